	.target	sm_90a

	.elftype	@"ET_EXEC"


//--------------------- .note.nv.tkinfo           --------------------------
	.section	.note.nv.tkinfo,"",@"SHT_NOTE"
	.sectionflags	@"SHF_NOTE_NV_TKINFO"
	.tkinfo
        /*0018*/ 	.word	0x00000002
        /*0030*/ 	.string	""
        /*0030*/ 	.string	"ptxas"
        /*0030*/ 	.string	"Cuda compilation tools, release 13.0, V13.0.88"
        /*0030*/ 	.string	"Build cuda_13.0.r13.0/compiler.36424714_0"
        /*0030*/ 	.string	"-arch sm_90a -m 64 "



//--------------------- .note.nv.cuinfo           --------------------------
	.section	.note.nv.cuinfo,"",@"SHT_NOTE"
	.sectionflags	@"SHF_NOTE_NV_CUINFO"
        /*0018*/ 	.short	0x0002
        /*001a*/ 	.short	0x005a
        /*001c*/ 	.short	0x0082
	.zero		2


//--------------------- .nv.info                  --------------------------
	.section	.nv.info,"",@"SHT_CUDA_INFO"
	.align	4


	//----- nvinfo : EIATTR_REGCOUNT
	.align		4
        /*0000*/ 	.byte	0x04, 0x2f
        /*0002*/ 	.short	(.L_12 - .L_11)
	.align		4
.L_11:
        /*0004*/ 	.word	index@(_ZN5flash16flash_fwd_kernelI23Flash_fwd_kernel_traitsILi256ELi128ELi64ELi8ELb0ELb0EN7cutlass10bfloat16_tE19Flash_kernel_traitsILi256ELi128ELi64ELi8ES3_EELb0ELb1ELb0ELb1ELb0ELb0ELb1ELb0EEEvNS_16Flash_fwd_paramsE)
        /*0008*/ 	.word	0x000000ff


	//----- nvinfo : EIATTR_FRAME_SIZE
	.align		4
.L_12:
        /*000c*/ 	.byte	0x04, 0x11
        /*000e*/ 	.short	(.L_14 - .L_13)
	.align		4
.L_13:
        /*0010*/ 	.word	index@(_ZN5flash16flash_fwd_kernelI23Flash_fwd_kernel_traitsILi256ELi128ELi64ELi8ELb0ELb0EN7cutlass10bfloat16_tE19Flash_kernel_traitsILi256ELi128ELi64ELi8ES3_EELb0ELb1ELb0ELb1ELb0ELb0ELb1ELb0EEEvNS_16Flash_fwd_paramsE)
        /*0014*/ 	.word	0x00000010


	//----- nvinfo : EIATTR_REGCOUNT
	.align		4
.L_14:
        /*0018*/ 	.byte	0x04, 0x2f
        /*001a*/ 	.short	(.L_16 - .L_15)
	.align		4
.L_15:
        /*001c*/ 	.word	index@(_ZN5flash16flash_fwd_kernelI23Flash_fwd_kernel_traitsILi256ELi128ELi64ELi8ELb0ELb0EN7cutlass10bfloat16_tE19Flash_kernel_traitsILi256ELi128ELi64ELi8ES3_EELb1ELb1ELb0ELb1ELb0ELb0ELb0ELb1EEEvNS_16Flash_fwd_paramsE)
        /*0020*/ 	.word	0x000000ff


	//----- nvinfo : EIATTR_FRAME_SIZE
	.align		4
.L_16:
        /*0024*/ 	.byte	0x04, 0x11
        /*0026*/ 	.short	(.L_18 - .L_17)
	.align		4
.L_17:
        /*0028*/ 	.word	index@(_ZN5flash16flash_fwd_kernelI23Flash_fwd_kernel_traitsILi256ELi128ELi64ELi8ELb0ELb0EN7cutlass10bfloat16_tE19Flash_kernel_traitsILi256ELi128ELi64ELi8ES3_EELb1ELb1ELb0ELb1ELb0ELb0ELb0ELb1EEEvNS_16Flash_fwd_paramsE)
        /*002c*/ 	.word	0x00000080


	//----- nvinfo : EIATTR_REGCOUNT
	.align		4
.L_18:
        /*0030*/ 	.byte	0x04, 0x2f
        /*0032*/ 	.short	(.L_20 - .L_19)
	.align		4
.L_19:
        /*0034*/ 	.word	index@(_ZN5flash16flash_fwd_kernelI23Flash_fwd_kernel_traitsILi256ELi128ELi64ELi8ELb0ELb0EN7cutlass10bfloat16_tE19Flash_kernel_traitsILi256ELi128ELi64ELi8ES3_EELb0ELb1ELb0ELb0ELb0ELb0ELb1ELb0EEEvNS_16Flash_fwd_paramsE)
        /*0038*/ 	.word	0x000000ff


	//----- nvinfo : EIATTR_FRAME_SIZE
	.align		4
.L_20:
        /*003c*/ 	.byte	0x04, 0x11
        /*003e*/ 	.short	(.L_22 - .L_21)
	.align		4
.L_21:
        /*0040*/ 	.word	index@(_ZN5flash16flash_fwd_kernelI23Flash_fwd_kernel_traitsILi256ELi128ELi64ELi8ELb0ELb0EN7cutlass10bfloat16_tE19Flash_kernel_traitsILi256ELi128ELi64ELi8ES3_EELb0ELb1ELb0ELb0ELb0ELb0ELb1ELb0EEEvNS_16Flash_fwd_paramsE)
        /*0044*/ 	.word	0x00000018


	//----- nvinfo : EIATTR_REGCOUNT
	.align		4
.L_22:
        /*0048*/ 	.byte	0x04, 0x2f
        /*004a*/ 	.short	(.L_24 - .L_23)
	.align		4
.L_23:
        /*004c*/ 	.word	index@(_ZN5flash16flash_fwd_kernelI23Flash_fwd_kernel_traitsILi256ELi128ELi64ELi8ELb0ELb0EN7cutlass10bfloat16_tE19Flash_kernel_traitsILi256ELi128ELi64ELi8ES3_EELb1ELb1ELb0ELb0ELb0ELb0ELb0ELb1EEEvNS_16Flash_fwd_paramsE)
        /*0050*/ 	.word	0x000000ff


	//----- nvinfo : EIATTR_FRAME_SIZE
	.align		4
.L_24:
        /*0054*/ 	.byte	0x04, 0x11
        /*0056*/ 	.short	(.L_26 - .L_25)
	.align		4
.L_25:
        /*0058*/ 	.word	index@(_ZN5flash16flash_fwd_kernelI23Flash_fwd_kernel_traitsILi256ELi128ELi64ELi8ELb0ELb0EN7cutlass10bfloat16_tE19Flash_kernel_traitsILi256ELi128ELi64ELi8ES3_EELb1ELb1ELb0ELb0ELb0ELb0ELb0ELb1EEEvNS_16Flash_fwd_paramsE)
        /*005c*/ 	.word	0x000000a8


	//----- nvinfo : EIATTR_REGCOUNT
	.align		4
.L_26:
        /*0060*/ 	.byte	0x04, 0x2f
        /*0062*/ 	.short	(.L_28 - .L_27)
	.align		4
.L_27:
        /*0064*/ 	.word	index@(_ZN5flash16flash_fwd_kernelI23Flash_fwd_kernel_traitsILi256ELi128ELi64ELi8ELb0ELb0EN7cutlass10bfloat16_tE19Flash_kernel_traitsILi256ELi128ELi64ELi8ES3_EELb1ELb1ELb0ELb1ELb0ELb0ELb0ELb0EEEvNS_16Flash_fwd_paramsE)
        /*0068*/ 	.word	0x000000ff


	//----- nvinfo : EIATTR_FRAME_SIZE
	.align		4
.L_28:
        /*006c*/ 	.byte	0x04, 0x11
        /*006e*/ 	.short	(.L_30 - .L_29)
	.align		4
.L_29:
        /*0070*/ 	.word	index@(_ZN5flash16flash_fwd_kernelI23Flash_fwd_kernel_traitsILi256ELi128ELi64ELi8ELb0ELb0EN7cutlass10bfloat16_tE19Flash_kernel_traitsILi256ELi128ELi64ELi8ES3_EELb1ELb1ELb0ELb1ELb0ELb0ELb0ELb0EEEvNS_16Flash_fwd_paramsE)
        /*0074*/ 	.word	0x00000088


	//----- nvinfo : EIATTR_REGCOUNT
	.align		4
.L_30:
        /*0078*/ 	.byte	0x04, 0x2f
        /*007a*/ 	.short	(.L_32 - .L_31)
	.align		4
.L_31:
        /*007c*/ 	.word	index@(_ZN5flash16flash_fwd_kernelI23Flash_fwd_kernel_traitsILi256ELi128ELi64ELi8ELb0ELb0EN7cutlass10bfloat16_tE19Flash_kernel_traitsILi256ELi128ELi64ELi8ES3_EELb0ELb1ELb0ELb0ELb0ELb1ELb1ELb0EEEvNS_16Flash_fwd_paramsE)
        /*0080*/ 	.word	0x000000ff


	//----- nvinfo : EIATTR_FRAME_SIZE
	.align		4
.L_32:
        /*0084*/ 	.byte	0x04, 0x11
        /*0086*/ 	.short	(.L_34 - .L_33)
	.align		4
.L_33:
        /*0088*/ 	.word	index@(_ZN5flash16flash_fwd_kernelI23Flash_fwd_kernel_traitsILi256ELi128ELi64ELi8ELb0ELb0EN7cutlass10bfloat16_tE19Flash_kernel_traitsILi256ELi128ELi64ELi8ES3_EELb0ELb1ELb0ELb0ELb0ELb1ELb1ELb0EEEvNS_16Flash_fwd_paramsE)
        /*008c*/ 	.word	0x00000000


	//----- nvinfo : EIATTR_REGCOUNT
	.align		4
.L_34:
        /*0090*/ 	.byte	0x04, 0x2f
        /*0092*/ 	.short	(.L_36 - .L_35)
	.align		4
.L_35:
        /*0094*/ 	.word	index@(_ZN5flash16flash_fwd_kernelI23Flash_fwd_kernel_traitsILi256ELi128ELi64ELi8ELb0ELb0EN7cutlass10bfloat16_tE19Flash_kernel_traitsILi256ELi128ELi64ELi8ES3_EELb1ELb1ELb0ELb0ELb0ELb1ELb0ELb0EEEvNS_16Flash_fwd_paramsE)
        /*0098*/ 	.word	0x000000ff


	//----- nvinfo : EIATTR_FRAME_SIZE
	.align		4
.L_36:
        /*009c*/ 	.byte	0x04, 0x11
        /*009e*/ 	.short	(.L_38 - .L_37)
	.align		4
.L_37:
        /*00a0*/ 	.word	index@(_ZN5flash16flash_fwd_kernelI23Flash_fwd_kernel_traitsILi256ELi128ELi64ELi8ELb0ELb0EN7cutlass10bfloat16_tE19Flash_kernel_traitsILi256ELi128ELi64ELi8ES3_EELb1ELb1ELb0ELb0ELb0ELb1ELb0ELb0EEEvNS_16Flash_fwd_paramsE)
        /*00a4*/ 	.word	0x00000000


	//----- nvinfo : EIATTR_REGCOUNT
	.align		4
.L_38:
        /*00a8*/ 	.byte	0x04, 0x2f
        /*00aa*/ 	.short	(.L_40 - .L_39)
	.align		4
.L_39:
        /*00ac*/ 	.word	index@(_ZN5flash16flash_fwd_kernelI23Flash_fwd_kernel_traitsILi256ELi128ELi64ELi8ELb0ELb0EN7cutlass10bfloat16_tE19Flash_kernel_traitsILi256ELi128ELi64ELi8ES3_EELb1ELb1ELb0ELb0ELb0ELb0ELb0ELb0EEEvNS_16Flash_fwd_paramsE)
        /*00b0*/ 	.word	0x000000ff


	//----- nvinfo : EIATTR_FRAME_SIZE
	.align		4
.L_40:
        /*00b4*/ 	.byte	0x04, 0x11
        /*00b6*/ 	.short	(.L_42 - .L_41)
	.align		4
.L_41:
        /*00b8*/ 	.word	index@(_ZN5flash16flash_fwd_kernelI23Flash_fwd_kernel_traitsILi256ELi128ELi64ELi8ELb0ELb0EN7cutlass10bfloat16_tE19Flash_kernel_traitsILi256ELi128ELi64ELi8ES3_EELb1ELb1ELb0ELb0ELb0ELb0ELb0ELb0EEEvNS_16Flash_fwd_paramsE)
        /*00bc*/ 	.word	0x00000038


	//----- nvinfo : EIATTR_REGCOUNT
	.align		4
.L_42:
        /*00c0*/ 	.byte	0x04, 0x2f
        /*00c2*/ 	.short	(.L_44 - .L_43)
	.align		4
.L_43:
        /*00c4*/ 	.word	index@(_ZN5flash16flash_fwd_kernelI23Flash_fwd_kernel_traitsILi256ELi64ELi64ELi4ELb0ELb0EN7cutlass10bfloat16_tE19Flash_kernel_traitsILi256ELi64ELi64ELi4ES3_EELb0ELb1ELb0ELb1ELb0ELb0ELb1ELb0EEEvNS_16Flash_fwd_paramsE)
        /*00c8*/ 	.word	0x000000ff


	//----- nvinfo : EIATTR_FRAME_SIZE
	.align		4
.L_44:
        /*00cc*/ 	.byte	0x04, 0x11
        /*00ce*/ 	.short	(.L_46 - .L_45)
	.align		4
.L_45:
        /*00d0*/ 	.word	index@(_ZN5flash16flash_fwd_kernelI23Flash_fwd_kernel_traitsILi256ELi64ELi64ELi4ELb0ELb0EN7cutlass10bfloat16_tE19Flash_kernel_traitsILi256ELi64ELi64ELi4ES3_EELb0ELb1ELb0ELb1ELb0ELb0ELb1ELb0EEEvNS_16Flash_fwd_paramsE)
        /*00d4*/ 	.word	0x00000028


	//----- nvinfo : EIATTR_REGCOUNT
	.align		4
.L_46:
        /*00d8*/ 	.byte	0x04, 0x2f
        /*00da*/ 	.short	(.L_48 - .L_47)
	.align		4
.L_47:
        /*00dc*/ 	.word	index@(_ZN5flash16flash_fwd_kernelI23Flash_fwd_kernel_traitsILi256ELi64ELi64ELi4ELb0ELb0EN7cutlass10bfloat16_tE19Flash_kernel_traitsILi256ELi64ELi64ELi4ES3_EELb1ELb1ELb0ELb1ELb0ELb0ELb0ELb1EEEvNS_16Flash_fwd_paramsE)
        /*00e0*/ 	.word	0x000000ff


	//----- nvinfo : EIATTR_FRAME_SIZE
	.align		4
.L_48:
        /*00e4*/ 	.byte	0x04, 0x11
        /*00e6*/ 	.short	(.L_50 - .L_49)
	.align		4
.L_49:
        /*00e8*/ 	.word	index@(_ZN5flash16flash_fwd_kernelI23Flash_fwd_kernel_traitsILi256ELi64ELi64ELi4ELb0ELb0EN7cutlass10bfloat16_tE19Flash_kernel_traitsILi256ELi64ELi64ELi4ES3_EELb1ELb1ELb0ELb1ELb0ELb0ELb0ELb1EEEvNS_16Flash_fwd_paramsE)
        /*00ec*/ 	.word	0x00000150


	//----- nvinfo : EIATTR_REGCOUNT
	.align		4
.L_50:
        /*00f0*/ 	.byte	0x04, 0x2f
        /*00f2*/ 	.short	(.L_52 - .L_51)
	.align		4
.L_51:
        /*00f4*/ 	.word	index@(_ZN5flash16flash_fwd_kernelI23Flash_fwd_kernel_traitsILi256ELi64ELi64ELi4ELb0ELb0EN7cutlass10bfloat16_tE19Flash_kernel_traitsILi256ELi64ELi64ELi4ES3_EELb0ELb1ELb0ELb0ELb0ELb0ELb1ELb0EEEvNS_16Flash_fwd_paramsE)
        /*00f8*/ 	.word	0x000000ff


	//----- nvinfo : EIATTR_FRAME_SIZE
	.align		4
.L_52:
        /*00fc*/ 	.byte	0x04, 0x11
        /*00fe*/ 	.short	(.L_54 - .L_53)
	.align		4
.L_53:
        /*0100*/ 	.word	index@(_ZN5flash16flash_fwd_kernelI23Flash_fwd_kernel_traitsILi256ELi64ELi64ELi4ELb0ELb0EN7cutlass10bfloat16_tE19Flash_kernel_traitsILi256ELi64ELi64ELi4ES3_EELb0ELb1ELb0ELb0ELb0ELb0ELb1ELb0EEEvNS_16Flash_fwd_paramsE)
        /*0104*/ 	.word	0x00000078


	//----- nvinfo : EIATTR_REGCOUNT
	.align		4
.L_54:
        /*0108*/ 	.byte	0x04, 0x2f
        /*010a*/ 	.short	(.L_56 - .L_55)
	.align		4
.L_55:
        /*010c*/ 	.word	index@(_ZN5flash16flash_fwd_kernelI23Flash_fwd_kernel_traitsILi256ELi64ELi64ELi4ELb0ELb0EN7cutlass10bfloat16_tE19Flash_kernel_traitsILi256ELi64ELi64ELi4ES3_EELb1ELb1ELb0ELb0ELb0ELb0ELb0ELb1EEEvNS_16Flash_fwd_paramsE)
        /*0110*/ 	.word	0x000000ff


	//----- nvinfo : EIATTR_FRAME_SIZE
	.align		4
.L_56:
        /*0114*/ 	.byte	0x04, 0x11
        /*0116*/ 	.short	(.L_58 - .L_57)
	.align		4
.L_57:
        /*0118*/ 	.word	index@(_ZN5flash16flash_fwd_kernelI23Flash_fwd_kernel_traitsILi256ELi64ELi64ELi4ELb0ELb0EN7cutlass10bfloat16_tE19Flash_kernel_traitsILi256ELi64ELi64ELi4ES3_EELb1ELb1ELb0ELb0ELb0ELb0ELb0ELb1EEEvNS_16Flash_fwd_paramsE)
        /*011c*/ 	.word	0x00000190


	//----- nvinfo : EIATTR_REGCOUNT
	.align		4
.L_58:
        /*0120*/ 	.byte	0x04, 0x2f
        /*0122*/ 	.short	(.L_60 - .L_59)
	.align		4
.L_59:
        /*0124*/ 	.word	index@(_ZN5flash16flash_fwd_kernelI23Flash_fwd_kernel_traitsILi256ELi64ELi64ELi4ELb0ELb0EN7cutlass10bfloat16_tE19Flash_kernel_traitsILi256ELi64ELi64ELi4ES3_EELb1ELb1ELb0ELb1ELb0ELb0ELb0ELb0EEEvNS_16Flash_fwd_paramsE)
        /*0128*/ 	.word	0x000000ff


	//----- nvinfo : EIATTR_FRAME_SIZE
	.align		4
.L_60:
        /*012c*/ 	.byte	0x04, 0x11
        /*012e*/ 	.short	(.L_62 - .L_61)
	.align		4
.L_61:
        /*0130*/ 	.word	index@(_ZN5flash16flash_fwd_kernelI23Flash_fwd_kernel_traitsILi256ELi64ELi64ELi4ELb0ELb0EN7cutlass10bfloat16_tE19Flash_kernel_traitsILi256ELi64ELi64ELi4ES3_EELb1ELb1ELb0ELb1ELb0ELb0ELb0ELb0EEEvNS_16Flash_fwd_paramsE)
        /*0134*/ 	.word	0x00000078


	//----- nvinfo : EIATTR_REGCOUNT
	.align		4
.L_62:
        /*0138*/ 	.byte	0x04, 0x2f
        /*013a*/ 	.short	(.L_64 - .L_63)
	.align		4
.L_63:
        /*013c*/ 	.word	index@(_ZN5flash16flash_fwd_kernelI23Flash_fwd_kernel_traitsILi256ELi64ELi64ELi4ELb0ELb0EN7cutlass10bfloat16_tE19Flash_kernel_traitsILi256ELi64ELi64ELi4ES3_EELb0ELb1ELb0ELb0ELb0ELb1ELb1ELb0EEEvNS_16Flash_fwd_paramsE)
        /*0140*/ 	.word	0x000000ff


	//----- nvinfo : EIATTR_FRAME_SIZE
	.align		4
.L_64:
        /*0144*/ 	.byte	0x04, 0x11
        /*0146*/ 	.short	(.L_66 - .L_65)
	.align		4
.L_65:
        /*0148*/ 	.word	index@(_ZN5flash16flash_fwd_kernelI23Flash_fwd_kernel_traitsILi256ELi64ELi64ELi4ELb0ELb0EN7cutlass10bfloat16_tE19Flash_kernel_traitsILi256ELi64ELi64ELi4ES3_EELb0ELb1ELb0ELb0ELb0ELb1ELb1ELb0EEEvNS_16Flash_fwd_paramsE)
        /*014c*/ 	.word	0x00000000


	//----- nvinfo : EIATTR_REGCOUNT
	.align		4
.L_66:
        /*0150*/ 	.byte	0x04, 0x2f
        /*0152*/ 	.short	(.L_68 - .L_67)
	.align		4
.L_67:
        /*0154*/ 	.word	index@(_ZN5flash16flash_fwd_kernelI23Flash_fwd_kernel_traitsILi256ELi64ELi64ELi4ELb0ELb0EN7cutlass10bfloat16_tE19Flash_kernel_traitsILi256ELi64ELi64ELi4ES3_EELb1ELb1ELb0ELb0ELb0ELb1ELb0ELb0EEEvNS_16Flash_fwd_paramsE)
        /*0158*/ 	.word	0x000000ff


	//----- nvinfo : EIATTR_FRAME_SIZE
	.align		4
.L_68:
        /*015c*/ 	.byte	0x04, 0x11
        /*015e*/ 	.short	(.L_70 - .L_69)
	.align		4
.L_69:
        /*0160*/ 	.word	index@(_ZN5flash16flash_fwd_kernelI23Flash_fwd_kernel_traitsILi256ELi64ELi64ELi4ELb0ELb0EN7cutlass10bfloat16_tE19Flash_kernel_traitsILi256ELi64ELi64ELi4ES3_EELb1ELb1ELb0ELb0ELb0ELb1ELb0ELb0EEEvNS_16Flash_fwd_paramsE)
        /*0164*/ 	.word	0x00000000


	//----- nvinfo : EIATTR_REGCOUNT
	.align		4
.L_70:
        /*0168*/ 	.byte	0x04, 0x2f
        /*016a*/ 	.short	(.L_72 - .L_71)
	.align		4
.L_71:
        /*016c*/ 	.word	index@(_ZN5flash16flash_fwd_kernelI23Flash_fwd_kernel_traitsILi256ELi64ELi64ELi4ELb0ELb0EN7cutlass10bfloat16_tE19Flash_kernel_traitsILi256ELi64ELi64ELi4ES3_EELb1ELb1ELb0ELb0ELb0ELb0ELb0ELb0EEEvNS_16Flash_fwd_paramsE)
        /*0170*/ 	.word	0x000000ff


	//----- nvinfo : EIATTR_FRAME_SIZE
	.align		4
.L_72:
        /*0174*/ 	.byte	0x04, 0x11
        /*0176*/ 	.short	(.L_74 - .L_73)
	.align		4
.L_73:
        /*0178*/ 	.word	index@(_ZN5flash16flash_fwd_kernelI23Flash_fwd_kernel_traitsILi256ELi64ELi64ELi4ELb0ELb0EN7cutlass10bfloat16_tE19Flash_kernel_traitsILi256ELi64ELi64ELi4ES3_EELb1ELb1ELb0ELb0ELb0ELb0ELb0ELb0EEEvNS_16Flash_fwd_paramsE)
        /*017c*/ 	.word	0x00000020


	//----- nvinfo : EIATTR_REGCOUNT
	.align		4
.L_74:
        /*0180*/ 	.byte	0x04, 0x2f
        /*0182*/ 	.short	(.L_76 - .L_75)
	.align		4
.L_75:
        /*0184*/ 	.word	index@(_ZN5flash16flash_fwd_kernelI23Flash_fwd_kernel_traitsILi256ELi128ELi64ELi8ELb0ELb0EN7cutlass10bfloat16_tE19Flash_kernel_traitsILi256ELi128ELi64ELi8ES3_EELb0ELb1ELb0ELb1ELb0ELb0ELb0ELb0EEEvNS_16Flash_fwd_paramsE)
        /*0188*/ 	.word	0x000000ff


	//----- nvinfo : EIATTR_FRAME_SIZE
	.align		4
.L_76:
        /*018c*/ 	.byte	0x04, 0x11
        /*018e*/ 	.short	(.L_78 - .L_77)
	.align		4
.L_77:
        /*0190*/ 	.word	index@(_ZN5flash16flash_fwd_kernelI23Flash_fwd_kernel_traitsILi256ELi128ELi64ELi8ELb0ELb0EN7cutlass10bfloat16_tE19Flash_kernel_traitsILi256ELi128ELi64ELi8ES3_EELb0ELb1ELb0ELb1ELb0ELb0ELb0ELb0EEEvNS_16Flash_fwd_paramsE)
        /*0194*/ 	.word	0x00000080


	//----- nvinfo : EIATTR_REGCOUNT
	.align		4
.L_78:
        /*0198*/ 	.byte	0x04, 0x2f
        /*019a*/ 	.short	(.L_80 - .L_79)
	.align		4
.L_79:
        /*019c*/ 	.word	index@(_ZN5flash16flash_fwd_kernelI23Flash_fwd_kernel_traitsILi256ELi128ELi64ELi8ELb0ELb0EN7cutlass10bfloat16_tE19Flash_kernel_traitsILi256ELi128ELi64ELi8ES3_EELb0ELb1ELb0ELb0ELb0ELb0ELb0ELb0EEEvNS_16Flash_fwd_paramsE)
        /*01a0*/ 	.word	0x000000ff


	//----- nvinfo : EIATTR_FRAME_SIZE
	.align		4
.L_80:
        /*01a4*/ 	.byte	0x04, 0x11
        /*01a6*/ 	.short	(.L_82 - .L_81)
	.align		4
.L_81:
        /*01a8*/ 	.word	index@(_ZN5flash16flash_fwd_kernelI23Flash_fwd_kernel_traitsILi256ELi128ELi64ELi8ELb0ELb0EN7cutlass10bfloat16_tE19Flash_kernel_traitsILi256ELi128ELi64ELi8ES3_EELb0ELb1ELb0ELb0ELb0ELb0ELb0ELb0EEEvNS_16Flash_fwd_paramsE)
        /*01ac*/ 	.word	0x00000010


	//----- nvinfo : EIATTR_REGCOUNT
	.align		4
.L_82:
        /*01b0*/ 	.byte	0x04, 0x2f
        /*01b2*/ 	.short	(.L_84 - .L_83)
	.align		4
.L_83:
        /*01b4*/ 	.word	index@(_ZN5flash16flash_fwd_kernelI23Flash_fwd_kernel_traitsILi256ELi128ELi64ELi8ELb0ELb0EN7cutlass10bfloat16_tE19Flash_kernel_traitsILi256ELi128ELi64ELi8ES3_EELb0ELb1ELb0ELb0ELb0ELb1ELb0ELb0EEEvNS_16Flash_fwd_paramsE)
        /*01b8*/ 	.word	0x000000fe


	//----- nvinfo : EIATTR_FRAME_SIZE
	.align		4
.L_84:
        /*01bc*/ 	.byte	0x04, 0x11
        /*01be*/ 	.short	(.L_86 - .L_85)
	.align		4
.L_85:
        /*01c0*/ 	.word	index@(_ZN5flash16flash_fwd_kernelI23Flash_fwd_kernel_traitsILi256ELi128ELi64ELi8ELb0ELb0EN7cutlass10bfloat16_tE19Flash_kernel_traitsILi256ELi128ELi64ELi8ES3_EELb0ELb1ELb0ELb0ELb0ELb1ELb0ELb0EEEvNS_16Flash_fwd_paramsE)
        /*01c4*/ 	.word	0x00000000


	//----- nvinfo : EIATTR_REGCOUNT
	.align		4
.L_86:
        /*01c8*/ 	.byte	0x04, 0x2f
        /*01ca*/ 	.short	(.L_88 - .L_87)
	.align		4
.L_87:
        /*01cc*/ 	.word	index@(_ZN5flash16flash_fwd_kernelI23Flash_fwd_kernel_traitsILi256ELi64ELi64ELi4ELb0ELb0EN7cutlass10bfloat16_tE19Flash_kernel_traitsILi256ELi64ELi64ELi4ES3_EELb0ELb1ELb0ELb1ELb0ELb0ELb0ELb0EEEvNS_16Flash_fwd_paramsE)
        /*01d0*/ 	.word	0x000000ff


	//----- nvinfo : EIATTR_FRAME_SIZE
	.align		4
.L_88:
        /*01d4*/ 	.byte	0x04, 0x11
        /*01d6*/ 	.short	(.L_90 - .L_89)
	.align		4
.L_89:
        /*01d8*/ 	.word	index@(_ZN5flash16flash_fwd_kernelI23Flash_fwd_kernel_traitsILi256ELi64ELi64ELi4ELb0ELb0EN7cutlass10bfloat16_tE19Flash_kernel_traitsILi256ELi64ELi64ELi4ES3_EELb0ELb1ELb0ELb1ELb0ELb0ELb0ELb0EEEvNS_16Flash_fwd_paramsE)
        /*01dc*/ 	.word	0x00000018


	//----- nvinfo : EIATTR_REGCOUNT
	.align		4
.L_90:
        /*01e0*/ 	.byte	0x04, 0x2f
        /*01e2*/ 	.short	(.L_92 - .L_91)
	.align		4
.L_91:
        /*01e4*/ 	.word	index@(_ZN5flash16flash_fwd_kernelI23Flash_fwd_kernel_traitsILi256ELi64ELi64ELi4ELb0ELb0EN7cutlass10bfloat16_tE19Flash_kernel_traitsILi256ELi64ELi64ELi4ES3_EELb0ELb1ELb0ELb0ELb0ELb0ELb0ELb0EEEvNS_16Flash_fwd_paramsE)
        /*01e8*/ 	.word	0x000000ff


	//----- nvinfo : EIATTR_FRAME_SIZE
	.align		4
.L_92:
        /*01ec*/ 	.byte	0x04, 0x11
        /*01ee*/ 	.short	(.L_94 - .L_93)
	.align		4
.L_93:
        /*01f0*/ 	.word	index@(_ZN5flash16flash_fwd_kernelI23Flash_fwd_kernel_traitsILi256ELi64ELi64ELi4ELb0ELb0EN7cutlass10bfloat16_tE19Flash_kernel_traitsILi256ELi64ELi64ELi4ES3_EELb0ELb1ELb0ELb0ELb0ELb0ELb0ELb0EEEvNS_16Flash_fwd_paramsE)
        /*01f4*/ 	.word	0x00000020


	//----- nvinfo : EIATTR_REGCOUNT
	.align		4
.L_94:
        /*01f8*/ 	.byte	0x04, 0x2f
        /*01fa*/ 	.short	(.L_96 - .L_95)
	.align		4
.L_95:
        /*01fc*/ 	.word	index@(_ZN5flash16flash_fwd_kernelI23Flash_fwd_kernel_traitsILi256ELi64ELi64ELi4ELb0ELb0EN7cutlass10bfloat16_tE19Flash_kernel_traitsILi256ELi64ELi64ELi4ES3_EELb0ELb1ELb0ELb0ELb0ELb1ELb0ELb0EEEvNS_16Flash_fwd_paramsE)
        /*0200*/ 	.word	0x000000fe


	//----- nvinfo : EIATTR_FRAME_SIZE
	.align		4
.L_96:
        /*0204*/ 	.byte	0x04, 0x11
        /*0206*/ 	.short	(.L_98 - .L_97)
	.align		4
.L_97:
        /*0208*/ 	.word	index@(_ZN5flash16flash_fwd_kernelI23Flash_fwd_kernel_traitsILi256ELi64ELi64ELi4ELb0ELb0EN7cutlass10bfloat16_tE19Flash_kernel_traitsILi256ELi64ELi64ELi4ES3_EELb0ELb1ELb0ELb0ELb0ELb1ELb0ELb0EEEvNS_16Flash_fwd_paramsE)
        /*020c*/ 	.word	0x00000000


	//----- nvinfo : EIATTR_MIN_STACK_SIZE
	.align		4
.L_98:
        /*0210*/ 	.byte	0x04, 0x12
        /*0212*/ 	.short	(.L_100 - .L_99)
	.align		4
.L_99:
        /*0214*/ 	.word	index@(_ZN5flash16flash_fwd_kernelI23Flash_fwd_kernel_traitsILi256ELi64ELi64ELi4ELb0ELb0EN7cutlass10bfloat16_tE19Flash_kernel_traitsILi256ELi64ELi64ELi4ES3_EELb0ELb1ELb0ELb0ELb0ELb1ELb0ELb0EEEvNS_16Flash_fwd_paramsE)
        /*0218*/ 	.word	0x00000000


	//----- nvinfo : EIATTR_MIN_STACK_SIZE
	.align		4
.L_100:
        /*021c*/ 	.byte	0x04, 0x12
        /*021e*/ 	.short	(.L_102 - .L_101)
	.align		4
.L_101:
        /*0220*/ 	.word	index@(_ZN5flash16flash_fwd_kernelI23Flash_fwd_kernel_traitsILi256ELi64ELi64ELi4ELb0ELb0EN7cutlass10bfloat16_tE19Flash_kernel_traitsILi256ELi64ELi64ELi4ES3_EELb0ELb1ELb0ELb0ELb0ELb0ELb0ELb0EEEvNS_16Flash_fwd_paramsE)
        /*0224*/ 	.word	0x00000020


	//----- nvinfo : EIATTR_MIN_STACK_SIZE
	.align		4
.L_102:
        /*0228*/ 	.byte	0x04, 0x12
        /*022a*/ 	.short	(.L_104 - .L_103)
	.align		4
.L_103:
        /*022c*/ 	.word	index@(_ZN5flash16flash_fwd_kernelI23Flash_fwd_kernel_traitsILi256ELi64ELi64ELi4ELb0ELb0EN7cutlass10bfloat16_tE19Flash_kernel_traitsILi256ELi64ELi64ELi4ES3_EELb0ELb1ELb0ELb1ELb0ELb0ELb0ELb0EEEvNS_16Flash_fwd_paramsE)
        /*0230*/ 	.word	0x00000018


	//----- nvinfo : EIATTR_MIN_STACK_SIZE
	.align		4
.L_104:
        /*0234*/ 	.byte	0x04, 0x12
        /*0236*/ 	.short	(.L_106 - .L_105)
	.align		4
.L_105:
        /*0238*/ 	.word	index@(_ZN5flash16flash_fwd_kernelI23Flash_fwd_kernel_traitsILi256ELi128ELi64ELi8ELb0ELb0EN7cutlass10bfloat16_tE19Flash_kernel_traitsILi256ELi128ELi64ELi8ES3_EELb0ELb1ELb0ELb0ELb0ELb1ELb0ELb0EEEvNS_16Flash_fwd_paramsE)
        /*023c*/ 	.word	0x00000000


	//----- nvinfo : EIATTR_MIN_STACK_SIZE
	.align		4
.L_106:
        /*0240*/ 	.byte	0x04, 0x12
        /*0242*/ 	.short	(.L_108 - .L_107)
	.align		4
.L_107:
        /*0244*/ 	.word	index@(_ZN5flash16flash_fwd_kernelI23Flash_fwd_kernel_traitsILi256ELi128ELi64ELi8ELb0ELb0EN7cutlass10bfloat16_tE19Flash_kernel_traitsILi256ELi128ELi64ELi8ES3_EELb0ELb1ELb0ELb0ELb0ELb0ELb0ELb0EEEvNS_16Flash_fwd_paramsE)
        /*0248*/ 	.word	0x00000010


	//----- nvinfo : EIATTR_MIN_STACK_SIZE
	.align		4
.L_108:
        /*024c*/ 	.byte	0x04, 0x12
        /*024e*/ 	.short	(.L_110 - .L_109)
	.align		4
.L_109:
        /*0250*/ 	.word	index@(_ZN5flash16flash_fwd_kernelI23Flash_fwd_kernel_traitsILi256ELi128ELi64ELi8ELb0ELb0EN7cutlass10bfloat16_tE19Flash_kernel_traitsILi256ELi128ELi64ELi8ES3_EELb0ELb1ELb0ELb1ELb0ELb0ELb0ELb0EEEvNS_16Flash_fwd_paramsE)
        /*0254*/ 	.word	0x00000080


	//----- nvinfo : EIATTR_MIN_STACK_SIZE
	.align		4
.L_110:
        /*0258*/ 	.byte	0x04, 0x12
        /*025a*/ 	.short	(.L_112 - .L_111)
	.align		4
.L_111:
        /*025c*/ 	.word	index@(_ZN5flash16flash_fwd_kernelI23Flash_fwd_kernel_traitsILi256ELi64ELi64ELi4ELb0ELb0EN7cutlass10bfloat16_tE19Flash_kernel_traitsILi256ELi64ELi64ELi4ES3_EELb1ELb1ELb0ELb0ELb0ELb0ELb0ELb0EEEvNS_16Flash_fwd_paramsE)
        /*0260*/ 	.word	0x00000020


	//----- nvinfo : EIATTR_MIN_STACK_SIZE
	.align		4
.L_112:
        /*0264*/ 	.byte	0x04, 0x12
        /*0266*/ 	.short	(.L_114 - .L_113)
	.align		4
.L_113:
        /*0268*/ 	.word	index@(_ZN5flash16flash_fwd_kernelI23Flash_fwd_kernel_traitsILi256ELi64ELi64ELi4ELb0ELb0EN7cutlass10bfloat16_tE19Flash_kernel_traitsILi256ELi64ELi64ELi4ES3_EELb1ELb1ELb0ELb0ELb0ELb1ELb0ELb0EEEvNS_16Flash_fwd_paramsE)
        /*026c*/ 	.word	0x00000000


	//----- nvinfo : EIATTR_MIN_STACK_SIZE
	.align		4
.L_114:
        /*0270*/ 	.byte	0x04, 0x12
        /*0272*/ 	.short	(.L_116 - .L_115)
	.align		4
.L_115:
        /*0274*/ 	.word	index@(_ZN5flash16flash_fwd_kernelI23Flash_fwd_kernel_traitsILi256ELi64ELi64ELi4ELb0ELb0EN7cutlass10bfloat16_tE19Flash_kernel_traitsILi256ELi64ELi64ELi4ES3_EELb0ELb1ELb0ELb0ELb0ELb1ELb1ELb0EEEvNS_16Flash_fwd_paramsE)
        /*0278*/ 	.word	0x00000000


	//----- nvinfo : EIATTR_MIN_STACK_SIZE
	.align		4
.L_116:
        /*027c*/ 	.byte	0x04, 0x12
        /*027e*/ 	.short	(.L_118 - .L_117)
	.align		4
.L_117:
        /*0280*/ 	.word	index@(_ZN5flash16flash_fwd_kernelI23Flash_fwd_kernel_traitsILi256ELi64ELi64ELi4ELb0ELb0EN7cutlass10bfloat16_tE19Flash_kernel_traitsILi256ELi64ELi64ELi4ES3_EELb1ELb1ELb0ELb1ELb0ELb0ELb0ELb0EEEvNS_16Flash_fwd_paramsE)
        /*0284*/ 	.word	0x00000078


	//----- nvinfo : EIATTR_MIN_STACK_SIZE
	.align		4
.L_118:
        /*0288*/ 	.byte	0x04, 0x12
        /*028a*/ 	.short	(.L_120 - .L_119)
	.align		4
.L_119:
        /*028c*/ 	.word	index@(_ZN5flash16flash_fwd_kernelI23Flash_fwd_kernel_traitsILi256ELi64ELi64ELi4ELb0ELb0EN7cutlass10bfloat16_tE19Flash_kernel_traitsILi256ELi64ELi64ELi4ES3_EELb1ELb1ELb0ELb0ELb0ELb0ELb0ELb1EEEvNS_16Flash_fwd_paramsE)
        /*0290*/ 	.word	0x00000190


	//----- nvinfo : EIATTR_MIN_STACK_SIZE
	.align		4
.L_120:
        /*0294*/ 	.byte	0x04, 0x12
        /*0296*/ 	.short	(.L_122 - .L_121)
	.align		4
.L_121:
        /*0298*/ 	.word	index@(_ZN5flash16flash_fwd_kernelI23Flash_fwd_kernel_traitsILi256ELi64ELi64ELi4ELb0ELb0EN7cutlass10bfloat16_tE19Flash_kernel_traitsILi256ELi64ELi64ELi4ES3_EELb0ELb1ELb0ELb0ELb0ELb0ELb1ELb0EEEvNS_16Flash_fwd_paramsE)
        /*029c*/ 	.word	0x00000078


	//----- nvinfo : EIATTR_MIN_STACK_SIZE
	.align		4
.L_122:
        /*02a0*/ 	.byte	0x04, 0x12
        /*02a2*/ 	.short	(.L_124 - .L_123)
	.align		4
.L_123:
        /*02a4*/ 	.word	index@(_ZN5flash16flash_fwd_kernelI23Flash_fwd_kernel_traitsILi256ELi64ELi64ELi4ELb0ELb0EN7cutlass10bfloat16_tE19Flash_kernel_traitsILi256ELi64ELi64ELi4ES3_EELb1ELb1ELb0ELb1ELb0ELb0ELb0ELb1EEEvNS_16Flash_fwd_paramsE)
        /*02a8*/ 	.word	0x00000150


	//----- nvinfo : EIATTR_MIN_STACK_SIZE
	.align		4
.L_124:
        /*02ac*/ 	.byte	0x04, 0x12
        /*02ae*/ 	.short	(.L_126 - .L_125)
	.align		4
.L_125:
        /*02b0*/ 	.word	index@(_ZN5flash16flash_fwd_kernelI23Flash_fwd_kernel_traitsILi256ELi64ELi64ELi4ELb0ELb0EN7cutlass10bfloat16_tE19Flash_kernel_traitsILi256ELi64ELi64ELi4ES3_EELb0ELb1ELb0ELb1ELb0ELb0ELb1ELb0EEEvNS_16Flash_fwd_paramsE)
        /*02b4*/ 	.word	0x00000028


	//----- nvinfo : EIATTR_MIN_STACK_SIZE
	.align		4
.L_126:
        /*02b8*/ 	.byte	0x04, 0x12
        /*02ba*/ 	.short	(.L_128 - .L_127)
	.align		4
.L_127:
        /*02bc*/ 	.word	index@(_ZN5flash16flash_fwd_kernelI23Flash_fwd_kernel_traitsILi256ELi128ELi64ELi8ELb0ELb0EN7cutlass10bfloat16_tE19Flash_kernel_traitsILi256ELi128ELi64ELi8ES3_EELb1ELb1ELb0ELb0ELb0ELb0ELb0ELb0EEEvNS_16Flash_fwd_paramsE)
        /*02c0*/ 	.word	0x00000038


	//----- nvinfo : EIATTR_MIN_STACK_SIZE
	.align		4
.L_128:
        /*02c4*/ 	.byte	0x04, 0x12
        /*02c6*/ 	.short	(.L_130 - .L_129)
	.align		4
.L_129:
        /*02c8*/ 	.word	index@(_ZN5flash16flash_fwd_kernelI23Flash_fwd_kernel_traitsILi256ELi128ELi64ELi8ELb0ELb0EN7cutlass10bfloat16_tE19Flash_kernel_traitsILi256ELi128ELi64ELi8ES3_EELb1ELb1ELb0ELb0ELb0ELb1ELb0ELb0EEEvNS_16Flash_fwd_paramsE)
        /*02cc*/ 	.word	0x00000000


	//----- nvinfo : EIATTR_MIN_STACK_SIZE
	.align		4
.L_130:
        /*02d0*/ 	.byte	0x04, 0x12
        /*02d2*/ 	.short	(.L_132 - .L_131)
	.align		4
.L_131:
        /*02d4*/ 	.word	index@(_ZN5flash16flash_fwd_kernelI23Flash_fwd_kernel_traitsILi256ELi128ELi64ELi8ELb0ELb0EN7cutlass10bfloat16_tE19Flash_kernel_traitsILi256ELi128ELi64ELi8ES3_EELb0ELb1ELb0ELb0ELb0ELb1ELb1ELb0EEEvNS_16Flash_fwd_paramsE)
        /*02d8*/ 	.word	0x00000000


	//----- nvinfo : EIATTR_MIN_STACK_SIZE
	.align		4
.L_132:
        /*02dc*/ 	.byte	0x04, 0x12
        /*02de*/ 	.short	(.L_134 - .L_133)
	.align		4
.L_133:
        /*02e0*/ 	.word	index@(_ZN5flash16flash_fwd_kernelI23Flash_fwd_kernel_traitsILi256ELi128ELi64ELi8ELb0ELb0EN7cutlass10bfloat16_tE19Flash_kernel_traitsILi256ELi128ELi64ELi8ES3_EELb1ELb1ELb0ELb1ELb0ELb0ELb0ELb0EEEvNS_16Flash_fwd_paramsE)
        /*02e4*/ 	.word	0x00000088


	//----- nvinfo : EIATTR_MIN_STACK_SIZE
	.align		4
.L_134:
        /*02e8*/ 	.byte	0x04, 0x12
        /*02ea*/ 	.short	(.L_136 - .L_135)
	.align		4
.L_135:
        /*02ec*/ 	.word	index@(_ZN5flash16flash_fwd_kernelI23Flash_fwd_kernel_traitsILi256ELi128ELi64ELi8ELb0ELb0EN7cutlass10bfloat16_tE19Flash_kernel_traitsILi256ELi128ELi64ELi8ES3_EELb1ELb1ELb0ELb0ELb0ELb0ELb0ELb1EEEvNS_16Flash_fwd_paramsE)
        /*02f0*/ 	.word	0x000000a8


	//----- nvinfo : EIATTR_MIN_STACK_SIZE
	.align		4
.L_136:
        /*02f4*/ 	.byte	0x04, 0x12
        /*02f6*/ 	.short	(.L_138 - .L_137)
	.align		4
.L_137:
        /*02f8*/ 	.word	index@(_ZN5flash16flash_fwd_kernelI23Flash_fwd_kernel_traitsILi256ELi128ELi64ELi8ELb0ELb0EN7cutlass10bfloat16_tE19Flash_kernel_traitsILi256ELi128ELi64ELi8ES3_EELb0ELb1ELb0ELb0ELb0ELb0ELb1ELb0EEEvNS_16Flash_fwd_paramsE)
        /*02fc*/ 	.word	0x00000018


	//----- nvinfo : EIATTR_MIN_STACK_SIZE
	.align		4
.L_138:
        /*0300*/ 	.byte	0x04, 0x12
        /*0302*/ 	.short	(.L_140 - .L_139)
	.align		4
.L_139:
        /*0304*/ 	.word	index@(_ZN5flash16flash_fwd_kernelI23Flash_fwd_kernel_traitsILi256ELi128ELi64ELi8ELb0ELb0EN7cutlass10bfloat16_tE19Flash_kernel_traitsILi256ELi128ELi64ELi8ES3_EELb1ELb1ELb0ELb1ELb0ELb0ELb0ELb1EEEvNS_16Flash_fwd_paramsE)
        /*0308*/ 	.word	0x00000080


	//----- nvinfo : EIATTR_MIN_STACK_SIZE
	.align		4
.L_140:
        /*030c*/ 	.byte	0x04, 0x12
        /*030e*/ 	.short	(.L_142 - .L_141)
	.align		4
.L_141:
        /*0310*/ 	.word	index@(_ZN5flash16flash_fwd_kernelI23Flash_fwd_kernel_traitsILi256ELi128ELi64ELi8ELb0ELb0EN7cutlass10bfloat16_tE19Flash_kernel_traitsILi256ELi128ELi64ELi8ES3_EELb0ELb1ELb0ELb1ELb0ELb0ELb1ELb0EEEvNS_16Flash_fwd_paramsE)
        /*0314*/ 	.word	0x00000010
.L_142:


//--------------------- .nv.compat                --------------------------
	.section	.nv.compat,"",@"SHT_CUDA_COMPAT_INFO"
	.align	4
        /*0000*/ 	.byte	0x02, 0x09, 0x01, 0x00, 0x02, 0x02, 0x01, 0x00, 0x02, 0x05, 0x05, 0x00, 0x03, 0x07, 0x01, 0x01
        /*0010*/ 	.byte	0x02, 0x03, 0x00, 0x00, 0x02, 0x06, 0x01, 0x00, 0x04, 0x0b, 0x08, 0x00, 0x00, 0x00, 0x00, 0x00
        /*0020*/ 	.byte	0x00, 0x00, 0x00, 0x00


//--------------------- .nv.info._ZN5flash16flash_fwd_kernelI23Flash_fwd_kernel_traitsILi256ELi64ELi64ELi4ELb0ELb0EN7cutlass10bfloat16_tE19Flash_kernel_traitsILi256ELi64ELi64ELi4ES3_EELb0ELb1ELb0ELb0ELb0ELb1ELb0ELb0EEEvNS_16Flash_fwd_paramsE --------------------------
	.section	.nv.info._ZN5flash16flash_fwd_kernelI23Flash_fwd_kernel_traitsILi256ELi64ELi64ELi4ELb0ELb0EN7cutlass10bfloat16_tE19Flash_kernel_traitsILi256ELi64ELi64ELi4ES3_EELb0ELb1ELb0ELb0ELb0ELb1ELb0ELb0EEEvNS_16Flash_fwd_paramsE,"",@"SHT_CUDA_INFO"
	.sectionflags	@""
	.align	4


	//----- nvinfo : EIATTR_CUDA_API_VERSION
	.align		4
        /*0000*/ 	.byte	0x04, 0x37
        /*0002*/ 	.short	(.L_144 - .L_143)
.L_143:
        /*0004*/ 	.word	0x00000082


	//----- nvinfo : EIATTR_KPARAM_INFO
	.align		4
.L_144:
        /*0008*/ 	.byte	0x04, 0x17
        /*000a*/ 	.short	(.L_146 - .L_145)
.L_145:
        /*000c*/ 	.word	0x00000000
        /*0010*/ 	.short	0x0000
        /*0012*/ 	.short	0x0000
        /*0014*/ 	.byte	0x00, 0xf0, 0x41, 0x07


	//----- nvinfo : EIATTR_SPARSE_MMA_MASK
	.align		4
.L_146:
        /*0018*/ 	.byte	0x03, 0x50
        /*001a*/ 	.short	0x0000


	//----- nvinfo : EIATTR_MAXREG_COUNT
	.align		4
        /*001c*/ 	.byte	0x03, 0x1b
        /*001e*/ 	.short	0x00ff


	//----- nvinfo : EIATTR_NUM_BARRIERS
	.align		4
        /*0020*/ 	.byte	0x02, 0x4c
        /*0022*/ 	.byte	0x01
	.zero		1


	//----- nvinfo : EIATTR_MERCURY_ISA_VERSION
	.align		4
        /*0024*/ 	.byte	0x03, 0x5f
        /*0026*/ 	.short	0x0101


	//----- nvinfo : EIATTR_INT_WARP_WIDE_INSTR_OFFSETS
	.align		4
        /*0028*/ 	.byte	0x04, 0x31
        /*002a*/ 	.short	(.L_148 - .L_147)


	//   ....[0]....
.L_147:
        /*002c*/ 	.word	0x00001410


	//   ....[1]....
        /*0030*/ 	.word	0x00001900


	//----- nvinfo : EIATTR_COOP_GROUP_MASK_REGIDS
	.align		4
.L_148:
        /*0034*/ 	.byte	0x04, 0x29
        /*0036*/ 	.short	(.L_150 - .L_149)


	//   ....[0]....
.L_149:
        /*0038*/ 	.word	0xffffffff


	//   ....[1]....
        /*003c*/ 	.word	0xffffffff


	//   ....[2]....
        /*0040*/ 	.word	0xffffffff


	//   ....[3]....
        /*0044*/ 	.word	0xffffffff


	//   ....[4]....
        /*0048*/ 	.word	0xffffffff


	//   ....[5]....
        /*004c*/ 	.word	0xffffffff


	//   ....[6]....
        /*0050*/ 	.word	0xffffffff


	//   ....[7]....
        /*0054*/ 	.word	0xffffffff


	//   ....[8]....
        /*0058*/ 	.word	0xffffffff


	//   ....[9]....
        /*005c*/ 	.word	0xffffffff


	//   ....[10]....
        /*0060*/ 	.word	0xffffffff


	//   ....[11]....
        /*0064*/ 	.word	0xffffffff


	//   ....[12]....
        /*0068*/ 	.word	0xffffffff


	//   ....[13]....
        /*006c*/ 	.word	0xffffffff


	//   ....[14]....
        /*0070*/ 	.word	0xffffffff


	//   ....[15]....
        /*0074*/ 	.word	0xffffffff


	//----- nvinfo : EIATTR_COOP_GROUP_INSTR_OFFSETS
	.align		4
.L_150:
        /*0078*/ 	.byte	0x04, 0x28
        /*007a*/ 	.short	(.L_152 - .L_151)


	//   ....[0]....
.L_151:
        /*007c*/ 	.word	0x00003750


	//   ....[1]....
        /*0080*/ 	.word	0x00003850


	//   ....[2]....
        /*0084*/ 	.word	0x00003880


	//   ....[3]....
        /*0088*/ 	.word	0x00003990


	//   ....[4]....
        /*008c*/ 	.word	0x00006690


	//   ....[5]....
        /*0090*/ 	.word	0x00006760


	//   ....[6]....
        /*0094*/ 	.word	0x00006780


	//   ....[7]....
        /*0098*/ 	.word	0x000067b0


	//   ....[8]....
        /*009c*/ 	.word	0x00009920


	//   ....[9]....
        /*00a0*/ 	.word	0x00009940


	//   ....[10]....
        /*00a4*/ 	.word	0x000099e0


	//   ....[11]....
        /*00a8*/ 	.word	0x000099f0


	//   ....[12]....
        /*00ac*/ 	.word	0x0000b5c0


	//   ....[13]....
        /*00b0*/ 	.word	0x0000b600


	//   ....[14]....
        /*00b4*/ 	.word	0x0000b670


	//   ....[15]....
        /*00b8*/ 	.word	0x0000b6a0


	//----- nvinfo : EIATTR_EXIT_INSTR_OFFSETS
	.align		4
.L_152:
        /*00bc*/ 	.byte	0x04, 0x1c
        /*00be*/ 	.short	(.L_154 - .L_153)


	//   ....[0]....
.L_153:
        /*00c0*/ 	.word	0x000004c0


	//   ....[1]....
        /*00c4*/ 	.word	0x0000d510


	//   ....[2]....
        /*00c8*/ 	.word	0x0000d620


	//   ....[3]....
        /*00cc*/ 	.word	0x0000e160


	//   ....[4]....
        /*00d0*/ 	.word	0x0000e1f0


	//----- nvinfo : EIATTR_CRS_STACK_SIZE
	.align		4
.L_154:
        /*00d4*/ 	.byte	0x04, 0x1e
        /*00d6*/ 	.short	(.L_156 - .L_155)
.L_155:
        /*00d8*/ 	.word	0x00000000


	//----- nvinfo : EIATTR_CBANK_PARAM_SIZE
	.align		4
.L_156:
        /*00dc*/ 	.byte	0x03, 0x19
        /*00de*/ 	.short	0x01d0


	//----- nvinfo : EIATTR_PARAM_CBANK
	.align		4
        /*00e0*/ 	.byte	0x04, 0x0a
        /*00e2*/ 	.short	(.L_158 - .L_157)
	.align		4
.L_157:
        /*00e4*/ 	.word	index@(.nv.constant0._ZN5flash16flash_fwd_kernelI23Flash_fwd_kernel_traitsILi256ELi64ELi64ELi4ELb0ELb0EN7cutlass10bfloat16_tE19Flash_kernel_traitsILi256ELi64ELi64ELi4ES3_EELb0ELb1ELb0ELb0ELb0ELb1ELb0ELb0EEEvNS_16Flash_fwd_paramsE)
        /*00e8*/ 	.short	0x0210
        /*00ea*/ 	.short	0x01d0


	//----- nvinfo : EIATTR_SW_WAR
	.align		4
.L_158:
        /*00ec*/ 	.byte	0x04, 0x36
        /*00ee*/ 	.short	(.L_160 - .L_159)
.L_159:
        /*00f0*/ 	.word	0x00000008
.L_160:


//--------------------- .nv.info._ZN5flash16flash_fwd_kernelI23Flash_fwd_kernel_traitsILi256ELi64ELi64ELi4ELb0ELb0EN7cutlass10bfloat16_tE19Flash_kernel_traitsILi256ELi64ELi64ELi4ES3_EELb0ELb1ELb0ELb0ELb0ELb0ELb0ELb0EEEvNS_16Flash_fwd_paramsE --------------------------
	.section	.nv.info._ZN5flash16flash_fwd_kernelI23Flash_fwd_kernel_traitsILi256ELi64ELi64ELi4ELb0ELb0EN7cutlass10bfloat16_tE19Flash_kernel_traitsILi256ELi64ELi64ELi4ES3_EELb0ELb1ELb0ELb0ELb0ELb0ELb0ELb0EEEvNS_16Flash_fwd_paramsE,"",@"SHT_CUDA_INFO"
	.sectionflags	@""
	.align	4


	//----- nvinfo : EIATTR_CUDA_API_VERSION
	.align		4
        /*0000*/ 	.byte	0x04, 0x37
        /*0002*/ 	.short	(.L_162 - .L_161)
.L_161:
        /*0004*/ 	.word	0x00000082


	//----- nvinfo : EIATTR_KPARAM_INFO
	.align		4
.L_162:
        /*0008*/ 	.byte	0x04, 0x17
        /*000a*/ 	.short	(.L_164 - .L_163)
.L_163:
        /*000c*/ 	.word	0x00000000
        /*0010*/ 	.short	0x0000
        /*0012*/ 	.short	0x0000
        /*0014*/ 	.byte	0x00, 0xf0, 0x41, 0x07


	//----- nvinfo : EIATTR_SPARSE_MMA_MASK
	.align		4
.L_164:
        /*0018*/ 	.byte	0x03, 0x50
        /*001a*/ 	.short	0x0000


	//----- nvinfo : EIATTR_MAXREG_COUNT
	.align		4
        /*001c*/ 	.byte	0x03, 0x1b
        /*001e*/ 	.short	0x00ff


	//----- nvinfo : EIATTR_NUM_BARRIERS
	.align		4
        /*0020*/ 	.byte	0x02, 0x4c
        /*0022*/ 	.byte	0x01
	.zero		1


	//----- nvinfo : EIATTR_ANNOTATIONS
	.align		4
        /*0024*/ 	.byte	0x04, 0x55
        /*0026*/ 	.short	(.L_166 - .L_165)


	//   ....[0]....
.L_165:
        /*0028*/ 	.word	0x00000001
        /*002c*/ 	.byte	0xb0, 0x08, 0x00, 0x00, 0x01, 0x00, 0x00, 0x00, 0x30, 0x29, 0x00, 0x00, 0x01, 0x00, 0x00, 0x00
        /*003c*/ 	.byte	0xc0, 0xaf, 0x00, 0x00, 0x01, 0x00, 0x00, 0x00, 0x00, 0xb0, 0x00, 0x00, 0x01, 0x00, 0x00, 0x00
        /*004c*/ 	.byte	0x20, 0xd5, 0x00, 0x00, 0x01, 0x00, 0x00, 0x00, 0x30, 0xd5, 0x00, 0x00, 0x01, 0x00, 0x00, 0x00
        /*005c*/ 	.byte	0x40, 0xd5, 0x00, 0x00, 0x01, 0x00, 0x00, 0x00, 0xc0, 0xee, 0x00, 0x00, 0x01, 0x00, 0x00, 0x00
        /*006c*/ 	.byte	0x00, 0xef, 0x00, 0x00, 0x01, 0x00, 0x00, 0x00, 0x30, 0xef, 0x00, 0x00


	//----- nvinfo : EIATTR_MERCURY_ISA_VERSION
	.align		4
.L_166:
        /*0078*/ 	.byte	0x03, 0x5f
        /*007a*/ 	.short	0x0101


	//----- nvinfo : EIATTR_COOP_GROUP_MASK_REGIDS
	.align		4
        /*007c*/ 	.byte	0x04, 0x29
        /*007e*/ 	.short	(.L_168 - .L_167)


	//   ....[0]....
.L_167:
        /*0080*/ 	.word	0xffffffff


	//   ....[1]....
        /*0084*/ 	.word	0xffffffff


	//   ....[2]....
        /*0088*/ 	.word	0xffffffff


	//   ....[3]....
        /*008c*/ 	.word	0xffffffff


	//   ....[4]....
        /*0090*/ 	.word	0xffffffff


	//   ....[5]....
        /*0094*/ 	.word	0xffffffff


	//   ....[6]....
        /*0098*/ 	.word	0xffffffff


	//   ....[7]....
        /*009c*/ 	.word	0xffffffff


	//   ....[8]....
        /*00a0*/ 	.word	0xffffffff


	//   ....[9]....
        /*00a4*/ 	.word	0xffffffff


	//   ....[10]....
        /*00a8*/ 	.word	0xffffffff


	//   ....[11]....
        /*00ac*/ 	.word	0xffffffff


	//   ....[12]....
        /*00b0*/ 	.word	0xffffffff


	//   ....[13]....
        /*00b4*/ 	.word	0xffffffff


	//   ....[14]....
        /*00b8*/ 	.word	0xffffffff


	//   ....[15]....
        /*00bc*/ 	.word	0xffffffff


	//----- nvinfo : EIATTR_COOP_GROUP_INSTR_OFFSETS
	.align		4
.L_168:
        /*00c0*/ 	.byte	0x04, 0x28
        /*00c2*/ 	.short	(.L_170 - .L_169)


	//   ....[0]....
.L_169:
        /*00c4*/ 	.word	0x00005700


	//   ....[1]....
        /*00c8*/ 	.word	0x00005720


	//   ....[2]....
        /*00cc*/ 	.word	0x000057c0


	//   ....[3]....
        /*00d0*/ 	.word	0x000057d0


	//   ....[4]....
        /*00d4*/ 	.word	0x00009300


	//   ....[5]....
        /*00d8*/ 	.word	0x00009310


	//   ....[6]....
        /*00dc*/ 	.word	0x00009340


	//   ....[7]....
        /*00e0*/ 	.word	0x00009350


	//   ....[8]....
        /*00e4*/ 	.word	0x0000d4c0


	//   ....[9]....
        /*00e8*/ 	.word	0x0000d4e0


	//   ....[10]....
        /*00ec*/ 	.word	0x0000d570


	//   ....[11]....
        /*00f0*/ 	.word	0x0000d580


	//   ....[12]....
        /*00f4*/ 	.word	0x0000f3c0


	//   ....[13]....
        /*00f8*/ 	.word	0x0000f3e0


	//   ....[14]....
        /*00fc*/ 	.word	0x0000f480


	//   ....[15]....
        /*0100*/ 	.word	0x0000f5b0


	//----- nvinfo : EIATTR_EXIT_INSTR_OFFSETS
	.align		4
.L_170:
        /*0104*/ 	.byte	0x04, 0x1c
        /*0106*/ 	.short	(.L_172 - .L_171)


	//   ....[0]....
.L_171:
        /*0108*/ 	.word	0x000004c0


	//   ....[1]....
        /*010c*/ 	.word	0x000113f0


	//   ....[2]....
        /*0110*/ 	.word	0x00011540


	//   ....[3]....
        /*0114*/ 	.word	0x00011560


	//   ....[4]....
        /*0118*/ 	.word	0x00012200


	//   ....[5]....
        /*011c*/ 	.word	0x00012290


	//----- nvinfo : EIATTR_CRS_STACK_SIZE
	.align		4
.L_172:
        /*0120*/ 	.byte	0x04, 0x1e
        /*0122*/ 	.short	(.L_174 - .L_173)
.L_173:
        /*0124*/ 	.word	0x00000000


	//----- nvinfo : EIATTR_CBANK_PARAM_SIZE
	.align		4
.L_174:
        /*0128*/ 	.byte	0x03, 0x19
        /*012a*/ 	.short	0x01d0


	//----- nvinfo : EIATTR_PARAM_CBANK
	.align		4
        /*012c*/ 	.byte	0x04, 0x0a
        /*012e*/ 	.short	(.L_176 - .L_175)
	.align		4
.L_175:
        /*0130*/ 	.word	index@(.nv.constant0._ZN5flash16flash_fwd_kernelI23Flash_fwd_kernel_traitsILi256ELi64ELi64ELi4ELb0ELb0EN7cutlass10bfloat16_tE19Flash_kernel_traitsILi256ELi64ELi64ELi4ES3_EELb0ELb1ELb0ELb0ELb0ELb0ELb0ELb0EEEvNS_16Flash_fwd_paramsE)
        /*0134*/ 	.short	0x0210
        /*0136*/ 	.short	0x01d0


	//----- nvinfo : EIATTR_SW_WAR
	.align		4
.L_176:
        /*0138*/ 	.byte	0x04, 0x36
        /*013a*/ 	.short	(.L_178 - .L_177)
.L_177:
        /*013c*/ 	.word	0x00000008
.L_178:


//--------------------- .nv.info._ZN5flash16flash_fwd_kernelI23Flash_fwd_kernel_traitsILi256ELi64ELi64ELi4ELb0ELb0EN7cutlass10bfloat16_tE19Flash_kernel_traitsILi256ELi64ELi64ELi4ES3_EELb0ELb1ELb0ELb1ELb0ELb0ELb0ELb0EEEvNS_16Flash_fwd_paramsE --------------------------
	.section	.nv.info._ZN5flash16flash_fwd_kernelI23Flash_fwd_kernel_traitsILi256ELi64ELi64ELi4ELb0ELb0EN7cutlass10bfloat16_tE19Flash_kernel_traitsILi256ELi64ELi64ELi4ES3_EELb0ELb1ELb0ELb1ELb0ELb0ELb0ELb0EEEvNS_16Flash_fwd_paramsE,"",@"SHT_CUDA_INFO"
	.sectionflags	@""
	.align	4


	//----- nvinfo : EIATTR_CUDA_API_VERSION
	.align		4
        /*0000*/ 	.byte	0x04, 0x37
        /*0002*/ 	.short	(.L_180 - .L_179)
.L_179:
        /*0004*/ 	.word	0x00000082


	//----- nvinfo : EIATTR_KPARAM_INFO
	.align		4
.L_180:
        /*0008*/ 	.byte	0x04, 0x17
        /*000a*/ 	.short	(.L_182 - .L_181)
.L_181:
        /*000c*/ 	.word	0x00000000
        /*0010*/ 	.short	0x0000
        /*0012*/ 	.short	0x0000
        /*0014*/ 	.byte	0x00, 0xf0, 0x41, 0x07


	//----- nvinfo : EIATTR_SPARSE_MMA_MASK
	.align		4
.L_182:
        /*0018*/ 	.byte	0x03, 0x50
        /*001a*/ 	.short	0x0000


	//----- nvinfo : EIATTR_MAXREG_COUNT
	.align		4
        /*001c*/ 	.byte	0x03, 0x1b
        /*001e*/ 	.short	0x00ff


	//----- nvinfo : EIATTR_NUM_BARRIERS
	.align		4
        /*0020*/ 	.byte	0x02, 0x4c
        /*0022*/ 	.byte	0x01
	.zero		1


	//----- nvinfo : EIATTR_ANNOTATIONS
	.align		4
        /*0024*/ 	.byte	0x04, 0x55
        /*0026*/ 	.short	(.L_184 - .L_183)


	//   ....[0]....
.L_183:
        /*0028*/ 	.word	0x00000001
        /*002c*/ 	.byte	0xe0, 0x29, 0x00, 0x00, 0x01, 0x00, 0x00, 0x00, 0x20, 0xb7, 0x00, 0x00, 0x01, 0x00, 0x00, 0x00
        /*003c*/ 	.byte	0x60, 0xe0, 0x00, 0x00, 0x01, 0x00, 0x00, 0x00, 0x70, 0xe0, 0x00, 0x00, 0x01, 0x00, 0x00, 0x00
        /*004c*/ 	.byte	0x80, 0xe0, 0x00, 0x00, 0x01, 0x00, 0x00, 0x00, 0x70, 0xfa, 0x00, 0x00, 0x01, 0x00, 0x00, 0x00
        /*005c*/ 	.byte	0xb0, 0xfa, 0x00, 0x00, 0x01, 0x00, 0x00, 0x00, 0xe0, 0xfa, 0x00, 0x00


	//----- nvinfo : EIATTR_MERCURY_ISA_VERSION
	.align		4
.L_184:
        /*0068*/ 	.byte	0x03, 0x5f
        /*006a*/ 	.short	0x0101


	//----- nvinfo : EIATTR_COOP_GROUP_MASK_REGIDS
	.align		4
        /*006c*/ 	.byte	0x04, 0x29
        /*006e*/ 	.short	(.L_186 - .L_185)


	//   ....[0]....
.L_185:
        /*0070*/ 	.word	0xffffffff


	//   ....[1]....
        /*0074*/ 	.word	0xffffffff


	//   ....[2]....
        /*0078*/ 	.word	0xffffffff


	//   ....[3]....
        /*007c*/ 	.word	0xffffffff


	//   ....[4]....
        /*0080*/ 	.word	0xffffffff


	//   ....[5]....
        /*0084*/ 	.word	0xffffffff


	//   ....[6]....
        /*0088*/ 	.word	0xffffffff


	//   ....[7]....
        /*008c*/ 	.word	0xffffffff


	//   ....[8]....
        /*0090*/ 	.word	0xffffffff


	//   ....[9]....
        /*0094*/ 	.word	0xffffffff


	//   ....[10]....
        /*0098*/ 	.word	0xffffffff


	//   ....[11]....
        /*009c*/ 	.word	0xffffffff


	//   ....[12]....
        /*00a0*/ 	.word	0xffffffff


	//   ....[13]....
        /*00a4*/ 	.word	0xffffffff


	//   ....[14]....
        /*00a8*/ 	.word	0xffffffff


	//   ....[15]....
        /*00ac*/ 	.word	0xffffffff


	//----- nvinfo : EIATTR_COOP_GROUP_INSTR_OFFSETS
	.align		4
.L_186:
        /*00b0*/ 	.byte	0x04, 0x28
        /*00b2*/ 	.short	(.L_188 - .L_187)


	//   ....[0]....
.L_187:
        /*00b4*/ 	.word	0x00005b80


	//   ....[1]....
        /*00b8*/ 	.word	0x00005ba0


	//   ....[2]....
        /*00bc*/ 	.word	0x00005c40


	//   ....[3]....
        /*00c0*/ 	.word	0x00005c50


	//   ....[4]....
        /*00c4*/ 	.word	0x00009a70


	//   ....[5]....
        /*00c8*/ 	.word	0x00009a80


	//   ....[6]....
        /*00cc*/ 	.word	0x00009ab0


	//   ....[7]....
        /*00d0*/ 	.word	0x00009ac0


	//   ....[8]....
        /*00d4*/ 	.word	0x0000e000


	//   ....[9]....
        /*00d8*/ 	.word	0x0000e020


	//   ....[10]....
        /*00dc*/ 	.word	0x0000e0b0


	//   ....[11]....
        /*00e0*/ 	.word	0x0000e0c0


	//   ....[12]....
        /*00e4*/ 	.word	0x0000ffc0


	//   ....[13]....
        /*00e8*/ 	.word	0x0000ffe0


	//   ....[14]....
        /*00ec*/ 	.word	0x00010080


	//   ....[15]....
        /*00f0*/ 	.word	0x000101b0


	//----- nvinfo : EIATTR_EXIT_INSTR_OFFSETS
	.align		4
.L_188:
        /*00f4*/ 	.byte	0x04, 0x1c
        /*00f6*/ 	.short	(.L_190 - .L_189)


	//   ....[0]....
.L_189:
        /*00f8*/ 	.word	0x000004c0


	//   ....[1]....
        /*00fc*/ 	.word	0x00011ff0


	//   ....[2]....
        /*0100*/ 	.word	0x00012140


	//   ....[3]....
        /*0104*/ 	.word	0x00012160


	//   ....[4]....
        /*0108*/ 	.word	0x00012e00


	//   ....[5]....
        /*010c*/ 	.word	0x00012e90


	//----- nvinfo : EIATTR_CRS_STACK_SIZE
	.align		4
.L_190:
        /*0110*/ 	.byte	0x04, 0x1e
        /*0112*/ 	.short	(.L_192 - .L_191)
.L_191:
        /*0114*/ 	.word	0x00000000


	//----- nvinfo : EIATTR_CBANK_PARAM_SIZE
	.align		4
.L_192:
        /*0118*/ 	.byte	0x03, 0x19
        /*011a*/ 	.short	0x01d0


	//----- nvinfo : EIATTR_PARAM_CBANK
	.align		4
        /*011c*/ 	.byte	0x04, 0x0a
        /*011e*/ 	.short	(.L_194 - .L_193)
	.align		4
.L_193:
        /*0120*/ 	.word	index@(.nv.constant0._ZN5flash16flash_fwd_kernelI23Flash_fwd_kernel_traitsILi256ELi64ELi64ELi4ELb0ELb0EN7cutlass10bfloat16_tE19Flash_kernel_traitsILi256ELi64ELi64ELi4ES3_EELb0ELb1ELb0ELb1ELb0ELb0ELb0ELb0EEEvNS_16Flash_fwd_paramsE)
        /*0124*/ 	.short	0x0210
        /*0126*/ 	.short	0x01d0


	//----- nvinfo : EIATTR_SW_WAR
	.align		4
.L_194:
        /*0128*/ 	.byte	0x04, 0x36
        /*012a*/ 	.short	(.L_196 - .L_195)
.L_195:
        /*012c*/ 	.word	0x00000008
.L_196:


//--------------------- .nv.info._ZN5flash16flash_fwd_kernelI23Flash_fwd_kernel_traitsILi256ELi128ELi64ELi8ELb0ELb0EN7cutlass10bfloat16_tE19Flash_kernel_traitsILi256ELi128ELi64ELi8ES3_EELb0ELb1ELb0ELb0ELb0ELb1ELb0ELb0EEEvNS_16Flash_fwd_paramsE --------------------------
	.section	.nv.info._ZN5flash16flash_fwd_kernelI23Flash_fwd_kernel_traitsILi256ELi128ELi64ELi8ELb0ELb0EN7cutlass10bfloat16_tE19Flash_kernel_traitsILi256ELi128ELi64ELi8ES3_EELb0ELb1ELb0ELb0ELb0ELb1ELb0ELb0EEEvNS_16Flash_fwd_paramsE,"",@"SHT_CUDA_INFO"
	.sectionflags	@""
	.align	4


	//----- nvinfo : EIATTR_CUDA_API_VERSION
	.align		4
        /*0000*/ 	.byte	0x04, 0x37
        /*0002*/ 	.short	(.L_198 - .L_197)
.L_197:
        /*0004*/ 	.word	0x00000082


	//----- nvinfo : EIATTR_KPARAM_INFO
	.align		4
.L_198:
        /*0008*/ 	.byte	0x04, 0x17
        /*000a*/ 	.short	(.L_200 - .L_199)
.L_199:
        /*000c*/ 	.word	0x00000000
        /*0010*/ 	.short	0x0000
        /*0012*/ 	.short	0x0000
        /*0014*/ 	.byte	0x00, 0xf0, 0x41, 0x07


	//----- nvinfo : EIATTR_SPARSE_MMA_MASK
	.align		4
.L_200:
        /*0018*/ 	.byte	0x03, 0x50
        /*001a*/ 	.short	0x0000


	//----- nvinfo : EIATTR_MAXREG_COUNT
	.align		4
        /*001c*/ 	.byte	0x03, 0x1b
        /*001e*/ 	.short	0x00ff


	//----- nvinfo : EIATTR_NUM_BARRIERS
	.align		4
        /*0020*/ 	.byte	0x02, 0x4c
        /*0022*/ 	.byte	0x01
	.zero		1


	//----- nvinfo : EIATTR_MERCURY_ISA_VERSION
	.align		4
        /*0024*/ 	.byte	0x03, 0x5f
        /*0026*/ 	.short	0x0101


	//----- nvinfo : EIATTR_COOP_GROUP_MASK_REGIDS
	.align		4
        /*0028*/ 	.byte	0x04, 0x29
        /*002a*/ 	.short	(.L_202 - .L_201)


	//   ....[0]....
.L_201:
        /*002c*/ 	.word	0xffffffff


	//   ....[1]....
        /*0030*/ 	.word	0xffffffff


	//   ....[2]....
        /*0034*/ 	.word	0xffffffff


	//   ....[3]....
        /*0038*/ 	.word	0xffffffff


	//   ....[4]....
        /*003c*/ 	.word	0xffffffff


	//   ....[5]....
        /*0040*/ 	.word	0xffffffff


	//   ....[6]....
        /*0044*/ 	.word	0xffffffff


	//   ....[7]....
        /*0048*/ 	.word	0xffffffff


	//   ....[8]....
        /*004c*/ 	.word	0xffffffff


	//   ....[9]....
        /*0050*/ 	.word	0xffffffff


	//   ....[10]....
        /*0054*/ 	.word	0xffffffff


	//   ....[11]....
        /*0058*/ 	.word	0xffffffff


	//   ....[12]....
        /*005c*/ 	.word	0xffffffff


	//   ....[13]....
        /*0060*/ 	.word	0xffffffff


	//   ....[14]....
        /*0064*/ 	.word	0xffffffff


	//   ....[15]....
        /*0068*/ 	.word	0xffffffff


	//   ....[16]....
        /*006c*/ 	.word	0xffffffff


	//   ....[17]....
        /*0070*/ 	.word	0xffffffff


	//   ....[18]....
        /*0074*/ 	.word	0xffffffff


	//   ....[19]....
        /*0078*/ 	.word	0xffffffff


	//----- nvinfo : EIATTR_COOP_GROUP_INSTR_OFFSETS
	.align		4
.L_202:
        /*007c*/ 	.byte	0x04, 0x28
        /*007e*/ 	.short	(.L_204 - .L_203)


	//   ....[0]....
.L_203:
        /*0080*/ 	.word	0x000031a0


	//   ....[1]....
        /*0084*/ 	.word	0x000032a0


	//   ....[2]....
        /*0088*/ 	.word	0x000032d0


	//   ....[3]....
        /*008c*/ 	.word	0x000033d0


	//   ....[4]....
        /*0090*/ 	.word	0x00005f20


	//   ....[5]....
        /*0094*/ 	.word	0x00006000


	//   ....[6]....
        /*0098*/ 	.word	0x00006010


	//   ....[7]....
        /*009c*/ 	.word	0x00006040


	//   ....[8]....
        /*00a0*/ 	.word	0x00009400


	//   ....[9]....
        /*00a4*/ 	.word	0x000094e0


	//   ....[10]....
        /*00a8*/ 	.word	0x00009500


	//   ....[11]....
        /*00ac*/ 	.word	0x00009520


	//   ....[12]....
        /*00b0*/ 	.word	0x0000c4d0


	//   ....[13]....
        /*00b4*/ 	.word	0x0000c4f0


	//   ....[14]....
        /*00b8*/ 	.word	0x0000c590


	//   ....[15]....
        /*00bc*/ 	.word	0x0000c5a0


	//   ....[16]....
        /*00c0*/ 	.word	0x0000e170


	//   ....[17]....
        /*00c4*/ 	.word	0x0000e1b0


	//   ....[18]....
        /*00c8*/ 	.word	0x0000e220


	//   ....[19]....
        /*00cc*/ 	.word	0x0000e230


	//----- nvinfo : EIATTR_EXIT_INSTR_OFFSETS
	.align		4
.L_204:
        /*00d0*/ 	.byte	0x04, 0x1c
        /*00d2*/ 	.short	(.L_206 - .L_205)


	//   ....[0]....
.L_205:
        /*00d4*/ 	.word	0x000004c0


	//   ....[1]....
        /*00d8*/ 	.word	0x000100c0


	//   ....[2]....
        /*00dc*/ 	.word	0x000101d0


	//   ....[3]....
        /*00e0*/ 	.word	0x00010d10


	//   ....[4]....
        /*00e4*/ 	.word	0x00010da0


	//----- nvinfo : EIATTR_CRS_STACK_SIZE
	.align		4
.L_206:
        /*00e8*/ 	.byte	0x04, 0x1e
        /*00ea*/ 	.short	(.L_208 - .L_207)
.L_207:
        /*00ec*/ 	.word	0x00000000


	//----- nvinfo : EIATTR_CBANK_PARAM_SIZE
	.align		4
.L_208:
        /*00f0*/ 	.byte	0x03, 0x19
        /*00f2*/ 	.short	0x01d0


	//----- nvinfo : EIATTR_PARAM_CBANK
	.align		4
        /*00f4*/ 	.byte	0x04, 0x0a
        /*00f6*/ 	.short	(.L_210 - .L_209)
	.align		4
.L_209:
        /*00f8*/ 	.word	index@(.nv.constant0._ZN5flash16flash_fwd_kernelI23Flash_fwd_kernel_traitsILi256ELi128ELi64ELi8ELb0ELb0EN7cutlass10bfloat16_tE19Flash_kernel_traitsILi256ELi128ELi64ELi8ES3_EELb0ELb1ELb0ELb0ELb0ELb1ELb0ELb0EEEvNS_16Flash_fwd_paramsE)
        /*00fc*/ 	.short	0x0210
        /*00fe*/ 	.short	0x01d0


	//----- nvinfo : EIATTR_SW_WAR
	.align		4
.L_210:
        /*0100*/ 	.byte	0x04, 0x36
        /*0102*/ 	.short	(.L_212 - .L_211)
.L_211:
        /*0104*/ 	.word	0x00000008
.L_212:


//--------------------- .nv.info._ZN5flash16flash_fwd_kernelI23Flash_fwd_kernel_traitsILi256ELi128ELi64ELi8ELb0ELb0EN7cutlass10bfloat16_tE19Flash_kernel_traitsILi256ELi128ELi64ELi8ES3_EELb0ELb1ELb0ELb0ELb0ELb0ELb0ELb0EEEvNS_16Flash_fwd_paramsE --------------------------
	.section	.nv.info._ZN5flash16flash_fwd_kernelI23Flash_fwd_kernel_traitsILi256ELi128ELi64ELi8ELb0ELb0EN7cutlass10bfloat16_tE19Flash_kernel_traitsILi256ELi128ELi64ELi8ES3_EELb0ELb1ELb0ELb0ELb0ELb0ELb0ELb0EEEvNS_16Flash_fwd_paramsE,"",@"SHT_CUDA_INFO"
	.sectionflags	@""
	.align	4


	//----- nvinfo : EIATTR_CUDA_API_VERSION
	.align		4
        /*0000*/ 	.byte	0x04, 0x37
        /*0002*/ 	.short	(.L_214 - .L_213)
.L_213:
        /*0004*/ 	.word	0x00000082


	//----- nvinfo : EIATTR_KPARAM_INFO
	.align		4
.L_214:
        /*0008*/ 	.byte	0x04, 0x17
        /*000a*/ 	.short	(.L_216 - .L_215)
.L_215:
        /*000c*/ 	.word	0x00000000
        /*0010*/ 	.short	0x0000
        /*0012*/ 	.short	0x0000
        /*0014*/ 	.byte	0x00, 0xf0, 0x41, 0x07


	//----- nvinfo : EIATTR_SPARSE_MMA_MASK
	.align		4
.L_216:
        /*0018*/ 	.byte	0x03, 0x50
        /*001a*/ 	.short	0x0000


	//----- nvinfo : EIATTR_MAXREG_COUNT
	.align		4
        /*001c*/ 	.byte	0x03, 0x1b
        /*001e*/ 	.short	0x00ff


	//----- nvinfo : EIATTR_NUM_BARRIERS
	.align		4
        /*0020*/ 	.byte	0x02, 0x4c
        /*0022*/ 	.byte	0x01
	.zero		1


	//----- nvinfo : EIATTR_ANNOTATIONS
	.align		4
        /*0024*/ 	.byte	0x04, 0x55
        /*0026*/ 	.short	(.L_218 - .L_217)


	//   ....[0]....
.L_217:
        /*0028*/ 	.word	0x00000001
        /*002c*/ 	.byte	0xe0, 0x5b, 0x00, 0x00, 0x01, 0x00, 0x00, 0x00, 0xf0, 0x5b, 0x00, 0x00, 0x01, 0x00, 0x00, 0x00
        /*003c*/ 	.byte	0x00, 0x6a, 0x00, 0x00, 0x01, 0x00, 0x00, 0x00, 0x20, 0x6a, 0x00, 0x00


	//----- nvinfo : EIATTR_MERCURY_ISA_VERSION
	.align		4
.L_218:
        /*0048*/ 	.byte	0x03, 0x5f
        /*004a*/ 	.short	0x0101


	//----- nvinfo : EIATTR_COOP_GROUP_MASK_REGIDS
	.align		4
        /*004c*/ 	.byte	0x04, 0x29
        /*004e*/ 	.short	(.L_220 - .L_219)


	//   ....[0]....
.L_219:
        /*0050*/ 	.word	0xffffffff


	//   ....[1]....
        /*0054*/ 	.word	0xffffffff


	//   ....[2]....
        /*0058*/ 	.word	0xffffffff


	//   ....[3]....
        /*005c*/ 	.word	0xffffffff


	//   ....[4]....
        /*0060*/ 	.word	0xffffffff


	//   ....[5]....
        /*0064*/ 	.word	0xffffffff


	//   ....[6]....
        /*0068*/ 	.word	0xffffffff


	//   ....[7]....
        /*006c*/ 	.word	0xffffffff


	//   ....[8]....
        /*0070*/ 	.word	0xffffffff


	//   ....[9]....
        /*0074*/ 	.word	0xffffffff


	//   ....[10]....
        /*0078*/ 	.word	0xffffffff


	//   ....[11]....
        /*007c*/ 	.word	0xffffffff


	//   ....[12]....
        /*0080*/ 	.word	0xffffffff


	//   ....[13]....
        /*0084*/ 	.word	0xffffffff


	//   ....[14]....
        /*0088*/ 	.word	0xffffffff


	//   ....[15]....
        /*008c*/ 	.word	0xffffffff


	//   ....[16]....
        /*0090*/ 	.word	0xffffffff


	//   ....[17]....
        /*0094*/ 	.word	0xffffffff


	//   ....[18]....
        /*0098*/ 	.word	0xffffffff


	//   ....[19]....
        /*009c*/ 	.word	0xffffffff


	//----- nvinfo : EIATTR_COOP_GROUP_INSTR_OFFSETS
	.align		4
.L_220:
        /*00a0*/ 	.byte	0x04, 0x28
        /*00a2*/ 	.short	(.L_222 - .L_221)


	//   ....[0]....
.L_221:
        /*00a4*/ 	.word	0x000046b0


	//   ....[1]....
        /*00a8*/ 	.word	0x000046d0


	//   ....[2]....
        /*00ac*/ 	.word	0x00004770


	//   ....[3]....
        /*00b0*/ 	.word	0x00004780


	//   ....[4]....
        /*00b4*/ 	.word	0x000079c0


	//   ....[5]....
        /*00b8*/ 	.word	0x000079d0


	//   ....[6]....
        /*00bc*/ 	.word	0x00007a00


	//   ....[7]....
        /*00c0*/ 	.word	0x00007a10


	//   ....[8]....
        /*00c4*/ 	.word	0x0000b540


	//   ....[9]....
        /*00c8*/ 	.word	0x0000b550


	//   ....[10]....
        /*00cc*/ 	.word	0x0000b580


	//   ....[11]....
        /*00d0*/ 	.word	0x0000b590


	//   ....[12]....
        /*00d4*/ 	.word	0x0000ed60


	//   ....[13]....
        /*00d8*/ 	.word	0x0000ed80


	//   ....[14]....
        /*00dc*/ 	.word	0x0000ede0


	//   ....[15]....
        /*00e0*/ 	.word	0x0000edf0


	//   ....[16]....
        /*00e4*/ 	.word	0x00010a50


	//   ....[17]....
        /*00e8*/ 	.word	0x00010a60


	//   ....[18]....
        /*00ec*/ 	.word	0x00010b40


	//   ....[19]....
        /*00f0*/ 	.word	0x00010c50


	//----- nvinfo : EIATTR_EXIT_INSTR_OFFSETS
	.align		4
.L_222:
        /*00f4*/ 	.byte	0x04, 0x1c
        /*00f6*/ 	.short	(.L_224 - .L_223)


	//   ....[0]....
.L_223:
        /*00f8*/ 	.word	0x000004c0


	//   ....[1]....
        /*00fc*/ 	.word	0x00012aa0


	//   ....[2]....
        /*0100*/ 	.word	0x00012bf0


	//   ....[3]....
        /*0104*/ 	.word	0x00012c10


	//   ....[4]....
        /*0108*/ 	.word	0x000138c0


	//   ....[5]....
        /*010c*/ 	.word	0x00013950


	//----- nvinfo : EIATTR_CRS_STACK_SIZE
	.align		4
.L_224:
        /*0110*/ 	.byte	0x04, 0x1e
        /*0112*/ 	.short	(.L_226 - .L_225)
.L_225:
        /*0114*/ 	.word	0x00000000


	//----- nvinfo : EIATTR_CBANK_PARAM_SIZE
	.align		4
.L_226:
        /*0118*/ 	.byte	0x03, 0x19
        /*011a*/ 	.short	0x01d0


	//----- nvinfo : EIATTR_PARAM_CBANK
	.align		4
        /*011c*/ 	.byte	0x04, 0x0a
        /*011e*/ 	.short	(.L_228 - .L_227)
	.align		4
.L_227:
        /*0120*/ 	.word	index@(.nv.constant0._ZN5flash16flash_fwd_kernelI23Flash_fwd_kernel_traitsILi256ELi128ELi64ELi8ELb0ELb0EN7cutlass10bfloat16_tE19Flash_kernel_traitsILi256ELi128ELi64ELi8ES3_EELb0ELb1ELb0ELb0ELb0ELb0ELb0ELb0EEEvNS_16Flash_fwd_paramsE)
        /*0124*/ 	.short	0x0210
        /*0126*/ 	.short	0x01d0


	//----- nvinfo : EIATTR_SW_WAR
	.align		4
.L_228:
        /*0128*/ 	.byte	0x04, 0x36
        /*012a*/ 	.short	(.L_230 - .L_229)
.L_229:
        /*012c*/ 	.word	0x00000008
.L_230:


//--------------------- .nv.info._ZN5flash16flash_fwd_kernelI23Flash_fwd_kernel_traitsILi256ELi128ELi64ELi8ELb0ELb0EN7cutlass10bfloat16_tE19Flash_kernel_traitsILi256ELi128ELi64ELi8ES3_EELb0ELb1ELb0ELb1ELb0ELb0ELb0ELb0EEEvNS_16Flash_fwd_paramsE --------------------------
	.section	.nv.info._ZN5flash16flash_fwd_kernelI23Flash_fwd_kernel_traitsILi256ELi128ELi64ELi8ELb0ELb0EN7cutlass10bfloat16_tE19Flash_kernel_traitsILi256ELi128ELi64ELi8ES3_EELb0ELb1ELb0ELb1ELb0ELb0ELb0ELb0EEEvNS_16Flash_fwd_paramsE,"",@"SHT_CUDA_INFO"
	.sectionflags	@""
	.align	4


	//----- nvinfo : EIATTR_CUDA_API_VERSION
	.align		4
        /*0000*/ 	.byte	0x04, 0x37
        /*0002*/ 	.short	(.L_232 - .L_231)
.L_231:
        /*0004*/ 	.word	0x00000082


	//----- nvinfo : EIATTR_KPARAM_INFO
	.align		4
.L_232:
        /*0008*/ 	.byte	0x04, 0x17
        /*000a*/ 	.short	(.L_234 - .L_233)
.L_233:
        /*000c*/ 	.word	0x00000000
        /*0010*/ 	.short	0x0000
        /*0012*/ 	.short	0x0000
        /*0014*/ 	.byte	0x00, 0xf0, 0x41, 0x07


	//----- nvinfo : EIATTR_SPARSE_MMA_MASK
	.align		4
.L_234:
        /*0018*/ 	.byte	0x03, 0x50
        /*001a*/ 	.short	0x0000


	//----- nvinfo : EIATTR_MAXREG_COUNT
	.align		4
        /*001c*/ 	.byte	0x03, 0x1b
        /*001e*/ 	.short	0x00ff


	//----- nvinfo : EIATTR_NUM_BARRIERS
	.align		4
        /*0020*/ 	.byte	0x02, 0x4c
        /*0022*/ 	.byte	0x01
	.zero		1


	//----- nvinfo : EIATTR_ANNOTATIONS
	.align		4
        /*0024*/ 	.byte	0x04, 0x55
        /*0026*/ 	.short	(.L_236 - .L_235)


	//   ....[0]....
.L_235:
        /*0028*/ 	.word	0x00000001
        /*002c*/ 	.byte	0x10, 0x0d, 0x00, 0x00, 0x01, 0x00, 0x00, 0x00, 0x50, 0x0d, 0x00, 0x00, 0x01, 0x00, 0x00, 0x00
        /* <DEDUP_REMOVED lines=32> */
        /*023c*/ 	.byte	0xf0, 0x58, 0x01, 0x00, 0x01, 0x00, 0x00, 0x00, 0x00, 0x59, 0x01, 0x00


	//----- nvinfo : EIATTR_MERCURY_ISA_VERSION
	.align		4
.L_236:
        /*0248*/ 	.byte	0x03, 0x5f
        /*024a*/ 	.short	0x0101


	//----- nvinfo : EIATTR_COOP_GROUP_MASK_REGIDS
	.align		4
        /*024c*/ 	.byte	0x04, 0x29
        /*024e*/ 	.short	(.L_238 - .L_237)


	//   ....[0]....
.L_237:
        /*0250*/ 	.word	0xffffffff


	//   ....[1]....
        /*0254*/ 	.word	0xffffffff


	//   ....[2]....
        /*0258*/ 	.word	0xffffffff


	//   ....[3]....
        /*025c*/ 	.word	0xffffffff


	//   ....[4]....
        /*0260*/ 	.word	0xffffffff


	//   ....[5]....
        /*0264*/ 	.word	0xffffffff


	//   ....[6]....
        /*0268*/ 	.word	0xffffffff


	//   ....[7]....
        /*026c*/ 	.word	0xffffffff


	//   ....[8]....
        /*0270*/ 	.word	0xffffffff


	//   ....[9]....
        /*0274*/ 	.word	0xffffffff


	//   ....[10]....
        /*0278*/ 	.word	0xffffffff


	//   ....[11]....
        /*027c*/ 	.word	0xffffffff


	//   ....[12]....
        /*0280*/ 	.word	0xffffffff


	//   ....[13]....
        /*0284*/ 	.word	0xffffffff


	//   ....[14]....
        /*0288*/ 	.word	0xffffffff


	//   ....[15]....
        /*028c*/ 	.word	0xffffffff


	//   ....[16]....
        /*0290*/ 	.word	0xffffffff


	//   ....[17]....
        /*0294*/ 	.word	0xffffffff


	//   ....[18]....
        /*0298*/ 	.word	0xffffffff


	//   ....[19]....
        /*029c*/ 	.word	0xffffffff


	//----- nvinfo : EIATTR_COOP_GROUP_INSTR_OFFSETS
	.align		4
.L_238:
        /*02a0*/ 	.byte	0x04, 0x28
        /*02a2*/ 	.short	(.L_240 - .L_239)


	//   ....[0]....
.L_239:
        /*02a4*/ 	.word	0x00004d50


	//   ....[1]....
        /*02a8*/ 	.word	0x00004d90


	//   ....[2]....
        /*02ac*/ 	.word	0x00004dc0


	//   ....[3]....
        /*02b0*/ 	.word	0x00004e20


	//   ....[4]....
        /*02b4*/ 	.word	0x000093f0


	//   ....[5]....
        /*02b8*/ 	.word	0x00009440


	//   ....[6]....
        /*02bc*/ 	.word	0x00009460


	//   ....[7]....
        /*02c0*/ 	.word	0x00009480


	//   ....[8]....
        /*02c4*/ 	.word	0x0000d9d0


	//   ....[9]....
        /*02c8*/ 	.word	0x0000da20


	//   ....[10]....
        /*02cc*/ 	.word	0x0000da40


	//   ....[11]....
        /*02d0*/ 	.word	0x0000da60


	//   ....[12]....
        /*02d4*/ 	.word	0x00012200


	//   ....[13]....
        /*02d8*/ 	.word	0x00012220


	//   ....[14]....
        /*02dc*/ 	.word	0x00012270


	//   ....[15]....
        /*02e0*/ 	.word	0x00012280


	//   ....[16]....
        /*02e4*/ 	.word	0x00013ee0


	//   ....[17]....
        /*02e8*/ 	.word	0x00013f00


	//   ....[18]....
        /*02ec*/ 	.word	0x000140d0


	//   ....[19]....
        /*02f0*/ 	.word	0x000140e0


	//----- nvinfo : EIATTR_EXIT_INSTR_OFFSETS
	.align		4
.L_240:
        /*02f4*/ 	.byte	0x04, 0x1c
        /*02f6*/ 	.short	(.L_242 - .L_241)


	//   ....[0]....
.L_241:
        /*02f8*/ 	.word	0x000004c0


	//   ....[1]....
        /*02fc*/ 	.word	0x00015f50


	//   ....[2]....
        /*0300*/ 	.word	0x000160a0


	//   ....[3]....
        /*0304*/ 	.word	0x000160c0


	//   ....[4]....
        /*0308*/ 	.word	0x00016d70


	//   ....[5]....
        /*030c*/ 	.word	0x00016e00


	//----- nvinfo : EIATTR_CRS_STACK_SIZE
	.align		4
.L_242:
        /*0310*/ 	.byte	0x04, 0x1e
        /*0312*/ 	.short	(.L_244 - .L_243)
.L_243:
        /*0314*/ 	.word	0x00000000


	//----- nvinfo : EIATTR_CBANK_PARAM_SIZE
	.align		4
.L_244:
        /*0318*/ 	.byte	0x03, 0x19
        /*031a*/ 	.short	0x01d0


	//----- nvinfo : EIATTR_PARAM_CBANK
	.align		4
        /*031c*/ 	.byte	0x04, 0x0a
        /*031e*/ 	.short	(.L_246 - .L_245)
	.align		4
.L_245:
        /*0320*/ 	.word	index@(.nv.constant0._ZN5flash16flash_fwd_kernelI23Flash_fwd_kernel_traitsILi256ELi128ELi64ELi8ELb0ELb0EN7cutlass10bfloat16_tE19Flash_kernel_traitsILi256ELi128ELi64ELi8ES3_EELb0ELb1ELb0ELb1ELb0ELb0ELb0ELb0EEEvNS_16Flash_fwd_paramsE)
        /*0324*/ 	.short	0x0210
        /*0326*/ 	.short	0x01d0


	//----- nvinfo : EIATTR_SW_WAR
	.align		4
.L_246:
        /*0328*/ 	.byte	0x04, 0x36
        /*032a*/ 	.short	(.L_248 - .L_247)
.L_247:
        /*032c*/ 	.word	0x00000008
.L_248:


//--------------------- .nv.info._ZN5flash16flash_fwd_kernelI23Flash_fwd_kernel_traitsILi256ELi64ELi64ELi4ELb0ELb0EN7cutlass10bfloat16_tE19Flash_kernel_traitsILi256ELi64ELi64ELi4ES3_EELb1ELb1ELb0ELb0ELb0ELb0ELb0ELb0EEEvNS_16Flash_fwd_paramsE --------------------------
	.section	.nv.info._ZN5flash16flash_fwd_kernelI23Flash_fwd_kernel_traitsILi256ELi64ELi64ELi4ELb0ELb0EN7cutlass10bfloat16_tE19Flash_kernel_traitsILi256ELi64ELi64ELi4ES3_EELb1ELb1ELb0ELb0ELb0ELb0ELb0ELb0EEEvNS_16Flash_fwd_paramsE,"",@"SHT_CUDA_INFO"
	.sectionflags	@""
	.align	4


	//----- nvinfo : EIATTR_CUDA_API_VERSION
	.align		4
        /*0000*/ 	.byte	0x04, 0x37
        /*0002*/ 	.short	(.L_250 - .L_249)
.L_249:
        /*0004*/ 	.word	0x00000082


	//----- nvinfo : EIATTR_KPARAM_INFO
	.align		4
.L_250:
        /*0008*/ 	.byte	0x04, 0x17
        /*000a*/ 	.short	(.L_252 - .L_251)
.L_251:
        /*000c*/ 	.word	0x00000000
        /*0010*/ 	.short	0x0000
        /*0012*/ 	.short	0x0000
        /*0014*/ 	.byte	0x00, 0xf0, 0x41, 0x07


	//----- nvinfo : EIATTR_SPARSE_MMA_MASK
	.align		4
.L_252:
        /*0018*/ 	.byte	0x03, 0x50
        /*001a*/ 	.short	0x0000


	//----- nvinfo : EIATTR_MAXREG_COUNT
	.align		4
        /*001c*/ 	.byte	0x03, 0x1b
        /*001e*/ 	.short	0x00ff


	//----- nvinfo : EIATTR_NUM_BARRIERS
	.align		4
        /*0020*/ 	.byte	0x02, 0x4c
        /*0022*/ 	.byte	0x01
	.zero		1


	//----- nvinfo : EIATTR_ANNOTATIONS
	.align		4
        /*0024*/ 	.byte	0x04, 0x55
        /*0026*/ 	.short	(.L_254 - .L_253)


	//   ....[0]....
.L_253:
        /*0028*/ 	.word	0x00000001
        /*002c*/ 	.byte	0xa0, 0x2b, 0x00, 0x00, 0x01, 0x00, 0x00, 0x00, 0xb0, 0x6f, 0x00, 0x00, 0x01, 0x00, 0x00, 0x00
        /*003c*/ 	.byte	0x70, 0xbe, 0x00, 0x00, 0x01, 0x00, 0x00, 0x00, 0x80, 0xc7, 0x00, 0x00, 0x01, 0x00, 0x00, 0x00
        /*004c*/ 	.byte	0xc0, 0xc7, 0x00, 0x00, 0x01, 0x00, 0x00, 0x00, 0xb0, 0xd0, 0x00, 0x00, 0x01, 0x00, 0x00, 0x00
        /*005c*/ 	.byte	0x20, 0xd2, 0x00, 0x00, 0x01, 0x00, 0x00, 0x00, 0xf0, 0xe8, 0x00, 0x00, 0x01, 0x00, 0x00, 0x00
        /*006c*/ 	.byte	0x30, 0x06, 0x01, 0x00, 0x01, 0x00, 0x00, 0x00, 0x00, 0x13, 0x01, 0x00, 0x01, 0x00, 0x00, 0x00
        /*007c*/ 	.byte	0xb0, 0x13, 0x01, 0x00


	//----- nvinfo : EIATTR_MERCURY_ISA_VERSION
	.align		4
.L_254:
        /*0080*/ 	.byte	0x03, 0x5f
        /*0082*/ 	.short	0x0101


	//----- nvinfo : EIATTR_COOP_GROUP_MASK_REGIDS
	.align		4
        /*0084*/ 	.byte	0x04, 0x29
        /*0086*/ 	.short	(.L_256 - .L_255)


	//   ....[0]....
.L_255:
        /*0088*/ 	.word	0xffffffff


	//   ....[1]....
        /*008c*/ 	.word	0xffffffff


	//   ....[2]....
        /*0090*/ 	.word	0xffffffff


	//   ....[3]....
        /*0094*/ 	.word	0xffffffff


	//   ....[4]....
        /*0098*/ 	.word	0xffffffff


	//   ....[5]....
        /*009c*/ 	.word	0xffffffff


	//   ....[6]....
        /*00a0*/ 	.word	0xffffffff


	//   ....[7]....
        /*00a4*/ 	.word	0xffffffff


	//   ....[8]....
        /*00a8*/ 	.word	0xffffffff


	//   ....[9]....
        /*00ac*/ 	.word	0xffffffff


	//   ....[10]....
        /*00b0*/ 	.word	0xffffffff


	//   ....[11]....
        /*00b4*/ 	.word	0xffffffff


	//   ....[12]....
        /*00b8*/ 	.word	0xffffffff


	//   ....[13]....
        /*00bc*/ 	.word	0xffffffff


	//   ....[14]....
        /*00c0*/ 	.word	0xffffffff


	//   ....[15]....
        /*00c4*/ 	.word	0xffffffff


	//----- nvinfo : EIATTR_COOP_GROUP_INSTR_OFFSETS
	.align		4
.L_256:
        /*00c8*/ 	.byte	0x04, 0x28
        /*00ca*/ 	.short	(.L_258 - .L_257)


	//   ....[0]....
.L_257:
        /*00cc*/ 	.word	0x00005af0


	//   ....[1]....
        /*00d0*/ 	.word	0x00005c10


	//   ....[2]....
        /*00d4*/ 	.word	0x00005c50


	//   ....[3]....
        /*00d8*/ 	.word	0x00005cf0


	//   ....[4]....
        /*00dc*/ 	.word	0x0000a060


	//   ....[5]....
        /*00e0*/ 	.word	0x0000a070


	//   ....[6]....
        /*00e4*/ 	.word	0x0000a0f0


	//   ....[7]....
        /*00e8*/ 	.word	0x0000a130


	//   ....[8]....
        /*00ec*/ 	.word	0x0000eb90


	//   ....[9]....
        /*00f0*/ 	.word	0x0000ec90


	//   ....[10]....
        /*00f4*/ 	.word	0x0000ed60


	//   ....[11]....
        /*00f8*/ 	.word	0x0000ed70


	//   ....[12]....
        /*00fc*/ 	.word	0x000113f0


	//   ....[13]....
        /*0100*/ 	.word	0x00011450


	//   ....[14]....
        /*0104*/ 	.word	0x00011470


	//   ....[15]....
        /*0108*/ 	.word	0x00011480


	//----- nvinfo : EIATTR_EXIT_INSTR_OFFSETS
	.align		4
.L_258:
        /*010c*/ 	.byte	0x04, 0x1c
        /*010e*/ 	.short	(.L_260 - .L_259)


	//   ....[0]....
.L_259:
        /*0110*/ 	.word	0x00000710


	//   ....[1]....
        /*0114*/ 	.word	0x00013450


	//   ....[2]....
        /*0118*/ 	.word	0x000135a0


	//   ....[3]....
        /*011c*/ 	.word	0x000135c0


	//   ....[4]....
        /*0120*/ 	.word	0x00014240


	//   ....[5]....
        /*0124*/ 	.word	0x000142d0


	//----- nvinfo : EIATTR_CRS_STACK_SIZE
	.align		4
.L_260:
        /*0128*/ 	.byte	0x04, 0x1e
        /*012a*/ 	.short	(.L_262 - .L_261)
.L_261:
        /*012c*/ 	.word	0x00000000


	//----- nvinfo : EIATTR_CBANK_PARAM_SIZE
	.align		4
.L_262:
        /*0130*/ 	.byte	0x03, 0x19
        /*0132*/ 	.short	0x01d0


	//----- nvinfo : EIATTR_PARAM_CBANK
	.align		4
        /*0134*/ 	.byte	0x04, 0x0a
        /*0136*/ 	.short	(.L_264 - .L_263)
	.align		4
.L_263:
        /*0138*/ 	.word	index@(.nv.constant0._ZN5flash16flash_fwd_kernelI23Flash_fwd_kernel_traitsILi256ELi64ELi64ELi4ELb0ELb0EN7cutlass10bfloat16_tE19Flash_kernel_traitsILi256ELi64ELi64ELi4ES3_EELb1ELb1ELb0ELb0ELb0ELb0ELb0ELb0EEEvNS_16Flash_fwd_paramsE)
        /*013c*/ 	.short	0x0210
        /*013e*/ 	.short	0x01d0


	//----- nvinfo : EIATTR_SW_WAR
	.align		4
.L_264:
        /*0140*/ 	.byte	0x04, 0x36
        /*0142*/ 	.short	(.L_266 - .L_265)
.L_265:
        /*0144*/ 	.word	0x00000008
.L_266:


//--------------------- .nv.info._ZN5flash16flash_fwd_kernelI23Flash_fwd_kernel_traitsILi256ELi64ELi64ELi4ELb0ELb0EN7cutlass10bfloat16_tE19Flash_kernel_traitsILi256ELi64ELi64ELi4ES3_EELb1ELb1ELb0ELb0ELb0ELb1ELb0ELb0EEEvNS_16Flash_fwd_paramsE --------------------------
	.section	.nv.info._ZN5flash16flash_fwd_kernelI23Flash_fwd_kernel_traitsILi256ELi64ELi64ELi4ELb0ELb0EN7cutlass10bfloat16_tE19Flash_kernel_traitsILi256ELi64ELi64ELi4ES3_EELb1ELb1ELb0ELb0ELb0ELb1ELb0ELb0EEEvNS_16Flash_fwd_paramsE,"",@"SHT_CUDA_INFO"
	.sectionflags	@""
	.align	4


	//----- nvinfo : EIATTR_CUDA_API_VERSION
	.align		4
        /*0000*/ 	.byte	0x04, 0x37
        /*0002*/ 	.short	(.L_268 - .L_267)
.L_267:
        /*0004*/ 	.word	0x00000082


	//----- nvinfo : EIATTR_KPARAM_INFO
	.align		4
.L_268:
        /*0008*/ 	.byte	0x04, 0x17
        /*000a*/ 	.short	(.L_270 - .L_269)
.L_269:
        /*000c*/ 	.word	0x00000000
        /*0010*/ 	.short	0x0000
        /*0012*/ 	.short	0x0000
        /*0014*/ 	.byte	0x00, 0xf0, 0x41, 0x07


	//----- nvinfo : EIATTR_SPARSE_MMA_MASK
	.align		4
.L_270:
        /*0018*/ 	.byte	0x03, 0x50
        /*001a*/ 	.short	0x0000


	//----- nvinfo : EIATTR_MAXREG_COUNT
	.align		4
        /*001c*/ 	.byte	0x03, 0x1b
        /*001e*/ 	.short	0x00ff


	//----- nvinfo : EIATTR_NUM_BARRIERS
	.align		4
        /*0020*/ 	.byte	0x02, 0x4c
        /*0022*/ 	.byte	0x01
	.zero		1


	//----- nvinfo : EIATTR_MERCURY_ISA_VERSION
	.align		4
        /*0024*/ 	.byte	0x03, 0x5f
        /*0026*/ 	.short	0x0101


	//----- nvinfo : EIATTR_INT_WARP_WIDE_INSTR_OFFSETS
	.align		4
        /*0028*/ 	.byte	0x04, 0x31
        /*002a*/ 	.short	(.L_272 - .L_271)


	//   ....[0]....
.L_271:
        /*002c*/ 	.word	0x00001770


	//   ....[1]....
        /*0030*/ 	.word	0x00001a90


	//----- nvinfo : EIATTR_COOP_GROUP_MASK_REGIDS
	.align		4
.L_272:
        /*0034*/ 	.byte	0x04, 0x29
        /*0036*/ 	.short	(.L_274 - .L_273)


	//   ....[0]....
.L_273:
        /*0038*/ 	.word	0xffffffff


	//   ....[1]....
        /*003c*/ 	.word	0xffffffff


	//   ....[2]....
        /*0040*/ 	.word	0xffffffff


	//   ....[3]....
        /*0044*/ 	.word	0xffffffff


	//   ....[4]....
        /*0048*/ 	.word	0xffffffff


	//   ....[5]....
        /*004c*/ 	.word	0xffffffff


	//   ....[6]....
        /*0050*/ 	.word	0xffffffff


	//   ....[7]....
        /*0054*/ 	.word	0xffffffff


	//   ....[8]....
        /*0058*/ 	.word	0xffffffff


	//   ....[9]....
        /*005c*/ 	.word	0xffffffff


	//   ....[10]....
        /*0060*/ 	.word	0xffffffff


	//   ....[11]....
        /*0064*/ 	.word	0xffffffff


	//   ....[12]....
        /*0068*/ 	.word	0xffffffff


	//   ....[13]....
        /*006c*/ 	.word	0xffffffff


	//   ....[14]....
        /*0070*/ 	.word	0xffffffff


	//   ....[15]....
        /*0074*/ 	.word	0xffffffff


	//----- nvinfo : EIATTR_COOP_GROUP_INSTR_OFFSETS
	.align		4
.L_274:
        /*0078*/ 	.byte	0x04, 0x28
        /*007a*/ 	.short	(.L_276 - .L_275)


	//   ....[0]....
.L_275:
        /*007c*/ 	.word	0x000038e0


	//   ....[1]....
        /*0080*/ 	.word	0x00003b40


	//   ....[2]....
        /*0084*/ 	.word	0x00003b80


	//   ....[3]....
        /*0088*/ 	.word	0x00003cf0


	//   ....[4]....
        /*008c*/ 	.word	0x000072a0


	//   ....[5]....
        /*0090*/ 	.word	0x00007440


	//   ....[6]....
        /*0094*/ 	.word	0x00007480


	//   ....[7]....
        /*0098*/ 	.word	0x00007510


	//   ....[8]....
        /*009c*/ 	.word	0x0000af80


	//   ....[9]....
        /*00a0*/ 	.word	0x0000b050


	//   ....[10]....
        /*00a4*/ 	.word	0x0000b090


	//   ....[11]....
        /*00a8*/ 	.word	0x0000b0b0


	//   ....[12]....
        /*00ac*/ 	.word	0x0000d5f0


	//   ....[13]....
        /*00b0*/ 	.word	0x0000d630


	//   ....[14]....
        /*00b4*/ 	.word	0x0000d6b0


	//   ....[15]....
        /*00b8*/ 	.word	0x0000d6c0


	//----- nvinfo : EIATTR_EXIT_INSTR_OFFSETS
	.align		4
.L_276:
        /*00bc*/ 	.byte	0x04, 0x1c
        /*00be*/ 	.short	(.L_278 - .L_277)


	//   ....[0]....
.L_277:
        /*00c0*/ 	.word	0x00000700


	//   ....[1]....
        /*00c4*/ 	.word	0x0000f500


	//   ....[2]....
        /*00c8*/ 	.word	0x0000f610


	//   ....[3]....
        /*00cc*/ 	.word	0x00010130


	//   ....[4]....
        /*00d0*/ 	.word	0x000101c0


	//----- nvinfo : EIATTR_CRS_STACK_SIZE
	.align		4
.L_278:
        /*00d4*/ 	.byte	0x04, 0x1e
        /*00d6*/ 	.short	(.L_280 - .L_279)
.L_279:
        /*00d8*/ 	.word	0x00000000


	//----- nvinfo : EIATTR_CBANK_PARAM_SIZE
	.align		4
.L_280:
        /*00dc*/ 	.byte	0x03, 0x19
        /*00de*/ 	.short	0x01d0


	//----- nvinfo : EIATTR_PARAM_CBANK
	.align		4
        /*00e0*/ 	.byte	0x04, 0x0a
        /*00e2*/ 	.short	(.L_282 - .L_281)
	.align		4
.L_281:
        /*00e4*/ 	.word	index@(.nv.constant0._ZN5flash16flash_fwd_kernelI23Flash_fwd_kernel_traitsILi256ELi64ELi64ELi4ELb0ELb0EN7cutlass10bfloat16_tE19Flash_kernel_traitsILi256ELi64ELi64ELi4ES3_EELb1ELb1ELb0ELb0ELb0ELb1ELb0ELb0EEEvNS_16Flash_fwd_paramsE)
        /*00e8*/ 	.short	0x0210
        /*00ea*/ 	.short	0x01d0


	//----- nvinfo : EIATTR_SW_WAR
	.align		4
.L_282:
        /*00ec*/ 	.byte	0x04, 0x36
        /*00ee*/ 	.short	(.L_284 - .L_283)
.L_283:
        /*00f0*/ 	.word	0x00000008
.L_284:


//--------------------- .nv.info._ZN5flash16flash_fwd_kernelI23Flash_fwd_kernel_traitsILi256ELi64ELi64ELi4ELb0ELb0EN7cutlass10bfloat16_tE19Flash_kernel_traitsILi256ELi64ELi64ELi4ES3_EELb0ELb1ELb0ELb0ELb0ELb1ELb1ELb0EEEvNS_16Flash_fwd_paramsE --------------------------
	.section	.nv.info._ZN5flash16flash_fwd_kernelI23Flash_fwd_kernel_traitsILi256ELi64ELi64ELi4ELb0ELb0EN7cutlass10bfloat16_tE19Flash_kernel_traitsILi256ELi64ELi64ELi4ES3_EELb0ELb1ELb0ELb0ELb0ELb1ELb1ELb0EEEvNS_16Flash_fwd_paramsE,"",@"SHT_CUDA_INFO"
	.sectionflags	@""
	.align	4


	//----- nvinfo : EIATTR_CUDA_API_VERSION
	.align		4
        /*0000*/ 	.byte	0x04, 0x37
        /*0002*/ 	.short	(.L_286 - .L_285)
.L_285:
        /*0004*/ 	.word	0x00000082


	//----- nvinfo : EIATTR_KPARAM_INFO
	.align		4
.L_286:
        /*0008*/ 	.byte	0x04, 0x17
        /*000a*/ 	.short	(.L_288 - .L_287)
.L_287:
        /*000c*/ 	.word	0x00000000
        /*0010*/ 	.short	0x0000
        /*0012*/ 	.short	0x0000
        /*0014*/ 	.byte	0x00, 0xf0, 0x41, 0x07


	//----- nvinfo : EIATTR_SPARSE_MMA_MASK
	.align		4
.L_288:
        /*0018*/ 	.byte	0x03, 0x50
        /*001a*/ 	.short	0x0000


	//----- nvinfo : EIATTR_MAXREG_COUNT
	.align		4
        /*001c*/ 	.byte	0x03, 0x1b
        /*001e*/ 	.short	0x00ff


	//----- nvinfo : EIATTR_NUM_BARRIERS
	.align		4
        /*0020*/ 	.byte	0x02, 0x4c
        /*0022*/ 	.byte	0x01
	.zero		1


	//----- nvinfo : EIATTR_MERCURY_ISA_VERSION
	.align		4
        /*0024*/ 	.byte	0x03, 0x5f
        /*0026*/ 	.short	0x0101


	//----- nvinfo : EIATTR_INT_WARP_WIDE_INSTR_OFFSETS
	.align		4
        /*0028*/ 	.byte	0x04, 0x31
        /*002a*/ 	.short	(.L_290 - .L_289)


	//   ....[0]....
.L_289:
        /*002c*/ 	.word	0x000013a0


	//   ....[1]....
        /*0030*/ 	.word	0x000018b0


	//----- nvinfo : EIATTR_COOP_GROUP_MASK_REGIDS
	.align		4
.L_290:
        /*0034*/ 	.byte	0x04, 0x29
        /*0036*/ 	.short	(.L_292 - .L_291)


	//   ....[0]....
.L_291:
        /*0038*/ 	.word	0xffffffff


	//   ....[1]....
        /*003c*/ 	.word	0xffffffff


	//   ....[2]....
        /*0040*/ 	.word	0xffffffff


	//   ....[3]....
        /*0044*/ 	.word	0xffffffff


	//   ....[4]....
        /*0048*/ 	.word	0xffffffff


	//   ....[5]....
        /*004c*/ 	.word	0xffffffff


	//   ....[6]....
        /*0050*/ 	.word	0xffffffff


	//   ....[7]....
        /*0054*/ 	.word	0xffffffff


	//   ....[8]....
        /*0058*/ 	.word	0xffffffff


	//   ....[9]....
        /*005c*/ 	.word	0xffffffff


	//   ....[10]....
        /*0060*/ 	.word	0xffffffff


	//   ....[11]....
        /*0064*/ 	.word	0xffffffff


	//   ....[12]....
        /*0068*/ 	.word	0xffffffff


	//   ....[13]....
        /*006c*/ 	.word	0xffffffff


	//   ....[14]....
        /*0070*/ 	.word	0xffffffff


	//   ....[15]....
        /*0074*/ 	.word	0xffffffff


	//----- nvinfo : EIATTR_COOP_GROUP_INSTR_OFFSETS
	.align		4
.L_292:
        /*0078*/ 	.byte	0x04, 0x28
        /*007a*/ 	.short	(.L_294 - .L_293)


	//   ....[0]....
.L_293:
        /*007c*/ 	.word	0x00003b20


	//   ....[1]....
        /*0080*/ 	.word	0x00003c20


	//   ....[2]....
        /*0084*/ 	.word	0x00003c50


	//   ....[3]....
        /*0088*/ 	.word	0x00003da0


	//   ....[4]....
        /*008c*/ 	.word	0x00006e60


	//   ....[5]....
        /*0090*/ 	.word	0x00006f50


	//   ....[6]....
        /*0094*/ 	.word	0x00006f60


	//   ....[7]....
        /*0098*/ 	.word	0x00006f90


	//   ....[8]....
        /*009c*/ 	.word	0x0000a4f0


	//   ....[9]....
        /*00a0*/ 	.word	0x0000a530


	//   ....[10]....
        /*00a4*/ 	.word	0x0000a570


	//   ....[11]....
        /*00a8*/ 	.word	0x0000a5a0


	//   ....[12]....
        /*00ac*/ 	.word	0x0000c1a0


	//   ....[13]....
        /*00b0*/ 	.word	0x0000c1e0


	//   ....[14]....
        /*00b4*/ 	.word	0x0000c250


	//   ....[15]....
        /*00b8*/ 	.word	0x0000c280


	//----- nvinfo : EIATTR_EXIT_INSTR_OFFSETS
	.align		4
.L_294:
        /*00bc*/ 	.byte	0x04, 0x1c
        /*00be*/ 	.short	(.L_296 - .L_295)


	//   ....[0]....
.L_295:
        /*00c0*/ 	.word	0x000004c0


	//   ....[1]....
        /*00c4*/ 	.word	0x0000e0f0


	//   ....[2]....
        /*00c8*/ 	.word	0x0000e200


	//   ....[3]....
        /*00cc*/ 	.word	0x0000ed40


	//   ....[4]....
        /*00d0*/ 	.word	0x0000edd0


	//----- nvinfo : EIATTR_CRS_STACK_SIZE
	.align		4
.L_296:
        /*00d4*/ 	.byte	0x04, 0x1e
        /*00d6*/ 	.short	(.L_298 - .L_297)
.L_297:
        /*00d8*/ 	.word	0x00000000


	//----- nvinfo : EIATTR_CBANK_PARAM_SIZE
	.align		4
.L_298:
        /*00dc*/ 	.byte	0x03, 0x19
        /*00de*/ 	.short	0x01d0


	//----- nvinfo : EIATTR_PARAM_CBANK
	.align		4
        /*00e0*/ 	.byte	0x04, 0x0a
        /*00e2*/ 	.short	(.L_300 - .L_299)
	.align		4
.L_299:
        /*00e4*/ 	.word	index@(.nv.constant0._ZN5flash16flash_fwd_kernelI23Flash_fwd_kernel_traitsILi256ELi64ELi64ELi4ELb0ELb0EN7cutlass10bfloat16_tE19Flash_kernel_traitsILi256ELi64ELi64ELi4ES3_EELb0ELb1ELb0ELb0ELb0ELb1ELb1ELb0EEEvNS_16Flash_fwd_paramsE)
        /*00e8*/ 	.short	0x0210
        /*00ea*/ 	.short	0x01d0


	//----- nvinfo : EIATTR_SW_WAR
	.align		4
.L_300:
        /*00ec*/ 	.byte	0x04, 0x36
        /*00ee*/ 	.short	(.L_302 - .L_301)
.L_301:
        /*00f0*/ 	.word	0x00000008
.L_302:


//--------------------- .nv.info._ZN5flash16flash_fwd_kernelI23Flash_fwd_kernel_traitsILi256ELi64ELi64ELi4ELb0ELb0EN7cutlass10bfloat16_tE19Flash_kernel_traitsILi256ELi64ELi64ELi4ES3_EELb1ELb1ELb0ELb1ELb0ELb0ELb0ELb0EEEvNS_16Flash_fwd_paramsE --------------------------
	.section	.nv.info._ZN5flash16flash_fwd_kernelI23Flash_fwd_kernel_traitsILi256ELi64ELi64ELi4ELb0ELb0EN7cutlass10bfloat16_tE19Flash_kernel_traitsILi256ELi64ELi64ELi4ES3_EELb1ELb1ELb0ELb1ELb0ELb0ELb0ELb0EEEvNS_16Flash_fwd_paramsE,"",@"SHT_CUDA_INFO"
	.sectionflags	@""
	.align	4


	//----- nvinfo : EIATTR_CUDA_API_VERSION
	.align		4
        /*0000*/ 	.byte	0x04, 0x37
        /*0002*/ 	.short	(.L_304 - .L_303)
.L_303:
        /*0004*/ 	.word	0x00000082


	//----- nvinfo : EIATTR_KPARAM_INFO
	.align		4
.L_304:
        /*0008*/ 	.byte	0x04, 0x17
        /*000a*/ 	.short	(.L_306 - .L_305)
.L_305:
        /*000c*/ 	.word	0x00000000
        /*0010*/ 	.short	0x0000
        /*0012*/ 	.short	0x0000
        /*0014*/ 	.byte	0x00, 0xf0, 0x41, 0x07


	//----- nvinfo : EIATTR_SPARSE_MMA_MASK
	.align		4
.L_306:
        /*0018*/ 	.byte	0x03, 0x50
        /*001a*/ 	.short	0x0000


	//----- nvinfo : EIATTR_MAXREG_COUNT
	.align		4
        /*001c*/ 	.byte	0x03, 0x1b
        /*001e*/ 	.short	0x00ff


	//----- nvinfo : EIATTR_NUM_BARRIERS
	.align		4
        /*0020*/ 	.byte	0x02, 0x4c
        /*0022*/ 	.byte	0x01
	.zero		1


	//----- nvinfo : EIATTR_ANNOTATIONS
	.align		4
        /*0024*/ 	.byte	0x04, 0x55
        /*0026*/ 	.short	(.L_308 - .L_307)


	//   ....[0]....
.L_307:
        /* <DEDUP_REMOVED lines=26> */
        /*01bc*/ 	.byte	0x60, 0x59, 0x01, 0x00


	//----- nvinfo : EIATTR_MERCURY_ISA_VERSION
	.align		4
.L_308:
        /*01c0*/ 	.byte	0x03, 0x5f
        /*01c2*/ 	.short	0x0101


	//----- nvinfo : EIATTR_COOP_GROUP_MASK_REGIDS
	.align		4
        /*01c4*/ 	.byte	0x04, 0x29
        /*01c6*/ 	.short	(.L_310 - .L_309)


	//   ....[0]....
.L_309:
        /*01c8*/ 	.word	0xffffffff


	//   ....[1]....
        /*01cc*/ 	.word	0xffffffff


	//   ....[2]....
        /*01d0*/ 	.word	0xffffffff


	//   ....[3]....
        /*01d4*/ 	.word	0xffffffff


	//   ....[4]....
        /*01d8*/ 	.word	0xffffffff


	//   ....[5]....
        /*01dc*/ 	.word	0xffffffff


	//   ....[6]....
        /*01e0*/ 	.word	0xffffffff


	//   ....[7]....
        /*01e4*/ 	.word	0xffffffff


	//   ....[8]....
        /*01e8*/ 	.word	0xffffffff


	//   ....[9]....
        /*01ec*/ 	.word	0xffffffff


	//   ....[10]....
        /*01f0*/ 	.word	0xffffffff


	//   ....[11]....
        /*01f4*/ 	.word	0xffffffff


	//   ....[12]....
        /*01f8*/ 	.word	0xffffffff


	//   ....[13]....
        /*01fc*/ 	.word	0xffffffff


	//   ....[14]....
        /*0200*/ 	.word	0xffffffff


	//   ....[15]....
        /*0204*/ 	.word	0xffffffff


	//----- nvinfo : EIATTR_COOP_GROUP_INSTR_OFFSETS
	.align		4
.L_310:
        /*0208*/ 	.byte	0x04, 0x28
        /*020a*/ 	.short	(.L_312 - .L_311)


	//   ....[0]....
.L_311:
        /*020c*/ 	.word	0x00005ff0


	//   ....[1]....
        /*0210*/ 	.word	0x00006080


	//   ....[2]....
        /*0214*/ 	.word	0x00006340


	//   ....[3]....
        /*0218*/ 	.word	0x00006370


	//   ....[4]....
        /*021c*/ 	.word	0x0000b590


	//   ....[5]....
        /*0220*/ 	.word	0x0000b610


	//   ....[6]....
        /*0224*/ 	.word	0x0000b710


	//   ....[7]....
        /*0228*/ 	.word	0x0000b7b0


	//   ....[8]....
        /*022c*/ 	.word	0x00011930


	//   ....[9]....
        /*0230*/ 	.word	0x00011960


	//   ....[10]....
        /*0234*/ 	.word	0x00011990


	//   ....[11]....
        /*0238*/ 	.word	0x00011a00


	//   ....[12]....
        /*023c*/ 	.word	0x00013f00


	//   ....[13]....
        /*0240*/ 	.word	0x00013f40


	//   ....[14]....
        /*0244*/ 	.word	0x00013f80


	//   ....[15]....
        /*0248*/ 	.word	0x00013f90


	//----- nvinfo : EIATTR_EXIT_INSTR_OFFSETS
	.align		4
.L_312:
        /*024c*/ 	.byte	0x04, 0x1c
        /*024e*/ 	.short	(.L_314 - .L_313)


	//   ....[0]....
.L_313:
        /*0250*/ 	.word	0x00000720


	//   ....[1]....
        /*0254*/ 	.word	0x00015fb0


	//   ....[2]....
        /*0258*/ 	.word	0x00016100


	//   ....[3]....
        /*025c*/ 	.word	0x00016120


	//   ....[4]....
        /*0260*/ 	.word	0x00016db0


	//   ....[5]....
        /*0264*/ 	.word	0x00016e40


	//----- nvinfo : EIATTR_CRS_STACK_SIZE
	.align		4
.L_314:
        /*0268*/ 	.byte	0x04, 0x1e
        /*026a*/ 	.short	(.L_316 - .L_315)
.L_315:
        /*026c*/ 	.word	0x00000000


	//----- nvinfo : EIATTR_CBANK_PARAM_SIZE
	.align		4
.L_316:
        /*0270*/ 	.byte	0x03, 0x19
        /*0272*/ 	.short	0x01d0


	//----- nvinfo : EIATTR_PARAM_CBANK
	.align		4
        /*0274*/ 	.byte	0x04, 0x0a
        /*0276*/ 	.short	(.L_318 - .L_317)
	.align		4
.L_317:
        /*0278*/ 	.word	index@(.nv.constant0._ZN5flash16flash_fwd_kernelI23Flash_fwd_kernel_traitsILi256ELi64ELi64ELi4ELb0ELb0EN7cutlass10bfloat16_tE19Flash_kernel_traitsILi256ELi64ELi64ELi4ES3_EELb1ELb1ELb0ELb1ELb0ELb0ELb0ELb0EEEvNS_16Flash_fwd_paramsE)
        /*027c*/ 	.short	0x0210
        /*027e*/ 	.short	0x01d0


	//----- nvinfo : EIATTR_SW_WAR
	.align		4
.L_318:
        /*0280*/ 	.byte	0x04, 0x36
        /*0282*/ 	.short	(.L_320 - .L_319)
.L_319:
        /*0284*/ 	.word	0x00000008
.L_320:


//--------------------- .nv.info._ZN5flash16flash_fwd_kernelI23Flash_fwd_kernel_traitsILi256ELi64ELi64ELi4ELb0ELb0EN7cutlass10bfloat16_tE19Flash_kernel_traitsILi256ELi64ELi64ELi4ES3_EELb1ELb1ELb0ELb0ELb0ELb0ELb0ELb1EEEvNS_16Flash_fwd_paramsE --------------------------
	.section	.nv.info._ZN5flash16flash_fwd_kernelI23Flash_fwd_kernel_traitsILi256ELi64ELi64ELi4ELb0ELb0EN7cutlass10bfloat16_tE19Flash_kernel_traitsILi256ELi64ELi64ELi4ES3_EELb1ELb1ELb0ELb0ELb0ELb0ELb0ELb1EEEvNS_16Flash_fwd_paramsE,"",@"SHT_CUDA_INFO"
	.sectionflags	@""
	.align	4


	//----- nvinfo : EIATTR_CUDA_API_VERSION
	.align		4
        /*0000*/ 	.byte	0x04, 0x37
        /*0002*/ 	.short	(.L_322 - .L_321)
.L_321:
        /*0004*/ 	.word	0x00000082


	//----- nvinfo : EIATTR_KPARAM_INFO
	.align		4
.L_322:
        /*0008*/ 	.byte	0x04, 0x17
        /*000a*/ 	.short	(.L_324 - .L_323)
.L_323:
        /*000c*/ 	.word	0x00000000
        /*0010*/ 	.short	0x0000
        /*0012*/ 	.short	0x0000
        /*0014*/ 	.byte	0x00, 0xf0, 0x41, 0x07


	//----- nvinfo : EIATTR_SPARSE_MMA_MASK
	.align		4
.L_324:
        /*0018*/ 	.byte	0x03, 0x50
        /*001a*/ 	.short	0x0000


	//----- nvinfo : EIATTR_MAXREG_COUNT
	.align		4
        /*001c*/ 	.byte	0x03, 0x1b
        /*001e*/ 	.short	0x00ff


	//----- nvinfo : EIATTR_NUM_BARRIERS
	.align		4
        /*0020*/ 	.byte	0x02, 0x4c
        /*0022*/ 	.byte	0x01
	.zero		1


	//----- nvinfo : EIATTR_ANNOTATIONS
	.align		4
        /*0024*/ 	.byte	0x04, 0x55
        /*0026*/ 	.short	(.L_326 - .L_325)


	//   ....[0]....
.L_325:
        /* <DEDUP_REMOVED lines=103> */


	//----- nvinfo : EIATTR_MERCURY_ISA_VERSION
	.align		4
.L_326:
        /*0688*/ 	.byte	0x03, 0x5f
        /*068a*/ 	.short	0x0101


	//----- nvinfo : EIATTR_COOP_GROUP_MASK_REGIDS
	.align		4
        /*068c*/ 	.byte	0x04, 0x29
        /*068e*/ 	.short	(.L_328 - .L_327)


	//   ....[0]....
.L_327:
        /*0690*/ 	.word	0xffffffff


	//   ....[1]....
        /*0694*/ 	.word	0xffffffff


	//   ....[2]....
        /*0698*/ 	.word	0xffffffff


	//   ....[3]....
        /*069c*/ 	.word	0xffffffff


	//   ....[4]....
        /*06a0*/ 	.word	0xffffffff


	//   ....[5]....
        /*06a4*/ 	.word	0xffffffff


	//   ....[6]....
        /*06a8*/ 	.word	0xffffffff


	//   ....[7]....
        /*06ac*/ 	.word	0xffffffff


	//   ....[8]....
        /*06b0*/ 	.word	0xffffffff


	//   ....[9]....
        /*06b4*/ 	.word	0xffffffff


	//   ....[10]....
        /*06b8*/ 	.word	0xffffffff


	//   ....[11]....
        /*06bc*/ 	.word	0xffffffff


	//   ....[12]....
        /*06c0*/ 	.word	0xffffffff


	//   ....[13]....
        /*06c4*/ 	.word	0xffffffff


	//   ....[14]....
        /*06c8*/ 	.word	0xffffffff


	//   ....[15]....
        /*06cc*/ 	.word	0xffffffff


	//----- nvinfo : EIATTR_COOP_GROUP_INSTR_OFFSETS
	.align		4
.L_328:
        /*06d0*/ 	.byte	0x04, 0x28
        /*06d2*/ 	.short	(.L_330 - .L_329)


	//   ....[0]....
.L_329:
        /*06d4*/ 	.word	0x00005c50


	//   ....[1]....
        /*06d8*/ 	.word	0x00005c80


	//   ....[2]....
        /*06dc*/ 	.word	0x00005d60


	//   ....[3]....
        /*06e0*/ 	.word	0x00005d80


	//   ....[4]....
        /*06e4*/ 	.word	0x0000bdd0


	//   ....[5]....
        /*06e8*/ 	.word	0x0000be40


	//   ....[6]....
        /*06ec*/ 	.word	0x0000bee0


	//   ....[7]....
        /*06f0*/ 	.word	0x0000bf50


	//   ....[8]....
        /*06f4*/ 	.word	0x00013960


	//   ....[9]....
        /*06f8*/ 	.word	0x00013970


	//   ....[10]....
        /*06fc*/ 	.word	0x000139a0


	//   ....[11]....
        /*0700*/ 	.word	0x000139b0


	//   ....[12]....
        /*0704*/ 	.word	0x00017370


	//   ....[13]....
        /*0708*/ 	.word	0x000173b0


	//   ....[14]....
        /*070c*/ 	.word	0x000173f0


	//   ....[15]....
        /*0710*/ 	.word	0x00017400


	//----- nvinfo : EIATTR_EXIT_INSTR_OFFSETS
	.align		4
.L_330:
        /*0714*/ 	.byte	0x04, 0x1c
        /*0716*/ 	.short	(.L_332 - .L_331)


	//   ....[0]....
.L_331:
        /*0718*/ 	.word	0x00000690


	//   ....[1]....
        /*071c*/ 	.word	0x00019470


	//   ....[2]....
        /*0720*/ 	.word	0x000195c0


	//   ....[3]....
        /*0724*/ 	.word	0x000195e0


	//   ....[4]....
        /*0728*/ 	.word	0x0001a2a0


	//   ....[5]....
        /*072c*/ 	.word	0x0001a330


	//----- nvinfo : EIATTR_CRS_STACK_SIZE
	.align		4
.L_332:
        /*0730*/ 	.byte	0x04, 0x1e
        /*0732*/ 	.short	(.L_334 - .L_333)
.L_333:
        /*0734*/ 	.word	0x00000000


	//----- nvinfo : EIATTR_CBANK_PARAM_SIZE
	.align		4
.L_334:
        /*0738*/ 	.byte	0x03, 0x19
        /*073a*/ 	.short	0x01d0


	//----- nvinfo : EIATTR_PARAM_CBANK
	.align		4
        /*073c*/ 	.byte	0x04, 0x0a
        /*073e*/ 	.short	(.L_336 - .L_335)
	.align		4
.L_335:
        /*0740*/ 	.word	index@(.nv.constant0._ZN5flash16flash_fwd_kernelI23Flash_fwd_kernel_traitsILi256ELi64ELi64ELi4ELb0ELb0EN7cutlass10bfloat16_tE19Flash_kernel_traitsILi256ELi64ELi64ELi4ES3_EELb1ELb1ELb0ELb0ELb0ELb0ELb0ELb1EEEvNS_16Flash_fwd_paramsE)
        /*0744*/ 	.short	0x0210
        /*0746*/ 	.short	0x01d0


	//----- nvinfo : EIATTR_SW_WAR
	.align		4
.L_336:
        /*0748*/ 	.byte	0x04, 0x36
        /*074a*/ 	.short	(.L_338 - .L_337)
.L_337:
        /*074c*/ 	.word	0x00000008
.L_338:


//--------------------- .nv.info._ZN5flash16flash_fwd_kernelI23Flash_fwd_kernel_traitsILi256ELi64ELi64ELi4ELb0ELb0EN7cutlass10bfloat16_tE19Flash_kernel_traitsILi256ELi64ELi64ELi4ES3_EELb0ELb1ELb0ELb0ELb0ELb0ELb1ELb0EEEvNS_16Flash_fwd_paramsE --------------------------
	.section	.nv.info._ZN5flash16flash_fwd_kernelI23Flash_fwd_kernel_traitsILi256ELi64ELi64ELi4ELb0ELb0EN7cutlass10bfloat16_tE19Flash_kernel_traitsILi256ELi64ELi64ELi4ES3_EELb0ELb1ELb0ELb0ELb0ELb0ELb1ELb0EEEvNS_16Flash_fwd_paramsE,"",@"SHT_CUDA_INFO"
	.sectionflags	@""
	.align	4


	//----- nvinfo : EIATTR_CUDA_API_VERSION
	.align		4
        /*0000*/ 	.byte	0x04, 0x37
        /*0002*/ 	.short	(.L_340 - .L_339)
.L_339:
        /*0004*/ 	.word	0x00000082


	//----- nvinfo : EIATTR_KPARAM_INFO
	.align		4
.L_340:
        /*0008*/ 	.byte	0x04, 0x17
        /*000a*/ 	.short	(.L_342 - .L_341)
.L_341:
        /*000c*/ 	.word	0x00000000
        /*0010*/ 	.short	0x0000
        /*0012*/ 	.short	0x0000
        /*0014*/ 	.byte	0x00, 0xf0, 0x41, 0x07


	//----- nvinfo : EIATTR_SPARSE_MMA_MASK
	.align		4
.L_342:
        /*0018*/ 	.byte	0x03, 0x50
        /*001a*/ 	.short	0x0000


	//----- nvinfo : EIATTR_MAXREG_COUNT
	.align		4
        /*001c*/ 	.byte	0x03, 0x1b
        /*001e*/ 	.short	0x00ff


	//----- nvinfo : EIATTR_NUM_BARRIERS
	.align		4
        /*0020*/ 	.byte	0x02, 0x4c
        /*0022*/ 	.byte	0x01
	.zero		1


	//----- nvinfo : EIATTR_ANNOTATIONS
	.align		4
        /*0024*/ 	.byte	0x04, 0x55
        /*0026*/ 	.short	(.L_344 - .L_343)


	//   ....[0]....
.L_343:
        /* <DEDUP_REMOVED lines=31> */


	//----- nvinfo : EIATTR_MERCURY_ISA_VERSION
	.align		4
.L_344:
        /*0208*/ 	.byte	0x03, 0x5f
        /*020a*/ 	.short	0x0101


	//----- nvinfo : EIATTR_COOP_GROUP_MASK_REGIDS
	.align		4
        /*020c*/ 	.byte	0x04, 0x29
        /*020e*/ 	.short	(.L_346 - .L_345)


	//   ....[0]....
.L_345:
        /*0210*/ 	.word	0xffffffff


	//   ....[1]....
        /*0214*/ 	.word	0xffffffff


	//   ....[2]....
        /*0218*/ 	.word	0xffffffff


	//   ....[3]....
        /*021c*/ 	.word	0xffffffff


	//   ....[4]....
        /*0220*/ 	.word	0xffffffff


	//   ....[5]....
        /*0224*/ 	.word	0xffffffff


	//   ....[6]....
        /*0228*/ 	.word	0xffffffff


	//   ....[7]....
        /*022c*/ 	.word	0xffffffff


	//   ....[8]....
        /*0230*/ 	.word	0xffffffff


	//   ....[9]....
        /*0234*/ 	.word	0xffffffff


	//   ....[10]....
        /*0238*/ 	.word	0xffffffff


	//   ....[11]....
        /*023c*/ 	.word	0xffffffff


	//   ....[12]....
        /*0240*/ 	.word	0xffffffff


	//   ....[13]....
        /*0244*/ 	.word	0xffffffff


	//   ....[14]....
        /*0248*/ 	.word	0xffffffff


	//   ....[15]....
        /*024c*/ 	.word	0xffffffff


	//----- nvinfo : EIATTR_COOP_GROUP_INSTR_OFFSETS
	.align		4
.L_346:
        /*0250*/ 	.byte	0x04, 0x28
        /*0252*/ 	.short	(.L_348 - .L_347)


	//   ....[0]....
.L_347:
        /*0254*/ 	.word	0x00005c20


	//   ....[1]....
        /*0258*/ 	.word	0x00005c60


	//   ....[2]....
        /*025c*/ 	.word	0x00005d20


	//   ....[3]....
        /*0260*/ 	.word	0x00005d50


	//   ....[4]....
        /*0264*/ 	.word	0x0000aeb0


	//   ....[5]....
        /*0268*/ 	.word	0x0000af00


	//   ....[6]....
        /*026c*/ 	.word	0x0000af20


	//   ....[7]....
        /*0270*/ 	.word	0x0000af40


	//   ....[8]....
        /*0274*/ 	.word	0x00010480


	//   ....[9]....
        /*0278*/ 	.word	0x000104c0


	//   ....[10]....
        /*027c*/ 	.word	0x00010500


	//   ....[11]....
        /*0280*/ 	.word	0x00010520


	//   ....[12]....
        /*0284*/ 	.word	0x00012410


	//   ....[13]....
        /*0288*/ 	.word	0x00012420


	//   ....[14]....
        /*028c*/ 	.word	0x00012450


	//   ....[15]....
        /*0290*/ 	.word	0x00012460


	//----- nvinfo : EIATTR_EXIT_INSTR_OFFSETS
	.align		4
.L_348:
        /*0294*/ 	.byte	0x04, 0x1c
        /*0296*/ 	.short	(.L_350 - .L_349)


	//   ....[0]....
.L_349:
        /*0298*/ 	.word	0x000004c0


	//   ....[1]....
        /*029c*/ 	.word	0x000142c0


	//   ....[2]....
        /*02a0*/ 	.word	0x00014410


	//   ....[3]....
        /*02a4*/ 	.word	0x00014430


	//   ....[4]....
        /*02a8*/ 	.word	0x000150e0


	//   ....[5]....
        /*02ac*/ 	.word	0x00015170


	//----- nvinfo : EIATTR_CRS_STACK_SIZE
	.align		4
.L_350:
        /*02b0*/ 	.byte	0x04, 0x1e
        /*02b2*/ 	.short	(.L_352 - .L_351)
.L_351:
        /*02b4*/ 	.word	0x00000000


	//----- nvinfo : EIATTR_CBANK_PARAM_SIZE
	.align		4
.L_352:
        /*02b8*/ 	.byte	0x03, 0x19
        /*02ba*/ 	.short	0x01d0


	//----- nvinfo : EIATTR_PARAM_CBANK
	.align		4
        /*02bc*/ 	.byte	0x04, 0x0a
        /*02be*/ 	.short	(.L_354 - .L_353)
	.align		4
.L_353:
        /*02c0*/ 	.word	index@(.nv.constant0._ZN5flash16flash_fwd_kernelI23Flash_fwd_kernel_traitsILi256ELi64ELi64ELi4ELb0ELb0EN7cutlass10bfloat16_tE19Flash_kernel_traitsILi256ELi64ELi64ELi4ES3_EELb0ELb1ELb0ELb0ELb0ELb0ELb1ELb0EEEvNS_16Flash_fwd_paramsE)
        /*02c4*/ 	.short	0x0210
        /*02c6*/ 	.short	0x01d0


	//----- nvinfo : EIATTR_SW_WAR
	.align		4
.L_354:
        /*02c8*/ 	.byte	0x04, 0x36
        /*02ca*/ 	.short	(.L_356 - .L_355)
.L_355:
        /*02cc*/ 	.word	0x00000008
.L_356:


//--------------------- .nv.info._ZN5flash16flash_fwd_kernelI23Flash_fwd_kernel_traitsILi256ELi64ELi64ELi4ELb0ELb0EN7cutlass10bfloat16_tE19Flash_kernel_traitsILi256ELi64ELi64ELi4ES3_EELb1ELb1ELb0ELb1ELb0ELb0ELb0ELb1EEEvNS_16Flash_fwd_paramsE --------------------------
	.section	.nv.info._ZN5flash16flash_fwd_kernelI23Flash_fwd_kernel_traitsILi256ELi64ELi64ELi4ELb0ELb0EN7cutlass10bfloat16_tE19Flash_kernel_traitsILi256ELi64ELi64ELi4ES3_EELb1ELb1ELb0ELb1ELb0ELb0ELb0ELb1EEEvNS_16Flash_fwd_paramsE,"",@"SHT_CUDA_INFO"
	.sectionflags	@""
	.align	4


	//----- nvinfo : EIATTR_CUDA_API_VERSION
	.align		4
        /*0000*/ 	.byte	0x04, 0x37
        /*0002*/ 	.short	(.L_358 - .L_357)
.L_357:
        /*0004*/ 	.word	0x00000082


	//----- nvinfo : EIATTR_KPARAM_INFO
	.align		4
.L_358:
        /*0008*/ 	.byte	0x04, 0x17
        /*000a*/ 	.short	(.L_360 - .L_359)
.L_359:
        /*000c*/ 	.word	0x00000000
        /*0010*/ 	.short	0x0000
        /*0012*/ 	.short	0x0000
        /*0014*/ 	.byte	0x00, 0xf0, 0x41, 0x07


	//----- nvinfo : EIATTR_SPARSE_MMA_MASK
	.align		4
.L_360:
        /*0018*/ 	.byte	0x03, 0x50
        /*001a*/ 	.short	0x0000


	//----- nvinfo : EIATTR_MAXREG_COUNT
	.align		4
        /*001c*/ 	.byte	0x03, 0x1b
        /*001e*/ 	.short	0x00ff


	//----- nvinfo : EIATTR_NUM_BARRIERS
	.align		4
        /*0020*/ 	.byte	0x02, 0x4c
        /*0022*/ 	.byte	0x01
	.zero		1


	//----- nvinfo : EIATTR_ANNOTATIONS
	.align		4
        /*0024*/ 	.byte	0x04, 0x55
        /*0026*/ 	.short	(.L_362 - .L_361)


	//   ....[0]....
.L_361:
        /* <DEDUP_REMOVED lines=90> */


	//----- nvinfo : EIATTR_MERCURY_ISA_VERSION
	.align		4
.L_362:
        /*05b0*/ 	.byte	0x03, 0x5f
        /*05b2*/ 	.short	0x0101


	//----- nvinfo : EIATTR_COOP_GROUP_MASK_REGIDS
	.align		4
        /*05b4*/ 	.byte	0x04, 0x29
        /*05b6*/ 	.short	(.L_364 - .L_363)


	//   ....[0]....
.L_363:
        /*05b8*/ 	.word	0xffffffff


	//   ....[1]....
        /*05bc*/ 	.word	0xffffffff


	//   ....[2]....
        /*05c0*/ 	.word	0xffffffff


	//   ....[3]....
        /*05c4*/ 	.word	0xffffffff


	//   ....[4]....
        /*05c8*/ 	.word	0xffffffff


	//   ....[5]....
        /*05cc*/ 	.word	0xffffffff


	//   ....[6]....
        /*05d0*/ 	.word	0xffffffff


	//   ....[7]....
        /*05d4*/ 	.word	0xffffffff


	//   ....[8]....
        /*05d8*/ 	.word	0xffffffff


	//   ....[9]....
        /*05dc*/ 	.word	0xffffffff


	//   ....[10]....
        /*05e0*/ 	.word	0xffffffff


	//   ....[11]....
        /*05e4*/ 	.word	0xffffffff


	//   ....[12]....
        /*05e8*/ 	.word	0xffffffff


	//   ....[13]....
        /*05ec*/ 	.word	0xffffffff


	//   ....[14]....
        /*05f0*/ 	.word	0xffffffff


	//   ....[15]....
        /*05f4*/ 	.word	0xffffffff


	//----- nvinfo : EIATTR_COOP_GROUP_INSTR_OFFSETS
	.align		4
.L_364:
        /*05f8*/ 	.byte	0x04, 0x28
        /*05fa*/ 	.short	(.L_366 - .L_365)


	//   ....[0]....
.L_365:
        /*05fc*/ 	.word	0x00005fa0


	//   ....[1]....
        /*0600*/ 	.word	0x00006080


	//   ....[2]....
        /*0604*/ 	.word	0x000060c0


	//   ....[3]....
        /*0608*/ 	.word	0x000061c0


	//   ....[4]....
        /*060c*/ 	.word	0x0000c3f0


	//   ....[5]....
        /*0610*/ 	.word	0x0000c4d0


	//   ....[6]....
        /*0614*/ 	.word	0x0000c520


	//   ....[7]....
        /*0618*/ 	.word	0x0000c5d0


	//   ....[8]....
        /*061c*/ 	.word	0x00013dc0


	//   ....[9]....
        /*0620*/ 	.word	0x00013eb0


	//   ....[10]....
        /*0624*/ 	.word	0x00013ee0


	//   ....[11]....
        /*0628*/ 	.word	0x00013fd0


	//   ....[12]....
        /*062c*/ 	.word	0x00017680


	//   ....[13]....
        /*0630*/ 	.word	0x000176c0


	//   ....[14]....
        /*0634*/ 	.word	0x00017700


	//   ....[15]....
        /*0638*/ 	.word	0x00017720


	//----- nvinfo : EIATTR_EXIT_INSTR_OFFSETS
	.align		4
.L_366:
        /*063c*/ 	.byte	0x04, 0x1c
        /*063e*/ 	.short	(.L_368 - .L_367)


	//   ....[0]....
.L_367:
        /*0640*/ 	.word	0x00000690


	//   ....[1]....
        /*0644*/ 	.word	0x00019780


	//   ....[2]....
        /*0648*/ 	.word	0x000198d0


	//   ....[3]....
        /*064c*/ 	.word	0x000198f0


	//   ....[4]....
        /*0650*/ 	.word	0x0001a5b0


	//   ....[5]....
        /*0654*/ 	.word	0x0001a640


	//----- nvinfo : EIATTR_CRS_STACK_SIZE
	.align		4
.L_368:
        /*0658*/ 	.byte	0x04, 0x1e
        /*065a*/ 	.short	(.L_370 - .L_369)
.L_369:
        /*065c*/ 	.word	0x00000000


	//----- nvinfo : EIATTR_CBANK_PARAM_SIZE
	.align		4
.L_370:
        /*0660*/ 	.byte	0x03, 0x19
        /*0662*/ 	.short	0x01d0


	//----- nvinfo : EIATTR_PARAM_CBANK
	.align		4
        /*0664*/ 	.byte	0x04, 0x0a
        /*0666*/ 	.short	(.L_372 - .L_371)
	.align		4
.L_371:
        /*0668*/ 	.word	index@(.nv.constant0._ZN5flash16flash_fwd_kernelI23Flash_fwd_kernel_traitsILi256ELi64ELi64ELi4ELb0ELb0EN7cutlass10bfloat16_tE19Flash_kernel_traitsILi256ELi64ELi64ELi4ES3_EELb1ELb1ELb0ELb1ELb0ELb0ELb0ELb1EEEvNS_16Flash_fwd_paramsE)
        /*066c*/ 	.short	0x0210
        /*066e*/ 	.short	0x01d0


	//----- nvinfo : EIATTR_SW_WAR
	.align		4
.L_372:
        /*0670*/ 	.byte	0x04, 0x36
        /*0672*/ 	.short	(.L_374 - .L_373)
.L_373:
        /*0674*/ 	.word	0x00000008
.L_374:


//--------------------- .nv.info._ZN5flash16flash_fwd_kernelI23Flash_fwd_kernel_traitsILi256ELi64ELi64ELi4ELb0ELb0EN7cutlass10bfloat16_tE19Flash_kernel_traitsILi256ELi64ELi64ELi4ES3_EELb0ELb1ELb0ELb1ELb0ELb0ELb1ELb0EEEvNS_16Flash_fwd_paramsE --------------------------
	.section	.nv.info._ZN5flash16flash_fwd_kernelI23Flash_fwd_kernel_traitsILi256ELi64ELi64ELi4ELb0ELb0EN7cutlass10bfloat16_tE19Flash_kernel_traitsILi256ELi64ELi64ELi4ES3_EELb0ELb1ELb0ELb1ELb0ELb0ELb1ELb0EEEvNS_16Flash_fwd_paramsE,"",@"SHT_CUDA_INFO"
	.sectionflags	@""
	.align	4


	//----- nvinfo : EIATTR_CUDA_API_VERSION
	.align		4
        /*0000*/ 	.byte	0x04, 0x37
        /*0002*/ 	.short	(.L_376 - .L_375)
.L_375:
        /*0004*/ 	.word	0x00000082


	//----- nvinfo : EIATTR_KPARAM_INFO
	.align		4
.L_376:
        /*0008*/ 	.byte	0x04, 0x17
        /*000a*/ 	.short	(.L_378 - .L_377)
.L_377:
        /*000c*/ 	.word	0x00000000
        /*0010*/ 	.short	0x0000
        /*0012*/ 	.short	0x0000
        /*0014*/ 	.byte	0x00, 0xf0, 0x41, 0x07


	//----- nvinfo : EIATTR_SPARSE_MMA_MASK
	.align		4
.L_378:
        /*0018*/ 	.byte	0x03, 0x50
        /*001a*/ 	.short	0x0000


	//----- nvinfo : EIATTR_MAXREG_COUNT
	.align		4
        /*001c*/ 	.byte	0x03, 0x1b
        /*001e*/ 	.short	0x00ff


	//----- nvinfo : EIATTR_NUM_BARRIERS
	.align		4
        /*0020*/ 	.byte	0x02, 0x4c
        /*0022*/ 	.byte	0x01
	.zero		1


	//----- nvinfo : EIATTR_ANNOTATIONS
	.align		4
        /*0024*/ 	.byte	0x04, 0x55
        /*0026*/ 	.short	(.L_380 - .L_379)


	//   ....[0]....
.L_379:
        /* <DEDUP_REMOVED lines=10> */


	//----- nvinfo : EIATTR_MERCURY_ISA_VERSION
	.align		4
.L_380:
        /*00b8*/ 	.byte	0x03, 0x5f
        /*00ba*/ 	.short	0x0101


	//----- nvinfo : EIATTR_COOP_GROUP_MASK_REGIDS
	.align		4
        /*00bc*/ 	.byte	0x04, 0x29
        /*00be*/ 	.short	(.L_382 - .L_381)


	//   ....[0]....
.L_381:
        /*00c0*/ 	.word	0xffffffff


	//   ....[1]....
        /*00c4*/ 	.word	0xffffffff


	//   ....[2]....
        /*00c8*/ 	.word	0xffffffff


	//   ....[3]....
        /*00cc*/ 	.word	0xffffffff


	//   ....[4]....
        /*00d0*/ 	.word	0xffffffff


	//   ....[5]....
        /*00d4*/ 	.word	0xffffffff


	//   ....[6]....
        /*00d8*/ 	.word	0xffffffff


	//   ....[7]....
        /*00dc*/ 	.word	0xffffffff


	//   ....[8]....
        /*00e0*/ 	.word	0xffffffff


	//   ....[9]....
        /*00e4*/ 	.word	0xffffffff


	//   ....[10]....
        /*00e8*/ 	.word	0xffffffff


	//   ....[11]....
        /*00ec*/ 	.word	0xffffffff


	//   ....[12]....
        /*00f0*/ 	.word	0xffffffff


	//   ....[13]....
        /*00f4*/ 	.word	0xffffffff


	//   ....[14]....
        /*00f8*/ 	.word	0xffffffff


	//   ....[15]....
        /*00fc*/ 	.word	0xffffffff


	//----- nvinfo : EIATTR_COOP_GROUP_INSTR_OFFSETS
	.align		4
.L_382:
        /*0100*/ 	.byte	0x04, 0x28
        /*0102*/ 	.short	(.L_384 - .L_383)


	//   ....[0]....
.L_383:
        /*0104*/ 	.word	0x00005fa0


	//   ....[1]....
        /*0108*/ 	.word	0x00005fc0


	//   ....[2]....
        /*010c*/ 	.word	0x00006060


	//   ....[3]....
        /*0110*/ 	.word	0x00006070


	//   ....[4]....
        /*0114*/ 	.word	0x0000a270


	//   ....[5]....
        /*0118*/ 	.word	0x0000a280


	//   ....[6]....
        /*011c*/ 	.word	0x0000a2c0


	//   ....[7]....
        /*0120*/ 	.word	0x0000a2d0


	//   ....[8]....
        /*0124*/ 	.word	0x0000edb0


	//   ....[9]....
        /*0128*/ 	.word	0x0000edd0


	//   ....[10]....
        /*012c*/ 	.word	0x0000ee10


	//   ....[11]....
        /*0130*/ 	.word	0x0000ee20


	//   ....[12]....
        /*0134*/ 	.word	0x00010d60


	//   ....[13]....
        /*0138*/ 	.word	0x00010f30


	//   ....[14]....
        /*013c*/ 	.word	0x00010f50


	//   ....[15]....
        /*0140*/ 	.word	0x00010f60


	//----- nvinfo : EIATTR_EXIT_INSTR_OFFSETS
	.align		4
.L_384:
        /*0144*/ 	.byte	0x04, 0x1c
        /*0146*/ 	.short	(.L_386 - .L_385)


	//   ....[0]....
.L_385:
        /*0148*/ 	.word	0x000004c0


	//   ....[1]....
        /*014c*/ 	.word	0x00012d90


	//   ....[2]....
        /*0150*/ 	.word	0x00012ee0


	//   ....[3]....
        /*0154*/ 	.word	0x00012f00


	//   ....[4]....
        /*0158*/ 	.word	0x00013ba0


	//   ....[5]....
        /*015c*/ 	.word	0x00013c30


	//----- nvinfo : EIATTR_CRS_STACK_SIZE
	.align		4
.L_386:
        /*0160*/ 	.byte	0x04, 0x1e
        /*0162*/ 	.short	(.L_388 - .L_387)
.L_387:
        /*0164*/ 	.word	0x00000000


	//----- nvinfo : EIATTR_CBANK_PARAM_SIZE
	.align		4
.L_388:
        /*0168*/ 	.byte	0x03, 0x19
        /*016a*/ 	.short	0x01d0


	//----- nvinfo : EIATTR_PARAM_CBANK
	.align		4
        /*016c*/ 	.byte	0x04, 0x0a
        /*016e*/ 	.short	(.L_390 - .L_389)
	.align		4
.L_389:
        /*0170*/ 	.word	index@(.nv.constant0._ZN5flash16flash_fwd_kernelI23Flash_fwd_kernel_traitsILi256ELi64ELi64ELi4ELb0ELb0EN7cutlass10bfloat16_tE19Flash_kernel_traitsILi256ELi64ELi64ELi4ES3_EELb0ELb1ELb0ELb1ELb0ELb0ELb1ELb0EEEvNS_16Flash_fwd_paramsE)
        /*0174*/ 	.short	0x0210
        /*0176*/ 	.short	0x01d0


	//----- nvinfo : EIATTR_SW_WAR
	.align		4
.L_390:
        /*0178*/ 	.byte	0x04, 0x36
        /*017a*/ 	.short	(.L_392 - .L_391)
.L_391:
        /*017c*/ 	.word	0x00000008
.L_392:


//--------------------- .nv.info._ZN5flash16flash_fwd_kernelI23Flash_fwd_kernel_traitsILi256ELi128ELi64ELi8ELb0ELb0EN7cutlass10bfloat16_tE19Flash_kernel_traitsILi256ELi128ELi64ELi8ES3_EELb1ELb1ELb0ELb0ELb0ELb0ELb0ELb0EEEvNS_16Flash_fwd_paramsE --------------------------
	.section	.nv.info._ZN5flash16flash_fwd_kernelI23Flash_fwd_kernel_traitsILi256ELi128ELi64ELi8ELb0ELb0EN7cutlass10bfloat16_tE19Flash_kernel_traitsILi256ELi128ELi64ELi8ES3_EELb1ELb1ELb0ELb0ELb0ELb0ELb0ELb0EEEvNS_16Flash_fwd_paramsE,"",@"SHT_CUDA_INFO"
	.sectionflags	@""
	.align	4


	//----- nvinfo : EIATTR_CUDA_API_VERSION
	.align		4
        /*0000*/ 	.byte	0x04, 0x37
        /*0002*/ 	.short	(.L_394 - .L_393)
.L_393:
        /*0004*/ 	.word	0x00000082


	//----- nvinfo : EIATTR_KPARAM_INFO
	.align		4
.L_394:
        /*0008*/ 	.byte	0x04, 0x17
        /*000a*/ 	.short	(.L_396 - .L_395)
.L_395:
        /*000c*/ 	.word	0x00000000
        /*0010*/ 	.short	0x0000
        /*0012*/ 	.short	0x0000
        /*0014*/ 	.byte	0x00, 0xf0, 0x41, 0x07


	//----- nvinfo : EIATTR_SPARSE_MMA_MASK
	.align		4
.L_396:
        /*0018*/ 	.byte	0x03, 0x50
        /*001a*/ 	.short	0x0000


	//----- nvinfo : EIATTR_MAXREG_COUNT
	.align		4
        /*001c*/ 	.byte	0x03, 0x1b
        /*001e*/ 	.short	0x00ff


	//----- nvinfo : EIATTR_NUM_BARRIERS
	.align		4
        /*0020*/ 	.byte	0x02, 0x4c
        /*0022*/ 	.byte	0x01
	.zero		1


	//----- nvinfo : EIATTR_ANNOTATIONS
	.align		4
        /*0024*/ 	.byte	0x04, 0x55
        /*0026*/ 	.short	(.L_398 - .L_397)


	//   ....[0]....
.L_397:
        /* <DEDUP_REMOVED lines=14> */


	//----- nvinfo : EIATTR_MERCURY_ISA_VERSION
	.align		4
.L_398:
        /*00f0*/ 	.byte	0x03, 0x5f
        /*00f2*/ 	.short	0x0101


	//----- nvinfo : EIATTR_COOP_GROUP_MASK_REGIDS
	.align		4
        /*00f4*/ 	.byte	0x04, 0x29
        /*00f6*/ 	.short	(.L_400 - .L_399)


	//   ....[0]....
.L_399:
        /*00f8*/ 	.word	0xffffffff


	//   ....[1]....
        /*00fc*/ 	.word	0xffffffff


	//   ....[2]....
        /*0100*/ 	.word	0xffffffff


	//   ....[3]....
        /*0104*/ 	.word	0xffffffff


	//   ....[4]....
        /*0108*/ 	.word	0xffffffff


	//   ....[5]....
        /*010c*/ 	.word	0xffffffff


	//   ....[6]....
        /*0110*/ 	.word	0xffffffff


	//   ....[7]....
        /*0114*/ 	.word	0xffffffff


	//   ....[8]....
        /*0118*/ 	.word	0xffffffff


	//   ....[9]....
        /*011c*/ 	.word	0xffffffff


	//   ....[10]....
        /*0120*/ 	.word	0xffffffff


	//   ....[11]....
        /*0124*/ 	.word	0xffffffff


	//   ....[12]....
        /*0128*/ 	.word	0xffffffff


	//   ....[13]....
        /*012c*/ 	.word	0xffffffff


	//   ....[14]....
        /*0130*/ 	.word	0xffffffff


	//   ....[15]....
        /*0134*/ 	.word	0xffffffff


	//   ....[16]....
        /*0138*/ 	.word	0xffffffff


	//   ....[17]....
        /*013c*/ 	.word	0xffffffff


	//   ....[18]....
        /*0140*/ 	.word	0xffffffff


	//   ....[19]....
        /*0144*/ 	.word	0xffffffff


	//----- nvinfo : EIATTR_COOP_GROUP_INSTR_OFFSETS
	.align		4
.L_400:
        /*0148*/ 	.byte	0x04, 0x28
        /*014a*/ 	.short	(.L_402 - .L_401)


	//   ....[0]....
.L_401:
        /*014c*/ 	.word	0x000049f0


	//   ....[1]....
        /*0150*/ 	.word	0x00004af0


	//   ....[2]....
        /*0154*/ 	.word	0x00004b20


	//   ....[3]....
        /*0158*/ 	.word	0x00004be0


	//   ....[4]....
        /*015c*/ 	.word	0x00008770


	//   ....[5]....
        /*0160*/ 	.word	0x000087d0


	//   ....[6]....
        /*0164*/ 	.word	0x00008850


	//   ....[7]....
        /*0168*/ 	.word	0x000088b0


	//   ....[8]....
        /*016c*/ 	.word	0x0000cd10


	//   ....[9]....
        /*0170*/ 	.word	0x0000cdc0


	//   ....[10]....
        /*0174*/ 	.word	0x0000cde0


	//   ....[11]....
        /*0178*/ 	.word	0x0000ce10


	//   ....[12]....
        /*017c*/ 	.word	0x000110b0


	//   ....[13]....
        /*0180*/ 	.word	0x000110e0


	//   ....[14]....
        /*0184*/ 	.word	0x00011190


	//   ....[15]....
        /*0188*/ 	.word	0x000111b0


	//   ....[16]....
        /*018c*/ 	.word	0x00013a20


	//   ....[17]....
        /*0190*/ 	.word	0x00013a60


	//   ....[18]....
        /*0194*/ 	.word	0x00013ac0


	//   ....[19]....
        /*0198*/ 	.word	0x00013ad0


	//----- nvinfo : EIATTR_EXIT_INSTR_OFFSETS
	.align		4
.L_402:
        /*019c*/ 	.byte	0x04, 0x1c
        /*019e*/ 	.short	(.L_404 - .L_403)


	//   ....[0]....
.L_403:
        /*01a0*/ 	.word	0x000006d0


	//   ....[1]....
        /*01a4*/ 	.word	0x00015a80


	//   ....[2]....
        /*01a8*/ 	.word	0x00015bd0


	//   ....[3]....
        /*01ac*/ 	.word	0x00015bf0


	//   ....[4]....
        /*01b0*/ 	.word	0x00016880


	//   ....[5]....
        /*01b4*/ 	.word	0x00016910


	//----- nvinfo : EIATTR_CRS_STACK_SIZE
	.align		4
.L_404:
        /*01b8*/ 	.byte	0x04, 0x1e
        /*01ba*/ 	.short	(.L_406 - .L_405)
.L_405:
        /*01bc*/ 	.word	0x00000000


	//----- nvinfo : EIATTR_CBANK_PARAM_SIZE
	.align		4
.L_406:
        /*01c0*/ 	.byte	0x03, 0x19
        /*01c2*/ 	.short	0x01d0


	//----- nvinfo : EIATTR_PARAM_CBANK
	.align		4
        /*01c4*/ 	.byte	0x04, 0x0a
        /*01c6*/ 	.short	(.L_408 - .L_407)
	.align		4
.L_407:
        /*01c8*/ 	.word	index@(.nv.constant0._ZN5flash16flash_fwd_kernelI23Flash_fwd_kernel_traitsILi256ELi128ELi64ELi8ELb0ELb0EN7cutlass10bfloat16_tE19Flash_kernel_traitsILi256ELi128ELi64ELi8ES3_EELb1ELb1ELb0ELb0ELb0ELb0ELb0ELb0EEEvNS_16Flash_fwd_paramsE)
        /*01cc*/ 	.short	0x0210
        /*01ce*/ 	.short	0x01d0


	//----- nvinfo : EIATTR_SW_WAR
	.align		4
.L_408:
        /*01d0*/ 	.byte	0x04, 0x36
        /*01d2*/ 	.short	(.L_410 - .L_409)
.L_409:
        /*01d4*/ 	.word	0x00000008
.L_410:


//--------------------- .nv.info._ZN5flash16flash_fwd_kernelI23Flash_fwd_kernel_traitsILi256ELi128ELi64ELi8ELb0ELb0EN7cutlass10bfloat16_tE19Flash_kernel_traitsILi256ELi128ELi64ELi8ES3_EELb1ELb1ELb0ELb0ELb0ELb1ELb0ELb0EEEvNS_16Flash_fwd_paramsE --------------------------
	.section	.nv.info._ZN5flash16flash_fwd_kernelI23Flash_fwd_kernel_traitsILi256ELi128ELi64ELi8ELb0ELb0EN7cutlass10bfloat16_tE19Flash_kernel_traitsILi256ELi128ELi64ELi8ES3_EELb1ELb1ELb0ELb0ELb0ELb1ELb0ELb0EEEvNS_16Flash_fwd_paramsE,"",@"SHT_CUDA_INFO"
	.sectionflags	@""
	.align	4


	//----- nvinfo : EIATTR_CUDA_API_VERSION
	.align		4
        /*0000*/ 	.byte	0x04, 0x37
        /*0002*/ 	.short	(.L_412 - .L_411)
.L_411:
        /*0004*/ 	.word	0x00000082


	//----- nvinfo : EIATTR_KPARAM_INFO
	.align		4
.L_412:
        /*0008*/ 	.byte	0x04, 0x17
        /*000a*/ 	.short	(.L_414 - .L_413)
.L_413:
        /*000c*/ 	.word	0x00000000
        /*0010*/ 	.short	0x0000
        /*0012*/ 	.short	0x0000
        /*0014*/ 	.byte	0x00, 0xf0, 0x41, 0x07


	//----- nvinfo : EIATTR_SPARSE_MMA_MASK
	.align		4
.L_414:
        /*0018*/ 	.byte	0x03, 0x50
        /*001a*/ 	.short	0x0000


	//----- nvinfo : EIATTR_MAXREG_COUNT
	.align		4
        /*001c*/ 	.byte	0x03, 0x1b
        /*001e*/ 	.short	0x00ff


	//----- nvinfo : EIATTR_NUM_BARRIERS
	.align		4
        /*0020*/ 	.byte	0x02, 0x4c
        /*0022*/ 	.byte	0x01
	.zero		1


	//----- nvinfo : EIATTR_MERCURY_ISA_VERSION
	.align		4
        /*0024*/ 	.byte	0x03, 0x5f
        /*0026*/ 	.short	0x0101


	//----- nvinfo : EIATTR_COOP_GROUP_MASK_REGIDS
	.align		4
        /*0028*/ 	.byte	0x04, 0x29
        /*002a*/ 	.short	(.L_416 - .L_415)


	//   ....[0]....
.L_415:
        /*002c*/ 	.word	0xffffffff


	//   ....[1]....
        /*0030*/ 	.word	0xffffffff


	//   ....[2]....
        /*0034*/ 	.word	0xffffffff


	//   ....[3]....
        /*0038*/ 	.word	0xffffffff


	//   ....[4]....
        /*003c*/ 	.word	0xffffffff


	//   ....[5]....
        /*0040*/ 	.word	0xffffffff


	//   ....[6]....
        /*0044*/ 	.word	0xffffffff


	//   ....[7]....
        /*0048*/ 	.word	0xffffffff


	//   ....[8]....
        /*004c*/ 	.word	0xffffffff


	//   ....[9]....
        /*0050*/ 	.word	0xffffffff


	//   ....[10]....
        /*0054*/ 	.word	0xffffffff


	//   ....[11]....
        /*0058*/ 	.word	0xffffffff


	//   ....[12]....
        /*005c*/ 	.word	0xffffffff


	//   ....[13]....
        /*0060*/ 	.word	0xffffffff


	//   ....[14]....
        /*0064*/ 	.word	0xffffffff


	//   ....[15]....
        /*0068*/ 	.word	0xffffffff


	//   ....[16]....
        /*006c*/ 	.word	0xffffffff


	//   ....[17]....
        /*0070*/ 	.word	0xffffffff


	//   ....[18]....
        /*0074*/ 	.word	0xffffffff


	//   ....[19]....
        /*0078*/ 	.word	0xffffffff


	//----- nvinfo : EIATTR_COOP_GROUP_INSTR_OFFSETS
	.align		4
.L_416:
        /*007c*/ 	.byte	0x04, 0x28
        /*007e*/ 	.short	(.L_418 - .L_417)


	//   ....[0]....
.L_417:
        /*0080*/ 	.word	0x00003340


	//   ....[1]....
        /*0084*/ 	.word	0x000035c0


	//   ....[2]....
        /*0088*/ 	.word	0x00003600


	//   ....[3]....
        /*008c*/ 	.word	0x000037b0


	//   ....[4]....
        /*0090*/ 	.word	0x00006b60


	//   ....[5]....
        /*0094*/ 	.word	0x00006cc0


	//   ....[6]....
        /*0098*/ 	.word	0x00006d00


	//   ....[7]....
        /*009c*/ 	.word	0x00006da0


	//   ....[8]....
        /*00a0*/ 	.word	0x0000a9b0


	//   ....[9]....
        /*00a4*/ 	.word	0x0000ab40


	//   ....[10]....
        /*00a8*/ 	.word	0x0000aba0


	//   ....[11]....
        /*00ac*/ 	.word	0x0000ac00


	//   ....[12]....
        /*00b0*/ 	.word	0x0000e4c0


	//   ....[13]....
        /*00b4*/ 	.word	0x0000e590


	//   ....[14]....
        /*00b8*/ 	.word	0x0000e5d0


	//   ....[15]....
        /*00bc*/ 	.word	0x0000e5f0


	//   ....[16]....
        /*00c0*/ 	.word	0x00010b30


	//   ....[17]....
        /*00c4*/ 	.word	0x00010b70


	//   ....[18]....
        /*00c8*/ 	.word	0x00010bf0


	//   ....[19]....
        /*00cc*/ 	.word	0x00010c00


	//----- nvinfo : EIATTR_EXIT_INSTR_OFFSETS
	.align		4
.L_418:
        /*00d0*/ 	.byte	0x04, 0x1c
        /*00d2*/ 	.short	(.L_420 - .L_419)


	//   ....[0]....
.L_419:
        /*00d4*/ 	.word	0x00000700


	//   ....[1]....
        /*00d8*/ 	.word	0x00012a40


	//   ....[2]....
        /*00dc*/ 	.word	0x00012b50


	//   ....[3]....
        /*00e0*/ 	.word	0x00013670


	//   ....[4]....
        /*00e4*/ 	.word	0x00013700


	//----- nvinfo : EIATTR_CRS_STACK_SIZE
	.align		4
.L_420:
        /*00e8*/ 	.byte	0x04, 0x1e
        /*00ea*/ 	.short	(.L_422 - .L_421)
.L_421:
        /*00ec*/ 	.word	0x00000000


	//----- nvinfo : EIATTR_CBANK_PARAM_SIZE
	.align		4
.L_422:
        /*00f0*/ 	.byte	0x03, 0x19
        /*00f2*/ 	.short	0x01d0


	//----- nvinfo : EIATTR_PARAM_CBANK
	.align		4
        /*00f4*/ 	.byte	0x04, 0x0a
        /*00f6*/ 	.short	(.L_424 - .L_423)
	.align		4
.L_423:
        /*00f8*/ 	.word	index@(.nv.constant0._ZN5flash16flash_fwd_kernelI23Flash_fwd_kernel_traitsILi256ELi128ELi64ELi8ELb0ELb0EN7cutlass10bfloat16_tE19Flash_kernel_traitsILi256ELi128ELi64ELi8ES3_EELb1ELb1ELb0ELb0ELb0ELb1ELb0ELb0EEEvNS_16Flash_fwd_paramsE)
        /*00fc*/ 	.short	0x0210
        /*00fe*/ 	.short	0x01d0


	//----- nvinfo : EIATTR_SW_WAR
	.align		4
.L_424:
        /*0100*/ 	.byte	0x04, 0x36
        /*0102*/ 	.short	(.L_426 - .L_425)
.L_425:
        /*0104*/ 	.word	0x00000008
.L_426:


//--------------------- .nv.info._ZN5flash16flash_fwd_kernelI23Flash_fwd_kernel_traitsILi256ELi128ELi64ELi8ELb0ELb0EN7cutlass10bfloat16_tE19Flash_kernel_traitsILi256ELi128ELi64ELi8ES3_EELb0ELb1ELb0ELb0ELb0ELb1ELb1ELb0EEEvNS_16Flash_fwd_paramsE --------------------------
	.section	.nv.info._ZN5flash16flash_fwd_kernelI23Flash_fwd_kernel_traitsILi256ELi128ELi64ELi8ELb0ELb0EN7cutlass10bfloat16_tE19Flash_kernel_traitsILi256ELi128ELi64ELi8ES3_EELb0ELb1ELb0ELb0ELb0ELb1ELb1ELb0EEEvNS_16Flash_fwd_paramsE,"",@"SHT_CUDA_INFO"
	.sectionflags	@""
	.align	4


	//----- nvinfo : EIATTR_CUDA_API_VERSION
	.align		4
        /*0000*/ 	.byte	0x04, 0x37
        /*0002*/ 	.short	(.L_428 - .L_427)
.L_427:
        /*0004*/ 	.word	0x00000082


	//----- nvinfo : EIATTR_KPARAM_INFO
	.align		4
.L_428:
        /*0008*/ 	.byte	0x04, 0x17
        /*000a*/ 	.short	(.L_430 - .L_429)
.L_429:
        /*000c*/ 	.word	0x00000000
        /*0010*/ 	.short	0x0000
        /*0012*/ 	.short	0x0000
        /*0014*/ 	.byte	0x00, 0xf0, 0x41, 0x07


	//----- nvinfo : EIATTR_SPARSE_MMA_MASK
	.align		4
.L_430:
        /*0018*/ 	.byte	0x03, 0x50
        /*001a*/ 	.short	0x0000


	//----- nvinfo : EIATTR_MAXREG_COUNT
	.align		4
        /*001c*/ 	.byte	0x03, 0x1b
        /*001e*/ 	.short	0x00ff


	//----- nvinfo : EIATTR_NUM_BARRIERS
	.align		4
        /*0020*/ 	.byte	0x02, 0x4c
        /*0022*/ 	.byte	0x01
	.zero		1


	//----- nvinfo : EIATTR_MERCURY_ISA_VERSION
	.align		4
        /*0024*/ 	.byte	0x03, 0x5f
        /*0026*/ 	.short	0x0101


	//----- nvinfo : EIATTR_COOP_GROUP_MASK_REGIDS
	.align		4
        /*0028*/ 	.byte	0x04, 0x29
        /*002a*/ 	.short	(.L_432 - .L_431)


	//   ....[0]....
.L_431:
        /*002c*/ 	.word	0xffffffff


	//   ....[1]....
        /*0030*/ 	.word	0xffffffff


	//   ....[2]....
        /*0034*/ 	.word	0xffffffff


	//   ....[3]....
        /*0038*/ 	.word	0xffffffff


	//   ....[4]....
        /*003c*/ 	.word	0xffffffff


	//   ....[5]....
        /*0040*/ 	.word	0xffffffff


	//   ....[6]....
        /*0044*/ 	.word	0xffffffff


	//   ....[7]....
        /*0048*/ 	.word	0xffffffff


	//   ....[8]....
        /*004c*/ 	.word	0xffffffff


	//   ....[9]....
        /*0050*/ 	.word	0xffffffff


	//   ....[10]....
        /*0054*/ 	.word	0xffffffff


	//   ....[11]....
        /*0058*/ 	.word	0xffffffff


	//   ....[12]....
        /*005c*/ 	.word	0xffffffff


	//   ....[13]....
        /*0060*/ 	.word	0xffffffff


	//   ....[14]....
        /*0064*/ 	.word	0xffffffff


	//   ....[15]....
        /*0068*/ 	.word	0xffffffff


	//   ....[16]....
        /*006c*/ 	.word	0xffffffff


	//   ....[17]....
        /*0070*/ 	.word	0xffffffff


	//   ....[18]....
        /*0074*/ 	.word	0xffffffff


	//   ....[19]....
        /*0078*/ 	.word	0xffffffff


	//----- nvinfo : EIATTR_COOP_GROUP_INSTR_OFFSETS
	.align		4
.L_432:
        /*007c*/ 	.byte	0x04, 0x28
        /*007e*/ 	.short	(.L_434 - .L_433)


	//   ....[0]....
.L_433:
        /*0080*/ 	.word	0x000035b0


	//   ....[1]....
        /*0084*/ 	.word	0x000036b0


	//   ....[2]....
        /*0088*/ 	.word	0x000036e0


	//   ....[3]....
        /*008c*/ 	.word	0x00003830


	//   ....[4]....
        /*0090*/ 	.word	0x00006730


	//   ....[5]....
        /*0094*/ 	.word	0x00006800


	//   ....[6]....
        /*0098*/ 	.word	0x00006810


	//   ....[7]....
        /*009c*/ 	.word	0x00006840


	//   ....[8]....
        /*00a0*/ 	.word	0x0000a040


	//   ....[9]....
        /*00a4*/ 	.word	0x0000a120


	//   ....[10]....
        /*00a8*/ 	.word	0x0000a140


	//   ....[11]....
        /*00ac*/ 	.word	0x0000a160


	//   ....[12]....
        /*00b0*/ 	.word	0x0000d510


	//   ....[13]....
        /*00b4*/ 	.word	0x0000d550


	//   ....[14]....
        /*00b8*/ 	.word	0x0000d590


	//   ....[15]....
        /*00bc*/ 	.word	0x0000d5c0


	//   ....[16]....
        /*00c0*/ 	.word	0x0000f1c0


	//   ....[17]....
        /*00c4*/ 	.word	0x0000f200


	//   ....[18]....
        /*00c8*/ 	.word	0x0000f270


	//   ....[19]....
        /*00cc*/ 	.word	0x0000f280


	//----- nvinfo : EIATTR_EXIT_INSTR_OFFSETS
	.align		4
.L_434:
        /*00d0*/ 	.byte	0x04, 0x1c
        /*00d2*/ 	.short	(.L_436 - .L_435)


	//   ....[0]....
.L_435:
        /*00d4*/ 	.word	0x000004c0


	//   ....[1]....
        /*00d8*/ 	.word	0x00011110


	//   ....[2]....
        /*00dc*/ 	.word	0x00011220


	//   ....[3]....
        /*00e0*/ 	.word	0x00011d60


	//   ....[4]....
        /*00e4*/ 	.word	0x00011df0


	//----- nvinfo : EIATTR_CRS_STACK_SIZE
	.align		4
.L_436:
        /*00e8*/ 	.byte	0x04, 0x1e
        /*00ea*/ 	.short	(.L_438 - .L_437)
.L_437:
        /*00ec*/ 	.word	0x00000000


	//----- nvinfo : EIATTR_CBANK_PARAM_SIZE
	.align		4
.L_438:
        /*00f0*/ 	.byte	0x03, 0x19
        /*00f2*/ 	.short	0x01d0


	//----- nvinfo : EIATTR_PARAM_CBANK
	.align		4
        /*00f4*/ 	.byte	0x04, 0x0a
        /*00f6*/ 	.short	(.L_440 - .L_439)
	.align		4
.L_439:
        /*00f8*/ 	.word	index@(.nv.constant0._ZN5flash16flash_fwd_kernelI23Flash_fwd_kernel_traitsILi256ELi128ELi64ELi8ELb0ELb0EN7cutlass10bfloat16_tE19Flash_kernel_traitsILi256ELi128ELi64ELi8ES3_EELb0ELb1ELb0ELb0ELb0ELb1ELb1ELb0EEEvNS_16Flash_fwd_paramsE)
        /*00fc*/ 	.short	0x0210
        /*00fe*/ 	.short	0x01d0


	//----- nvinfo : EIATTR_SW_WAR
	.align		4
.L_440:
        /*0100*/ 	.byte	0x04, 0x36
        /*0102*/ 	.short	(.L_442 - .L_441)
.L_441:
        /*0104*/ 	.word	0x00000008
.L_442:


//--------------------- .nv.info._ZN5flash16flash_fwd_kernelI23Flash_fwd_kernel_traitsILi256ELi128ELi64ELi8ELb0ELb0EN7cutlass10bfloat16_tE19Flash_kernel_traitsILi256ELi128ELi64ELi8ES3_EELb1ELb1ELb0ELb1ELb0ELb0ELb0ELb0EEEvNS_16Flash_fwd_paramsE --------------------------
	.section	.nv.info._ZN5flash16flash_fwd_kernelI23Flash_fwd_kernel_traitsILi256ELi128ELi64ELi8ELb0ELb0EN7cutlass10bfloat16_tE19Flash_kernel_traitsILi256ELi128ELi64ELi8ES3_EELb1ELb1ELb0ELb1ELb0ELb0ELb0ELb0EEEvNS_16Flash_fwd_paramsE,"",@"SHT_CUDA_INFO"
	.sectionflags	@""
	.align	4


	//----- nvinfo : EIATTR_CUDA_API_VERSION
	.align		4
        /*0000*/ 	.byte	0x04, 0x37
        /*0002*/ 	.short	(.L_444 - .L_443)
.L_443:
        /*0004*/ 	.word	0x00000082


	//----- nvinfo : EIATTR_KPARAM_INFO
	.align		4
.L_444:
        /*0008*/ 	.byte	0x04, 0x17
        /*000a*/ 	.short	(.L_446 - .L_445)
.L_445:
        /*000c*/ 	.word	0x00000000
        /*0010*/ 	.short	0x0000
        /*0012*/ 	.short	0x0000
        /*0014*/ 	.byte	0x00, 0xf0, 0x41, 0x07


	//----- nvinfo : EIATTR_SPARSE_MMA_MASK
	.align		4
.L_446:
        /*0018*/ 	.byte	0x03, 0x50
        /*001a*/ 	.short	0x0000


	//----- nvinfo : EIATTR_MAXREG_COUNT
	.align		4
        /*001c*/ 	.byte	0x03, 0x1b
        /*001e*/ 	.short	0x00ff


	//----- nvinfo : EIATTR_NUM_BARRIERS
	.align		4
        /*0020*/ 	.byte	0x02, 0x4c
        /*0022*/ 	.byte	0x01
	.zero		1


	//----- nvinfo : EIATTR_ANNOTATIONS
	.align		4
        /*0024*/ 	.byte	0x04, 0x55
        /*0026*/ 	.short	(.L_448 - .L_447)


	//   ....[0]....
.L_447:
        /* <DEDUP_REMOVED lines=45> */


	//----- nvinfo : EIATTR_MERCURY_ISA_VERSION
	.align		4
.L_448:
        /*02e0*/ 	.byte	0x03, 0x5f
        /*02e2*/ 	.short	0x0101


	//----- nvinfo : EIATTR_COOP_GROUP_MASK_REGIDS
	.align		4
        /*02e4*/ 	.byte	0x04, 0x29
        /*02e6*/ 	.short	(.L_450 - .L_449)


	//   ....[0]....
.L_449:
        /*02e8*/ 	.word	0xffffffff


	//   ....[1]....
        /*02ec*/ 	.word	0xffffffff


	//   ....[2]....
        /*02f0*/ 	.word	0xffffffff


	//   ....[3]....
        /*02f4*/ 	.word	0xffffffff


	//   ....[4]....
        /*02f8*/ 	.word	0xffffffff


	//   ....[5]....
        /*02fc*/ 	.word	0xffffffff


	//   ....[6]....
        /*0300*/ 	.word	0xffffffff


	//   ....[7]....
        /*0304*/ 	.word	0xffffffff


	//   ....[8]....
        /*0308*/ 	.word	0xffffffff


	//   ....[9]....
        /*030c*/ 	.word	0xffffffff


	//   ....[10]....
        /*0310*/ 	.word	0xffffffff


	//   ....[11]....
        /*0314*/ 	.word	0xffffffff


	//   ....[12]....
        /*0318*/ 	.word	0xffffffff


	//   ....[13]....
        /*031c*/ 	.word	0xffffffff


	//   ....[14]....
        /*0320*/ 	.word	0xffffffff


	//   ....[15]....
        /*0324*/ 	.word	0xffffffff


	//   ....[16]....
        /*0328*/ 	.word	0xffffffff


	//   ....[17]....
        /*032c*/ 	.word	0xffffffff


	//   ....[18]....
        /*0330*/ 	.word	0xffffffff


	//   ....[19]....
        /*0334*/ 	.word	0xffffffff


	//----- nvinfo : EIATTR_COOP_GROUP_INSTR_OFFSETS
	.align		4
.L_450:
        /*0338*/ 	.byte	0x04, 0x28
        /*033a*/ 	.short	(.L_452 - .L_451)


	//   ....[0]....
.L_451:
        /*033c*/ 	.word	0x00004fd0


	//   ....[1]....
        /*0340*/ 	.word	0x000050f0


	//   ....[2]....
        /*0344*/ 	.word	0x00005120


	//   ....[3]....
        /*0348*/ 	.word	0x00005190


	//   ....[4]....
        /*034c*/ 	.word	0x0000a260


	//   ....[5]....
        /*0350*/ 	.word	0x0000a2a0


	//   ....[6]....
        /*0354*/ 	.word	0x0000a2d0


	//   ....[7]....
        /*0358*/ 	.word	0x0000a2f0


	//   ....[8]....
        /*035c*/ 	.word	0x0000fc40


	//   ....[9]....
        /*0360*/ 	.word	0x0000fcc0


	//   ....[10]....
        /*0364*/ 	.word	0x0000fd10


	//   ....[11]....
        /*0368*/ 	.word	0x0000fd90


	//   ....[12]....
        /*036c*/ 	.word	0x00014e10


	//   ....[13]....
        /*0370*/ 	.word	0x00014e50


	//   ....[14]....
        /*0374*/ 	.word	0x00014ff0


	//   ....[15]....
        /*0378*/ 	.word	0x00015000


	//   ....[16]....
        /*037c*/ 	.word	0x000174f0


	//   ....[17]....
        /*0380*/ 	.word	0x00017520


	//   ....[18]....
        /*0384*/ 	.word	0x00017ac0


	//   ....[19]....
        /*0388*/ 	.word	0x00017ae0


	//----- nvinfo : EIATTR_EXIT_INSTR_OFFSETS
	.align		4
.L_452:
        /*038c*/ 	.byte	0x04, 0x1c
        /*038e*/ 	.short	(.L_454 - .L_453)


	//   ....[0]....
.L_453:
        /*0390*/ 	.word	0x00000720


	//   ....[1]....
        /*0394*/ 	.word	0x00019590


	//   ....[2]....
        /*0398*/ 	.word	0x000196e0


	//   ....[3]....
        /*039c*/ 	.word	0x00019700


	//   ....[4]....
        /*03a0*/ 	.word	0x0001a390


	//   ....[5]....
        /*03a4*/ 	.word	0x0001a420


	//----- nvinfo : EIATTR_CRS_STACK_SIZE
	.align		4
.L_454:
        /*03a8*/ 	.byte	0x04, 0x1e
        /*03aa*/ 	.short	(.L_456 - .L_455)
.L_455:
        /*03ac*/ 	.word	0x00000000


	//----- nvinfo : EIATTR_CBANK_PARAM_SIZE
	.align		4
.L_456:
        /*03b0*/ 	.byte	0x03, 0x19
        /*03b2*/ 	.short	0x01d0


	//----- nvinfo : EIATTR_PARAM_CBANK
	.align		4
        /*03b4*/ 	.byte	0x04, 0x0a
        /*03b6*/ 	.short	(.L_458 - .L_457)
	.align		4
.L_457:
        /*03b8*/ 	.word	index@(.nv.constant0._ZN5flash16flash_fwd_kernelI23Flash_fwd_kernel_traitsILi256ELi128ELi64ELi8ELb0ELb0EN7cutlass10bfloat16_tE19Flash_kernel_traitsILi256ELi128ELi64ELi8ES3_EELb1ELb1ELb0ELb1ELb0ELb0ELb0ELb0EEEvNS_16Flash_fwd_paramsE)
        /*03bc*/ 	.short	0x0210
        /*03be*/ 	.short	0x01d0


	//----- nvinfo : EIATTR_SW_WAR
	.align		4
.L_458:
        /*03c0*/ 	.byte	0x04, 0x36
        /*03c2*/ 	.short	(.L_460 - .L_459)
.L_459:
        /*03c4*/ 	.word	0x00000008
.L_460:


//--------------------- .nv.info._ZN5flash16flash_fwd_kernelI23Flash_fwd_kernel_traitsILi256ELi128ELi64ELi8ELb0ELb0EN7cutlass10bfloat16_tE19Flash_kernel_traitsILi256ELi128ELi64ELi8ES3_EELb1ELb1ELb0ELb0ELb0ELb0ELb0ELb1EEEvNS_16Flash_fwd_paramsE --------------------------
	.section	.nv.info._ZN5flash16flash_fwd_kernelI23Flash_fwd_kernel_traitsILi256ELi128ELi64ELi8ELb0ELb0EN7cutlass10bfloat16_tE19Flash_kernel_traitsILi256ELi128ELi64ELi8ES3_EELb1ELb1ELb0ELb0ELb0ELb0ELb0ELb1EEEvNS_16Flash_fwd_paramsE,"",@"SHT_CUDA_INFO"
	.sectionflags	@""
	.align	4


	//----- nvinfo : EIATTR_CUDA_API_VERSION
	.align		4
        /*0000*/ 	.byte	0x04, 0x37
        /*0002*/ 	.short	(.L_462 - .L_461)
.L_461:
        /*0004*/ 	.word	0x00000082


	//----- nvinfo : EIATTR_KPARAM_INFO
	.align		4
.L_462:
        /*0008*/ 	.byte	0x04, 0x17
        /*000a*/ 	.short	(.L_464 - .L_463)
.L_463:
        /*000c*/ 	.word	0x00000000
        /*0010*/ 	.short	0x0000
        /*0012*/ 	.short	0x0000
        /*0014*/ 	.byte	0x00, 0xf0, 0x41, 0x07


	//----- nvinfo : EIATTR_SPARSE_MMA_MASK
	.align		4
.L_464:
        /*0018*/ 	.byte	0x03, 0x50
        /*001a*/ 	.short	0x0000


	//----- nvinfo : EIATTR_MAXREG_COUNT
	.align		4
        /*001c*/ 	.byte	0x03, 0x1b
        /*001e*/ 	.short	0x00ff


	//----- nvinfo : EIATTR_NUM_BARRIERS
	.align		4
        /*0020*/ 	.byte	0x02, 0x4c
        /*0022*/ 	.byte	0x01
	.zero		1


	//----- nvinfo : EIATTR_ANNOTATIONS
	.align		4
        /*0024*/ 	.byte	0x04, 0x55
        /*0026*/ 	.short	(.L_466 - .L_465)


	//   ....[0]....
.L_465:
        /* <DEDUP_REMOVED lines=42> */


	//----- nvinfo : EIATTR_MERCURY_ISA_VERSION
	.align		4
.L_466:
        /*02b0*/ 	.byte	0x03, 0x5f
        /*02b2*/ 	.short	0x0101


	//----- nvinfo : EIATTR_COOP_GROUP_MASK_REGIDS
	.align		4
        /*02b4*/ 	.byte	0x04, 0x29
        /*02b6*/ 	.short	(.L_468 - .L_467)


	//   ....[0]....
.L_467:
        /*02b8*/ 	.word	0xffffffff


	//   ....[1]....
        /*02bc*/ 	.word	0xffffffff


	//   ....[2]....
        /*02c0*/ 	.word	0xffffffff


	//   ....[3]....
        /*02c4*/ 	.word	0xffffffff


	//   ....[4]....
        /*02c8*/ 	.word	0xffffffff


	//   ....[5]....
        /*02cc*/ 	.word	0xffffffff


	//   ....[6]....
        /*02d0*/ 	.word	0xffffffff


	//   ....[7]....
        /*02d4*/ 	.word	0xffffffff


	//   ....[8]....
        /*02d8*/ 	.word	0xffffffff


	//   ....[9]....
        /*02dc*/ 	.word	0xffffffff


	//   ....[10]....
        /*02e0*/ 	.word	0xffffffff


	//   ....[11]....
        /*02e4*/ 	.word	0xffffffff


	//   ....[12]....
        /*02e8*/ 	.word	0xffffffff


	//   ....[13]....
        /*02ec*/ 	.word	0xffffffff


	//   ....[14]....
        /*02f0*/ 	.word	0xffffffff


	//   ....[15]....
        /*02f4*/ 	.word	0xffffffff


	//   ....[16]....
        /*02f8*/ 	.word	0xffffffff


	//   ....[17]....
        /*02fc*/ 	.word	0xffffffff


	//   ....[18]....
        /*0300*/ 	.word	0xffffffff


	//   ....[19]....
        /*0304*/ 	.word	0xffffffff


	//----- nvinfo : EIATTR_COOP_GROUP_INSTR_OFFSETS
	.align		4
.L_468:
        /*0308*/ 	.byte	0x04, 0x28
        /*030a*/ 	.short	(.L_470 - .L_469)


	//   ....[0]....
.L_469:
        /*030c*/ 	.word	0x00004b40


	//   ....[1]....
        /*0310*/ 	.word	0x00004b80


	//   ....[2]....
        /*0314*/ 	.word	0x00004c80


	//   ....[3]....
        /*0318*/ 	.word	0x00004ca0


	//   ....[4]....
        /*031c*/ 	.word	0x000097d0


	//   ....[5]....
        /*0320*/ 	.word	0x00009820


	//   ....[6]....
        /*0324*/ 	.word	0x00009860


	//   ....[7]....
        /*0328*/ 	.word	0x00009920


	//   ....[8]....
        /*032c*/ 	.word	0x0000ee30


	//   ....[9]....
        /*0330*/ 	.word	0x0000ef70


	//   ....[10]....
        /*0334*/ 	.word	0x0000efa0


	//   ....[11]....
        /*0338*/ 	.word	0x0000f0a0


	//   ....[12]....
        /*033c*/ 	.word	0x000143b0


	//   ....[13]....
        /*0340*/ 	.word	0x000143e0


	//   ....[14]....
        /*0344*/ 	.word	0x00014420


	//   ....[15]....
        /*0348*/ 	.word	0x00014490


	//   ....[16]....
        /*034c*/ 	.word	0x00017d20


	//   ....[17]....
        /*0350*/ 	.word	0x00017d60


	//   ....[18]....
        /*0354*/ 	.word	0x00017da0


	//   ....[19]....
        /*0358*/ 	.word	0x00017dc0


	//----- nvinfo : EIATTR_EXIT_INSTR_OFFSETS
	.align		4
.L_470:
        /*035c*/ 	.byte	0x04, 0x1c
        /*035e*/ 	.short	(.L_472 - .L_471)


	//   ....[0]....
.L_471:
        /*0360*/ 	.word	0x00000650


	//   ....[1]....
        /*0364*/ 	.word	0x00019de0


	//   ....[2]....
        /*0368*/ 	.word	0x00019f30


	//   ....[3]....
        /*036c*/ 	.word	0x00019f50


	//   ....[4]....
        /*0370*/ 	.word	0x0001ac10


	//   ....[5]....
        /*0374*/ 	.word	0x0001aca0


	//----- nvinfo : EIATTR_CRS_STACK_SIZE
	.align		4
.L_472:
        /*0378*/ 	.byte	0x04, 0x1e
        /*037a*/ 	.short	(.L_474 - .L_473)
.L_473:
        /*037c*/ 	.word	0x00000000


	//----- nvinfo : EIATTR_CBANK_PARAM_SIZE
	.align		4
.L_474:
        /*0380*/ 	.byte	0x03, 0x19
        /*0382*/ 	.short	0x01d0


	//----- nvinfo : EIATTR_PARAM_CBANK
	.align		4
        /*0384*/ 	.byte	0x04, 0x0a
        /*0386*/ 	.short	(.L_476 - .L_475)
	.align		4
.L_475:
        /*0388*/ 	.word	index@(.nv.constant0._ZN5flash16flash_fwd_kernelI23Flash_fwd_kernel_traitsILi256ELi128ELi64ELi8ELb0ELb0EN7cutlass10bfloat16_tE19Flash_kernel_traitsILi256ELi128ELi64ELi8ES3_EELb1ELb1ELb0ELb0ELb0ELb0ELb0ELb1EEEvNS_16Flash_fwd_paramsE)
        /*038c*/ 	.short	0x0210
        /*038e*/ 	.short	0x01d0


	//----- nvinfo : EIATTR_SW_WAR
	.align		4
.L_476:
        /*0390*/ 	.byte	0x04, 0x36
        /*0392*/ 	.short	(.L_478 - .L_477)
.L_477:
        /*0394*/ 	.word	0x00000008
.L_478:


//--------------------- .nv.info._ZN5flash16flash_fwd_kernelI23Flash_fwd_kernel_traitsILi256ELi128ELi64ELi8ELb0ELb0EN7cutlass10bfloat16_tE19Flash_kernel_traitsILi256ELi128ELi64ELi8ES3_EELb0ELb1ELb0ELb0ELb0ELb0ELb1ELb0EEEvNS_16Flash_fwd_paramsE --------------------------
	.section	.nv.info._ZN5flash16flash_fwd_kernelI23Flash_fwd_kernel_traitsILi256ELi128ELi64ELi8ELb0ELb0EN7cutlass10bfloat16_tE19Flash_kernel_traitsILi256ELi128ELi64ELi8ES3_EELb0ELb1ELb0ELb0ELb0ELb0ELb1ELb0EEEvNS_16Flash_fwd_paramsE,"",@"SHT_CUDA_INFO"
	.sectionflags	@""
	.align	4


	//----- nvinfo : EIATTR_CUDA_API_VERSION
	.align		4
        /*0000*/ 	.byte	0x04, 0x37
        /*0002*/ 	.short	(.L_480 - .L_479)
.L_479:
        /*0004*/ 	.word	0x00000082


	//----- nvinfo : EIATTR_KPARAM_INFO
	.align		4
.L_480:
        /*0008*/ 	.byte	0x04, 0x17
        /*000a*/ 	.short	(.L_482 - .L_481)
.L_481:
        /*000c*/ 	.word	0x00000000
        /*0010*/ 	.short	0x0000
        /*0012*/ 	.short	0x0000
        /*0014*/ 	.byte	0x00, 0xf0, 0x41, 0x07


	//----- nvinfo : EIATTR_SPARSE_MMA_MASK
	.align		4
.L_482:
        /*0018*/ 	.byte	0x03, 0x50
        /*001a*/ 	.short	0x0000


	//----- nvinfo : EIATTR_MAXREG_COUNT
	.align		4
        /*001c*/ 	.byte	0x03, 0x1b
        /*001e*/ 	.short	0x00ff


	//----- nvinfo : EIATTR_NUM_BARRIERS
	.align		4
        /*0020*/ 	.byte	0x02, 0x4c
        /*0022*/ 	.byte	0x01
	.zero		1


	//----- nvinfo : EIATTR_ANNOTATIONS
	.align		4
        /*0024*/ 	.byte	0x04, 0x55
        /*0026*/ 	.short	(.L_484 - .L_483)


	//   ....[0]....
.L_483:
        /* <DEDUP_REMOVED lines=10> */


	//----- nvinfo : EIATTR_MERCURY_ISA_VERSION
	.align		4
.L_484:
        /*00b0*/ 	.byte	0x03, 0x5f
        /*00b2*/ 	.short	0x0101


	//----- nvinfo : EIATTR_COOP_GROUP_MASK_REGIDS
	.align		4
        /*00b4*/ 	.byte	0x04, 0x29
        /*00b6*/ 	.short	(.L_486 - .L_485)


	//   ....[0]....
.L_485:
        /*00b8*/ 	.word	0xffffffff


	//   ....[1]....
        /*00bc*/ 	.word	0xffffffff


	//   ....[2]....
        /*00c0*/ 	.word	0xffffffff


	//   ....[3]....
        /*00c4*/ 	.word	0xffffffff


	//   ....[4]....
        /*00c8*/ 	.word	0xffffffff


	//   ....[5]....
        /*00cc*/ 	.word	0xffffffff


	//   ....[6]....
        /*00d0*/ 	.word	0xffffffff


	//   ....[7]....
        /*00d4*/ 	.word	0xffffffff


	//   ....[8]....
        /*00d8*/ 	.word	0xffffffff


	//   ....[9]....
        /*00dc*/ 	.word	0xffffffff


	//   ....[10]....
        /*00e0*/ 	.word	0xffffffff


	//   ....[11]....
        /*00e4*/ 	.word	0xffffffff


	//   ....[12]....
        /*00e8*/ 	.word	0xffffffff


	//   ....[13]....
        /*00ec*/ 	.word	0xffffffff


	//   ....[14]....
        /*00f0*/ 	.word	0xffffffff


	//   ....[15]....
        /*00f4*/ 	.word	0xffffffff


	//   ....[16]....
        /*00f8*/ 	.word	0xffffffff


	//   ....[17]....
        /*00fc*/ 	.word	0xffffffff


	//   ....[18]....
        /*0100*/ 	.word	0xffffffff


	//   ....[19]....
        /*0104*/ 	.word	0xffffffff


	//----- nvinfo : EIATTR_COOP_GROUP_INSTR_OFFSETS
	.align		4
.L_486:
        /*0108*/ 	.byte	0x04, 0x28
        /*010a*/ 	.short	(.L_488 - .L_487)


	//   ....[0]....
.L_487:
        /*010c*/ 	.word	0x00004ab0


	//   ....[1]....
        /*0110*/ 	.word	0x00004ad0


	//   ....[2]....
        /*0114*/ 	.word	0x00004b70


	//   ....[3]....
        /*0118*/ 	.word	0x00004b80


	//   ....[4]....
        /*011c*/ 	.word	0x000081a0


	//   ....[5]....
        /*0120*/ 	.word	0x000081b0


	//   ....[6]....
        /*0124*/ 	.word	0x000081e0


	//   ....[7]....
        /*0128*/ 	.word	0x000081f0


	//   ....[8]....
        /*012c*/ 	.word	0x0000c110


	//   ....[9]....
        /*0130*/ 	.word	0x0000c120


	//   ....[10]....
        /*0134*/ 	.word	0x0000c150


	//   ....[11]....
        /*0138*/ 	.word	0x0000c160


	//   ....[12]....
        /*013c*/ 	.word	0x0000fe30


	//   ....[13]....
        /*0140*/ 	.word	0x0000fe70


	//   ....[14]....
        /*0144*/ 	.word	0x0000feb0


	//   ....[15]....
        /*0148*/ 	.word	0x0000fed0


	//   ....[16]....
        /*014c*/ 	.word	0x00011d50


	//   ....[17]....
        /*0150*/ 	.word	0x00011d60


	//   ....[18]....
        /*0154*/ 	.word	0x00011d90


	//   ....[19]....
        /*0158*/ 	.word	0x00011da0


	//----- nvinfo : EIATTR_EXIT_INSTR_OFFSETS
	.align		4
.L_488:
        /*015c*/ 	.byte	0x04, 0x1c
        /*015e*/ 	.short	(.L_490 - .L_489)


	//   ....[0]....
.L_489:
        /*0160*/ 	.word	0x000004c0


	//   ....[1]....
        /*0164*/ 	.word	0x00013be0


	//   ....[2]....
        /*0168*/ 	.word	0x00013d30


	//   ....[3]....
        /*016c*/ 	.word	0x00013d50


	//   ....[4]....
        /*0170*/ 	.word	0x00014a00


	//   ....[5]....
        /*0174*/ 	.word	0x00014a90


	//----- nvinfo : EIATTR_CRS_STACK_SIZE
	.align		4
.L_490:
        /*0178*/ 	.byte	0x04, 0x1e
        /*017a*/ 	.short	(.L_492 - .L_491)
.L_491:
        /*017c*/ 	.word	0x00000000


	//----- nvinfo : EIATTR_CBANK_PARAM_SIZE
	.align		4
.L_492:
        /*0180*/ 	.byte	0x03, 0x19
        /*0182*/ 	.short	0x01d0


	//----- nvinfo : EIATTR_PARAM_CBANK
	.align		4
        /*0184*/ 	.byte	0x04, 0x0a
        /*0186*/ 	.short	(.L_494 - .L_493)
	.align		4
.L_493:
        /*0188*/ 	.word	index@(.nv.constant0._ZN5flash16flash_fwd_kernelI23Flash_fwd_kernel_traitsILi256ELi128ELi64ELi8ELb0ELb0EN7cutlass10bfloat16_tE19Flash_kernel_traitsILi256ELi128ELi64ELi8ES3_EELb0ELb1ELb0ELb0ELb0ELb0ELb1ELb0EEEvNS_16Flash_fwd_paramsE)
        /*018c*/ 	.short	0x0210
        /*018e*/ 	.short	0x01d0


	//----- nvinfo : EIATTR_SW_WAR
	.align		4
.L_494:
        /*0190*/ 	.byte	0x04, 0x36
        /*0192*/ 	.short	(.L_496 - .L_495)
.L_495:
        /*0194*/ 	.word	0x00000008
.L_496:


//--------------------- .nv.info._ZN5flash16flash_fwd_kernelI23Flash_fwd_kernel_traitsILi256ELi128ELi64ELi8ELb0ELb0EN7cutlass10bfloat16_tE19Flash_kernel_traitsILi256ELi128ELi64ELi8ES3_EELb1ELb1ELb0ELb1ELb0ELb0ELb0ELb1EEEvNS_16Flash_fwd_paramsE --------------------------
	.section	.nv.info._ZN5flash16flash_fwd_kernelI23Flash_fwd_kernel_traitsILi256ELi128ELi64ELi8ELb0ELb0EN7cutlass10bfloat16_tE19Flash_kernel_traitsILi256ELi128ELi64ELi8ES3_EELb1ELb1ELb0ELb1ELb0ELb0ELb0ELb1EEEvNS_16Flash_fwd_paramsE,"",@"SHT_CUDA_INFO"
	.sectionflags	@""
	.align	4


	//----- nvinfo : EIATTR_CUDA_API_VERSION
	.align		4
        /*0000*/ 	.byte	0x04, 0x37
        /*0002*/ 	.short	(.L_498 - .L_497)
.L_497:
        /*0004*/ 	.word	0x00000082


	//----- nvinfo : EIATTR_KPARAM_INFO
	.align		4
.L_498:
        /*0008*/ 	.byte	0x04, 0x17
        /*000a*/ 	.short	(.L_500 - .L_499)
.L_499:
        /*000c*/ 	.word	0x00000000
        /*0010*/ 	.short	0x0000
        /*0012*/ 	.short	0x0000
        /*0014*/ 	.byte	0x00, 0xf0, 0x41, 0x07


	//----- nvinfo : EIATTR_SPARSE_MMA_MASK
	.align		4
.L_500:
        /*0018*/ 	.byte	0x03, 0x50
        /*001a*/ 	.short	0x0000


	//----- nvinfo : EIATTR_MAXREG_COUNT
	.align		4
        /*001c*/ 	.byte	0x03, 0x1b
        /*001e*/ 	.short	0x00ff


	//----- nvinfo : EIATTR_NUM_BARRIERS
	.align		4
        /*0020*/ 	.byte	0x02, 0x4c
        /*0022*/ 	.byte	0x01
	.zero		1


	//----- nvinfo : EIATTR_ANNOTATIONS
	.align		4
        /*0024*/ 	.byte	0x04, 0x55
        /*0026*/ 	.short	(.L_502 - .L_501)


	//   ....[0]....
.L_501:
        /* <DEDUP_REMOVED lines=32> */


	//----- nvinfo : EIATTR_MERCURY_ISA_VERSION
	.align		4
.L_502:
        /*0218*/ 	.byte	0x03, 0x5f
        /*021a*/ 	.short	0x0101


	//----- nvinfo : EIATTR_COOP_GROUP_MASK_REGIDS
	.align		4
        /*021c*/ 	.byte	0x04, 0x29
        /*021e*/ 	.short	(.L_504 - .L_503)


	//   ....[0]....
.L_503:
        /*0220*/ 	.word	0xffffffff


	//   ....[1]....
        /*0224*/ 	.word	0xffffffff


	//   ....[2]....
        /*0228*/ 	.word	0xffffffff


	//   ....[3]....
        /*022c*/ 	.word	0xffffffff


	//   ....[4]....
        /*0230*/ 	.word	0xffffffff


	//   ....[5]....
        /*0234*/ 	.word	0xffffffff


	//   ....[6]....
        /*0238*/ 	.word	0xffffffff


	//   ....[7]....
        /*023c*/ 	.word	0xffffffff


	//   ....[8]....
        /*0240*/ 	.word	0xffffffff


	//   ....[9]....
        /*0244*/ 	.word	0xffffffff


	//   ....[10]....
        /*0248*/ 	.word	0xffffffff


	//   ....[11]....
        /*024c*/ 	.word	0xffffffff


	//   ....[12]....
        /*0250*/ 	.word	0xffffffff


	//   ....[13]....
        /*0254*/ 	.word	0xffffffff


	//   ....[14]....
        /*0258*/ 	.word	0xffffffff


	//   ....[15]....
        /*025c*/ 	.word	0xffffffff


	//   ....[16]....
        /*0260*/ 	.word	0xffffffff


	//   ....[17]....
        /*0264*/ 	.word	0xffffffff


	//   ....[18]....
        /*0268*/ 	.word	0xffffffff


	//   ....[19]....
        /*026c*/ 	.word	0xffffffff


	//----- nvinfo : EIATTR_COOP_GROUP_INSTR_OFFSETS
	.align		4
.L_504:
        /*0270*/ 	.byte	0x04, 0x28
        /*0272*/ 	.short	(.L_506 - .L_505)


	//   ....[0]....
.L_505:
        /*0274*/ 	.word	0x00004f10


	//   ....[1]....
        /*0278*/ 	.word	0x00004f50


	//   ....[2]....
        /*027c*/ 	.word	0x000050d0


	//   ....[3]....
        /*0280*/ 	.word	0x00005100


	//   ....[4]....
        /*0284*/ 	.word	0x00009d60


	//   ....[5]....
        /*0288*/ 	.word	0x00009de0


	//   ....[6]....
        /*028c*/ 	.word	0x00009e20


	//   ....[7]....
        /*0290*/ 	.word	0x00009ee0


	//   ....[8]....
        /*0294*/ 	.word	0x0000f600


	//   ....[9]....
        /*0298*/ 	.word	0x0000f660


	//   ....[10]....
        /*029c*/ 	.word	0x0000f6c0


	//   ....[11]....
        /*02a0*/ 	.word	0x0000f740


	//   ....[12]....
        /*02a4*/ 	.word	0x00014f90


	//   ....[13]....
        /*02a8*/ 	.word	0x000151b0


	//   ....[14]....
        /*02ac*/ 	.word	0x000151e0


	//   ....[15]....
        /*02b0*/ 	.word	0x000152e0


	//   ....[16]....
        /*02b4*/ 	.word	0x00018a90


	//   ....[17]....
        /*02b8*/ 	.word	0x00018ae0


	//   ....[18]....
        /*02bc*/ 	.word	0x000190f0


	//   ....[19]....
        /*02c0*/ 	.word	0x00019120


	//----- nvinfo : EIATTR_EXIT_INSTR_OFFSETS
	.align		4
.L_506:
        /*02c4*/ 	.byte	0x04, 0x1c
        /*02c6*/ 	.short	(.L_508 - .L_507)


	//   ....[0]....
.L_507:
        /*02c8*/ 	.word	0x00000650


	//   ....[1]....
        /*02cc*/ 	.word	0x0001ab60


	//   ....[2]....
        /*02d0*/ 	.word	0x0001acb0


	//   ....[3]....
        /*02d4*/ 	.word	0x0001acd0


	//   ....[4]....
        /*02d8*/ 	.word	0x0001b990


	//   ....[5]....
        /*02dc*/ 	.word	0x0001ba20


	//----- nvinfo : EIATTR_CRS_STACK_SIZE
	.align		4
.L_508:
        /*02e0*/ 	.byte	0x04, 0x1e
        /*02e2*/ 	.short	(.L_510 - .L_509)
.L_509:
        /*02e4*/ 	.word	0x00000000


	//----- nvinfo : EIATTR_CBANK_PARAM_SIZE
	.align		4
.L_510:
        /*02e8*/ 	.byte	0x03, 0x19
        /*02ea*/ 	.short	0x01d0


	//----- nvinfo : EIATTR_PARAM_CBANK
	.align		4
        /*02ec*/ 	.byte	0x04, 0x0a
        /*02ee*/ 	.short	(.L_512 - .L_511)
	.align		4
.L_511:
        /*02f0*/ 	.word	index@(.nv.constant0._ZN5flash16flash_fwd_kernelI23Flash_fwd_kernel_traitsILi256ELi128ELi64ELi8ELb0ELb0EN7cutlass10bfloat16_tE19Flash_kernel_traitsILi256ELi128ELi64ELi8ES3_EELb1ELb1ELb0ELb1ELb0ELb0ELb0ELb1EEEvNS_16Flash_fwd_paramsE)
        /*02f4*/ 	.short	0x0210
        /*02f6*/ 	.short	0x01d0


	//----- nvinfo : EIATTR_SW_WAR
	.align		4
.L_512:
        /*02f8*/ 	.byte	0x04, 0x36
        /*02fa*/ 	.short	(.L_514 - .L_513)
.L_513:
        /*02fc*/ 	.word	0x00000008
.L_514:


//--------------------- .nv.info._ZN5flash16flash_fwd_kernelI23Flash_fwd_kernel_traitsILi256ELi128ELi64ELi8ELb0ELb0EN7cutlass10bfloat16_tE19Flash_kernel_traitsILi256ELi128ELi64ELi8ES3_EELb0ELb1ELb0ELb1ELb0ELb0ELb1ELb0EEEvNS_16Flash_fwd_paramsE --------------------------
	.section	.nv.info._ZN5flash16flash_fwd_kernelI23Flash_fwd_kernel_traitsILi256ELi128ELi64ELi8ELb0ELb0EN7cutlass10bfloat16_tE19Flash_kernel_traitsILi256ELi128ELi64ELi8ES3_EELb0ELb1ELb0ELb1ELb0ELb0ELb1ELb0EEEvNS_16Flash_fwd_paramsE,"",@"SHT_CUDA_INFO"
	.sectionflags	@""
	.align	4


	//----- nvinfo : EIATTR_CUDA_API_VERSION
	.align		4
        /*0000*/ 	.byte	0x04, 0x37
        /*0002*/ 	.short	(.L_516 - .L_515)
.L_515:
        /*0004*/ 	.word	0x00000082


	//----- nvinfo : EIATTR_KPARAM_INFO
	.align		4
.L_516:
        /*0008*/ 	.byte	0x04, 0x17
        /*000a*/ 	.short	(.L_518 - .L_517)
.L_517:
        /*000c*/ 	.word	0x00000000
        /*0010*/ 	.short	0x0000
        /*0012*/ 	.short	0x0000
        /*0014*/ 	.byte	0x00, 0xf0, 0x41, 0x07


	//----- nvinfo : EIATTR_SPARSE_MMA_MASK
	.align		4
.L_518:
        /*0018*/ 	.byte	0x03, 0x50
        /*001a*/ 	.short	0x0000


	//----- nvinfo : EIATTR_MAXREG_COUNT
	.align		4
        /*001c*/ 	.byte	0x03, 0x1b
        /*001e*/ 	.short	0x00ff


	//----- nvinfo : EIATTR_NUM_BARRIERS
	.align		4
        /*0020*/ 	.byte	0x02, 0x4c
        /*0022*/ 	.byte	0x01
	.zero		1


	//----- nvinfo : EIATTR_ANNOTATIONS
	.align		4
        /*0024*/ 	.byte	0x04, 0x55
        /*0026*/ 	.short	(.L_520 - .L_519)


	//   ....[0]....
.L_519:
        /*0028*/ 	.word	0x00000001
        /*002c*/ 	.byte	0x40, 0x64, 0x00, 0x00, 0x01, 0x00, 0x00, 0x00, 0x50, 0x64, 0x00, 0x00, 0x01, 0x00, 0x00, 0x00
        /*003c*/ 	.byte	0x90, 0x72, 0x00, 0x00, 0x01, 0x00, 0x00, 0x00, 0xd0, 0x72, 0x00, 0x00, 0x01, 0x00, 0x00, 0x00
        /*004c*/ 	.byte	0x30, 0xa9, 0x00, 0x00, 0x01, 0x00, 0x00, 0x00, 0x80, 0xa9, 0x00, 0x00, 0x01, 0x00, 0x00, 0x00
        /*005c*/ 	.byte	0x10, 0xb8, 0x00, 0x00, 0x01, 0x00, 0x00, 0x00, 0x30, 0xb8, 0x00, 0x00


	//----- nvinfo : EIATTR_MERCURY_ISA_VERSION
	.align		4
.L_520:
        /*0068*/ 	.byte	0x03, 0x5f
        /*006a*/ 	.short	0x0101


	//----- nvinfo : EIATTR_COOP_GROUP_MASK_REGIDS
	.align		4
        /*006c*/ 	.byte	0x04, 0x29
        /*006e*/ 	.short	(.L_522 - .L_521)


	//   ....[0]....
.L_521:
        /*0070*/ 	.word	0xffffffff


	//   ....[1]....
        /*0074*/ 	.word	0xffffffff


	//   ....[2]....
        /*0078*/ 	.word	0xffffffff


	//   ....[3]....
        /*007c*/ 	.word	0xffffffff


	//   ....[4]....
        /*0080*/ 	.word	0xffffffff


	//   ....[5]....
        /*0084*/ 	.word	0xffffffff


	//   ....[6]....
        /*0088*/ 	.word	0xffffffff


	//   ....[7]....
        /*008c*/ 	.word	0xffffffff


	//   ....[8]....
        /*0090*/ 	.word	0xffffffff


	//   ....[9]....
        /*0094*/ 	.word	0xffffffff


	//   ....[10]....
        /*0098*/ 	.word	0xffffffff


	//   ....[11]....
        /*009c*/ 	.word	0xffffffff


	//   ....[12]....
        /*00a0*/ 	.word	0xffffffff


	//   ....[13]....
        /*00a4*/ 	.word	0xffffffff


	//   ....[14]....
        /*00a8*/ 	.word	0xffffffff


	//   ....[15]....
        /*00ac*/ 	.word	0xffffffff


	//   ....[16]....
        /*00b0*/ 	.word	0xffffffff


	//   ....[17]....
        /*00b4*/ 	.word	0xffffffff


	//   ....[18]....
        /*00b8*/ 	.word	0xffffffff


	//   ....[19]....
        /*00bc*/ 	.word	0xffffffff


	//----- nvinfo : EIATTR_COOP_GROUP_INSTR_OFFSETS
	.align		4
.L_522:
        /*00c0*/ 	.byte	0x04, 0x28
        /*00c2*/ 	.short	(.L_524 - .L_523)


	//   ....[0]....
.L_523:
        /*00c4*/ 	.word	0x00004f10


	//   ....[1]....
        /*00c8*/ 	.word	0x00004f30


	//   ....[2]....
        /*00cc*/ 	.word	0x00004fd0


	//   ....[3]....
        /*00d0*/ 	.word	0x00004fe0


	//   ....[4]....
        /*00d4*/ 	.word	0x00008970


	//   ....[5]....
        /*00d8*/ 	.word	0x00008980


	//   ....[6]....
        /*00dc*/ 	.word	0x000089b0


	//   ....[7]....
        /*00e0*/ 	.word	0x000089c0


	//   ....[8]....
        /*00e4*/ 	.word	0x0000ce70


	//   ....[9]....
        /*00e8*/ 	.word	0x0000cea0


	//   ....[10]....
        /*00ec*/ 	.word	0x0000cec0


	//   ....[11]....
        /*00f0*/ 	.word	0x0000cee0


	//   ....[12]....
        /*00f4*/ 	.word	0x000110e0


	//   ....[13]....
        /*00f8*/ 	.word	0x00011100


	//   ....[14]....
        /*00fc*/ 	.word	0x00011150


	//   ....[15]....
        /*0100*/ 	.word	0x00011160


	//   ....[16]....
        /*0104*/ 	.word	0x00012f40


	//   ....[17]....
        /*0108*/ 	.word	0x00012f50


	//   ....[18]....
        /*010c*/ 	.word	0x00013030


	//   ....[19]....
        /*0110*/ 	.word	0x00013140


	//----- nvinfo : EIATTR_EXIT_INSTR_OFFSETS
	.align		4
.L_524:
        /*0114*/ 	.byte	0x04, 0x1c
        /*0116*/ 	.short	(.L_526 - .L_525)


	//   ....[0]....
.L_525:
        /*0118*/ 	.word	0x000004c0


	//   ....[1]....
        /*011c*/ 	.word	0x00014f90


	//   ....[2]....
        /*0120*/ 	.word	0x000150e0


	//   ....[3]....
        /*0124*/ 	.word	0x00015100


	//   ....[4]....
        /*0128*/ 	.word	0x00015db0


	//   ....[5]....
        /*012c*/ 	.word	0x00015e40


	//----- nvinfo : EIATTR_CRS_STACK_SIZE
	.align		4
.L_526:
        /*0130*/ 	.byte	0x04, 0x1e
        /*0132*/ 	.short	(.L_528 - .L_527)
.L_527:
        /*0134*/ 	.word	0x00000000


	//----- nvinfo : EIATTR_CBANK_PARAM_SIZE
	.align		4
.L_528:
        /*0138*/ 	.byte	0x03, 0x19
        /*013a*/ 	.short	0x01d0


	//----- nvinfo : EIATTR_PARAM_CBANK
	.align		4
        /*013c*/ 	.byte	0x04, 0x0a
        /*013e*/ 	.short	(.L_530 - .L_529)
	.align		4
.L_529:
        /*0140*/ 	.word	index@(.nv.constant0._ZN5flash16flash_fwd_kernelI23Flash_fwd_kernel_traitsILi256ELi128ELi64ELi8ELb0ELb0EN7cutlass10bfloat16_tE19Flash_kernel_traitsILi256ELi128ELi64ELi8ES3_EELb0ELb1ELb0ELb1ELb0ELb0ELb1ELb0EEEvNS_16Flash_fwd_paramsE)
        /*0144*/ 	.short	0x0210
        /*0146*/ 	.short	0x01d0


	//----- nvinfo : EIATTR_SW_WAR
	.align		4
.L_530:
        /*0148*/ 	.byte	0x04, 0x36
        /*014a*/ 	.short	(.L_532 - .L_531)
.L_531:
        /*014c*/ 	.word	0x00000008
.L_532:


//--------------------- .nv.callgraph             --------------------------
	.section	.nv.callgraph,"",@"SHT_CUDA_CALLGRAPH"
	.align	4
	.sectionentsize	8
	.align		4
        /*0000*/ 	.word	0x00000000
	.align		4
        /*0004*/ 	.word	0xffffffff
	.align		4
        /*0008*/ 	.word	0x00000000
	.align		4
        /*000c*/ 	.word	0xfffffffe
	.align		4
        /*0010*/ 	.word	0x00000000
	.align		4
        /*0014*/ 	.word	0xfffffffd
	.align		4
        /*0018*/ 	.word	0x00000000
	.align		4
        /*001c*/ 	.word	0xfffffffc


//--------------------- .nv.constant4             --------------------------
	.section	.nv.constant4,"a",@progbits
	.align	8
	.align		8
.nv.constant4:
        /*0000*/ 	.dword	_ZN73_INTERNAL_421c16ac_37_flash_fwd_hdim256_bf16_causal_sm80_cu_0106449f_30624cuda3std3__45__cpo5beginE
	.align		8
        /*0008*/ 	.dword	_ZN73_INTERNAL_421c16ac_37_flash_fwd_hdim256_bf16_causal_sm80_cu_0106449f_30624cuda3std3__45__cpo3endE
	.align		8
        /*0010*/ 	.dword	_ZN73_INTERNAL_421c16ac_37_flash_fwd_hdim256_bf16_causal_sm80_cu_0106449f_30624cuda3std3__45__cpo6cbeginE
	.align		8
        /*0018*/ 	.dword	_ZN73_INTERNAL_421c16ac_37_flash_fwd_hdim256_bf16_causal_sm80_cu_0106449f_30624cuda3std3__45__cpo4cendE
	.align		8
        /*0020*/ 	.dword	_ZN73_INTERNAL_421c16ac_37_flash_fwd_hdim256_bf16_causal_sm80_cu_0106449f_30624cuda3std3__475_GLOBAL__N__421c16ac_37_flash_fwd_hdim256_bf16_causal_sm80_cu_0106449f_30626ignoreE
	.align		8
        /*0028*/ 	.dword	_ZN73_INTERNAL_421c16ac_37_flash_fwd_hdim256_bf16_causal_sm80_cu_0106449f_30624cuda3std3__419piecewise_constructE
	.align		8
        /*0030*/ 	.dword	_ZN73_INTERNAL_421c16ac_37_flash_fwd_hdim256_bf16_causal_sm80_cu_0106449f_30624cuda3std3__48in_placeE
	.align		8
        /*0038*/ 	.dword	_ZN73_INTERNAL_421c16ac_37_flash_fwd_hdim256_bf16_causal_sm80_cu_0106449f_30624cuda3std6ranges3__45__cpo4swapE
	.align		8
        /*0040*/ 	.dword	_ZN73_INTERNAL_421c16ac_37_flash_fwd_hdim256_bf16_causal_sm80_cu_0106449f_30624cuda3std6ranges3__45__cpo9iter_moveE
	.align		8
        /*0048*/ 	.dword	_ZN73_INTERNAL_421c16ac_37_flash_fwd_hdim256_bf16_causal_sm80_cu_0106449f_30624cute7productE
	.align		8
        /*0050*/ 	.dword	_ZN73_INTERNAL_421c16ac_37_flash_fwd_hdim256_bf16_causal_sm80_cu_0106449f_30624cute1_E


//--------------------- .text._ZN5flash16flash_fwd_kernelI23Flash_fwd_kernel_traitsILi256ELi64ELi64ELi4ELb0ELb0EN7cutlass10bfloat16_tE19Flash_kernel_traitsILi256ELi64ELi64ELi4ES3_EELb0ELb1ELb0ELb0ELb0ELb1ELb0ELb0EEEvNS_16Flash_fwd_paramsE --------------------------
	.section	.text._ZN5flash16flash_fwd_kernelI23Flash_fwd_kernel_traitsILi256ELi64ELi64ELi4ELb0ELb0EN7cutlass10bfloat16_tE19Flash_kernel_traitsILi256ELi64ELi64ELi4ES3_EELb0ELb1ELb0ELb0ELb0ELb1ELb0ELb0EEEvNS_16Flash_fwd_paramsE,"ax",@progbits
	.align	128
        .global         _ZN5flash16flash_fwd_kernelI23Flash_fwd_kernel_traitsILi256ELi64ELi64ELi4ELb0ELb0EN7cutlass10bfloat16_tE19Flash_kernel_traitsILi256ELi64ELi64ELi4ES3_EELb0ELb1ELb0ELb0ELb0ELb1ELb0ELb0EEEvNS_16Flash_fwd_paramsE
        .type           _ZN5flash16flash_fwd_kernelI23Flash_fwd_kernel_traitsILi256ELi64ELi64ELi4ELb0ELb0EN7cutlass10bfloat16_tE19Flash_kernel_traitsILi256ELi64ELi64ELi4ES3_EELb0ELb1ELb0ELb0ELb0ELb1ELb0ELb0EEEvNS_16Flash_fwd_paramsE,@function
        .size           _ZN5flash16flash_fwd_kernelI23Flash_fwd_kernel_traitsILi256ELi64ELi64ELi4ELb0ELb0EN7cutlass10bfloat16_tE19Flash_kernel_traitsILi256ELi64ELi64ELi4ES3_EELb0ELb1ELb0ELb0ELb0ELb1ELb0ELb0EEEvNS_16Flash_fwd_paramsE,(.L_x_1257 - _ZN5flash16flash_fwd_kernelI23Flash_fwd_kernel_traitsILi256ELi64ELi64ELi4ELb0ELb0EN7cutlass10bfloat16_tE19Flash_kernel_traitsILi256ELi64ELi64ELi4ES3_EELb0ELb1ELb0ELb0ELb0ELb1ELb0ELb0EEEvNS_16Flash_fwd_paramsE)
        .other          _ZN5flash16flash_fwd_kernelI23Flash_fwd_kernel_traitsILi256ELi64ELi64ELi4ELb0ELb0EN7cutlass10bfloat16_tE19Flash_kernel_traitsILi256ELi64ELi64ELi4ES3_EELb0ELb1ELb0ELb0ELb0ELb1ELb0ELb0EEEvNS_16Flash_fwd_paramsE,@"STO_CUDA_ENTRY STV_DEFAULT"
_ZN5flash16flash_fwd_kernelI23Flash_fwd_kernel_traitsILi256ELi64ELi64ELi4ELb0ELb0EN7cutlass10bfloat16_tE19Flash_kernel_traitsILi256ELi64ELi64ELi4ES3_EELb0ELb1ELb0ELb0ELb0ELb1ELb0ELb0EEEvNS_16Flash_fwd_paramsE:
.text._ZN5flash16flash_fwd_kernelI23Flash_fwd_kernel_traitsILi256ELi64ELi64ELi4ELb0ELb0EN7cutlass10bfloat16_tE19Flash_kernel_traitsILi256ELi64ELi64ELi4ES3_EELb0ELb1ELb0ELb0ELb0ELb1ELb0ELb0EEEvNS_16Flash_fwd_paramsE:
[----:B------:R-:W-:Y:S08]  /*0000*/  LDC R1, c[0x0][0x28] ;  /* 0x00000a00ff017b82 */ /* 0x000ff00000000800 */
[----:B------:R-:W1:Y:S01]  /*0010*/  S2UR UR22, SR_CTAID.Y ;  /* 0x00000000001679c3 */ /* 0x000e620000002600 */
[----:B------:R-:W-:Y:S01]  /*0020*/  ULDC.64 UR4, c[0x0][0x300] ;  /* 0x0000c00000047ab9 */ /* 0x000fe20000000a00 */
[----:B------:R-:W-:Y:S01]  /*0030*/  ULDC.64 UR6, c[0x0][0x2f0] ;  /* 0x0000bc0000067ab9 */ /* 0x000fe20000000a00 */
[----:B------:R-:W-:-:S02]  /*0040*/  UISETP.NE.U32.AND UP1, UPT, UR4, URZ, UPT ;  /* 0x0000003f0400728c */ /* 0x000fc4000bf25070 */
[----:B------:R-:W-:Y:S02]  /*0050*/  UISETP.NE.U32.AND UP2, UPT, UR6, URZ, UPT ;  /* 0x0000003f0600728c */ /* 0x000fe4000bf45070 */
[----:B------:R-:W-:Y:S02]  /*0060*/  UISETP.NE.AND.EX UP1, UPT, UR5, URZ, UPT, UP1 ;  /* 0x0000003f0500728c */ /* 0x000fe4000bf25310 */
[----:B------:R-:W-:Y:S01]  /*0070*/  UISETP.NE.AND.EX UP2, UPT, UR7, URZ, UPT, UP2 ;  /* 0x0000003f0700728c */ /* 0x000fe2000bf45320 */
[----:B------:R-:W-:Y:S01]  /*0080*/  ULDC.64 UR8, c[0x0][0x2f0] ;  /* 0x0000bc0000087ab9 */ /* 0x000fe20000000a00 */
[----:B------:R-:W-:Y:S02]  /*0090*/  ULDC.U8 UR6, c[0x0][0x3c2] ;  /* 0x0000f08000067ab9 */ /* 0x000fe40000000000 */
[----:B------:R-:W-:Y:S01]  /*00a0*/  PLOP3.LUT P0, PT, PT, PT, UP1, 0x80, 0x0 ;  /* 0x000000000000781c */ /* 0x000fe20003f0f018 */
[----:B------:R-:W-:Y:S01]  /*00b0*/  ULDC.64 UR4, c[0x0][0x2f8] ;  /* 0x0000be0000047ab9 */ /* 0x000fe20000000a00 */
[----:B------:R-:W-:Y:S01]  /*00c0*/  PLOP3.LUT P2, PT, PT, PT, UP2, 0x80, 0x0 ;  /* 0x000000000000781c */ /* 0x000fe20003f4f028 */
[----:B------:R-:W-:-:S02]  /*00d0*/  UISETP.NE.AND UP3, UPT, UR6, URZ, UPT ;  /* 0x0000003f0600728c */ /* 0x000fc4000bf65270 */
[----:B------:R-:W-:Y:S01]  /*00e0*/  UISETP.EQ.U32.AND UP0, UPT, UR4, URZ, UPT ;  /* 0x0000003f0400728c */ /* 0x000fe2000bf02070 */
[----:B------:R-:W-:Y:S01]  /*00f0*/  ULDC.64 UR18, c[0x0][0x208] ;  /* 0x0000820000127ab9 */ /* 0x000fe20000000a00 */
[----:B------:R-:W-:Y:S02]  /*0100*/  ULDC.64 UR6, c[0x0][0x2f8] ;  /* 0x0000be0000067ab9 */ /* 0x000fe40000000a00 */
[----:B------:R-:W-:Y:S02]  /*0110*/  UISETP.EQ.OR.EX UP0, UPT, UR5, URZ, !UP3, UP0 ;  /* 0x0000003f0500728c */ /* 0x000fe4000df02700 */
[----:B-1----:R-:W-:-:S06]  /*0120*/  UIMAD.WIDE UR8, UR22, 0x4, UR8 ;  /* 0x00000004160878a5 */ /* 0x002fcc000f8e0208 */
[----:B------:R-:W-:Y:S02]  /*0130*/  IMAD.U32 R10, RZ, RZ, UR8 ;  /* 0x00000008ff0a7e24 */ /* 0x000fe4000f8e00ff */
[----:B------:R-:W-:Y:S01]  /*0140*/  IMAD.U32 R11, RZ, RZ, UR9 ;  /* 0x00000009ff0b7e24 */ /* 0x000fe2000f8e00ff */
[----:B------:R-:W-:Y:S02]  /*0150*/  @UP1 ULDC.64 UR8, c[0x0][0x300] ;  /* 0x0000c00000081ab9 */ /* 0x000fe40000000a00 */
[----:B------:R-:W-:Y:S02]  /*0160*/  @UP1 UIMAD.WIDE UR8, UR22, 0x4, UR8 ;  /* 0x00000004160818a5 */ /* 0x000fe4000f8e0208 */
[----:B------:R-:W2:Y:S04]  /*0170*/  @P2 LDG.E R5, desc[UR18][R10.64] ;  /* 0x000000120a052981 */ /* 0x000ea8000c1e1900 */
[----:B------:R-:W-:Y:S01]  /*0180*/  IMAD.U32 R8, RZ, RZ, UR8 ;  /* 0x00000008ff087e24 */ /* 0x000fe2000f8e00ff */
[----:B------:R-:W3:Y:S01]  /*0190*/  @P2 LDG.E R0, desc[UR18][R10.64+0x4] ;  /* 0x000004120a002981 */ /* 0x000ee2000c1e1900 */
[----:B------:R-:W-:Y:S01]  /*01a0*/  IMAD.U32 R9, RZ, RZ, UR9 ;  /* 0x00000009ff097e24 */ /* 0x000fe2000f8e00ff */
[----:B------:R-:W-:Y:S01]  /*01b0*/  PLOP3.LUT P1, PT, PT, PT, UP0, 0x80, 0x0 ;  /* 0x000000000000781c */ /* 0x000fe20003f2f008 */
[----:B------:R-:W-:-:S03]  /*01c0*/  UIMAD.WIDE UR6, UR22, 0x4, UR6 ;  /* 0x00000004160678a5 */ /* 0x000fc6000f8e0206 */
[----:B------:R-:W4:Y:S03]  /*01d0*/  @P0 LDG.E R3, desc[UR18][R8.64] ;  /* 0x0000001208030981 */ /* 0x000f26000c1e1900 */
[----:B------:R-:W-:Y:S02]  /*01e0*/  IMAD.U32 R6, RZ, RZ, UR6 ;  /* 0x00000006ff067e24 */ /* 0x000fe4000f8e00ff */
[----:B------:R-:W-:-:S05]  /*01f0*/  IMAD.U32 R7, RZ, RZ, UR7 ;  /* 0x00000007ff077e24 */ /* 0x000fca000f8e00ff */
[----:B------:R-:W5:Y:S01]  /*0200*/  @!P1 LDG.E R4, desc[UR18][R6.64] ;  /* 0x0000001206049981 */ /* 0x000f62000c1e1900 */
[----:B------:R-:W-:Y:S01]  /*0210*/  UMOV UR12, 0xffffffff ;  /* 0xffffffff000c7882 */ /* 0x000fe20000000000 */
[----:B------:R-:W-:Y:S01]  /*0220*/  UMOV UR24, URZ ;  /* 0x0000003f00187c82 */ /* 0x000fe20008000000 */
[----:B------:R-:W1:Y:S01]  /*0230*/  S2R R2, SR_TID.X ;  /* 0x0000000000027919 */ /* 0x000e620000002100 */
[----:B------:R-:W-:Y:S01]  /*0240*/  UMOV UR25, 0xffffffff ;  /* 0xffffffff00197882 */ /* 0x000fe20000000000 */
[----:B------:R-:W1:Y:S08]  /*0250*/  S2UR UR13, SR_CTAID.X ;  /* 0x00000000000d79c3 */ /* 0x000e700000002500 */
[----:B------:R-:W1:Y:S01]  /*0260*/  S2UR UR8, SR_CTAID.Z ;  /* 0x00000000000879c3 */ /* 0x000e620000002700 */
[----:B--2---:R-:W-:-:S02]  /*0270*/  @P2 R2UR UR12, R5 ;  /* 0x00000000050c22ca */ /* 0x004fc400000e0000 */
[----:B---3--:R-:W-:Y:S02]  /*0280*/  @P2 R2UR UR14, R0 ;  /* 0x00000000000e22ca */ /* 0x008fe400000e0000 */
[----:B----4-:R-:W-:Y:S02]  /*0290*/  @P0 R2UR UR24, R3 ;  /* 0x00000000031802ca */ /* 0x010fe400000e0000 */
[----:B------:R-:W-:-:S04]  /*02a0*/  ISETP.NE.U32.AND P0, PT, RZ, UR4, PT ;  /* 0x00000004ff007c0c */ /* 0x000fc8000bf05070 */
[----:B------:R-:W-:-:S05]  /*02b0*/  ISETP.NE.AND.EX P0, PT, RZ, UR5, PT, P0 ;  /* 0x00000005ff007c0c */ /* 0x000fca000bf05300 */
[----:B------:R-:W-:Y:S01]  /*02c0*/  @UP2 UIADD3 UR14, UR14, -UR12, URZ ;  /* 0x8000000c0e0e2290 */ /* 0x000fe2000fffe03f */
[----:B-----5:R-:W-:-:S06]  /*02d0*/  @!P1 R2UR UR25, R4 ;  /* 0x00000000041992ca */ /* 0x020fcc00000e0000 */
[----:B------:R-:W-:Y:S01]  /*02e0*/  @!UP2 ULDC UR14, c[0x0][0x2c4] ;  /* 0x0000b100000eaab9 */ /* 0x000fe20000000800 */
[----:B-1----:R-:W-:Y:S08]  /*02f0*/  @!P0 BRA `(.L_x_0) ;  /* 0x00000000001c8947 */ /* 0x002ff00003800000 */
[----:B------:R-:W-:-:S13]  /*0300*/  PLOP3.LUT P0, PT, PT, PT, UP3, 0x80, 0x0 ;  /* 0x000000000000781c */ /* 0x000fda0003f0f038 */
[----:B------:R-:W2:Y:S04]  /*0310*/  @P0 LDG.E R0, desc[UR18][R6.64+0x4] ;  /* 0x0000041206000981 */ /* 0x000ea8000c1e1900 */
[----:B------:R-:W3:Y:S01]  /*0320*/  @!P0 LDG.E R3, desc[UR18][R6.64] ;  /* 0x0000001206038981 */ /* 0x000ee2000c1e1900 */
[----:B--2---:R-:W-:-:S13]  /*0330*/  @P0 R2UR UR6, R0 ;  /* 0x00000000000602ca */ /* 0x004fda00000e0000 */
[----:B------:R-:W-:-:S07]  /*0340*/  @UP3 UIADD3 UR6, UR6, -UR25, URZ ;  /* 0x8000001906063290 */ /* 0x000fce000fffe03f */
[----:B---3--:R-:W-:Y:S01]  /*0350*/  @!P0 R2UR UR6, R3 ;  /* 0x00000000030682ca */ /* 0x008fe200000e0000 */
[----:B------:R-:W-:-:S14]  /*0360*/  BRA `(.L_x_1) ;  /* 0x0000000000047947 */ /* 0x000fdc0003800000 */
.L_x_0:
[----:B------:R-:W-:-:S05]  /*0370*/  ULDC UR6, c[0x0][0x2c8] ;  /* 0x0000b20000067ab9 */ /* 0x000fca0000000800 */
.L_x_1:
[----:B------:R-:W-:Y:S02]  /*0380*/  ULDC.64 UR4, c[0x0][0x308] ;  /* 0x0000c20000047ab9 */ /* 0x000fe40000000a00 */
[----:B------:R-:W-:-:S04]  /*0390*/  UISETP.NE.U32.AND UP2, UPT, UR4, URZ, UPT ;  /* 0x0000003f0400728c */ /* 0x000fc8000bf45070 */
[----:B------:R-:W-:-:S06]  /*03a0*/  UISETP.NE.AND.EX UP2, UPT, UR5, URZ, UPT, UP2 ;  /* 0x0000003f0500728c */ /* 0x000fcc000bf45320 */
[----:B------:R-:W-:-:S05]  /*03b0*/  PLOP3.LUT P0, PT, PT, PT, UP2, 0x80, 0x0 ;  /* 0x000000000000781c */ /* 0x000fca0003f0f028 */
[----:B------:R-:W-:Y:S02]  /*03c0*/  @UP2 ULDC.64 UR4, c[0x0][0x308] ;  /* 0x0000c20000042ab9 */ /* 0x000fe40000000a00 */
[----:B------:R-:W-:-:S06]  /*03d0*/  @UP2 UIMAD.WIDE UR4, UR22, 0x4, UR4 ;  /* 0x00000004160428a5 */ /* 0x000fcc000f8e0204 */
[----:B------:R-:W-:Y:S02]  /*03e0*/  IMAD.U32 R4, RZ, RZ, UR4 ;  /* 0x00000004ff047e24 */ /* 0x000fe4000f8e00ff */
[----:B------:R-:W-:Y:S01]  /*03f0*/  IMAD.U32 R5, RZ, RZ, UR5 ;  /* 0x00000005ff057e24 */ /* 0x000fe2000f8e00ff */
[----:B------:R-:W-:Y:S01]  /*0400*/  USHF.L.U32 UR20, UR13, 0x6, URZ ;  /* 0x000000060d147899 */ /* 0x000fe2000800063f */
[----:B------:R-:W-:-:S03]  /*0410*/  @!UP2 ULDC.64 UR4, c[0x0][0x318] ;  /* 0x0000c6000004aab9 */ /* 0x000fc60000000a00 */
[----:B------:R-:W2:Y:S01]  /*0420*/  @P0 LDG.E R0, desc[UR18][R4.64] ;  /* 0x0000001204000981 */ /* 0x000ea2000c1e1900 */
[----:B------:R-:W-:Y:S02]  /*0430*/  UISETP.GT.AND UP1, UPT, UR14, UR20, UPT ;  /* 0x000000140e00728c */ /* 0x000fe4000bf24270 */
[----:B------:R-:W-:-:S03]  /*0440*/  @!UP2 UISETP.NE.U32.AND UP0, UPT, UR4, URZ, UPT ;  /* 0x0000003f0400a28c */ /* 0x000fc6000bf05070 */
[----:B------:R-:W-:Y:S01]  /*0450*/  @!UP2 ULDC UR4, c[0x0][0x2cc] ;  /* 0x0000b3000004aab9 */ /* 0x000fe20000000800 */
[----:B------:R-:W-:-:S04]  /*0460*/  @!UP2 UISETP.NE.AND.EX UP0, UPT, UR5, URZ, UPT, UP0 ;  /* 0x0000003f0500a28c */ /* 0x000fc8000bf05300 */
[----:B------:R-:W-:Y:S01]  /*0470*/  @!UP2 USEL UR4, UR4, URZ, UP0 ;  /* 0x0000003f0404a287 */ /* 0x000fe20008000000 */
[----:B--2---:R-:W-:Y:S02]  /*0480*/  @P0 R2UR UR21, R0 ;  /* 0x00000000001502ca */ /* 0x004fe400000e0000 */
[----:B------:R-:W-:-:S11]  /*0490*/  PLOP3.LUT P0, PT, PT, PT, UP1, 0x80, 0x0 ;  /* 0x000000000000781c */ /* 0x000fd60003f0f018 */
[----:B------:R-:W-:Y:S02]  /*04a0*/  @UP2 UIADD3 UR21, UR21, -UR24, URZ ;  /* 0x8000001815152290 */ /* 0x000fe4000fffe03f */
[----:B------:R-:W-:Y:S01]  /*04b0*/  @!UP2 UIADD3 UR21, UR4, UR6, -UR24 ;  /* 0x000000060415a290 */ /* 0x000fe2000fffe818 */
[----:B------:R-:W-:Y:S11]  /*04c0*/  @!P0 EXIT ;  /* 0x000000000000894d */ /* 0x000ff60003800000 */
[----:B------:R-:W-:Y:S01]  /*04d0*/  UIADD3 UR5, -UR14, 0x7f, UR20 ;  /* 0x0000007f0e057890 */ /* 0x000fe2000fffe114 */
[----:B------:R-:W-:Y:S01]  /*04e0*/  ULDC UR17, c[0x0][0x398] ;  /* 0x0000e60000117ab9 */ /* 0x000fe20000000800 */
[----:B------:R-:W-:Y:S02]  /*04f0*/  UIADD3 UR7, UR21, 0x3f, URZ ;  /* 0x0000003f15077890 */ /* 0x000fe4000fffe03f */
[----:B------:R-:W-:Y:S02]  /*0500*/  UIADD3 UR5, UR5, UR17, UR21 ;  /* 0x0000001105057290 */ /* 0x000fe4000fffe015 */
[----:B------:R-:W-:Y:S02]  /*0510*/  USHF.R.S32.HI UR6, URZ, 0x1f, UR7 ;  /* 0x0000001f3f067899 */ /* 0x000fe40008011407 */
[----:B------:R-:W-:Y:S02]  /*0520*/  USHF.R.S32.HI UR4, URZ, 0x1f, UR5 ;  /* 0x0000001f3f047899 */ /* 0x000fe40008011405 */
[----:B------:R-:W-:-:S02]  /*0530*/  ULEA.HI UR6, UR6, UR7, URZ, 0x6 ;  /* 0x0000000706067291 */ /* 0x000fc4000f8f303f */
[----:B------:R-:W-:Y:S02]  /*0540*/  ULEA.HI UR4, UR4, UR5, URZ, 0x6 ;  /* 0x0000000504047291 */ /* 0x000fe4000f8f303f */
[----:B------:R-:W-:Y:S02]  /*0550*/  USHF.R.S32.HI UR6, URZ, 0x6, UR6 ;  /* 0x000000063f067899 */ /* 0x000fe40008011406 */
[----:B------:R-:W-:-:S04]  /*0560*/  USHF.R.S32.HI UR4, URZ, 0x6, UR4 ;  /* 0x000000063f047899 */ /* 0x000fc80008011404 */
[----:B------:R-:W-:-:S04]  /*0570*/  UISETP.LT.AND UP0, UPT, UR6, UR4, UPT ;  /* 0x000000040600728c */ /* 0x000fc8000bf01270 */
[----:B------:R-:W-:-:S04]  /*0580*/  USEL UR16, UR6, UR4, UP0 ;  /* 0x0000000406107287 */ /* 0x000fc80008000000 */
[----:B------:R-:W-:-:S06]  /*0590*/  UISETP.GE.AND UP0, UPT, UR16, 0x1, UPT ;  /* 0x000000011000788c */ /* 0x000fcc000bf06270 */
[----:B------:R-:W-:-:S13]  /*05a0*/  PLOP3.LUT P0, PT, PT, PT, UP0, 0x80, 0x0 ;  /* 0x000000000000781c */ /* 0x000fda0003f0f008 */
[----:B------:R-:W-:Y:S05]  /*05b0*/  @!P0 BRA `(.L_x_2) ;  /* 0x000000d0001c8947 */ /* 0x000fea0003800000 */
[----:B------:R-:W1:Y:S01]  /*05c0*/  LDC R8, c[0x0][0x278] ;  /* 0x00009e00ff087b82 */ /* 0x000e620000000800 */
[----:B------:R-:W2:Y:S01]  /*05d0*/  S2R R3, SR_CTAID.Z ;  /* 0x0000000000037919 */ /* 0x000ea20000002700 */
[----:B------:R-:W-:Y:S01]  /*05e0*/  UISETP.NE.AND UP0, UPT, UR12, -0x1, UPT ;  /* 0xffffffff0c00788c */ /* 0x000fe2000bf05270 */
[----:B------:R-:W-:Y:S01]  /*05f0*/  SHF.R.S32.HI R13, RZ, 0x1f, R2 ;  /* 0x0000001fff0d7819 */ /* 0x000fe20000011402 */
[----:B------:R-:W-:Y:S01]  /*0600*/  IMAD.U32 R25, RZ, RZ, UR13 ;  /* 0x0000000dff197e24 */ /* 0x000fe2000f8e00ff */
[----:B------:R-:W-:Y:S02]  /*0610*/  UIADD3 UR15, UR16, -0x1, URZ ;  /* 0xffffffff100f7890 */ /* 0x000fe4000fffe03f */
[----:B------:R-:W-:Y:S02]  /*0620*/  LEA.HI R26, R13, R2, RZ, 0x6 ;  /* 0x000000020d1a7211 */ /* 0x000fe400078f30ff */
[----:B------:R-:W-:-:S03]  /*0630*/  UIMAD UR23, UR15, -0x40, UR21 ;  /* 0xffffffc00f1778a4 */ /* 0x000fc6000f8e0215 */
[----:B------:R-:W-:Y:S01]  /*0640*/  IMAD.SHL.U32 R26, R26, 0x8, RZ ;  /* 0x000000081a1a7824 */ /* 0x000fe200078e00ff */
[----:B------:R-:W-:Y:S01]  /*0650*/  @UP0 ULDC.64 UR4, c[0x0][0x240] ;  /* 0x0000900000040ab9 */ /* 0x000fe20000000a00 */
[----:B------:R-:W-:Y:S02]  /*0660*/  @!UP0 USHF.R.S32.HI UR9, URZ, 0x1f, UR22 ;  /* 0x0000001f3f098899 */ /* 0x000fe40008011416 */
[----:B------:R-:W-:Y:S01]  /*0670*/  @UP0 UIMAD.WIDE.U32 UR10, UR12, UR4, URZ ;  /* 0x000000040c0a02a5 */ /* 0x000fe2000f8e003f */
[----:B------:R-:W-:-:S03]  /*0680*/  @!UP0 ULDC.64 UR6, c[0x0][0x228] ;  /* 0x00008a0000068ab9 */ /* 0x000fc60000000a00 */
[----:B------:R-:W-:Y:S02]  /*0690*/  @UP0 UIMAD UR4, UR12, UR5, UR11 ;  /* 0x000000050c0402a4 */ /* 0x000fe4000f8e020b */
[----:B------:R-:W-:Y:S01]  /*06a0*/  UIADD3 UR5, -UR20, UR14, URZ ;  /* 0x0000000e14057290 */ /* 0x000fe2000fffe13f */
[----:B-1----:R-:W-:Y:S01]  /*06b0*/  IABS R4, R8 ;  /* 0x0000000800047213 */ /* 0x002fe20000000000 */
[----:B------:R-:W-:Y:S02]  /*06c0*/  @!UP0 UIMAD UR9, UR9, UR6, URZ ;  /* 0x00000006090982a4 */ /* 0x000fe4000f8e023f */
[----:B------:R-:W-:Y:S01]  /*06d0*/  @!UP0 UIMAD.WIDE.U32 UR26, UR22, UR6, URZ ;  /* 0x00000006161a82a5 */ /* 0x000fe2000f8e003f */
[----:B------:R-:W1:Y:S01]  /*06e0*/  I2F.RP R5, R4 ;  /* 0x0000000400057306 */ /* 0x000e620000209400 */
[----:B------:R-:W-:-:S03]  /*06f0*/  @!UP0 UIMAD UR9, UR22, UR7, UR9 ;  /* 0x00000007160982a4 */ /* 0x000fc6000f8e0209 */
[----:B------:R-:W-:Y:S01]  /*0700*/  ULDC.64 UR6, c[0x0][0x258] ;  /* 0x0000960000067ab9 */ /* 0x000fe20000000a00 */
[----:B--2---:R-:W-:Y:S01]  /*0710*/  IABS R3, R3 ;  /* 0x0000000300037213 */ /* 0x004fe20000000000 */
[----:B------:R-:W-:Y:S01]  /*0720*/  @!UP0 UIADD3 UR4, UR27, UR9, URZ ;  /* 0x000000091b048290 */ /* 0x000fe2000fffe03f */
[----:B------:R-:W-:Y:S01]  /*0730*/  IMAD.U32 R22, RZ, RZ, UR6 ;  /* 0x00000006ff167e24 */ /* 0x000fe2000f8e00ff */
[----:B------:R-:W-:Y:S01]  /*0740*/  @!UP0 UMOV UR10, UR26 ;  /* 0x0000001a000a8c82 */ /* 0x000fe20008000000 */
[----:B------:R-:W-:Y:S01]  /*0750*/  UISETP.NE.AND UP0, UPT, UR25, -0x1, UPT ;  /* 0xffffffff1900788c */ /* 0x000fe2000bf05270 */
[----:B-1----:R-:W1:Y:S02]  /*0760*/  MUFU.RCP R6, R5 ;  /* 0x0000000500067308 */ /* 0x002e640000001000 */
[----:B-1----:R-:W-:-:S06]  /*0770*/  VIADD R6, R6, 0xffffffe ;  /* 0x0ffffffe06067836 */ /* 0x002fcc0000000000 */
[----:B------:R-:W1:Y:S02]  /*0780*/  F2I.FTZ.U32.TRUNC.NTZ R7, R6 ;  /* 0x0000000600077305 */ /* 0x000e64000021f000 */
[----:B-1----:R-:W-:Y:S02]  /*0790*/  IMAD.MOV R0, RZ, RZ, -R7 ;  /* 0x000000ffff007224 */ /* 0x002fe400078e0a07 */
[----:B------:R-:W-:Y:S02]  /*07a0*/  IMAD.MOV.U32 R6, RZ, RZ, RZ ;  /* 0x000000ffff067224 */ /* 0x000fe400078e00ff */
[----:B------:R-:W-:Y:S01]  /*07b0*/  IMAD R14, R0, R4, RZ ;  /* 0x00000004000e7224 */ /* 0x000fe200078e02ff */
[----:B------:R-:W-:-:S03]  /*07c0*/  LEA.HI R0, R13, R2, RZ, 0x3 ;  /* 0x000000020d007211 */ /* 0x000fc600078f18ff */
[----:B------:R-:W-:Y:S01]  /*07d0*/  IMAD.HI.U32 R14, R7, R14, R6 ;  /* 0x0000000e070e7227 */ /* 0x000fe200078e0006 */
[----:B------:R-:W-:-:S04]  /*07e0*/  SHF.R.S32.HI R20, RZ, 0x3, R0 ;  /* 0x00000003ff147819 */ /* 0x000fc80000011400 */
[----:B------:R-:W-:Y:S01]  /*07f0*/  ISETP.GE.AND P0, PT, R20, UR5, PT ;  /* 0x0000000514007c0c */ /* 0x000fe2000bf06270 */
[----:B------:R-:W-:Y:S01]  /*0800*/  IMAD.HI.U32 R14, R14, R3, RZ ;  /* 0x000000030e0e7227 */ /* 0x000fe200078e00ff */
[----:B------:R-:W-:-:S03]  /*0810*/  SHF.R.S32.HI R21, RZ, 0x1f, R20 ;  /* 0x0000001fff157819 */ /* 0x000fc60000011414 */
[----:B------:R-:W-:Y:S02]  /*0820*/  IMAD.MOV R5, RZ, RZ, -R14 ;  /* 0x000000ffff057224 */ /* 0x000fe400078e0a0e */
[----:B------:R-:W-:Y:S02]  /*0830*/  IMAD.SHL.U32 R15, R20, 0x40, RZ ;  /* 0x00000040140f7824 */ /* 0x000fe400078e00ff */
[----:B------:R-:W-:Y:S01]  /*0840*/  IMAD R5, R4, R5, R3 ;  /* 0x0000000504057224 */ /* 0x000fe200078e0203 */
[----:B------:R-:W-:Y:S01]  /*0850*/  LOP3.LUT R3, R0, 0xfffffff8, RZ, 0xc0, !PT ;  /* 0xfffffff800037812 */ /* 0x000fe200078ec0ff */
[----:B------:R-:W-:Y:S01]  /*0860*/  IMAD.WIDE R24, R25, 0x40, R20 ;  /* 0x0000004019187825 */ /* 0x000fe200078e0214 */
[----:B------:R-:W-:Y:S01]  /*0870*/  LOP3.LUT R15, R15, 0x1c0, RZ, 0xc0, !PT ;  /* 0x000001c00f0f7812 */ /* 0x000fe200078ec0ff */
[----:B------:R-:W1:Y:S01]  /*0880*/  @!P0 LDC.64 R6, c[0x0][0x240] ;  /* 0x00009000ff068b82 */ /* 0x000e620000000a00 */
[----:B------:R-:W-:Y:S01]  /*0890*/  ISETP.GT.U32.AND P4, PT, R4, R5, PT ;  /* 0x000000050400720c */ /* 0x000fe20003f84070 */
[----:B------:R-:W-:Y:S01]  /*08a0*/  IMAD.IADD R0, R2, 0x1, -R3 ;  /* 0x0000000102007824 */ /* 0x000fe200078e0a03 */
[----:B------:R-:W-:-:S03]  /*08b0*/  LOP3.LUT R3, R8, UR8, RZ, 0x3c, !PT ;  /* 0x0000000808037c12 */ /* 0x000fc6000f8e3cff */
[----:B------:R-:W-:-:S05]  /*08c0*/  IMAD.SHL.U32 R16, R0, 0x8, RZ ;  /* 0x0000000800107824 */ /* 0x000fca00078e00ff */
[----:B------:R-:W-:Y:S02]  /*08d0*/  SHF.R.S32.HI R17, RZ, 0x1f, R16 ;  /* 0x0000001fff117819 */ /* 0x000fe40000011410 */
[----:B------:R-:W-:Y:S01]  /*08e0*/  IADD3 R18, P1, R16, UR10, RZ ;  /* 0x0000000a10127c10 */ /* 0x000fe2000ff3e0ff */
[----:B------:R-:W-:Y:S01]  /*08f0*/  @!P4 IMAD.IADD R5, R5, 0x1, -R4 ;  /* 0x000000010505c824 */ /* 0x000fe200078e0a04 */
[----:B------:R-:W-:Y:S01]  /*0900*/  LOP3.LUT R10, R15, 0x38, R16, 0xf8, !PT ;  /* 0x000000380f0a7812 */ /* 0x000fe200078ef810 */
[----:B------:R-:W-:Y:S01]  /*0910*/  @!P4 VIADD R14, R14, 0x1 ;  /* 0x000000010e0ec836 */ /* 0x000fe20000000000 */
[----:B------:R-:W-:Y:S01]  /*0920*/  IADD3.X R19, R17, UR4, RZ, P1, !PT ;  /* 0x0000000411137c10 */ /* 0x000fe20008ffe4ff */
[----:B------:R-:W-:Y:S01]  /*0930*/  USHF.R.S32.HI UR4, URZ, 0x1f, UR8 ;  /* 0x0000001f3f047899 */ /* 0x000fe20008011408 */
[----:B------:R-:W-:Y:S01]  /*0940*/  ISETP.GE.AND P1, PT, R3, RZ, PT ;  /* 0x000000ff0300720c */ /* 0x000fe20003f26270 */
[----:B------:R-:W-:Y:S01]  /*0950*/  VIADD R3, R20, 0x10 ;  /* 0x0000001014037836 */ /* 0x000fe20000000000 */
[----:B------:R-:W-:Y:S01]  /*0960*/  ISETP.GE.U32.AND P5, PT, R5, R4, PT ;  /* 0x000000040500720c */ /* 0x000fe20003fa6070 */
[----:B------:R-:W-:Y:S01]  /*0970*/  IMAD.WIDE.U32 R22, R22, UR8, R18 ;  /* 0x0000000816167c25 */ /* 0x000fe2000f8e0012 */
[----:B------:R-:W2:Y:S01]  /*0980*/  @!P0 LDC.64 R4, c[0x0][0x210] ;  /* 0x00008400ff048b82 */ /* 0x000ea20000000a00 */
[----:B------:R-:W-:Y:S01]  /*0990*/  UIMAD UR4, UR4, UR6, URZ ;  /* 0x00000006040472a4 */ /* 0x000fe2000f8e023f */
[----:B------:R-:W-:Y:S01]  /*09a0*/  ISETP.GE.AND P3, PT, R3, UR5, PT ;  /* 0x0000000503007c0c */ /* 0x000fe2000bf66270 */
[----:B------:R-:W-:Y:S01]  /*09b0*/  VIADD R18, R20, 0x20 ;  /* 0x0000002014127836 */ /* 0x000fe20000000000 */
[----:B------:R-:W-:Y:S01]  /*09c0*/  ISETP.NE.AND P4, PT, R8, RZ, PT ;  /* 0x000000ff0800720c */ /* 0x000fe20003f85270 */
[----:B------:R-:W-:Y:S01]  /*09d0*/  UIMAD UR7, UR8, UR7, UR4 ;  /* 0x00000007080772a4 */ /* 0x000fe2000f8e0204 */
[----:B------:R-:W-:Y:S01]  /*09e0*/  SHF.R.U32.HI R15, RZ, 0x3, R15 ;  /* 0x00000003ff0f7819 */ /* 0x000fe2000001160f */
[----:B-1----:R-:W-:Y:S01]  /*09f0*/  @!P0 IMAD R12, R25, R6, RZ ;  /* 0x00000006190c8224 */ /* 0x002fe200078e02ff */
[----:B------:R-:W-:Y:S01]  /*0a00*/  ISETP.GE.AND P2, PT, R18, UR5, PT ;  /* 0x0000000512007c0c */ /* 0x000fe2000bf46270 */
[----:B------:R-:W-:Y:S01]  /*0a10*/  @!P0 IMAD.MOV.U32 R28, RZ, RZ, R22 ;  /* 0x000000ffff1c8224 */ /* 0x000fe200078e0016 */
[----:B------:R-:W-:Y:S01]  /*0a20*/  LOP3.LUT R15, R10, R15, RZ, 0x3c, !PT ;  /* 0x0000000f0a0f7212 */ /* 0x000fe200078e3cff */
[----:B------:R-:W-:Y:S01]  /*0a30*/  @P5 VIADD R14, R14, 0x1 ;  /* 0x000000010e0e5836 */ /* 0x000fe20000000000 */
[----:B------:R-:W1:Y:S01]  /*0a40*/  S2UR UR4, SR_CgaCtaId ;  /* 0x00000000000479c3 */ /* 0x000e620000008800 */
[----:B------:R-:W-:Y:S01]  /*0a50*/  VIADD R29, R23, UR7 ;  /* 0x00000007171d7c36 */ /* 0x000fe20008000000 */
[----:B------:R-:W-:Y:S01]  /*0a60*/  UMOV UR6, 0x400 ;  /* 0x0000040000067882 */ /* 0x000fe20000000000 */
[----:B------:R-:W-:Y:S01]  /*0a70*/  @!P1 IMAD.MOV R14, RZ, RZ, -R14 ;  /* 0x000000ffff0e9224 */ /* 0x000fe200078e0a0e */
[----:B------:R-:W-:Y:S01]  /*0a80*/  LOP3.LUT R15, R15, 0xfffffe00, R26, 0xf8, !PT ;  /* 0xfffffe000f0f7812 */ /* 0x000fe200078ef81a */
[C---:B------:R-:W-:Y:S01]  /*0a90*/  @!P0 IMAD R12, R24.reuse, R7, R12 ;  /* 0x00000007180c8224 */ /* 0x040fe200078e020c */
[----:B------:R-:W-:Y:S01]  /*0aa0*/  @!P4 LOP3.LUT R14, RZ, R8, RZ, 0x33, !PT ;  /* 0x00000008ff0ec212 */ /* 0x000fe200078e33ff */
[----:B------:R-:W-:Y:S01]  /*0ab0*/  @!P0 IMAD.WIDE.U32 R30, R24, R6, R28 ;  /* 0x00000006181e8225 */ /* 0x000fe200078e001c */
[----:B------:R-:W3:Y:S01]  /*0ac0*/  @!P3 LDC.64 R10, c[0x0][0x240] ;  /* 0x00009000ff0abb82 */ /* 0x000ee20000000a00 */
[----:B------:R-:W-:Y:S01]  /*0ad0*/  ISETP.GE.AND P4, PT, R20, UR23, PT ;  /* 0x0000001714007c0c */ /* 0x000fe2000bf86270 */
[----:B------:R-:W-:Y:S01]  /*0ae0*/  @UP0 ULDC.64 UR8, c[0x0][0x250] ;  /* 0x0000940000080ab9 */ /* 0x000fe20000000a00 */
[----:B------:R-:W-:Y:S01]  /*0af0*/  @!P0 IMAD.IADD R12, R31, 0x1, R12 ;  /* 0x000000011f0c8824 */ /* 0x000fe200078e020c */
[----:B--2---:R-:W-:Y:S01]  /*0b00*/  @!P0 LEA R38, P1, R30, R4, 0x1 ;  /* 0x000000041e268211 */ /* 0x004fe200078208ff */
[--C-:B------:R-:W-:Y:S01]  /*0b10*/  @!P3 IMAD.MOV.U32 R34, RZ, RZ, R22.reuse ;  /* 0x000000ffff22b224 */ /* 0x100fe200078e0016 */
[----:B------:R-:W-:Y:S01]  /*0b20*/  P2R R19, PR, RZ, 0x10 ;  /* 0x00000010ff137803 */ /* 0x000fe20000000000 */
[----:B------:R-:W-:Y:S01]  /*0b30*/  @!P3 IMAD.MOV.U32 R35, RZ, RZ, R29 ;  /* 0x000000ffff23b224 */ /* 0x000fe200078e001d */
[----:B------:R-:W2:Y:S01]  /*0b40*/  @!P2 LDC.64 R6, c[0x0][0x240] ;  /* 0x00009000ff06ab82 */ /* 0x000ea20000000a00 */
[----:B------:R-:W-:Y:S01]  /*0b50*/  @!P2 IADD3 R36, P4, R24, 0x20, RZ ;  /* 0x000000201824a810 */ /* 0x000fe20007f9e0ff */
[----:B------:R-:W-:Y:S01]  /*0b60*/  @!P2 IMAD.MOV.U32 R32, RZ, RZ, R22 ;  /* 0x000000ffff20a224 */ /* 0x000fe200078e0016 */
[----:B------:R-:W-:Y:S01]  /*0b70*/  @!P0 LEA.HI.X R39, R30, R5, R12, 0x1, P1 ;  /* 0x000000051e278211 */ /* 0x000fe200008f0c0c */
[----:B------:R-:W-:Y:S01]  /*0b80*/  VIADD R12, R20, 0x30 ;  /* 0x00000030140c7836 */ /* 0x000fe20000000000 */
[----:B------:R-:W-:Y:S01]  /*0b90*/  @!P3 IADD3 R27, P1, R24, 0x10, RZ ;  /* 0x00000010181bb810 */ /* 0x000fe20007f3e0ff */
[--C-:B------:R-:W-:Y:S01]  /*0ba0*/  @!P2 IMAD.X R33, RZ, RZ, R25.reuse, P4 ;  /* 0x000000ffff21a224 */ /* 0x100fe200020e0619 */
[----:B------:R-:W-:Y:S01]  /*0bb0*/  ISETP.NE.AND P4, PT, R19, RZ, PT ;  /* 0x000000ff1300720c */ /* 0x000fe20003f85270 */
[----:B------:R-:W4:Y:S01]  /*0bc0*/  @!P3 LDC.64 R8, c[0x0][0x210] ;  /* 0x00008400ff08bb82 */ /* 0x000f220000000a00 */
[----:B-1----:R-:W-:Y:S01]  /*0bd0*/  ULEA UR4, UR4, UR6, 0x18 ;  /* 0x0000000604047291 */ /* 0x002fe2000f8ec03f */
[----:B------:R-:W-:Y:S01]  /*0be0*/  @!P3 IMAD.X R31, RZ, RZ, R25, P1 ;  /* 0x000000ffff1fb224 */ /* 0x000fe200008e0619 */
[----:B------:R-:W-:Y:S01]  /*0bf0*/  ISETP.GE.AND P1, PT, R12, UR5, PT ;  /* 0x000000050c007c0c */ /* 0x000fe2000bf26270 */
[----:B------:R-:W-:Y:S01]  /*0c00*/  @UP0 UIADD3 UR6, UR24, UR25, URZ ;  /* 0x0000001918060290 */ /* 0x000fe2000fffe03f */
[----:B------:R-:W-:Y:S01]  /*0c10*/  ISETP.GE.AND P6, PT, R3, UR23, PT ;  /* 0x0000001703007c0c */ /* 0x000fe2000bfc6270 */
[----:B------:R-:W-:Y:S01]  /*0c20*/  @UP0 UIADD3 UR25, UR24, UR25, URZ ;  /* 0x0000001918190290 */ /* 0x000fe2000fffe03f */
[----:B------:R-:W-:Y:S01]  /*0c30*/  LEA R239, R15, UR4, 0x1 ;  /* 0x000000040fef7c11 */ /* 0x000fe2000f8e08ff */
[----:B------:R-:W1:Y:S01]  /*0c40*/  @!P2 LDC.64 R4, c[0x0][0x210] ;  /* 0x00008400ff04ab82 */ /* 0x000e620000000a00 */
[-C--:B---3--:R-:W-:Y:S01]  /*0c50*/  @!P3 IMAD R26, R31, R10.reuse, RZ ;  /* 0x0000000a1f1ab224 */ /* 0x088fe200078e02ff */
[----:B------:R-:W-:Y:S01]  /*0c60*/  @UP0 ULDC.64 UR10, c[0x0][0x248] ;  /* 0x00009200000a0ab9 */ /* 0x000fe20000000a00 */
[----:B------:R-:W-:Y:S01]  /*0c70*/  @!P3 IMAD.WIDE.U32 R34, R27, R10, R34 ;  /* 0x0000000a1b22b225 */ /* 0x000fe200078e0022 */
[----:B------:R-:W-:Y:S01]  /*0c80*/  @!PT LDS RZ, [RZ] ;  /* 0x00000000fffff984 */ /* 0x000fe20000000800 */
[----:B------:R-:W-:Y:S01]  /*0c90*/  @!PT LDS RZ, [RZ] ;  /* 0x00000000fffff984 */ /* 0x000fe20000000800 */
[----:B------:R-:W-:Y:S01]  /*0ca0*/  @!PT LDS RZ, [RZ] ;  /* 0x00000000fffff984 */ /* 0x000fe20000000800 */
[----:B------:R3:W-:Y:S01]  /*0cb0*/  @!P0 LDGSTS.E.BYPASS.LTC128B.128 [R239], desc[UR18][R38.64] ;  /* 0x0000000026ef8fae */ /* 0x0007e2000b901d52 */
[----:B------:R-:W-:Y:S01]  /*0cc0*/  @UP0 UIMAD.WIDE.U32 UR26, UR25, UR8, URZ ;  /* 0x00000008191a02a5 */ /* 0x000fe2000f8e003f */
[----:B------:R-:W-:Y:S01]  /*0cd0*/  ISETP.GE.AND P5, PT, R3, UR23, PT ;  /* 0x0000001703007c0c */ /* 0x000fe2000bfa6270 */
[----:B------:R-:W-:Y:S01]  /*0ce0*/  @!P3 IMAD R31, R27, R11, R26 ;  /* 0x0000000b1b1fb224 */ /* 0x000fe200078e021a */
[----:B------:R3:W-:Y:S01]  /*0cf0*/  @!P0 LDGSTS.E.BYPASS.LTC128B.128 [R239+0x2000], desc[UR18][R38.64+0x80] ;  /* 0x0200008026ef8fae */ /* 0x0007e2000b901d52 */
[-C--:B--2---:R-:W-:Y:S01]  /*0d00*/  @!P2 IMAD R30, R33, R6.reuse, RZ ;  /* 0x00000006211ea224 */ /* 0x084fe200078e02ff */
[----:B------:R-:W-:Y:S01]  /*0d10*/  @UP0 UIMAD.WIDE.U32 UR28, UR6, UR10, URZ ;  /* 0x0000000a061c02a5 */ /* 0x000fe2000f8e003f */
[----:B------:R-:W-:Y:S01]  /*0d20*/  @!P2 IMAD.MOV.U32 R33, RZ, RZ, R29 ;  /* 0x000000ffff21a224 */ /* 0x000fe200078e001d */
[----:B------:R-:W2:Y:S01]  /*0d30*/  @!P4 S2R R26, SR_CgaCtaId ;  /* 0x00000000001ac919 */ /* 0x000ea20000008800 */
[C---:B------:R-:W-:Y:S01]  /*0d40*/  @!P2 IMAD R10, R36.reuse, R7, R30 ;  /* 0x00000007240aa224 */ /* 0x040fe200078e021e */
[----:B------:R-:W-:Y:S01]  /*0d50*/  @UP0 UIMAD UR25, UR25, UR9, URZ ;  /* 0x00000009191902a4 */ /* 0x000fe2000f8e023f */
[----:B------:R-:W-:Y:S01]  /*0d60*/  @!P2 IMAD.WIDE.U32 R36, R36, R6, R32 ;  /* 0x000000062424a225 */ /* 0x000fe200078e0020 */
[----:B------:R-:W5:Y:S01]  /*0d70*/  @!P3 S2R R11, SR_CgaCtaId ;  /* 0x00000000000bb919 */ /* 0x000f620000008800 */
[----:B------:R-:W-:Y:S01]  /*0d80*/  @UP0 UIMAD UR6, UR6, UR11, URZ ;  /* 0x0000000b060602a4 */ /* 0x000fe2000f8e023f */
[----:B------:R-:W-:Y:S01]  /*0d90*/  @!P4 MOV R3, 0x400 ;  /* 0x000004000003c802 */ /* 0x000fe20000000f00 */
[----:B------:R-:W-:Y:S01]  /*0da0*/  @!P3 IMAD.IADD R6, R35, 0x1, R31 ;  /* 0x000000012306b824 */ /* 0x000fe200078e021f */
[----:B------:R3:W-:Y:S01]  /*0db0*/  @!P0 LDGSTS.E.BYPASS.LTC128B.128 [R239+0x4000], desc[UR18][R38.64+0x100] ;  /* 0x0400010026ef8fae */ /* 0x0007e2000b901d52 */
[----:B------:R-:W-:Y:S01]  /*0dc0*/  @!P2 IMAD.IADD R10, R37, 0x1, R10 ;  /* 0x00000001250aa824 */ /* 0x000fe200078e020a */
[----:B------:R-:W-:-:S02]  /*0dd0*/  @UP0 UIADD3 UR25, UR27, UR25, URZ ;  /* 0x000000191b190290 */ /* 0x000fc4000fffe03f */
[----:B------:R3:W-:Y:S01]  /*0de0*/  @!P0 LDGSTS.E.BYPASS.LTC128B.128 [R239+0x6000], desc[UR18][R38.64+0x180] ;  /* 0x0600018026ef8fae */ /* 0x0007e2000b901d52 */
[C---:B----4-:R-:W-:Y:S01]  /*0df0*/  @!P3 LEA R32, P0, R34.reuse, R8, 0x1 ;  /* 0x000000082220b211 */ /* 0x050fe200078008ff */
[----:B------:R-:W-:Y:S01]  /*0e00*/  @UP0 UIADD3 UR27, UR29, UR6, URZ ;  /* 0x000000061d1b0290 */ /* 0x000fe2000fffe03f */
[----:B------:R-:W4:Y:S02]  /*0e10*/  @!P2 S2R R30, SR_CgaCtaId ;  /* 0x00000000001ea919 */ /* 0x000f240000008800 */
[----:B------:R-:W-:Y:S02]  /*0e20*/  @!P3 LEA.HI.X R33, R34, R9, R6, 0x1, P0 ;  /* 0x000000092221b211 */ /* 0x000fe400000f0c06 */
[----:B------:R-:W3:Y:S01]  /*0e30*/  @!P1 LDC.64 R8, c[0x0][0x240] ;  /* 0x00009000ff089b82 */ /* 0x000ee20000000a00 */
[----:B------:R-:W3:Y:S01]  /*0e40*/  @!P1 S2R R27, SR_CgaCtaId ;  /* 0x00000000001b9919 */ /* 0x000ee20000008800 */
[----:B-1----:R-:W-:Y:S02]  /*0e50*/  @!P2 LEA R34, P0, R36, R4, 0x1 ;  /* 0x000000042422a211 */ /* 0x002fe400078008ff */
[----:B------:R-:W-:-:S02]  /*0e60*/  @!P3 MOV R4, 0x400 ;  /* 0x000004000004b802 */ /* 0x000fc40000000f00 */
[----:B------:R-:W-:Y:S02]  /*0e70*/  @!P2 LEA.HI.X R35, R36, R5, R10, 0x1, P0 ;  /* 0x000000052423a211 */ /* 0x000fe400000f0c0a */
[----:B------:R-:W1:Y:S01]  /*0e80*/  @!P1 LDC.64 R6, c[0x0][0x210] ;  /* 0x00008400ff069b82 */ /* 0x000e620000000a00 */
[----:B------:R-:W-:Y:S02]  /*0e90*/  PLOP3.LUT P0, PT, PT, PT, UP0, 0x80, 0x0 ;  /* 0x000000000000781c */ /* 0x000fe40003f0f008 */
[----:B--2---:R-:W-:Y:S02]  /*0ea0*/  @!P4 LEA R10, R26, R3, 0x18 ;  /* 0x000000031a0ac211 */ /* 0x004fe400078ec0ff */
[----:B-----5:R-:W-:-:S09]  /*0eb0*/  @!P3 LEA R26, R11, R4, 0x18 ;  /* 0x000000040b1ab211 */ /* 0x020fd200078ec0ff */
[----:B------:R-:W-:Y:S05]  /*0ec0*/  @P0 BRA `(.L_x_3) ;  /* 0x0000000000340947 */ /* 0x000fea0003800000 */
[----:B------:R-:W-:Y:S01]  /*0ed0*/  USHF.R.S32.HI UR28, URZ, 0x1f, UR24 ;  /* 0x0000001f3f1c7899 */ /* 0x000fe20008011418 */
[----:B------:R-:W-:Y:S01]  /*0ee0*/  ULDC.64 UR10, c[0x0][0x248] ;  /* 0x00009200000a7ab9 */ /* 0x000fe20000000a00 */
[----:B------:R-:W-:Y:S02]  /*0ef0*/  USHF.R.S32.HI UR27, URZ, 0x1f, UR22 ;  /* 0x0000001f3f1b7899 */ /* 0x000fe40008011416 */
[----:B------:R-:W-:Y:S02]  /*0f00*/  UIMAD UR28, UR28, UR10, URZ ;  /* 0x0000000a1c1c72a4 */ /* 0x000fe4000f8e023f */
[----:B------:R-:W-:Y:S02]  /*0f10*/  UIMAD.WIDE.U32 UR30, UR24, UR10, URZ ;  /* 0x0000000a181e72a5 */ /* 0x000fe4000f8e003f */
[----:B------:R-:W-:Y:S01]  /*0f20*/  UIMAD UR28, UR24, UR11, UR28 ;  /* 0x0000000b181c72a4 */ /* 0x000fe2000f8e021c */
[----:B------:R-:W-:-:S03]  /*0f30*/  ULDC.64 UR6, c[0x0][0x230] ;  /* 0x00008c0000067ab9 */ /* 0x000fc60000000a00 */
[----:B------:R-:W-:Y:S02]  /*0f40*/  UIADD3 UR29, UR31, UR28, URZ ;  /* 0x0000001c1f1d7290 */ /* 0x000fe4000fffe03f */
[----:B------:R-:W-:Y:S01]  /*0f50*/  UIMAD UR27, UR27, UR6, URZ ;  /* 0x000000061b1b72a4 */ /* 0x000fe2000f8e023f */
[----:B------:R-:W-:-:S03]  /*0f60*/  UMOV UR28, UR30 ;  /* 0x0000001e001c7c82 */ /* 0x000fc60008000000 */
[----:B------:R-:W-:Y:S02]  /*0f70*/  UIMAD UR7, UR22, UR7, UR27 ;  /* 0x00000007160772a4 */ /* 0x000fe4000f8e021b */
[----:B------:R-:W-:-:S04]  /*0f80*/  UIMAD.WIDE.U32 UR28, UR22, UR6, UR28 ;  /* 0x00000006161c72a5 */ /* 0x000fc8000f8e001c */
[----:B------:R-:W-:Y:S02]  /*0f90*/  UIADD3 UR27, UR29, UR7, URZ ;  /* 0x000000071d1b7290 */ /* 0x000fe4000fffe03f */
.L_x_3:
[----:B------:R-:W-:Y:S01]  /*0fa0*/  @!P1 IADD3 R3, P4, R24, 0x30, RZ ;  /* 0x0000003018039810 */ /* 0x000fe20007f9e0ff */
[----:B------:R-:W-:-:S12]  /*0fb0*/  @P0 BRA `(.L_x_4) ;  /* 0x0000000000340947 */ /* 0x000fd80003800000 */
[----:B------:R-:W-:Y:S01]  /*0fc0*/  USHF.R.S32.HI UR25, URZ, 0x1f, UR24 ;  /* 0x0000001f3f197899 */ /* 0x000fe20008011418 */
[----:B------:R-:W-:Y:S01]  /*0fd0*/  ULDC.64 UR8, c[0x0][0x250] ;  /* 0x0000940000087ab9 */ /* 0x000fe20000000a00 */
[----:B------:R-:W-:Y:S02]  /*0fe0*/  ULDC.64 UR6, c[0x0][0x238] ;  /* 0x00008e0000067ab9 */ /* 0x000fe40000000a00 */
[----:B------:R-:W-:Y:S02]  /*0ff0*/  UIMAD UR25, UR25, UR8, URZ ;  /* 0x00000008191972a4 */ /* 0x000fe4000f8e023f */
[----:B------:R-:W-:Y:S02]  /*1000*/  UIMAD.WIDE.U32 UR30, UR24, UR8, URZ ;  /* 0x00000008181e72a5 */ /* 0x000fe4000f8e003f */
[----:B------:R-:W-:Y:S02]  /*1010*/  UIMAD UR25, UR24, UR9, UR25 ;  /* 0x00000009181972a4 */ /* 0x000fe4000f8e0219 */
[----:B------:R-:W-:-:S02]  /*1020*/  USHF.R.S32.HI UR24, URZ, 0x1f, UR22 ;  /* 0x0000001f3f187899 */ /* 0x000fc40008011416 */
[----:B------:R-:W-:Y:S02]  /*1030*/  UIADD3 UR31, UR31, UR25, URZ ;  /* 0x000000191f1f7290 */ /* 0x000fe4000fffe03f */
[----:B------:R-:W-:Y:S02]  /*1040*/  UIMAD UR24, UR24, UR6, URZ ;  /* 0x00000006181872a4 */ /* 0x000fe4000f8e023f */
[----:B------:R-:W-:Y:S02]  /*1050*/  UIMAD.WIDE.U32 UR30, UR22, UR6, UR30 ;  /* 0x00000006161e72a5 */ /* 0x000fe4000f8e001e */
[----:B------:R-:W-:-:S04]  /*1060*/  UIMAD UR7, UR22, UR7, UR24 ;  /* 0x00000007160772a4 */ /* 0x000fc8000f8e0218 */
[----:B------:R-:W-:Y:S01]  /*1070*/  UIADD3 UR25, UR31, UR7, URZ ;  /* 0x000000071f197290 */ /* 0x000fe2000fffe03f */
[----:B------:R-:W-:-:S11]  /*1080*/  UMOV UR26, UR30 ;  /* 0x0000001e001a7c82 */ /* 0x000fd60008000000 */
.L_x_4:
[----:B------:R-:W-:Y:S01]  /*1090*/  @!P1 IMAD.X R25, RZ, RZ, R25, P4 ;  /* 0x000000ffff199224 */ /* 0x000fe200020e0619 */
[----:B------:R-:W-:Y:S01]  /*10a0*/  ISETP.NE.AND P4, PT, R19, RZ, PT ;  /* 0x000000ff1300720c */ /* 0x000fe20003f85270 */
[----:B------:R-:W-:Y:S01]  /*10b0*/  IMAD R5, R21, UR10, RZ ;  /* 0x0000000a15057c24 */ /* 0x000fe2000f8e02ff */
[----:B------:R-:W-:Y:S01]  /*10c0*/  @!P2 MOV R11, 0x400 ;  /* 0x00000400000ba802 */ /* 0x000fe20000000f00 */
[----:B------:R-:W-:Y:S01]  /*10d0*/  IMAD.WIDE.U32 R36, R20, UR10, R16 ;  /* 0x0000000a14247c25 */ /* 0x000fe2000f8e0010 */
[----:B------:R-:W-:Y:S01]  /*10e0*/  ULDC.64 UR6, c[0x0][0x260] ;  /* 0x0000980000067ab9 */ /* 0x000fe20000000a00 */
[----:B------:R-:W-:Y:S01]  /*10f0*/  @!P1 MOV R4, 0x400 ;  /* 0x0000040000049802 */ /* 0x000fe20000000f00 */
[----:B------:R-:W-:Y:S01]  /*1100*/  USHF.L.U64.HI UR24, UR10, 0x6, UR11 ;  /* 0x000000060a187899 */ /* 0x000fe2000801020b */
[----:B---3--:R-:W-:Y:S01]  /*1110*/  @!P1 IMAD R24, R25, R8, RZ ;  /* 0x0000000819189224 */ /* 0x008fe200078e02ff */
[----:B------:R-:W-:Y:S01]  /*1120*/  IADD3 R240, P0, R36, UR28, RZ ;  /* 0x0000001c24f07c10 */ /* 0x000fe2000ff1e0ff */
[----:B------:R-:W-:Y:S01]  /*1130*/  @!P1 IMAD.MOV.U32 R23, RZ, RZ, R29 ;  /* 0x000000ffff179224 */ /* 0x000fe200078e001d */
[----:B----4-:R-:W-:Y:S01]  /*1140*/  @!P2 LEA R30, R30, R11, 0x18 ;  /* 0x0000000b1e1ea211 */ /* 0x010fe200078ec0ff */
[----:B------:R-:W-:Y:S01]  /*1150*/  IMAD R5, R20, UR11, R5 ;  /* 0x0000000b14057c24 */ /* 0x000fe2000f8e0205 */
[----:B------:R-:W-:Y:S01]  /*1160*/  @!P1 LEA R4, R27, R4, 0x18 ;  /* 0x000000041b049211 */ /* 0x000fe200078ec0ff */
[C---:B------:R-:W-:Y:S01]  /*1170*/  @!P1 IMAD R9, R3.reuse, R9, R24 ;  /* 0x0000000903099224 */ /* 0x040fe200078e0218 */
[----:B------:R-:W-:Y:S01]  /*1180*/  USHF.R.S32.HI UR22, URZ, 0x1f, UR15 ;  /* 0x0000001f3f167899 */ /* 0x000fe2000801140f */
[----:B------:R-:W-:Y:S01]  /*1190*/  @!P1 IMAD.WIDE.U32 R22, R3, R8, R22 ;  /* 0x0000000803169225 */ /* 0x000fe200078e0016 */
[----:B------:R-:W-:Y:S01]  /*11a0*/  IADD3.X R241, R37, UR27, R5, P0, !PT ;  /* 0x0000001b25f17c10 */ /* 0x000fe200087fe405 */
[----:B------:R-:W-:Y:S01]  /*11b0*/  USHF.L.U32 UR27, UR10, 0x6, URZ ;  /* 0x000000060a1b7899 */ /* 0x000fe2000800063f */
[----:B------:R-:W-:Y:S01]  /*11c0*/  LEA.HI R11, R13, R2, RZ, 0x4 ;  /* 0x000000020d0b7211 */ /* 0x000fe200078f20ff */
[----:B------:R-:W-:Y:S01]  /*11d0*/  @!P1 IMAD.IADD R8, R23, 0x1, R9 ;  /* 0x0000000117089824 */ /* 0x000fe200078e0209 */
[C---:B-1----:R-:W-:Y:S01]  /*11e0*/  @!P1 LEA R36, P0, R22.reuse, R6, 0x1 ;  /* 0x0000000616249211 */ /* 0x042fe200078008ff */
[C---:B------:R-:W-:Y:S01]  /*11f0*/  @!P3 IMAD R5, R15.reuse, 0x2, R26 ;  /* 0x000000020f05b824 */ /* 0x040fe200078e021a */
[----:B------:R-:W1:Y:S01]  /*1200*/  @!P6 S2R R23, SR_CgaCtaId ;  /* 0x000000000017e919 */ /* 0x000e620000008800 */
[C---:B------:R-:W-:Y:S01]  /*1210*/  @!P2 IMAD R3, R15.reuse, 0x2, R30 ;  /* 0x000000020f03a824 */ /* 0x040fe200078e021e */
[----:B------:R-:W-:Y:S01]  /*1220*/  @!P1 LEA.HI.X R37, R22, R7, R8, 0x1, P0 ;  /* 0x0000000716259211 */ /* 0x000fe200000f0c08 */
[----:B------:R-:W-:Y:S01]  /*1230*/  IMAD.WIDE.U32 R240, R14, UR6, R240 ;  /* 0x000000060ef07c25 */ /* 0x000fe2000f8e00f0 */
[----:B------:R-:W2:Y:S01]  /*1240*/  @!P4 LDC.64 R6, c[0x0][0x218] ;  /* 0x00008600ff06cb82 */ /* 0x000ea20000000a00 */
[----:B------:R-:W-:Y:S01]  /*1250*/  @!PT LDS RZ, [RZ] ;  /* 0x00000000fffff984 */ /* 0x000fe20000000800 */
[----:B------:R-:W-:Y:S01]  /*1260*/  @!PT LDS RZ, [RZ] ;  /* 0x00000000fffff984 */ /* 0x000fe20000000800 */
[----:B------:R-:W-:Y:S01]  /*1270*/  @!PT LDS RZ, [RZ] ;  /* 0x00000000fffff984 */ /* 0x000fe20000000800 */
[----:B------:R-:W-:Y:S01]  /*1280*/  @!P3 LDGSTS.E.BYPASS.LTC128B.128 [R5+0x800], desc[UR18][R32.64] ;  /* 0x008000002005bfae */ /* 0x000fe2000b901d52 */
[----:B------:R-:W-:Y:S01]  /*1290*/  SHF.R.S32.HI R8, RZ, 0x1f, R14 ;  /* 0x0000001fff087819 */ /* 0x000fe2000001140e */
[----:B------:R-:W-:Y:S01]  /*12a0*/  @!P1 IMAD R28, R15, 0x2, R4 ;  /* 0x000000020f1c9824 */ /* 0x000fe200078e0204 */
[----:B------:R-:W-:Y:S01]  /*12b0*/  ISETP.GE.AND P0, PT, R12, UR23, PT ;  /* 0x000000170c007c0c */ /* 0x000fe2000bf06270 */
[----:B------:R-:W-:Y:S01]  /*12c0*/  @!P3 LDGSTS.E.BYPASS.LTC128B.128 [R5+0x2800], desc[UR18][R32.64+0x80] ;  /* 0x028000802005bfae */ /* 0x000fe2000b901d52 */
[----:B------:R-:W-:Y:S01]  /*12d0*/  IMAD.MOV.U32 R244, RZ, RZ, R240 ;  /* 0x000000fffff47224 */ /* 0x000fe200078e00f0 */
[----:B------:R-:W-:Y:S01]  /*12e0*/  SHF.R.S32.HI R26, RZ, 0x4, R11 ;  /* 0x00000004ff1a7819 */ /* 0x000fe2000001140b */
[----:B------:R-:W-:Y:S01]  /*12f0*/  IMAD R245, R8, UR6, RZ ;  /* 0x0000000608f57c24 */ /* 0x000fe2000f8e02ff */
[----:B------:R-:W-:Y:S01]  /*1300*/  @!P3 LDGSTS.E.BYPASS.LTC128B.128 [R5+0x4800], desc[UR18][R32.64+0x100] ;  /* 0x048001002005bfae */ /* 0x000fe2000b901d52 */
[----:B------:R-:W-:Y:S01]  /*1310*/  UIMAD UR6, UR24, UR15, URZ ;  /* 0x0000000f180672a4 */ /* 0x000fe2000f8e023f */
[C---:B------:R-:W-:Y:S01]  /*1320*/  LEA.HI R27, R11.reuse, R26, RZ, 0x1 ;  /* 0x0000001a0b1b7211 */ /* 0x040fe200078f08ff */
[----:B------:R-:W-:Y:S01]  /*1330*/  IMAD R245, R14, UR7, R245 ;  /* 0x000000070ef57c24 */ /* 0x000fe2000f8e02f5 */
[----:B------:R3:W-:Y:S01]  /*1340*/  @!P3 LDGSTS.E.BYPASS.LTC128B.128 [R5+0x6800], desc[UR18][R32.64+0x180] ;  /* 0x068001802005bfae */ /* 0x0007e2000b901d52 */
[----:B------:R-:W-:Y:S01]  /*1350*/  UIMAD UR6, UR22, UR27, UR6 ;  /* 0x0000001b160672a4 */ /* 0x000fe2000f8e0206 */
[----:B------:R-:W-:Y:S01]  /*1360*/  LOP3.LUT R11, R11, 0xfffffff0, RZ, 0xc0, !PT ;  /* 0xfffffff00b0b7812 */ /* 0x000fe200078ec0ff */
[----:B------:R-:W-:Y:S01]  /*1370*/  IMAD.IADD R245, R241, 0x1, R245 ;  /* 0x00000001f1f57824 */ /* 0x000fe200078e02f5 */
[----:B------:R-:W-:Y:S01]  /*1380*/  @!P2 LDGSTS.E.BYPASS.LTC128B.128 [R3+0x1000], desc[UR18][R34.64] ;  /* 0x010000002203afae */ /* 0x000fe2000b901d52 */
[----:B------:R-:W-:Y:S01]  /*1390*/  @!P4 IMAD R29, R15, 0x2, R10 ;  /* 0x000000020f1dc824 */ /* 0x000fe200078e020a */
[----:B------:R-:W-:Y:S01]  /*13a0*/  ISETP.GE.AND P3, PT, R18, UR23, PT ;  /* 0x0000001712007c0c */ /* 0x000fe2000bf66270 */
[----:B------:R-:W-:Y:S01]  /*13b0*/  IMAD.U32 R10, RZ, RZ, UR10 ;  /* 0x0000000aff0a7e24 */ /* 0x000fe2000f8e00ff */
[----:B------:R-:W-:Y:S01]  /*13c0*/  @!P2 LDGSTS.E.BYPASS.LTC128B.128 [R3+0x3000], desc[UR18][R34.64+0x80] ;  /* 0x030000802203afae */ /* 0x000fe2000b901d52 */
[----:B------:R-:W-:Y:S01]  /*13d0*/  LOP3.LUT R27, R27, 0xfffffffe, RZ, 0xc0, !PT ;  /* 0xfffffffe1b1b7812 */ /* 0x000fe200078ec0ff */
[----:B------:R-:W-:Y:S01]  /*13e0*/  UIMAD.WIDE.U32 UR28, UR10, 0x20, URZ ;  /* 0x000000200a1c78a5 */ /* 0x000fe2000f8e003f */
[----:B------:R-:W-:Y:S01]  /*13f0*/  IMAD R21, R21, UR8, RZ ;  /* 0x0000000815157c24 */ /* 0x000fe2000f8e02ff */
[----:B------:R-:W-:Y:S01]  /*1400*/  @!P2 LDGSTS.E.BYPASS.LTC128B.128 [R3+0x5000], desc[UR18][R34.64+0x100] ;  /* 0x050001002203afae */ /* 0x000fe2000b901d52 */
[----:B------:R-:W-:Y:S01]  /*1410*/  VOTEU.ALL UP0, P0 ;  /* 0x00000000003f7886 */ /* 0x000fe20000000000 */
[----:B------:R-:W-:Y:S01]  /*1420*/  IMAD.IADD R237, R26, 0x1, -R27 ;  /* 0x000000011aed7824 */ /* 0x000fe200078e0a1b */
[----:B------:R-:W-:Y:S01]  /*1430*/  LEA.HI R80, R13, R2, RZ, 0x5 ;  /* 0x000000020d507211 */ /* 0x000fe200078f28ff */
[----:B------:R4:W-:Y:S01]  /*1440*/  @!P2 LDGSTS.E.BYPASS.LTC128B.128 [R3+0x7000], desc[UR18][R34.64+0x180] ;  /* 0x070001802203afae */ /* 0x0009e2000b901d52 */
[----:B------:R-:W-:-:S02]  /*1450*/  ISETP.GE.AND P2, PT, R18, UR23, PT ;  /* 0x0000001712007c0c */ /* 0x000fc4000bf46270 */
[----:B------:R-:W-:Y:S01]  /*1460*/  @!P6 MOV R18, 0x400 ;  /* 0x000004000012e802 */ /* 0x000fe20000000f00 */
[----:B------:R-:W-:Y:S03]  /*1470*/  @!P1 LDGSTS.E.BYPASS.LTC128B.128 [R28+0x1800], desc[UR18][R36.64] ;  /* 0x01800000241c9fae */ /* 0x000fe6000b901d52 */
[----:B-1----:R-:W-:Y:S01]  /*1480*/  @!P6 LEA R18, R23, R18, 0x18 ;  /* 0x000000121712e211 */ /* 0x002fe200078ec0ff */
[----:B------:R-:W-:Y:S01]  /*1490*/  @!P1 LDGSTS.E.BYPASS.LTC128B.128 [R28+0x3800], desc[UR18][R36.64+0x80] ;  /* 0x03800080241c9fae */ /* 0x000fe2000b901d52 */
[----:B------:R-:W-:Y:S01]  /*14a0*/  IMAD.SHL.U32 R23, R20, 0x8, RZ ;  /* 0x0000000814177824 */ /* 0x000fe200078e00ff */
[----:B---3--:R-:W1:Y:S02]  /*14b0*/  @!P6 LDC.64 R4, c[0x0][0x218] ;  /* 0x00008600ff04eb82 */ /* 0x008e640000000a00 */
[----:B------:R-:W-:Y:S01]  /*14c0*/  @!P1 LDGSTS.E.BYPASS.LTC128B.128 [R28+0x5800], desc[UR18][R36.64+0x100] ;  /* 0x05800100241c9fae */ /* 0x000fe2000b901d52 */
[----:B------:R-:W-:Y:S01]  /*14d0*/  @!P6 IMAD R18, R15, 0x2, R18 ;  /* 0x000000020f12e824 */ /* 0x000fe200078e0212 */
[----:B------:R-:W-:Y:S01]  /*14e0*/  @!P2 MOV R26, 0x400 ;  /* 0x00000400001aa802 */ /* 0x000fe20000000f00 */
[----:B------:R-:W3:Y:S01]  /*14f0*/  @!P2 S2R R19, SR_CgaCtaId ;  /* 0x000000000013a919 */ /* 0x000ee20000008800 */
[----:B------:R5:W-:Y:S01]  /*1500*/  @!P1 LDGSTS.E.BYPASS.LTC128B.128 [R28+0x7800], desc[UR18][R36.64+0x180] ;  /* 0x07800180241c9fae */ /* 0x000be2000b901d52 */
[----:B------:R-:W3:Y:S01]  /*1510*/  @!P0 S2R R22, SR_CgaCtaId ;  /* 0x0000000000168919 */ /* 0x000ee20000008800 */
[----:B----4-:R-:W-:-:S04]  /*1520*/  IMAD.U32 R3, RZ, RZ, UR27 ;  /* 0x0000001bff037e24 */ /* 0x010fc8000f8e00ff */
[----:B------:R-:W-:-:S04]  /*1530*/  IMAD.WIDE.U32 R24, R3, UR15, R244 ;  /* 0x0000000f03187c25 */ /* 0x000fc8000f8e00f4 */
[----:B------:R-:W-:Y:S01]  /*1540*/  VIADD R9, R25, UR6 ;  /* 0x0000000619097c36 */ /* 0x000fe20008000000 */
[----:B--2---:R-:W-:Y:S01]  /*1550*/  @!P4 LEA R30, P1, R24, R6, 0x1 ;  /* 0x00000006181ec211 */ /* 0x004fe200078208ff */
[----:B------:R-:W-:Y:S01]  /*1560*/  IMAD.IADD R6, R2, 0x1, -R11 ;  /* 0x0000000102067824 */ /* 0x000fe200078e0a0b */
[----:B------:R-:W-:Y:S01]  /*1570*/  USHF.L.U32 UR6, UR11, 0x5, URZ ;  /* 0x000000050b067899 */ /* 0x000fe2000800063f */
[----:B------:R-:W-:Y:S01]  /*1580*/  IMAD.U32 R11, RZ, RZ, UR11 ;  /* 0x0000000bff0b7e24 */ /* 0x000fe2000f8e00ff */
[----:B------:R-:W-:Y:S01]  /*1590*/  @!P4 LEA.HI.X R31, R24, R7, R9, 0x1, P1 ;  /* 0x00000007181fc211 */ /* 0x000fe200008f0c09 */
[----:B------:R-:W-:Y:S01]  /*15a0*/  IMAD.U32 R7, RZ, RZ, UR10 ;  /* 0x0000000aff077e24 */ /* 0x000fe2000f8e00ff */
[----:B------:R-:W-:Y:S02]  /*15b0*/  SHF.R.S32.HI R25, RZ, 0x1f, R6 ;  /* 0x0000001fff197819 */ /* 0x000fe40000011406 */
[----:B------:R-:W-:Y:S01]  /*15c0*/  ISETP.GE.AND P1, PT, R12, UR23, PT ;  /* 0x000000170c007c0c */ /* 0x000fe2000bf26270 */
[----:B------:R-:W-:Y:S01]  /*15d0*/  @!P4 LDGSTS.E.BYPASS.LTC128B.128 [R29+0x8000], desc[UR18][R30.64] ;  /* 0x080000001e1dcfae */ /* 0x000fe2000b901d52 */
[----:B------:R-:W-:-:S03]  /*15e0*/  LEA.HI R12, R25, R6, RZ, 0x3 ;  /* 0x00000006190c7211 */ /* 0x000fc600078f18ff */
[----:B------:R-:W-:Y:S02]  /*15f0*/  @!P4 LDGSTS.E.BYPASS.LTC128B.128 [R29+0xa000], desc[UR18][R30.64+0x80] ;  /* 0x0a0000801e1dcfae */ /* 0x000fe4000b901d52 */
[----:B------:R-:W-:Y:S02]  /*1600*/  IMAD.SHL.U32 R81, R12, 0x40, RZ ;  /* 0x000000400c517824 */ /* 0x000fe400078e00ff */
[----:B------:R-:W-:Y:S03]  /*1610*/  @!P4 LDGSTS.E.BYPASS.LTC128B.128 [R29+0xc000], desc[UR18][R30.64+0x100] ;  /* 0x0c0001001e1dcfae */ /* 0x000fe6000b901d52 */
[----:B------:R-:W-:Y:S01]  /*1620*/  LOP3.LUT R81, R81, 0xfffffe00, RZ, 0xc0, !PT ;  /* 0xfffffe0051517812 */ /* 0x000fe200078ec0ff */
[----:B------:R1:W-:Y:S01]  /*1630*/  @!P4 LDGSTS.E.BYPASS.LTC128B.128 [R29+0xe000], desc[UR18][R30.64+0x180] ;  /* 0x0e0001801e1dcfae */ /* 0x0003e2000b901d52 */
[----:B------:R-:W-:-:S04]  /*1640*/  @!P6 LEA R7, P4, R7, R24, 0x4 ;  /* 0x000000180707e211 */ /* 0x000fc800078820ff */
[----:B-----5:R-:W-:Y:S02]  /*1650*/  @!P6 LEA.HI.X R28, R10, R9, R11, 0x4, P4 ;  /* 0x000000090a1ce211 */ /* 0x020fe400020f240b */
[----:B------:R-:W-:Y:S02]  /*1660*/  LOP3.LUT R11, R12, 0xfffffff8, RZ, 0xc0, !PT ;  /* 0xfffffff80c0b7812 */ /* 0x000fe400078ec0ff */
[----:B---3--:R-:W-:Y:S01]  /*1670*/  @!P2 LEA R10, R19, R26, 0x18 ;  /* 0x0000001a130aa211 */ /* 0x008fe200078ec0ff */
[----:B------:R-:W-:Y:S01]  /*1680*/  IMAD.WIDE.U32 R26, R20, UR8, R16 ;  /* 0x00000008141a7c25 */ /* 0x000fe2000f8e0010 */
[----:B------:R-:W-:-:S03]  /*1690*/  @!P0 MOV R19, 0x400 ;  /* 0x0000040000138802 */ /* 0x000fc60000000f00 */
[C---:B------:R-:W-:Y:S01]  /*16a0*/  @!P2 IMAD R10, R15.reuse, 0x2, R10 ;  /* 0x000000020f0aa824 */ /* 0x040fe200078e020a */
[----:B------:R-:W-:Y:S01]  /*16b0*/  @!P0 LEA R22, R22, R19, 0x18 ;  /* 0x0000001316168211 */ /* 0x000fe200078ec0ff */
[----:B------:R-:W-:Y:S01]  /*16c0*/  IMAD.U32 R19, RZ, RZ, UR6 ;  /* 0x00000006ff137e24 */ /* 0x000fe2000f8e00ff */
[----:B------:R-:W-:Y:S02]  /*16d0*/  ULDC.64 UR6, c[0x0][0x268] ;  /* 0x00009a0000067ab9 */ /* 0x000fe40000000a00 */
[----:B------:R-:W-:Y:S02]  /*16e0*/  IMAD R243, R8, UR6, RZ ;  /* 0x0000000608f37c24 */ /* 0x000fe4000f8e02ff */
[----:B------:R-:W-:Y:S02]  /*16f0*/  @!P0 IMAD.MOV.U32 R8, RZ, RZ, R24 ;  /* 0x000000ffff088224 */ /* 0x000fe400078e0018 */
[----:B------:R-:W-:Y:S02]  /*1700*/  @!P0 IMAD R15, R15, 0x2, R22 ;  /* 0x000000020f0f8824 */ /* 0x000fe400078e0216 */
[----:B------:R-:W-:Y:S01]  /*1710*/  IMAD R243, R14, UR7, R243 ;  /* 0x000000070ef37c24 */ /* 0x000fe2000f8e02f3 */
[----:B------:R-:W-:Y:S01]  /*1720*/  UIMAD UR7, UR22, UR8, URZ ;  /* 0x00000008160772a4 */ /* 0x000fe2000f8e023f */
[----:B-1----:R-:W-:Y:S01]  /*1730*/  @!P6 LEA R30, P4, R7, R4, 0x1 ;  /* 0x00000004071ee211 */ /* 0x002fe200078808ff */
[----:B------:R-:W-:-:S02]  /*1740*/  IMAD.SHL.U32 R4, R0, 0x40, RZ ;  /* 0x0000004000047824 */ /* 0x000fc400078e00ff */
[----:B------:R-:W-:Y:S01]  /*1750*/  UIMAD UR7, UR15, UR9, UR7 ;  /* 0x000000090f0772a4 */ /* 0x000fe2000f8e0207 */
[----:B------:R-:W-:Y:S01]  /*1760*/  @!P6 LEA.HI.X R31, R7, R5, R28, 0x1, P4 ;  /* 0x00000005071fe211 */ /* 0x000fe200020f0c1c */
[----:B------:R-:W-:Y:S01]  /*1770*/  IMAD.IADD R5, R6, 0x1, -R11 ;  /* 0x0000000106057824 */ /* 0x000fe200078e0a0b */
[C---:B------:R-:W-:Y:S01]  /*1780*/  ISETP.GE.AND P4, PT, R20.reuse, UR23, PT ;  /* 0x0000001714007c0c */ /* 0x040fe2000bf86270 */
[----:B------:R-:W1:Y:S01]  /*1790*/  @!P2 LDC.64 R6, c[0x0][0x218] ;  /* 0x00008600ff06ab82 */ /* 0x000e620000000a00 */
[----:B------:R-:W-:Y:S01]  /*17a0*/  IMAD R20, R20, UR9, R21 ;  /* 0x0000000914147c24 */ /* 0x000fe2000f8e0215 */
[----:B------:R-:W-:Y:S01]  /*17b0*/  @!P6 LDGSTS.E.BYPASS.LTC128B.128 [R18+0x8800], desc[UR18][R30.64] ;  /* 0x088000001e12efae */ /* 0x000fe2000b901d52 */
[----:B------:R-:W-:Y:S01]  /*17c0*/  LOP3.LUT R4, R4, 0x1c0, RZ, 0xc0, !PT ;  /* 0x000001c004047812 */ /* 0x000fe200078ec0ff */
[----:B------:R-:W-:Y:S02]  /*17d0*/  UIMAD.WIDE.U32 UR22, UR15, UR8, URZ ;  /* 0x000000080f1672a5 */ /* 0x000fe4000f8e003f */
[----:B------:R-:W-:Y:S01]  /*17e0*/  @!P6 LDGSTS.E.BYPASS.LTC128B.128 [R18+0xa800], desc[UR18][R30.64+0x80] ;  /* 0x0a8000801e12efae */ /* 0x000fe2000b901d52 */
[----:B------:R-:W-:Y:S01]  /*17f0*/  LOP3.LUT R17, R4, 0x8, R23, 0xf8, !PT ;  /* 0x0000000804117812 */ /* 0x000fe200078ef817 */
[----:B------:R-:W-:Y:S01]  /*1800*/  UIADD3 UR7, UR23, UR7, URZ ;  /* 0x0000000717077290 */ /* 0x000fe2000fffe03f */
[----:B------:R-:W-:Y:S01]  /*1810*/  SHF.R.U32.HI R4, RZ, 0x3, R4 ;  /* 0x00000003ff047819 */ /* 0x000fe20000011604 */
[----:B------:R-:W-:Y:S03]  /*1820*/  @!P6 LDGSTS.E.BYPASS.LTC128B.128 [R18+0xc800], desc[UR18][R30.64+0x100] ;  /* 0x0c8001001e12efae */ /* 0x000fe6000b901d52 */
[----:B------:R-:W-:Y:S01]  /*1830*/  LOP3.LUT R4, R17, R4, RZ, 0x3c, !PT ;  /* 0x0000000411047212 */ /* 0x000fe200078e3cff */
[----:B------:R2:W-:Y:S01]  /*1840*/  @!P6 LDGSTS.E.BYPASS.LTC128B.128 [R18+0xe800], desc[UR18][R30.64+0x180] ;  /* 0x0e8001801e12efae */ /* 0x0005e2000b901d52 */
[----:B------:R-:W-:Y:S01]  /*1850*/  @!P2 IADD3 R11, P6, R24, UR28, RZ ;  /* 0x0000001c180bac10 */ /* 0x000fe2000ffde0ff */
[----:B------:R-:W-:-:S03]  /*1860*/  IMAD.U32 R17, RZ, RZ, UR10 ;  /* 0x0000000aff117e24 */ /* 0x000fc6000f8e00ff */
[----:B------:R-:W-:Y:S02]  /*1870*/  @!P2 IADD3.X R16, R9, UR29, R19, P6, !PT ;  /* 0x0000001d0910ac10 */ /* 0x000fe4000b7fe413 */
[----:B------:R-:W-:-:S04]  /*1880*/  IADD3 R208, P6, R26, UR26, RZ ;  /* 0x0000001a1ad07c10 */ /* 0x000fc8000ffde0ff */
[----:B------:R-:W-:Y:S02]  /*1890*/  IADD3.X R209, R27, UR25, R20, P6, !PT ;  /* 0x000000191bd17c10 */ /* 0x000fe4000b7fe414 */
[----:B-1----:R-:W-:Y:S01]  /*18a0*/  @!P2 LEA R20, P6, R11, R6, 0x1 ;  /* 0x000000060b14a211 */ /* 0x002fe200078c08ff */
[----:B------:R-:W-:-:S03]  /*18b0*/  IMAD.WIDE.U32 R208, R14, UR6, R208 ;  /* 0x000000060ed07c25 */ /* 0x000fc6000f8e00d0 */
[----:B------:R-:W-:Y:S01]  /*18c0*/  @!P2 LEA.HI.X R21, R11, R7, R16, 0x1, P6 ;  /* 0x000000070b15a211 */ /* 0x000fe200030f0c10 */
[----:B------:R-:W-:Y:S01]  /*18d0*/  @!UP0 UIMAD UR6, UR11, 0x30, URZ ;  /* 0x000000300b0688a4 */ /* 0x000fe2000f8e023f */
[----:B------:R-:W1:Y:S01]  /*18e0*/  @!P0 LDC.64 R6, c[0x0][0x218] ;  /* 0x00008600ff068b82 */ /* 0x000e620000000a00 */
[----:B------:R-:W-:Y:S01]  /*18f0*/  IMAD.SHL.U32 R14, R5, 0x40, RZ ;  /* 0x00000040050e7824 */ /* 0x000fe200078e00ff */
[----:B------:R-:W-:Y:S01]  /*1900*/  VOTEU.ALL UP0, P1 ;  /* 0x00000000003f7886 */ /* 0x000fe20000800000 */
[----:B------:R-:W-:Y:S01]  /*1910*/  @!P2 LDGSTS.E.BYPASS.LTC128B.128 [R10+0x9000], desc[UR18][R20.64] ;  /* 0x09000000140aafae */ /* 0x000fe2000b901d52 */
[----:B------:R-:W-:Y:S02]  /*1920*/  IMAD.SHL.U32 R11, R237, 0x8, RZ ;  /* 0x00000008ed0b7824 */ /* 0x000fe400078e00ff */
[----:B------:R-:W-:Y:S01]  /*1930*/  LOP3.LUT R14, R14, 0x1c0, RZ, 0xc0, !PT ;  /* 0x000001c00e0e7812 */ /* 0x000fe200078ec0ff */
[----:B------:R-:W-:Y:S01]  /*1940*/  @!P2 LDGSTS.E.BYPASS.LTC128B.128 [R10+0xb000], desc[UR18][R20.64+0x80] ;  /* 0x0b000080140aafae */ /* 0x000fe2000b901d52 */
[----:B--2---:R-:W-:-:S02]  /*1950*/  @!P0 IMAD.WIDE.U32 R18, R17, 0x30, R8 ;  /* 0x0000003011128825 */ /* 0x004fc400078e0008 */
[----:B------:R-:W2:Y:S01]  /*1960*/  @!P4 LDC.64 R8, c[0x0][0x220] ;  /* 0x00008800ff08cb82 */ /* 0x000ea20000000a00 */
[----:B------:R-:W-:Y:S01]  /*1970*/  @!P2 LDGSTS.E.BYPASS.LTC128B.128 [R10+0xd000], desc[UR18][R20.64+0x100] ;  /* 0x0d000100140aafae */ /* 0x000fe2000b901d52 */
[----:B------:R-:W-:Y:S02]  /*1980*/  IMAD.U32 R16, RZ, RZ, UR22 ;  /* 0x00000016ff107e24 */ /* 0x000fe4000f8e00ff */
[----:B------:R-:W-:Y:S01]  /*1990*/  IMAD.U32 R17, RZ, RZ, UR23 ;  /* 0x00000017ff117e24 */ /* 0x000fe2000f8e00ff */
[----:B------:R3:W-:Y:S01]  /*19a0*/  @!P2 LDGSTS.E.BYPASS.LTC128B.128 [R10+0xf000], desc[UR18][R20.64+0x180] ;  /* 0x0f000180140aafae */ /* 0x0007e2000b901d52 */
[----:B------:R-:W-:Y:S01]  /*19b0*/  LOP3.LUT R17, R14, 0x8, R11, 0xf8, !PT ;  /* 0x000000080e117812 */ /* 0x000fe200078ef80b */
[----:B------:R-:W-:Y:S01]  /*19c0*/  IMAD.U32 R11, RZ, RZ, UR7 ;  /* 0x00000007ff0b7e24 */ /* 0x000fe2000f8e00ff */
[----:B------:R-:W-:Y:S01]  /*19d0*/  SHF.R.U32.HI R14, RZ, 0x3, R14 ;  /* 0x00000003ff0e7819 */ /* 0x000fe2000001160e */
[----:B------:R-:W-:Y:S01]  /*19e0*/  IMAD.IADD R243, R209, 0x1, R243 ;  /* 0x00000001d1f37824 */ /* 0x000fe200078e02f3 */
[----:B------:R-:W-:Y:S01]  /*19f0*/  UIMAD.WIDE.U32 UR22, UR8, 0x20, URZ ;  /* 0x00000020081678a5 */ /* 0x000fe2000f8e003f */
[----:B------:R-:W-:Y:S01]  /*1a00*/  IMAD R237, R237, 0x200, R4 ;  /* 0x00000200eded7824 */ /* 0x000fe200078e0204 */
[----:B------:R-:W-:Y:S01]  /*1a10*/  LOP3.LUT R4, R17, R14, RZ, 0x3c, !PT ;  /* 0x0000000e11047212 */ /* 0x000fe200078e3cff */
[----:B------:R-:W-:Y:S01]  /*1a20*/  IMAD.U32 R17, RZ, RZ, UR9 ;  /* 0x00000009ff117e24 */ /* 0x000fe2000f8e00ff */
[----:B-1----:R-:W-:-:S02]  /*1a30*/  @!P0 LEA R22, P6, R18, R6, 0x1 ;  /* 0x0000000612168211 */ /* 0x002fc400078c08ff */
[----:B------:R-:W-:-:S05]  /*1a40*/  LEA R237, R237, UR4, 0x1 ;  /* 0x00000004eded7c11 */ /* 0x000fca000f8e08ff */
[----:B------:R-:W-:Y:S02]  /*1a50*/  VIADD R235, R237, 0x8020 ;  /* 0x00008020edeb7836 */ /* 0x000fe40000000000 */
[----:B---3--:R-:W-:Y:S01]  /*1a60*/  @!P0 VIADD R10, R19, UR6 ;  /* 0x00000006130a8c36 */ /* 0x008fe20008000000 */
[----:B------:R-:W-:Y:S01]  /*1a70*/  LEA R20, P2, R16, R208, 0x6 ;  /* 0x000000d010147211 */ /* 0x000fe200078430ff */
[----:B------:R-:W-:Y:S01]  /*1a80*/  IMAD.U32 R19, RZ, RZ, UR8 ;  /* 0x00000008ff137e24 */ /* 0x000fe2000f8e00ff */
[----:B------:R-:W-:Y:S02]  /*1a90*/  USHF.L.U32 UR6, UR9, 0x5, URZ ;  /* 0x0000000509067899 */ /* 0x000fe4000800063f */
[----:B------:R-:W-:Y:S01]  /*1aa0*/  @!P0 LEA.HI.X R23, R18, R7, R10, 0x1, P6 ;  /* 0x0000000712178211 */ /* 0x000fe200030f0c0a */
[----:B------:R-:W-:Y:S01]  /*1ab0*/  IMAD.U32 R18, RZ, RZ, UR8 ;  /* 0x00000008ff127e24 */ /* 0x000fe2000f8e00ff */
[----:B------:R-:W-:Y:S01]  /*1ac0*/  LEA.HI.X R21, R16, R243, R11, 0x6, P2 ;  /* 0x000000f310157211 */ /* 0x000fe200010f340b */
[----:B------:R-:W1:Y:S01]  /*1ad0*/  @!P5 LDC.64 R6, c[0x0][0x220] ;  /* 0x00008800ff06db82 */ /* 0x000e620000000a00 */
[----:B------:R-:W-:Y:S01]  /*1ae0*/  @!P5 LEA R16, P2, R19, R20, 0x4 ;  /* 0x000000141310d211 */ /* 0x000fe200078420ff */
[----:B------:R-:W-:Y:S01]  /*1af0*/  @!P0 LDGSTS.E.BYPASS.LTC128B.128 [R15+0x9800], desc[UR18][R22.64] ;  /* 0x09800000160f8fae */ /* 0x000fe2000b901d52 */
[----:B------:R-:W-:Y:S01]  /*1b00*/  IMAD.U32 R19, RZ, RZ, UR6 ;  /* 0x00000006ff137e24 */ /* 0x000fe2000f8e00ff */
[----:B------:R-:W-:Y:S01]  /*1b10*/  @!UP0 UIMAD UR6, UR9, 0x30, URZ ;  /* 0x00000030090688a4 */ /* 0x000fe2000f8e023f */
[----:B------:R-:W-:Y:S01]  /*1b20*/  @!P5 LEA.HI.X R18, R18, R21, R17, 0x4, P2 ;  /* 0x000000151212d211 */ /* 0x000fe200010f2411 */
[----:B------:R-:W-:Y:S01]  /*1b30*/  @!P0 LDGSTS.E.BYPASS.LTC128B.128 [R15+0xb800], desc[UR18][R22.64+0x80] ;  /* 0x0b800080160f8fae */ /* 0x000fe2000b901d52 */
[C---:B--2---:R-:W-:Y:S01]  /*1b40*/  @!P4 LEA R24, P2, R20.reuse, R8, 0x1 ;  /* 0x000000081418c211 */ /* 0x044fe200078408ff */
[----:B------:R-:W2:Y:S01]  /*1b50*/  @!P3 LDC.64 R10, c[0x0][0x220] ;  /* 0x00008800ff0abb82 */ /* 0x000ea20000000a00 */
[----:B------:R-:W-:Y:S01]  /*1b60*/  IMAD.U32 R17, RZ, RZ, UR8 ;  /* 0x00000008ff117e24 */ /* 0x000fe2000f8e00ff */
[----:B------:R-:W-:Y:S01]  /*1b70*/  @!P0 LDGSTS.E.BYPASS.LTC128B.128 [R15+0xd800], desc[UR18][R22.64+0x100] ;  /* 0x0d800100160f8fae */ /* 0x000fe2000b901d52 */
[C-C-:B------:R-:W-:Y:S01]  /*1b80*/  @!P4 LEA.HI.X R25, R20.reuse, R9, R21.reuse, 0x1, P2 ;  /* 0x000000091419c211 */ /* 0x140fe200010f0c15 */
[----:B------:R-:W-:Y:S01]  /*1b90*/  UISETP.GE.AND UP0, UPT, UR16, 0x2, UPT ;  /* 0x000000021000788c */ /* 0x000fe2000bf06270 */
[----:B------:R-:W-:Y:S01]  /*1ba0*/  @!P1 IMAD.WIDE.U32 R26, R17, 0x30, R20 ;  /* 0x00000030111a9825 */ /* 0x000fe200078e0014 */
[----:B------:R-:W-:Y:S01]  /*1bb0*/  @!P0 LDGSTS.E.BYPASS.LTC128B.128 [R15+0xf800], desc[UR18][R22.64+0x180] ;  /* 0x0f800180160f8fae */ /* 0x000fe2000b901d52 */
[----:B------:R-:W-:Y:S01]  /*1bc0*/  @!P3 IADD3 R14, P0, R20, UR22, RZ ;  /* 0x00000016140ebc10 */ /* 0x000fe2000ff1e0ff */
[----:B------:R-:W3:Y:S02]  /*1bd0*/  @!P1 LDC.64 R8, c[0x0][0x220] ;  /* 0x00008800ff089b82 */ /* 0x000ee40000000a00 */
[----:B------:R-:W0:Y:S01]  /*1be0*/  LDGDEPBAR ;  /* 0x00000000000079af */ /* 0x000e220000000000 */
[----:B------:R-:W-:-:S02]  /*1bf0*/  @!P3 IADD3.X R17, R21, UR23, R19, P0, !PT ;  /* 0x000000171511bc10 */ /* 0x000fc400087fe413 */
[C---:B-1----:R-:W-:Y:S02]  /*1c00*/  @!P5 LEA R20, P0, R16.reuse, R6, 0x1 ;  /* 0x000000061014d211 */ /* 0x042fe400078008ff */
[----:B------:R-:W-:Y:S02]  /*1c10*/  SHF.R.S32.HI R6, RZ, 0x5, R80 ;  /* 0x00000005ff067819 */ /* 0x000fe40000011450 */
[----:B------:R-:W-:Y:S01]  /*1c20*/  @!P5 LEA.HI.X R21, R16, R7, R18, 0x1, P0 ;  /* 0x000000071015d211 */ /* 0x000fe200000f0c12 */
[----:B------:R-:W-:Y:S01]  /*1c30*/  @!P1 VIADD R7, R27, UR6 ;  /* 0x000000061b079c36 */ /* 0x000fe20008000000 */
[----:B--2---:R-:W-:-:S04]  /*1c40*/  @!P3 LEA R12, P0, R14, R10, 0x1 ;  /* 0x0000000a0e0cb211 */ /* 0x004fc800078008ff */
[----:B------:R-:W-:Y:S01]  /*1c50*/  @!P3 LEA.HI.X R13, R14, R11, R17, 0x1, P0 ;  /* 0x0000000b0e0db211 */ /* 0x000fe200000f0c11 */
[C---:B------:R-:W-:Y:S01]  /*1c60*/  IMAD R11, R6.reuse, 0x400, R81 ;  /* 0x00000400060b7824 */ /* 0x040fe200078e0251 */
[----:B------:R-:W-:Y:S02]  /*1c70*/  LEA R6, R6, UR20, 0x4 ;  /* 0x0000001406067c11 */ /* 0x000fe4000f8e20ff */
[----:B---3--:R-:W-:Y:S01]  /*1c80*/  @!P1 LEA R8, P0, R26, R8, 0x1 ;  /* 0x000000081a089211 */ /* 0x008fe200078008ff */
[----:B------:R-:W-:Y:S01]  /*1c90*/  IMAD.IADD R238, R4, 0x1, R11 ;  /* 0x0000000104ee7824 */ /* 0x000fe200078e020b */
[----:B------:R-:W-:-:S04]  /*1ca0*/  DEPBAR.LE SB0, 0x0 ;  /* 0x000080000000791a */ /* 0x000fc80000000000 */
[----:B------:R-:W-:Y:S01]  /*1cb0*/  BAR.SYNC.DEFER_BLOCKING 0x0 ;  /* 0x0000000000007b1d */ /* 0x000fe20000010000 */
[----:B------:R-:W-:Y:S01]  /*1cc0*/  @!P1 LEA.HI.X R9, R26, R9, R7, 0x1, P0 ;  /* 0x000000091a099211 */ /* 0x000fe200000f0c07 */
[----:B------:R-:W-:Y:S01]  /*1cd0*/  IMAD.MOV.U32 R7, RZ, RZ, 0x10 ;  /* 0x00000010ff077424 */ /* 0x000fe200078e00ff */
[----:B------:R-:W-:-:S03]  /*1ce0*/  LEA R238, R238, UR4, 0x1 ;  /* 0x00000004eeee7c11 */ /* 0x000fc6000f8e08ff */
[----:B------:R-:W-:Y:S04]  /*1cf0*/  @P4 STS.128 [R239+0x10000], RZ ;  /* 0x010000ffef004388 */ /* 0x000fe80000000c00 */
[----:B------:R-:W-:Y:S04]  /*1d00*/  @P4 STS.128 [R239+0x12000], RZ ;  /* 0x012000ffef004388 */ /* 0x000fe80000000c00 */
[----:B------:R-:W-:Y:S04]  /*1d10*/  @P4 STS.128 [R239+0x14000], RZ ;  /* 0x014000ffef004388 */ /* 0x000fe80000000c00 */
[----:B------:R-:W-:Y:S04]  /*1d20*/  @P4 STS.128 [R239+0x16000], RZ ;  /* 0x016000ffef004388 */ /* 0x000fe80000000c00 */
[----:B------:R-:W-:Y:S01]  /*1d30*/  @!PT LDS RZ, [RZ] ;  /* 0x00000000fffff984 */ /* 0x000fe20000000800 */
[----:B------:R-:W-:Y:S01]  /*1d40*/  @!PT LDS RZ, [RZ] ;  /* 0x00000000fffff984 */ /* 0x000fe20000000800 */
[----:B------:R-:W-:Y:S01]  /*1d50*/  @!PT LDS RZ, [RZ] ;  /* 0x00000000fffff984 */ /* 0x000fe20000000800 */
[----:B------:R-:W-:Y:S04]  /*1d60*/  @!P4 LDGSTS.E.BYPASS.LTC128B.128 [R239+0x10000], desc[UR18][R24.64] ;  /* 0x1000000018efcfae */ /* 0x000fe8000b901d52 */
[----:B------:R-:W-:Y:S04]  /*1d70*/  @!P4 LDGSTS.E.BYPASS.LTC128B.128 [R239+0x12000], desc[UR18][R24.64+0x80] ;  /* 0x1200008018efcfae */ /* 0x000fe8000b901d52 */
[----:B------:R-:W-:Y:S04]  /*1d80*/  @!P4 LDGSTS.E.BYPASS.LTC128B.128 [R239+0x14000], desc[UR18][R24.64+0x100] ;  /* 0x1400010018efcfae */ /* 0x000fe8000b901d52 */
[----:B------:R1:W-:Y:S04]  /*1d90*/  @!P4 LDGSTS.E.BYPASS.LTC128B.128 [R239+0x16000], desc[UR18][R24.64+0x180] ;  /* 0x1600018018efcfae */ /* 0x0003e8000b901d52 */
        /* <DEDUP_REMOVED lines=10> */
[----:B------:R-:W-:Y:S04]  /*1e40*/  @!P5 LDGSTS.E.BYPASS.LTC128B.128 [R239+0x16800], desc[UR18][R20.64+0x180] ;  /* 0x1680018014efdfae */ /* 0x000fe8000b901d52 */
        /* <DEDUP_REMOVED lines=21> */
[----:B------:R3:W-:Y:S01]  /*1fa0*/  @!P1 LDGSTS.E.BYPASS.LTC128B.128 [R239+0x17800], desc[UR18][R8.64+0x180] ;  /* 0x1780018008ef9fae */ /* 0x0007e2000b901d52 */
[----:B------:R-:W-:Y:S01]  /*1fb0*/  R2P PR, R5, 0x6 ;  /* 0x0000000605007804 */ /* 0x000fe20000000000 */
[----:B------:R-:W-:-:S02]  /*1fc0*/  IMAD.MOV.U32 R5, RZ, RZ, 0x20 ;  /* 0x00000020ff057424 */ /* 0x000fc400078e00ff */
[----:B------:R-:W-:Y:S02]  /*1fd0*/  LDSM.16.M88.4 R48, [R238] ;  /* 0x00000000ee30783b */ /* 0x000fe40000000200 */
[----:B------:R-:W-:Y:S02]  /*1fe0*/  SEL R7, R7, 0xfffffff0, !P1 ;  /* 0xfffffff007077807 */ /* 0x000fe40004800000 */
[----:B-1----:R-:W1:Y:S01]  /*1ff0*/  LDSM.16.M88.4 R24, [R237+0x8000] ;  /* 0x00800000ed18783b */ /* 0x002e620000000200 */
[----:B------:R-:W-:Y:S02]  /*2000*/  SEL R5, R5, 0xffffffe0, !P2 ;  /* 0xffffffe005057807 */ /* 0x000fe40005000000 */
[----:B------:R-:W-:Y:S01]  /*2010*/  R2P PR, R0, 0x6 ;  /* 0x0000000600007804 */ /* 0x000fe20000000000 */
[----:B------:R-:W4:Y:S01]  /*2020*/  LDSM.16.M88.4 R16, [R237+0x8800] ;  /* 0x00880000ed10783b */ /* 0x000f220000000200 */
[----:B------:R-:W-:Y:S02]  /*2030*/  VIADD R0, R237, 0x8000 ;  /* 0x00008000ed007836 */ /* 0x000fe40000000000 */
[--C-:B------:R-:W-:Y:S01]  /*2040*/  IMAD R236, R7, 0x2, R238.reuse ;  /* 0x0000000207ec7824 */ /* 0x100fe200078e02ee */
[----:B------:R-:W5:Y:S01]  /*2050*/  LDSM.16.M88.4 R60, [R237+0x9000] ;  /* 0x00900000ed3c783b */ /* 0x000f620000000200 */
[----:B------:R-:W-:-:S02]  /*2060*/  IMAD R234, R5, 0x2, R238 ;  /* 0x0000000205ea7824 */ /* 0x000fc400078e02ee */
[----:B------:R-:W-:Y:S01]  /*2070*/  IMAD R233, R5, 0x2, R236 ;  /* 0x0000000205e97824 */ /* 0x000fe200078e02ec */
[----:B------:R-:W5:Y:S04]  /*2080*/  LDSM.16.M88.4 R32, [R237+0x9800] ;  /* 0x00980000ed20783b */ /* 0x000f680000000200 */
[----:B------:R-:W-:Y:S01]  /*2090*/  @P1 VIADD R235, R0, 0xffffffe0 ;  /* 0xffffffe000eb1836 */ /* 0x000fe20000000000 */
[----:B------:R-:W-:Y:S01]  /*20a0*/  LDSM.16.M88.4 R36, [R236] ;  /* 0x00000000ec24783b */ /* 0x000fe20000000200 */
[----:B------:R-:W-:-:S03]  /*20b0*/  IMAD.MOV.U32 R0, RZ, RZ, 0x40 ;  /* 0x00000040ff007424 */ /* 0x000fc600078e00ff */
[----:B--2---:R-:W2:Y:S02]  /*20c0*/  LDSM.16.M88.4 R12, [R235] ;  /* 0x00000000eb0c783b */ /* 0x004ea40000000200 */
[----:B------:R-:W-:Y:S02]  /*20d0*/  SEL R0, R0, 0xffffffc0, !P2 ;  /* 0xffffffc000007807 */ /* 0x000fe40005000000 */
[----:B------:R-:W2:Y:S03]  /*20e0*/  LDSM.16.M88.4 R44, [R235+0x800] ;  /* 0x00080000eb2c783b */ /* 0x000ea60000000200 */
[----:B------:R-:W-:Y:S01]  /*20f0*/  IMAD.IADD R231, R237, 0x1, R0 ;  /* 0x00000001ede77824 */ /* 0x000fe200078e0200 */
[----:B------:R-:W2:Y:S01]  /*2100*/  LDSM.16.M88.4 R40, [R235+0x1000] ;  /* 0x00100000eb28783b */ /* 0x000ea20000000200 */
[----:B------:R-:W-:-:S03]  /*2110*/  IMAD.IADD R224, R0, 0x1, R235 ;  /* 0x0000000100e07824 */ /* 0x000fc600078e02eb */
[----:B------:R-:W2:Y:S04]  /*2120*/  LDSM.16.M88.4 R72, [R235+0x1800] ;  /* 0x00180000eb48783b */ /* 0x000ea80000000200 */
[----:B------:R-:W-:Y:S01]  /*2130*/  LDSM.16.M88.4 R52, [R234] ;  /* 0x00000000ea34783b */ /* 0x000fe20000000200 */
[C---:B-1----:R-:W-:Y:S03]  /*2140*/  HMMA.16816.F32.BF16 R28, R48.reuse, R24, RZ ;  /* 0x00000018301c723c */ /* 0x042fe600000418ff */
[----:B---3--:R-:W1:Y:S04]  /*2150*/  LDSM.16.M88.4 R8, [R231+0x8000] ;  /* 0x00800000e708783b */ /* 0x008e680000000200 */
[----:B------:R-:W-:Y:S01]  /*2160*/  LDSM.16.M88.4 R68, [R231+0x9800] ;  /* 0x00980000e744783b */ /* 0x000fe20000000200 */
[C---:B------:R-:W-:Y:S03]  /*2170*/  HMMA.16816.F32.BF16 R24, R48.reuse, R26, RZ ;  /* 0x0000001a3018723c */ /* 0x040fe600000418ff */
[----:B------:R-:W-:Y:S03]  /*2180*/  LDSM.16.M88.4 R76, [R231+0xb800] ;  /* 0x00b80000e74c783b */ /* 0x000fe60000000200 */
[C---:B----4-:R-:W-:Y:S01]  /*2190*/  HMMA.16816.F32.BF16 R20, R48.reuse, R16, RZ ;  /* 0x000000103014723c */ /* 0x050fe200000418ff */
[----:B------:R-:W0:Y:S05]  /*21a0*/  LDGDEPBAR ;  /* 0x00000000000079af */ /* 0x000e2a0000000000 */
[C---:B------:R-:W-:Y:S06]  /*21b0*/  HMMA.16816.F32.BF16 R16, R48.reuse, R18, RZ ;  /* 0x000000123010723c */ /* 0x040fec00000418ff */
[C---:B-----5:R-:W-:Y:S06]  /*21c0*/  HMMA.16816.F32.BF16 R64, R48.reuse, R60, RZ ;  /* 0x0000003c3040723c */ /* 0x060fec00000418ff */
[C---:B------:R-:W-:Y:S06]  /*21d0*/  HMMA.16816.F32.BF16 R60, R48.reuse, R62, RZ ;  /* 0x0000003e303c723c */ /* 0x040fec00000418ff */
[C---:B------:R-:W-:Y:S06]  /*21e0*/  HMMA.16816.F32.BF16 R56, R48.reuse, R32, RZ ;  /* 0x000000203038723c */ /* 0x040fec00000418ff */
[----:B------:R-:W-:Y:S01]  /*21f0*/  HMMA.16816.F32.BF16 R48, R48, R34, RZ ;  /* 0x000000223030723c */ /* 0x000fe200000418ff */
[----:B------:R-:W3:Y:S05]  /*2200*/  LDSM.16.M88.4 R32, [R231+0x8800] ;  /* 0x00880000e720783b */ /* 0x000eea0000000200 */
[C---:B--2---:R-:W-:Y:S06]  /*2210*/  HMMA.16816.F32.BF16 R28, R36.reuse, R12, R28 ;  /* 0x0000000c241c723c */ /* 0x044fec000004181c */
[C---:B------:R-:W-:Y:S01]  /*2220*/  HMMA.16816.F32.BF16 R24, R36.reuse, R14, R24 ;  /* 0x0000000e2418723c */ /* 0x040fe20000041818 */
[----:B------:R-:W2:Y:S05]  /*2230*/  LDSM.16.M88.4 R12, [R231+0x9000] ;  /* 0x00900000e70c783b */ /* 0x000eaa0000000200 */
[C---:B------:R-:W-:Y:S06]  /*2240*/  HMMA.16816.F32.BF16 R20, R36.reuse, R44, R20 ;  /* 0x0000002c2414723c */ /* 0x040fec0000041814 */
[C---:B------:R-:W-:Y:S01]  /*2250*/  HMMA.16816.F32.BF16 R16, R36.reuse, R46, R16 ;  /* 0x0000002e2410723c */ /* 0x040fe20000041810 */
[----:B------:R-:W-:Y:S05]  /*2260*/  LDSM.16.M88.4 R44, [R224] ;  /* 0x00000000e02c783b */ /* 0x000fea0000000200 */
[C---:B------:R-:W-:Y:S06]  /*2270*/  HMMA.16816.F32.BF16 R64, R36.reuse, R40, R64 ;  /* 0x000000282440723c */ /* 0x040fec0000041840 */
[C---:B------:R-:W-:Y:S01]  /*2280*/  HMMA.16816.F32.BF16 R60, R36.reuse, R42, R60 ;  /* 0x0000002a243c723c */ /* 0x040fe2000004183c */
[----:B------:R-:W4:Y:S05]  /*2290*/  LDSM.16.M88.4 R40, [R233] ;  /* 0x00000000e928783b */ /* 0x000f2a0000000200 */
[C---:B------:R-:W-:Y:S06]  /*22a0*/  HMMA.16816.F32.BF16 R56, R36.reuse, R72, R56 ;  /* 0x000000482438723c */ /* 0x040fec0000041838 */
[----:B------:R-:W-:Y:S01]  /*22b0*/  HMMA.16816.F32.BF16 R48, R36, R74, R48 ;  /* 0x0000004a2430723c */ /* 0x000fe20000041830 */
[----:B------:R-:W5:Y:S04]  /*22c0*/  LDSM.16.M88.4 R36, [R224+0x800] ;  /* 0x00080000e024783b */ /* 0x000f680000000200 */
[----:B------:R-:W-:Y:S01]  /*22d0*/  LDSM.16.M88.4 R72, [R224+0x1800] ;  /* 0x00180000e048783b */ /* 0x000fe20000000200 */
[C---:B-1----:R-:W-:Y:S06]  /*22e0*/  HMMA.16816.F32.BF16 R28, R52.reuse, R8, R28 ;  /* 0x00000008341c723c */ /* 0x042fec000004181c */
[C---:B------:R-:W-:Y:S01]  /*22f0*/  HMMA.16816.F32.BF16 R24, R52.reuse, R10, R24 ;  /* 0x0000000a3418723c */ /* 0x040fe20000041818 */
[----:B------:R-:W1:Y:S05]  /*2300*/  LDSM.16.M88.4 R8, [R224+0x1000] ;  /* 0x00100000e008783b */ /* 0x000e6a0000000200 */
[C---:B---3--:R-:W-:Y:S06]  /*2310*/  HMMA.16816.F32.BF16 R20, R52.reuse, R32, R20 ;  /* 0x000000203414723c */ /* 0x048fec0000041814 */
[C---:B------:R-:W-:Y:S01]  /*2320*/  HMMA.16816.F32.BF16 R16, R52.reuse, R34, R16 ;  /* 0x000000223410723c */ /* 0x040fe20000041810 */
[----:B------:R-:W-:Y:S05]  /*2330*/  LDSM.16.M88.4 R32, [R238+0x2000] ;  /* 0x00200000ee20783b */ /* 0x000fea0000000200 */
[C---:B--2---:R-:W-:Y:S06]  /*2340*/  HMMA.16816.F32.BF16 R64, R52.reuse, R12, R64 ;  /* 0x0000000c3440723c */ /* 0x044fec0000041840 */
[C---:B------:R-:W-:Y:S01]  /*2350*/  HMMA.16816.F32.BF16 R60, R52.reuse, R14, R60 ;  /* 0x0000000e343c723c */ /* 0x040fe2000004183c */
[----:B------:R-:W2:Y:S05]  /*2360*/  LDSM.16.M88.4 R12, [R237+0xa000] ;  /* 0x00a00000ed0c783b */ /* 0x000eaa0000000200 */
[C---:B------:R-:W-:Y:S06]  /*2370*/  HMMA.16816.F32.BF16 R56, R52.reuse, R68, R56 ;  /* 0x000000443438723c */ /* 0x040fec0000041838 */
[----:B------:R-:W-:Y:S01]  /*2380*/  HMMA.16816.F32.BF16 R52, R52, R70, R48 ;  /* 0x000000463434723c */ /* 0x000fe20000041830 */
[----:B------:R-:W3:Y:S04]  /*2390*/  LDSM.16.M88.4 R48, [R237+0xa800] ;  /* 0x00a80000ed30783b */ /* 0x000ee80000000200 */
[----:B------:R-:W-:Y:S01]  /*23a0*/  LDSM.16.M88.4 R68, [R235+0x2000] ;  /* 0x00200000eb44783b */ /* 0x000fe20000000200 */
[C---:B----4-:R-:W-:Y:S06]  /*23b0*/  HMMA.16816.F32.BF16 R28, R40.reuse, R44, R28 ;  /* 0x0000002c281c723c */ /* 0x050fec000004181c */
[C---:B------:R-:W-:Y:S01]  /*23c0*/  HMMA.16816.F32.BF16 R24, R40.reuse, R46, R24 ;  /* 0x0000002e2818723c */ /* 0x040fe20000041818 */
[----:B------:R-:W4:Y:S05]  /*23d0*/  LDSM.16.M88.4 R44, [R237+0xb000] ;  /* 0x00b00000ed2c783b */ /* 0x000f2a0000000200 */
[C---:B-----5:R-:W-:Y:S06]  /*23e0*/  HMMA.16816.F32.BF16 R20, R40.reuse, R36, R20 ;  /* 0x000000242814723c */ /* 0x060fec0000041814 */
[C---:B------:R-:W-:Y:S01]  /*23f0*/  HMMA.16816.F32.BF16 R16, R40.reuse, R38, R16 ;  /* 0x000000262810723c */ /* 0x040fe20000041810 */
[----:B------:R-:W5:Y:S05]  /*2400*/  LDSM.16.M88.4 R36, [R237+0xb800] ;  /* 0x00b80000ed24783b */ /* 0x000f6a0000000200 */
[C---:B-1----:R-:W-:Y:S06]  /*2410*/  HMMA.16816.F32.BF16 R64, R40.reuse, R8, R64 ;  /* 0x000000082840723c */ /* 0x042fec0000041840 */
[C---:B------:R-:W-:Y:S01]  /*2420*/  HMMA.16816.F32.BF16 R60, R40.reuse, R10, R60 ;  /* 0x0000000a283c723c */ /* 0x040fe2000004183c */
[----:B------:R-:W1:Y:S05]  /*2430*/  LDSM.16.M88.4 R8, [R236+0x2000] ;  /* 0x00200000ec08783b */ /* 0x000e6a0000000200 */
[C---:B------:R-:W-:Y:S06]  /*2440*/  HMMA.16816.F32.BF16 R56, R40.reuse, R72, R56 ;  /* 0x000000482838723c */ /* 0x040fec0000041838 */
[----:B------:R-:W-:Y:S01]  /*2450*/  HMMA.16816.F32.BF16 R52, R40, R74, R52 ;  /* 0x0000004a2834723c */ /* 0x000fe20000041834 */
[----:B------:R-:W1:Y:S04]  /*2460*/  LDSM.16.M88.4 R40, [R235+0x2800] ;  /* 0x00280000eb28783b */ /* 0x000e680000000200 */
[----:B------:R-:W-:Y:S01]  /*2470*/  LDSM.16.M88.4 R72, [R235+0x3800] ;  /* 0x00380000eb48783b */ /* 0x000fe20000000200 */
[C---:B--2---:R-:W-:Y:S06]  /*2480*/  HMMA.16816.F32.BF16 R28, R32.reuse, R12, R28 ;  /* 0x0000000c201c723c */ /* 0x044fec000004181c */
[C---:B------:R-:W-:Y:S01]  /*2490*/  HMMA.16816.F32.BF16 R24, R32.reuse, R14, R24 ;  /* 0x0000000e2018723c */ /* 0x040fe20000041818 */
[----:B------:R-:W2:Y:S05]  /*24a0*/  LDSM.16.M88.4 R12, [R235+0x3000] ;  /* 0x00300000eb0c783b */ /* 0x000eaa0000000200 */
[C---:B---3--:R-:W-:Y:S06]  /*24b0*/  HMMA.16816.F32.BF16 R20, R32.reuse, R48, R20 ;  /* 0x000000302014723c */ /* 0x048fec0000041814 */
[C---:B------:R-:W-:Y:S01]  /*24c0*/  HMMA.16816.F32.BF16 R16, R32.reuse, R50, R16 ;  /* 0x000000322010723c */ /* 0x040fe20000041810 */
[----:B------:R-:W-:Y:S05]  /*24d0*/  LDSM.16.M88.4 R48, [R231+0xa000] ;  /* 0x00a00000e730783b */ /* 0x000fea0000000200 */
[C---:B----4-:R-:W-:Y:S06]  /*24e0*/  HMMA.16816.F32.BF16 R64, R32.reuse, R44, R64 ;  /* 0x0000002c2040723c */ /* 0x050fec0000041840 */
[C---:B------:R-:W-:Y:S01]  /*24f0*/  HMMA.16816.F32.BF16 R60, R32.reuse, R46, R60 ;  /* 0x0000002e203c723c */ /* 0x040fe2000004183c */
[----:B------:R-:W-:Y:S05]  /*2500*/  LDSM.16.M88.4 R44, [R231+0xb000] ;  /* 0x00b00000e72c783b */ /* 0x000fea0000000200 */
[C---:B-----5:R-:W-:Y:S06]  /*2510*/  HMMA.16816.F32.BF16 R56, R32.reuse, R36, R56 ;  /* 0x000000242038723c */ /* 0x060fec0000041838 */
[----:B------:R-:W-:Y:S01]  /*2520*/  HMMA.16816.F32.BF16 R52, R32, R38, R52 ;  /* 0x000000262034723c */ /* 0x000fe20000041834 */
[----:B------:R-:W3:Y:S04]  /*2530*/  LDSM.16.M88.4 R32, [R234+0x2000] ;  /* 0x00200000ea20783b */ /* 0x000ee80000000200 */
[----:B------:R-:W4:Y:S01]  /*2540*/  LDSM.16.M88.4 R36, [R231+0xa800] ;  /* 0x00a80000e724783b */ /* 0x000f220000000200 */
[C---:B-1----:R-:W-:Y:S06]  /*2550*/  HMMA.16816.F32.BF16 R28, R8.reuse, R68, R28 ;  /* 0x00000044081c723c */ /* 0x042fec000004181c */
[C---:B------:R-:W-:Y:S01]  /*2560*/  HMMA.16816.F32.BF16 R24, R8.reuse, R70, R24 ;  /* 0x000000460818723c */ /* 0x040fe20000041818 */
[----:B------:R-:W-:Y:S05]  /*2570*/  LDSM.16.M88.4 R68, [R224+0x2000] ;  /* 0x00200000e044783b */ /* 0x000fea0000000200 */
[C---:B------:R-:W-:Y:S06]  /*2580*/  HMMA.16816.F32.BF16 R20, R8.reuse, R40, R20 ;  /* 0x000000280814723c */ /* 0x040fec0000041814 */
[C---:B------:R-:W-:Y:S01]  /*2590*/  HMMA.16816.F32.BF16 R16, R8.reuse, R42, R16 ;  /* 0x0000002a0810723c */ /* 0x040fe20000041810 */
[----:B------:R-:W-:Y:S05]  /*25a0*/  LDSM.16.M88.4 R40, [R224+0x2800] ;  /* 0x00280000e028783b */ /* 0x000fea0000000200 */
[C---:B--2---:R-:W-:Y:S06]  /*25b0*/  HMMA.16816.F32.BF16 R64, R8.reuse, R12, R64 ;  /* 0x0000000c0840723c */ /* 0x044fec0000041840 */
[C---:B------:R-:W-:Y:S01]  /*25c0*/  HMMA.16816.F32.BF16 R60, R8.reuse, R14, R60 ;  /* 0x0000000e083c723c */ /* 0x040fe2000004183c */
[----:B------:R-:W1:Y:S05]  /*25d0*/  LDSM.16.M88.4 R12, [R233+0x2000] ;  /* 0x00200000e90c783b */ /* 0x000e6a0000000200 */
[C---:B------:R-:W-:Y:S06]  /*25e0*/  HMMA.16816.F32.BF16 R56, R8.reuse, R72, R56 ;  /* 0x000000480838723c */ /* 0x040fec0000041838 */
[----:B------:R-:W-:Y:S01]  /*25f0*/  HMMA.16816.F32.BF16 R52, R8, R74, R52 ;  /* 0x0000004a0834723c */ /* 0x000fe20000041834 */
[----:B------:R-:W2:Y:S04]  /*2600*/  LDSM.16.M88.4 R8, [R224+0x3000] ;  /* 0x00300000e008783b */ /* 0x000ea80000000200 */
[----:B------:R-:W-:Y:S01]  /*2610*/  LDSM.16.M88.4 R72, [R238+0x4000] ;  /* 0x00400000ee48783b */ /* 0x000fe20000000200 */
[C---:B---3--:R-:W-:Y:S06]  /*2620*/  HMMA.16816.F32.BF16 R28, R32.reuse, R48, R28 ;  /* 0x00000030201c723c */ /* 0x048fec000004181c */
[C---:B------:R-:W-:Y:S01]  /*2630*/  HMMA.16816.F32.BF16 R24, R32.reuse, R50, R24 ;  /* 0x000000322018723c */ /* 0x040fe20000041818 */
[----:B------:R-:W-:Y:S05]  /*2640*/  LDSM.16.M88.4 R48, [R237+0xc000] ;  /* 0x00c00000ed30783b */ /* 0x000fea0000000200 */
[C---:B----4-:R-:W-:Y:S06]  /*2650*/  HMMA.16816.F32.BF16 R20, R32.reuse, R36, R20 ;  /* 0x000000242014723c */ /* 0x050fec0000041814 */
[C---:B------:R-:W-:Y:S01]  /*2660*/  HMMA.16816.F32.BF16 R16, R32.reuse, R38, R16 ;  /* 0x000000262010723c */ /* 0x040fe20000041810 */
[----:B------:R-:W3:Y:S05]  /*2670*/  LDSM.16.M88.4 R36, [R224+0x3800] ;  /* 0x00380000e024783b */ /* 0x000eea0000000200 */
[C---:B------:R-:W-:Y:S06]  /*2680*/  HMMA.16816.F32.BF16 R64, R32.reuse, R44, R64 ;  /* 0x0000002c2040723c */ /* 0x040fec0000041840 */
[C---:B------:R-:W-:Y:S01]  /*2690*/  HMMA.16816.F32.BF16 R60, R32.reuse, R46, R60 ;  /* 0x0000002e203c723c */ /* 0x040fe2000004183c */
[----:B------:R-:W4:Y:S05]  /*26a0*/  LDSM.16.M88.4 R44, [R237+0xc800] ;  /* 0x00c80000ed2c783b */ /* 0x000f2a0000000200 */
[C---:B------:R-:W-:Y:S06]  /*26b0*/  HMMA.16816.F32.BF16 R56, R32.reuse, R76, R56 ;  /* 0x0000004c2038723c */ /* 0x040fec0000041838 */
[----:B------:R-:W-:Y:S01]  /*26c0*/  HMMA.16816.F32.BF16 R52, R32, R78, R52 ;  /* 0x0000004e2034723c */ /* 0x000fe20000041834 */
[----:B------:R-:W5:Y:S04]  /*26d0*/  LDSM.16.M88.4 R32, [R237+0xd000] ;  /* 0x00d00000ed20783b */ /* 0x000f680000000200 */
[----:B------:R-:W5:Y:S01]  /*26e0*/  LDSM.16.M88.4 R76, [R237+0xd800] ;  /* 0x00d80000ed4c783b */ /* 0x000f620000000200 */
        /* <DEDUP_REMOVED lines=9> */
[C---:B---3--:R-:W-:Y:S06]  /*2780*/  HMMA.16816.F32.BF16 R56, R12.reuse, R36, R56 ;  /* 0x000000240c38723c */ /* 0x048fec0000041838 */
[----:B------:R-:W-:Y:S01]  /*2790*/  HMMA.16816.F32.BF16 R52, R12, R38, R52 ;  /* 0x000000260c34723c */ /* 0x000fe20000041834 */
[----:B------:R-:W2:Y:S04]  /*27a0*/  LDSM.16.M88.4 R36, [R235+0x4800] ;  /* 0x00480000eb24783b */ /* 0x000ea80000000200 */
[----:B------:R-:W3:Y:S01]  /*27b0*/  LDSM.16.M88.4 R12, [R235+0x5000] ;  /* 0x00500000eb0c783b */ /* 0x000ee20000000200 */
[C---:B------:R-:W-:Y:S06]  /*27c0*/  HMMA.16816.F32.BF16 R28, R72.reuse, R48, R28 ;  /* 0x00000030481c723c */ /* 0x040fec000004181c */
[C---:B------:R-:W-:Y:S01]  /*27d0*/  HMMA.16816.F32.BF16 R24, R72.reuse, R50, R24 ;  /* 0x000000324818723c */ /* 0x040fe20000041818 */
[----:B------:R-:W-:Y:S05]  /*27e0*/  LDSM.16.M88.4 R48, [R231+0xc000] ;  /* 0x00c00000e730783b */ /* 0x000fea0000000200 */
[C---:B----4-:R-:W-:Y:S06]  /*27f0*/  HMMA.16816.F32.BF16 R20, R72.reuse, R44, R20 ;  /* 0x0000002c4814723c */ /* 0x050fec0000041814 */
[C---:B------:R-:W-:Y:S01]  /*2800*/  HMMA.16816.F32.BF16 R16, R72.reuse, R46, R16 ;  /* 0x0000002e4810723c */ /* 0x040fe20000041810 */
[----:B------:R-:W-:Y:S05]  /*2810*/  LDSM.16.M88.4 R44, [R231+0xc800] ;  /* 0x00c80000e72c783b */ /* 0x000fea0000000200 */
[C---:B-----5:R-:W-:Y:S06]  /*2820*/  HMMA.16816.F32.BF16 R64, R72.reuse, R32, R64 ;  /* 0x000000204840723c */ /* 0x060fec0000041840 */
[C---:B------:R-:W-:Y:S01]  /*2830*/  HMMA.16816.F32.BF16 R60, R72.reuse, R34, R60 ;  /* 0x00000022483c723c */ /* 0x040fe2000004183c */
[----:B------:R-:W4:Y:S05]  /*2840*/  LDSM.16.M88.4 R32, [R234+0x4000] ;  /* 0x00400000ea20783b */ /* 0x000f2a0000000200 */
[C---:B------:R-:W-:Y:S06]  /*2850*/  HMMA.16816.F32.BF16 R56, R72.reuse, R76, R56 ;  /* 0x0000004c4838723c */ /* 0x040fec0000041838 */
[----:B------:R-:W-:Y:S01]  /*2860*/  HMMA.16816.F32.BF16 R52, R72, R78, R52 ;  /* 0x0000004e4834723c */ /* 0x000fe20000041834 */
[----:B------:R-:W-:Y:S04]  /*2870*/  LDSM.16.M88.4 R76, [R233+0x4000] ;  /* 0x00400000e94c783b */ /* 0x000fe80000000200 */
[----:B------:R-:W-:Y:S01]  /*2880*/  LDSM.16.M88.4 R72, [R224+0x5000] ;  /* 0x00500000e048783b */ /* 0x000fe20000000200 */
[C---:B-1----:R-:W-:Y:S06]  /*2890*/  HMMA.16816.F32.BF16 R28, R8.reuse, R40, R28 ;  /* 0x00000028081c723c */ /* 0x042fec000004181c */
[C---:B------:R-:W-:Y:S01]  /*28a0*/  HMMA.16816.F32.BF16 R24, R8.reuse, R42, R24 ;  /* 0x0000002a0818723c */ /* 0x040fe20000041818 */
[----:B------:R-:W1:Y:S05]  /*28b0*/  LDSM.16.M88.4 R40, [R231+0xd000] ;  /* 0x00d00000e728783b */ /* 0x000e6a0000000200 */
[C---:B--2---:R-:W-:Y:S06]  /*28c0*/  HMMA.16816.F32.BF16 R20, R8.reuse, R36, R20 ;  /* 0x000000240814723c */ /* 0x044fec0000041814 */
[C---:B------:R-:W-:Y:S01]  /*28d0*/  HMMA.16816.F32.BF16 R16, R8.reuse, R38, R16 ;  /* 0x000000260810723c */ /* 0x040fe20000041810 */
[----:B------:R-:W2:Y:S05]  /*28e0*/  LDSM.16.M88.4 R36, [R231+0xd800] ;  /* 0x00d80000e724783b */ /* 0x000eaa0000000200 */
[C---:B---3--:R-:W-:Y:S06]  /*28f0*/  HMMA.16816.F32.BF16 R64, R8.reuse, R12, R64 ;  /* 0x0000000c0840723c */ /* 0x048fec0000041840 */
[C---:B------:R-:W-:Y:S01]  /*2900*/  HMMA.16816.F32.BF16 R60, R8.reuse, R14, R60 ;  /* 0x0000000e083c723c */ /* 0x040fe2000004183c */
[----:B------:R-:W-:Y:S05]  /*2910*/  LDSM.16.M88.4 R12, [R224+0x4000] ;  /* 0x00400000e00c783b */ /* 0x000fea0000000200 */
[C---:B------:R-:W-:Y:S06]  /*2920*/  HMMA.16816.F32.BF16 R56, R8.reuse, R68, R56 ;  /* 0x000000440838723c */ /* 0x040fec0000041838 */
[----:B------:R-:W-:Y:S01]  /*2930*/  HMMA.16816.F32.BF16 R52, R8, R70, R52 ;  /* 0x000000460834723c */ /* 0x000fe20000041834 */
[----:B------:R-:W3:Y:S04]  /*2940*/  LDSM.16.M88.4 R8, [R224+0x4800] ;  /* 0x00480000e008783b */ /* 0x000ee80000000200 */
[----:B------:R-:W5:Y:S01]  /*2950*/  LDSM.16.M88.4 R68, [R224+0x5800] ;  /* 0x00580000e044783b */ /* 0x000f620000000200 */
[C---:B----4-:R-:W-:Y:S06]  /*2960*/  HMMA.16816.F32.BF16 R20, R32.reuse, R44, R20 ;  /* 0x0000002c2014723c */ /* 0x050fec0000041814 */
[C---:B------:R-:W-:Y:S01]  /*2970*/  HMMA.16816.F32.BF16 R16, R32.reuse, R46, R16 ;  /* 0x0000002e2010723c */ /* 0x040fe20000041810 */
[----:B------:R-:W-:Y:S05]  /*2980*/  LDSM.16.M88.4 R44, [R237+0xe000] ;  /* 0x00e00000ed2c783b */ /* 0x000fea0000000200 */
[C---:B------:R-:W-:Y:S06]  /*2990*/  HMMA.16816.F32.BF16 R28, R32.reuse, R48, R28 ;  /* 0x00000030201c723c */ /* 0x040fec000004181c */
[C---:B------:R-:W-:Y:S01]  /*29a0*/  HMMA.16816.F32.BF16 R24, R32.reuse, R50, R24 ;  /* 0x000000322018723c */ /* 0x040fe20000041818 */
[----:B------:R-:W-:Y:S05]  /*29b0*/  LDSM.16.M88.4 R48, [R238+0x6000] ;  /* 0x00600000ee30783b */ /* 0x000fea0000000200 */
[C---:B-1----:R-:W-:Y:S06]  /*29c0*/  HMMA.16816.F32.BF16 R64, R32.reuse, R40, R64 ;  /* 0x000000282040723c */ /* 0x042fec0000041840 */
[C---:B------:R-:W-:Y:S01]  /*29d0*/  HMMA.16816.F32.BF16 R60, R32.reuse, R42, R60 ;  /* 0x0000002a203c723c */ /* 0x040fe2000004183c */
[----:B------:R-:W1:Y:S05]  /*29e0*/  LDSM.16.M88.4 R40, [R237+0xe800] ;  /* 0x00e80000ed28783b */ /* 0x000e6a0000000200 */
[C---:B--2---:R-:W-:Y:S06]  /*29f0*/  HMMA.16816.F32.BF16 R56, R32.reuse, R36, R56 ;  /* 0x000000242038723c */ /* 0x044fec0000041838 */
[----:B------:R-:W-:Y:S01]  /*2a00*/  HMMA.16816.F32.BF16 R52, R32, R38, R52 ;  /* 0x000000262034723c */ /* 0x000fe20000041834 */
[----:B------:R-:W2:Y:S04]  /*2a10*/  LDSM.16.M88.4 R36, [R237+0xf000] ;  /* 0x00f00000ed24783b */ /* 0x000ea80000000200 */
[----:B------:R-:W4:Y:S01]  /*2a20*/  LDSM.16.M88.4 R32, [R237+0xf800] ;  /* 0x00f80000ed20783b */ /* 0x000f220000000200 */
[C---:B---3--:R-:W-:Y:S06]  /*2a30*/  HMMA.16816.F32.BF16 R20, R76.reuse, R8, R20 ;  /* 0x000000084c14723c */ /* 0x048fec0000041814 */
[C---:B------:R-:W-:Y:S01]  /*2a40*/  HMMA.16816.F32.BF16 R16, R76.reuse, R10, R16 ;  /* 0x0000000a4c10723c */ /* 0x040fe20000041810 */
[----:B------:R-:W-:Y:S05]  /*2a50*/  LDSM.16.M88.4 R8, [R235+0x6000] ;  /* 0x00600000eb08783b */ /* 0x000fea0000000200 */
[C---:B------:R-:W-:Y:S06]  /*2a60*/  HMMA.16816.F32.BF16 R28, R76.reuse, R12, R28 ;  /* 0x0000000c4c1c723c */ /* 0x040fec000004181c */
[C---:B------:R-:W-:Y:S01]  /*2a70*/  HMMA.16816.F32.BF16 R24, R76.reuse, R14, R24 ;  /* 0x0000000e4c18723c */ /* 0x040fe20000041818 */
[----:B------:R-:W3:Y:S05]  /*2a80*/  LDSM.16.M88.4 R12, [R236+0x6000] ;  /* 0x00600000ec0c783b */ /* 0x000eea0000000200 */
[C---:B------:R-:W-:Y:S06]  /*2a90*/  HMMA.16816.F32.BF16 R64, R76.reuse, R72, R64 ;  /* 0x000000484c40723c */ /* 0x040fec0000041840 */
[C---:B-----5:R-:W-:Y:S06]  /*2aa0*/  HMMA.16816.F32.BF16 R56, R76.reuse, R68, R56 ;  /* 0x000000444c38723c */ /* 0x060fec0000041838 */
[C---:B------:R-:W-:Y:S01]  /*2ab0*/  HMMA.16816.F32.BF16 R60, R76.reuse, R74, R60 ;  /* 0x0000004a4c3c723c */ /* 0x040fe2000004183c */
[----:B------:R-:W-:Y:S05]  /*2ac0*/  LDSM.16.M88.4 R72, [R231+0xe000] ;  /* 0x00e00000e748783b */ /* 0x000fea0000000200 */
[----:B------:R-:W-:Y:S01]  /*2ad0*/  HMMA.16816.F32.BF16 R68, R76, R70, R52 ;  /* 0x000000464c44723c */ /* 0x000fe20000041834 */
[----:B------:R-:W5:Y:S05]  /*2ae0*/  LDSM.16.M88.4 R52, [R235+0x6800] ;  /* 0x00680000eb34783b */ /* 0x000f6a0000000200 */
[C---:B-1----:R-:W-:Y:S06]  /*2af0*/  HMMA.16816.F32.BF16 R20, R48.reuse, R40, R20 ;  /* 0x000000283014723c */ /* 0x042fec0000041814 */
[C---:B------:R-:W-:Y:S01]  /*2b00*/  HMMA.16816.F32.BF16 R16, R48.reuse, R42, R16 ;  /* 0x0000002a3010723c */ /* 0x040fe20000041810 */
[----:B------:R-:W1:Y:S05]  /*2b10*/  LDSM.16.M88.4 R40, [R235+0x7800] ;  /* 0x00780000eb28783b */ /* 0x000e6a0000000200 */
[C---:B------:R-:W-:Y:S06]  /*2b20*/  HMMA.16816.F32.BF16 R28, R48.reuse, R44, R28 ;  /* 0x0000002c301c723c */ /* 0x040fec000004181c */
[C---:B------:R-:W-:Y:S01]  /*2b30*/  HMMA.16816.F32.BF16 R24, R48.reuse, R46, R24 ;  /* 0x0000002e3018723c */ /* 0x040fe20000041818 */
[----:B------:R-:W1:Y:S05]  /*2b40*/  LDSM.16.M88.4 R44, [R235+0x7000] ;  /* 0x00700000eb2c783b */ /* 0x000e6a0000000200 */
[C---:B--2---:R-:W-:Y:S01]  /*2b50*/  HMMA.16816.F32.BF16 R76, R48.reuse, R36, R64 ;  /* 0x00000024304c723c */ /* 0x044fe20000041840 */
[----:B------:R-:W2:Y:S05]  /*2b60*/  LDSM.16.M88.4 R64, [R234+0x6000] ;  /* 0x00600000ea40783b */ /* 0x000eaa0000000200 */
[C---:B----4-:R-:W-:Y:S06]  /*2b70*/  HMMA.16816.F32.BF16 R56, R48.reuse, R32, R56 ;  /* 0x000000203038723c */ /* 0x050fec0000041838 */
[C---:B------:R-:W-:Y:S01]  /*2b80*/  HMMA.16816.F32.BF16 R60, R48.reuse, R38, R60 ;  /* 0x00000026303c723c */ /* 0x040fe2000004183c */
[----:B------:R-:W-:Y:S05]  /*2b90*/  LDSM.16.M88.4 R36, [R231+0xf000] ;  /* 0x00f00000e724783b */ /* 0x000fea0000000200 */
[----:B------:R-:W-:Y:S01]  /*2ba0*/  HMMA.16816.F32.BF16 R68, R48, R34, R68 ;  /* 0x000000223044723c */ /* 0x000fe20000041844 */
[----:B------:R-:W4:Y:S05]  /*2bb0*/  LDSM.16.M88.4 R32, [R231+0xe800] ;  /* 0x00e80000e720783b */ /* 0x000f2a0000000200 */
[C---:B---3--:R-:W-:Y:S06]  /*2bc0*/  HMMA.16816.F32.BF16 R24, R12.reuse, R10, R24 ;  /* 0x0000000a0c18723c */ /* 0x048fec0000041818 */
[C---:B-----5:R-:W-:Y:S06]  /*2bd0*/  HMMA.16816.F32.BF16 R20, R12.reuse, R52, R20 ;  /* 0x000000340c14723c */ /* 0x060fec0000041814 */
[C---:B------:R-:W-:Y:S01]  /*2be0*/  HMMA.16816.F32.BF16 R28, R12.reuse, R8, R28 ;  /* 0x000000080c1c723c */ /* 0x040fe2000004181c */
[----:B------:R-:W-:Y:S05]  /*2bf0*/  LDSM.16.M88.4 R8, [R233+0x6000] ;  /* 0x00600000e908783b */ /* 0x000fea0000000200 */
[C---:B------:R-:W-:Y:S01]  /*2c00*/  HMMA.16816.F32.BF16 R52, R12.reuse, R54, R16 ;  /* 0x000000360c34723c */ /* 0x040fe20000041810 */
[----:B------:R-:W3:Y:S05]  /*2c10*/  LDSM.16.M88.4 R16, [R224+0x6000] ;  /* 0x00600000e010783b */ /* 0x000eea0000000200 */
[C---:B-1----:R-:W-:Y:S06]  /*2c20*/  HMMA.16816.F32.BF16 R56, R12.reuse, R40, R56 ;  /* 0x000000280c38723c */ /* 0x042fec0000041838 */
[----:B------:R-:W-:Y:S01]  /*2c30*/  HMMA.16816.F32.BF16 R76, R12, R44, R76 ;  /* 0x0000002c0c4c723c */ /* 0x000fe2000004184c */
[----:B------:R-:W-:-:S05]  /*2c40*/  LOP3.LUT R41, R80, 0xffffffe0, RZ, 0xc0, !PT ;  /* 0xffffffe050297812 */ /* 0x000fca00078ec0ff */
[C---:B------:R-:W-:Y:S01]  /*2c50*/  HMMA.16816.F32.BF16 R60, R12.reuse, R46, R60 ;  /* 0x0000002e0c3c723c */ /* 0x040fe2000004183c */
[C---:B------:R-:W-:Y:S02]  /*2c60*/  IMAD.IADD R41, R2.reuse, 0x1, -R41 ;  /* 0x0000000102297824 */ /* 0x040fe400078e0a29 */
[----:B------:R-:W-:Y:S02]  /*2c70*/  IMAD.SHL.U32 R2, R2, 0x2, RZ ;  /* 0x0000000202027824 */ /* 0x000fe400078e00ff */
[----:B------:R-:W-:Y:S01]  /*2c80*/  IMAD.U32 R45, RZ, RZ, UR15 ;  /* 0x0000000fff2d7e24 */ /* 0x000fe2000f8e00ff */
[----:B------:R-:W-:Y:S01]  /*2c90*/  HMMA.16816.F32.BF16 R68, R12, R42, R68 ;  /* 0x0000002a0c44723c */ /* 0x000fe20000041844 */
[----:B------:R-:W1:Y:S01]  /*2ca0*/  LDSM.16.M88.4 R12, [R224+0x6800] ;  /* 0x00680000e00c783b */ /* 0x000e620000000200 */
[----:B------:R-:W-:Y:S02]  /*2cb0*/  SHF.R.S32.HI R0, RZ, 0x1f, R41 ;  /* 0x0000001fff007819 */ /* 0x000fe40000011429 */
[----:B------:R-:W-:-:S02]  /*2cc0*/  LOP3.LUT R2, R2, 0x6, RZ, 0xc0, !PT ;  /* 0x0000000602027812 */ /* 0x000fc400078ec0ff */
[C---:B--2---:R-:W-:Y:S01]  /*2cd0*/  HMMA.16816.F32.BF16 R24, R64.reuse, R74, R24 ;  /* 0x0000004a4018723c */ /* 0x044fe20000041818 */
[----:B------:R-:W-:Y:S01]  /*2ce0*/  LEA.HI R41, R0, R41, RZ, 0x2 ;  /* 0x0000002900297211 */ /* 0x000fe200078f10ff */
[----:B------:R-:W-:Y:S02]  /*2cf0*/  IMAD.U32 R0, RZ, RZ, UR21 ;  /* 0x00000015ff007e24 */ /* 0x000fe4000f8e00ff */
[----:B------:R-:W-:Y:S01]  /*2d00*/  IMAD R45, R45, 0x40, R2 ;  /* 0x000000402d2d7824 */ /* 0x000fe200078e0202 */
[----:B------:R-:W-:Y:S01]  /*2d10*/  SHF.R.S32.HI R41, RZ, 0x2, R41 ;  /* 0x00000002ff297819 */ /* 0x000fe20000011429 */
[----:B----4-:R-:W-:Y:S03]  /*2d20*/  HMMA.16816.F32.BF16 R20, R64, R32, R20 ;  /* 0x000000204014723c */ /* 0x010fe60000041814 */
[----:B------:R-:W-:-:S03]  /*2d30*/  IADD3 R41, R6, 0x1, R41 ;  /* 0x0000000106297810 */ /* 0x000fc60007ffe029 */
[----:B------:R-:W-:Y:S01]  /*2d40*/  HMMA.16816.F32.BF16 R76, R64, R36, R76 ;  /* 0x00000024404c723c */ /* 0x000fe2000004184c */
[----:B------:R-:W-:-:S05]  /*2d50*/  IADD3 R41, R0, -UR14, R41 ;  /* 0x8000000e00297c10 */ /* 0x000fca000fffe029 */
[----:B------:R-:W-:Y:S01]  /*2d60*/  HMMA.16816.F32.BF16 R52, R64, R34, R52 ;  /* 0x000000224034723c */ /* 0x000fe20000041834 */
[----:B------:R-:W-:Y:S01]  /*2d70*/  VIADD R37, R41, UR17 ;  /* 0x0000001129257c36 */ /* 0x000fe20008000000 */
[----:B------:R-:W-:Y:S04]  /*2d80*/  LDSM.16.M88.4 R32, [R231+0xf800] ;  /* 0x00f80000e720783b */ /* 0x000fe80000000200 */
[----:B------:R-:W2:Y:S01]  /*2d90*/  LDSM.16.M88.4 R40, [R224+0x7000] ;  /* 0x00700000e028783b */ /* 0x000ea20000000200 */
[----:B---3--:R-:W-:Y:S01]  /*2da0*/  HMMA.16816.F32.BF16 R24, R8, R18, R24 ;  /* 0x000000120818723c */ /* 0x008fe20000041818 */
[C---:B------:R-:W-:Y:S02]  /*2db0*/  VIMNMX R2, R37.reuse, UR21, PT ;  /* 0x0000001525027c48 */ /* 0x040fe4000bfe0100 */
[----:B------:R-:W-:-:S03]  /*2dc0*/  VIADDMNMX R0, R37, 0x8, R0, PT ;  /* 0x0000000825007846 */ /* 0x000fc60003800100 */
[----:B------:R-:W-:Y:S01]  /*2dd0*/  HMMA.16816.F32.BF16 R28, R64, R72, R28 ;  /* 0x00000048401c723c */ /* 0x000fe2000004181c */
[----:B------:R-:W-:-:S05]  /*2de0*/  VIADD R19, R45, 0x1 ;  /* 0x000000012d137836 */ /* 0x000fca0000000000 */
[C---:B-1----:R-:W-:Y:S01]  /*2df0*/  HMMA.16816.F32.BF16 R20, R8.reuse, R12, R20 ;  /* 0x0000000c0814723c */ /* 0x042fe20000041814 */
[C---:B------:R-:W-:Y:S02]  /*2e00*/  ISETP.GE.AND P6, PT, R19.reuse, R2, PT ;  /* 0x000000021300720c */ /* 0x040fe40003fc6270 */
[----:B------:R-:W-:Y:S01]  /*2e10*/  ISETP.GE.AND P2, PT, R19, R0, PT ;  /* 0x000000001300720c */ /* 0x000fe20003f46270 */
[C---:B------:R-:W-:Y:S02]  /*2e20*/  VIADD R19, R45.reuse, 0x9 ;  /* 0x000000092d137836 */ /* 0x040fe40000000000 */
[----:B------:R-:W-:Y:S01]  /*2e30*/  HMMA.16816.F32.BF16 R52, R8, R14, R52 ;  /* 0x0000000e0834723c */ /* 0x000fe20000041834 */
[----:B------:R-:W-:Y:S02]  /*2e40*/  VIADD R13, R45, 0x8 ;  /* 0x000000082d0d7836 */ /* 0x000fe40000000000 */
[C---:B------:R-:W-:Y:S02]  /*2e50*/  ISETP.GE.AND P1, PT, R19.reuse, R2, PT ;  /* 0x000000021300720c */ /* 0x040fe40003f26270 */
[----:B------:R-:W-:Y:S01]  /*2e60*/  ISETP.GE.AND P4, PT, R19, R0, PT ;  /* 0x000000001300720c */ /* 0x000fe20003f86270 */
[----:B------:R-:W-:Y:S01]  /*2e70*/  HMMA.16816.F32.BF16 R60, R64, R38, R60 ;  /* 0x00000026403c723c */ /* 0x000fe2000004183c */
[----:B------:R-:W-:Y:S01]  /*2e80*/  ISETP.GE.AND P3, PT, R13, R2, PT ;  /* 0x000000020d00720c */ /* 0x000fe20003f66270 */
[----:B------:R-:W-:Y:S01]  /*2e90*/  VIADD R15, R45, 0x11 ;  /* 0x000000112d0f7836 */ /* 0x000fe20000000000 */
[----:B------:R-:W-:Y:S01]  /*2ea0*/  ISETP.GE.AND P5, PT, R13, R0, PT ;  /* 0x000000000d00720c */ /* 0x000fe20003fa6270 */
[C---:B------:R-:W-:Y:S01]  /*2eb0*/  VIADD R13, R45.reuse, 0x10 ;  /* 0x000000102d0d7836 */ /* 0x040fe20000000000 */
[----:B------:R-:W-:Y:S01]  /*2ec0*/  FSEL R24, R24, -INF , !P3 ;  /* 0xff80000018187808 */ /* 0x000fe20005800000 */
[----:B------:R-:W-:Y:S01]  /*2ed0*/  HMMA.16816.F32.BF16 R28, R8, R16, R28 ;  /* 0x00000010081c723c */ /* 0x000fe2000004181c */
[----:B------:R-:W-:Y:S01]  /*2ee0*/  FSEL R37, R26, -INF , !P5 ;  /* 0xff8000001a257808 */ /* 0x000fe20006800000 */
[----:B------:R-:W-:Y:S01]  /*2ef0*/  VIADD R19, R45, 0x21 ;  /* 0x000000212d137836 */ /* 0x000fe20000000000 */
[----:B------:R-:W-:-:S02]  /*2f00*/  ISETP.GE.AND P0, PT, R13, R2, PT ;  /* 0x000000020d00720c */ /* 0x000fc40003f06270 */
[----:B------:R-:W-:Y:S01]  /*2f10*/  ISETP.GE.AND P3, PT, R13, R0, PT ;  /* 0x000000000d00720c */ /* 0x000fe20003f66270 */
[----:B------:R-:W-:Y:S01]  /*2f20*/  VIADD R13, R45, 0x18 ;  /* 0x000000182d0d7836 */ /* 0x000fe20000000000 */
[----:B------:R-:W-:Y:S01]  /*2f30*/  FSEL R26, R25, -INF , !P1 ;  /* 0xff800000191a7808 */ /* 0x000fe20004800000 */
[----:B------:R-:W-:Y:S01]  /*2f40*/  VIADD R17, R45, 0x19 ;  /* 0x000000192d117836 */ /* 0x000fe20000000000 */
[----:B------:R-:W-:Y:S01]  /*2f50*/  FSEL R27, R27, -INF , !P4 ;  /* 0xff8000001b1b7808 */ /* 0x000fe20006000000 */
[----:B--2---:R-:W-:Y:S01]  /*2f60*/  HMMA.16816.F32.BF16 R76, R8, R40, R76 ;  /* 0x00000028084c723c */ /* 0x004fe2000004184c */
[----:B------:R-:W-:Y:S02]  /*2f70*/  FSEL R20, R20, -INF , !P0 ;  /* 0xff80000014147808 */ /* 0x000fe40004000000 */
[C---:B------:R-:W-:Y:S02]  /*2f80*/  ISETP.GE.AND P5, PT, R15.reuse, R2, PT ;  /* 0x000000020f00720c */ /* 0x040fe40003fa6270 */
[----:B------:R-:W-:Y:S01]  /*2f90*/  ISETP.GE.AND P1, PT, R15, R0, PT ;  /* 0x000000000f00720c */ /* 0x000fe20003f26270 */
[----:B------:R-:W-:Y:S01]  /*2fa0*/  HMMA.16816.F32.BF16 R56, R64, R32, R56 ;  /* 0x000000204038723c */ /* 0x000fe20000041838 */
[----:B------:R-:W-:-:S02]  /*2fb0*/  ISETP.GE.AND P4, PT, R13, R2, PT ;  /* 0x000000020d00720c */ /* 0x000fc40003f86270 */
[----:B------:R-:W-:Y:S02]  /*2fc0*/  ISETP.GE.AND P0, PT, R13, R0, PT ;  /* 0x000000000d00720c */ /* 0x000fe40003f06270 */
[----:B------:R-:W1:Y:S01]  /*2fd0*/  LDSM.16.M88.4 R12, [R224+0x7800] ;  /* 0x00780000e00c783b */ /* 0x000e620000000200 */
[----:B------:R-:W-:Y:S01]  /*2fe0*/  FSEL R25, R22, -INF , !P3 ;  /* 0xff80000016197808 */ /* 0x000fe20005800000 */
[----:B------:R-:W-:Y:S01]  /*2ff0*/  HMMA.16816.F32.BF16 R68, R64, R34, R68 ;  /* 0x000000224044723c */ /* 0x000fe20000041844 */
[----:B------:R-:W-:Y:S01]  /*3000*/  FSEL R6, R21, -INF , !P5 ;  /* 0xff80000015067808 */ /* 0x000fe20006800000 */
[----:B------:R-:W-:Y:S01]  /*3010*/  VIADD R21, R45, 0x28 ;  /* 0x000000282d157836 */ /* 0x000fe20000000000 */
[----:B------:R-:W-:Y:S01]  /*3020*/  ISETP.GE.AND P3, PT, R17, R2, PT ;  /* 0x000000021100720c */ /* 0x000fe20003f66270 */
[----:B------:R-:W-:-:S04]  /*3030*/  DEPBAR.LE SB0, 0x0 ;  /* 0x000080000000791a */ /* 0x000fc80000000000 */
[----:B------:R-:W-:Y:S01]  /*3040*/  ISETP.GE.AND P5, PT, R17, R0, PT ;  /* 0x000000001100720c */ /* 0x000fe20003fa6270 */
[----:B------:R-:W-:Y:S01]  /*3050*/  VIADD R17, R45, 0x20 ;  /* 0x000000202d117836 */ /* 0x000fe20000000000 */
[----:B------:R-:W-:Y:S01]  /*3060*/  FSEL R23, R23, -INF , !P1 ;  /* 0xff80000017177808 */ /* 0x000fe20004800000 */
[----:B------:R-:W-:Y:S01]  /*3070*/  HMMA.16816.F32.BF16 R60, R8, R42, R60 ;  /* 0x0000002a083c723c */ /* 0x000fe2000004183c */
[----:B------:R-:W-:Y:S01]  /*3080*/  FSEL R18, R52, -INF , !P4 ;  /* 0xff80000034127808 */ /* 0x000fe20006000000 */
[----:B------:R-:W-:Y:S01]  /*3090*/  BAR.SYNC.DEFER_BLOCKING 0x0 ;  /* 0x0000000000007b1d */ /* 0x000fe20000010000 */
[C---:B------:R-:W-:Y:S02]  /*30a0*/  ISETP.GE.AND P1, PT, R17.reuse, R2, PT ;  /* 0x000000021100720c */ /* 0x040fe40003f26270 */
[----:B------:R-:W-:Y:S02]  /*30b0*/  ISETP.GE.AND P4, PT, R17, R0, PT ;  /* 0x000000001100720c */ /* 0x000fe40003f86270 */
[----:B------:R-:W-:-:S02]  /*30c0*/  FSEL R17, R54, -INF , !P0 ;  /* 0xff80000036117808 */ /* 0x000fc40004000000 */
[----:B------:R-:W-:Y:S02]  /*30d0*/  FSEL R16, R53, -INF , !P3 ;  /* 0xff80000035107808 */ /* 0x000fe40005800000 */
[C---:B------:R-:W-:Y:S02]  /*30e0*/  ISETP.GE.AND P0, PT, R19.reuse, R2, PT ;  /* 0x000000021300720c */ /* 0x040fe40003f06270 */
[----:B------:R-:W-:Y:S02]  /*30f0*/  ISETP.GE.AND P3, PT, R19, R0, PT ;  /* 0x000000001300720c */ /* 0x000fe40003f66270 */
[----:B------:R-:W-:Y:S02]  /*3100*/  FSEL R19, R55, -INF , !P5 ;  /* 0xff80000037137808 */ /* 0x000fe40006800000 */
[----:B------:R-:W-:Y:S02]  /*3110*/  ISETP.GE.AND P5, PT, R45, R2, PT ;  /* 0x000000022d00720c */ /* 0x000fe40003fa6270 */
[----:B------:R-:W-:Y:S01]  /*3120*/  FSEL R22, R29, -INF , !P6 ;  /* 0xff8000001d167808 */ /* 0x000fe20007000000 */
[----:B------:R-:W-:Y:S01]  /*3130*/  VIADD R29, R45, 0x30 ;  /* 0x000000302d1d7836 */ /* 0x000fe20000000000 */
[----:B------:R-:W-:-:S02]  /*3140*/  FSEL R31, R31, -INF , !P2 ;  /* 0xff8000001f1f7808 */ /* 0x000fc40005000000 */
[----:B------:R-:W-:Y:S02]  /*3150*/  FSEL R28, R28, -INF , !P5 ;  /* 0xff8000001c1c7808 */ /* 0x000fe40006800000 */
[C---:B------:R-:W-:Y:S02]  /*3160*/  ISETP.GE.AND P6, PT, R21.reuse, R2, PT ;  /* 0x000000021500720c */ /* 0x040fe40003fc6270 */
[----:B------:R-:W-:Y:S01]  /*3170*/  ISETP.GE.AND P2, PT, R21, R0, PT ;  /* 0x000000001500720c */ /* 0x000fe20003f46270 */
[----:B------:R-:W-:Y:S01]  /*3180*/  VIADD R21, R45, 0x29 ;  /* 0x000000292d157836 */ /* 0x000fe20000000000 */
[----:B------:R-:W-:Y:S01]  /*3190*/  FMNMX.FTZ R33, R28, R22, !PT ;  /* 0x000000161c217209 */ /* 0x000fe20007810000 */
[----:B-1----:R-:W-:Y:S01]  /*31a0*/  HMMA.16816.F32.BF16 R56, R8, R12, R56 ;  /* 0x0000000c0838723c */ /* 0x002fe20000041838 */
[----:B------:R-:W-:Y:S02]  /*31b0*/  FSEL R204, R76, -INF , !P1 ;  /* 0xff8000004ccc7808 */ /* 0x000fe40004800000 */
[----:B------:R-:W-:-:S02]  /*31c0*/  ISETP.GE.AND P5, PT, R21, R2, PT ;  /* 0x000000021500720c */ /* 0x000fc40003fa6270 */
[-C--:B------:R-:W-:Y:S01]  /*31d0*/  ISETP.GE.AND P1, PT, R21, R0.reuse, PT ;  /* 0x000000001500720c */ /* 0x080fe20003f26270 */
[----:B------:R-:W-:Y:S01]  /*31e0*/  HMMA.16816.F32.BF16 R68, R8, R14, R68 ;  /* 0x0000000e0844723c */ /* 0x000fe20000041844 */
[----:B------:R-:W-:Y:S02]  /*31f0*/  FMNMX.FTZ R21, R24, R33, !PT ;  /* 0x0000002118157209 */ /* 0x000fe40007810000 */
[----:B------:R-:W-:Y:S02]  /*3200*/  FSEL R219, R79, -INF , !P3 ;  /* 0xff8000004fdb7808 */ /* 0x000fe40005800000 */
[----:B------:R-:W-:Y:S02]  /*3210*/  FMNMX.FTZ R21, R26, R21, !PT ;  /* 0x000000151a157209 */ /* 0x000fe40007810000 */
[C---:B------:R-:W-:Y:S01]  /*3220*/  ISETP.GE.AND P3, PT, R45.reuse, R0, PT ;  /* 0x000000002d00720c */ /* 0x040fe20003f66270 */
[----:B------:R-:W-:Y:S01]  /*3230*/  VIADD R9, R45, 0x38 ;  /* 0x000000382d097836 */ /* 0x000fe20000000000 */
[----:B------:R-:W-:-:S02]  /*3240*/  FMNMX.FTZ R21, R20, R21, !PT ;  /* 0x0000001514157209 */ /* 0x000fc40007810000 */
[----:B------:R-:W-:Y:S02]  /*3250*/  FSEL R13, R30, -INF , !P3 ;  /* 0xff8000001e0d7808 */ /* 0x000fe40005800000 */
[----:B------:R-:W-:Y:S02]  /*3260*/  FMNMX.FTZ R21, R6, R21, !PT ;  /* 0x0000001506157209 */ /* 0x000fe40007810000 */
[----:B------:R-:W-:Y:S02]  /*3270*/  FMNMX.FTZ R12, R13, R31, !PT ;  /* 0x0000001f0d0c7209 */ /* 0x000fe40007810000 */
[----:B------:R-:W-:Y:S02]  /*3280*/  FMNMX.FTZ R21, R18, R21, !PT ;  /* 0x0000001512157209 */ /* 0x000fe40007810000 */
[----:B------:R-:W-:Y:S02]  /*3290*/  FMNMX.FTZ R12, R37, R12, !PT ;  /* 0x0000000c250c7209 */ /* 0x000fe40007810000 */
[----:B------:R-:W-:-:S02]  /*32a0*/  FMNMX.FTZ R21, R16, R21, !PT ;  /* 0x0000001510157209 */ /* 0x000fc40007810000 */
[----:B------:R-:W-:Y:S02]  /*32b0*/  FMNMX.FTZ R8, R27, R12, !PT ;  /* 0x0000000c1b087209 */ /* 0x000fe40007810000 */
[----:B------:R-:W-:Y:S02]  /*32c0*/  FSEL R198, R77, -INF , !P0 ;  /* 0xff8000004dc67808 */ /* 0x000fe40004000000 */
[----:B------:R-:W-:Y:S02]  /*32d0*/  FMNMX.FTZ R11, R204, R21, !PT ;  /* 0x00000015cc0b7209 */ /* 0x000fe40007810000 */
[----:B------:R-:W-:Y:S02]  /*32e0*/  FMNMX.FTZ R8, R25, R8, !PT ;  /* 0x0000000819087209 */ /* 0x000fe40007810000 */
[----:B------:R-:W-:Y:S02]  /*32f0*/  FSEL R202, R60, -INF , !P6 ;  /* 0xff8000003cca7808 */ /* 0x000fe40007000000 */
[----:B------:R-:W-:-:S02]  /*3300*/  FMNMX.FTZ R11, R198, R11, !PT ;  /* 0x0000000bc60b7209 */ /* 0x000fc40007810000 */
[----:B------:R-:W-:Y:S02]  /*3310*/  FSEL R201, R78, -INF , !P4 ;  /* 0xff8000004ec97808 */ /* 0x000fe40006000000 */
[C---:B------:R-:W-:Y:S02]  /*3320*/  ISETP.GE.AND P4, PT, R29.reuse, R2, PT ;  /* 0x000000021d00720c */ /* 0x040fe40003f86270 */
[----:B------:R-:W-:Y:S01]  /*3330*/  ISETP.GE.AND P0, PT, R29, R0, PT ;  /* 0x000000001d00720c */ /* 0x000fe20003f06270 */
[----:B------:R-:W-:Y:S01]  /*3340*/  VIADD R29, R45, 0x31 ;  /* 0x000000312d1d7836 */ /* 0x000fe20000000000 */
[----:B------:R-:W-:Y:S01]  /*3350*/  FSEL R217, R63, -INF , !P1 ;  /* 0xff8000003fd97808 */ /* 0x000fe20004800000 */
[----:B------:R-:W-:Y:S01]  /*3360*/  VIADD R45, R45, 0x39 ;  /* 0x000000392d2d7836 */ /* 0x000fe20000000000 */
[----:B------:R-:W-:Y:S02]  /*3370*/  FMNMX.FTZ R8, R23, R8, !PT ;  /* 0x0000000817087209 */ /* 0x000fe40007810000 */
[----:B------:R-:W-:-:S02]  /*3380*/  FSEL R200, R61, -INF , !P5 ;  /* 0xff8000003dc87808 */ /* 0x000fc40006800000 */
[----:B------:R-:W-:Y:S02]  /*3390*/  FMNMX.FTZ R11, R202, R11, !PT ;  /* 0x0000000bca0b7209 */ /* 0x000fe40007810000 */
[----:B------:R-:W-:Y:S02]  /*33a0*/  ISETP.GE.AND P1, PT, R9, R2, PT ;  /* 0x000000020900720c */ /* 0x000fe40003f26270 */
[----:B------:R-:W-:Y:S02]  /*33b0*/  FMNMX.FTZ R8, R17, R8, !PT ;  /* 0x0000000811087209 */ /* 0x000fe40007810000 */
[----:B------:R-:W-:Y:S02]  /*33c0*/  ISETP.GE.AND P6, PT, R29, R2, PT ;  /* 0x000000021d00720c */ /* 0x000fe40003fc6270 */
[----:B------:R-:W-:Y:S02]  /*33d0*/  FSEL R216, R56, -INF , !P4 ;  /* 0xff80000038d87808 */ /* 0x000fe40006000000 */
[----:B------:R-:W-:-:S02]  /*33e0*/  FMNMX.FTZ R11, R200, R11, !PT ;  /* 0x0000000bc80b7209 */ /* 0x000fc40007810000 */
[----:B------:R-:W-:Y:S02]  /*33f0*/  FSEL R212, R68, -INF , !P1 ;  /* 0xff80000044d47808 */ /* 0x000fe40004800000 */
[----:B------:R-:W-:Y:S02]  /*3400*/  PLOP3.LUT P1, PT, PT, PT, UP0, 0x80, 0x0 ;  /* 0x000000000000781c */ /* 0x000fe40003f2f008 */
[----:B------:R-:W-:Y:S02]  /*3410*/  FMNMX.FTZ R8, R19, R8, !PT ;  /* 0x0000000813087209 */ /* 0x000fe40007810000 */
[----:B------:R-:W-:Y:S02]  /*3420*/  FSEL R214, R57, -INF , !P6 ;  /* 0xff80000039d67808 */ /* 0x000fe40007000000 */
[----:B------:R-:W-:Y:S02]  /*3430*/  FMNMX.FTZ R11, R216, R11, !PT ;  /* 0x0000000bd80b7209 */ /* 0x000fe40007810000 */
[----:B------:R-:W-:-:S02]  /*3440*/  FSEL R203, R62, -INF , !P2 ;  /* 0xff8000003ecb7808 */ /* 0x000fc40005000000 */
[----:B------:R-:W-:Y:S02]  /*3450*/  FMNMX.FTZ R8, R201, R8, !PT ;  /* 0x00000008c9087209 */ /* 0x000fe40007810000 */
[----:B------:R-:W-:Y:S02]  /*3460*/  ISETP.GE.AND P2, PT, R45, R2, PT ;  /* 0x000000022d00720c */ /* 0x000fe40003f46270 */
[----:B------:R-:W-:Y:S02]  /*3470*/  FMNMX.FTZ R11, R214, R11, !PT ;  /* 0x0000000bd60b7209 */ /* 0x000fe40007810000 */
[----:B------:R-:W-:Y:S02]  /*3480*/  FMNMX.FTZ R8, R219, R8, !PT ;  /* 0x00000008db087209 */ /* 0x000fe40007810000 */
[----:B------:R-:W-:Y:S02]  /*3490*/  FSEL R210, R69, -INF , !P2 ;  /* 0xff80000045d27808 */ /* 0x000fe40005000000 */
[----:B------:R-:W-:-:S02]  /*34a0*/  FMNMX.FTZ R11, R212, R11, !PT ;  /* 0x0000000bd40b7209 */ /* 0x000fc40007810000 */
[----:B------:R-:W-:Y:S02]  /*34b0*/  FMNMX.FTZ R10, R203, R8, !PT ;  /* 0x00000008cb0a7209 */ /* 0x000fe40007810000 */
[----:B------:R-:W-:Y:S02]  /*34c0*/  ISETP.GE.AND P3, PT, R29, R0, PT ;  /* 0x000000001d00720c */ /* 0x000fe40003f66270 */
[----:B------:R-:W-:Y:S01]  /*34d0*/  FMNMX.FTZ R8, R210, R11, !PT ;  /* 0x0000000bd2087209 */ /* 0x000fe20007810000 */
[----:B------:R-:W-:Y:S10]  /*34e0*/  @!P1 BRA `(.L_x_5) ;  /* 0x0000000000949947 */ /* 0x000ff40003800000 */
[----:B------:R-:W-:Y:S02]  /*34f0*/  UIADD3 UR7, UR16, -0x2, URZ ;  /* 0xfffffffe10077890 */ /* 0x000fe4000fffe03f */
[----:B------:R-:W-:Y:S02]  /*3500*/  USHF.L.U32 UR17, UR10, 0x5, URZ ;  /* 0x000000050a117899 */ /* 0x000fe4000800063f */
[----:B------:R-:W-:Y:S02]  /*3510*/  USHF.R.S32.HI UR6, URZ, 0x1f, UR7 ;  /* 0x0000001f3f067899 */ /* 0x000fe40008011407 */
[----:B------:R-:W-:Y:S01]  /*3520*/  UIMAD UR24, UR24, UR7, URZ ;  /* 0x00000007181872a4 */ /* 0x000fe2000f8e023f */
[----:B------:R-:W-:-:S03]  /*3530*/  IMAD.WIDE.U32 R14, R3, UR7, R244 ;  /* 0x00000007030e7c25 */ /* 0x000fc6000f8e00f4 */
[----:B------:R-:W-:-:S03]  /*3540*/  UIMAD UR24, UR6, UR27, UR24 ;  /* 0x0000001b061872a4 */ /* 0x000fc6000f8e0218 */
[----:B------:R-:W-:Y:S02]  /*3550*/  ULDC.64 UR6, c[0x0][0x218] ;  /* 0x0000860000067ab9 */ /* 0x000fe40000000a00 */
[----:B------:R-:W-:Y:S01]  /*3560*/  LEA R34, P4, R14, UR6, 0x1 ;  /* 0x000000060e227c11 */ /* 0x000fe2000f8808ff */
[----:B------:R-:W-:Y:S01]  /*3570*/  VIADD R3, R15, UR24 ;  /* 0x000000180f037c36 */ /* 0x000fe20008000000 */
[----:B------:R-:W-:Y:S02]  /*3580*/  USHF.L.U64.HI UR6, UR10, 0x5, UR11 ;  /* 0x000000050a067899 */ /* 0x000fe4000801020b */
[----:B------:R-:W-:Y:S02]  /*3590*/  IADD3 R32, P2, R34, UR17, RZ ;  /* 0x0000001122207c10 */ /* 0x000fe4000ff5e0ff */
[----:B------:R-:W-:Y:S02]  /*35a0*/  LEA.HI.X R35, R14, UR7, R3, 0x1, P4 ;  /* 0x000000070e237c11 */ /* 0x000fe4000a0f0c03 */
[----:B------:R-:W-:-:S02]  /*35b0*/  IADD3 R38, P4, R32, UR17, RZ ;  /* 0x0000001120267c10 */ /* 0x000fc4000ff9e0ff */
[----:B------:R-:W-:Y:S01]  /*35c0*/  IADD3.X R33, R35, UR6, RZ, P2, !PT ;  /* 0x0000000623217c10 */ /* 0x000fe200097fe4ff */
[----:B------:R-:W-:Y:S01]  /*35d0*/  @!PT LDS RZ, [RZ] ;  /* 0x00000000fffff984 */ /* 0x000fe20000000800 */
[----:B------:R-:W-:Y:S01]  /*35e0*/  @!PT LDS RZ, [RZ] ;  /* 0x00000000fffff984 */ /* 0x000fe20000000800 */
[----:B------:R-:W-:Y:S01]  /*35f0*/  @!PT LDS RZ, [RZ] ;  /* 0x00000000fffff984 */ /* 0x000fe20000000800 */
[----:B------:R1:W-:Y:S01]  /*3600*/  LDGSTS.E.BYPASS.LTC128B.128 [R239+0x8000], desc[UR18][R34.64] ;  /* 0x0800000022ef7fae */ /* 0x0003e2000b901d52 */
[----:B------:R-:W-:Y:S02]  /*3610*/  IADD3 R14, P2, R38, UR17, RZ ;  /* 0x00000011260e7c10 */ /* 0x000fe4000ff5e0ff */
[----:B------:R-:W-:Y:S01]  /*3620*/  IADD3.X R39, R33, UR6, RZ, P4, !PT ;  /* 0x0000000621277c10 */ /* 0x000fe2000a7fe4ff */
[----:B------:R1:W-:Y:S03]  /*3630*/  LDGSTS.E.BYPASS.LTC128B.128 [R239+0xa000], desc[UR18][R34.64+0x80] ;  /* 0x0a00008022ef7fae */ /* 0x0003e6000b901d52 */
[----:B------:R-:W-:Y:S01]  /*3640*/  IADD3.X R15, R39, UR6, RZ, P2, !PT ;  /* 0x00000006270f7c10 */ /* 0x000fe200097fe4ff */
[----:B------:R1:W-:Y:S04]  /*3650*/  LDGSTS.E.BYPASS.LTC128B.128 [R239+0xc000], desc[UR18][R34.64+0x100] ;  /* 0x0c00010022ef7fae */ /* 0x0003e8000b901d52 */
        /* <DEDUP_REMOVED lines=13> */
[----:B------:R-:W0:Y:S02]  /*3730*/  LDGDEPBAR ;  /* 0x00000000000079af */ /* 0x000e240000000000 */
.L_x_5:
[----:B------:R-:W-:Y:S01]  /*3740*/  FSEL R213, R58, -INF , !P0 ;  /* 0xff8000003ad57808 */ /* 0x000fe20004000000 */
[----:B------:R-:W2:Y:S01]  /*3750*/  SHFL.BFLY PT, R3, R8, 0x2, 0x1f ;  /* 0x0c401f0008037f89 */ /* 0x000ea200000e0000 */
[----:B------:R-:W-:Y:S01]  /*3760*/  FMNMX.FTZ R10, R217, R10, !PT ;  /* 0x0000000ad90a7209 */ /* 0x000fe20007810000 */
[----:B------:R-:W-:Y:S01]  /*3770*/  ULDC UR17, c[0x0][0x2ec] ;  /* 0x0000bb0000117ab9 */ /* 0x000fe20000000800 */
[----:B------:R-:W-:Y:S02]  /*3780*/  ISETP.GE.AND P0, PT, R9, R0, PT ;  /* 0x000000000900720c */ /* 0x000fe40003f06270 */
[----:B------:R-:W-:Y:S02]  /*3790*/  FSEL R211, R59, -INF , !P3 ;  /* 0xff8000003bd37808 */ /* 0x000fe40005800000 */
[----:B------:R-:W-:Y:S02]  /*37a0*/  FMNMX.FTZ R10, R213, R10, !PT ;  /* 0x0000000ad50a7209 */ /* 0x000fe40007810000 */
[----:B------:R-:W-:-:S02]  /*37b0*/  ISETP.GE.AND P2, PT, R45, R0, PT ;  /* 0x000000002d00720c */ /* 0x000fc40003f46270 */
[----:B------:R-:W-:Y:S02]  /*37c0*/  FSEL R207, R70, -INF , !P0 ;  /* 0xff80000046cf7808 */ /* 0x000fe40004000000 */
[----:B------:R-:W-:Y:S02]  /*37d0*/  FMNMX.FTZ R10, R211, R10, !PT ;  /* 0x0000000ad30a7209 */ /* 0x000fe40007810000 */
[----:B------:R-:W-:Y:S02]  /*37e0*/  FSEL R205, R71, -INF , !P2 ;  /* 0xff80000047cd7808 */ /* 0x000fe40005000000 */
[----:B------:R-:W-:Y:S02]  /*37f0*/  FMNMX.FTZ R10, R207, R10, !PT ;  /* 0x0000000acf0a7209 */ /* 0x000fe40007810000 */
[----:B------:R-:W-:Y:S02]  /*3800*/  IADD3 R232, R81, R4, RZ ;  /* 0x0000000451e87210 */ /* 0x000fe40007ffe0ff */
[----:B------:R-:W-:-:S02]  /*3810*/  FMNMX.FTZ R10, R205, R10, !PT ;  /* 0x0000000acd0a7209 */ /* 0x000fc40007810000 */
[----:B------:R-:W-:Y:S01]  /*3820*/  LEA R232, R232, UR4, 0x1 ;  /* 0x00000004e8e87c11 */ /* 0x000fe2000f8e08ff */
[----:B------:R-:W-:Y:S01]  /*3830*/  UMOV UR4, UR15 ;  /* 0x0000000f00047c82 */ /* 0x000fe20008000000 */
[----:B--2---:R-:W-:Y:S01]  /*3840*/  FMNMX.FTZ R11, R8, R3, !PT ;  /* 0x00000003080b7209 */ /* 0x004fe20007810000 */
[----:B------:R-:W2:Y:S01]  /*3850*/  SHFL.BFLY PT, R9, R10, 0x2, 0x1f ;  /* 0x0c401f000a097f89 */ /* 0x000ea200000e0000 */
[-C--:B------:R-:W-:Y:S02]  /*3860*/  LEA R229, R5, R232.reuse, 0x1 ;  /* 0x000000e805e57211 */ /* 0x080fe400078e08ff */
[----:B------:R-:W-:Y:S01]  /*3870*/  LEA R230, R7, R232, 0x1 ;  /* 0x000000e807e67211 */ /* 0x000fe200078e08ff */
[----:B------:R-:W3:Y:S01]  /*3880*/  SHFL.BFLY PT, R164, R11, 0x1, 0x1f ;  /* 0x0c201f000ba47f89 */ /* 0x000ee200000e0000 */
[----:B------:R-:W-:Y:S02]  /*3890*/  IADD3 R227, R235, 0x800, RZ ;  /* 0x00000800ebe37810 */ /* 0x000fe40007ffe0ff */
[----:B------:R-:W-:Y:S01]  /*38a0*/  LEA R228, R5, R230, 0x1 ;  /* 0x000000e605e47211 */ /* 0x000fe200078e08ff */
[----:B------:R-:W-:Y:S01]  /*38b0*/  LDSM.16.MT88.4 R48, [R229+0x10000] ;  /* 0x01000000e530783b */ /* 0x000fe20000004200 */
[----:B------:R-:W-:-:S02]  /*38c0*/  IADD3 R226, R235, 0x1000, RZ ;  /* 0x00001000ebe27810 */ /* 0x000fc40007ffe0ff */
[C---:B------:R-:W-:Y:S01]  /*38d0*/  IADD3 R225, R235.reuse, 0x1800, RZ ;  /* 0x00001800ebe17810 */ /* 0x040fe20007ffe0ff */
[----:B------:R-:W-:Y:S01]  /*38e0*/  LDSM.16.MT88.4 R80, [R229+0x12000] ;  /* 0x01200000e550783b */ /* 0x000fe20000004200 */
[C---:B------:R-:W-:Y:S02]  /*38f0*/  IADD3 R223, R235.reuse, 0x2000, RZ ;  /* 0x00002000ebdf7810 */ /* 0x040fe40007ffe0ff */
[C---:B------:R-:W-:Y:S01]  /*3900*/  IADD3 R222, R235.reuse, 0x2800, RZ ;  /* 0x00002800ebde7810 */ /* 0x040fe20007ffe0ff */
[----:B------:R-:W-:Y:S01]  /*3910*/  LDSM.16.MT88.4 R104, [R230+0x14000] ;  /* 0x01400000e668783b */ /* 0x000fe20000004200 */
[C---:B------:R-:W-:Y:S02]  /*3920*/  IADD3 R221, R235.reuse, 0x3000, RZ ;  /* 0x00003000ebdd7810 */ /* 0x040fe40007ffe0ff */
[C---:B------:R-:W-:Y:S01]  /*3930*/  IADD3 R220, R235.reuse, 0x3800, RZ ;  /* 0x00003800ebdc7810 */ /* 0x040fe20007ffe0ff */
[----:B------:R-:W-:Y:S01]  /*3940*/  LDSM.16.MT88.4 R156, [R232+0x10000] ;  /* 0x01000000e89c783b */ /* 0x000fe20000004200 */
[----:B------:R-:W-:-:S02]  /*3950*/  IADD3 R218, R235, 0x4800, RZ ;  /* 0x00004800ebda7810 */ /* 0x000fc40007ffe0ff */
[----:B--2---:R-:W-:Y:S01]  /*3960*/  FMNMX.FTZ R8, R10, R9, !PT ;  /* 0x000000090a087209 */ /* 0x004fe20007810000 */
[----:B------:R-:W-:Y:S01]  /*3970*/  LDSM.16.MT88.4 R40, [R230+0x10000] ;  /* 0x01000000e628783b */ /* 0x000fe20000004200 */
[----:B---3--:R-:W-:-:S03]  /*3980*/  FMNMX.FTZ R164, R11, R164, !PT ;  /* 0x000000a40ba47209 */ /* 0x008fc60007810000 */
[----:B------:R-:W2:Y:S01]  /*3990*/  SHFL.BFLY PT, R3, R8, 0x1, 0x1f ;  /* 0x0c201f0008037f89 */ /* 0x000ea200000e0000 */
[C---:B------:R-:W-:Y:S01]  /*39a0*/  FSETP.NEU.FTZ.AND P0, PT, R164.reuse, -INF , PT ;  /* 0xff800000a400780b */ /* 0x040fe20003f1d000 */
[----:B------:R-:W-:Y:S02]  /*39b0*/  FMUL.FTZ R215, R164, UR17 ;  /* 0x00000011a4d77c20 */ /* 0x000fe40008410000 */
[----:B------:R-:W3:Y:S03]  /*39c0*/  LDSM.16.MT88.4 R56, [R228+0x10000] ;  /* 0x01000000e438783b */ /* 0x000ee60000004200 */
[----:B------:R-:W-:Y:S01]  /*39d0*/  FSEL R215, R215, RZ, P0 ;  /* 0x000000ffd7d77208 */ /* 0x000fe20000000000 */
[----:B------:R-:W4:Y:S04]  /*39e0*/  LDSM.16.MT88.4 R64, [R232+0x12000] ;  /* 0x01200000e840783b */ /* 0x000f280000004200 */
[--C-:B------:R-:W-:Y:S01]  /*39f0*/  FFMA.FTZ R196, R28, UR17, -R215.reuse ;  /* 0x000000111cc47c23 */ /* 0x100fe200080108d7 */
[--C-:B------:R-:W-:Y:S01]  /*3a00*/  FFMA.FTZ R195, R22, UR17, -R215.reuse ;  /* 0x0000001116c37c23 */ /* 0x100fe200080108d7 */
[--C-:B------:R-:W-:Y:S01]  /*3a10*/  FFMA.FTZ R192, R24, UR17, -R215.reuse ;  /* 0x0000001118c07c23 */ /* 0x100fe200080108d7 */
[--C-:B------:R-:W-:Y:S01]  /*3a20*/  FFMA.FTZ R189, R26, UR17, -R215.reuse ;  /* 0x000000111abd7c23 */ /* 0x100fe200080108d7 */
[----:B------:R-:W5:Y:S01]  /*3a30*/  LDSM.16.MT88.4 R72, [R230+0x12000] ;  /* 0x01200000e648783b */ /* 0x000f620000004200 */
[--C-:B------:R-:W-:Y:S01]  /*3a40*/  FFMA.FTZ R186, R6, UR17, -R215.reuse ;  /* 0x0000001106ba7c23 */ /* 0x100fe200080108d7 */
[----:B------:R-:W-:Y:S01]  /*3a50*/  MUFU.EX2 R196, R196 ;  /* 0x000000c400c47308 */ /* 0x000fe20000000800 */
[--C-:B------:R-:W-:Y:S01]  /*3a60*/  FFMA.FTZ R187, R20, UR17, -R215.reuse ;  /* 0x0000001114bb7c23 */ /* 0x100fe200080108d7 */
[----:B------:R-:W5:Y:S01]  /*3a70*/  LDSM.16.MT88.4 R88, [R228+0x12000] ;  /* 0x01200000e458783b */ /* 0x000f620000004200 */
[--C-:B------:R-:W-:Y:S01]  /*3a80*/  FFMA.FTZ R185, R18, UR17, -R215.reuse ;  /* 0x0000001112b97c23 */ /* 0x100fe200080108d7 */
[----:B--2---:R-:W-:Y:S01]  /*3a90*/  FMNMX.FTZ R3, R8, R3, !PT ;  /* 0x0000000308037209 */ /* 0x004fe20007810000 */
[--C-:B------:R-:W-:Y:S01]  /*3aa0*/  FFMA.FTZ R166, R16, UR17, -R215.reuse ;  /* 0x0000001110a67c23 */ /* 0x100fe200080108d7 */
[----:B------:R-:W2:Y:S01]  /*3ab0*/  LDSM.16.MT88.4 R96, [R232+0x14000] ;  /* 0x01400000e860783b */ /* 0x000ea20000004200 */
[--C-:B------:R-:W-:Y:S01]  /*3ac0*/  FFMA.FTZ R197, R204, UR17, -R215.reuse ;  /* 0x00000011ccc57c23 */ /* 0x100fe200080108d7 */
[C---:B------:R-:W-:Y:S01]  /*3ad0*/  FSETP.NEU.FTZ.AND P0, PT, R3.reuse, -INF , PT ;  /* 0xff8000000300780b */ /* 0x040fe20003f1d000 */
[----:B------:R-:W-:Y:S01]  /*3ae0*/  FMUL.FTZ R206, R3, UR17 ;  /* 0x0000001103ce7c20 */ /* 0x000fe20008410000 */
[----:B------:R-:W2:Y:S01]  /*3af0*/  LDSM.16.MT88.4 R112, [R229+0x14000] ;  /* 0x01400000e570783b */ /* 0x000ea20000004200 */
[----:B------:R-:W1:Y:S01]  /*3b00*/  MUFU.EX2 R195, R195 ;  /* 0x000000c300c37308 */ /* 0x000e620000000800 */
[--C-:B------:R-:W-:Y:S01]  /*3b10*/  FFMA.FTZ R199, R202, UR17, -R215.reuse ;  /* 0x00000011cac77c23 */ /* 0x100fe200080108d7 */
[--C-:B------:R-:W-:Y:S01]  /*3b20*/  FFMA.FTZ R198, R198, UR17, -R215.reuse ;  /* 0x00000011c6c67c23 */ /* 0x100fe200080108d7 */
[----:B------:R-:W-:Y:S01]  /*3b30*/  FSEL R206, R206, RZ, P0 ;  /* 0x000000ffcece7208 */ /* 0x000fe20000000000 */
[----:B------:R-:W2:Y:S01]  /*3b40*/  LDSM.16.MT88.4 R116, [R228+0x14000] ;  /* 0x01400000e474783b */ /* 0x000ea20000004200 */
[--C-:B------:R-:W-:Y:S01]  /*3b50*/  FFMA.FTZ R200, R200, UR17, -R215.reuse ;  /* 0x00000011c8c87c23 */ /* 0x100fe200080108d7 */
[----:B------:R-:W-:-:S02]  /*3b60*/  FFMA.FTZ R249, R210, UR17, -R215 ;  /* 0x00000011d2f97c23 */ /* 0x000fc400080108d7 */
[--C-:B------:R-:W-:Y:S01]  /*3b70*/  FFMA.FTZ R191, R13, UR17, -R206.reuse ;  /* 0x000000110dbf7c23 */ /* 0x100fe200080108ce */
[--C-:B------:R-:W-:Y:S01]  /*3b80*/  FFMA.FTZ R194, R31, UR17, -R206.reuse ;  /* 0x000000111fc27c23 */ /* 0x100fe200080108ce */
[--C-:B------:R-:W-:Y:S01]  /*3b90*/  FFMA.FTZ R193, R37, UR17, -R206.reuse ;  /* 0x0000001125c17c23 */ /* 0x100fe200080108ce */
[--C-:B------:R-:W-:Y:S01]  /*3ba0*/  FFMA.FTZ R190, R27, UR17, -R206.reuse ;  /* 0x000000111bbe7c23 */ /* 0x100fe200080108ce */
[----:B------:R-:W2:Y:S01]  /*3bb0*/  LDSM.16.MT88.4 R124, [R232+0x16000] ;  /* 0x01600000e87c783b */ /* 0x000ea20000004200 */
[----:B------:R-:W-:Y:S01]  /*3bc0*/  MUFU.EX2 R192, R192 ;  /* 0x000000c000c07308 */ /* 0x000fe20000000800 */
[--C-:B------:R-:W-:Y:S01]  /*3bd0*/  FFMA.FTZ R167, R23, UR17, -R206.reuse ;  /* 0x0000001117a77c23 */ /* 0x100fe200080108ce */
[--C-:B------:R-:W-:Y:S01]  /*3be0*/  FFMA.FTZ R188, R25, UR17, -R206.reuse ;  /* 0x0000001119bc7c23 */ /* 0x100fe200080108ce */
[----:B------:R-:W2:Y:S01]  /*3bf0*/  LDSM.16.MT88.4 R132, [R230+0x16000] ;  /* 0x01600000e684783b */ /* 0x000ea20000004200 */
[----:B-1----:R-:W-:Y:S01]  /*3c00*/  F2FP.BF16.F32.PACK_AB R148, R195, R196 ;  /* 0x000000c4c394723e */ /* 0x002fe200000010ff */
[--C-:B------:R-:W-:Y:S01]  /*3c10*/  FFMA.FTZ R184, R17, UR17, -R206.reuse ;  /* 0x0000001111b87c23 */ /* 0x100fe200080108ce */
[--C-:B------:R-:W-:Y:S01]  /*3c20*/  FFMA.FTZ R165, R19, UR17, -R206.reuse ;  /* 0x0000001113a57c23 */ /* 0x100fe200080108ce */
[----:B------:R-:W1:Y:S01]  /*3c30*/  LDSM.16.MT88.4 R140, [R229+0x16000] ;  /* 0x01600000e58c783b */ /* 0x000e620000004200 */
[----:B------:R-:W3:Y:S01]  /*3c40*/  MUFU.EX2 R189, R189 ;  /* 0x000000bd00bd7308 */ /* 0x000ee20000000800 */
[--C-:B------:R-:W-:Y:S01]  /*3c50*/  FFMA.FTZ R201, R201, UR17, -R206.reuse ;  /* 0x00000011c9c97c23 */ /* 0x100fe200080108ce */
[--C-:B------:R-:W-:Y:S01]  /*3c60*/  FFMA.FTZ R202, R219, UR17, -R206.reuse ;  /* 0x00000011dbca7c23 */ /* 0x100fe200080108ce */
[----:B------:R-:W1:Y:S01]  /*3c70*/  LDSM.16.MT88.4 R4, [R228+0x16000] ;  /* 0x01600000e404783b */ /* 0x000e620000004200 */
[--C-:B------:R-:W-:Y:S01]  /*3c80*/  FFMA.FTZ R203, R203, UR17, -R206.reuse ;  /* 0x00000011cbcb7c23 */ /* 0x100fe200080108ce */
[----:B------:R-:W-:Y:S01]  /*3c90*/  FFMA.FTZ R204, R217, UR17, -R206 ;  /* 0x00000011d9cc7c23 */ /* 0x000fe200080108ce */
[----:B------:R-:W-:Y:S01]  /*3ca0*/  FADD.FTZ R195, R196, R195 ;  /* 0x000000c3c4c37221 */ /* 0x000fe20000010000 */
[----:B------:R-:W1:Y:S01]  /*3cb0*/  LDSM.16.MT88.4 R12, [R229+0x10800] ;  /* 0x01080000e50c783b */ /* 0x000e620000004200 */
[----:B------:R-:W-:Y:S01]  /*3cc0*/  MUFU.EX2 R191, R191 ;  /* 0x000000bf00bf7308 */ /* 0x000fe20000000800 */
[----:B------:R-:W-:-:S02]  /*3cd0*/  IADD3 R219, R235, 0x4000, RZ ;  /* 0x00004000ebdb7810 */ /* 0x000fc40007ffe0ff */
[----:B------:R-:W1:Y:S01]  /*3ce0*/  LDSM.16.MT88.4 R20, [R229+0x12800] ;  /* 0x01280000e514783b */ /* 0x000e620000004200 */
[----:B------:R-:W-:-:S03]  /*3cf0*/  IADD3 R217, R235, 0x5000, RZ ;  /* 0x00005000ebd97810 */ /* 0x000fc60007ffe0ff */
[----:B------:R-:W1:Y:S01]  /*3d00*/  LDSM.16.MT88.4 R8, [R230+0x14800] ;  /* 0x01480000e608783b */ /* 0x000e620000004200 */
[----:B------:R-:W4:Y:S01]  /*3d10*/  MUFU.EX2 R194, R194 ;  /* 0x000000c200c27308 */ /* 0x000f220000000800 */
[C---:B---3--:R-:W-:Y:S01]  /*3d20*/  F2FP.BF16.F32.PACK_AB R150, R189.reuse, R192 ;  /* 0x000000c0bd96723e */ /* 0x048fe200000010ff */
[----:B------:R-:W-:Y:S01]  /*3d30*/  FADD.FTZ R192, R192, R195 ;  /* 0x000000c3c0c07221 */ /* 0x000fe20000010000 */
[----:B------:R-:W3:Y:S03]  /*3d40*/  LDSM.16.MT88.4 R16, [R229+0x14800] ;  /* 0x01480000e510783b */ /* 0x000ee60000004200 */
[----:B------:R-:W-:Y:S01]  /*3d50*/  FADD.FTZ R192, R189, R192 ;  /* 0x000000c0bdc07221 */ /* 0x000fe20000010000 */
[----:B------:R-:W-:Y:S01]  /*3d60*/  LDSM.16.MT88.4 R32, [R230+0x12800] ;  /* 0x01280000e620783b */ /* 0x000fe20000004200 */
[----:B------:R-:W-:Y:S03]  /*3d70*/  MUFU.EX2 R193, R193 ;  /* 0x000000c100c17308 */ /* 0x000fe60000000800 */
[----:B------:R-:W-:Y:S04]  /*3d80*/  LDSM.16.MT88.4 R24, [R232+0x14800] ;  /* 0x01480000e818783b */ /* 0x000fe80000004200 */
[----:B------:R-:W-:Y:S01]  /*3d90*/  LDSM.16.MT88.4 R180, [R232+0x10800] ;  /* 0x01080000e8b4783b */ /* 0x000fe20000004200 */
[----:B------:R-:W5:Y:S01]  /*3da0*/  MUFU.EX2 R190, R190 ;  /* 0x000000be00be7308 */ /* 0x000f620000000800 */
[----:B----4-:R-:W-:Y:S01]  /*3db0*/  F2FP.BF16.F32.PACK_AB R149, R194, R191 ;  /* 0x000000bfc295723e */ /* 0x010fe200000010ff */
[----:B------:R-:W-:Y:S01]  /*3dc0*/  FADD.FTZ R194, R191, R194 ;  /* 0x000000c2bfc27221 */ /* 0x000fe20000010000 */
[----:B------:R-:W-:Y:S04]  /*3dd0*/  LDSM.16.MT88.4 R176, [R230+0x10800] ;  /* 0x01080000e6b0783b */ /* 0x000fe80000004200 */
[----:B------:R-:W-:Y:S01]  /*3de0*/  LDSM.16.MT88.4 R172, [R228+0x10800] ;  /* 0x01080000e4ac783b */ /* 0x000fe20000004200 */
[----:B------:R-:W-:Y:S03]  /*3df0*/  MUFU.EX2 R187, R187 ;  /* 0x000000bb00bb7308 */ /* 0x000fe60000000800 */
[----:B------:R-:W-:Y:S04]  /*3e00*/  LDSM.16.MT88.4 R168, [R232+0x12800] ;  /* 0x01280000e8a8783b */ /* 0x000fe80000004200 */
[----:B------:R-:W-:Y:S01]  /*3e10*/  LDSM.16.MT88.4 R28, [R228+0x12800] ;  /* 0x01280000e41c783b */ /* 0x000fe20000004200 */
[----:B------:R-:W4:Y:S01]  /*3e20*/  MUFU.EX2 R186, R186 ;  /* 0x000000ba00ba7308 */ /* 0x000f220000000800 */
[----:B-----5:R-:W-:Y:S01]  /*3e30*/  F2FP.BF16.F32.PACK_AB R151, R190, R193 ;  /* 0x000000c1be97723e */ /* 0x020fe200000010ff */
[----:B------:R-:W-:-:S04]  /*3e40*/  FADD.FTZ R193, R193, R194 ;  /* 0x000000c2c1c17221 */ /* 0x000fc80000010000 */
[----:B------:R-:W-:Y:S02]  /*3e50*/  FADD.FTZ R193, R190, R193 ;  /* 0x000000c1bec17221 */ /* 0x000fe40000010000 */
[C---:B------:R-:W-:Y:S01]  /*3e60*/  HMMA.16816.F32.BF16 R44, R148.reuse, R48, RZ ;  /* 0x00000030942c723c */ /* 0x040fe200000418ff */
[----:B------:R-:W-:Y:S05]  /*3e70*/  MUFU.EX2 R185, R185 ;  /* 0x000000b900b97308 */ /* 0x000fea0000000800 */
[C---:B------:R-:W-:Y:S03]  /*3e80*/  HMMA.16816.F32.BF16 R48, R148.reuse, R50, RZ ;  /* 0x000000329430723c */ /* 0x040fe600000418ff */
[----:B------:R-:W-:Y:S03]  /*3e90*/  MUFU.EX2 R166, R166 ;  /* 0x000000a600a67308 */ /* 0x000fe60000000800 */
[C---:B------:R-:W-:Y:S05]  /*3ea0*/  HMMA.16816.F32.BF16 R76, R148.reuse, R80, RZ ;  /* 0x00000050944c723c */ /* 0x040fea00000418ff */
[----:B------:R-:W-:Y:S01]  /*3eb0*/  MUFU.EX2 R188, R188 ;  /* 0x000000bc00bc7308 */ /* 0x000fe20000000800 */
[C---:B------:R-:W-:Y:S06]  /*3ec0*/  HMMA.16816.F32.BF16 R100, R148.reuse, R104, RZ ;  /* 0x000000689464723c */ /* 0x040fec00000418ff */
[C---:B------:R-:W-:Y:S01]  /*3ed0*/  HMMA.16816.F32.BF16 R80, R148.reuse, R82, RZ ;  /* 0x000000529450723c */ /* 0x040fe200000418ff */
[----:B------:R-:W5:Y:S05]  /*3ee0*/  MUFU.EX2 R167, R167 ;  /* 0x000000a700a77308 */ /* 0x000f6a0000000800 */
[C---:B------:R-:W-:Y:S03]  /*3ef0*/  HMMA.16816.F32.BF16 R104, R148.reuse, R106, RZ ;  /* 0x0000006a9468723c */ /* 0x040fe600000418ff */
[----:B------:R-:W-:Y:S03]  /*3f00*/  MUFU.EX2 R184, R184 ;  /* 0x000000b800b87308 */ /* 0x000fe60000000800 */
[C---:B------:R-:W-:Y:S05]  /*3f10*/  HMMA.16816.F32.BF16 R160, R148.reuse, R156, RZ ;  /* 0x0000009c94a0723c */ /* 0x040fea00000418ff */
[----:B------:R-:W3:Y:S01]  /*3f20*/  MUFU.EX2 R165, R165 ;  /* 0x000000a500a57308 */ /* 0x000ee20000000800 */
[C---:B------:R-:W-:Y:S06]  /*3f30*/  HMMA.16816.F32.BF16 R36, R148.reuse, R40, RZ ;  /* 0x000000289424723c */ /* 0x040fec00000418ff */
[C---:B------:R-:W-:Y:S01]  /*3f40*/  HMMA.16816.F32.BF16 R52, R148.reuse, R56, RZ ;  /* 0x000000389434723c */ /* 0x040fe200000418ff */
[----:B------:R-:W-:Y:S05]  /*3f50*/  MUFU.EX2 R197, R197 ;  /* 0x000000c500c57308 */ /* 0x000fea0000000800 */
[C---:B------:R-:W-:Y:S03]  /*3f60*/  HMMA.16816.F32.BF16 R60, R148.reuse, R64, RZ ;  /* 0x00000040943c723c */ /* 0x040fe600000418ff */
[----:B------:R-:W3:Y:S03]  /*3f70*/  MUFU.EX2 R198, R198 ;  /* 0x000000c600c67308 */ /* 0x000ee60000000800 */
[C---:B------:R-:W-:Y:S05]  /*3f80*/  HMMA.16816.F32.BF16 R68, R148.reuse, R72, RZ ;  /* 0x000000489444723c */ /* 0x040fea00000418ff */
[----:B------:R-:W-:Y:S01]  /*3f90*/  MUFU.EX2 R199, R199 ;  /* 0x000000c700c77308 */ /* 0x000fe20000000800 */
[C---:B------:R-:W-:Y:S06]  /*3fa0*/  HMMA.16816.F32.BF16 R84, R148.reuse, R88, RZ ;  /* 0x000000589454723c */ /* 0x040fec00000418ff */
[C---:B--2---:R-:W-:Y:S01]  /*3fb0*/  HMMA.16816.F32.BF16 R92, R148.reuse, R96, RZ ;  /* 0x00000060945c723c */ /* 0x044fe200000418ff */
[----:B------:R-:W-:Y:S05]  /*3fc0*/  MUFU.EX2 R200, R200 ;  /* 0x000000c800c87308 */ /* 0x000fea0000000800 */
[C---:B------:R-:W-:Y:S03]  /*3fd0*/  HMMA.16816.F32.BF16 R108, R148.reuse, R112, RZ ;  /* 0x00000070946c723c */ /* 0x040fe600000418ff */
[----:B------:R-:W-:Y:S03]  /*3fe0*/  MUFU.EX2 R201, R201 ;  /* 0x000000c900c97308 */ /* 0x000fe60000000800 */
[C---:B------:R-:W-:Y:S05]  /*3ff0*/  HMMA.16816.F32.BF16 R152, R148.reuse, R116, RZ ;  /* 0x000000749498723c */ /* 0x040fea00000418ff */
[----:B------:R-:W2:Y:S01]  /*4000*/  MUFU.EX2 R202, R202 ;  /* 0x000000ca00ca7308 */ /* 0x000ea20000000800 */
[C---:B------:R-:W-:Y:S06]  /*4010*/  HMMA.16816.F32.BF16 R120, R148.reuse, R124, RZ ;  /* 0x0000007c9478723c */ /* 0x040fec00000418ff */
[C---:B------:R-:W-:Y:S01]  /*4020*/  HMMA.16816.F32.BF16 R128, R148.reuse, R132, RZ ;  /* 0x000000849480723c */ /* 0x040fe200000418ff */
[----:B------:R-:W-:Y:S05]  /*4030*/  MUFU.EX2 R203, R203 ;  /* 0x000000cb00cb7308 */ /* 0x000fea0000000800 */
[C---:B-1----:R-:W-:Y:S03]  /*4040*/  HMMA.16816.F32.BF16 R136, R148.reuse, R140, RZ ;  /* 0x0000008c9488723c */ /* 0x042fe600000418ff */
[----:B------:R-:W1:Y:S03]  /*4050*/  MUFU.EX2 R204, R204 ;  /* 0x000000cc00cc7308 */ /* 0x000e660000000800 */
[C---:B------:R-:W-:Y:S05]  /*4060*/  HMMA.16816.F32.BF16 R156, R148.reuse, R158, RZ ;  /* 0x0000009e949c723c */ /* 0x040fea00000418ff */
[----:B------:R-:W-:Y:S01]  /*4070*/  MUFU.EX2 R249, R249 ;  /* 0x000000f900f97308 */ /* 0x000fe20000000800 */
[C---:B------:R-:W-:Y:S06]  /*4080*/  HMMA.16816.F32.BF16 R40, R148.reuse, R42, RZ ;  /* 0x0000002a9428723c */ /* 0x040fec00000418ff */
        /* <DEDUP_REMOVED lines=11> */
[----:B------:R-:W-:Y:S01]  /*4140*/  HMMA.16816.F32.BF16 R148, R148, R6, RZ ;  /* 0x000000069494723c */ /* 0x000fe200000418ff */
[----:B----4-:R-:W-:Y:S01]  /*4150*/  F2FP.BF16.F32.PACK_AB R4, R186, R187 ;  /* 0x000000bbba04723e */ /* 0x010fe200000010ff */
[----:B------:R-:W-:Y:S01]  /*4160*/  FADD.FTZ R187, R187, R192 ;  /* 0x000000c0bbbb7221 */ /* 0x000fe20000010000 */
[----:B-----5:R-:W-:Y:S01]  /*4170*/  F2FP.BF16.F32.PACK_AB R5, R167, R188 ;  /* 0x000000bca705723e */ /* 0x020fe200000010ff */
[----:B------:R-:W-:-:S02]  /*4180*/  FADD.FTZ R188, R188, R193 ;  /* 0x000000c1bcbc7221 */ /* 0x000fc40000010000 */
[----:B------:R-:W-:Y:S01]  /*4190*/  FADD.FTZ R186, R186, R187 ;  /* 0x000000bbbaba7221 */ /* 0x000fe20000010000 */
[----:B------:R-:W-:Y:S01]  /*41a0*/  F2FP.BF16.F32.PACK_AB R6, R166, R185 ;  /* 0x000000b9a606723e */ /* 0x000fe200000010ff */
[----:B------:R-:W-:Y:S01]  /*41b0*/  FADD.FTZ R167, R167, R188 ;  /* 0x000000bca7a77221 */ /* 0x000fe20000010000 */
[----:B---3--:R-:W-:Y:S01]  /*41c0*/  F2FP.BF16.F32.PACK_AB R7, R165, R184 ;  /* 0x000000b8a507723e */ /* 0x008fe200000010ff */
[----:B------:R-:W-:Y:S02]  /*41d0*/  FADD.FTZ R185, R185, R186 ;  /* 0x000000bab9b97221 */ /* 0x000fe40000010000 */
[----:B------:R-:W-:Y:S02]  /*41e0*/  FADD.FTZ R184, R184, R167 ;  /* 0x000000a7b8b87221 */ /* 0x000fe40000010000 */
[----:B------:R-:W-:Y:S02]  /*41f0*/  FADD.FTZ R166, R166, R185 ;  /* 0x000000b9a6a67221 */ /* 0x000fe40000010000 */
[----:B------:R-:W-:Y:S01]  /*4200*/  HMMA.16816.F32.BF16 R44, R4, R12, R44 ;  /* 0x0000000c042c723c */ /* 0x000fe2000004182c */
[----:B------:R-:W-:-:S05]  /*4210*/  FADD.FTZ R184, R165, R184 ;  /* 0x000000b8a5b87221 */ /* 0x000fca0000010000 */
[C---:B------:R-:W-:Y:S01]  /*4220*/  HMMA.16816.F32.BF16 R48, R4.reuse, R14, R48 ;  /* 0x0000000e0430723c */ /* 0x040fe20000041830 */
[----:B------:R-:W3:Y:S05]  /*4230*/  LDSM.16.MT88.4 R12, [R228+0x14800] ;  /* 0x01480000e40c783b */ /* 0x000eea0000004200 */
[C---:B------:R-:W-:Y:S06]  /*4240*/  HMMA.16816.F32.BF16 R76, R4.reuse, R20, R76 ;  /* 0x00000014044c723c */ /* 0x040fec000004184c */
[C---:B------:R-:W-:Y:S01]  /*4250*/  HMMA.16816.F32.BF16 R80, R4.reuse, R22, R80 ;  /* 0x000000160450723c */ /* 0x040fe20000041850 */
[----:B------:R-:W4:Y:S05]  /*4260*/  LDSM.16.MT88.4 R20, [R232+0x16800] ;  /* 0x01680000e814783b */ /* 0x000f2a0000004200 */
[C---:B------:R-:W-:Y:S06]  /*4270*/  HMMA.16816.F32.BF16 R100, R4.reuse, R8, R100 ;  /* 0x000000080464723c */ /* 0x040fec0000041864 */
[C---:B------:R-:W-:Y:S01]  /*4280*/  HMMA.16816.F32.BF16 R104, R4.reuse, R10, R104 ;  /* 0x0000000a0468723c */ /* 0x040fe20000041868 */
[----:B------:R-:W5:Y:S05]  /*4290*/  LDSM.16.MT88.4 R8, [R230+0x16800] ;  /* 0x01680000e608783b */ /* 0x000f6a0000004200 */
[C---:B------:R-:W-:Y:S06]  /*42a0*/  HMMA.16816.F32.BF16 R108, R4.reuse, R16, R108 ;  /* 0x00000010046c723c */ /* 0x040fec000004186c */
[C---:B------:R-:W-:Y:S01]  /*42b0*/  HMMA.16816.F32.BF16 R112, R4.reuse, R18, R112 ;  /* 0x000000120470723c */ /* 0x040fe20000041870 */
[----:B------:R-:W2:Y:S05]  /*42c0*/  LDSM.16.MT88.4 R16, [R229+0x16800] ;  /* 0x01680000e510783b */ /* 0x000eaa0000004200 */
[C---:B---3--:R-:W-:Y:S06]  /*42d0*/  HMMA.16816.F32.BF16 R152, R4.reuse, R12, R152 ;  /* 0x0000000c0498723c */ /* 0x048fec0000041898 */
[C---:B------:R-:W-:Y:S01]  /*42e0*/  HMMA.16816.F32.BF16 R116, R4.reuse, R14, R116 ;  /* 0x0000000e0474723c */ /* 0x040fe20000041874 */
[----:B------:R-:W3:Y:S05]  /*42f0*/  LDSM.16.MT88.4 R12, [R228+0x16800] ;  /* 0x01680000e40c783b */ /* 0x000eea0000004200 */
[C---:B----4-:R-:W-:Y:S06]  /*4300*/  HMMA.16816.F32.BF16 R120, R4.reuse, R20, R120 ;  /* 0x000000140478723c */ /* 0x050fec0000041878 */
[C---:B------:R-:W-:Y:S01]  /*4310*/  HMMA.16816.F32.BF16 R124, R4.reuse, R22, R124 ;  /* 0x00000016047c723c */ /* 0x040fe2000004187c */
[----:B------:R-:W-:Y:S05]  /*4320*/  LDSM.16.MT88.4 R20, [R232+0x15000] ;  /* 0x01500000e814783b */ /* 0x000fea0000004200 */
[C---:B-----5:R-:W-:Y:S06]  /*4330*/  HMMA.16816.F32.BF16 R128, R4.reuse, R8, R128 ;  /* 0x000000080480723c */ /* 0x060fec0000041880 */
[C---:B------:R-:W-:Y:S01]  /*4340*/  HMMA.16816.F32.BF16 R132, R4.reuse, R10, R132 ;  /* 0x0000000a0484723c */ /* 0x040fe20000041884 */
[----:B------:R-:W4:Y:S05]  /*4350*/  LDSM.16.MT88.4 R8, [R230+0x13000] ;  /* 0x01300000e608783b */ /* 0x000f2a0000004200 */
[C---:B------:R-:W-:Y:S06]  /*4360*/  HMMA.16816.F32.BF16 R68, R4.reuse, R32, R68 ;  /* 0x000000200444723c */ /* 0x040fec0000041844 */
[C---:B------:R-:W-:Y:S01]  /*4370*/  HMMA.16816.F32.BF16 R72, R4.reuse, R34, R72 ;  /* 0x000000220448723c */ /* 0x040fe20000041848 */
[----:B------:R-:W-:Y:S05]  /*4380*/  LDSM.16.MT88.4 R32, [R229+0x13000] ;  /* 0x01300000e520783b */ /* 0x000fea0000004200 */
[C---:B------:R-:W-:Y:S06]  /*4390*/  HMMA.16816.F32.BF16 R92, R4.reuse, R24, R92 ;  /* 0x00000018045c723c */ /* 0x040fec000004185c */
[C---:B------:R-:W-:Y:S01]  /*43a0*/  HMMA.16816.F32.BF16 R96, R4.reuse, R26, R96 ;  /* 0x0000001a0460723c */ /* 0x040fe20000041860 */
[----:B------:R-:W5:Y:S05]  /*43b0*/  LDSM.16.MT88.4 R24, [R229+0x11000] ;  /* 0x01100000e518783b */ /* 0x000f6a0000004200 */
[C---:B------:R-:W-:Y:S06]  /*43c0*/  HMMA.16816.F32.BF16 R160, R4.reuse, R180, R160 ;  /* 0x000000b404a0723c */ /* 0x040fec00000418a0 */
[C---:B------:R-:W-:Y:S01]  /*43d0*/  HMMA.16816.F32.BF16 R156, R4.reuse, R182, R156 ;  /* 0x000000b6049c723c */ /* 0x040fe2000004189c */
[----:B------:R-:W-:Y:S05]  /*43e0*/  LDSM.16.MT88.4 R180, [R232+0x11000] ;  /* 0x01100000e8b4783b */ /* 0x000fea0000004200 */
        /* <DEDUP_REMOVED lines=12> */
[C---:B--2---:R-:W-:Y:S06]  /*44b0*/  HMMA.16816.F32.BF16 R136, R4.reuse, R16, R136 ;  /* 0x000000100488723c */ /* 0x044fec0000041888 */
[C---:B------:R-:W-:Y:S01]  /*44c0*/  HMMA.16816.F32.BF16 R140, R4.reuse, R18, R140 ;  /* 0x00000012048c723c */ /* 0x040fe2000004188c */
[----:B------:R-:W2:Y:S05]  /*44d0*/  LDSM.16.MT88.4 R16, [R230+0x15000] ;  /* 0x01500000e610783b */ /* 0x000eaa0000004200 */
[C---:B---3--:R-:W-:Y:S06]  /*44e0*/  HMMA.16816.F32.BF16 R144, R4.reuse, R12, R144 ;  /* 0x0000000c0490723c */ /* 0x048fec0000041890 */
[----:B------:R-:W-:Y:S01]  /*44f0*/  HMMA.16816.F32.BF16 R148, R4, R14, R148 ;  /* 0x0000000e0494723c */ /* 0x000fe20000041894 */
[----:B------:R-:W3:Y:S06]  /*4500*/  LDSM.16.MT88.4 R12, [R229+0x15000] ;  /* 0x01500000e50c783b */ /* 0x000eec0000004200 */
[----:B------:R-:W-:Y:S01]  /*4510*/  F2FP.BF16.F32.PACK_AB R4, R198, R197 ;  /* 0x000000c5c604723e */ /* 0x000fe200000010ff */
[----:B------:R-:W-:Y:S01]  /*4520*/  FADD.FTZ R197, R197, R166 ;  /* 0x000000a6c5c57221 */ /* 0x000fe20000010000 */
[----:B------:R-:W-:Y:S01]  /*4530*/  F2FP.BF16.F32.PACK_AB R5, R202, R201 ;  /* 0x000000c9ca05723e */ /* 0x000fe200000010ff */
[----:B------:R-:W-:Y:S01]  /*4540*/  FADD.FTZ R201, R201, R184 ;  /* 0x000000b8c9c97221 */ /* 0x000fe20000010000 */
[----:B------:R-:W-:Y:S01]  /*4550*/  F2FP.BF16.F32.PACK_AB R6, R200, R199 ;  /* 0x000000c7c806723e */ /* 0x000fe200000010ff */
[----:B------:R-:W-:Y:S01]  /*4560*/  FADD.FTZ R198, R198, R197 ;  /* 0x000000c5c6c67221 */ /* 0x000fe20000010000 */
[----:B-1----:R-:W-:Y:S01]  /*4570*/  F2FP.BF16.F32.PACK_AB R7, R204, R203 ;  /* 0x000000cbcc07723e */ /* 0x002fe200000010ff */
[----:B------:R-:W-:-:S02]  /*4580*/  FADD.FTZ R202, R202, R201 ;  /* 0x000000c9caca7221 */ /* 0x000fc40000010000 */
[----:B------:R-:W-:Y:S02]  /*4590*/  FADD.FTZ R199, R199, R198 ;  /* 0x000000c6c7c77221 */ /* 0x000fe40000010000 */
[----:B------:R-:W-:Y:S02]  /*45a0*/  FADD.FTZ R203, R203, R202 ;  /* 0x000000cacbcb7221 */ /* 0x000fe40000010000 */
[----:B----4-:R-:W-:Y:S01]  /*45b0*/  HMMA.16816.F32.BF16 R68, R4, R8, R68 ;  /* 0x000000080444723c */ /* 0x010fe20000041844 */
[----:B------:R-:W-:Y:S01]  /*45c0*/  FADD.FTZ R199, R200, R199 ;  /* 0x000000c7c8c77221 */ /* 0x000fe20000010000 */
[----:B------:R-:W-:-:S04]  /*45d0*/  FADD.FTZ R204, R204, R203 ;  /* 0x000000cbcccc7221 */ /* 0x000fc80000010000 */
[C---:B------:R-:W-:Y:S01]  /*45e0*/  HMMA.16816.F32.BF16 R72, R4.reuse, R10, R72 ;  /* 0x0000000a0448723c */ /* 0x040fe20000041848 */
[----:B------:R-:W1:Y:S05]  /*45f0*/  LDSM.16.MT88.4 R8, [R232+0x17000] ;  /* 0x01700000e808783b */ /* 0x000e6a0000004200 */
[C---:B------:R-:W-:Y:S06]  /*4600*/  HMMA.16816.F32.BF16 R92, R4.reuse, R20, R92 ;  /* 0x00000014045c723c */ /* 0x040fec000004185c */
[C---:B------:R-:W-:Y:S01]  /*4610*/  HMMA.16816.F32.BF16 R96, R4.reuse, R22, R96 ;  /* 0x000000160460723c */ /* 0x040fe20000041860 */
[----:B------:R-:W4:Y:S05]  /*4620*/  LDSM.16.MT88.4 R20, [R230+0x17000] ;  /* 0x01700000e614783b */ /* 0x000f2a0000004200 */
[C---:B-----5:R-:W-:Y:S06]  /*4630*/  HMMA.16816.F32.BF16 R44, R4.reuse, R24, R44 ;  /* 0x00000018042c723c */ /* 0x060fec000004182c */
[C---:B------:R-:W-:Y:S01]  /*4640*/  HMMA.16816.F32.BF16 R48, R4.reuse, R26, R48 ;  /* 0x0000001a0430723c */ /* 0x040fe20000041830 */
[----:B------:R-:W5:Y:S05]  /*4650*/  LDSM.16.MT88.4 R24, [R228+0x15000] ;  /* 0x01500000e418783b */ /* 0x000f6a0000004200 */
[C---:B--2---:R-:W-:Y:S06]  /*4660*/  HMMA.16816.F32.BF16 R100, R4.reuse, R16, R100 ;  /* 0x000000100464723c */ /* 0x044fec0000041864 */
[C---:B------:R-:W-:Y:S01]  /*4670*/  HMMA.16816.F32.BF16 R104, R4.reuse, R18, R104 ;  /* 0x000000120468723c */ /* 0x040fe20000041868 */
[----:B------:R-:W2:Y:S05]  /*4680*/  LDSM.16.MT88.4 R16, [R229+0x17000] ;  /* 0x01700000e510783b */ /* 0x000eaa0000004200 */
[C---:B---3--:R-:W-:Y:S06]  /*4690*/  HMMA.16816.F32.BF16 R108, R4.reuse, R12, R108 ;  /* 0x0000000c046c723c */ /* 0x048fec000004186c */
[C---:B------:R-:W-:Y:S01]  /*46a0*/  HMMA.16816.F32.BF16 R112, R4.reuse, R14, R112 ;  /* 0x0000000e0470723c */ /* 0x040fe20000041870 */
[----:B------:R-:W3:Y:S05]  /*46b0*/  LDSM.16.MT88.4 R12, [R228+0x17000] ;  /* 0x01700000e40c783b */ /* 0x000eea0000004200 */
[C---:B-1----:R-:W-:Y:S06]  /*46c0*/  HMMA.16816.F32.BF16 R120, R4.reuse, R8, R120 ;  /* 0x000000080478723c */ /* 0x042fec0000041878 */
[C---:B------:R-:W-:Y:S01]  /*46d0*/  HMMA.16816.F32.BF16 R124, R4.reuse, R10, R124 ;  /* 0x0000000a047c723c */ /* 0x040fe2000004187c */
[----:B------:R-:W1:Y:S05]  /*46e0*/  LDSM.16.MT88.4 R8, [R232+0x11800] ;  /* 0x01180000e808783b */ /* 0x000e6a0000004200 */
[C---:B----4-:R-:W-:Y:S06]  /*46f0*/  HMMA.16816.F32.BF16 R128, R4.reuse, R20, R128 ;  /* 0x000000140480723c */ /* 0x050fec0000041880 */
[C---:B------:R-:W-:Y:S01]  /*4700*/  HMMA.16816.F32.BF16 R132, R4.reuse, R22, R132 ;  /* 0x000000160484723c */ /* 0x040fe20000041884 */
[----:B------:R-:W4:Y:S05]  /*4710*/  LDSM.16.MT88.4 R20, [R229+0x11800] ;  /* 0x01180000e514783b */ /* 0x000f2a0000004200 */
[C---:B------:R-:W-:Y:S06]  /*4720*/  HMMA.16816.F32.BF16 R160, R4.reuse, R180, R160 ;  /* 0x000000b404a0723c */ /* 0x040fec00000418a0 */
[----:B------:R-:W-:Y:S01]  /*4730*/  HMMA.16816.F32.BF16 R156, R4, R182, R156 ;  /* 0x000000b6049c723c */ /* 0x000fe2000004189c */
[--C-:B------:R-:W-:Y:S01]  /*4740*/  FFMA.FTZ R180, R211, UR17, -R206.reuse ;  /* 0x00000011d3b47c23 */ /* 0x100fe200080108ce */
[----:B------:R-:W-:-:S04]  /*4750*/  FFMA.FTZ R181, R207, UR17, -R206 ;  /* 0x00000011cfb57c23 */ /* 0x000fc800080108ce */
[C---:B------:R-:W-:Y:S01]  /*4760*/  HMMA.16816.F32.BF16 R36, R4.reuse, R176, R36 ;  /* 0x000000b00424723c */ /* 0x040fe20000041824 */
[--C-:B------:R-:W-:Y:S01]  /*4770*/  FFMA.FTZ R182, R205, UR17, -R206.reuse ;  /* 0x00000011cdb67c23 */ /* 0x100fe200080108ce */
[----:B------:R-:W-:Y:S04]  /*4780*/  MUFU.EX2 R180, R180 ;  /* 0x000000b400b47308 */ /* 0x000fe80000000800 */
[C---:B------:R-:W-:Y:S01]  /*4790*/  HMMA.16816.F32.BF16 R40, R4.reuse, R178, R40 ;  /* 0x000000b20428723c */ /* 0x040fe20000041828 */
[--C-:B------:R-:W-:Y:S01]  /*47a0*/  FFMA.FTZ R176, R216, UR17, -R215.reuse ;  /* 0x00000011d8b07c23 */ /* 0x100fe200080108d7 */
[--C-:B------:R-:W-:Y:S01]  /*47b0*/  FFMA.FTZ R177, R214, UR17, -R215.reuse ;  /* 0x00000011d6b17c23 */ /* 0x100fe200080108d7 */
[C---:B------:R-:W-:Y:S01]  /*47c0*/  IADD3 R216, R235.reuse, 0x5800, RZ ;  /* 0x00005800ebd87810 */ /* 0x040fe20007ffe0ff */
[----:B------:R-:W-:Y:S01]  /*47d0*/  MUFU.EX2 R181, R181 ;  /* 0x000000b500b57308 */ /* 0x000fe20000000800 */
[----:B------:R-:W-:Y:S01]  /*47e0*/  IADD3 R214, R235, 0x6800, RZ ;  /* 0x00006800ebd67810 */ /* 0x000fe20007ffe0ff */
[----:B------:R-:W-:Y:S01]  /*47f0*/  HMMA.16816.F32.BF16 R52, R4, R172, R52 ;  /* 0x000000ac0434723c */ /* 0x000fe20000041834 */
[----:B------:R-:W-:Y:S01]  /*4800*/  FFMA.FTZ R178, R212, UR17, -R215 ;  /* 0x00000011d4b27c23 */ /* 0x000fe200080108d7 */
[----:B------:R-:W-:Y:S01]  /*4810*/  FFMA.FTZ R179, R213, UR17, -R206 ;  /* 0x00000011d5b37c23 */ /* 0x000fe200080108ce */
[----:B------:R-:W-:-:S02]  /*4820*/  IADD3 R215, R235, 0x6000, RZ ;  /* 0x00006000ebd77810 */ /* 0x000fc40007ffe0ff */
[C---:B------:R-:W-:Y:S01]  /*4830*/  IADD3 R213, R235.reuse, 0x7000, RZ ;  /* 0x00007000ebd57810 */ /* 0x040fe20007ffe0ff */
[----:B------:R-:W-:Y:S01]  /*4840*/  MUFU.EX2 R176, R176 ;  /* 0x000000b000b07308 */ /* 0x000fe20000000800 */
[----:B------:R-:W-:Y:S01]  /*4850*/  HMMA.16816.F32.BF16 R56, R4, R174, R56 ;  /* 0x000000ae0438723c */ /* 0x000fe20000041838 */
[----:B------:R-:W-:Y:S01]  /*4860*/  LDSM.16.MT88.4 R172, [R230+0x13800] ;  /* 0x01380000e6ac783b */ /* 0x000fe20000004200 */
[----:B------:R-:W-:-:S04]  /*4870*/  IADD3 R212, R235, 0x7800, RZ ;  /* 0x00007800ebd47810 */ /* 0x000fc80007ffe0ff */
[C---:B------:R-:W-:Y:S01]  /*4880*/  HMMA.16816.F32.BF16 R60, R4.reuse, R168, R60 ;  /* 0x000000a8043c723c */ /* 0x040fe2000004183c */
[----:B------:R-:W1:Y:S05]  /*4890*/  MUFU.EX2 R177, R177 ;  /* 0x000000b100b17308 */ /* 0x000e6a0000000800 */
[C---:B------:R-:W-:Y:S01]  /*48a0*/  HMMA.16816.F32.BF16 R64, R4.reuse, R170, R64 ;  /* 0x000000aa0440723c */ /* 0x040fe20000041840 */
[----:B------:R-:W-:Y:S02]  /*48b0*/  LDSM.16.MT88.4 R168, [R229+0x13800] ;  /* 0x01380000e5a8783b */ /* 0x000fe40000004200 */
[----:B------:R-:W-:Y:S03]  /*48c0*/  MUFU.EX2 R178, R178 ;  /* 0x000000b200b27308 */ /* 0x000fe60000000800 */
[C---:B------:R-:W-:Y:S05]  /*48d0*/  HMMA.16816.F32.BF16 R76, R4.reuse, R32, R76 ;  /* 0x00000020044c723c */ /* 0x040fea000004184c */
[----:B------:R-:W4:Y:S01]  /*48e0*/  MUFU.EX2 R179, R179 ;  /* 0x000000b300b37308 */ /* 0x000f220000000800 */
[C---:B------:R-:W-:Y:S01]  /*48f0*/  HMMA.16816.F32.BF16 R80, R4.reuse, R34, R80 ;  /* 0x000000220450723c */ /* 0x040fe20000041850 */
[----:B------:R-:W-:Y:S05]  /*4900*/  LDSM.16.MT88.4 R32, [R228+0x13800] ;  /* 0x01380000e420783b */ /* 0x000fea0000004200 */
[C---:B------:R-:W-:Y:S01]  /*4910*/  HMMA.16816.F32.BF16 R84, R4.reuse, R28, R84 ;  /* 0x0000001c0454723c */ /* 0x040fe20000041854 */
[----:B------:R-:W4:Y:S05]  /*4920*/  MUFU.EX2 R182, R182 ;  /* 0x000000b600b67308 */ /* 0x000f2a0000000800 */
[C---:B------:R-:W-:Y:S01]  /*4930*/  HMMA.16816.F32.BF16 R88, R4.reuse, R30, R88 ;  /* 0x0000001e0458723c */ /* 0x040fe20000041858 */
[----:B------:R-:W-:Y:S05]  /*4940*/  LDSM.16.MT88.4 R28, [R232+0x15800] ;  /* 0x01580000e81c783b */ /* 0x000fea0000004200 */
[C---:B-----5:R-:W-:Y:S06]  /*4950*/  HMMA.16816.F32.BF16 R152, R4.reuse, R24, R152 ;  /* 0x000000180498723c */ /* 0x060fec0000041898 */
[C---:B------:R-:W-:Y:S01]  /*4960*/  HMMA.16816.F32.BF16 R116, R4.reuse, R26, R116 ;  /* 0x0000001a0474723c */ /* 0x040fe20000041874 */
[----:B------:R-:W5:Y:S05]  /*4970*/  LDSM.16.MT88.4 R24, [R230+0x11800] ;  /* 0x01180000e618783b */ /* 0x000f6a0000004200 */
[C---:B--2---:R-:W-:Y:S06]  /*4980*/  HMMA.16816.F32.BF16 R136, R4.reuse, R16, R136 ;  /* 0x000000100488723c */ /* 0x044fec0000041888 */
[C---:B------:R-:W-:Y:S01]  /*4990*/  HMMA.16816.F32.BF16 R140, R4.reuse, R18, R140 ;  /* 0x00000012048c723c */ /* 0x040fe2000004188c */
[----:B------:R-:W2:Y:S05]  /*49a0*/  LDSM.16.MT88.4 R16, [R228+0x11800] ;  /* 0x01180000e410783b */ /* 0x000eaa0000004200 */
[C---:B---3--:R-:W-:Y:S06]  /*49b0*/  HMMA.16816.F32.BF16 R144, R4.reuse, R12, R144 ;  /* 0x0000000c0490723c */ /* 0x048fec0000041890 */
[----:B------:R-:W-:Y:S01]  /*49c0*/  HMMA.16816.F32.BF16 R148, R4, R14, R148 ;  /* 0x0000000e0494723c */ /* 0x000fe20000041894 */
[----:B------:R-:W3:Y:S06]  /*49d0*/  LDSM.16.MT88.4 R12, [R232+0x13800] ;  /* 0x01380000e80c783b */ /* 0x000eec0000004200 */
[----:B-1----:R-:W-:Y:S01]  /*49e0*/  F2FP.BF16.F32.PACK_AB R4, R177, R176 ;  /* 0x000000b0b104723e */ /* 0x002fe200000010ff */
[----:B------:R-:W-:Y:S01]  /*49f0*/  FADD.FTZ R176, R176, R199 ;  /* 0x000000c7b0b07221 */ /* 0x000fe20000010000 */
[----:B----4-:R-:W-:Y:S01]  /*4a00*/  F2FP.BF16.F32.PACK_AB R5, R180, R179 ;  /* 0x000000b3b405723e */ /* 0x010fe200000010ff */
[----:B------:R-:W-:Y:S01]  /*4a10*/  FADD.FTZ R179, R179, R204 ;  /* 0x000000ccb3b37221 */ /* 0x000fe20000010000 */
[----:B------:R-:W-:Y:S01]  /*4a20*/  F2FP.BF16.F32.PACK_AB R6, R249, R178 ;  /* 0x000000b2f906723e */ /* 0x000fe200000010ff */
[----:B------:R-:W-:Y:S01]  /*4a30*/  FADD.FTZ R177, R177, R176 ;  /* 0x000000b0b1b17221 */ /* 0x000fe20000010000 */
[----:B------:R-:W-:Y:S01]  /*4a40*/  F2FP.BF16.F32.PACK_AB R7, R182, R181 ;  /* 0x000000b5b607723e */ /* 0x000fe200000010ff */
[----:B------:R-:W-:-:S02]  /*4a50*/  FADD.FTZ R180, R180, R179 ;  /* 0x000000b3b4b47221 */ /* 0x000fc40000010000 */
[----:B------:R-:W-:Y:S02]  /*4a60*/  FADD.FTZ R178, R178, R177 ;  /* 0x000000b1b2b27221 */ /* 0x000fe40000010000 */
[----:B------:R-:W-:Y:S02]  /*4a70*/  FADD.FTZ R181, R181, R180 ;  /* 0x000000b4b5b57221 */ /* 0x000fe40000010000 */
[----:B------:R-:W-:Y:S01]  /*4a80*/  HMMA.16816.F32.BF16 R160, R4, R8, R160 ;  /* 0x0000000804a0723c */ /* 0x000fe200000418a0 */
        /* <DEDUP_REMOVED lines=23> */
[C---:B------:R-:W-:Y:S06]  /*4c00*/  HMMA.16816.F32.BF16 R72, R4.reuse, R174, R72 ;  /* 0x000000ae0448723c */ /* 0x040fec0000041848 */
[C---:B------:R-:W-:Y:S06]  /*4c10*/  HMMA.16816.F32.BF16 R76, R4.reuse, R168, R76 ;  /* 0x000000a8044c723c */ /* 0x040fec000004184c */
[C---:B------:R-:W-:Y:S06]  /*4c20*/  HMMA.16816.F32.BF16 R80, R4.reuse, R170, R80 ;  /* 0x000000aa0450723c */ /* 0x040fec0000041850 */
[C---:B------:R-:W-:Y:S06]  /*4c30*/  HMMA.16816.F32.BF16 R84, R4.reuse, R32, R84 ;  /* 0x000000200454723c */ /* 0x040fec0000041854 */
[C---:B------:R-:W-:Y:S06]  /*4c40*/  HMMA.16816.F32.BF16 R88, R4.reuse, R34, R88 ;  /* 0x000000220458723c */ /* 0x040fec0000041858 */
[C---:B------:R-:W-:Y:S06]  /*4c50*/  HMMA.16816.F32.BF16 R92, R4.reuse, R28, R92 ;  /* 0x0000001c045c723c */ /* 0x040fec000004185c */
[C---:B------:R-:W-:Y:S06]  /*4c60*/  HMMA.16816.F32.BF16 R96, R4.reuse, R30, R96 ;  /* 0x0000001e0460723c */ /* 0x040fec0000041860 */
[C---:B-----5:R-:W-:Y:S06]  /*4c70*/  HMMA.16816.F32.BF16 R108, R4.reuse, R24, R108 ;  /* 0x00000018046c723c */ /* 0x060fec000004186c */
[C---:B------:R-:W-:Y:S06]  /*4c80*/  HMMA.16816.F32.BF16 R112, R4.reuse, R26, R112 ;  /* 0x0000001a0470723c */ /* 0x040fec0000041870 */
[C---:B--2---:R-:W-:Y:S06]  /*4c90*/  HMMA.16816.F32.BF16 R120, R4.reuse, R16, R120 ;  /* 0x000000100478723c */ /* 0x044fec0000041878 */
[C---:B------:R-:W-:Y:S06]  /*4ca0*/  HMMA.16816.F32.BF16 R124, R4.reuse, R18, R124 ;  /* 0x00000012047c723c */ /* 0x040fec000004187c */
[C---:B---3--:R-:W-:Y:S06]  /*4cb0*/  HMMA.16816.F32.BF16 R128, R4.reuse, R12, R128 ;  /* 0x0000000c0480723c */ /* 0x048fec0000041880 */
[C---:B------:R-:W-:Y:S06]  /*4cc0*/  HMMA.16816.F32.BF16 R132, R4.reuse, R14, R132 ;  /* 0x0000000e0484723c */ /* 0x040fec0000041884 */
[C---:B-1----:R-:W-:Y:S06]  /*4cd0*/  HMMA.16816.F32.BF16 R136, R4.reuse, R8, R136 ;  /* 0x000000080488723c */ /* 0x042fec0000041888 */
[C---:B------:R-:W-:Y:S06]  /*4ce0*/  HMMA.16816.F32.BF16 R140, R4.reuse, R10, R140 ;  /* 0x0000000a048c723c */ /* 0x040fec000004188c */
[C---:B----4-:R-:W-:Y:S06]  /*4cf0*/  HMMA.16816.F32.BF16 R144, R4.reuse, R20, R144 ;  /* 0x000000140490723c */ /* 0x050fec0000041890 */
[----:B------:R-:W-:Y:S01]  /*4d00*/  HMMA.16816.F32.BF16 R148, R4, R22, R148 ;  /* 0x000000160494723c */ /* 0x000fe20000041894 */
[----:B------:R-:W-:-:S08]  /*4d10*/  NOP ;  /* 0x0000000000007918 */ /* 0x000fd00000000000 */
[----:B------:R-:W-:-:S15]  /*4d20*/  @!P1 BRA `(.L_x_6) ;  /* 0x0000003400b89947 */ /* 0x000fde0003800000 */
[----:B------:R-:W-:Y:S01]  /*4d30*/  UIADD3 UR4, UR16, -0x2, URZ ;  /* 0xfffffffe10047890 */ /* 0x000fe2000fffe03f */
[----:B------:R-:W-:-:S04]  /*4d40*/  DEPBAR.LE SB0, 0x0 ;  /* 0x000080000000791a */ /* 0x000fc80000000000 */
[----:B------:R-:W-:Y:S01]  /*4d50*/  USHF.R.S32.HI UR6, URZ, 0x1f, UR4 ;  /* 0x0000001f3f067899 */ /* 0x000fe20008011404 */
[----:B------:R-:W1:Y:S01]  /*4d60*/  S2R R165, SR_TID.X ;  /* 0x0000000000a57919 */ /* 0x000e620000002100 */
[----:B------:R-:W-:Y:S02]  /*4d70*/  UIMAD.WIDE.U32 UR20, UR4, UR8, URZ ;  /* 0x00000008041472a5 */ /* 0x000fe4000f8e003f */
[----:B------:R-:W-:Y:S02]  /*4d80*/  UIMAD UR6, UR6, UR8, URZ ;  /* 0x00000008060672a4 */ /* 0x000fe4000f8e023f */
[----:B------:R-:W-:Y:S02]  /*4d90*/  USHF.L.U32 UR15, UR8, 0x5, URZ ;  /* 0x00000005080f7899 */ /* 0x000fe4000800063f */
[----:B------:R-:W-:Y:S01]  /*4da0*/  UIMAD UR6, UR4, UR9, UR6 ;  /* 0x00000009040672a4 */ /* 0x000fe2000f8e0206 */
[----:B------:R-:W-:Y:S01]  /*4db0*/  IMAD.U32 R8, RZ, RZ, UR20 ;  /* 0x00000014ff087e24 */ /* 0x000fe2000f8e00ff */
[----:B------:R-:W-:Y:S01]  /*4dc0*/  UISETP.NE.AND UP0, UPT, UR16, 0x2, UPT ;  /* 0x000000021000788c */ /* 0x000fe2000bf05270 */
[----:B------:R-:W-:Y:S01]  /*4dd0*/  IMAD.U32 R9, RZ, RZ, UR21 ;  /* 0x00000015ff097e24 */ /* 0x000fe2000f8e00ff */
[----:B------:R-:W-:Y:S01]  /*4de0*/  UIADD3 UR6, UR21, UR6, URZ ;  /* 0x0000000615067290 */ /* 0x000fe2000fffe03f */
[----:B------:R-:W-:Y:S01]  /*4df0*/  BAR.SYNC.DEFER_BLOCKING 0x0 ;  /* 0x0000000000007b1d */ /* 0x000fe20000010000 */
[----:B------:R-:W-:-:S04]  /*4e00*/  LEA R4, P0, R8, R208, 0x6 ;  /* 0x000000d008047211 */ /* 0x000fc800078030ff */
[----:B------:R-:W-:Y:S01]  /*4e10*/  IMAD.U32 R5, RZ, RZ, UR6 ;  /* 0x00000006ff057e24 */ /* 0x000fe2000f8e00ff */
[----:B------:R-:W-:Y:S02]  /*4e20*/  ULDC.64 UR6, c[0x0][0x220] ;  /* 0x0000880000067ab9 */ /* 0x000fe40000000a00 */
[----:B------:R-:W-:Y:S01]  /*4e30*/  LEA R6, P1, R4, UR6, 0x1 ;  /* 0x0000000604067c11 */ /* 0x000fe2000f8208ff */
[----:B------:R-:W-:Y:S01]  /*4e40*/  USHF.L.U64.HI UR6, UR8, 0x5, UR9 ;  /* 0x0000000508067899 */ /* 0x000fe20008010209 */
[----:B------:R-:W-:Y:S02]  /*4e50*/  LEA.HI.X R5, R8, R243, R5, 0x6, P0 ;  /* 0x000000f308057211 */ /* 0x000fe400000f3405 */
[----:B------:R-:W-:Y:S02]  /*4e60*/  IADD3 R8, P0, R6, UR15, RZ ;  /* 0x0000000f06087c10 */ /* 0x000fe4000ff1e0ff */
[----:B------:R-:W-:Y:S02]  /*4e70*/  LEA.HI.X R7, R4, UR7, R5, 0x1, P1 ;  /* 0x0000000704077c11 */ /* 0x000fe400088f0c05 */
[----:B------:R-:W-:-:S02]  /*4e80*/  IADD3 R10, P1, R8, UR15, RZ ;  /* 0x0000000f080a7c10 */ /* 0x000fc4000ff3e0ff */
[----:B------:R-:W-:Y:S02]  /*4e90*/  IADD3.X R9, R7, UR6, RZ, P0, !PT ;  /* 0x0000000607097c10 */ /* 0x000fe400087fe4ff */
[----:B------:R-:W-:Y:S01]  /*4ea0*/  IADD3 R12, P0, R10, UR15, RZ ;  /* 0x0000000f0a0c7c10 */ /* 0x000fe2000ff1e0ff */
[----:B-1----:R-:W-:Y:S01]  /*4eb0*/  IMAD.SHL.U32 R165, R165, 0x2, RZ ;  /* 0x00000002a5a57824 */ /* 0x002fe200078e00ff */
[----:B------:R-:W-:Y:S01]  /*4ec0*/  IADD3.X R11, R9, UR6, RZ, P1, !PT ;  /* 0x00000006090b7c10 */ /* 0x000fe20008ffe4ff */
[----:B------:R-:W-:Y:S01]  /*4ed0*/  @!PT LDS RZ, [RZ] ;  /* 0x00000000fffff984 */ /* 0x000fe20000000800 */
[----:B------:R-:W-:Y:S01]  /*4ee0*/  @!PT LDS RZ, [RZ] ;  /* 0x00000000fffff984 */ /* 0x000fe20000000800 */
[----:B------:R-:W-:Y:S01]  /*4ef0*/  @!PT LDS RZ, [RZ] ;  /* 0x00000000fffff984 */ /* 0x000fe20000000800 */
[----:B------:R-:W-:Y:S03]  /*4f00*/  LDGSTS.E.BYPASS.LTC128B.128 [R239+0x10000], desc[UR18][R6.64] ;  /* 0x1000000006ef7fae */ /* 0x000fe6000b901d52 */
[----:B------:R-:W-:Y:S01]  /*4f10*/  IADD3.X R13, R11, UR6, RZ, P0, !PT ;  /* 0x000000060b0d7c10 */ /* 0x000fe200087fe4ff */
[----:B------:R-:W-:Y:S04]  /*4f20*/  LDGSTS.E.BYPASS.LTC128B.128 [R239+0x12000], desc[UR18][R6.64+0x80] ;  /* 0x1200008006ef7fae */ /* 0x000fe8000b901d52 */
[----:B------:R-:W-:Y:S04]  /*4f30*/  LDGSTS.E.BYPASS.LTC128B.128 [R239+0x14000], desc[UR18][R6.64+0x100] ;  /* 0x1400010006ef7fae */ /* 0x000fe8000b901d52 */
[----:B------:R1:W-:Y:S04]  /*4f40*/  LDGSTS.E.BYPASS.LTC128B.128 [R239+0x16000], desc[UR18][R6.64+0x180] ;  /* 0x1600018006ef7fae */ /* 0x0003e8000b901d52 */
[----:B------:R-:W-:Y:S04]  /*4f50*/  LDGSTS.E.BYPASS.LTC128B.128 [R239+0x10800], desc[UR18][R8.64] ;  /* 0x1080000008ef7fae */ /* 0x000fe8000b901d52 */
[----:B------:R-:W-:Y:S04]  /*4f60*/  LDGSTS.E.BYPASS.LTC128B.128 [R239+0x12800], desc[UR18][R8.64+0x80] ;  /* 0x1280008008ef7fae */ /* 0x000fe8000b901d52 */
[----:B------:R-:W-:Y:S04]  /*4f70*/  LDGSTS.E.BYPASS.LTC128B.128 [R239+0x14800], desc[UR18][R8.64+0x100] ;  /* 0x1480010008ef7fae */ /* 0x000fe8000b901d52 */
[----:B------:R-:W-:Y:S04]  /*4f80*/  LDGSTS.E.BYPASS.LTC128B.128 [R239+0x16800], desc[UR18][R8.64+0x180] ;  /* 0x1680018008ef7fae */ /* 0x000fe8000b901d52 */
[----:B------:R-:W-:Y:S04]  /*4f90*/  LDGSTS.E.BYPASS.LTC128B.128 [R239+0x11000], desc[UR18][R10.64] ;  /* 0x110000000aef7fae */ /* 0x000fe8000b901d52 */
[----:B------:R-:W-:Y:S04]  /*4fa0*/  LDGSTS.E.BYPASS.LTC128B.128 [R239+0x13000], desc[UR18][R10.64+0x80] ;  /* 0x130000800aef7fae */ /* 0x000fe8000b901d52 */
[----:B------:R-:W-:Y:S04]  /*4fb0*/  LDGSTS.E.BYPASS.LTC128B.128 [R239+0x15000], desc[UR18][R10.64+0x100] ;  /* 0x150001000aef7fae */ /* 0x000fe8000b901d52 */
[----:B------:R2:W-:Y:S04]  /*4fc0*/  LDGSTS.E.BYPASS.LTC128B.128 [R239+0x17000], desc[UR18][R10.64+0x180] ;  /* 0x170001800aef7fae */ /* 0x0005e8000b901d52 */
[----:B------:R-:W-:Y:S04]  /*4fd0*/  LDGSTS.E.BYPASS.LTC128B.128 [R239+0x11800], desc[UR18][R12.64] ;  /* 0x118000000cef7fae */ /* 0x000fe8000b901d52 */
[----:B------:R-:W-:Y:S04]  /*4fe0*/  LDGSTS.E.BYPASS.LTC128B.128 [R239+0x13800], desc[UR18][R12.64+0x80] ;  /* 0x138000800cef7fae */ /* 0x000fe8000b901d52 */
[----:B------:R-:W-:Y:S04]  /*4ff0*/  LDGSTS.E.BYPASS.LTC128B.128 [R239+0x15800], desc[UR18][R12.64+0x100] ;  /* 0x158001000cef7fae */ /* 0x000fe8000b901d52 */
[----:B------:R3:W-:Y:S04]  /*5000*/  LDGSTS.E.BYPASS.LTC128B.128 [R239+0x17800], desc[UR18][R12.64+0x180] ;  /* 0x178001800cef7fae */ /* 0x0007e8000b901d52 */
[----:B------:R-:W-:Y:S04]  /*5010*/  LDSM.16.M88.4 R180, [R238] ;  /* 0x00000000eeb4783b */ /* 0x000fe80000000200 */
[----:B-1----:R-:W1:Y:S04]  /*5020*/  LDSM.16.M88.4 R4, [R237+0x8000] ;  /* 0x00800000ed04783b */ /* 0x002e680000000200 */
[----:B------:R-:W4:Y:S04]  /*5030*/  LDSM.16.M88.4 R24, [R237+0x8800] ;  /* 0x00880000ed18783b */ /* 0x000f280000000200 */
[----:B------:R-:W5:Y:S04]  /*5040*/  LDSM.16.M88.4 R188, [R237+0x9000] ;  /* 0x00900000edbc783b */ /* 0x000f680000000200 */
[----:B------:R-:W5:Y:S04]  /*5050*/  LDSM.16.M88.4 R196, [R237+0x9800] ;  /* 0x00980000edc4783b */ /* 0x000f680000000200 */
[----:B------:R-:W-:Y:S04]  /*5060*/  LDSM.16.M88.4 R172, [R236] ;  /* 0x00000000ecac783b */ /* 0x000fe80000000200 */
[----:B------:R-:W5:Y:S04]  /*5070*/  LDSM.16.M88.4 R192, [R235] ;  /* 0x00000000ebc0783b */ /* 0x000f680000000200 */
[----:B------:R-:W5:Y:S04]  /*5080*/  LDSM.16.M88.4 R168, [R227] ;  /* 0x00000000e3a8783b */ /* 0x000f680000000200 */
[----:B--2---:R-:W2:Y:S04]  /*5090*/  LDSM.16.M88.4 R8, [R226] ;  /* 0x00000000e208783b */ /* 0x004ea80000000200 */
[----:B------:R-:W2:Y:S04]  /*50a0*/  LDSM.16.M88.4 R176, [R225] ;  /* 0x00000000e1b0783b */ /* 0x000ea80000000200 */
[----:B---3--:R-:W-:Y:S01]  /*50b0*/  LDSM.16.M88.4 R12, [R234] ;  /* 0x00000000ea0c783b */ /* 0x008fe20000000200 */
[C---:B-1----:R-:W-:Y:S03]  /*50c0*/  HMMA.16816.F32.BF16 R32, R180.reuse, R4, RZ ;  /* 0x00000004b420723c */ /* 0x042fe600000418ff */
[----:B------:R-:W1:Y:S04]  /*50d0*/  LDSM.16.M88.4 R16, [R231+0x8000] ;  /* 0x00800000e710783b */ /* 0x000e680000000200 */
[----:B------:R-:W-:Y:S01]  /*50e0*/  LDSM.16.M88.4 R200, [R231+0x8800] ;  /* 0x00880000e7c8783b */ /* 0x000fe20000000200 */
[C---:B------:R-:W-:Y:S03]  /*50f0*/  HMMA.16816.F32.BF16 R4, R180.reuse, R6, RZ ;  /* 0x00000006b404723c */ /* 0x040fe600000418ff */
[----:B------:R-:W-:Y:S03]  /*5100*/  LDSM.16.M88.4 R204, [R213] ;  /* 0x00000000d5cc783b */ /* 0x000fe60000000200 */
[C---:B----4-:R-:W-:Y:S01]  /*5110*/  HMMA.16816.F32.BF16 R28, R180.reuse, R24, RZ ;  /* 0x00000018b41c723c */ /* 0x050fe200000418ff */
[----:B------:R-:W0:Y:S05]  /*5120*/  LDGDEPBAR ;  /* 0x00000000000079af */ /* 0x000e2a0000000000 */
[C---:B-----5:R-:W-:Y:S06]  /*5130*/  HMMA.16816.F32.BF16 R20, R180.reuse, R188, RZ ;  /* 0x000000bcb414723c */ /* 0x060fec00000418ff */
[C---:B------:R-:W-:Y:S06]  /*5140*/  HMMA.16816.F32.BF16 R24, R180.reuse, R26, RZ ;  /* 0x0000001ab418723c */ /* 0x040fec00000418ff */
[C---:B------:R-:W-:Y:S06]  /*5150*/  HMMA.16816.F32.BF16 R188, R180.reuse, R190, RZ ;  /* 0x000000beb4bc723c */ /* 0x040fec00000418ff */
[C---:B------:R-:W-:Y:S06]  /*5160*/  HMMA.16816.F32.BF16 R184, R180.reuse, R196, RZ ;  /* 0x000000c4b4b8723c */ /* 0x040fec00000418ff */
[----:B------:R-:W-:Y:S01]  /*5170*/  HMMA.16816.F32.BF16 R180, R180, R198, RZ ;  /* 0x000000c6b4b4723c */ /* 0x000fe200000418ff */
[----:B------:R-:W3:Y:S05]  /*5180*/  LDSM.16.M88.4 R196, [R231+0x9000] ;  /* 0x00900000e7c4783b */ /* 0x000eea0000000200 */
[C---:B------:R-:W-:Y:S06]  /*5190*/  HMMA.16816.F32.BF16 R32, R172.reuse, R192, R32 ;  /* 0x000000c0ac20723c */ /* 0x040fec0000041820 */
[C---:B------:R-:W-:Y:S01]  /*51a0*/  HMMA.16816.F32.BF16 R4, R172.reuse, R194, R4 ;  /* 0x000000c2ac04723c */ /* 0x040fe20000041804 */
[----:B------:R-:W4:Y:S05]  /*51b0*/  LDSM.16.M88.4 R192, [R231+0x9800] ;  /* 0x00980000e7c0783b */ /* 0x000f2a0000000200 */
[C---:B------:R-:W-:Y:S06]  /*51c0*/  HMMA.16816.F32.BF16 R28, R172.reuse, R168, R28 ;  /* 0x000000a8ac1c723c */ /* 0x040fec000004181c */
[C---:B------:R-:W-:Y:S01]  /*51d0*/  HMMA.16816.F32.BF16 R24, R172.reuse, R170, R24 ;  /* 0x000000aaac18723c */ /* 0x040fe20000041818 */
[----:B------:R-:W-:Y:S05]  /*51e0*/  LDSM.16.M88.4 R168, [R233] ;  /* 0x00000000e9a8783b */ /* 0x000fea0000000200 */
[C---:B--2---:R-:W-:Y:S06]  /*51f0*/  HMMA.16816.F32.BF16 R20, R172.reuse, R8, R20 ;  /* 0x00000008ac14723c */ /* 0x044fec0000041814 */
[C---:B------:R-:W-:Y:S01]  /*5200*/  HMMA.16816.F32.BF16 R188, R172.reuse, R10, R188 ;  /* 0x0000000aacbc723c */ /* 0x040fe200000418bc */
[----:B------:R-:W2:Y:S05]  /*5210*/  LDSM.16.M88.4 R8, [R224] ;  /* 0x00000000e008783b */ /* 0x000eaa0000000200 */
[C---:B------:R-:W-:Y:S06]  /*5220*/  HMMA.16816.F32.BF16 R184, R172.reuse, R176, R184 ;  /* 0x000000b0acb8723c */ /* 0x040fec00000418b8 */
[----:B------:R-:W-:Y:S01]  /*5230*/  HMMA.16816.F32.BF16 R180, R172, R178, R180 ;  /* 0x000000b2acb4723c */ /* 0x000fe200000418b4 */
[----:B------:R-:W-:Y:S04]  /*5240*/  LDSM.16.M88.4 R176, [R224+0x800] ;  /* 0x00080000e0b0783b */ /* 0x000fe80000000200 */
[----:B------:R-:W-:Y:S01]  /*5250*/  LDSM.16.M88.4 R172, [R224+0x1800] ;  /* 0x00180000e0ac783b */ /* 0x000fe20000000200 */
[C---:B-1----:R-:W-:Y:S06]  /*5260*/  HMMA.16816.F32.BF16 R32, R12.reuse, R16, R32 ;  /* 0x000000100c20723c */ /* 0x042fec0000041820 */
[C---:B------:R-:W-:Y:S01]  /*5270*/  HMMA.16816.F32.BF16 R4, R12.reuse, R18, R4 ;  /* 0x000000120c04723c */ /* 0x040fe20000041804 */
[----:B------:R-:W1:Y:S05]  /*5280*/  LDSM.16.M88.4 R16, [R224+0x1000] ;  /* 0x00100000e010783b */ /* 0x000e6a0000000200 */
[C---:B---3--:R-:W-:Y:S06]  /*5290*/  HMMA.16816.F32.BF16 R20, R12.reuse, R196, R20 ;  /* 0x000000c40c14723c */ /* 0x048fec0000041814 */
[C---:B------:R-:W-:Y:S01]  /*52a0*/  HMMA.16816.F32.BF16 R188, R12.reuse, R198, R188 ;  /* 0x000000c60cbc723c */ /* 0x040fe200000418bc */
[----:B------:R-:W-:Y:S05]  /*52b0*/  LDSM.16.M88.4 R196, [R237+0xb800] ;  /* 0x00b80000edc4783b */ /* 0x000fea0000000200 */
[C---:B------:R-:W-:Y:S06]  /*52c0*/  HMMA.16816.F32.BF16 R28, R12.reuse, R200, R28 ;  /* 0x000000c80c1c723c */ /* 0x040fec000004181c */
[C---:B------:R-:W-:Y:S01]  /*52d0*/  HMMA.16816.F32.BF16 R24, R12.reuse, R202, R24 ;  /* 0x000000ca0c18723c */ /* 0x040fe20000041818 */
[----:B------:R-:W-:Y:S05]  /*52e0*/  LDSM.16.M88.4 R200, [R237+0xa000] ;  /* 0x00a00000edc8783b */ /* 0x000fea0000000200 */
[C---:B----4-:R-:W-:Y:S06]  /*52f0*/  HMMA.16816.F32.BF16 R184, R12.reuse, R192, R184 ;  /* 0x000000c00cb8723c */ /* 0x050fec00000418b8 */
[----:B------:R-:W-:Y:S01]  /*5300*/  HMMA.16816.F32.BF16 R180, R12, R194, R180 ;  /* 0x000000c20cb4723c */ /* 0x000fe200000418b4 */
[----:B------:R-:W3:Y:S04]  /*5310*/  LDSM.16.M88.4 R192, [R238+0x2000] ;  /* 0x00200000eec0783b */ /* 0x000ee80000000200 */
[----:B------:R-:W-:Y:S01]  /*5320*/  LDSM.16.M88.4 R12, [R237+0xa800] ;  /* 0x00a80000ed0c783b */ /* 0x000fe20000000200 */
[C---:B--2---:R-:W-:Y:S06]  /*5330*/  HMMA.16816.F32.BF16 R32, R168.reuse, R8, R32 ;  /* 0x00000008a820723c */ /* 0x044fec0000041820 */
[C---:B------:R-:W-:Y:S01]  /*5340*/  HMMA.16816.F32.BF16 R4, R168.reuse, R10, R4 ;  /* 0x0000000aa804723c */ /* 0x040fe20000041804 */
[----:B------:R-:W2:Y:S05]  /*5350*/  LDSM.16.M88.4 R8, [R237+0xb000] ;  /* 0x00b00000ed08783b */ /* 0x000eaa0000000200 */
[C---:B-1----:R-:W-:Y:S06]  /*5360*/  HMMA.16816.F32.BF16 R20, R168.reuse, R16, R20 ;  /* 0x00000010a814723c */ /* 0x042fec0000041814 */
[C---:B------:R-:W-:Y:S01]  /*5370*/  HMMA.16816.F32.BF16 R188, R168.reuse, R18, R188 ;  /* 0x00000012a8bc723c */ /* 0x040fe200000418bc */
[----:B------:R-:W-:Y:S05]  /*5380*/  LDSM.16.M88.4 R16, [R236+0x2000] ;  /* 0x00200000ec10783b */ /* 0x000fea0000000200 */
[C---:B------:R-:W-:Y:S06]  /*5390*/  HMMA.16816.F32.BF16 R28, R168.reuse, R176, R28 ;  /* 0x000000b0a81c723c */ /* 0x040fec000004181c */
[C---:B------:R-:W-:Y:S01]  /*53a0*/  HMMA.16816.F32.BF16 R24, R168.reuse, R178, R24 ;  /* 0x000000b2a818723c */ /* 0x040fe20000041818 */
[----:B------:R-:W-:Y:S05]  /*53b0*/  LDSM.16.M88.4 R176, [R223] ;  /* 0x00000000dfb0783b */ /* 0x000fea0000000200 */
[C---:B------:R-:W-:Y:S06]  /*53c0*/  HMMA.16816.F32.BF16 R184, R168.reuse, R172, R184 ;  /* 0x000000aca8b8723c */ /* 0x040fec00000418b8 */
[----:B------:R-:W-:Y:S01]  /*53d0*/  HMMA.16816.F32.BF16 R180, R168, R174, R180 ;  /* 0x000000aea8b4723c */ /* 0x000fe200000418b4 */
[----:B------:R-:W1:Y:S04]  /*53e0*/  LDSM.16.M88.4 R168, [R221] ;  /* 0x00000000dda8783b */ /* 0x000e680000000200 */
[----:B------:R-:W4:Y:S01]  /*53f0*/  LDSM.16.M88.4 R172, [R222] ;  /* 0x00000000deac783b */ /* 0x000f220000000200 */
[C---:B---3--:R-:W-:Y:S06]  /*5400*/  HMMA.16816.F32.BF16 R32, R192.reuse, R200, R32 ;  /* 0x000000c8c020723c */ /* 0x048fec0000041820 */
[C---:B------:R-:W-:Y:S01]  /*5410*/  HMMA.16816.F32.BF16 R4, R192.reuse, R202, R4 ;  /* 0x000000cac004723c */ /* 0x040fe20000041804 */
[----:B------:R-:W3:Y:S05]  /*5420*/  LDSM.16.M88.4 R200, [R220] ;  /* 0x00000000dcc8783b */ /* 0x000eea0000000200 */
[C---:B--2---:R-:W-:Y:S06]  /*5430*/  HMMA.16816.F32.BF16 R20, R192.reuse, R8, R20 ;  /* 0x00000008c014723c */ /* 0x044fec0000041814 */
[C---:B------:R-:W-:Y:S01]  /*5440*/  HMMA.16816.F32.BF16 R188, R192.reuse, R10, R188 ;  /* 0x0000000ac0bc723c */ /* 0x040fe200000418bc */
[----:B------:R-:W-:Y:S05]  /*5450*/  LDSM.16.M88.4 R8, [R231+0xa000] ;  /* 0x00a00000e708783b */ /* 0x000fea0000000200 */
[C---:B------:R-:W-:Y:S06]  /*5460*/  HMMA.16816.F32.BF16 R28, R192.reuse, R12, R28 ;  /* 0x0000000cc01c723c */ /* 0x040fec000004181c */
[C---:B------:R-:W-:Y:S01]  /*5470*/  HMMA.16816.F32.BF16 R24, R192.reuse, R14, R24 ;  /* 0x0000000ec018723c */ /* 0x040fe20000041818 */
[----:B------:R-:W2:Y:S05]  /*5480*/  LDSM.16.M88.4 R12, [R234+0x2000] ;  /* 0x00200000ea0c783b */ /* 0x000eaa0000000200 */
[C---:B------:R-:W-:Y:S06]  /*5490*/  HMMA.16816.F32.BF16 R184, R192.reuse, R196, R184 ;  /* 0x000000c4c0b8723c */ /* 0x040fec00000418b8 */
[----:B------:R-:W-:Y:S01]  /*54a0*/  HMMA.16816.F32.BF16 R180, R192, R198, R180 ;  /* 0x000000c6c0b4723c */ /* 0x000fe200000418b4 */
[----:B------:R-:W5:Y:S04]  /*54b0*/  LDSM.16.M88.4 R196, [R231+0xa800] ;  /* 0x00a80000e7c4783b */ /* 0x000f680000000200 */
[----:B------:R-:W5:Y:S01]  /*54c0*/  LDSM.16.M88.4 R192, [R231+0xb000] ;  /* 0x00b00000e7c0783b */ /* 0x000f620000000200 */
[C---:B-1----:R-:W-:Y:S06]  /*54d0*/  HMMA.16816.F32.BF16 R20, R16.reuse, R168, R20 ;  /* 0x000000a81014723c */ /* 0x042fec0000041814 */
[C---:B------:R-:W-:Y:S01]  /*54e0*/  HMMA.16816.F32.BF16 R188, R16.reuse, R170, R188 ;  /* 0x000000aa10bc723c */ /* 0x040fe200000418bc */
[----:B------:R-:W1:Y:S05]  /*54f0*/  LDSM.16.M88.4 R168, [R231+0xb800] ;  /* 0x00b80000e7a8783b */ /* 0x000e6a0000000200 */
[C---:B------:R-:W-:Y:S06]  /*5500*/  HMMA.16816.F32.BF16 R32, R16.reuse, R176, R32 ;  /* 0x000000b01020723c */ /* 0x040fec0000041820 */
[C---:B------:R-:W-:Y:S01]  /*5510*/  HMMA.16816.F32.BF16 R4, R16.reuse, R178, R4 ;  /* 0x000000b21004723c */ /* 0x040fe20000041804 */
[----:B------:R-:W-:Y:S05]  /*5520*/  LDSM.16.M88.4 R176, [R224+0x2000] ;  /* 0x00200000e0b0783b */ /* 0x000fea0000000200 */
[C---:B----4-:R-:W-:Y:S06]  /*5530*/  HMMA.16816.F32.BF16 R28, R16.reuse, R172, R28 ;  /* 0x000000ac101c723c */ /* 0x050fec000004181c */
[C---:B------:R-:W-:Y:S01]  /*5540*/  HMMA.16816.F32.BF16 R24, R16.reuse, R174, R24 ;  /* 0x000000ae1018723c */ /* 0x040fe20000041818 */
[----:B------:R-:W4:Y:S05]  /*5550*/  LDSM.16.M88.4 R172, [R233+0x2000] ;  /* 0x00200000e9ac783b */ /* 0x000f2a0000000200 */
[C---:B---3--:R-:W-:Y:S06]  /*5560*/  HMMA.16816.F32.BF16 R184, R16.reuse, R200, R184 ;  /* 0x000000c810b8723c */ /* 0x048fec00000418b8 */
[----:B------:R-:W-:Y:S01]  /*5570*/  HMMA.16816.F32.BF16 R180, R16, R202, R180 ;  /* 0x000000ca10b4723c */ /* 0x000fe200000418b4 */
[----:B------:R-:W3:Y:S04]  /*5580*/  LDSM.16.M88.4 R16, [R224+0x2800] ;  /* 0x00280000e010783b */ /* 0x000ee80000000200 */
[----:B------:R-:W-:Y:S01]  /*5590*/  LDSM.16.M88.4 R200, [R224+0x3800] ;  /* 0x00380000e0c8783b */ /* 0x000fe20000000200 */
[C---:B--2---:R-:W-:Y:S06]  /*55a0*/  HMMA.16816.F32.BF16 R32, R12.reuse, R8, R32 ;  /* 0x000000080c20723c */ /* 0x044fec0000041820 */
[C---:B------:R-:W-:Y:S01]  /*55b0*/  HMMA.16816.F32.BF16 R4, R12.reuse, R10, R4 ;  /* 0x0000000a0c04723c */ /* 0x040fe20000041804 */
[----:B------:R-:W2:Y:S05]  /*55c0*/  LDSM.16.M88.4 R8, [R224+0x3000] ;  /* 0x00300000e008783b */ /* 0x000eaa0000000200 */
[C---:B-----5:R-:W-:Y:S06]  /*55d0*/  HMMA.16816.F32.BF16 R28, R12.reuse, R196, R28 ;  /* 0x000000c40c1c723c */ /* 0x060fec000004181c */
[C---:B------:R-:W-:Y:S01]  /*55e0*/  HMMA.16816.F32.BF16 R24, R12.reuse, R198, R24 ;  /* 0x000000c60c18723c */ /* 0x040fe20000041818 */
[----:B------:R-:W-:Y:S05]  /*55f0*/  LDSM.16.M88.4 R196, [R237+0xd800] ;  /* 0x00d80000edc4783b */ /* 0x000fea0000000200 */
[C---:B------:R-:W-:Y:S06]  /*5600*/  HMMA.16816.F32.BF16 R20, R12.reuse, R192, R20 ;  /* 0x000000c00c14723c */ /* 0x040fec0000041814 */
[C---:B------:R-:W-:Y:S01]  /*5610*/  HMMA.16816.F32.BF16 R188, R12.reuse, R194, R188 ;  /* 0x000000c20cbc723c */ /* 0x040fe200000418bc */
[----:B------:R-:W-:Y:S05]  /*5620*/  LDSM.16.M88.4 R192, [R238+0x4000] ;  /* 0x00400000eec0783b */ /* 0x000fea0000000200 */
[C---:B-1----:R-:W-:Y:S06]  /*5630*/  HMMA.16816.F32.BF16 R184, R12.reuse, R168, R184 ;  /* 0x000000a80cb8723c */ /* 0x042fec00000418b8 */
[----:B------:R-:W-:Y:S01]  /*5640*/  HMMA.16816.F32.BF16 R180, R12, R170, R180 ;  /* 0x000000aa0cb4723c */ /* 0x000fe200000418b4 */
[----:B------:R-:W1:Y:S04]  /*5650*/  LDSM.16.M88.4 R168, [R237+0xc000] ;  /* 0x00c00000eda8783b */ /* 0x000e680000000200 */
[----:B------:R-:W5:Y:S01]  /*5660*/  LDSM.16.M88.4 R12, [R237+0xc800] ;  /* 0x00c80000ed0c783b */ /* 0x000f620000000200 */
[C---:B----4-:R-:W-:Y:S06]  /*5670*/  HMMA.16816.F32.BF16 R32, R172.reuse, R176, R32 ;  /* 0x000000b0ac20723c */ /* 0x050fec0000041820 */
[C---:B------:R-:W-:Y:S01]  /*5680*/  HMMA.16816.F32.BF16 R4, R172.reuse, R178, R4 ;  /* 0x000000b2ac04723c */ /* 0x040fe20000041804 */
[----:B------:R-:W4:Y:S05]  /*5690*/  LDSM.16.M88.4 R176, [R237+0xd000] ;  /* 0x00d00000edb0783b */ /* 0x000f2a0000000200 */
[C---:B---3--:R-:W-:Y:S06]  /*56a0*/  HMMA.16816.F32.BF16 R28, R172.reuse, R16, R28 ;  /* 0x00000010ac1c723c */ /* 0x048fec000004181c */
[C---:B------:R-:W-:Y:S01]  /*56b0*/  HMMA.16816.F32.BF16 R24, R172.reuse, R18, R24 ;  /* 0x00000012ac18723c */ /* 0x040fe20000041818 */
[----:B------:R-:W-:Y:S05]  /*56c0*/  LDSM.16.M88.4 R16, [R219] ;  /* 0x00000000db10783b */ /* 0x000fea0000000200 */
[C---:B--2---:R-:W-:Y:S06]  /*56d0*/  HMMA.16816.F32.BF16 R20, R172.reuse, R8, R20 ;  /* 0x00000008ac14723c */ /* 0x044fec0000041814 */
[C---:B------:R-:W-:Y:S01]  /*56e0*/  HMMA.16816.F32.BF16 R188, R172.reuse, R10, R188 ;  /* 0x0000000aacbc723c */ /* 0x040fe200000418bc */
[----:B------:R-:W2:Y:S05]  /*56f0*/  LDSM.16.M88.4 R8, [R236+0x4000] ;  /* 0x00400000ec08783b */ /* 0x000eaa0000000200 */
[C---:B------:R-:W-:Y:S06]  /*5700*/  HMMA.16816.F32.BF16 R184, R172.reuse, R200, R184 ;  /* 0x000000c8acb8723c */ /* 0x040fec00000418b8 */
[----:B------:R-:W-:Y:S01]  /*5710*/  HMMA.16816.F32.BF16 R180, R172, R202, R180 ;  /* 0x000000caacb4723c */ /* 0x000fe200000418b4 */
[----:B------:R-:W3:Y:S04]  /*5720*/  LDSM.16.M88.4 R172, [R218] ;  /* 0x00000000daac783b */ /* 0x000ee80000000200 */
[----:B------:R-:W-:Y:S01]  /*5730*/  LDSM.16.M88.4 R200, [R231+0xc000] ;  /* 0x00c00000e7c8783b */ /* 0x000fe20000000200 */
[C---:B-1----:R-:W-:Y:S06]  /*5740*/  HMMA.16816.F32.BF16 R32, R192.reuse, R168, R32 ;  /* 0x000000a8c020723c */ /* 0x042fec0000041820 */
[C---:B------:R-:W-:Y:S01]  /*5750*/  HMMA.16816.F32.BF16 R4, R192.reuse, R170, R4 ;  /* 0x000000aac004723c */ /* 0x040fe20000041804 */
[----:B------:R-:W1:Y:S05]  /*5760*/  LDSM.16.M88.4 R168, [R217] ;  /* 0x00000000d9a8783b */ /* 0x000e6a0000000200 */
[C---:B-----5:R-:W-:Y:S06]  /*5770*/  HMMA.16816.F32.BF16 R28, R192.reuse, R12, R28 ;  /* 0x0000000cc01c723c */ /* 0x060fec000004181c */
[C---:B------:R-:W-:Y:S01]  /*5780*/  HMMA.16816.F32.BF16 R24, R192.reuse, R14, R24 ;  /* 0x0000000ec018723c */ /* 0x040fe20000041818 */
[----:B------:R-:W5:Y:S05]  /*5790*/  LDSM.16.M88.4 R12, [R216] ;  /* 0x00000000d80c783b */ /* 0x000f6a0000000200 */
[C---:B----4-:R-:W-:Y:S06]  /*57a0*/  HMMA.16816.F32.BF16 R20, R192.reuse, R176, R20 ;  /* 0x000000b0c014723c */ /* 0x050fec0000041814 */
[C---:B------:R-:W-:Y:S01]  /*57b0*/  HMMA.16816.F32.BF16 R188, R192.reuse, R178, R188 ;  /* 0x000000b2c0bc723c */ /* 0x040fe200000418bc */
[----:B------:R-:W4:Y:S05]  /*57c0*/  LDSM.16.M88.4 R176, [R234+0x4000] ;  /* 0x00400000eab0783b */ /* 0x000f2a0000000200 */
[C---:B------:R-:W-:Y:S06]  /*57d0*/  HMMA.16816.F32.BF16 R184, R192.reuse, R196, R184 ;  /* 0x000000c4c0b8723c */ /* 0x040fec00000418b8 */
[----:B------:R-:W-:Y:S01]  /*57e0*/  HMMA.16816.F32.BF16 R180, R192, R198, R180 ;  /* 0x000000c6c0b4723c */ /* 0x000fe200000418b4 */
[----:B------:R-:W4:Y:S04]  /*57f0*/  LDSM.16.M88.4 R192, [R231+0xc800] ;  /* 0x00c80000e7c0783b */ /* 0x000f280000000200 */
[----:B------:R-:W-:Y:S01]  /*5800*/  LDSM.16.M88.4 R196, [R231+0xd800] ;  /* 0x00d80000e7c4783b */ /* 0x000fe20000000200 */
[C---:B--2---:R-:W-:Y:S06]  /*5810*/  HMMA.16816.F32.BF16 R32, R8.reuse, R16, R32 ;  /* 0x000000100820723c */ /* 0x044fec0000041820 */
[C---:B------:R-:W-:Y:S01]  /*5820*/  HMMA.16816.F32.BF16 R4, R8.reuse, R18, R4 ;  /* 0x000000120804723c */ /* 0x040fe20000041804 */
[----:B------:R-:W2:Y:S05]  /*5830*/  LDSM.16.M88.4 R16, [R231+0xd000] ;  /* 0x00d00000e710783b */ /* 0x000eaa0000000200 */
[C---:B---3--:R-:W-:Y:S06]  /*5840*/  HMMA.16816.F32.BF16 R28, R8.reuse, R172, R28 ;  /* 0x000000ac081c723c */ /* 0x048fec000004181c */
[C---:B------:R-:W-:Y:S01]  /*5850*/  HMMA.16816.F32.BF16 R24, R8.reuse, R174, R24 ;  /* 0x000000ae0818723c */ /* 0x040fe20000041818 */
[----:B------:R-:W-:Y:S05]  /*5860*/  LDSM.16.M88.4 R172, [R224+0x4000] ;  /* 0x00400000e0ac783b */ /* 0x000fea0000000200 */
[C---:B-1----:R-:W-:Y:S06]  /*5870*/  HMMA.16816.F32.BF16 R20, R8.reuse, R168, R20 ;  /* 0x000000a80814723c */ /* 0x042fec0000041814 */
[C---:B------:R-:W-:Y:S01]  /*5880*/  HMMA.16816.F32.BF16 R188, R8.reuse, R170, R188 ;  /* 0x000000aa08bc723c */ /* 0x040fe200000418bc */
[----:B------:R-:W-:Y:S05]  /*5890*/  LDSM.16.M88.4 R168, [R224+0x4800] ;  /* 0x00480000e0a8783b */ /* 0x000fea0000000200 */
[C---:B-----5:R-:W-:Y:S06]  /*58a0*/  HMMA.16816.F32.BF16 R184, R8.reuse, R12, R184 ;  /* 0x0000000c08b8723c */ /* 0x060fec00000418b8 */
[----:B------:R-:W-:Y:S01]  /*58b0*/  HMMA.16816.F32.BF16 R180, R8, R14, R180 ;  /* 0x0000000e08b4723c */ /* 0x000fe200000418b4 */
[----:B------:R-:W1:Y:S04]  /*58c0*/  LDSM.16.M88.4 R8, [R233+0x4000] ;  /* 0x00400000e908783b */ /* 0x000e680000000200 */
[----:B------:R-:W3:Y:S01]  /*58d0*/  LDSM.16.M88.4 R12, [R224+0x5000] ;  /* 0x00500000e00c783b */ /* 0x000ee20000000200 */
[C---:B----4-:R-:W-:Y:S06]  /*58e0*/  HMMA.16816.F32.BF16 R32, R176.reuse, R200, R32 ;  /* 0x000000c8b020723c */ /* 0x050fec0000041820 */
[C---:B------:R-:W-:Y:S01]  /*58f0*/  HMMA.16816.F32.BF16 R4, R176.reuse, R202, R4 ;  /* 0x000000cab004723c */ /* 0x040fe20000041804 */
[----:B------:R-:W4:Y:S05]  /*5900*/  LDSM.16.M88.4 R200, [R224+0x5800] ;  /* 0x00580000e0c8783b */ /* 0x000f2a0000000200 */
[C---:B------:R-:W-:Y:S06]  /*5910*/  HMMA.16816.F32.BF16 R28, R176.reuse, R192, R28 ;  /* 0x000000c0b01c723c */ /* 0x040fec000004181c */
[C---:B------:R-:W-:Y:S01]  /*5920*/  HMMA.16816.F32.BF16 R24, R176.reuse, R194, R24 ;  /* 0x000000c2b018723c */ /* 0x040fe20000041818 */
[----:B------:R-:W-:Y:S05]  /*5930*/  LDSM.16.M88.4 R192, [R237+0xe000] ;  /* 0x00e00000edc0783b */ /* 0x000fea0000000200 */
[C---:B--2---:R-:W-:Y:S06]  /*5940*/  HMMA.16816.F32.BF16 R20, R176.reuse, R16, R20 ;  /* 0x00000010b014723c */ /* 0x044fec0000041814 */
[C---:B------:R-:W-:Y:S01]  /*5950*/  HMMA.16816.F32.BF16 R188, R176.reuse, R18, R188 ;  /* 0x00000012b0bc723c */ /* 0x040fe200000418bc */
[----:B------:R-:W2:Y:S05]  /*5960*/  LDSM.16.M88.4 R16, [R238+0x6000] ;  /* 0x00600000ee10783b */ /* 0x000eaa0000000200 */
[C---:B------:R-:W-:Y:S06]  /*5970*/  HMMA.16816.F32.BF16 R184, R176.reuse, R196, R184 ;  /* 0x000000c4b0b8723c */ /* 0x040fec00000418b8 */
[----:B------:R-:W-:Y:S01]  /*5980*/  HMMA.16816.F32.BF16 R180, R176, R198, R180 ;  /* 0x000000c6b0b4723c */ /* 0x000fe200000418b4 */
[----:B------:R-:W5:Y:S04]  /*5990*/  LDSM.16.M88.4 R176, [R237+0xe800] ;  /* 0x00e80000edb0783b */ /* 0x000f680000000200 */
[----:B------:R-:W-:Y:S01]  /*59a0*/  LDSM.16.M88.4 R196, [R236+0x6000] ;  /* 0x00600000ecc4783b */ /* 0x000fe20000000200 */
[C---:B-1----:R-:W-:Y:S06]  /*59b0*/  HMMA.16816.F32.BF16 R32, R8.reuse, R172, R32 ;  /* 0x000000ac0820723c */ /* 0x042fec0000041820 */
[C---:B------:R-:W-:Y:S01]  /*59c0*/  HMMA.16816.F32.BF16 R4, R8.reuse, R174, R4 ;  /* 0x000000ae0804723c */ /* 0x040fe20000041804 */
[----:B------:R-:W1:Y:S05]  /*59d0*/  LDSM.16.M88.4 R172, [R237+0xf000] ;  /* 0x00f00000edac783b */ /* 0x000e6a0000000200 */
[C---:B------:R-:W-:Y:S06]  /*59e0*/  HMMA.16816.F32.BF16 R28, R8.reuse, R168, R28 ;  /* 0x000000a8081c723c */ /* 0x040fec000004181c */
[C---:B------:R-:W-:Y:S01]  /*59f0*/  HMMA.16816.F32.BF16 R24, R8.reuse, R170, R24 ;  /* 0x000000aa0818723c */ /* 0x040fe20000041818 */
[----:B------:R-:W-:Y:S05]  /*5a00*/  LDSM.16.M88.4 R168, [R237+0xf800] ;  /* 0x00f80000eda8783b */ /* 0x000fea0000000200 */
[C---:B---3--:R-:W-:Y:S06]  /*5a10*/  HMMA.16816.F32.BF16 R20, R8.reuse, R12, R20 ;  /* 0x0000000c0814723c */ /* 0x048fec0000041814 */
[C---:B------:R-:W-:Y:S01]  /*5a20*/  HMMA.16816.F32.BF16 R188, R8.reuse, R14, R188 ;  /* 0x0000000e08bc723c */ /* 0x040fe200000418bc */
[----:B------:R-:W3:Y:S05]  /*5a30*/  LDSM.16.M88.4 R12, [R215] ;  /* 0x00000000d70c783b */ /* 0x000eea0000000200 */
[C---:B----4-:R-:W-:Y:S06]  /*5a40*/  HMMA.16816.F32.BF16 R184, R8.reuse, R200, R184 ;  /* 0x000000c808b8723c */ /* 0x050fec00000418b8 */
[----:B------:R-:W-:Y:S01]  /*5a50*/  HMMA.16816.F32.BF16 R180, R8, R202, R180 ;  /* 0x000000ca08b4723c */ /* 0x000fe200000418b4 */
[----:B------:R-:W4:Y:S04]  /*5a60*/  LDSM.16.M88.4 R8, [R214] ;  /* 0x00000000d608783b */ /* 0x000f280000000200 */
[----:B------:R-:W-:Y:S01]  /*5a70*/  LDSM.16.M88.4 R200, [R231+0xe000] ;  /* 0x00e00000e7c8783b */ /* 0x000fe20000000200 */
[C---:B--2---:R-:W-:Y:S06]  /*5a80*/  HMMA.16816.F32.BF16 R4, R16.reuse, R194, R4 ;  /* 0x000000c21004723c */ /* 0x044fec0000041804 */
[C---:B-----5:R-:W-:Y:S06]  /*5a90*/  HMMA.16816.F32.BF16 R28, R16.reuse, R176, R28 ;  /* 0x000000b0101c723c */ /* 0x060fec000004181c */
[C---:B------:R-:W-:Y:S01]  /*5aa0*/  HMMA.16816.F32.BF16 R32, R16.reuse, R192, R32 ;  /* 0x000000c01020723c */ /* 0x040fe20000041820 */
[----:B------:R-:W-:Y:S05]  /*5ab0*/  LDSM.16.M88.4 R192, [R212] ;  /* 0x00000000d4c0783b */ /* 0x000fea0000000200 */
[C---:B------:R-:W-:Y:S01]  /*5ac0*/  HMMA.16816.F32.BF16 R24, R16.reuse, R178, R24 ;  /* 0x000000b21018723c */ /* 0x040fe20000041818 */
[----:B------:R-:W2:Y:S05]  /*5ad0*/  LDSM.16.M88.4 R176, [R234+0x6000] ;  /* 0x00600000eab0783b */ /* 0x000eaa0000000200 */
[C---:B-1----:R-:W-:Y:S06]  /*5ae0*/  HMMA.16816.F32.BF16 R20, R16.reuse, R172, R20 ;  /* 0x000000ac1014723c */ /* 0x042fec0000041814 */
[----:B------:R-:W-:Y:S01]  /*5af0*/  HMMA.16816.F32.BF16 R188, R16, R174, R188 ;  /* 0x000000ae10bc723c */ /* 0x000fe200000418bc */
[----:B------:R-:W1:Y:S05]  /*5b00*/  LDSM.16.M88.4 R172, [R231+0xe800] ;  /* 0x00e80000e7ac783b */ /* 0x000e6a0000000200 */
[C---:B---3--:R-:W-:Y:S06]  /*5b10*/  HMMA.16816.F32.BF16 R4, R196.reuse, R14, R4 ;  /* 0x0000000ec404723c */ /* 0x048fec0000041804 */
[----:B----4-:R-:W-:Y:S06]  /*5b20*/  HMMA.16816.F32.BF16 R28, R196, R8, R28 ;  /* 0x00000008c41c723c */ /* 0x010fec000004181c */
[C---:B------:R-:W-:Y:S06]  /*5b30*/  HMMA.16816.F32.BF16 R184, R16.reuse, R168, R184 ;  /* 0x000000a810b8723c */ /* 0x040fec00000418b8 */
[----:B------:R-:W-:Y:S01]  /*5b40*/  HMMA.16816.F32.BF16 R180, R16, R170, R180 ;  /* 0x000000aa10b4723c */ /* 0x000fe200000418b4 */
[----:B------:R-:W-:Y:S04]  /*5b50*/  LDSM.16.M88.4 R16, [R233+0x6000] ;  /* 0x00600000e910783b */ /* 0x000fe80000000200 */
[----:B------:R-:W-:Y:S01]  /*5b60*/  LDSM.16.M88.4 R168, [R231+0xf000] ;  /* 0x00f00000e7a8783b */ /* 0x000fe20000000200 */
[C---:B------:R-:W-:Y:S03]  /*5b70*/  HMMA.16816.F32.BF16 R32, R196.reuse, R12, R32 ;  /* 0x0000000cc420723c */ /* 0x040fe60000041820 */
[----:B------:R-:W3:Y:S03]  /*5b80*/  LDSM.16.M88.4 R12, [R224+0x6000] ;  /* 0x00600000e00c783b */ /* 0x000ee60000000200 */
[----:B------:R-:W-:Y:S01]  /*5b90*/  HMMA.16816.F32.BF16 R24, R196, R10, R24 ;  /* 0x0000000ac418723c */ /* 0x000fe20000041818 */
[----:B------:R-:W4:Y:S05]  /*5ba0*/  LDSM.16.M88.4 R8, [R224+0x6800] ;  /* 0x00680000e008783b */ /* 0x000f2a0000000200 */
[C---:B--2---:R-:W-:Y:S06]  /*5bb0*/  HMMA.16816.F32.BF16 R4, R176.reuse, R202, R4 ;  /* 0x000000cab004723c */ /* 0x044fec0000041804 */
[----:B-1----:R-:W-:Y:S06]  /*5bc0*/  HMMA.16816.F32.BF16 R28, R176, R172, R28 ;  /* 0x000000acb01c723c */ /* 0x002fec000004181c */
[----:B------:R-:W-:Y:S06]  /*5bd0*/  HMMA.16816.F32.BF16 R20, R196, R204, R20 ;  /* 0x000000ccc414723c */ /* 0x000fec0000041814 */
[C---:B------:R-:W-:Y:S06]  /*5be0*/  HMMA.16816.F32.BF16 R32, R176.reuse, R200, R32 ;  /* 0x000000c8b020723c */ /* 0x040fec0000041820 */
[----:B------:R-:W-:Y:S01]  /*5bf0*/  HMMA.16816.F32.BF16 R24, R176, R174, R24 ;  /* 0x000000aeb018723c */ /* 0x000fe20000041818 */
[----:B------:R-:W1:Y:S05]  /*5c00*/  LDSM.16.M88.4 R172, [R224+0x7000] ;  /* 0x00700000e0ac783b */ /* 0x000e6a0000000200 */
[----:B------:R-:W-:Y:S06]  /*5c10*/  HMMA.16816.F32.BF16 R188, R196, R206, R188 ;  /* 0x000000cec4bc723c */ /* 0x000fec00000418bc */
[C---:B---3--:R-:W-:Y:S06]  /*5c20*/  HMMA.16816.F32.BF16 R4, R16.reuse, R14, R4 ;  /* 0x0000000e1004723c */ /* 0x048fec0000041804 */
[----:B----4-:R-:W-:Y:S01]  /*5c30*/  HMMA.16816.F32.BF16 R28, R16, R8, R28 ;  /* 0x00000008101c723c */ /* 0x010fe2000004181c */
[----:B------:R-:W-:Y:S01]  /*5c40*/  LOP3.LUT R14, R165, 0x6, RZ, 0xc0, !PT ;  /* 0x00000006a50e7812 */ /* 0x000fe200078ec0ff */
[----:B------:R-:W-:-:S04]  /*5c50*/  IMAD.U32 R15, RZ, RZ, UR4 ;  /* 0x00000004ff0f7e24 */ /* 0x000fc8000f8e00ff */
[----:B------:R-:W-:Y:S01]  /*5c60*/  HMMA.16816.F32.BF16 R184, R196, R192, R184 ;  /* 0x000000c0c4b8723c */ /* 0x000fe200000418b8 */
[----:B------:R-:W-:-:S04]  /*5c70*/  IMAD R15, R15, 0x40, R14 ;  /* 0x000000400f0f7824 */ /* 0x000fc800078e020e */
[C---:B------:R-:W-:Y:S01]  /*5c80*/  VIADD R167, R15.reuse, 0x8 ;  /* 0x000000080fa77836 */ /* 0x040fe20000000000 */
[----:B------:R-:W-:Y:S01]  /*5c90*/  HMMA.16816.F32.BF16 R180, R196, R194, R180 ;  /* 0x000000c2c4b4723c */ /* 0x000fe200000418b4 */
[----:B------:R-:W2:Y:S01]  /*5ca0*/  LDSM.16.M88.4 R192, [R231+0xf800] ;  /* 0x00f80000e7c0783b */ /* 0x000ea20000000200 */
[----:B------:R-:W-:Y:S02]  /*5cb0*/  VIADD R9, R15, 0x9 ;  /* 0x000000090f097836 */ /* 0x000fe40000000000 */
[-C--:B------:R-:W-:Y:S01]  /*5cc0*/  ISETP.GE.AND P3, PT, R167, R2.reuse, PT ;  /* 0x00000002a700720c */ /* 0x080fe20003f66270 */
[----:B------:R-:W-:Y:S01]  /*5cd0*/  VIADD R165, R15, 0x1 ;  /* 0x000000010fa57836 */ /* 0x000fe20000000000 */
[----:B------:R-:W-:Y:S01]  /*5ce0*/  HMMA.16816.F32.BF16 R20, R176, R168, R20 ;  /* 0x000000a8b014723c */ /* 0x000fe20000041814 */
[C---:B------:R-:W-:Y:S02]  /*5cf0*/  ISETP.GE.AND P2, PT, R9.reuse, R2, PT ;  /* 0x000000020900720c */ /* 0x040fe40003f46270 */
[-C--:B------:R-:W-:Y:S01]  /*5d00*/  ISETP.GE.AND P5, PT, R9, R0.reuse, PT ;  /* 0x000000000900720c */ /* 0x080fe20003fa6270 */
[----:B------:R-:W-:Y:S01]  /*5d10*/  VIADD R9, R15, 0x11 ;  /* 0x000000110f097836 */ /* 0x000fe20000000000 */
[----:B------:R-:W-:Y:S01]  /*5d20*/  ISETP.GE.AND P0, PT, R167, R0, PT ;  /* 0x00000000a700720c */ /* 0x000fe20003f06270 */
[C---:B------:R-:W-:Y:S01]  /*5d30*/  HMMA.16816.F32.BF16 R32, R16.reuse, R12, R32 ;  /* 0x0000000c1020723c */ /* 0x040fe20000041820 */
[----:B------:R-:W-:Y:S01]  /*5d40*/  FSEL R14, R5, -INF , !P2 ;  /* 0xff800000050e7808 */ /* 0x000fe20005000000 */
[----:B------:R-:W-:Y:S01]  /*5d50*/  VIADD R5, R15, 0x18 ;  /* 0x000000180f057836 */ /* 0x000fe20000000000 */
[----:B------:R-:W-:Y:S01]  /*5d60*/  FSEL R169, R7, -INF , !P5 ;  /* 0xff80000007a97808 */ /* 0x000fe20006800000 */
[----:B------:R-:W-:Y:S01]  /*5d70*/  VIADD R7, R15, 0x19 ;  /* 0x000000190f077836 */ /* 0x000fe20000000000 */
[----:B------:R-:W-:Y:S01]  /*5d80*/  ISETP.GE.AND P6, PT, R165, R2, PT ;  /* 0x00000002a500720c */ /* 0x000fe20003fc6270 */
[----:B------:R-:W-:Y:S01]  /*5d90*/  HMMA.16816.F32.BF16 R24, R16, R10, R24 ;  /* 0x0000000a1018723c */ /* 0x000fe20000041818 */
[----:B------:R-:W-:Y:S01]  /*5da0*/  VIADD R13, R15, 0x10 ;  /* 0x000000100f0d7836 */ /* 0x000fe20000000000 */
[----:B------:R-:W-:-:S02]  /*5db0*/  FSEL R12, R4, -INF , !P3 ;  /* 0xff800000040c7808 */ /* 0x000fc40005800000 */
[-C--:B------:R-:W-:Y:S02]  /*5dc0*/  ISETP.GE.AND P5, PT, R5, R2.reuse, PT ;  /* 0x000000020500720c */ /* 0x080fe40003fa6270 */
[C---:B------:R-:W-:Y:S01]  /*5dd0*/  ISETP.GE.AND P4, PT, R13.reuse, R2, PT ;  /* 0x000000020d00720c */ /* 0x040fe20003f86270 */
[----:B------:R-:W-:Y:S01]  /*5de0*/  HMMA.16816.F32.BF16 R188, R176, R170, R188 ;  /* 0x000000aab0bc723c */ /* 0x000fe200000418bc */
[----:B------:R-:W-:Y:S01]  /*5df0*/  ISETP.GE.AND P3, PT, R13, R0, PT ;  /* 0x000000000d00720c */ /* 0x000fe20003f66270 */
[----:B------:R-:W-:Y:S01]  /*5e00*/  VIADD R11, R15, 0x20 ;  /* 0x000000200f0b7836 */ /* 0x000fe20000000000 */
[----:B------:R-:W-:Y:S02]  /*5e10*/  FSEL R13, R6, -INF , !P0 ;  /* 0xff800000060d7808 */ /* 0x000fe40004000000 */
[----:B------:R-:W-:Y:S01]  /*5e20*/  ISETP.GE.AND P0, PT, R9, R2, PT ;  /* 0x000000020900720c */ /* 0x000fe20003f06270 */
[----:B-1----:R-:W-:Y:S01]  /*5e30*/  HMMA.16816.F32.BF16 R20, R16, R172, R20 ;  /* 0x000000ac1014723c */ /* 0x002fe20000041814 */
[----:B------:R-:W-:-:S02]  /*5e40*/  FSEL R167, R30, -INF , !P3 ;  /* 0xff8000001ea77808 */ /* 0x000fc40005800000 */
[----:B------:R-:W-:Y:S02]  /*5e50*/  FSEL R170, R28, -INF , !P4 ;  /* 0xff8000001caa7808 */ /* 0x000fe40006000000 */
[----:B------:R-:W-:Y:S02]  /*5e60*/  FSEL R30, R29, -INF , !P0 ;  /* 0xff8000001d1e7808 */ /* 0x000fe40004000000 */
[----:B------:R-:W-:Y:S02]  /*5e70*/  ISETP.GE.AND P4, PT, R5, R0, PT ;  /* 0x000000000500720c */ /* 0x000fe40003f86270 */
[C---:B------:R-:W-:Y:S01]  /*5e80*/  ISETP.GE.AND P3, PT, R7.reuse, R2, PT ;  /* 0x000000020700720c */ /* 0x040fe20003f66270 */
[----:B--2---:R-:W-:Y:S01]  /*5e90*/  HMMA.16816.F32.BF16 R184, R176, R192, R184 ;  /* 0x000000c0b0b8723c */ /* 0x004fe200000418b8 */
[----:B------:R-:W-:Y:S02]  /*5ea0*/  ISETP.GE.AND P0, PT, R7, R0, PT ;  /* 0x000000000700720c */ /* 0x000fe40003f06270 */
[----:B------:R-:W1:Y:S01]  /*5eb0*/  LDSM.16.M88.4 R4, [R224+0x7800] ;  /* 0x00780000e004783b */ /* 0x000e620000000200 */
[----:B------:R-:W-:Y:S01]  /*5ec0*/  FSEL R28, R24, -INF , !P5 ;  /* 0xff800000181c7808 */ /* 0x000fe20006800000 */
[----:B------:R-:W-:-:S04]  /*5ed0*/  DEPBAR.LE SB0, 0x0 ;  /* 0x000080000000791a */ /* 0x000fc80000000000 */
[----:B------:R-:W-:Y:S01]  /*5ee0*/  FSEL R24, R25, -INF , !P3 ;  /* 0xff80000019187808 */ /* 0x000fe20005800000 */
[----:B------:R-:W-:Y:S01]  /*5ef0*/  HMMA.16816.F32.BF16 R180, R176, R194, R180 ;  /* 0x000000c2b0b4723c */ /* 0x000fe200000418b4 */
[----:B------:R-:W-:Y:S01]  /*5f00*/  BAR.SYNC.DEFER_BLOCKING 0x0 ;  /* 0x0000000000007b1d */ /* 0x000fe20000010000 */
[----:B------:R-:W-:Y:S02]  /*5f10*/  ISETP.GE.AND P3, PT, R15, R2, PT ;  /* 0x000000020f00720c */ /* 0x000fe40003f66270 */
[-C--:B------:R-:W-:Y:S01]  /*5f20*/  ISETP.GE.AND P2, PT, R9, R0.reuse, PT ;  /* 0x000000000900720c */ /* 0x080fe20003f46270 */
[----:B------:R-:W-:Y:S01]  /*5f30*/  VIADD R9, R15, 0x21 ;  /* 0x000000210f097836 */ /* 0x000fe20000000000 */
[----:B------:R-:W-:Y:S01]  /*5f40*/  FSEL R32, R32, -INF , !P3 ;  /* 0xff80000020207808 */ /* 0x000fe20005800000 */
[----:B------:R-:W-:Y:S01]  /*5f50*/  HMMA.16816.F32.BF16 R188, R16, R174, R188 ;  /* 0x000000ae10bc723c */ /* 0x000fe200000418bc */
[----:B------:R-:W-:Y:S02]  /*5f60*/  ISETP.GE.AND P1, PT, R165, R0, PT ;  /* 0x00000000a500720c */ /* 0x000fe40003f26270 */
[----:B------:R-:W-:-:S02]  /*5f70*/  FSEL R165, R31, -INF , !P2 ;  /* 0xff8000001fa57808 */ /* 0x000fc40005000000 */
[----:B------:R-:W-:Y:S02]  /*5f80*/  FSEL R172, R33, -INF , !P6 ;  /* 0xff80000021ac7808 */ /* 0x000fe40007000000 */
[C---:B------:R-:W-:Y:S02]  /*5f90*/  ISETP.GE.AND P6, PT, R11.reuse, R2, PT ;  /* 0x000000020b00720c */ /* 0x040fe40003fc6270 */
[----:B------:R-:W-:Y:S02]  /*5fa0*/  ISETP.GE.AND P2, PT, R11, R0, PT ;  /* 0x000000000b00720c */ /* 0x000fe40003f46270 */
[----:B------:R-:W-:Y:S02]  /*5fb0*/  FSEL R31, R26, -INF , !P4 ;  /* 0xff8000001a1f7808 */ /* 0x000fe40006000000 */
[----:B------:R-:W-:Y:S02]  /*5fc0*/  FMNMX.FTZ R11, R164, R32, !PT ;  /* 0x00000020a40b7209 */ /* 0x000fe40007810000 */
[----:B------:R-:W-:-:S02]  /*5fd0*/  ISETP.GE.AND P5, PT, R9, R2, PT ;  /* 0x000000020900720c */ /* 0x000fc40003fa6270 */
[----:B------:R-:W-:Y:S01]  /*5fe0*/  ISETP.GE.AND P4, PT, R9, R0, PT ;  /* 0x000000000900720c */ /* 0x000fe20003f86270 */
[----:B------:R-:W-:Y:S01]  /*5ff0*/  VIADD R9, R15, 0x28 ;  /* 0x000000280f097836 */ /* 0x000fe20000000000 */
[----:B------:R-:W-:Y:S02]  /*6000*/  FMNMX.FTZ R11, R172, R11, !PT ;  /* 0x0000000bac0b7209 */ /* 0x000fe40007810000 */
[----:B------:R-:W-:Y:S02]  /*6010*/  FSEL R29, R27, -INF , !P0 ;  /* 0xff8000001b1d7808 */ /* 0x000fe40004000000 */
[C---:B------:R-:W-:Y:S02]  /*6020*/  ISETP.GE.AND P0, PT, R9.reuse, R2, PT ;  /* 0x000000020900720c */ /* 0x040fe40003f06270 */
[----:B------:R-:W-:Y:S01]  /*6030*/  ISETP.GE.AND P3, PT, R9, R0, PT ;  /* 0x000000000900720c */ /* 0x000fe20003f66270 */
[----:B------:R-:W-:Y:S01]  /*6040*/  VIADD R9, R15, 0x29 ;  /* 0x000000290f097836 */ /* 0x000fe20000000000 */
[----:B------:R-:W-:-:S02]  /*6050*/  FMNMX.FTZ R11, R12, R11, !PT ;  /* 0x0000000b0c0b7209 */ /* 0x000fc40007810000 */
[----:B------:R-:W-:Y:S01]  /*6060*/  FSEL R199, R23, -INF , !P4 ;  /* 0xff80000017c77808 */ /* 0x000fe20006000000 */
[C---:B------:R-:W-:Y:S01]  /*6070*/  VIADD R23, R15.reuse, 0x31 ;  /* 0x000000310f177836 */ /* 0x040fe20000000000 */
[----:B------:R-:W-:Y:S02]  /*6080*/  FSEL R168, R20, -INF , !P6 ;  /* 0xff80000014a87808 */ /* 0x000fe40007000000 */
[----:B------:R-:W-:Y:S02]  /*6090*/  FSEL R201, R22, -INF , !P2 ;  /* 0xff80000016c97808 */ /* 0x000fe40005000000 */
[----:B------:R-:W-:Y:S02]  /*60a0*/  ISETP.GE.AND P4, PT, R15, R0, PT ;  /* 0x000000000f00720c */ /* 0x000fe40003f86270 */
[----:B------:R-:W-:Y:S02]  /*60b0*/  FMNMX.FTZ R25, R14, R11, !PT ;  /* 0x0000000b0e197209 */ /* 0x000fe40007810000 */
[----:B------:R-:W-:-:S02]  /*60c0*/  ISETP.GE.AND P6, PT, R9, R2, PT ;  /* 0x000000020900720c */ /* 0x000fc40003fc6270 */
[----:B------:R-:W-:Y:S01]  /*60d0*/  ISETP.GE.AND P2, PT, R9, R0, PT ;  /* 0x000000000900720c */ /* 0x000fe20003f46270 */
[----:B------:R-:W-:Y:S01]  /*60e0*/  VIADD R9, R15, 0x30 ;  /* 0x000000300f097836 */ /* 0x000fe20000000000 */
[----:B------:R-:W-:Y:S02]  /*60f0*/  FSEL R166, R21, -INF , !P5 ;  /* 0xff80000015a67808 */ /* 0x000fe40006800000 */
[----:B------:R-:W-:Y:S02]  /*6100*/  FSEL R21, R34, -INF , !P4 ;  /* 0xff80000022157808 */ /* 0x000fe40006000000 */
[----:B------:R-:W-:Y:S02]  /*6110*/  FMNMX.FTZ R25, R170, R25, !PT ;  /* 0x00000019aa197209 */ /* 0x000fe40007810000 */
[----:B------:R-:W-:Y:S02]  /*6120*/  FSEL R35, R35, -INF , !P1 ;  /* 0xff80000023237808 */ /* 0x000fe40004800000 */
[----:B------:R-:W-:-:S02]  /*6130*/  ISETP.GE.AND P5, PT, R9, R2, PT ;  /* 0x000000020900720c */ /* 0x000fc40003fa6270 */
[----:B------:R-:W-:Y:S02]  /*6140*/  ISETP.GE.AND P1, PT, R9, R0, PT ;  /* 0x000000000900720c */ /* 0x000fe40003f26270 */
[C---:B-1----:R-:W-:Y:S01]  /*6150*/  HMMA.16816.F32.BF16 R8, R16.reuse, R4, R184 ;  /* 0x000000041008723c */ /* 0x042fe200000418b8 */
[----:B------:R-:W-:Y:S02]  /*6160*/  FMNMX.FTZ R20, R3, R21, !PT ;  /* 0x0000001503147209 */ /* 0x000fe40007810000 */
[----:B------:R-:W-:Y:S02]  /*6170*/  FMNMX.FTZ R25, R30, R25, !PT ;  /* 0x000000191e197209 */ /* 0x000fe40007810000 */
[----:B------:R-:W-:Y:S01]  /*6180*/  FMNMX.FTZ R20, R35, R20, !PT ;  /* 0x0000001423147209 */ /* 0x000fe20007810000 */
[----:B------:R-:W-:Y:S01]  /*6190*/  HMMA.16816.F32.BF16 R4, R16, R6, R180 ;  /* 0x000000061004723c */ /* 0x000fe200000418b4 */
[----:B------:R-:W-:Y:S02]  /*61a0*/  FMNMX.FTZ R25, R28, R25, !PT ;  /* 0x000000191c197209 */ /* 0x000fe40007810000 */
[----:B------:R-:W-:-:S02]  /*61b0*/  FMNMX.FTZ R20, R13, R20, !PT ;  /* 0x000000140d147209 */ /* 0x000fc40007810000 */
[----:B------:R-:W-:Y:S02]  /*61c0*/  FMNMX.FTZ R25, R24, R25, !PT ;  /* 0x0000001918197209 */ /* 0x000fe40007810000 */
[----:B------:R-:W-:Y:S01]  /*61d0*/  FMNMX.FTZ R20, R169, R20, !PT ;  /* 0x00000014a9147209 */ /* 0x000fe20007810000 */
[C---:B------:R-:W-:Y:S01]  /*61e0*/  VIADD R17, R15.reuse, 0x38 ;  /* 0x000000380f117836 */ /* 0x040fe20000000000 */
[----:B------:R-:W-:Y:S01]  /*61f0*/  FMNMX.FTZ R25, R168, R25, !PT ;  /* 0x00000019a8197209 */ /* 0x000fe20007810000 */
[----:B------:R-:W-:Y:S01]  /*6200*/  VIADD R15, R15, 0x39 ;  /* 0x000000390f0f7836 */ /* 0x000fe20000000000 */
[----:B------:R-:W-:Y:S02]  /*6210*/  FSEL R202, R188, -INF , !P0 ;  /* 0xff800000bcca7808 */ /* 0x000fe40004000000 */
[----:B------:R-:W-:Y:S02]  /*6220*/  FMNMX.FTZ R20, R167, R20, !PT ;  /* 0x00000014a7147209 */ /* 0x000fe40007810000 */
[----:B------:R-:W-:-:S02]  /*6230*/  FMNMX.FTZ R25, R166, R25, !PT ;  /* 0x00000019a6197209 */ /* 0x000fc40007810000 */
[----:B------:R-:W-:Y:S02]  /*6240*/  FSEL R200, R189, -INF , !P6 ;  /* 0xff800000bdc87808 */ /* 0x000fe40007000000 */
[----:B------:R-:W-:Y:S02]  /*6250*/  FMNMX.FTZ R20, R165, R20, !PT ;  /* 0x00000014a5147209 */ /* 0x000fe40007810000 */
[----:B------:R-:W-:Y:S02]  /*6260*/  FMNMX.FTZ R25, R202, R25, !PT ;  /* 0x00000019ca197209 */ /* 0x000fe40007810000 */
[----:B------:R-:W-:Y:S02]  /*6270*/  FSEL R205, R190, -INF , !P3 ;  /* 0xff800000becd7808 */ /* 0x000fe40005800000 */
[-C--:B------:R-:W-:Y:S02]  /*6280*/  ISETP.GE.AND P4, PT, R23, R2.reuse, PT ;  /* 0x000000021700720c */ /* 0x080fe40003f86270 */
[----:B------:R-:W-:-:S02]  /*6290*/  ISETP.GE.AND P3, PT, R17, R2, PT ;  /* 0x000000021100720c */ /* 0x000fc40003f66270 */
[----:B------:R-:W-:Y:S02]  /*62a0*/  ISETP.GE.AND P6, PT, R15, R2, PT ;  /* 0x000000020f00720c */ /* 0x000fe40003fc6270 */
[----:B------:R-:W-:Y:S02]  /*62b0*/  FSEL R190, R8, -INF , !P5 ;  /* 0xff80000008be7808 */ /* 0x000fe40006800000 */
[----:B------:R-:W-:Y:S02]  /*62c0*/  FMNMX.FTZ R2, R31, R20, !PT ;  /* 0x000000141f027209 */ /* 0x000fe40007810000 */
[----:B------:R-:W-:Y:S02]  /*62d0*/  FMNMX.FTZ R25, R200, R25, !PT ;  /* 0x00000019c8197209 */ /* 0x000fe40007810000 */
[----:B------:R-:W-:Y:S02]  /*62e0*/  FSEL R203, R191, -INF , !P2 ;  /* 0xff800000bfcb7808 */ /* 0x000fe40005000000 */
[----:B------:R-:W-:-:S02]  /*62f0*/  PLOP3.LUT P2, PT, PT, PT, UP0, 0x80, 0x0 ;  /* 0x000000000000781c */ /* 0x000fc40003f4f008 */
[----:B------:R-:W-:Y:S02]  /*6300*/  FSEL R188, R9, -INF , !P4 ;  /* 0xff80000009bc7808 */ /* 0x000fe40006000000 */
[----:B------:R-:W-:Y:S02]  /*6310*/  FMNMX.FTZ R2, R29, R2, !PT ;  /* 0x000000021d027209 */ /* 0x000fe40007810000 */
[----:B------:R-:W-:Y:S02]  /*6320*/  FMNMX.FTZ R9, R190, R25, !PT ;  /* 0x00000019be097209 */ /* 0x000fe40007810000 */
[----:B------:R-:W-:Y:S02]  /*6330*/  FSEL R186, R4, -INF , !P3 ;  /* 0xff80000004ba7808 */ /* 0x000fe40005800000 */
[----:B------:R-:W-:Y:S02]  /*6340*/  FMNMX.FTZ R2, R201, R2, !PT ;  /* 0x00000002c9027209 */ /* 0x000fe40007810000 */
[----:B------:R-:W-:-:S02]  /*6350*/  FMNMX.FTZ R9, R188, R9, !PT ;  /* 0x00000009bc097209 */ /* 0x000fc40007810000 */
[----:B------:R-:W-:Y:S02]  /*6360*/  FSEL R184, R5, -INF , !P6 ;  /* 0xff80000005b87808 */ /* 0x000fe40007000000 */
[----:B------:R-:W-:Y:S02]  /*6370*/  FMNMX.FTZ R4, R199, R2, !PT ;  /* 0x00000002c7047209 */ /* 0x000fe40007810000 */
[----:B------:R-:W-:Y:S02]  /*6380*/  FMNMX.FTZ R5, R186, R9, !PT ;  /* 0x00000009ba057209 */ /* 0x000fe40007810000 */
[----:B------:R-:W-:Y:S02]  /*6390*/  ISETP.GE.AND P0, PT, R23, R0, PT ;  /* 0x000000001700720c */ /* 0x000fe40003f06270 */
[----:B------:R-:W-:Y:S02]  /*63a0*/  FSEL R187, R10, -INF , !P1 ;  /* 0xff8000000abb7808 */ /* 0x000fe40004800000 */
[----:B------:R-:W-:-:S02]  /*63b0*/  FMNMX.FTZ R4, R205, R4, !PT ;  /* 0x00000004cd047209 */ /* 0x000fc40007810000 */
[----:B------:R-:W-:Y:S01]  /*63c0*/  FMNMX.FTZ R5, R184, R5, !PT ;  /* 0x00000005b8057209 */ /* 0x000fe20007810000 */
[----:B------:R-:W-:Y:S06]  /*63d0*/  @!P2 BRA `(.L_x_7) ;  /* 0x0000000000a8a947 */ /* 0x000fec0003800000 */
[----:B------:R-:W-:Y:S02]  /*63e0*/  UIADD3 UR7, UR16, -0x3, URZ ;  /* 0xfffffffd10077890 */ /* 0x000fe4000fffe03f */
[----:B------:R-:W-:Y:S02]  /*63f0*/  USHF.L.U32 UR15, UR10, 0x5, URZ ;  /* 0x000000050a0f7899 */ /* 0x000fe4000800063f */
[----:B------:R-:W-:Y:S02]  /*6400*/  USHF.R.S32.HI UR6, URZ, 0x1f, UR7 ;  /* 0x0000001f3f067899 */ /* 0x000fe40008011407 */
[----:B------:R-:W-:Y:S02]  /*6410*/  UIMAD.WIDE.U32 UR20, UR7, UR10, URZ ;  /* 0x0000000a071472a5 */ /* 0x000fe4000f8e003f */
[----:B------:R-:W-:-:S04]  /*6420*/  UIMAD UR6, UR6, UR10, URZ ;  /* 0x0000000a060672a4 */ /* 0x000fc8000f8e023f */
[----:B------:R-:W-:Y:S01]  /*6430*/  UIMAD UR6, UR7, UR11, UR6 ;  /* 0x0000000b070672a4 */ /* 0x000fe2000f8e0206 */
[----:B------:R-:W-:Y:S02]  /*6440*/  IMAD.U32 R18, RZ, RZ, UR20 ;  /* 0x00000014ff127e24 */ /* 0x000fe4000f8e00ff */
[----:B------:R-:W-:Y:S01]  /*6450*/  IMAD.U32 R19, RZ, RZ, UR21 ;  /* 0x00000015ff137e24 */ /* 0x000fe2000f8e00ff */
[----:B------:R-:W-:Y:S02]  /*6460*/  UIADD3 UR6, UR21, UR6, URZ ;  /* 0x0000000615067290 */ /* 0x000fe4000fffe03f */
        /* <DEDUP_REMOVED lines=33> */
.L_x_7:
[----:B------:R-:W-:Y:S01]  /*6680*/  FMNMX.FTZ R4, R203, R4, !PT ;  /* 0x00000004cb047209 */ /* 0x000fe20007810000 */
[----:B------:R-:W2:Y:S01]  /*6690*/  SHFL.BFLY PT, R2, R5, 0x2, 0x1f ;  /* 0x0c401f0005027f89 */ /* 0x000ea200000e0000 */
[----:B------:R-:W-:Y:S01]  /*66a0*/  ISETP.GE.AND P1, PT, R17, R0, PT ;  /* 0x000000001100720c */ /* 0x000fe20003f26270 */
[----:B------:R-:W-:Y:S01]  /*66b0*/  UISETP.GE.AND UP0, UPT, UR16, 0x3, UPT ;  /* 0x000000031000788c */ /* 0x000fe2000bf06270 */
[----:B------:R-:W-:Y:S01]  /*66c0*/  FSEL R185, R11, -INF , !P0 ;  /* 0xff8000000bb97808 */ /* 0x000fe20004000000 */
[----:B-1----:R-:W-:Y:S01]  /*66d0*/  LDSM.16.MT88.4 R16, [R230+0x10000] ;  /* 0x01000000e610783b */ /* 0x002fe20000004200 */
[----:B------:R-:W-:Y:S02]  /*66e0*/  FMNMX.FTZ R4, R187, R4, !PT ;  /* 0x00000004bb047209 */ /* 0x000fe40007810000 */
[----:B------:R-:W-:Y:S02]  /*66f0*/  ISETP.GE.AND P0, PT, R15, R0, PT ;  /* 0x000000000f00720c */ /* 0x000fe40003f06270 */
[----:B------:R-:W-:-:S02]  /*6700*/  FSEL R183, R6, -INF , !P1 ;  /* 0xff80000006b77808 */ /* 0x000fc40004800000 */
[----:B------:R-:W-:Y:S02]  /*6710*/  FMNMX.FTZ R4, R185, R4, !PT ;  /* 0x00000004b9047209 */ /* 0x000fe40007810000 */
[----:B------:R-:W-:Y:S01]  /*6720*/  FSEL R181, R7, -INF , !P0 ;  /* 0xff80000007b57808 */ /* 0x000fe20004000000 */
[----:B------:R-:W-:Y:S01]  /*6730*/  @UP0 UIADD3 UR16, UR16, -0x3, URZ ;  /* 0xfffffffd10100890 */ /* 0x000fe2000fffe03f */
[----:B------:R-:W-:-:S04]  /*6740*/  FMNMX.FTZ R4, R183, R4, !PT ;  /* 0x00000004b7047209 */ /* 0x000fc80007810000 */
[----:B------:R-:W-:-:S05]  /*6750*/  FMNMX.FTZ R9, R181, R4, !PT ;  /* 0x00000004b5097209 */ /* 0x000fca0007810000 */
[----:B------:R-:W1:Y:S01]  /*6760*/  SHFL.BFLY PT, R0, R9, 0x2, 0x1f ;  /* 0x0c401f0009007f89 */ /* 0x000e6200000e0000 */
[----:B--2---:R-:W-:-:S05]  /*6770*/  FMNMX.FTZ R7, R5, R2, !PT ;  /* 0x0000000205077209 */ /* 0x004fca0007810000 */
[----:B------:R-:W2:Y:S01]  /*6780*/  SHFL.BFLY PT, R2, R7, 0x1, 0x1f ;  /* 0x0c201f0007027f89 */ /* 0x000ea200000e0000 */
[----:B-1----:R-:W-:-:S03]  /*6790*/  FMNMX.FTZ R5, R9, R0, !PT ;  /* 0x0000000009057209 */ /* 0x002fc60007810000 */
[----:B------:R-:W-:Y:S04]  /*67a0*/  LDSM.16.MT88.4 R8, [R229+0x10000] ;  /* 0x01000000e508783b */ /* 0x000fe80000004200 */
[----:B------:R-:W1:Y:S01]  /*67b0*/  SHFL.BFLY PT, R0, R5, 0x1, 0x1f ;  /* 0x0c201f0005007f89 */ /* 0x000e6200000e0000 */
[----:B--2---:R-:W-:-:S04]  /*67c0*/  FMNMX.FTZ R2, R7, R2, !PT ;  /* 0x0000000207027209 */ /* 0x004fc80007810000 */
[C---:B------:R-:W-:Y:S01]  /*67d0*/  FSETP.NEU.FTZ.AND P1, PT, R2.reuse, -INF , PT ;  /* 0xff8000000200780b */ /* 0x040fe20003f3d000 */
[----:B------:R-:W-:-:S05]  /*67e0*/  FMUL.FTZ R189, R2, UR17 ;  /* 0x0000001102bd7c20 */ /* 0x000fca0008410000 */
[----:B------:R-:W-:-:S05]  /*67f0*/  FSEL R189, R189, RZ, P1 ;  /* 0x000000ffbdbd7208 */ /* 0x000fca0000800000 */
[--C-:B------:R-:W-:Y:S01]  /*6800*/  FFMA.FTZ R177, R172, UR17, -R189.reuse ;  /* 0x00000011acb17c23 */ /* 0x100fe200080108bd */
[--C-:B------:R-:W-:Y:S01]  /*6810*/  FFMA.FTZ R178, R32, UR17, -R189.reuse ;  /* 0x0000001120b27c23 */ /* 0x100fe200080108bd */
[--C-:B------:R-:W-:Y:S01]  /*6820*/  FFMA.FTZ R176, R12, UR17, -R189.reuse ;  /* 0x000000110cb07c23 */ /* 0x100fe200080108bd */
[--C-:B------:R-:W-:Y:S01]  /*6830*/  FFMA.FTZ R175, R14, UR17, -R189.reuse ;  /* 0x000000110eaf7c23 */ /* 0x100fe200080108bd */
[--C-:B------:R-:W-:Y:S01]  /*6840*/  FFMA.FTZ R194, R24, UR17, -R189.reuse ;  /* 0x0000001118c27c23 */ /* 0x100fe200080108bd */
[--C-:B------:R-:W-:Y:S01]  /*6850*/  FFMA.FTZ R191, R170, UR17, -R189.reuse ;  /* 0x00000011aabf7c23 */ /* 0x100fe200080108bd */
[----:B------:R-:W-:Y:S01]  /*6860*/  MUFU.EX2 R177, R177 ;  /* 0x000000b100b17308 */ /* 0x000fe20000000800 */
[----:B------:R-:W-:Y:S01]  /*6870*/  LDSM.16.MT88.4 R24, [R228+0x16000] ;  /* 0x01600000e418783b */ /* 0x000fe20000004200 */
[----:B-1----:R-:W-:Y:S01]  /*6880*/  FMNMX.FTZ R0, R5, R0, !PT ;  /* 0x0000000005007209 */ /* 0x002fe20007810000 */
[--C-:B------:R-:W-:Y:S01]  /*6890*/  FFMA.FTZ R192, R30, UR17, -R189.reuse ;  /* 0x000000111ec07c23 */ /* 0x100fe200080108bd */
[----:B------:R-:W-:Y:S01]  /*68a0*/  FSEL R5, R2, RZ, P1 ;  /* 0x000000ff02057208 */ /* 0x000fe20000800000 */
[----:B------:R-:W-:Y:S01]  /*68b0*/  FFMA.FTZ R193, R28, UR17, -R189 ;  /* 0x000000111cc17c23 */ /* 0x000fe200080108bd */
[C---:B------:R-:W-:Y:S01]  /*68c0*/  FSETP.NEU.FTZ.AND P0, PT, R0.reuse, -INF , PT ;  /* 0xff8000000000780b */ /* 0x040fe20003f1d000 */
[----:B------:R-:W-:Y:S01]  /*68d0*/  FMUL.FTZ R182, R0, UR17 ;  /* 0x0000001100b67c20 */ /* 0x000fe20008410000 */
[----:B------:R-:W1:Y:S01]  /*68e0*/  MUFU.EX2 R178, R178 ;  /* 0x000000b200b27308 */ /* 0x000e620000000800 */
[----:B------:R-:W-:Y:S01]  /*68f0*/  FADD.FTZ R4, R164, -R5 ;  /* 0x80000005a4047221 */ /* 0x000fe20000010000 */
[----:B------:R-:W-:Y:S01]  /*6900*/  FSEL R6, R0, RZ, P0 ;  /* 0x000000ff00067208 */ /* 0x000fe20000000000 */
[--C-:B------:R-:W-:Y:S01]  /*6910*/  FFMA.FTZ R204, R168, UR17, -R189.reuse ;  /* 0x00000011a8cc7c23 */ /* 0x100fe200080108bd */
[----:B------:R-:W-:Y:S01]  /*6920*/  FSEL R182, R182, RZ, P0 ;  /* 0x000000ffb6b67208 */ /* 0x000fe20000000000 */
[----:B------:R-:W-:Y:S01]  /*6930*/  FMUL.FTZ R180, R4, UR17 ;  /* 0x0000001104b47c20 */ /* 0x000fe20008410000 */
[--C-:B------:R-:W-:Y:S01]  /*6940*/  FFMA.FTZ R211, R200, UR17, -R189.reuse ;  /* 0x00000011c8d37c23 */ /* 0x100fe200080108bd */
[----:B------:R-:W-:Y:S01]  /*6950*/  FADD.FTZ R6, R3, -R6 ;  /* 0x8000000603067221 */ /* 0x000fe20000010000 */
[----:B------:R-:W-:Y:S01]  /*6960*/  MUFU.EX2 R176, R176 ;  /* 0x000000b000b07308 */ /* 0x000fe20000000800 */
[--C-:B------:R-:W-:Y:S01]  /*6970*/  FFMA.FTZ R174, R21, UR17, -R182.reuse ;  /* 0x0000001115ae7c23 */ /* 0x100fe200080108b6 */
[--C-:B------:R-:W-:Y:S01]  /*6980*/  FFMA.FTZ R173, R35, UR17, -R182.reuse ;  /* 0x0000001123ad7c23 */ /* 0x100fe200080108b6 */
[----:B------:R-:W2:Y:S01]  /*6990*/  LDSM.16.MT88.4 R20, [R232+0x10000] ;  /* 0x01000000e814783b */ /* 0x000ea20000004200 */
[--C-:B------:R-:W-:Y:S01]  /*69a0*/  FFMA.FTZ R172, R13, UR17, -R182.reuse ;  /* 0x000000110dac7c23 */ /* 0x100fe200080108b6 */
[--C-:B------:R-:W-:Y:S01]  /*69b0*/  FFMA.FTZ R179, R169, UR17, -R182.reuse ;  /* 0x00000011a9b37c23 */ /* 0x100fe200080108b6 */
[----:B------:R-:W-:Y:S01]  /*69c0*/  FMUL.FTZ R3, R6, UR17 ;  /* 0x0000001106037c20 */ /* 0x000fe20008410000 */
[----:B------:R-:W3:Y:S01]  /*69d0*/  LDSM.16.MT88.4 R12, [R228+0x10000] ;  /* 0x01000000e40c783b */ /* 0x000ee20000004200 */
[----:B------:R-:W4:Y:S01]  /*69e0*/  MUFU.EX2 R175, R175 ;  /* 0x000000af00af7308 */ /* 0x000f220000000800 */
[----:B-1----:R-:W-:Y:S01]  /*69f0*/  F2FP.BF16.F32.PACK_AB R4, R177, R178 ;  /* 0x000000b2b104723e */ /* 0x002fe200000010ff */
[--C-:B------:R-:W-:Y:S01]  /*6a00*/  FFMA.FTZ R195, R167, UR17, -R182.reuse ;  /* 0x00000011a7c37c23 */ /* 0x100fe200080108b6 */
[--C-:B------:R-:W-:Y:S01]  /*6a10*/  FFMA.FTZ R196, R165, UR17, -R182.reuse ;  /* 0x00000011a5c47c23 */ /* 0x100fe200080108b6 */
[--C-:B------:R-:W-:Y:S01]  /*6a20*/  FFMA.FTZ R197, R31, UR17, -R182.reuse ;  /* 0x000000111fc57c23 */ /* 0x100fe200080108b6 */
[--C-:B------:R-:W-:Y:S01]  /*6a30*/  FFMA.FTZ R198, R29, UR17, -R182.reuse ;  /* 0x000000111dc67c23 */ /* 0x100fe200080108b6 */
[----:B------:R-:W-:Y:S01]  /*6a40*/  LDSM.16.MT88.4 R168, [R232+0x16800] ;  /* 0x01680000e8a8783b */ /* 0x000fe20000004200 */
[--C-:B------:R-:W-:Y:S01]  /*6a50*/  FFMA.FTZ R207, R166, UR17, -R189.reuse ;  /* 0x00000011a6cf7c23 */ /* 0x100fe200080108bd */
[----:B------:R-:W-:Y:S01]  /*6a60*/  MUFU.EX2 R174, R174 ;  /* 0x000000ae00ae7308 */ /* 0x000fe20000000800 */
[--C-:B------:R-:W-:Y:S01]  /*6a70*/  FFMA.FTZ R202, R202, UR17, -R189.reuse ;  /* 0x00000011caca7c23 */ /* 0x100fe200080108bd */
[----:B------:R-:W-:Y:S01]  /*6a80*/  LDSM.16.MT88.4 R32, [R232+0x12800] ;  /* 0x01280000e820783b */ /* 0x000fe20000004200 */
[--C-:B------:R-:W-:Y:S01]  /*6a90*/  FFMA.FTZ R200, R201, UR17, -R182.reuse ;  /* 0x00000011c9c87c23 */ /* 0x100fe200080108b6 */
[--C-:B------:R-:W-:Y:S01]  /*6aa0*/  FFMA.FTZ R199, R199, UR17, -R182.reuse ;  /* 0x00000011c7c77c23 */ /* 0x100fe200080108b6 */
[--C-:B------:R-:W-:Y:S01]  /*6ab0*/  FFMA.FTZ R205, R205, UR17, -R182.reuse ;  /* 0x00000011cdcd7c23 */ /* 0x100fe200080108b6 */
[----:B------:R-:W-:Y:S01]  /*6ac0*/  LDSM.16.MT88.4 R28, [R230+0x12800] ;  /* 0x01280000e61c783b */ /* 0x000fe20000004200 */
[----:B------:R-:W-:Y:S01]  /*6ad0*/  FFMA.FTZ R186, R186, UR17, -R189 ;  /* 0x00000011baba7c23 */ /* 0x000fe200080108bd */
[----:B------:R-:W1:Y:S01]  /*6ae0*/  MUFU.EX2 R173, R173 ;  /* 0x000000ad00ad7308 */ /* 0x000e620000000800 */
[----:B----4-:R-:W-:Y:S01]  /*6af0*/  F2FP.BF16.F32.PACK_AB R6, R175, R176 ;  /* 0x000000b0af06723e */ /* 0x010fe200000010ff */
[----:B------:R-:W-:Y:S01]  /*6b00*/  LDSM.16.MT88.4 R164, [R230+0x16800] ;  /* 0x01680000e6a4783b */ /* 0x000fe20000004200 */
[--C-:B------:R-:W-:Y:S01]  /*6b10*/  FFMA.FTZ R185, R185, UR17, -R182.reuse ;  /* 0x00000011b9b97c23 */ /* 0x100fe200080108b6 */
[----:B------:R-:W-:Y:S01]  /*6b20*/  FFMA.FTZ R183, R183, UR17, -R182 ;  /* 0x00000011b7b77c23 */ /* 0x000fe200080108b6 */
[----:B------:R-:W-:-:S03]  /*6b30*/  PLOP3.LUT P0, PT, PT, PT, UP0, 0x80, 0x0 ;  /* 0x000000000000781c */ /* 0x000fc60003f0f008 */
[----:B------:R-:W-:Y:S08]  /*6b40*/  MUFU.EX2 R172, R172 ;  /* 0x000000ac00ac7308 */ /* 0x000ff00000000800 */
[----:B------:R-:W4:Y:S01]  /*6b50*/  MUFU.EX2 R179, R179 ;  /* 0x000000b300b37308 */ /* 0x000f220000000800 */
[----:B-1----:R-:W-:-:S07]  /*6b60*/  F2FP.BF16.F32.PACK_AB R5, R173, R174 ;  /* 0x000000aead05723e */ /* 0x002fce00000010ff */
[----:B------:R-:W1:Y:S08]  /*6b70*/  MUFU.EX2 R180, R180 ;  /* 0x000000b400b47308 */ /* 0x000e700000000800 */
[----:B------:R-:W5:Y:S01]  /*6b80*/  MUFU.EX2 R3, R3 ;  /* 0x0000000300037308 */ /* 0x000f620000000800 */
[----:B----4-:R-:W-:-:S07]  /*6b90*/  F2FP.BF16.F32.PACK_AB R7, R179, R172 ;  /* 0x000000acb307723e */ /* 0x010fce00000010ff */
[----:B------:R-:W-:Y:S01]  /*6ba0*/  MUFU.EX2 R191, R191 ;  /* 0x000000bf00bf7308 */ /* 0x000fe20000000800 */
[-C--:B-1----:R-:W-:Y:S01]  /*6bb0*/  FMUL.FTZ R160, R160, R180.reuse ;  /* 0x000000b4a0a07220 */ /* 0x082fe20000410000 */
[-C--:B------:R-:W-:Y:S01]  /*6bc0*/  FMUL.FTZ R161, R161, R180.reuse ;  /* 0x000000b4a1a17220 */ /* 0x080fe20000410000 */
[-C--:B------:R-:W-:Y:S01]  /*6bd0*/  FMUL.FTZ R156, R156, R180.reuse ;  /* 0x000000b49c9c7220 */ /* 0x080fe20000410000 */
[-C--:B------:R-:W-:Y:S01]  /*6be0*/  FMUL.FTZ R157, R157, R180.reuse ;  /* 0x000000b49d9d7220 */ /* 0x080fe20000410000 */
[-C--:B------:R-:W-:Y:S01]  /*6bf0*/  FMUL.FTZ R36, R36, R180.reuse ;  /* 0x000000b424247220 */ /* 0x080fe20000410000 */
[-C--:B------:R-:W-:Y:S01]  /*6c00*/  FMUL.FTZ R37, R37, R180.reuse ;  /* 0x000000b425257220 */ /* 0x080fe20000410000 */
[-C--:B------:R-:W-:Y:S01]  /*6c10*/  FMUL.FTZ R40, R40, R180.reuse ;  /* 0x000000b428287220 */ /* 0x080fe20000410000 */
[-C--:B------:R-:W-:Y:S01]  /*6c20*/  FMUL.FTZ R41, R41, R180.reuse ;  /* 0x000000b429297220 */ /* 0x080fe20000410000 */
[-C--:B-----5:R-:W-:Y:S01]  /*6c30*/  FMUL.FTZ R162, R162, R3.reuse ;  /* 0x00000003a2a27220 */ /* 0x0a0fe20000410000 */
[-C--:B------:R-:W-:Y:S01]  /*6c40*/  FMUL.FTZ R163, R163, R3.reuse ;  /* 0x00000003a3a37220 */ /* 0x080fe20000410000 */
[-C--:B------:R-:W-:Y:S01]  /*6c50*/  FMUL.FTZ R158, R158, R3.reuse ;  /* 0x000000039e9e7220 */ /* 0x080fe20000410000 */
[-C--:B------:R-:W-:Y:S01]  /*6c60*/  FMUL.FTZ R159, R159, R3.reuse ;  /* 0x000000039f9f7220 */ /* 0x080fe20000410000 */
[-C--:B------:R-:W-:Y:S01]  /*6c70*/  FMUL.FTZ R38, R38, R3.reuse ;  /* 0x0000000326267220 */ /* 0x080fe20000410000 */
[-C--:B------:R-:W-:Y:S01]  /*6c80*/  FMUL.FTZ R39, R39, R3.reuse ;  /* 0x0000000327277220 */ /* 0x080fe20000410000 */
[-C--:B------:R-:W-:Y:S01]  /*6c90*/  FMUL.FTZ R42, R42, R3.reuse ;  /* 0x000000032a2a7220 */ /* 0x080fe20000410000 */
[-C--:B------:R-:W-:Y:S01]  /*6ca0*/  FMUL.FTZ R43, R43, R3.reuse ;  /* 0x000000032b2b7220 */ /* 0x080fe20000410000 */
[C---:B--2---:R-:W-:Y:S01]  /*6cb0*/  HMMA.16816.F32.BF16 R160, R4.reuse, R20, R160 ;  /* 0x0000001404a0723c */ /* 0x044fe200000418a0 */
[-C--:B------:R-:W-:Y:S01]  /*6cc0*/  FMUL.FTZ R44, R44, R180.reuse ;  /* 0x000000b42c2c7220 */ /* 0x080fe20000410000 */
[-C--:B------:R-:W-:Y:S01]  /*6cd0*/  FMUL.FTZ R45, R45, R180.reuse ;  /* 0x000000b42d2d7220 */ /* 0x080fe20000410000 */
[-C--:B------:R-:W-:Y:S01]  /*6ce0*/  FMUL.FTZ R46, R46, R3.reuse ;  /* 0x000000032e2e7220 */ /* 0x080fe20000410000 */
[-C--:B------:R-:W-:Y:S01]  /*6cf0*/  FMUL.FTZ R47, R47, R3.reuse ;  /* 0x000000032f2f7220 */ /* 0x080fe20000410000 */
[-C--:B------:R-:W-:Y:S01]  /*6d00*/  FMUL.FTZ R48, R48, R180.reuse ;  /* 0x000000b430307220 */ /* 0x080fe20000410000 */
[C---:B------:R-:W-:Y:S01]  /*6d10*/  HMMA.16816.F32.BF16 R156, R4.reuse, R22, R156 ;  /* 0x00000016049c723c */ /* 0x040fe2000004189c */
[----:B------:R-:W1:Y:S01]  /*6d20*/  LDSM.16.MT88.4 R20, [R232+0x12000] ;  /* 0x01200000e814783b */ /* 0x000e620000004200 */
[-C--:B------:R-:W-:Y:S01]  /*6d30*/  FMUL.FTZ R49, R49, R180.reuse ;  /* 0x000000b431317220 */ /* 0x080fe20000410000 */
[-C--:B------:R-:W-:Y:S01]  /*6d40*/  FMUL.FTZ R50, R50, R3.reuse ;  /* 0x0000000332327220 */ /* 0x080fe20000410000 */
[-C--:B------:R-:W-:Y:S01]  /*6d50*/  FMUL.FTZ R51, R51, R3.reuse ;  /* 0x0000000333337220 */ /* 0x080fe20000410000 */
[-C--:B------:R-:W-:Y:S01]  /*6d60*/  FMUL.FTZ R60, R60, R180.reuse ;  /* 0x000000b43c3c7220 */ /* 0x080fe20000410000 */
[C---:B------:R-:W-:Y:S01]  /*6d70*/  HMMA.16816.F32.BF16 R36, R4.reuse, R16, R36 ;  /* 0x000000100424723c */ /* 0x040fe20000041824 */
[-C--:B------:R-:W-:Y:S01]  /*6d80*/  FMUL.FTZ R61, R61, R180.reuse ;  /* 0x000000b43d3d7220 */ /* 0x080fe20000410000 */
[-C--:B------:R-:W-:Y:S01]  /*6d90*/  FMUL.FTZ R62, R62, R3.reuse ;  /* 0x000000033e3e7220 */ /* 0x080fe20000410000 */
[-C--:B------:R-:W-:Y:S01]  /*6da0*/  FMUL.FTZ R63, R63, R3.reuse ;  /* 0x000000033f3f7220 */ /* 0x080fe20000410000 */
[-C--:B------:R-:W-:Y:S01]  /*6db0*/  FMUL.FTZ R64, R64, R180.reuse ;  /* 0x000000b440407220 */ /* 0x080fe20000410000 */
[-C--:B------:R-:W-:Y:S01]  /*6dc0*/  FMUL.FTZ R65, R65, R180.reuse ;  /* 0x000000b441417220 */ /* 0x080fe20000410000 */
[C---:B------:R-:W-:Y:S01]  /*6dd0*/  HMMA.16816.F32.BF16 R40, R4.reuse, R18, R40 ;  /* 0x000000120428723c */ /* 0x040fe20000041828 */
[----:B------:R-:W2:Y:S01]  /*6de0*/  LDSM.16.MT88.4 R16, [R230+0x12000] ;  /* 0x01200000e610783b */ /* 0x000ea20000004200 */
        /* <DEDUP_REMOVED lines=11> */
[----:B------:R-:W4:Y:S01]  /*6ea0*/  LDSM.16.MT88.4 R8, [R229+0x12000] ;  /* 0x01200000e508783b */ /* 0x000f220000004200 */
[-C--:B------:R-:W-:Y:S01]  /*6eb0*/  FMUL.FTZ R59, R59, R3.reuse ;  /* 0x000000033b3b7220 */ /* 0x080fe20000410000 */
[-C--:B------:R-:W-:Y:S01]  /*6ec0*/  FMUL.FTZ R68, R68, R180.reuse ;  /* 0x000000b444447220 */ /* 0x080fe20000410000 */
[-C--:B------:R-:W-:Y:S01]  /*6ed0*/  FMUL.FTZ R69, R69, R180.reuse ;  /* 0x000000b445457220 */ /* 0x080fe20000410000 */
[-C--:B------:R-:W-:Y:S01]  /*6ee0*/  FMUL.FTZ R70, R70, R3.reuse ;  /* 0x0000000346467220 */ /* 0x080fe20000410000 */
[C---:B---3--:R-:W-:Y:S01]  /*6ef0*/  HMMA.16816.F32.BF16 R52, R4.reuse, R12, R52 ;  /* 0x0000000c0434723c */ /* 0x048fe20000041834 */
[-C--:B------:R-:W-:Y:S01]  /*6f00*/  FMUL.FTZ R71, R71, R3.reuse ;  /* 0x0000000347477220 */ /* 0x080fe20000410000 */
[-C--:B------:R-:W-:Y:S01]  /*6f10*/  FMUL.FTZ R72, R72, R180.reuse ;  /* 0x000000b448487220 */ /* 0x080fe20000410000 */
[-C--:B------:R-:W-:Y:S01]  /*6f20*/  FMUL.FTZ R73, R73, R180.reuse ;  /* 0x000000b449497220 */ /* 0x080fe20000410000 */
[-C--:B------:R-:W-:Y:S01]  /*6f30*/  FMUL.FTZ R74, R74, R3.reuse ;  /* 0x000000034a4a7220 */ /* 0x080fe20000410000 */
[-C--:B------:R-:W-:Y:S01]  /*6f40*/  FMUL.FTZ R75, R75, R3.reuse ;  /* 0x000000034b4b7220 */ /* 0x080fe20000410000 */
[C---:B------:R-:W-:Y:S01]  /*6f50*/  HMMA.16816.F32.BF16 R56, R4.reuse, R14, R56 ;  /* 0x0000000e0438723c */ /* 0x040fe20000041838 */
[----:B------:R-:W3:Y:S01]  /*6f60*/  LDSM.16.MT88.4 R12, [R228+0x12000] ;  /* 0x01200000e40c783b */ /* 0x000ee20000004200 */
[-C--:B------:R-:W-:Y:S01]  /*6f70*/  FMUL.FTZ R76, R76, R180.reuse ;  /* 0x000000b44c4c7220 */ /* 0x080fe20000410000 */
[-C--:B------:R-:W-:Y:S01]  /*6f80*/  FMUL.FTZ R77, R77, R180.reuse ;  /* 0x000000b44d4d7220 */ /* 0x080fe20000410000 */
[-C--:B------:R-:W-:Y:S01]  /*6f90*/  FMUL.FTZ R78, R78, R3.reuse ;  /* 0x000000034e4e7220 */ /* 0x080fe20000410000 */
[-C--:B------:R-:W-:Y:S01]  /*6fa0*/  FMUL.FTZ R79, R79, R3.reuse ;  /* 0x000000034f4f7220 */ /* 0x080fe20000410000 */
[C---:B-1----:R-:W-:Y:S01]  /*6fb0*/  HMMA.16816.F32.BF16 R60, R4.reuse, R20, R60 ;  /* 0x00000014043c723c */ /* 0x042fe2000004183c */
        /* <DEDUP_REMOVED lines=23> */
[C---:B----4-:R-:W-:Y:S01]  /*7130*/  HMMA.16816.F32.BF16 R76, R4.reuse, R8, R76 ;  /* 0x00000008044c723c */ /* 0x050fe2000004184c */
        /* <DEDUP_REMOVED lines=56> */
[----:B------:R-:W5:Y:S01]  /*74c0*/  MUFU.EX2 R192, R192 ;  /* 0x000000c000c07308 */ /* 0x000f620000000800 */
[-C--:B------:R-:W-:Y:S01]  /*74d0*/  FMUL.FTZ R136, R136, R180.reuse ;  /* 0x000000b488887220 */ /* 0x080fe20000410000 */
[-C--:B------:R-:W-:Y:S01]  /*74e0*/  FMUL.FTZ R137, R137, R180.reuse ;  /* 0x000000b489897220 */ /* 0x080fe20000410000 */
[C---:B---3--:R-:W-:Y:S01]  /*74f0*/  HMMA.16816.F32.BF16 R152, R4.reuse, R12, R152 ;  /* 0x0000000c0498723c */ /* 0x048fe20000041898 */
[-C--:B------:R-:W-:Y:S01]  /*7500*/  FMUL.FTZ R138, R138, R3.reuse ;  /* 0x000000038a8a7220 */ /* 0x080fe20000410000 */
[-C--:B------:R-:W-:Y:S01]  /*7510*/  FMUL.FTZ R139, R139, R3.reuse ;  /* 0x000000038b8b7220 */ /* 0x080fe20000410000 */
[-C--:B------:R-:W-:Y:S01]  /*7520*/  FMUL.FTZ R140, R140, R180.reuse ;  /* 0x000000b48c8c7220 */ /* 0x080fe20000410000 */
[-C--:B------:R-:W-:Y:S01]  /*7530*/  FMUL.FTZ R141, R141, R180.reuse ;  /* 0x000000b48d8d7220 */ /* 0x080fe20000410000 */
[----:B------:R-:W-:Y:S01]  /*7540*/  MUFU.EX2 R193, R193 ;  /* 0x000000c100c17308 */ /* 0x000fe20000000800 */
[C---:B------:R-:W-:Y:S01]  /*7550*/  HMMA.16816.F32.BF16 R116, R4.reuse, R14, R116 ;  /* 0x0000000e0474723c */ /* 0x040fe20000041874 */
[----:B------:R-:W-:Y:S01]  /*7560*/  LDSM.16.MT88.4 R12, [R229+0x10800] ;  /* 0x01080000e50c783b */ /* 0x000fe20000004200 */
[-C--:B------:R-:W-:Y:S01]  /*7570*/  FMUL.FTZ R142, R142, R3.reuse ;  /* 0x000000038e8e7220 */ /* 0x080fe20000410000 */
[-C--:B------:R-:W-:Y:S01]  /*7580*/  FMUL.FTZ R143, R143, R3.reuse ;  /* 0x000000038f8f7220 */ /* 0x080fe20000410000 */
[-C--:B------:R-:W-:Y:S01]  /*7590*/  FMUL.FTZ R144, R144, R180.reuse ;  /* 0x000000b490907220 */ /* 0x080fe20000410000 */
[-C--:B------:R-:W-:Y:S01]  /*75a0*/  FMUL.FTZ R145, R145, R180.reuse ;  /* 0x000000b491917220 */ /* 0x080fe20000410000 */
[C---:B-1----:R-:W-:Y:S01]  /*75b0*/  HMMA.16816.F32.BF16 R120, R4.reuse, R20, R120 ;  /* 0x000000140478723c */ /* 0x042fe20000041878 */
[----:B------:R-:W-:Y:S01]  /*75c0*/  MUFU.EX2 R194, R194 ;  /* 0x000000c200c27308 */ /* 0x000fe20000000800 */
[-C--:B------:R-:W-:Y:S01]  /*75d0*/  FMUL.FTZ R148, R148, R180.reuse ;  /* 0x000000b494947220 */ /* 0x080fe20000410000 */
[-C--:B------:R-:W-:Y:S01]  /*75e0*/  FMUL.FTZ R149, R149, R180.reuse ;  /* 0x000000b495957220 */ /* 0x080fe20000410000 */
[-C--:B------:R-:W-:Y:S01]  /*75f0*/  FMUL.FTZ R146, R146, R3.reuse ;  /* 0x0000000392927220 */ /* 0x080fe20000410000 */
[-C--:B------:R-:W-:Y:S01]  /*7600*/  FMUL.FTZ R147, R147, R3.reuse ;  /* 0x0000000393937220 */ /* 0x080fe20000410000 */
[C---:B------:R-:W-:Y:S01]  /*7610*/  HMMA.16816.F32.BF16 R124, R4.reuse, R22, R124 ;  /* 0x00000016047c723c */ /* 0x040fe2000004187c */
[----:B------:R-:W1:Y:S01]  /*7620*/  LDSM.16.MT88.4 R20, [R232+0x10800] ;  /* 0x01080000e814783b */ /* 0x000e620000004200 */
[-C--:B------:R-:W-:Y:S01]  /*7630*/  FMUL.FTZ R150, R150, R3.reuse ;  /* 0x0000000396967220 */ /* 0x080fe20000410000 */
[----:B------:R-:W-:Y:S01]  /*7640*/  MUFU.EX2 R195, R195 ;  /* 0x000000c300c37308 */ /* 0x000fe20000000800 */
[-C--:B------:R-:W-:Y:S01]  /*7650*/  FMUL.FTZ R151, R151, R3.reuse ;  /* 0x0000000397977220 */ /* 0x080fe20000410000 */
[----:B------:R-:W-:Y:S01]  /*7660*/  FFMA.FTZ R178, R249, R180, R178 ;  /* 0x000000b4f9b27223 */ /* 0x000fe200000100b2 */
[C---:B--2---:R-:W-:Y:S01]  /*7670*/  HMMA.16816.F32.BF16 R128, R4.reuse, R16, R128 ;  /* 0x000000100480723c */ /* 0x044fe20000041880 */
[----:B------:R-:W-:Y:S01]  /*7680*/  FFMA.FTZ R174, R247, R3, R174 ;  /* 0x00000003f7ae7223 */ /* 0x000fe200000100ae */
[-C--:B------:R-:W-:Y:S01]  /*7690*/  MOV R3, R0.reuse ;  /* 0x0000000000037202 */ /* 0x080fe20000000f00 */
[----:B------:R-:W-:Y:S01]  /*76a0*/  FADD.FTZ R177, R177, R178 ;  /* 0x000000b2b1b17221 */ /* 0x000fe20000010000 */
[----:B------:R-:W-:Y:S01]  /*76b0*/  @P0 MOV R3, R0 ;  /* 0x0000000000030202 */ /* 0x000fe20000000f00 */
[----:B------:R-:W2:Y:S01]  /*76c0*/  MUFU.EX2 R196, R196 ;  /* 0x000000c400c47308 */ /* 0x000ea20000000800 */
[----:B------:R-:W-:Y:S01]  /*76d0*/  HMMA.16816.F32.BF16 R132, R4, R18, R132 ;  /* 0x000000120484723c */ /* 0x000fe20000041884 */
[----:B------:R-:W3:Y:S01]  /*76e0*/  LDSM.16.MT88.4 R16, [R230+0x10800] ;  /* 0x01080000e610783b */ /* 0x000ee20000004200 */
[----:B------:R-:W-:Y:S01]  /*76f0*/  FADD.FTZ R173, R173, R174 ;  /* 0x000000aeadad7221 */ /* 0x000fe20000010000 */
[----:B------:R-:W-:-:S03]  /*7700*/  FADD.FTZ R176, R176, R177 ;  /* 0x000000b1b0b07221 */ /* 0x000fc60000010000 */
[----:B----4-:R-:W-:Y:S01]  /*7710*/  HMMA.16816.F32.BF16 R136, R4, R8, R136 ;  /* 0x000000080488723c */ /* 0x010fe20000041888 */
[----:B------:R-:W-:Y:S01]  /*7720*/  MUFU.EX2 R197, R197 ;  /* 0x000000c500c57308 */ /* 0x000fe20000000800 */
[----:B------:R-:W-:-:S04]  /*7730*/  FADD.FTZ R176, R175, R176 ;  /* 0x000000b0afb07221 */ /* 0x000fc80000010000 */
[C---:B------:R-:W-:Y:S01]  /*7740*/  HMMA.16816.F32.BF16 R140, R4.reuse, R10, R140 ;  /* 0x0000000a048c723c */ /* 0x040fe2000004188c */
[----:B-----5:R-:W-:Y:S01]  /*7750*/  F2FP.BF16.F32.PACK_AB R8, R192, R191 ;  /* 0x000000bfc008723e */ /* 0x020fe200000010ff */
[----:B------:R-:W-:Y:S01]  /*7760*/  FADD.FTZ R191, R191, R176 ;  /* 0x000000b0bfbf7221 */ /* 0x000fe20000010000 */
[----:B------:R-:W4:Y:S01]  /*7770*/  MUFU.EX2 R198, R198 ;  /* 0x000000c600c67308 */ /* 0x000f220000000800 */
[----:B--2---:R-:W-:Y:S02]  /*7780*/  F2FP.BF16.F32.PACK_AB R9, R196, R195 ;  /* 0x000000c3c409723e */ /* 0x004fe400000010ff */
[----:B------:R-:W-:Y:S01]  /*7790*/  HMMA.16816.F32.BF16 R144, R4, R24, R144 ;  /* 0x000000180490723c */ /* 0x000fe20000041890 */
[----:B------:R-:W-:Y:S01]  /*77a0*/  F2FP.BF16.F32.PACK_AB R10, R194, R193 ;  /* 0x000000c1c20a723e */ /* 0x000fe200000010ff */
[----:B------:R-:W-:-:S03]  /*77b0*/  FADD.FTZ R192, R192, R191 ;  /* 0x000000bfc0c07221 */ /* 0x000fc60000010000 */
[----:B------:R-:W-:Y:S01]  /*77c0*/  MUFU.EX2 R204, R204 ;  /* 0x000000cc00cc7308 */ /* 0x000fe20000000800 */
[----:B------:R-:W-:Y:S01]  /*77d0*/  HMMA.16816.F32.BF16 R148, R4, R26, R148 ;  /* 0x0000001a0494723c */ /* 0x000fe20000041894 */
[----:B------:R-:W2:Y:S01]  /*77e0*/  LDSM.16.MT88.4 R4, [R228+0x10800] ;  /* 0x01080000e404783b */ /* 0x000ea20000004200 */
[----:B------:R-:W-:-:S03]  /*77f0*/  FADD.FTZ R193, R193, R192 ;  /* 0x000000c0c1c17221 */ /* 0x000fc60000010000 */
[----:B------:R-:W-:Y:S01]  /*7800*/  LDSM.16.MT88.4 R24, [R228+0x12800] ;  /* 0x01280000e418783b */ /* 0x000fe20000004200 */
[----:B------:R-:W-:Y:S01]  /*7810*/  FADD.FTZ R193, R194, R193 ;  /* 0x000000c1c2c17221 */ /* 0x000fe20000010000 */
[----:B------:R-:W5:Y:S01]  /*7820*/  MUFU.EX2 R207, R207 ;  /* 0x000000cf00cf7308 */ /* 0x000f620000000800 */
[----:B----4-:R-:W-:-:S07]  /*7830*/  F2FP.BF16.F32.PACK_AB R11, R198, R197 ;  /* 0x000000c5c60b723e */ /* 0x010fce00000010ff */
[C---:B-1----:R-:W-:Y:S01]  /*7840*/  HMMA.16816.F32.BF16 R160, R8.reuse, R20, R160 ;  /* 0x0000001408a0723c */ /* 0x042fe200000418a0 */
[----:B------:R-:W-:Y:S05]  /*7850*/  MUFU.EX2 R202, R202 ;  /* 0x000000ca00ca7308 */ /* 0x000fea0000000800 */
[C---:B------:R-:W-:Y:S01]  /*7860*/  HMMA.16816.F32.BF16 R156, R8.reuse, R22, R156 ;  /* 0x00000016089c723c */ /* 0x040fe2000004189c */
[----:B------:R-:W1:Y:S02]  /*7870*/  LDSM.16.MT88.4 R20, [R229+0x12800] ;  /* 0x01280000e514783b */ /* 0x000e640000004200 */
[----:B------:R-:W-:Y:S03]  /*7880*/  MUFU.EX2 R211, R211 ;  /* 0x000000d300d37308 */ /* 0x000fe60000000800 */
[C---:B------:R-:W-:Y:S05]  /*7890*/  HMMA.16816.F32.BF16 R44, R8.reuse, R12, R44 ;  /* 0x0000000c082c723c */ /* 0x040fea000004182c */
[----:B------:R-:W-:Y:S01]  /*78a0*/  MUFU.EX2 R200, R200 ;  /* 0x000000c800c87308 */ /* 0x000fe20000000800 */
[C---:B------:R-:W-:Y:S01]  /*78b0*/  HMMA.16816.F32.BF16 R48, R8.reuse, R14, R48 ;  /* 0x0000000e0830723c */ /* 0x040fe20000041830 */
[----:B------:R-:W4:Y:S05]  /*78c0*/  LDSM.16.MT88.4 R12, [R230+0x14800] ;  /* 0x01480000e60c783b */ /* 0x000f2a0000004200 */
[C---:B---3--:R-:W-:Y:S01]  /*78d0*/  HMMA.16816.F32.BF16 R36, R8.reuse, R16, R36 ;  /* 0x000000100824723c */ /* 0x048fe20000041824 */
[----:B------:R-:W3:Y:S05]  /*78e0*/  MUFU.EX2 R199, R199 ;  /* 0x000000c700c77308 */ /* 0x000eea0000000800 */
[C---:B------:R-:W-:Y:S01]  /*78f0*/  HMMA.16816.F32.BF16 R40, R8.reuse, R18, R40 ;  /* 0x000000120828723c */ /* 0x040fe20000041828 */
[----:B------:R-:W5:Y:S02]  /*7900*/  LDSM.16.MT88.4 R16, [R232+0x14800] ;  /* 0x01480000e810783b */ /* 0x000f640000004200 */
[----:B------:R-:W-:Y:S03]  /*7910*/  MUFU.EX2 R186, R186 ;  /* 0x000000ba00ba7308 */ /* 0x000fe60000000800 */
[C---:B--2---:R-:W-:Y:S05]  /*7920*/  HMMA.16816.F32.BF16 R52, R8.reuse, R4, R52 ;  /* 0x000000040834723c */ /* 0x044fea0000041834 */
[----:B------:R-:W-:Y:S01]  /*7930*/  MUFU.EX2 R185, R185 ;  /* 0x000000b900b97308 */ /* 0x000fe20000000800 */
[C---:B------:R-:W-:Y:S01]  /*7940*/  HMMA.16816.F32.BF16 R56, R8.reuse, R6, R56 ;  /* 0x000000060838723c */ /* 0x040fe20000041838 */
[----:B------:R-:W2:Y:S05]  /*7950*/  LDSM.16.MT88.4 R4, [R229+0x14800] ;  /* 0x01480000e504783b */ /* 0x000eaa0000004200 */
[C---:B-1----:R-:W-:Y:S01]  /*7960*/  HMMA.16816.F32.BF16 R76, R8.reuse, R20, R76 ;  /* 0x00000014084c723c */ /* 0x042fe2000004184c */
[----:B------:R-:W-:Y:S05]  /*7970*/  MUFU.EX2 R183, R183 ;  /* 0x000000b700b77308 */ /* 0x000fea0000000800 */
[C---:B------:R-:W-:Y:S01]  /*7980*/  HMMA.16816.F32.BF16 R80, R8.reuse, R22, R80 ;  /* 0x000000160850723c */ /* 0x040fe20000041850 */
[----:B------:R-:W1:Y:S05]  /*7990*/  LDSM.16.MT88.4 R20, [R228+0x14800] ;  /* 0x01480000e414783b */ /* 0x000e6a0000004200 */
[C---:B----4-:R-:W-:Y:S06]  /*79a0*/  HMMA.16816.F32.BF16 R100, R8.reuse, R12, R100 ;  /* 0x0000000c0864723c */ /* 0x050fec0000041864 */
[C---:B------:R-:W-:Y:S01]  /*79b0*/  HMMA.16816.F32.BF16 R104, R8.reuse, R14, R104 ;  /* 0x0000000e0868723c */ /* 0x040fe20000041868 */
[----:B------:R-:W4:Y:S05]  /*79c0*/  LDSM.16.MT88.4 R12, [R228+0x11000] ;  /* 0x01100000e40c783b */ /* 0x000f2a0000004200 */
[C---:B-----5:R-:W-:Y:S06]  /*79d0*/  HMMA.16816.F32.BF16 R92, R8.reuse, R16, R92 ;  /* 0x00000010085c723c */ /* 0x060fec000004185c */
[C---:B------:R-:W-:Y:S01]  /*79e0*/  HMMA.16816.F32.BF16 R96, R8.reuse, R18, R96 ;  /* 0x000000120860723c */ /* 0x040fe20000041860 */
[----:B------:R-:W5:Y:S05]  /*79f0*/  LDSM.16.MT88.4 R16, [R229+0x16800] ;  /* 0x01680000e510783b */ /* 0x000f6a0000004200 */
[C---:B------:R-:W-:Y:S01]  /*7a00*/  HMMA.16816.F32.BF16 R120, R8.reuse, R168, R120 ;  /* 0x000000a80878723c */ /* 0x040fe20000041878 */
[----:B------:R-:W-:Y:S05]  /*7a10*/  MUFU.EX2 R168, R205 ;  /* 0x000000cd00a87308 */ /* 0x000fea0000000800 */
[----:B------:R-:W-:Y:S01]  /*7a20*/  HMMA.16816.F32.BF16 R60, R8, R32, R60 ;  /* 0x00000020083c723c */ /* 0x000fe2000004183c */
[----:B------:R-:W-:-:S05]  /*7a30*/  FFMA.FTZ R169, R203, UR17, -R182 ;  /* 0x00000011cba97c23 */ /* 0x000fca00080108b6 */
[C---:B------:R-:W-:Y:S01]  /*7a40*/  HMMA.16816.F32.BF16 R64, R8.reuse, R34, R64 ;  /* 0x000000220840723c */ /* 0x040fe20000041840 */
[----:B------:R-:W4:Y:S01]  /*7a50*/  MUFU.EX2 R169, R169 ;  /* 0x000000a900a97308 */ /* 0x000f220000000800 */
[----:B------:R-:W5:Y:S04]  /*7a60*/  LDSM.16.MT88.4 R32, [R228+0x16800] ;  /* 0x01680000e420783b */ /* 0x000f680000004200 */
[C---:B--2---:R-:W-:Y:S06]  /*7a70*/  HMMA.16816.F32.BF16 R108, R8.reuse, R4, R108 ;  /* 0x00000004086c723c */ /* 0x044fec000004186c */
[----:B------:R-:W-:Y:S01]  /*7a80*/  HMMA.16816.F32.BF16 R112, R8, R6, R112 ;  /* 0x000000060870723c */ /* 0x000fe20000041870 */
[----:B------:R-:W-:Y:S01]  /*7a90*/  F2FP.BF16.F32.PACK_AB R4, R207, R204 ;  /* 0x000000cccf04723e */ /* 0x000fe200000010ff */
[----:B------:R-:W-:Y:S01]  /*7aa0*/  FADD.FTZ R204, R204, R193 ;  /* 0x000000c1cccc7221 */ /* 0x000fe20000010000 */
[----:B---3--:R-:W-:-:S03]  /*7ab0*/  F2FP.BF16.F32.PACK_AB R5, R199, R200 ;  /* 0x000000c8c705723e */ /* 0x008fc600000010ff */
[----:B-1----:R-:W-:Y:S01]  /*7ac0*/  HMMA.16816.F32.BF16 R152, R8, R20, R152 ;  /* 0x000000140898723c */ /* 0x002fe20000041898 */
[----:B------:R-:W-:Y:S01]  /*7ad0*/  F2FP.BF16.F32.PACK_AB R6, R211, R202 ;  /* 0x000000cad306723e */ /* 0x000fe200000010ff */
[----:B------:R-:W-:Y:S01]  /*7ae0*/  FADD.FTZ R207, R207, R204 ;  /* 0x000000cccfcf7221 */ /* 0x000fe20000010000 */
[----:B----4-:R-:W-:-:S03]  /*7af0*/  F2FP.BF16.F32.PACK_AB R7, R169, R168 ;  /* 0x000000a8a907723e */ /* 0x010fc600000010ff */
[----:B------:R-:W-:Y:S01]  /*7b00*/  HMMA.16816.F32.BF16 R116, R8, R22, R116 ;  /* 0x000000160874723c */ /* 0x000fe20000041874 */
[----:B------:R-:W1:Y:S01]  /*7b10*/  LDSM.16.MT88.4 R20, [R229+0x11000] ;  /* 0x01100000e514783b */ /* 0x000e620000004200 */
[----:B------:R-:W-:-:S04]  /*7b20*/  FADD.FTZ R202, R202, R207 ;  /* 0x000000cfcaca7221 */ /* 0x000fc80000010000 */
[----:B------:R-:W-:Y:S01]  /*7b30*/  HMMA.16816.F32.BF16 R52, R4, R12, R52 ;  /* 0x0000000c0434723c */ /* 0x000fe20000041834 */
[----:B------:R-:W-:-:S05]  /*7b40*/  FADD.FTZ R211, R211, R202 ;  /* 0x000000cad3d37221 */ /* 0x000fca0000010000 */
[----:B------:R-:W-:Y:S01]  /*7b50*/  HMMA.16816.F32.BF16 R56, R4, R14, R56 ;  /* 0x0000000e0438723c */ /* 0x000fe20000041838 */
[----:B------:R-:W2:Y:S05]  /*7b60*/  LDSM.16.MT88.4 R12, [R229+0x15000] ;  /* 0x01500000e50c783b */ /* 0x000eaa0000004200 */
[C---:B------:R-:W-:Y:S06]  /*7b70*/  HMMA.16816.F32.BF16 R68, R8.reuse, R28, R68 ;  /* 0x0000001c0844723c */ /* 0x040fec0000041844 */
[C---:B------:R-:W-:Y:S01]  /*7b80*/  HMMA.16816.F32.BF16 R72, R8.reuse, R30, R72 ;  /* 0x0000001e0848723c */ /* 0x040fe20000041848 */
[----:B------:R-:W3:Y:S05]  /*7b90*/  LDSM.16.MT88.4 R28, [R232+0x11000] ;  /* 0x01100000e81c783b */ /* 0x000eea0000004200 */
[C---:B-----5:R-:W-:Y:S06]  /*7ba0*/  HMMA.16816.F32.BF16 R136, R8.reuse, R16, R136 ;  /* 0x000000100888723c */ /* 0x060fec0000041888 */
[C---:B------:R-:W-:Y:S01]  /*7bb0*/  HMMA.16816.F32.BF16 R140, R8.reuse, R18, R140 ;  /* 0x00000012088c723c */ /* 0x040fe2000004188c */
[----:B------:R-:W4:Y:S05]  /*7bc0*/  LDSM.16.MT88.4 R16, [R232+0x13000] ;  /* 0x01300000e810783b */ /* 0x000f2a0000004200 */
[C---:B------:R-:W-:Y:S06]  /*7bd0*/  HMMA.16816.F32.BF16 R84, R8.reuse, R24, R84 ;  /* 0x000000180854723c */ /* 0x040fec0000041854 */
[C---:B------:R-:W-:Y:S01]  /*7be0*/  HMMA.16816.F32.BF16 R88, R8.reuse, R26, R88 ;  /* 0x0000001a0858723c */ /* 0x040fe20000041858 */
[----:B------:R-:W5:Y:S05]  /*7bf0*/  LDSM.16.MT88.4 R24, [R230+0x11000] ;  /* 0x01100000e618783b */ /* 0x000f6a0000004200 */
[C---:B------:R-:W-:Y:S06]  /*7c00*/  HMMA.16816.F32.BF16 R124, R8.reuse, R170, R124 ;  /* 0x000000aa087c723c */ /* 0x040fec000004187c */
[C---:B------:R-:W-:Y:S01]  /*7c10*/  HMMA.16816.F32.BF16 R128, R8.reuse, R164, R128 ;  /* 0x000000a40880723c */ /* 0x040fe20000041880 */
[--C-:B------:R-:W-:Y:S01]  /*7c20*/  FFMA.FTZ R170, R190, UR17, -R189.reuse ;  /* 0x00000011beaa7c23 */ /* 0x100fe200080108bd */
[--C-:B------:R-:W-:Y:S01]  /*7c30*/  FFMA.FTZ R171, R188, UR17, -R189.reuse ;  /* 0x00000011bcab7c23 */ /* 0x100fe200080108bd */
[----:B------:R-:W-:Y:S01]  /*7c40*/  FFMA.FTZ R189, R184, UR17, -R189 ;  /* 0x00000011b8bd7c23 */ /* 0x000fe200080108bd */
[--C-:B------:R-:W-:Y:S01]  /*7c50*/  FFMA.FTZ R184, R187, UR17, -R182.reuse ;  /* 0x00000011bbb87c23 */ /* 0x100fe200080108b6 */
[----:B------:R-:W-:Y:S01]  /*7c60*/  FFMA.FTZ R182, R181, UR17, -R182 ;  /* 0x00000011b5b67c23 */ /* 0x000fe200080108b6 */
[C---:B------:R-:W-:Y:S01]  /*7c70*/  HMMA.16816.F32.BF16 R132, R8.reuse, R166, R132 ;  /* 0x000000a60884723c */ /* 0x040fe20000041884 */
[----:B------:R-:W-:Y:S01]  /*7c80*/  LDSM.16.MT88.4 R164, [R230+0x13000] ;  /* 0x01300000e6a4783b */ /* 0x000fe20000004200 */
[----:B------:R-:W-:Y:S04]  /*7c90*/  MUFU.EX2 R170, R170 ;  /* 0x000000aa00aa7308 */ /* 0x000fe80000000800 */
[C---:B------:R-:W-:Y:S04]  /*7ca0*/  HMMA.16816.F32.BF16 R144, R8.reuse, R32, R144 ;  /* 0x000000200890723c */ /* 0x040fe80000041890 */
[----:B------:R-:W5:Y:S02]  /*7cb0*/  MUFU.EX2 R171, R171 ;  /* 0x000000ab00ab7308 */ /* 0x000f640000000800 */
[----:B------:R-:W-:Y:S01]  /*7cc0*/  HMMA.16816.F32.BF16 R148, R8, R34, R148 ;  /* 0x000000220894723c */ /* 0x000fe20000041894 */
[----:B------:R-:W-:Y:S04]  /*7cd0*/  LDSM.16.MT88.4 R8, [R228+0x15000] ;  /* 0x01500000e408783b */ /* 0x000fe80000004200 */
[----:B------:R-:W-:Y:S01]  /*7ce0*/  LDSM.16.MT88.4 R32, [R229+0x13000] ;  /* 0x01300000e520783b */ /* 0x000fe20000004200 */
[C---:B-1----:R-:W-:Y:S01]  /*7cf0*/  HMMA.16816.F32.BF16 R44, R4.reuse, R20, R44 ;  /* 0x00000014042c723c */ /* 0x042fe2000004182c */
[----:B------:R-:W-:Y:S05]  /*7d00*/  MUFU.EX2 R189, R189 ;  /* 0x000000bd00bd7308 */ /* 0x000fea0000000800 */
[C---:B------:R-:W-:Y:S01]  /*7d10*/  HMMA.16816.F32.BF16 R48, R4.reuse, R22, R48 ;  /* 0x000000160430723c */ /* 0x040fe20000041830 */
[----:B------:R-:W1:Y:S02]  /*7d20*/  LDSM.16.MT88.4 R20, [R230+0x15000] ;  /* 0x01500000e614783b */ /* 0x000e640000004200 */
[----:B------:R-:W1:Y:S03]  /*7d30*/  MUFU.EX2 R184, R184 ;  /* 0x000000b800b87308 */ /* 0x000e660000000800 */
[C---:B--2---:R-:W-:Y:S05]  /*7d40*/  HMMA.16816.F32.BF16 R108, R4.reuse, R12, R108 ;  /* 0x0000000c046c723c */ /* 0x044fea000004186c */
[----:B------:R-:W2:Y:S01]  /*7d50*/  MUFU.EX2 R182, R182 ;  /* 0x000000b600b67308 */ /* 0x000ea20000000800 */
[C---:B------:R-:W-:Y:S01]  /*7d60*/  HMMA.16816.F32.BF16 R112, R4.reuse, R14, R112 ;  /* 0x0000000e0470723c */ /* 0x040fe20000041870 */
[----:B------:R-:W2:Y:S05]  /*7d70*/  LDSM.16.MT88.4 R12, [R229+0x17000] ;  /* 0x01700000e50c783b */ /* 0x000eaa0000004200 */
[C---:B---3--:R-:W-:Y:S06]  /*7d80*/  HMMA.16816.F32.BF16 R160, R4.reuse, R28, R160 ;  /* 0x0000001c04a0723c */ /* 0x048fec00000418a0 */
[C---:B------:R-:W-:Y:S01]  /*7d90*/  HMMA.16816.F32.BF16 R156, R4.reuse, R30, R156 ;  /* 0x0000001e049c723c */ /* 0x040fe2000004189c */
[----:B------:R-:W3:Y:S05]  /*7da0*/  LDSM.16.MT88.4 R28, [R228+0x13000] ;  /* 0x01300000e41c783b */ /* 0x000eea0000004200 */
[C---:B----4-:R-:W-:Y:S06]  /*7db0*/  HMMA.16816.F32.BF16 R60, R4.reuse, R16, R60 ;  /* 0x00000010043c723c */ /* 0x050fec000004183c */
[C---:B------:R-:W-:Y:S01]  /*7dc0*/  HMMA.16816.F32.BF16 R64, R4.reuse, R18, R64 ;  /* 0x000000120440723c */ /* 0x040fe20000041840 */
[----:B------:R-:W4:Y:S05]  /*7dd0*/  LDSM.16.MT88.4 R16, [R232+0x17000] ;  /* 0x01700000e810783b */ /* 0x000f2a0000004200 */
[C---:B-----5:R-:W-:Y:S06]  /*7de0*/  HMMA.16816.F32.BF16 R36, R4.reuse, R24, R36 ;  /* 0x000000180424723c */ /* 0x060fec0000041824 */
[C---:B------:R-:W-:Y:S01]  /*7df0*/  HMMA.16816.F32.BF16 R40, R4.reuse, R26, R40 ;  /* 0x0000001a0428723c */ /* 0x040fe20000041828 */
[----:B------:R-:W5:Y:S05]  /*7e00*/  LDSM.16.MT88.4 R24, [R232+0x15000] ;  /* 0x01500000e818783b */ /* 0x000f6a0000004200 */
[C---:B-1----:R-:W-:Y:S06]  /*7e10*/  HMMA.16816.F32.BF16 R100, R4.reuse, R20, R100 ;  /* 0x000000140464723c */ /* 0x042fec0000041864 */
[C---:B------:R-:W-:Y:S01]  /*7e20*/  HMMA.16816.F32.BF16 R104, R4.reuse, R22, R104 ;  /* 0x000000160468723c */ /* 0x040fe20000041868 */
[----:B------:R-:W1:Y:S05]  /*7e30*/  LDSM.16.MT88.4 R20, [R230+0x17000] ;  /* 0x01700000e614783b */ /* 0x000e6a0000004200 */
[C---:B------:R-:W-:Y:S06]  /*7e40*/  HMMA.16816.F32.BF16 R152, R4.reuse, R8, R152 ;  /* 0x000000080498723c */ /* 0x040fec0000041898 */
[C---:B------:R-:W-:Y:S01]  /*7e50*/  HMMA.16816.F32.BF16 R116, R4.reuse, R10, R116 ;  /* 0x0000000a0474723c */ /* 0x040fe20000041874 */
[----:B------:R-:W1:Y:S05]  /*7e60*/  LDSM.16.MT88.4 R8, [R228+0x17000] ;  /* 0x01700000e408783b */ /* 0x000e6a0000004200 */
[C---:B--2---:R-:W-:Y:S06]  /*7e70*/  HMMA.16816.F32.BF16 R136, R4.reuse, R12, R136 ;  /* 0x0000000c0488723c */ /* 0x044fec0000041888 */
        /* <DEDUP_REMOVED lines=8> */
[C---:B------:R-:W-:Y:S06]  /*7f00*/  HMMA.16816.F32.BF16 R68, R4.reuse, R164, R68 ;  /* 0x000000a40444723c */ /* 0x040fec0000041844 */
[C---:B------:R-:W-:Y:S01]  /*7f10*/  HMMA.16816.F32.BF16 R72, R4.reuse, R166, R72 ;  /* 0x000000a60448723c */ /* 0x040fe20000041848 */
[----:B------:R-:W-:Y:S05]  /*7f20*/  LDSM.16.MT88.4 R164, [R228+0x13800] ;  /* 0x01380000e4a4783b */ /* 0x000fea0000004200 */
[C---:B------:R-:W-:Y:S06]  /*7f30*/  HMMA.16816.F32.BF16 R76, R4.reuse, R32, R76 ;  /* 0x00000020044c723c */ /* 0x040fec000004184c */
[C---:B------:R-:W-:Y:S01]  /*7f40*/  HMMA.16816.F32.BF16 R80, R4.reuse, R34, R80 ;  /* 0x000000220450723c */ /* 0x040fe20000041850 */
[----:B------:R-:W-:Y:S05]  /*7f50*/  LDSM.16.MT88.4 R32, [R229+0x13800] ;  /* 0x01380000e520783b */ /* 0x000fea0000004200 */
[C---:B-----5:R-:W-:Y:S06]  /*7f60*/  HMMA.16816.F32.BF16 R92, R4.reuse, R24, R92 ;  /* 0x00000018045c723c */ /* 0x060fec000004185c */
[C---:B------:R-:W-:Y:S01]  /*7f70*/  HMMA.16816.F32.BF16 R96, R4.reuse, R26, R96 ;  /* 0x0000001a0460723c */ /* 0x040fe20000041860 */
[----:B------:R-:W5:Y:S05]  /*7f80*/  LDSM.16.MT88.4 R24, [R230+0x11800] ;  /* 0x01180000e618783b */ /* 0x000f6a0000004200 */
[C---:B-1----:R-:W-:Y:S06]  /*7f90*/  HMMA.16816.F32.BF16 R128, R4.reuse, R20, R128 ;  /* 0x000000140480723c */ /* 0x042fec0000041880 */
[C---:B------:R-:W-:Y:S01]  /*7fa0*/  HMMA.16816.F32.BF16 R132, R4.reuse, R22, R132 ;  /* 0x000000160484723c */ /* 0x040fe20000041884 */
[----:B------:R-:W-:Y:S05]  /*7fb0*/  LDSM.16.MT88.4 R20, [R229+0x11800] ;  /* 0x01180000e514783b */ /* 0x000fea0000004200 */
[C---:B------:R-:W-:Y:S06]  /*7fc0*/  HMMA.16816.F32.BF16 R144, R4.reuse, R8, R144 ;  /* 0x000000080490723c */ /* 0x040fec0000041890 */
[----:B------:R-:W-:Y:S01]  /*7fd0*/  HMMA.16816.F32.BF16 R148, R4, R10, R148 ;  /* 0x0000000a0494723c */ /* 0x000fe20000041894 */
[----:B------:R-:W-:Y:S06]  /*7fe0*/  LDSM.16.MT88.4 R8, [R230+0x13800] ;  /* 0x01380000e608783b */ /* 0x000fec0000004200 */
[----:B------:R-:W-:Y:S01]  /*7ff0*/  F2FP.BF16.F32.PACK_AB R4, R171, R170 ;  /* 0x000000aaab04723e */ /* 0x000fe200000010ff */
[----:B------:R-:W-:Y:S01]  /*8000*/  FADD.FTZ R170, R170, R211 ;  /* 0x000000d3aaaa7221 */ /* 0x000fe20000010000 */
[----:B------:R-:W-:-:S02]  /*8010*/  F2FP.BF16.F32.PACK_AB R5, R185, R184 ;  /* 0x000000b8b905723e */ /* 0x000fc400000010ff */
[----:B------:R-:W-:Y:S01]  /*8020*/  F2FP.BF16.F32.PACK_AB R6, R189, R186 ;  /* 0x000000babd06723e */ /* 0x000fe200000010ff */
[----:B------:R-:W-:Y:S01]  /*8030*/  FADD.FTZ R171, R171, R170 ;  /* 0x000000aaabab7221 */ /* 0x000fe20000010000 */
[----:B------:R-:W-:-:S03]  /*8040*/  F2FP.BF16.F32.PACK_AB R7, R182, R183 ;  /* 0x000000b7b607723e */ /* 0x000fc600000010ff */
[----:B------:R-:W-:-:S04]  /*8050*/  FADD.FTZ R186, R186, R171 ;  /* 0x000000abbaba7221 */ /* 0x000fc80000010000 */
[----:B--2---:R-:W-:Y:S01]  /*8060*/  HMMA.16816.F32.BF16 R60, R4, R12, R60 ;  /* 0x0000000c043c723c */ /* 0x004fe2000004183c */
[----:B------:R-:W-:-:S05]  /*8070*/  FADD.FTZ R249, R189, R186 ;  /* 0x000000babdf97221 */ /* 0x000fca0000010000 */
[C---:B------:R-:W-:Y:S01]  /*8080*/  HMMA.16816.F32.BF16 R64, R4.reuse, R14, R64 ;  /* 0x0000000e0440723c */ /* 0x040fe20000041840 */
[----:B------:R-:W1:Y:S05]  /*8090*/  LDSM.16.MT88.4 R12, [R232+0x17800] ;  /* 0x01780000e80c783b */ /* 0x000e6a0000004200 */
[C---:B---3--:R-:W-:Y:S06]  /*80a0*/  HMMA.16816.F32.BF16 R160, R4.reuse, R28, R160 ;  /* 0x0000001c04a0723c */ /* 0x048fec00000418a0 */
[C---:B------:R-:W-:Y:S01]  /*80b0*/  HMMA.16816.F32.BF16 R156, R4.reuse, R30, R156 ;  /* 0x0000001e049c723c */ /* 0x040fe2000004189c */
[----:B------:R-:W2:Y:S05]  /*80c0*/  LDSM.16.MT88.4 R28, [R232+0x15800] ;  /* 0x01580000e81c783b */ /* 0x000eaa0000004200 */
[C---:B----4-:R-:W-:Y:S06]  /*80d0*/  HMMA.16816.F32.BF16 R52, R4.reuse, R16, R52 ;  /* 0x000000100434723c */ /* 0x050fec0000041834 */
[C---:B------:R-:W-:Y:S01]  /*80e0*/  HMMA.16816.F32.BF16 R56, R4.reuse, R18, R56 ;  /* 0x000000120438723c */ /* 0x040fe20000041838 */
[----:B------:R-:W3:Y:S05]  /*80f0*/  LDSM.16.MT88.4 R16, [R228+0x15800] ;  /* 0x01580000e410783b */ /* 0x000eea0000004200 */
[C---:B-----5:R-:W-:Y:S06]  /*8100*/  HMMA.16816.F32.BF16 R36, R4.reuse, R24, R36 ;  /* 0x000000180424723c */ /* 0x060fec0000041824 */
[C---:B------:R-:W-:Y:S01]  /*8110*/  HMMA.16816.F32.BF16 R40, R4.reuse, R26, R40 ;  /* 0x0000001a0428723c */ /* 0x040fe20000041828 */
[----:B------:R-:W4:Y:S05]  /*8120*/  LDSM.16.MT88.4 R24, [R230+0x15800] ;  /* 0x01580000e618783b */ /* 0x000f2a0000004200 */
[C---:B-1----:R-:W-:Y:S06]  /*8130*/  HMMA.16816.F32.BF16 R120, R4.reuse, R12, R120 ;  /* 0x0000000c0478723c */ /* 0x042fec0000041878 */
[----:B------:R-:W-:Y:S01]  /*8140*/  HMMA.16816.F32.BF16 R44, R4, R20, R44 ;  /* 0x00000014042c723c */ /* 0x000fe2000004182c */
[----:B------:R-:W-:-:S04]  /*8150*/  FADD.FTZ R12, R172, R173 ;  /* 0x000000adac0c7221 */ /* 0x000fc80000010000 */
[----:B------:R-:W-:Y:S01]  /*8160*/  FADD.FTZ R12, R179, R12 ;  /* 0x0000000cb30c7221 */ /* 0x000fe20000010000 */
[----:B------:R-:W-:Y:S01]  /*8170*/  HMMA.16816.F32.BF16 R48, R4, R22, R48 ;  /* 0x000000160430723c */ /* 0x000fe20000041830 */
[----:B------:R-:W1:Y:S02]  /*8180*/  LDSM.16.MT88.4 R20, [R229+0x15800] ;  /* 0x01580000e514783b */ /* 0x000e640000004200 */
[----:B------:R-:W-:-:S03]  /*8190*/  FADD.FTZ R195, R195, R12 ;  /* 0x0000000cc3c37221 */ /* 0x000fc60000010000 */
[----:B------:R-:W-:Y:S01]  /*81a0*/  HMMA.16816.F32.BF16 R68, R4, R8, R68 ;  /* 0x000000080444723c */ /* 0x000fe20000041844 */
[----:B------:R-:W-:-:S04]  /*81b0*/  FADD.FTZ R196, R196, R195 ;  /* 0x000000c3c4c47221 */ /* 0x000fc80000010000 */
[----:B------:R-:W-:Y:S01]  /*81c0*/  FADD.FTZ R197, R197, R196 ;  /* 0x000000c4c5c57221 */ /* 0x000fe20000010000 */
[----:B------:R-:W-:Y:S01]  /*81d0*/  HMMA.16816.F32.BF16 R72, R4, R10, R72 ;  /* 0x0000000a0448723c */ /* 0x000fe20000041848 */
[----:B------:R-:W5:Y:S02]  /*81e0*/  LDSM.16.MT88.4 R8, [R230+0x17800] ;  /* 0x01780000e608783b */ /* 0x000f640000004200 */
[----:B------:R-:W-:-:S03]  /*81f0*/  FADD.FTZ R197, R198, R197 ;  /* 0x000000c5c6c57221 */ /* 0x000fc60000010000 */
[----:B--2---:R-:W-:Y:S01]  /*8200*/  HMMA.16816.F32.BF16 R92, R4, R28, R92 ;  /* 0x0000001c045c723c */ /* 0x004fe2000004185c */
[----:B------:R-:W-:-:S04]  /*8210*/  FADD.FTZ R200, R200, R197 ;  /* 0x000000c5c8c87221 */ /* 0x000fc80000010000 */
[----:B------:R-:W-:Y:S01]  /*8220*/  FADD.FTZ R199, R199, R200 ;  /* 0x000000c8c7c77221 */ /* 0x000fe20000010000 */
[----:B------:R-:W-:Y:S01]  /*8230*/  HMMA.16816.F32.BF16 R96, R4, R30, R96 ;  /* 0x0000001e0460723c */ /* 0x000fe20000041860 */
[----:B------:R-:W2:Y:S02]  /*8240*/  LDSM.16.MT88.4 R28, [R229+0x17800] ;  /* 0x01780000e51c783b */ /* 0x000ea40000004200 */
[----:B------:R-:W-:-:S03]  /*8250*/  FADD.FTZ R168, R168, R199 ;  /* 0x000000c7a8a87221 */ /* 0x000fc60000010000 */
[----:B---3--:R-:W-:Y:S01]  /*8260*/  HMMA.16816.F32.BF16 R152, R4, R16, R152 ;  /* 0x000000100498723c */ /* 0x008fe20000041898 */
[----:B------:R-:W-:-:S04]  /*8270*/  FADD.FTZ R169, R169, R168 ;  /* 0x000000a8a9a97221 */ /* 0x000fc80000010000 */
[----:B------:R-:W-:Y:S01]  /*8280*/  FADD.FTZ R184, R184, R169 ;  /* 0x000000a9b8b87221 */ /* 0x000fe20000010000 */
[----:B------:R-:W-:Y:S01]  /*8290*/  HMMA.16816.F32.BF16 R116, R4, R18, R116 ;  /* 0x000000120474723c */ /* 0x000fe20000041874 */
[----:B------:R-:W3:Y:S02]  /*82a0*/  LDSM.16.MT88.4 R16, [R228+0x17800] ;  /* 0x01780000e410783b */ /* 0x000ee40000004200 */
[----:B------:R-:W-:-:S03]  /*82b0*/  FADD.FTZ R184, R185, R184 ;  /* 0x000000b8b9b87221 */ /* 0x000fc60000010000 */
[----:B------:R-:W-:Y:S01]  /*82c0*/  HMMA.16816.F32.BF16 R76, R4, R32, R76 ;  /* 0x00000020044c723c */ /* 0x000fe2000004184c */
[----:B------:R-:W-:-:S04]  /*82d0*/  FADD.FTZ R183, R183, R184 ;  /* 0x000000b8b7b77221 */ /* 0x000fc80000010000 */
[----:B------:R-:W-:Y:S01]  /*82e0*/  FADD.FTZ R247, R182, R183 ;  /* 0x000000b7b6f77221 */ /* 0x000fe20000010000 */
[C---:B------:R-:W-:Y:S06]  /*82f0*/  HMMA.16816.F32.BF16 R80, R4.reuse, R34, R80 ;  /* 0x000000220450723c */ /* 0x040fec0000041850 */
[C---:B------:R-:W-:Y:S06]  /*8300*/  HMMA.16816.F32.BF16 R84, R4.reuse, R164, R84 ;  /* 0x000000a40454723c */ /* 0x040fec0000041854 */
[----:B------:R-:W-:Y:S01]  /*8310*/  HMMA.16816.F32.BF16 R88, R4, R166, R88 ;  /* 0x000000a60458723c */ /* 0x000fe20000041858 */
[----:B------:R-:W-:-:S02]  /*8320*/  MOV R164, R2 ;  /* 0x0000000200a47202 */ /* 0x000fc40000000f00 */
[----:B------:R-:W-:-:S03]  /*8330*/  @P0 MOV R164, R2 ;  /* 0x0000000200a40202 */ /* 0x000fc60000000f00 */
[C---:B----4-:R-:W-:Y:S06]  /*8340*/  HMMA.16816.F32.BF16 R100, R4.reuse, R24, R100 ;  /* 0x000000180464723c */ /* 0x050fec0000041864 */
[C---:B------:R-:W-:Y:S06]  /*8350*/  HMMA.16816.F32.BF16 R104, R4.reuse, R26, R104 ;  /* 0x0000001a0468723c */ /* 0x040fec0000041868 */
[C---:B-1----:R-:W-:Y:S06]  /*8360*/  HMMA.16816.F32.BF16 R108, R4.reuse, R20, R108 ;  /* 0x00000014046c723c */ /* 0x042fec000004186c */
[C---:B------:R-:W-:Y:S06]  /*8370*/  HMMA.16816.F32.BF16 R112, R4.reuse, R22, R112 ;  /* 0x000000160470723c */ /* 0x040fec0000041870 */
[C---:B------:R-:W-:Y:S06]  /*8380*/  HMMA.16816.F32.BF16 R124, R4.reuse, R14, R124 ;  /* 0x0000000e047c723c */ /* 0x040fec000004187c */
[C---:B-----5:R-:W-:Y:S06]  /*8390*/  HMMA.16816.F32.BF16 R128, R4.reuse, R8, R128 ;  /* 0x000000080480723c */ /* 0x060fec0000041880 */
[C---:B------:R-:W-:Y:S06]  /*83a0*/  HMMA.16816.F32.BF16 R132, R4.reuse, R10, R132 ;  /* 0x0000000a0484723c */ /* 0x040fec0000041884 */
[C---:B--2---:R-:W-:Y:S06]  /*83b0*/  HMMA.16816.F32.BF16 R136, R4.reuse, R28, R136 ;  /* 0x0000001c0488723c */ /* 0x044fec0000041888 */
[C---:B------:R-:W-:Y:S06]  /*83c0*/  HMMA.16816.F32.BF16 R140, R4.reuse, R30, R140 ;  /* 0x0000001e048c723c */ /* 0x040fec000004188c */
[C---:B---3--:R-:W-:Y:S06]  /*83d0*/  HMMA.16816.F32.BF16 R144, R4.reuse, R16, R144 ;  /* 0x000000100490723c */ /* 0x048fec0000041890 */
[----:B------:R-:W-:Y:S01]  /*83e0*/  HMMA.16816.F32.BF16 R148, R4, R18, R148 ;  /* 0x000000120494723c */ /* 0x000fe20000041894 */
[----:B------:R-:W-:-:S08]  /*83f0*/  NOP ;  /* 0x0000000000007918 */ /* 0x000fd00000000000 */
[----:B------:R-:W-:-:S15]  /*8400*/  @P0 BRA `(.L_x_8) ;  /* 0x0000000000040947 */ /* 0x000fde0003800000 */
.L_x_6:
[----:B------:R-:W-:-:S12]  /*8410*/  UIADD3 UR16, UR4, -0x1, URZ ;  /* 0xffffffff04107890 */ /* 0x000fd8000fffe03f */
.L_x_8:
[----:B------:R-:W-:-:S13]  /*8420*/  ISETP.LE.AND P0, PT, RZ, UR16, PT ;  /* 0x00000010ff007c0c */ /* 0x000fda000bf03270 */
[----:B------:R-:W-:Y:S05]  /*8430*/  @!P0 BRA `(.L_x_9) ;  /* 0x0000003000608947 */ /* 0x000fea0003800000 */
[----:B------:R-:W-:Y:S01]  /*8440*/  MOV R0, R3 ;  /* 0x0000000300007202 */ /* 0x000fe20000000f00 */
[----:B------:R-:W-:Y:S01]  /*8450*/  USHF.L.U64.HI UR15, UR10, 0x5, UR11 ;  /* 0x000000050a0f7899 */ /* 0x000fe2000801020b */
[----:B------:R-:W-:Y:S01]  /*8460*/  MOV R165, R164 ;  /* 0x000000a400a57202 */ /* 0x000fe20000000f00 */
[----:B------:R-:W-:Y:S01]  /*8470*/  USHF.L.U32 UR17, UR10, 0x5, URZ ;  /* 0x000000050a117899 */ /* 0x000fe2000800063f */
[----:B------:R-:W-:Y:S01]  /*8480*/  MOV R242, R208 ;  /* 0x000000d000f27202 */ /* 0x000fe20000000f00 */
[----:B------:R-:W-:Y:S02]  /*8490*/  USHF.L.U64.HI UR21, UR8, 0x5, UR9 ;  /* 0x0000000508157899 */ /* 0x000fe40008010209 */
[----:B------:R-:W-:Y:S02]  /*84a0*/  USHF.L.U32 UR20, UR8, 0x5, URZ ;  /* 0x0000000508147899 */ /* 0x000fe4000800063f */
[----:B------:R-:W-:Y:S02]  /*84b0*/  USHF.L.U64.HI UR22, UR8, 0x6, UR9 ;  /* 0x0000000608167899 */ /* 0x000fe40008010209 */
[----:B------:R-:W-:Y:S01]  /*84c0*/  USHF.L.U32 UR24, UR8, 0x6, URZ ;  /* 0x0000000608187899 */ /* 0x000fe2000800063f */
[----:B------:R-:W-:Y:S01]  /*84d0*/  ULDC UR4, c[0x0][0x2ec] ;  /* 0x0000bb0000047ab9 */ /* 0x000fe20000000800 */
[----:B------:R-:W-:Y:S01]  /*84e0*/  ULDC.64 UR6, c[0x0][0x218] ;  /* 0x0000860000067ab9 */ /* 0x000fe20000000a00 */
[----:B------:R-:W-:Y:S01]  /*84f0*/  ULDC.64 UR10, c[0x0][0x220] ;  /* 0x00008800000a7ab9 */ /* 0x000fe20000000a00 */
[----:B------:R-:W-:Y:S01]  /*8500*/  ULDC.64 UR8, c[0x0][0x248] ;  /* 0x0000920000087ab9 */ /* 0x000fe20000000a00 */
[----:B------:R-:W-:Y:S07]  /*8510*/  BRA `(.L_x_10) ;  /* 0x0000000000a07947 */ /* 0x000fee0003800000 */
.L_x_12:
[----:B------:R-:W-:Y:S04]  /*8520*/  UIADD3 UR25, UR16, -0x1, URZ ;  /* 0xffffffff10197890 */ /* 0x000fe8000fffe03f */
[----:B------:R-:W-:Y:S02]  /*8530*/  USHF.R.S32.HI UR23, URZ, 0x1f, UR25 ;  /* 0x0000001f3f177899 */ /* 0x000fe40008011419 */
[----:B------:R-:W-:Y:S02]  /*8540*/  UIMAD.WIDE.U32 UR26, UR25, UR8, URZ ;  /* 0x00000008191a72a5 */ /* 0x000fe4000f8e003f */
[----:B------:R-:W-:Y:S04]  /*8550*/  UIMAD UR23, UR23, UR8, URZ ;  /* 0x00000008171772a4 */ /* 0x000fe8000f8e023f */
[----:B------:R-:W-:Y:S01]  /*8560*/  UIMAD UR23, UR25, UR9, UR23 ;  /* 0x00000009191772a4 */ /* 0x000fe2000f8e0217 */
[----:B------:R-:W-:Y:S02]  /*8570*/  IMAD.U32 R168, RZ, RZ, UR26 ;  /* 0x0000001affa87e24 */ /* 0x000fe4000f8e00ff */
[----:B------:R-:W-:Y:S01]  /*8580*/  IMAD.U32 R169, RZ, RZ, UR27 ;  /* 0x0000001bffa97e24 */ /* 0x000fe2000f8e00ff */
[----:B------:R-:W-:Y:S02]  /*8590*/  UIADD3 UR23, UR27, UR23, URZ ;  /* 0x000000171b177290 */ /* 0x000fe4000fffe03f */
[----:B------:R-:W-:Y:S04]  /*85a0*/  LEA R164, P1, R168, R240, 0x6 ;  /* 0x000000f0a8a47211 */ /* 0x000fe800078230ff */
[----:B------:R-:W-:Y:S01]  /*85b0*/  IMAD.U32 R3, RZ, RZ, UR23 ;  /* 0x00000017ff037e24 */ /* 0x000fe2000f8e00ff */
[----:B------:R-:W-:Y:S04]  /*85c0*/  LEA R166, P2, R164, UR6, 0x1 ;  /* 0x00000006a4a67c11 */ /* 0x000fe8000f8408ff */
[----:B------:R-:W-:Y:S02]  /*85d0*/  LEA.HI.X R3, R168, R245, R3, 0x6, P1 ;  /* 0x000000f5a8037211 */ /* 0x000fe400008f3403 */
[----:B------:R-:W-:Y:S02]  /*85e0*/  IADD3 R168, P1, R166, UR17, RZ ;  /* 0x00000011a6a87c10 */ /* 0x000fe4000ff3e0ff */
[----:B------:R-:W-:Y:S02]  /*85f0*/  LEA.HI.X R167, R164, UR7, R3, 0x1, P2 ;  /* 0x00000007a4a77c11 */ /* 0x000fe400090f0c03 */
[----:B------:R-:W-:Y:S02]  /*8600*/  IADD3 R172, P2, R168, UR17, RZ ;  /* 0x00000011a8ac7c10 */ /* 0x000fe4000ff5e0ff */
        /* <DEDUP_REMOVED lines=23> */
[----:B------:R-:W0:Y:S01]  /*8780*/  LDGDEPBAR ;  /* 0x00000000000079af */ /* 0x000e220000000000 */
[----:B------:R-:W-:Y:S05]  /*8790*/  BRA `(.L_x_11) ;  /* 0x00000010005c7947 */ /* 0x000fea0003800000 */
.L_x_10:
[----:B------:R-:W-:Y:S04]  /*87a0*/  DEPBAR.LE SB0, 0x0 ;  /* 0x000080000000791a */ /* 0x000fe80000000000 */
[----:B------:R-:W-:Y:S01]  /*87b0*/  BAR.SYNC.DEFER_BLOCKING 0x0 ;  /* 0x0000000000007b1d */ /* 0x000fe20000010000 */
[----:B------:R-:W-:Y:S01]  /*87c0*/  USHF.R.S32.HI UR25, URZ, 0x1f, UR16 ;  /* 0x0000001f3f197899 */ /* 0x000fe20008011410 */
[----:B------:R-:W-:Y:S01]  /*87d0*/  IMAD.U32 R3, RZ, RZ, UR16 ;  /* 0x00000010ff037e24 */ /* 0x000fe2000f8e00ff */
[----:B------:R-:W-:Y:S03]  /*87e0*/  UIMAD UR23, UR22, UR16, URZ ;  /* 0x00000010161772a4 */ /* 0x000fe6000f8e023f */
[----:B------:R-:W-:Y:S01]  /*87f0*/  IMAD.WIDE.U32 R250, R3, UR24, R242 ;  /* 0x0000001803fa7c25 */ /* 0x000fe2000f8e00f2 */
[----:B------:R-:W-:Y:S02]  /*8800*/  UIMAD UR23, UR25, UR24, UR23 ;  /* 0x00000018191772a4 */ /* 0x000fe4000f8e0217 */
[C---:B------:R-:W-:Y:S04]  /*8810*/  LEA R166, P0, R250.reuse, UR10, 0x1 ;  /* 0x0000000afaa67c11 */ /* 0x040fe8000f8008ff */
[----:B------:R-:W-:Y:S05]  /*8820*/  VIADD R2, R251, UR23 ;  /* 0x00000017fb027c36 */ /* 0x000fea0008000000 */
[----:B------:R-:W-:Y:S02]  /*8830*/  LEA.HI.X R167, R250, UR11, R2, 0x1, P0 ;  /* 0x0000000bfaa77c11 */ /* 0x000fe400080f0c02 */
[----:B------:R-:W-:Y:S03]  /*8840*/  IADD3 R18, P0, R166, UR20, RZ ;  /* 0x00000014a6127c10 */ /* 0x000fe6000ff1e0ff */
[----:B------:R-:W-:Y:S01]  /*8850*/  @!PT LDS RZ, [RZ] ;  /* 0x00000000fffff984 */ /* 0x000fe20000000800 */
[----:B------:R-:W-:Y:S01]  /*8860*/  @!PT LDS RZ, [RZ] ;  /* 0x00000000fffff984 */ /* 0x000fe20000000800 */
[----:B------:R-:W-:Y:S01]  /*8870*/  @!PT LDS RZ, [RZ] ;  /* 0x00000000fffff984 */ /* 0x000fe20000000800 */
[----:B------:R-:W-:Y:S01]  /*8880*/  LDGSTS.E.BYPASS.LTC128B.128 [R239+0x10000], desc[UR18][R166.64] ;  /* 0x10000000a6ef7fae */ /* 0x000fe2000b901d52 */
[----:B------:R-:W-:Y:S02]  /*8890*/  IADD3.X R19, R167, UR21, RZ, P0, !PT ;  /* 0x00000015a7137c10 */ /* 0x000fe400087fe4ff */
[----:B------:R-:W-:Y:S01]  /*88a0*/  IADD3 R250, P0, R18, UR20, RZ ;  /* 0x0000001412fa7c10 */ /* 0x000fe2000ff1e0ff */
[----:B------:R-:W-:Y:S03]  /*88b0*/  LDGSTS.E.BYPASS.LTC128B.128 [R239+0x12000], desc[UR18][R166.64+0x80] ;  /* 0x12000080a6ef7fae */ /* 0x000fe6000b901d52 */
[----:B------:R-:W-:Y:S01]  /*88c0*/  IADD3.X R251, R19, UR21, RZ, P0, !PT ;  /* 0x0000001513fb7c10 */ /* 0x000fe200087fe4ff */
[----:B------:R-:W-:Y:S01]  /*88d0*/  LDGSTS.E.BYPASS.LTC128B.128 [R239+0x14000], desc[UR18][R166.64+0x100] ;  /* 0x14000100a6ef7fae */ /* 0x000fe2000b901d52 */
[----:B------:R-:W-:Y:S03]  /*88e0*/  IADD3 R2, P0, R250, UR20, RZ ;  /* 0x00000014fa027c10 */ /* 0x000fe6000ff1e0ff */
[----:B------:R-:W-:Y:S01]  /*88f0*/  LDGSTS.E.BYPASS.LTC128B.128 [R239+0x16000], desc[UR18][R166.64+0x180] ;  /* 0x16000180a6ef7fae */ /* 0x000fe2000b901d52 */
[----:B------:R-:W-:Y:S02]  /*8900*/  IADD3.X R3, R251, UR21, RZ, P0, !PT ;  /* 0x00000015fb037c10 */ /* 0x000fe400087fe4ff */
[----:B------:R-:W-:Y:S01]  /*8910*/  ISETP.LT.AND P0, PT, RZ, UR16, PT ;  /* 0x00000010ff007c0c */ /* 0x000fe2000bf01270 */
[----:B------:R-:W-:Y:S04]  /*8920*/  LDGSTS.E.BYPASS.LTC128B.128 [R239+0x10800], desc[UR18][R18.64] ;  /* 0x1080000012ef7fae */ /* 0x000fe8000b901d52 */
        /* <DEDUP_REMOVED lines=11> */
[----:B------:R-:W-:Y:S04]  /*89e0*/  LDSM.16.M88.4 R168, [R238] ;  /* 0x00000000eea8783b */ /* 0x000fe80000000200 */
[----:B------:R-:W3:Y:S04]  /*89f0*/  LDSM.16.M88.4 R172, [R237+0x8000] ;  /* 0x00800000edac783b */ /* 0x000ee80000000200 */
[----:B------:R-:W4:Y:S04]  /*8a00*/  LDSM.16.M88.4 R176, [R237+0x8800] ;  /* 0x00880000edb0783b */ /* 0x000f280000000200 */
[----:B------:R-:W5:Y:S04]  /*8a10*/  LDSM.16.M88.4 R180, [R237+0x9000] ;  /* 0x00900000edb4783b */ /* 0x000f680000000200 */
[----:B------:R-:W2:Y:S04]  /*8a20*/  LDSM.16.M88.4 R184, [R237+0x9800] ;  /* 0x00980000edb8783b */ /* 0x000ea80000000200 */
[----:B------:R-:W0:Y:S04]  /*8a30*/  LDGDEPBAR ;  /* 0x00000000000079af */ /* 0x000e280000000000 */
[----:B------:R-:W-:Y:S04]  /*8a40*/  LDSM.16.M88.4 R188, [R236] ;  /* 0x00000000ecbc783b */ /* 0x000fe80000000200 */
[----:B------:R-:W2:Y:S04]  /*8a50*/  LDSM.16.M88.4 R192, [R235] ;  /* 0x00000000ebc0783b */ /* 0x000ea80000000200 */
[----:B------:R-:W2:Y:S04]  /*8a60*/  LDSM.16.M88.4 R196, [R227] ;  /* 0x00000000e3c4783b */ /* 0x000ea80000000200 */
[----:B------:R-:W2:Y:S04]  /*8a70*/  LDSM.16.M88.4 R200, [R226] ;  /* 0x00000000e2c8783b */ /* 0x000ea80000000200 */
[----:B------:R-:W-:Y:S01]  /*8a80*/  LDSM.16.M88.4 R204, [R231+0x8000] ;  /* 0x00800000e7cc783b */ /* 0x000fe20000000200 */
[C---:B---3--:R-:W-:Y:S03]  /*8a90*/  HMMA.16816.F32.BF16 R4, R168.reuse, R172, RZ ;  /* 0x000000aca804723c */ /* 0x048fe600000418ff */
[----:B------:R-:W-:Y:S03]  /*8aa0*/  LDSM.16.M88.4 R208, [R231+0x8800] ;  /* 0x00880000e7d0783b */ /* 0x000fe60000000200 */
[C---:B------:R-:W-:Y:S01]  /*8ab0*/  HMMA.16816.F32.BF16 R8, R168.reuse, R174, RZ ;  /* 0x000000aea808723c */ /* 0x040fe200000418ff */
[----:B------:R-:W3:Y:S05]  /*8ac0*/  LDSM.16.M88.4 R172, [R225] ;  /* 0x00000000e1ac783b */ /* 0x000eea0000000200 */
[C---:B----4-:R-:W-:Y:S06]  /*8ad0*/  HMMA.16816.F32.BF16 R12, R168.reuse, R176, RZ ;  /* 0x000000b0a80c723c */ /* 0x050fec00000418ff */
[C---:B-1----:R-:W-:Y:S01]  /*8ae0*/  HMMA.16816.F32.BF16 R16, R168.reuse, R178, RZ ;  /* 0x000000b2a810723c */ /* 0x042fe200000418ff */
[----:B------:R-:W1:Y:S05]  /*8af0*/  LDSM.16.M88.4 R176, [R234] ;  /* 0x00000000eab0783b */ /* 0x000e6a0000000200 */
[C---:B-----5:R-:W-:Y:S06]  /*8b00*/  HMMA.16816.F32.BF16 R20, R168.reuse, R180, RZ ;  /* 0x000000b4a814723c */ /* 0x060fec00000418ff */
[C---:B------:R-:W-:Y:S01]  /*8b10*/  HMMA.16816.F32.BF16 R24, R168.reuse, R182, RZ ;  /* 0x000000b6a818723c */ /* 0x040fe200000418ff */
[----:B------:R-:W4:Y:S05]  /*8b20*/  LDSM.16.M88.4 R180, [R231+0x9000] ;  /* 0x00900000e7b4783b */ /* 0x000f2a0000000200 */
[C---:B--2---:R-:W-:Y:S06]  /*8b30*/  HMMA.16816.F32.BF16 R28, R168.reuse, R184, RZ ;  /* 0x000000b8a81c723c */ /* 0x044fec00000418ff */
[----:B------:R-:W-:Y:S01]  /*8b40*/  HMMA.16816.F32.BF16 R32, R168, R186, RZ ;  /* 0x000000baa820723c */ /* 0x000fe200000418ff */
[----:B------:R-:W2:Y:S04]  /*8b50*/  LDSM.16.M88.4 R168, [R231+0x9800] ;  /* 0x00980000e7a8783b */ /* 0x000ea80000000200 */
[----:B------:R-:W-:Y:S01]  /*8b60*/  LDSM.16.M88.4 R184, [R233] ;  /* 0x00000000e9b8783b */ /* 0x000fe20000000200 */
[C---:B------:R-:W-:Y:S06]  /*8b70*/  HMMA.16816.F32.BF16 R4, R188.reuse, R192, R4 ;  /* 0x000000c0bc04723c */ /* 0x040fec0000041804 */
[C---:B------:R-:W-:Y:S01]  /*8b80*/  HMMA.16816.F32.BF16 R8, R188.reuse, R194, R8 ;  /* 0x000000c2bc08723c */ /* 0x040fe20000041808 */
[----:B------:R-:W5:Y:S05]  /*8b90*/  LDSM.16.M88.4 R192, [R224] ;  /* 0x00000000e0c0783b */ /* 0x000f6a0000000200 */
[C---:B------:R-:W-:Y:S06]  /*8ba0*/  HMMA.16816.F32.BF16 R12, R188.reuse, R196, R12 ;  /* 0x000000c4bc0c723c */ /* 0x040fec000004180c */
[C---:B------:R-:W-:Y:S01]  /*8bb0*/  HMMA.16816.F32.BF16 R16, R188.reuse, R198, R16 ;  /* 0x000000c6bc10723c */ /* 0x040fe20000041810 */
[----:B------:R-:W5:Y:S05]  /*8bc0*/  LDSM.16.M88.4 R196, [R224+0x800] ;  /* 0x00080000e0c4783b */ /* 0x000f6a0000000200 */
[C---:B------:R-:W-:Y:S06]  /*8bd0*/  HMMA.16816.F32.BF16 R20, R188.reuse, R200, R20 ;  /* 0x000000c8bc14723c */ /* 0x040fec0000041814 */
[C---:B------:R-:W-:Y:S01]  /*8be0*/  HMMA.16816.F32.BF16 R24, R188.reuse, R202, R24 ;  /* 0x000000cabc18723c */ /* 0x040fe20000041818 */
[----:B------:R-:W5:Y:S05]  /*8bf0*/  LDSM.16.M88.4 R200, [R224+0x1000] ;  /* 0x00100000e0c8783b */ /* 0x000f6a0000000200 */
[C---:B---3--:R-:W-:Y:S06]  /*8c00*/  HMMA.16816.F32.BF16 R28, R188.reuse, R172, R28 ;  /* 0x000000acbc1c723c */ /* 0x048fec000004181c */
[----:B------:R-:W-:Y:S01]  /*8c10*/  HMMA.16816.F32.BF16 R32, R188, R174, R32 ;  /* 0x000000aebc20723c */ /* 0x000fe20000041820 */
[----:B------:R-:W3:Y:S04]  /*8c20*/  LDSM.16.M88.4 R172, [R224+0x1800] ;  /* 0x00180000e0ac783b */ /* 0x000ee80000000200 */
[----:B------:R-:W-:Y:S01]  /*8c30*/  LDSM.16.M88.4 R188, [R238+0x2000] ;  /* 0x00200000eebc783b */ /* 0x000fe20000000200 */
[C---:B-1----:R-:W-:Y:S06]  /*8c40*/  HMMA.16816.F32.BF16 R4, R176.reuse, R204, R4 ;  /* 0x000000ccb004723c */ /* 0x042fec0000041804 */
[C---:B------:R-:W-:Y:S01]  /*8c50*/  HMMA.16816.F32.BF16 R8, R176.reuse, R206, R8 ;  /* 0x000000ceb008723c */ /* 0x040fe20000041808 */
[----:B------:R-:W1:Y:S05]  /*8c60*/  LDSM.16.M88.4 R204, [R237+0xa000] ;  /* 0x00a00000edcc783b */ /* 0x000e6a0000000200 */
[C---:B------:R-:W-:Y:S06]  /*8c70*/  HMMA.16816.F32.BF16 R12, R176.reuse, R208, R12 ;  /* 0x000000d0b00c723c */ /* 0x040fec000004180c */
[C---:B------:R-:W-:Y:S01]  /*8c80*/  HMMA.16816.F32.BF16 R16, R176.reuse, R210, R16 ;  /* 0x000000d2b010723c */ /* 0x040fe20000041810 */
[----:B------:R-:W1:Y:S05]  /*8c90*/  LDSM.16.M88.4 R208, [R237+0xa800] ;  /* 0x00a80000edd0783b */ /* 0x000e6a0000000200 */
[C---:B----4-:R-:W-:Y:S06]  /*8ca0*/  HMMA.16816.F32.BF16 R20, R176.reuse, R180, R20 ;  /* 0x000000b4b014723c */ /* 0x050fec0000041814 */
[C---:B------:R-:W-:Y:S01]  /*8cb0*/  HMMA.16816.F32.BF16 R24, R176.reuse, R182, R24 ;  /* 0x000000b6b018723c */ /* 0x040fe20000041818 */
[----:B------:R-:W4:Y:S05]  /*8cc0*/  LDSM.16.M88.4 R180, [R237+0xb000] ;  /* 0x00b00000edb4783b */ /* 0x000f2a0000000200 */
[C---:B--2---:R-:W-:Y:S06]  /*8cd0*/  HMMA.16816.F32.BF16 R28, R176.reuse, R168, R28 ;  /* 0x000000a8b01c723c */ /* 0x044fec000004181c */
[----:B------:R-:W-:Y:S01]  /*8ce0*/  HMMA.16816.F32.BF16 R32, R176, R170, R32 ;  /* 0x000000aab020723c */ /* 0x000fe20000041820 */
[----:B------:R-:W2:Y:S04]  /*8cf0*/  LDSM.16.M88.4 R168, [R237+0xb800] ;  /* 0x00b80000eda8783b */ /* 0x000ea80000000200 */
[----:B------:R-:W-:Y:S01]  /*8d00*/  LDSM.16.M88.4 R176, [R236+0x2000] ;  /* 0x00200000ecb0783b */ /* 0x000fe20000000200 */
[C---:B-----5:R-:W-:Y:S06]  /*8d10*/  HMMA.16816.F32.BF16 R4, R184.reuse, R192, R4 ;  /* 0x000000c0b804723c */ /* 0x060fec0000041804 */
[C---:B------:R-:W-:Y:S01]  /*8d20*/  HMMA.16816.F32.BF16 R8, R184.reuse, R194, R8 ;  /* 0x000000c2b808723c */ /* 0x040fe20000041808 */
[----:B------:R-:W5:Y:S05]  /*8d30*/  LDSM.16.M88.4 R192, [R223] ;  /* 0x00000000dfc0783b */ /* 0x000f6a0000000200 */
[C---:B------:R-:W-:Y:S06]  /*8d40*/  HMMA.16816.F32.BF16 R12, R184.reuse, R196, R12 ;  /* 0x000000c4b80c723c */ /* 0x040fec000004180c */
[C---:B------:R-:W-:Y:S01]  /*8d50*/  HMMA.16816.F32.BF16 R16, R184.reuse, R198, R16 ;  /* 0x000000c6b810723c */ /* 0x040fe20000041810 */
[----:B------:R-:W5:Y:S05]  /*8d60*/  LDSM.16.M88.4 R196, [R222] ;  /* 0x00000000dec4783b */ /* 0x000f6a0000000200 */
[C---:B------:R-:W-:Y:S06]  /*8d70*/  HMMA.16816.F32.BF16 R20, R184.reuse, R200, R20 ;  /* 0x000000c8b814723c */ /* 0x040fec0000041814 */
[C---:B------:R-:W-:Y:S01]  /*8d80*/  HMMA.16816.F32.BF16 R24, R184.reuse, R202, R24 ;  /* 0x000000cab818723c */ /* 0x040fe20000041818 */
[----:B------:R-:W5:Y:S05]  /*8d90*/  LDSM.16.M88.4 R200, [R221] ;  /* 0x00000000ddc8783b */ /* 0x000f6a0000000200 */
[C---:B---3--:R-:W-:Y:S06]  /*8da0*/  HMMA.16816.F32.BF16 R28, R184.reuse, R172, R28 ;  /* 0x000000acb81c723c */ /* 0x048fec000004181c */
[----:B------:R-:W-:Y:S01]  /*8db0*/  HMMA.16816.F32.BF16 R32, R184, R174, R32 ;  /* 0x000000aeb820723c */ /* 0x000fe20000041820 */
[----:B------:R-:W3:Y:S04]  /*8dc0*/  LDSM.16.M88.4 R172, [R220] ;  /* 0x00000000dcac783b */ /* 0x000ee80000000200 */
        /* <DEDUP_REMOVED lines=16> */
[----:B------:R-:W5:Y:S05]  /*8ed0*/  LDSM.16.M88.4 R192, [R224+0x2000] ;  /* 0x00200000e0c0783b */ /* 0x000f6a0000000200 */
        /* <DEDUP_REMOVED lines=64> */
[----:B------:R-:W-:Y:S05]  /*92e0*/  LDSM.16.M88.4 R204, [R237+0xe800] ;  /* 0x00e80000edcc783b */ /* 0x000fea0000000200 */
[C---:B------:R-:W-:Y:S06]  /*92f0*/  HMMA.16816.F32.BF16 R12, R188.reuse, R208, R12 ;  /* 0x000000d0bc0c723c */ /* 0x040fec000004180c */
[C---:B------:R-:W-:Y:S01]  /*9300*/  HMMA.16816.F32.BF16 R16, R188.reuse, R210, R16 ;  /* 0x000000d2bc10723c */ /* 0x040fe20000041810 */
[----:B------:R-:W-:Y:S05]  /*9310*/  LDSM.16.M88.4 R208, [R231+0xe000] ;  /* 0x00e00000e7d0783b */ /* 0x000fea0000000200 */
[C---:B----4-:R-:W-:Y:S06]  /*9320*/  HMMA.16816.F32.BF16 R20, R188.reuse, R180, R20 ;  /* 0x000000b4bc14723c */ /* 0x050fec0000041814 */
[C---:B------:R-:W-:Y:S01]  /*9330*/  HMMA.16816.F32.BF16 R24, R188.reuse, R182, R24 ;  /* 0x000000b6bc18723c */ /* 0x040fe20000041818 */
[----:B------:R-:W1:Y:S05]  /*9340*/  LDSM.16.M88.4 R180, [R238+0x6000] ;  /* 0x00600000eeb4783b */ /* 0x000e6a0000000200 */
[C---:B--2---:R-:W-:Y:S06]  /*9350*/  HMMA.16816.F32.BF16 R28, R188.reuse, R168, R28 ;  /* 0x000000a8bc1c723c */ /* 0x044fec000004181c */
[----:B------:R-:W-:Y:S01]  /*9360*/  HMMA.16816.F32.BF16 R32, R188, R170, R32 ;  /* 0x000000aabc20723c */ /* 0x000fe20000041820 */
[----:B------:R-:W2:Y:S04]  /*9370*/  LDSM.16.M88.4 R168, [R237+0xf000] ;  /* 0x00f00000eda8783b */ /* 0x000ea80000000200 */
[----:B------:R-:W4:Y:S01]  /*9380*/  LDSM.16.M88.4 R188, [R237+0xf800] ;  /* 0x00f80000edbc783b */ /* 0x000f220000000200 */
[C---:B-----5:R-:W-:Y:S06]  /*9390*/  HMMA.16816.F32.BF16 R4, R176.reuse, R192, R4 ;  /* 0x000000c0b004723c */ /* 0x060fec0000041804 */
[C---:B------:R-:W-:Y:S01]  /*93a0*/  HMMA.16816.F32.BF16 R8, R176.reuse, R194, R8 ;  /* 0x000000c2b008723c */ /* 0x040fe20000041808 */
[----:B------:R-:W-:Y:S05]  /*93b0*/  LDSM.16.M88.4 R192, [R236+0x6000] ;  /* 0x00600000ecc0783b */ /* 0x000fea0000000200 */
        /* <DEDUP_REMOVED lines=9> */
[----:B------:R-:W3:Y:S01]  /*9450*/  LDSM.16.M88.4 R176, [R212] ;  /* 0x00000000d4b0783b */ /* 0x000ee20000000200 */
[C---:B-1----:R-:W-:Y:S06]  /*9460*/  HMMA.16816.F32.BF16 R4, R180.reuse, R184, R4 ;  /* 0x000000b8b404723c */ /* 0x042fec0000041804 */
[C---:B------:R-:W-:Y:S01]  /*9470*/  HMMA.16816.F32.BF16 R8, R180.reuse, R186, R8 ;  /* 0x000000bab408723c */ /* 0x040fe20000041808 */
[----:B------:R-:W1:Y:S05]  /*9480*/  LDSM.16.M88.4 R184, [R234+0x6000] ;  /* 0x00600000eab8783b */ /* 0x000e6a0000000200 */
[C---:B------:R-:W-:Y:S06]  /*9490*/  HMMA.16816.F32.BF16 R12, R180.reuse, R204, R12 ;  /* 0x000000ccb40c723c */ /* 0x040fec000004180c */
[C---:B------:R-:W-:Y:S01]  /*94a0*/  HMMA.16816.F32.BF16 R16, R180.reuse, R206, R16 ;  /* 0x000000ceb410723c */ /* 0x040fe20000041810 */
[----:B------:R-:W-:Y:S05]  /*94b0*/  LDSM.16.M88.4 R204, [R224+0x6000] ;  /* 0x00600000e0cc783b */ /* 0x000fea0000000200 */
[C---:B--2---:R-:W-:Y:S06]  /*94c0*/  HMMA.16816.F32.BF16 R20, R180.reuse, R168, R20 ;  /* 0x000000a8b414723c */ /* 0x044fec0000041814 */
[C---:B------:R-:W-:Y:S01]  /*94d0*/  HMMA.16816.F32.BF16 R24, R180.reuse, R170, R24 ;  /* 0x000000aab418723c */ /* 0x040fe20000041818 */
[----:B------:R-:W2:Y:S05]  /*94e0*/  LDSM.16.M88.4 R168, [R231+0xe800] ;  /* 0x00e80000e7a8783b */ /* 0x000eaa0000000200 */
[C---:B----4-:R-:W-:Y:S06]  /*94f0*/  HMMA.16816.F32.BF16 R28, R180.reuse, R188, R28 ;  /* 0x000000bcb41c723c */ /* 0x050fec000004181c */
[----:B------:R-:W-:Y:S01]  /*9500*/  HMMA.16816.F32.BF16 R32, R180, R190, R32 ;  /* 0x000000beb420723c */ /* 0x000fe20000041820 */
[----:B------:R-:W4:Y:S04]  /*9510*/  LDSM.16.M88.4 R180, [R231+0xf000] ;  /* 0x00f00000e7b4783b */ /* 0x000f280000000200 */
[----:B------:R-:W4:Y:S01]  /*9520*/  LDSM.16.M88.4 R188, [R231+0xf800] ;  /* 0x00f80000e7bc783b */ /* 0x000f220000000200 */
[C---:B-----5:R-:W-:Y:S06]  /*9530*/  HMMA.16816.F32.BF16 R4, R192.reuse, R196, R4 ;  /* 0x000000c4c004723c */ /* 0x060fec0000041804 */
[C---:B------:R-:W-:Y:S01]  /*9540*/  HMMA.16816.F32.BF16 R8, R192.reuse, R198, R8 ;  /* 0x000000c6c008723c */ /* 0x040fe20000041808 */
[----:B------:R-:W5:Y:S05]  /*9550*/  LDSM.16.M88.4 R196, [R233+0x6000] ;  /* 0x00600000e9c4783b */ /* 0x000f6a0000000200 */
[C---:B------:R-:W-:Y:S06]  /*9560*/  HMMA.16816.F32.BF16 R12, R192.reuse, R200, R12 ;  /* 0x000000c8c00c723c */ /* 0x040fec000004180c */
[C---:B------:R-:W-:Y:S06]  /*9570*/  HMMA.16816.F32.BF16 R16, R192.reuse, R202, R16 ;  /* 0x000000cac010723c */ /* 0x040fec0000041810 */
[C---:B---3--:R-:W-:Y:S06]  /*9580*/  HMMA.16816.F32.BF16 R20, R192.reuse, R172, R20 ;  /* 0x000000acc014723c */ /* 0x048fec0000041814 */
[C---:B------:R-:W-:Y:S01]  /*9590*/  HMMA.16816.F32.BF16 R24, R192.reuse, R174, R24 ;  /* 0x000000aec018723c */ /* 0x040fe20000041818 */
[----:B------:R-:W3:Y:S05]  /*95a0*/  LDSM.16.M88.4 R172, [R224+0x6800] ;  /* 0x00680000e0ac783b */ /* 0x000eea0000000200 */
[C---:B------:R-:W-:Y:S06]  /*95b0*/  HMMA.16816.F32.BF16 R28, R192.reuse, R176, R28 ;  /* 0x000000b0c01c723c */ /* 0x040fec000004181c */
[----:B------:R-:W-:Y:S01]  /*95c0*/  HMMA.16816.F32.BF16 R32, R192, R178, R32 ;  /* 0x000000b2c020723c */ /* 0x000fe20000041820 */
[----:B------:R-:W-:Y:S05]  /*95d0*/  LDSM.16.M88.4 R176, [R224+0x7800] ;  /* 0x00780000e0b0783b */ /* 0x000fea0000000200 */
[C---:B-1----:R-:W-:Y:S06]  /*95e0*/  HMMA.16816.F32.BF16 R4, R184.reuse, R208, R4 ;  /* 0x000000d0b804723c */ /* 0x042fec0000041804 */
[C---:B------:R-:W-:Y:S06]  /*95f0*/  HMMA.16816.F32.BF16 R8, R184.reuse, R210, R8 ;  /* 0x000000d2b808723c */ /* 0x040fec0000041808 */
[C---:B--2---:R-:W-:Y:S06]  /*9600*/  HMMA.16816.F32.BF16 R12, R184.reuse, R168, R12 ;  /* 0x000000a8b80c723c */ /* 0x044fec000004180c */
[C---:B------:R-:W-:Y:S01]  /*9610*/  HMMA.16816.F32.BF16 R16, R184.reuse, R170, R16 ;  /* 0x000000aab810723c */ /* 0x040fe20000041810 */
[----:B------:R-:W1:Y:S01]  /*9620*/  LDSM.16.M88.4 R168, [R224+0x7000] ;  /* 0x00700000e0a8783b */ /* 0x000e620000000200 */
[----:B------:R-:W-:Y:S04]  /*9630*/  DEPBAR.LE SB0, 0x0 ;  /* 0x000080000000791a */ /* 0x000fe80000000000 */
[C---:B----4-:R-:W-:Y:S01]  /*9640*/  HMMA.16816.F32.BF16 R20, R184.reuse, R180, R20 ;  /* 0x000000b4b814723c */ /* 0x050fe20000041814 */
[----:B------:R-:W-:Y:S05]  /*9650*/  BAR.SYNC.DEFER_BLOCKING 0x0 ;  /* 0x0000000000007b1d */ /* 0x000fea0000010000 */
[C---:B------:R-:W-:Y:S06]  /*9660*/  HMMA.16816.F32.BF16 R24, R184.reuse, R182, R24 ;  /* 0x000000b6b818723c */ /* 0x040fec0000041818 */
[C---:B------:R-:W-:Y:S06]  /*9670*/  HMMA.16816.F32.BF16 R28, R184.reuse, R188, R28 ;  /* 0x000000bcb81c723c */ /* 0x040fec000004181c */
[----:B------:R-:W-:Y:S06]  /*9680*/  HMMA.16816.F32.BF16 R32, R184, R190, R32 ;  /* 0x000000beb820723c */ /* 0x000fec0000041820 */
[C---:B-----5:R-:W-:Y:S06]  /*9690*/  HMMA.16816.F32.BF16 R4, R196.reuse, R204, R4 ;  /* 0x000000ccc404723c */ /* 0x060fec0000041804 */
[C---:B------:R-:W-:Y:S06]  /*96a0*/  HMMA.16816.F32.BF16 R8, R196.reuse, R206, R8 ;  /* 0x000000cec408723c */ /* 0x040fec0000041808 */
[C---:B---3--:R-:W-:Y:S06]  /*96b0*/  HMMA.16816.F32.BF16 R12, R196.reuse, R172, R12 ;  /* 0x000000acc40c723c */ /* 0x048fec000004180c */
[C---:B------:R-:W-:Y:S06]  /*96c0*/  HMMA.16816.F32.BF16 R16, R196.reuse, R174, R16 ;  /* 0x000000aec410723c */ /* 0x040fec0000041810 */
[----:B------:R-:W-:Y:S01]  /*96d0*/  FMNMX.FTZ R164, R4, R165, !PT ;  /* 0x000000a504a47209 */ /* 0x000fe20007810000 */
[C---:B-1----:R-:W-:Y:S04]  /*96e0*/  HMMA.16816.F32.BF16 R20, R196.reuse, R168, R20 ;  /* 0x000000a8c414723c */ /* 0x042fe80000041814 */
[----:B------:R-:W-:Y:S02]  /*96f0*/  FMNMX.FTZ R2, R6, R0, !PT ;  /* 0x0000000006027209 */ /* 0x000fe40007810000 */
[----:B------:R-:W-:Y:S01]  /*9700*/  FMNMX.FTZ R3, R5, R164, !PT ;  /* 0x000000a405037209 */ /* 0x000fe20007810000 */
[C---:B------:R-:W-:Y:S04]  /*9710*/  HMMA.16816.F32.BF16 R24, R196.reuse, R170, R24 ;  /* 0x000000aac418723c */ /* 0x040fe80000041818 */
[----:B------:R-:W-:Y:S02]  /*9720*/  FMNMX.FTZ R167, R7, R2, !PT ;  /* 0x0000000207a77209 */ /* 0x000fe40007810000 */
[----:B------:R-:W-:Y:S01]  /*9730*/  FMNMX.FTZ R164, R8, R3, !PT ;  /* 0x0000000308a47209 */ /* 0x000fe20007810000 */
[C---:B------:R-:W-:Y:S04]  /*9740*/  HMMA.16816.F32.BF16 R28, R196.reuse, R176, R28 ;  /* 0x000000b0c41c723c */ /* 0x040fe8000004181c */
[----:B------:R-:W-:Y:S02]  /*9750*/  FMNMX.FTZ R2, R10, R167, !PT ;  /* 0x000000a70a027209 */ /* 0x000fe40007810000 */
[----:B------:R-:W-:Y:S01]  /*9760*/  FMNMX.FTZ R3, R9, R164, !PT ;  /* 0x000000a409037209 */ /* 0x000fe20007810000 */
[----:B------:R-:W-:Y:S04]  /*9770*/  HMMA.16816.F32.BF16 R32, R196, R178, R32 ;  /* 0x000000b2c420723c */ /* 0x000fe80000041820 */
[----:B------:R-:W-:Y:S02]  /*9780*/  FMNMX.FTZ R167, R11, R2, !PT ;  /* 0x000000020ba77209 */ /* 0x000fe40007810000 */
[----:B------:R-:W-:Y:S02]  /*9790*/  FMNMX.FTZ R164, R12, R3, !PT ;  /* 0x000000030ca47209 */ /* 0x000fe40007810000 */
[----:B------:R-:W-:Y:S03]  /*97a0*/  FMNMX.FTZ R2, R14, R167, !PT ;  /* 0x000000a70e027209 */ /* 0x000fe60007810000 */
[----:B------:R-:W-:Y:S02]  /*97b0*/  FMNMX.FTZ R3, R13, R164, !PT ;  /* 0x000000a40d037209 */ /* 0x000fe40007810000 */
        /* <DEDUP_REMOVED lines=19> */
[----:B------:R-:W-:Y:S01]  /*98f0*/  FMNMX.FTZ R246, R33, R246, !PT ;  /* 0x000000f621f67209 */ /* 0x000fe20007810000 */
[----:B------:R-:W-:Y:S06]  /*9900*/  @P0 BRA `(.L_x_12) ;  /* 0xffffffec00040947 */ /* 0x000fec000383ffff */
.L_x_11:
[----:B-1----:R-:W-:Y:S01]  /*9910*/  FMNMX.FTZ R167, R35, R2, !PT ;  /* 0x0000000223a77209 */ /* 0x002fe20007810000 */
[----:B------:R-:W-:Y:S01]  /*9920*/  SHFL.BFLY PT, R3, R246, 0x2, 0x1f ;  /* 0x0c401f00f6037f89 */ /* 0x000fe200000e0000 */
[----:B------:R-:W-:Y:S07]  /*9930*/  UIADD3 UR16, UR16, -0x1, URZ ;  /* 0xffffffff10107890 */ /* 0x000fee000fffe03f */
[----:B------:R-:W1:Y:S08]  /*9940*/  SHFL.BFLY PT, R2, R167, 0x2, 0x1f ;  /* 0x0c401f00a7027f89 */ /* 0x000e7000000e0000 */
[----:B------:R-:W-:Y:S08]  /*9950*/  LDSM.16.MT88.4 R172, [R230+0x10000] ;  /* 0x01000000e6ac783b */ /* 0x000ff00000004200 */
[----:B------:R-:W-:Y:S08]  /*9960*/  LDSM.16.MT88.4 R176, [R229+0x10000] ;  /* 0x01000000e5b0783b */ /* 0x000ff00000004200 */
[----:B------:R-:W-:Y:S08]  /*9970*/  LDSM.16.MT88.4 R180, [R230+0x14000] ;  /* 0x01400000e6b4783b */ /* 0x000ff00000004200 */
[----:B------:R-:W-:Y:S08]  /*9980*/  LDSM.16.MT88.4 R184, [R230+0x12800] ;  /* 0x01280000e6b8783b */ /* 0x000ff00000004200 */
[----:B------:R-:W-:Y:S08]  /*9990*/  LDSM.16.MT88.4 R188, [R229+0x12800] ;  /* 0x01280000e5bc783b */ /* 0x000ff00000004200 */
[----:B------:R-:W-:Y:S08]  /*99a0*/  LDSM.16.MT88.4 R192, [R230+0x14800] ;  /* 0x01480000e6c0783b */ /* 0x000ff00000004200 */
[----:B------:R-:W-:Y:S01]  /*99b0*/  LDSM.16.MT88.4 R196, [R229+0x14800] ;  /* 0x01480000e5c4783b */ /* 0x000fe20000004200 */
[----:B-1----:R-:W-:Y:S02]  /*99c0*/  FMNMX.FTZ R166, R167, R2, !PT ;  /* 0x00000002a7a67209 */ /* 0x002fe40007810000 */
[----:B------:R-:W-:Y:S05]  /*99d0*/  FMNMX.FTZ R169, R246, R3, !PT ;  /* 0x00000003f6a97209 */ /* 0x000fea0007810000 */
[----:B------:R-:W1:Y:S08]  /*99e0*/  SHFL.BFLY PT, R3, R166, 0x1, 0x1f ;  /* 0x0c201f00a6037f89 */ /* 0x000e7000000e0000 */
[----:B------:R-:W2:Y:S01]  /*99f0*/  SHFL.BFLY PT, R164, R169, 0x1, 0x1f ;  /* 0x0c201f00a9a47f89 */ /* 0x000ea200000e0000 */
[----:B-1----:R-:W-:Y:S02]  /*9a00*/  FMNMX.FTZ R3, R166, R3, !PT ;  /* 0x00000003a6037209 */ /* 0x002fe40007810000 */
[----:B--2---:R-:W-:Y:S03]  /*9a10*/  FMNMX.FTZ R164, R169, R164, !PT ;  /* 0x000000a4a9a47209 */ /* 0x004fe60007810000 */
[C---:B------:R-:W-:Y:S02]  /*9a20*/  FADD.FTZ R0, -R3.reuse, R0 ;  /* 0x0000000003007221 */ /* 0x040fe40000010100 */
[----:B------:R-:W1:Y:S01]  /*9a30*/  LDSM.16.MT88.4 R168, [R232+0x10000] ;  /* 0x01000000e8a8783b */ /* 0x000e620000004200 */
[C---:B------:R-:W-:Y:S01]  /*9a40*/  FMUL.FTZ R204, R3.reuse, UR4 ;  /* 0x0000000403cc7c20 */ /* 0x040fe20008410000 */
[----:B------:R-:W-:Y:S01]  /*9a50*/  FSETP.NEU.FTZ.AND P1, PT, R164, -INF , PT ;  /* 0xff800000a400780b */ /* 0x000fe20003f3d000 */
[----:B------:R-:W-:Y:S01]  /*9a60*/  FMUL.FTZ R167, R0, UR4 ;  /* 0x0000000400a77c20 */ /* 0x000fe20008410000 */
[C---:B------:R-:W-:Y:S01]  /*9a70*/  FMUL.FTZ R206, R164.reuse, UR4 ;  /* 0x00000004a4ce7c20 */ /* 0x040fe20008410000 */
[----:B------:R-:W-:Y:S02]  /*9a80*/  FADD.FTZ R2, -R164, R165 ;  /* 0x000000a5a4027221 */ /* 0x000fe40000010100 */
[----:B------:R2:W3:Y:S02]  /*9a90*/  MUFU.EX2 R0, R167 ;  /* 0x000000a700007308 */ /* 0x0004e40000000800 */
[----:B------:R-:W-:Y:S01]  /*9aa0*/  FSEL R206, R206, RZ, P1 ;  /* 0x000000ffcece7208 */ /* 0x000fe20000800000 */
[----:B------:R-:W-:Y:S01]  /*9ab0*/  FMUL.FTZ R165, R2, UR4 ;  /* 0x0000000402a57c20 */ /* 0x000fe20008410000 */
[----:B------:R-:W-:Y:S03]  /*9ac0*/  FSETP.NEU.FTZ.AND P1, PT, R3, -INF , PT ;  /* 0xff8000000300780b */ /* 0x000fe60003f3d000 */
[--C-:B------:R-:W-:Y:S01]  /*9ad0*/  FFMA.FTZ R201, R4, UR4, -R206.reuse ;  /* 0x0000000404c97c23 */ /* 0x100fe200080108ce */
[----:B------:R-:W-:Y:S01]  /*9ae0*/  FSEL R204, R204, RZ, P1 ;  /* 0x000000ffcccc7208 */ /* 0x000fe20000800000 */
[--C-:B------:R-:W-:Y:S01]  /*9af0*/  FFMA.FTZ R200, R9, UR4, -R206.reuse ;  /* 0x0000000409c87c23 */ /* 0x100fe200080108ce */
[--C-:B------:R-:W-:Y:S01]  /*9b00*/  FFMA.FTZ R5, R5, UR4, -R206.reuse ;  /* 0x0000000405057c23 */ /* 0x100fe200080108ce */
[----:B------:R-:W4:Y:S01]  /*9b10*/  MUFU.EX2 R2, R165 ;  /* 0x000000a500027308 */ /* 0x000f220000000800 */
[----:B------:R-:W-:Y:S01]  /*9b20*/  FFMA.FTZ R207, R12, UR4, -R206 ;  /* 0x000000040ccf7c23 */ /* 0x000fe200080108ce */
[--C-:B------:R-:W-:Y:S01]  /*9b30*/  FFMA.FTZ R203, R6, UR4, -R204.reuse ;  /* 0x0000000406cb7c23 */ /* 0x100fe200080108cc */
[--C-:B------:R-:W-:Y:S01]  /*9b40*/  FFMA.FTZ R166, R7, UR4, -R204.reuse ;  /* 0x0000000407a67c23 */ /* 0x100fe200080108cc */
[--C-:B------:R-:W-:Y:S01]  /*9b50*/  FFMA.FTZ R202, R10, UR4, -R204.reuse ;  /* 0x000000040aca7c23 */ /* 0x100fe200080108cc */
[----:B------:R-:W-:Y:S01]  /*9b60*/  FFMA.FTZ R205, R11, UR4, -R204 ;  /* 0x000000040bcd7c23 */ /* 0x000fe200080108cc */
[--C-:B--2---:R-:W-:Y:S01]  /*9b70*/  FFMA.FTZ R167, R8, UR4, -R206.reuse ;  /* 0x0000000408a77c23 */ /* 0x104fe200080108ce */
[C---:B---3--:R-:W-:Y:S03]  /*9b80*/  FMUL.FTZ R6, R0.reuse, R162 ;  /* 0x000000a200067220 */ /* 0x048fe60000410000 */
[----:B------:R2:W-:Y:S01]  /*9b90*/  MUFU.EX2 R165, R5 ;  /* 0x0000000500a57308 */ /* 0x0005e20000000800 */
[C---:B------:R-:W-:Y:S01]  /*9ba0*/  FMUL.FTZ R7, R0.reuse, R163 ;  /* 0x000000a300077220 */ /* 0x040fe20000410000 */
[C---:B------:R-:W-:Y:S01]  /*9bb0*/  FMUL.FTZ R10, R0.reuse, R158 ;  /* 0x0000009e000a7220 */ /* 0x040fe20000410000 */
[C---:B------:R-:W-:Y:S01]  /*9bc0*/  FMUL.FTZ R11, R0.reuse, R159 ;  /* 0x0000009f000b7220 */ /* 0x040fe20000410000 */
[C---:B------:R-:W-:Y:S01]  /*9bd0*/  FMUL.FTZ R38, R0.reuse, R38 ;  /* 0x0000002600267220 */ /* 0x040fe20000410000 */
[C---:B------:R-:W-:Y:S01]  /*9be0*/  FMUL.FTZ R39, R0.reuse, R39 ;  /* 0x0000002700277220 */ /* 0x040fe20000410000 */
[C---:B------:R-:W-:Y:S01]  /*9bf0*/  FMUL.FTZ R42, R0.reuse, R42 ;  /* 0x0000002a002a7220 */ /* 0x040fe20000410000 */
[----:B------:R-:W-:Y:S03]  /*9c00*/  FMUL.FTZ R43, R0, R43 ;  /* 0x0000002b002b7220 */ /* 0x000fe60000410000 */
[----:B------:R-:W3:Y:S01]  /*9c10*/  MUFU.EX2 R201, R201 ;  /* 0x000000c900c97308 */ /* 0x000ee20000000800 */
[C---:B----4-:R-:W-:Y:S01]  /*9c20*/  FMUL.FTZ R4, R2.reuse, R160 ;  /* 0x000000a002047220 */ /* 0x050fe20000410000 */
[C---:B------:R-:W-:Y:S01]  /*9c30*/  FMUL.FTZ R8, R2.reuse, R156 ;  /* 0x0000009c02087220 */ /* 0x040fe20000410000 */
[C---:B------:R-:W-:Y:S01]  /*9c40*/  FMUL.FTZ R9, R2.reuse, R157 ;  /* 0x0000009d02097220 */ /* 0x040fe20000410000 */
[C---:B------:R-:W-:Y:S01]  /*9c50*/  FMUL.FTZ R36, R2.reuse, R36 ;  /* 0x0000002402247220 */ /* 0x040fe20000410000 */
[----:B------:R-:W4:Y:S01]  /*9c60*/  LDSM.16.MT88.4 R156, [R228+0x10000] ;  /* 0x01000000e49c783b */ /* 0x000f220000004200 */
[C---:B------:R-:W-:Y:S01]  /*9c70*/  FMUL.FTZ R37, R2.reuse, R37 ;  /* 0x0000002502257220 */ /* 0x040fe20000410000 */
[C---:B------:R-:W-:Y:S03]  /*9c80*/  FMUL.FTZ R40, R2.reuse, R40 ;  /* 0x0000002802287220 */ /* 0x040fe60000410000 */
[----:B------:R-:W-:Y:S01]  /*9c90*/  MUFU.EX2 R203, R203 ;  /* 0x000000cb00cb7308 */ /* 0x000fe20000000800 */
[C---:B--2---:R-:W-:Y:S01]  /*9ca0*/  FMUL.FTZ R5, R2.reuse, R161 ;  /* 0x000000a102057220 */ /* 0x044fe20000410000 */
[C---:B------:R-:W-:Y:S01]  /*9cb0*/  FMUL.FTZ R41, R2.reuse, R41 ;  /* 0x0000002902297220 */ /* 0x040fe20000410000 */
[C---:B------:R-:W-:Y:S01]  /*9cc0*/  FMUL.FTZ R44, R2.reuse, R44 ;  /* 0x0000002c022c7220 */ /* 0x040fe20000410000 */
[----:B------:R-:W-:Y:S01]  /*9cd0*/  FMUL.FTZ R45, R2, R45 ;  /* 0x0000002d022d7220 */ /* 0x000fe20000410000 */
[C---:B------:R-:W-:Y:S01]  /*9ce0*/  FMUL.FTZ R46, R0.reuse, R46 ;  /* 0x0000002e002e7220 */ /* 0x040fe20000410000 */
[----:B------:R-:W-:Y:S01]  /*9cf0*/  FMUL.FTZ R47, R0, R47 ;  /* 0x0000002f002f7220 */ /* 0x000fe20000410000 */
[C---:B------:R-:W-:Y:S03]  /*9d00*/  FMUL.FTZ R48, R2.reuse, R48 ;  /* 0x0000003002307220 */ /* 0x040fe60000410000 */
[----:B------:R-:W2:Y:S01]  /*9d10*/  MUFU.EX2 R166, R166 ;  /* 0x000000a600a67308 */ /* 0x000ea20000000800 */
[----:B---3--:R-:W-:Y:S01]  /*9d20*/  F2FP.BF16.F32.PACK_AB R160, R165, R201 ;  /* 0x000000c9a5a0723e */ /* 0x008fe200000010ff */
[----:B------:R-:W-:Y:S01]  /*9d30*/  FMUL.FTZ R49, R2, R49 ;  /* 0x0000003102317220 */ /* 0x000fe20000410000 */
[C---:B------:R-:W-:Y:S01]  /*9d40*/  FMUL.FTZ R50, R0.reuse, R50 ;  /* 0x0000003200327220 */ /* 0x040fe20000410000 */
[----:B------:R-:W-:Y:S01]  /*9d50*/  FMUL.FTZ R51, R0, R51 ;  /* 0x0000003300337220 */ /* 0x000fe20000410000 */
[C---:B------:R-:W-:Y:S01]  /*9d60*/  FMUL.FTZ R52, R2.reuse, R52 ;  /* 0x0000003402347220 */ /* 0x040fe20000410000 */
[----:B------:R-:W-:Y:S01]  /*9d70*/  FMUL.FTZ R53, R2, R53 ;  /* 0x0000003502357220 */ /* 0x000fe20000410000 */
[C---:B------:R-:W-:Y:S03]  /*9d80*/  FMUL.FTZ R54, R0.reuse, R54 ;  /* 0x0000003600367220 */ /* 0x040fe60000410000 */
[----:B------:R-:W-:Y:S01]  /*9d90*/  MUFU.EX2 R167, R167 ;  /* 0x000000a700a77308 */ /* 0x000fe20000000800 */
[----:B------:R-:W-:Y:S01]  /*9da0*/  FMUL.FTZ R55, R0, R55 ;  /* 0x0000003700377220 */ /* 0x000fe20000410000 */
[C---:B------:R-:W-:Y:S01]  /*9db0*/  FMUL.FTZ R56, R2.reuse, R56 ;  /* 0x0000003802387220 */ /* 0x040fe20000410000 */
[----:B------:R-:W-:Y:S01]  /*9dc0*/  FMUL.FTZ R57, R2, R57 ;  /* 0x0000003902397220 */ /* 0x000fe20000410000 */
[C---:B------:R-:W-:Y:S01]  /*9dd0*/  FMUL.FTZ R58, R0.reuse, R58 ;  /* 0x0000003a003a7220 */ /* 0x040fe20000410000 */
[----:B------:R-:W-:Y:S01]  /*9de0*/  FMUL.FTZ R59, R0, R59 ;  /* 0x0000003b003b7220 */ /* 0x000fe20000410000 */
[C---:B------:R-:W-:Y:S01]  /*9df0*/  FMUL.FTZ R12, R2.reuse, R152 ;  /* 0x00000098020c7220 */ /* 0x040fe20000410000 */
[----:B------:R-:W-:Y:S03]  /*9e00*/  FMUL.FTZ R60, R2, R60 ;  /* 0x0000003c023c7220 */ /* 0x000fe60000410000 */
[----:B------:R-:W3:Y:S01]  /*9e10*/  MUFU.EX2 R200, R200 ;  /* 0x000000c800c87308 */ /* 0x000ee20000000800 */
[----:B--2---:R-:W-:Y:S01]  /*9e20*/  F2FP.BF16.F32.PACK_AB R161, R166, R203 ;  /* 0x000000cba6a1723e */ /* 0x004fe200000010ff */
        /* <DEDUP_REMOVED lines=14> */
[----:B------:R-:W2:Y:S01]  /*9f10*/  MUFU.EX2 R205, R205 ;  /* 0x000000cd00cd7308 */ /* 0x000ea20000000800 */
[----:B---3--:R-:W-:Y:S01]  /*9f20*/  F2FP.BF16.F32.PACK_AB R162, R200, R167 ;  /* 0x000000a7c8a2723e */ /* 0x008fe200000010ff */
[C---:B------:R-:W-:Y:S01]  /*9f30*/  FMUL.FTZ R74, R0.reuse, R74 ;  /* 0x0000004a004a7220 */ /* 0x040fe20000410000 */
[----:B------:R-:W-:Y:S01]  /*9f40*/  FMUL.FTZ R75, R0, R75 ;  /* 0x0000004b004b7220 */ /* 0x000fe20000410000 */
        /* <DEDUP_REMOVED lines=13> */
[----:B--2---:R-:W-:Y:S01]  /*a020*/  F2FP.BF16.F32.PACK_AB R163, R205, R202 ;  /* 0x000000cacda3723e */ /* 0x004fe200000010ff */
[----:B------:R-:W-:Y:S01]  /*a030*/  FMUL.FTZ R89, R2, R89 ;  /* 0x0000005902597220 */ /* 0x000fe20000410000 */
[C---:B------:R-:W-:Y:S01]  /*a040*/  FMUL.FTZ R90, R0.reuse, R90 ;  /* 0x0000005a005a7220 */ /* 0x040fe20000410000 */
[----:B------:R-:W-:Y:S01]  /*a050*/  FMUL.FTZ R91, R0, R91 ;  /* 0x0000005b005b7220 */ /* 0x000fe20000410000 */
[C---:B------:R-:W-:Y:S01]  /*a060*/  FMUL.FTZ R92, R2.reuse, R92 ;  /* 0x0000005c025c7220 */ /* 0x040fe20000410000 */
[----:B------:R-:W-:Y:S01]  /*a070*/  FMUL.FTZ R93, R2, R93 ;  /* 0x0000005d025d7220 */ /* 0x000fe20000410000 */
[C---:B------:R-:W-:Y:S01]  /*a080*/  FMUL.FTZ R94, R0.reuse, R94 ;  /* 0x0000005e005e7220 */ /* 0x040fe20000410000 */
[C---:B-1----:R-:W-:Y:S01]  /*a090*/  HMMA.16816.F32.BF16 R4, R160.reuse, R168, R4 ;  /* 0x000000a8a004723c */ /* 0x042fe20000041804 */
[----:B------:R-:W-:Y:S04]  /*a0a0*/  MUFU.EX2 R207, R207 ;  /* 0x000000cf00cf7308 */ /* 0x000fe80000000800 */
[----:B------:R-:W-:Y:S01]  /*a0b0*/  FMUL.FTZ R95, R0, R95 ;  /* 0x0000005f005f7220 */ /* 0x000fe20000410000 */
[C---:B------:R-:W-:Y:S01]  /*a0c0*/  HMMA.16816.F32.BF16 R8, R160.reuse, R170, R8 ;  /* 0x000000aaa008723c */ /* 0x040fe20000041808 */
[----:B------:R-:W1:Y:S04]  /*a0d0*/  LDSM.16.MT88.4 R168, [R232+0x12000] ;  /* 0x01200000e8a8783b */ /* 0x000e680000004200 */
[C---:B------:R-:W-:Y:S01]  /*a0e0*/  FMUL.FTZ R96, R2.reuse, R96 ;  /* 0x0000006002607220 */ /* 0x040fe20000410000 */
[C---:B------:R-:W-:Y:S05]  /*a0f0*/  HMMA.16816.F32.BF16 R36, R160.reuse, R172, R36 ;  /* 0x000000aca024723c */ /* 0x040fea0000041824 */
[----:B------:R-:W-:Y:S01]  /*a100*/  FMUL.FTZ R97, R2, R97 ;  /* 0x0000006102617220 */ /* 0x000fe20000410000 */
[C---:B------:R-:W-:Y:S01]  /*a110*/  HMMA.16816.F32.BF16 R40, R160.reuse, R174, R40 ;  /* 0x000000aea028723c */ /* 0x040fe20000041828 */
[----:B------:R-:W2:Y:S04]  /*a120*/  LDSM.16.MT88.4 R172, [R230+0x12000] ;  /* 0x01200000e6ac783b */ /* 0x000ea80000004200 */
[C---:B------:R-:W-:Y:S01]  /*a130*/  FMUL.FTZ R98, R0.reuse, R98 ;  /* 0x0000006200627220 */ /* 0x040fe20000410000 */
[C---:B------:R-:W-:Y:S05]  /*a140*/  HMMA.16816.F32.BF16 R44, R160.reuse, R176, R44 ;  /* 0x000000b0a02c723c */ /* 0x040fea000004182c */
[----:B------:R-:W-:Y:S01]  /*a150*/  FMUL.FTZ R99, R0, R99 ;  /* 0x0000006300637220 */ /* 0x000fe20000410000 */
[C---:B------:R-:W-:Y:S01]  /*a160*/  HMMA.16816.F32.BF16 R48, R160.reuse, R178, R48 ;  /* 0x000000b2a030723c */ /* 0x040fe20000041830 */
[----:B------:R-:W-:Y:S04]  /*a170*/  LDSM.16.MT88.4 R176, [R228+0x12000] ;  /* 0x01200000e4b0783b */ /* 0x000fe80000004200 */
[C---:B------:R-:W-:Y:S01]  /*a180*/  FMUL.FTZ R100, R2.reuse, R100 ;  /* 0x0000006402647220 */ /* 0x040fe20000410000 */
[C---:B----4-:R-:W-:Y:S05]  /*a190*/  HMMA.16816.F32.BF16 R52, R160.reuse, R156, R52 ;  /* 0x0000009ca034723c */ /* 0x050fea0000041834 */
[----:B------:R-:W-:Y:S01]  /*a1a0*/  FMUL.FTZ R101, R2, R101 ;  /* 0x0000006502657220 */ /* 0x000fe20000410000 */
[C---:B------:R-:W-:Y:S01]  /*a1b0*/  HMMA.16816.F32.BF16 R56, R160.reuse, R158, R56 ;  /* 0x0000009ea038723c */ /* 0x040fe20000041838 */
[----:B------:R-:W3:Y:S04]  /*a1c0*/  LDSM.16.MT88.4 R156, [R229+0x12000] ;  /* 0x01200000e59c783b */ /* 0x000ee80000004200 */
[C---:B------:R-:W-:Y:S01]  /*a1d0*/  FMUL.FTZ R102, R0.reuse, R102 ;  /* 0x0000006600667220 */ /* 0x040fe20000410000 */
[C---:B-1----:R-:W-:Y:S05]  /*a1e0*/  HMMA.16816.F32.BF16 R60, R160.reuse, R168, R60 ;  /* 0x000000a8a03c723c */ /* 0x042fea000004183c */
[----:B------:R-:W-:Y:S01]  /*a1f0*/  FMUL.FTZ R103, R0, R103 ;  /* 0x0000006700677220 */ /* 0x000fe20000410000 */
[C---:B------:R-:W-:Y:S01]  /*a200*/  HMMA.16816.F32.BF16 R64, R160.reuse, R170, R64 ;  /* 0x000000aaa040723c */ /* 0x040fe20000041840 */
[----:B------:R-:W1:Y:S04]  /*a210*/  LDSM.16.MT88.4 R168, [R232+0x14000] ;  /* 0x01400000e8a8783b */ /* 0x000e680000004200 */
[C---:B------:R-:W-:Y:S01]  /*a220*/  FMUL.FTZ R104, R2.reuse, R104 ;  /* 0x0000006802687220 */ /* 0x040fe20000410000 */
[C---:B--2---:R-:W-:Y:S05]  /*a230*/  HMMA.16816.F32.BF16 R68, R160.reuse, R172, R68 ;  /* 0x000000aca044723c */ /* 0x044fea0000041844 */
[----:B------:R-:W-:Y:S01]  /*a240*/  FMUL.FTZ R105, R2, R105 ;  /* 0x0000006902697220 */ /* 0x000fe20000410000 */
[C---:B------:R-:W-:Y:S01]  /*a250*/  HMMA.16816.F32.BF16 R72, R160.reuse, R174, R72 ;  /* 0x000000aea048723c */ /* 0x040fe20000041848 */
[----:B------:R-:W-:Y:S04]  /*a260*/  LDSM.16.MT88.4 R172, [R232+0x16000] ;  /* 0x01600000e8ac783b */ /* 0x000fe80000004200 */
[C---:B------:R-:W-:Y:S01]  /*a270*/  FMUL.FTZ R106, R0.reuse, R106 ;  /* 0x0000006a006a7220 */ /* 0x040fe20000410000 */
[----:B------:R-:W-:Y:S01]  /*a280*/  FMUL.FTZ R107, R0, R107 ;  /* 0x0000006b006b7220 */ /* 0x000fe20000410000 */
[C---:B------:R-:W-:Y:S01]  /*a290*/  FMUL.FTZ R108, R2.reuse, R108 ;  /* 0x0000006c026c7220 */ /* 0x040fe20000410000 */
[----:B------:R-:W-:Y:S03]  /*a2a0*/  FMUL.FTZ R109, R2, R109 ;  /* 0x0000006d026d7220 */ /* 0x000fe60000410000 */
[C---:B------:R-:W-:Y:S01]  /*a2b0*/  FMUL.FTZ R110, R0.reuse, R110 ;  /* 0x0000006e006e7220 */ /* 0x040fe20000410000 */
[----:B------:R-:W-:Y:S01]  /*a2c0*/  FMUL.FTZ R111, R0, R111 ;  /* 0x0000006f006f7220 */ /* 0x000fe20000410000 */
[C---:B------:R-:W-:Y:S01]  /*a2d0*/  FMUL.FTZ R112, R2.reuse, R112 ;  /* 0x0000007002707220 */ /* 0x040fe20000410000 */
[----:B------:R-:W-:Y:S01]  /*a2e0*/  FMUL.FTZ R113, R2, R113 ;  /* 0x0000007102717220 */ /* 0x000fe20000410000 */
[C---:B------:R-:W-:Y:S01]  /*a2f0*/  FMUL.FTZ R114, R0.reuse, R114 ;  /* 0x0000007200727220 */ /* 0x040fe20000410000 */
[----:B------:R-:W-:Y:S01]  /*a300*/  FMUL.FTZ R115, R0, R115 ;  /* 0x0000007300737220 */ /* 0x000fe20000410000 */
[C---:B---3--:R-:W-:Y:S03]  /*a310*/  HMMA.16816.F32.BF16 R76, R160.reuse, R156, R76 ;  /* 0x0000009ca04c723c */ /* 0x048fe6000004184c */
[----:B------:R-:W-:Y:S01]  /*a320*/  FFMA.FTZ R208, R13, UR4, -R206 ;  /* 0x000000040dd07c23 */ /* 0x000fe200080108ce */
[----:B------:R-:W-:Y:S01]  /*a330*/  FMUL.FTZ R13, R2, R153 ;  /* 0x00000099020d7220 */ /* 0x000fe20000410000 */
[--C-:B------:R-:W-:Y:S01]  /*a340*/  FFMA.FTZ R209, R14, UR4, -R204.reuse ;  /* 0x000000040ed17c23 */ /* 0x100fe200080108cc */
[C---:B------:R-:W-:Y:S01]  /*a350*/  HMMA.16816.F32.BF16 R80, R160.reuse, R158, R80 ;  /* 0x0000009ea050723c */ /* 0x040fe20000041850 */
[----:B------:R-:W2:Y:S02]  /*a360*/  LDSM.16.MT88.4 R156, [R229+0x14000] ;  /* 0x01400000e59c783b */ /* 0x000ea40000004200 */
[----:B------:R-:W3:Y:S02]  /*a370*/  MUFU.EX2 R208, R208 ;  /* 0x000000d000d07308 */ /* 0x000ee40000000800 */
[C---:B------:R-:W-:Y:S01]  /*a380*/  FMUL.FTZ R14, R0.reuse, R154 ;  /* 0x0000009a000e7220 */ /* 0x040fe20000410000 */
[C---:B------:R-:W-:Y:S05]  /*a390*/  HMMA.16816.F32.BF16 R84, R160.reuse, R176, R84 ;  /* 0x000000b0a054723c */ /* 0x040fea0000041854 */
[----:B------:R-:W-:Y:S01]  /*a3a0*/  FFMA.FTZ R210, R15, UR4, -R204 ;  /* 0x000000040fd27c23 */ /* 0x000fe200080108cc */
[C---:B------:R-:W-:Y:S01]  /*a3b0*/  HMMA.16816.F32.BF16 R88, R160.reuse, R178, R88 ;  /* 0x000000b2a058723c */ /* 0x040fe20000041858 */
[----:B------:R-:W-:Y:S01]  /*a3c0*/  LDSM.16.MT88.4 R176, [R230+0x16000] ;  /* 0x01600000e6b0783b */ /* 0x000fe20000004200 */
[----:B------:R-:W-:Y:S03]  /*a3d0*/  MUFU.EX2 R209, R209 ;  /* 0x000000d100d17308 */ /* 0x000fe60000000800 */
[----:B------:R-:W-:Y:S01]  /*a3e0*/  FMUL.FTZ R15, R0, R155 ;  /* 0x0000009b000f7220 */ /* 0x000fe20000410000 */
[C---:B-1----:R-:W-:Y:S03]  /*a3f0*/  HMMA.16816.F32.BF16 R92, R160.reuse, R168, R92 ;  /* 0x000000a8a05c723c */ /* 0x042fe6000004185c */
[----:B------:R-:W-:Y:S03]  /*a400*/  LDSM.16.MT88.4 R152, [R229+0x16000] ;  /* 0x01600000e598783b */ /* 0x000fe60000004200 */
[----:B------:R-:W1:Y:S01]  /*a410*/  MUFU.EX2 R210, R210 ;  /* 0x000000d200d27308 */ /* 0x000e620000000800 */
[C---:B------:R-:W-:Y:S01]  /*a420*/  FMUL.FTZ R116, R2.reuse, R116 ;  /* 0x0000007402747220 */ /* 0x040fe20000410000 */
[C---:B------:R-:W-:Y:S03]  /*a430*/  HMMA.16816.F32.BF16 R96, R160.reuse, R170, R96 ;  /* 0x000000aaa060723c */ /* 0x040fe60000041860 */
[----:B------:R-:W4:Y:S03]  /*a440*/  LDSM.16.MT88.4 R168, [R228+0x14000] ;  /* 0x01400000e4a8783b */ /* 0x000f260000004200 */
[C---:B------:R-:W-:Y:S05]  /*a450*/  HMMA.16816.F32.BF16 R100, R160.reuse, R180, R100 ;  /* 0x000000b4a064723c */ /* 0x040fea0000041864 */
[----:B------:R-:W-:Y:S01]  /*a460*/  FMUL.FTZ R117, R2, R117 ;  /* 0x0000007502757220 */ /* 0x000fe20000410000 */
[C---:B------:R-:W-:Y:S01]  /*a470*/  HMMA.16816.F32.BF16 R104, R160.reuse, R182, R104 ;  /* 0x000000b6a068723c */ /* 0x040fe20000041868 */
[----:B------:R-:W-:Y:S04]  /*a480*/  LDSM.16.MT88.4 R180, [R232+0x12800] ;  /* 0x01280000e8b4783b */ /* 0x000fe80000004200 */
[C---:B------:R-:W-:Y:S01]  /*a490*/  FMUL.FTZ R118, R0.reuse, R118 ;  /* 0x0000007600767220 */ /* 0x040fe20000410000 */
[C---:B--2---:R-:W-:Y:S05]  /*a4a0*/  HMMA.16816.F32.BF16 R108, R160.reuse, R156, R108 ;  /* 0x0000009ca06c723c */ /* 0x044fea000004186c */
[----:B------:R-:W-:Y:S01]  /*a4b0*/  FMUL.FTZ R119, R0, R119 ;  /* 0x0000007700777220 */ /* 0x000fe20000410000 */
[C---:B------:R-:W-:Y:S01]  /*a4c0*/  HMMA.16816.F32.BF16 R112, R160.reuse, R158, R112 ;  /* 0x0000009ea070723c */ /* 0x040fe20000041870 */
[----:B------:R-:W2:Y:S04]  /*a4d0*/  LDSM.16.MT88.4 R156, [R228+0x16000] ;  /* 0x01600000e49c783b */ /* 0x000ea80000004200 */
        /* <DEDUP_REMOVED lines=14> */
[C---:B----4-:R-:W-:Y:S03]  /*a5c0*/  HMMA.16816.F32.BF16 R12, R160.reuse, R168, R12 ;  /* 0x000000a8a00c723c */ /* 0x050fe6000004180c */
[C---:B------:R-:W-:Y:S01]  /*a5d0*/  FMUL.FTZ R134, R0.reuse, R134 ;  /* 0x0000008600867220 */ /* 0x040fe20000410000 */
[----:B------:R-:W-:Y:S01]  /*a5e0*/  FMUL.FTZ R135, R0, R135 ;  /* 0x0000008700877220 */ /* 0x000fe20000410000 */
[C---:B------:R-:W-:Y:S01]  /*a5f0*/  FMUL.FTZ R136, R2.reuse, R136 ;  /* 0x0000008802887220 */ /* 0x040fe20000410000 */
[C---:B------:R-:W-:Y:S01]  /*a600*/  HMMA.16816.F32.BF16 R116, R160.reuse, R170, R116 ;  /* 0x000000aaa074723c */ /* 0x040fe20000041874 */
[----:B------:R-:W4:Y:S04]  /*a610*/  LDSM.16.MT88.4 R168, [R232+0x10800] ;  /* 0x01080000e8a8783b */ /* 0x000f280000004200 */
[----:B------:R-:W-:Y:S01]  /*a620*/  FMUL.FTZ R137, R2, R137 ;  /* 0x0000008902897220 */ /* 0x000fe20000410000 */
[C---:B------:R-:W-:Y:S05]  /*a630*/  HMMA.16816.F32.BF16 R120, R160.reuse, R172, R120 ;  /* 0x000000aca078723c */ /* 0x040fea0000041878 */
[C---:B------:R-:W-:Y:S01]  /*a640*/  FMUL.FTZ R138, R0.reuse, R138 ;  /* 0x0000008a008a7220 */ /* 0x040fe20000410000 */
[C---:B------:R-:W-:Y:S01]  /*a650*/  HMMA.16816.F32.BF16 R124, R160.reuse, R174, R124 ;  /* 0x000000aea07c723c */ /* 0x040fe2000004187c */
[----:B------:R-:W5:Y:S04]  /*a660*/  LDSM.16.MT88.4 R172, [R230+0x10800] ;  /* 0x01080000e6ac783b */ /* 0x000f680000004200 */
[----:B------:R-:W-:Y:S01]  /*a670*/  FMUL.FTZ R139, R0, R139 ;  /* 0x0000008b008b7220 */ /* 0x000fe20000410000 */
[C---:B------:R-:W-:Y:S05]  /*a680*/  HMMA.16816.F32.BF16 R128, R160.reuse, R176, R128 ;  /* 0x000000b0a080723c */ /* 0x040fea0000041880 */
[--C-:B------:R-:W-:Y:S01]  /*a690*/  FFMA.FTZ R211, R16, UR4, -R206.reuse ;  /* 0x0000000410d37c23 */ /* 0x100fe200080108ce */
[C---:B------:R-:W-:Y:S01]  /*a6a0*/  HMMA.16816.F32.BF16 R132, R160.reuse, R178, R132 ;  /* 0x000000b2a084723c */ /* 0x040fe20000041884 */
[----:B------:R-:W-:Y:S04]  /*a6b0*/  LDSM.16.MT88.4 R176, [R228+0x10800] ;  /* 0x01080000e4b0783b */ /* 0x000fe80000004200 */
[----:B------:R-:W-:Y:S01]  /*a6c0*/  FFMA.FTZ R246, R17, UR4, -R206 ;  /* 0x0000000411f67c23 */ /* 0x000fe200080108ce */
[C---:B------:R-:W-:Y:S01]  /*a6d0*/  HMMA.16816.F32.BF16 R136, R160.reuse, R152, R136 ;  /* 0x00000098a088723c */ /* 0x040fe20000041888 */
[----:B------:R-:W-:Y:S04]  /*a6e0*/  MUFU.EX2 R211, R211 ;  /* 0x000000d300d37308 */ /* 0x000fe80000000800 */
[--C-:B------:R-:W-:Y:S01]  /*a6f0*/  FFMA.FTZ R248, R18, UR4, -R204.reuse ;  /* 0x0000000412f87c23 */ /* 0x100fe200080108cc */
[----:B------:R-:W-:Y:S01]  /*a700*/  FFMA.FTZ R251, R19, UR4, -R204 ;  /* 0x0000000413fb7c23 */ /* 0x000fe200080108cc */
[C---:B------:R-:W-:Y:S01]  /*a710*/  FMUL.FTZ R140, R2.reuse, R140 ;  /* 0x0000008c028c7220 */ /* 0x040fe20000410000 */
[----:B------:R-:W-:Y:S03]  /*a720*/  FMUL.FTZ R141, R2, R141 ;  /* 0x0000008d028d7220 */ /* 0x000fe60000410000 */
[----:B------:R-:W4:Y:S01]  /*a730*/  MUFU.EX2 R246, R246 ;  /* 0x000000f600f67308 */ /* 0x000f220000000800 */
[C---:B------:R-:W-:Y:S01]  /*a740*/  FMUL.FTZ R142, R0.reuse, R142 ;  /* 0x0000008e008e7220 */ /* 0x040fe20000410000 */
[----:B------:R-:W-:Y:S01]  /*a750*/  FMUL.FTZ R143, R0, R143 ;  /* 0x0000008f008f7220 */ /* 0x000fe20000410000 */
[C---:B------:R-:W-:Y:S01]  /*a760*/  FMUL.FTZ R144, R2.reuse, R144 ;  /* 0x0000009002907220 */ /* 0x040fe20000410000 */
[----:B------:R-:W-:Y:S01]  /*a770*/  FMUL.FTZ R145, R2, R145 ;  /* 0x0000009102917220 */ /* 0x000fe20000410000 */
[C---:B------:R-:W-:Y:S01]  /*a780*/  FMUL.FTZ R146, R0.reuse, R146 ;  /* 0x0000009200927220 */ /* 0x040fe20000410000 */
[----:B------:R-:W-:Y:S04]  /*a790*/  FMUL.FTZ R147, R0, R147 ;  /* 0x0000009300937220 */ /* 0x000fe80000410000 */
[----:B------:R-:W-:Y:S01]  /*a7a0*/  MUFU.EX2 R248, R248 ;  /* 0x000000f800f87308 */ /* 0x000fe20000000800 */
[C---:B------:R-:W-:Y:S01]  /*a7b0*/  FMUL.FTZ R16, R2.reuse, R148 ;  /* 0x0000009402107220 */ /* 0x040fe20000410000 */
[C---:B------:R-:W-:Y:S01]  /*a7c0*/  HMMA.16816.F32.BF16 R140, R160.reuse, R154, R140 ;  /* 0x0000009aa08c723c */ /* 0x040fe2000004188c */
[----:B------:R-:W5:Y:S02]  /*a7d0*/  LDSM.16.MT88.4 R152, [R229+0x10800] ;  /* 0x01080000e598783b */ /* 0x000f640000004200 */
[----:B------:R-:W-:Y:S01]  /*a7e0*/  FMUL.FTZ R17, R2, R149 ;  /* 0x0000009502117220 */ /* 0x000fe20000410000 */
[C---:B------:R-:W-:Y:S01]  /*a7f0*/  FMUL.FTZ R18, R0.reuse, R150 ;  /* 0x0000009600127220 */ /* 0x040fe20000410000 */
[----:B------:R-:W-:Y:S01]  /*a800*/  FMUL.FTZ R19, R0, R151 ;  /* 0x0000009700137220 */ /* 0x000fe20000410000 */
[C---:B--2---:R-:W-:Y:S02]  /*a810*/  HMMA.16816.F32.BF16 R144, R160.reuse, R156, R144 ;  /* 0x0000009ca090723c */ /* 0x044fe40000041890 */
[----:B------:R-:W2:Y:S03]  /*a820*/  MUFU.EX2 R251, R251 ;  /* 0x000000fb00fb7308 */ /* 0x000ea60000000800 */
[----:B---3--:R-:W-:Y:S01]  /*a830*/  F2FP.BF16.F32.PACK_AB R148, R208, R207 ;  /* 0x000000cfd094723e */ /* 0x008fe200000010ff */
[----:B------:R-:W-:Y:S01]  /*a840*/  HMMA.16816.F32.BF16 R16, R160, R158, R16 ;  /* 0x0000009ea010723c */ /* 0x000fe20000041810 */
[----:B------:R-:W3:Y:S04]  /*a850*/  LDSM.16.MT88.4 R156, [R228+0x12800] ;  /* 0x01280000e49c783b */ /* 0x000ee80000004200 */
[----:B-1----:R-:W-:Y:S01]  /*a860*/  F2FP.BF16.F32.PACK_AB R149, R210, R209 ;  /* 0x000000d1d295723e */ /* 0x002fe200000010ff */
[----:B------:R-:W-:Y:S01]  /*a870*/  FFMA.FTZ R201, R2, R249, R201 ;  /* 0x000000f902c97223 */ /* 0x000fe200000100c9 */
[----:B----4-:R-:W-:Y:S01]  /*a880*/  F2FP.BF16.F32.PACK_AB R150, R246, R211 ;  /* 0x000000d3f696723e */ /* 0x010fe200000010ff */
[----:B------:R-:W-:Y:S01]  /*a890*/  FFMA.FTZ R203, R0, R247, R203 ;  /* 0x000000f700cb7223 */ /* 0x000fe200000100cb */
[----:B------:R-:W1:Y:S02]  /*a8a0*/  LDSM.16.MT88.4 R160, [R232+0x14800] ;  /* 0x01480000e8a0783b */ /* 0x000e640000004200 */
[----:B------:R-:W-:Y:S01]  /*a8b0*/  FADD.FTZ R0, R165, R201 ;  /* 0x000000c9a5007221 */ /* 0x000fe20000010000 */
[----:B--2---:R-:W-:Y:S01]  /*a8c0*/  F2FP.BF16.F32.PACK_AB R151, R251, R248 ;  /* 0x000000f8fb97723e */ /* 0x004fe200000010ff */
[----:B------:R-:W-:Y:S01]  /*a8d0*/  FADD.FTZ R203, R166, R203 ;  /* 0x000000cba6cb7221 */ /* 0x000fe20000010000 */
[----:B------:R-:W-:Y:S01]  /*a8e0*/  MOV R165, R164 ;  /* 0x000000a400a57202 */ /* 0x000fe20000000f00 */
[----:B------:R-:W-:Y:S01]  /*a8f0*/  FADD.FTZ R167, R167, R0 ;  /* 0x00000000a7a77221 */ /* 0x000fe20000010000 */
[----:B------:R-:W-:Y:S01]  /*a900*/  MOV R0, R3 ;  /* 0x0000000300007202 */ /* 0x000fe20000000f00 */
[----:B------:R-:W-:Y:S02]  /*a910*/  FADD.FTZ R202, R202, R203 ;  /* 0x000000cbcaca7221 */ /* 0x000fe40000010000 */
[C---:B------:R-:W-:Y:S05]  /*a920*/  HMMA.16816.F32.BF16 R4, R148.reuse, R168, R4 ;  /* 0x000000a89404723c */ /* 0x040fea0000041804 */
[----:B------:R-:W-:Y:S01]  /*a930*/  FADD.FTZ R200, R200, R167 ;  /* 0x000000a7c8c87221 */ /* 0x000fe20000010000 */
[C---:B------:R-:W-:Y:S01]  /*a940*/  HMMA.16816.F32.BF16 R8, R148.reuse, R170, R8 ;  /* 0x000000aa9408723c */ /* 0x040fe20000041808 */
[----:B------:R-:W-:Y:S04]  /*a950*/  LDSM.16.MT88.4 R168, [R232+0x16800] ;  /* 0x01680000e8a8783b */ /* 0x000fe80000004200 */
[----:B------:R-:W-:Y:S01]  /*a960*/  FADD.FTZ R202, R205, R202 ;  /* 0x000000cacdca7221 */ /* 0x000fe20000010000 */
[C---:B-----5:R-:W-:Y:S05]  /*a970*/  HMMA.16816.F32.BF16 R36, R148.reuse, R172, R36 ;  /* 0x000000ac9424723c */ /* 0x060fea0000041824 */
[----:B------:R-:W-:Y:S01]  /*a980*/  FADD.FTZ R207, R207, R200 ;  /* 0x000000c8cfcf7221 */ /* 0x000fe20000010000 */
[C---:B------:R-:W-:Y:S01]  /*a990*/  HMMA.16816.F32.BF16 R40, R148.reuse, R174, R40 ;  /* 0x000000ae9428723c */ /* 0x040fe20000041828 */
[----:B------:R-:W-:Y:S04]  /*a9a0*/  LDSM.16.MT88.4 R172, [R228+0x11000] ;  /* 0x01100000e4ac783b */ /* 0x000fe80000004200 */
[----:B------:R-:W-:Y:S01]  /*a9b0*/  FADD.FTZ R209, R209, R202 ;  /* 0x000000cad1d17221 */ /* 0x000fe20000010000 */
[C---:B------:R-:W-:Y:S05]  /*a9c0*/  HMMA.16816.F32.BF16 R44, R148.reuse, R152, R44 ;  /* 0x00000098942c723c */ /* 0x040fea000004182c */
[----:B------:R-:W-:Y:S01]  /*a9d0*/  FADD.FTZ R208, R208, R207 ;  /* 0x000000cfd0d07221 */ /* 0x000fe20000010000 */
[C---:B------:R-:W-:Y:S01]  /*a9e0*/  HMMA.16816.F32.BF16 R48, R148.reuse, R154, R48 ;  /* 0x0000009a9430723c */ /* 0x040fe20000041830 */
[----:B------:R-:W2:Y:S04]  /*a9f0*/  LDSM.16.MT88.4 R152, [R228+0x14800] ;  /* 0x01480000e498783b */ /* 0x000ea80000004200 */
[----:B------:R-:W-:Y:S01]  /*aa00*/  FADD.FTZ R209, R210, R209 ;  /* 0x000000d1d2d17221 */ /* 0x000fe20000010000 */
[C---:B------:R-:W-:Y:S05]  /*aa10*/  HMMA.16816.F32.BF16 R52, R148.reuse, R176, R52 ;  /* 0x000000b09434723c */ /* 0x040fea0000041834 */
[----:B------:R-:W-:Y:S01]  /*aa20*/  FADD.FTZ R211, R211, R208 ;  /* 0x000000d0d3d37221 */ /* 0x000fe20000010000 */
[C---:B------:R-:W-:Y:S01]  /*aa30*/  HMMA.16816.F32.BF16 R56, R148.reuse, R178, R56 ;  /* 0x000000b29438723c */ /* 0x040fe20000041838 */
[----:B------:R-:W-:Y:S04]  /*aa40*/  LDSM.16.MT88.4 R176, [R230+0x13000] ;  /* 0x01300000e6b0783b */ /* 0x000fe80000004200 */
[----:B------:R-:W-:Y:S01]  /*aa50*/  FADD.FTZ R248, R248, R209 ;  /* 0x000000d1f8f87221 */ /* 0x000fe20000010000 */
[C---:B------:R-:W-:Y:S05]  /*aa60*/  HMMA.16816.F32.BF16 R60, R148.reuse, R180, R60 ;  /* 0x000000b4943c723c */ /* 0x040fea000004183c */
[----:B------:R-:W-:Y:S01]  /*aa70*/  FADD.FTZ R211, R246, R211 ;  /* 0x000000d3f6d37221 */ /* 0x000fe20000010000 */
[C---:B------:R-:W-:Y:S01]  /*aa80*/  HMMA.16816.F32.BF16 R64, R148.reuse, R182, R64 ;  /* 0x000000b69440723c */ /* 0x040fe20000041840 */
[----:B------:R-:W-:Y:S04]  /*aa90*/  LDSM.16.MT88.4 R180, [R229+0x13000] ;  /* 0x01300000e5b4783b */ /* 0x000fe80000004200 */
[----:B------:R-:W-:Y:S01]  /*aaa0*/  FADD.FTZ R251, R251, R248 ;  /* 0x000000f8fbfb7221 */ /* 0x000fe20000010000 */
[C---:B------:R-:W-:Y:S06]  /*aab0*/  HMMA.16816.F32.BF16 R68, R148.reuse, R184, R68 ;  /* 0x000000b89444723c */ /* 0x040fec0000041844 */
[C---:B------:R-:W-:Y:S01]  /*aac0*/  HMMA.16816.F32.BF16 R72, R148.reuse, R186, R72 ;  /* 0x000000ba9448723c */ /* 0x040fe20000041848 */
[----:B------:R-:W-:Y:S05]  /*aad0*/  LDSM.16.MT88.4 R184, [R228+0x13000] ;  /* 0x01300000e4b8783b */ /* 0x000fea0000004200 */
[C---:B------:R-:W-:Y:S06]  /*aae0*/  HMMA.16816.F32.BF16 R76, R148.reuse, R188, R76 ;  /* 0x000000bc944c723c */ /* 0x040fec000004184c */
[C---:B------:R-:W-:Y:S05]  /*aaf0*/  HMMA.16816.F32.BF16 R80, R148.reuse, R190, R80 ;  /* 0x000000be9450723c */ /* 0x040fea0000041850 */
[--C-:B------:R-:W-:Y:S01]  /*ab00*/  FFMA.FTZ R188, R20, UR4, -R206.reuse ;  /* 0x0000000414bc7c23 */ /* 0x100fe200080108ce */
[C---:B---3--:R-:W-:Y:S05]  /*ab10*/  HMMA.16816.F32.BF16 R84, R148.reuse, R156, R84 ;  /* 0x0000009c9454723c */ /* 0x048fea0000041854 */
[----:B------:R-:W-:Y:S01]  /*ab20*/  FFMA.FTZ R189, R21, UR4, -R206 ;  /* 0x0000000415bd7c23 */ /* 0x000fe200080108ce */
[C---:B------:R-:W-:Y:S01]  /*ab30*/  HMMA.16816.F32.BF16 R88, R148.reuse, R158, R88 ;  /* 0x0000009e9458723c */ /* 0x040fe20000041858 */
[----:B------:R-:W3:Y:S01]  /*ab40*/  LDSM.16.MT88.4 R156, [R230+0x16800] ;  /* 0x01680000e69c783b */ /* 0x000ee20000004200 */
[----:B------:R-:W-:Y:S03]  /*ab50*/  MUFU.EX2 R188, R188 ;  /* 0x000000bc00bc7308 */ /* 0x000fe60000000800 */
[--C-:B------:R-:W-:Y:S01]  /*ab60*/  FFMA.FTZ R190, R22, UR4, -R204.reuse ;  /* 0x0000000416be7c23 */ /* 0x100fe200080108cc */
[C---:B-1----:R-:W-:Y:S06]  /*ab70*/  HMMA.16816.F32.BF16 R92, R148.reuse, R160, R92 ;  /* 0x000000a0945c723c */ /* 0x042fec000004185c */
[----:B------:R-:W1:Y:S01]  /*ab80*/  MUFU.EX2 R189, R189 ;  /* 0x000000bd00bd7308 */ /* 0x000e620000000800 */
[----:B------:R-:W-:Y:S01]  /*ab90*/  FFMA.FTZ R191, R23, UR4, -R204 ;  /* 0x0000000417bf7c23 */ /* 0x000fe200080108cc */
[C---:B------:R-:W-:Y:S01]  /*aba0*/  HMMA.16816.F32.BF16 R96, R148.reuse, R162, R96 ;  /* 0x000000a29460723c */ /* 0x040fe20000041860 */
[----:B------:R-:W4:Y:S05]  /*abb0*/  LDSM.16.MT88.4 R160, [R229+0x16800] ;  /* 0x01680000e5a0783b */ /* 0x000f2a0000004200 */
[C---:B------:R-:W-:Y:S02]  /*abc0*/  HMMA.16816.F32.BF16 R100, R148.reuse, R192, R100 ;  /* 0x000000c09464723c */ /* 0x040fe40000041864 */
[----:B------:R-:W-:Y:S01]  /*abd0*/  MUFU.EX2 R190, R190 ;  /* 0x000000be00be7308 */ /* 0x000fe20000000800 */
[----:B------:R-:W5:Y:S03]  /*abe0*/  LDSM.16.MT88.4 R20, [R228+0x16800] ;  /* 0x01680000e414783b */ /* 0x000f660000004200 */
[C---:B------:R-:W-:Y:S06]  /*abf0*/  HMMA.16816.F32.BF16 R104, R148.reuse, R194, R104 ;  /* 0x000000c29468723c */ /* 0x040fec0000041868 */
[----:B------:R-:W3:Y:S01]  /*ac00*/  MUFU.EX2 R191, R191 ;  /* 0x000000bf00bf7308 */ /* 0x000ee20000000800 */
[--C-:B------:R-:W-:Y:S01]  /*ac10*/  FFMA.FTZ R192, R24, UR4, -R206.reuse ;  /* 0x0000000418c07c23 */ /* 0x100fe200080108ce */
[C---:B------:R-:W-:Y:S03]  /*ac20*/  HMMA.16816.F32.BF16 R108, R148.reuse, R196, R108 ;  /* 0x000000c4946c723c */ /* 0x040fe6000004186c */
[----:B-1----:R-:W-:Y:S03]  /*ac30*/  F2FP.BF16.F32.PACK_AB R24, R189, R188 ;  /* 0x000000bcbd18723e */ /* 0x002fe600000010ff */
[C---:B------:R-:W-:Y:S02]  /*ac40*/  HMMA.16816.F32.BF16 R112, R148.reuse, R198, R112 ;  /* 0x000000c69470723c */ /* 0x040fe40000041870 */
[----:B------:R-:W-:Y:S03]  /*ac50*/  MUFU.EX2 R192, R192 ;  /* 0x000000c000c07308 */ /* 0x000fe60000000800 */
[----:B------:R-:W-:Y:S01]  /*ac60*/  FFMA.FTZ R193, R25, UR4, -R206 ;  /* 0x0000000419c17c23 */ /* 0x000fe200080108ce */
[C---:B--2---:R-:W-:Y:S05]  /*ac70*/  HMMA.16816.F32.BF16 R12, R148.reuse, R152, R12 ;  /* 0x00000098940c723c */ /* 0x044fea000004180c */
[----:B---3--:R-:W-:Y:S01]  /*ac80*/  F2FP.BF16.F32.PACK_AB R25, R191, R190 ;  /* 0x000000bebf19723e */ /* 0x008fe200000010ff */
[C---:B------:R-:W-:Y:S01]  /*ac90*/  HMMA.16816.F32.BF16 R116, R148.reuse, R154, R116 ;  /* 0x0000009a9474723c */ /* 0x040fe20000041874 */
[----:B------:R-:W1:Y:S01]  /*aca0*/  LDSM.16.MT88.4 R152, [R232+0x11000] ;  /* 0x01100000e898783b */ /* 0x000e620000004200 */
[----:B------:R-:W2:Y:S03]  /*acb0*/  MUFU.EX2 R193, R193 ;  /* 0x000000c100c17308 */ /* 0x000ea60000000800 */
[--C-:B------:R-:W-:Y:S01]  /*acc0*/  FFMA.FTZ R194, R26, UR4, -R204.reuse ;  /* 0x000000041ac27c23 */ /* 0x100fe200080108cc */
[C---:B------:R-:W-:Y:S05]  /*acd0*/  HMMA.16816.F32.BF16 R120, R148.reuse, R168, R120 ;  /* 0x000000a89478723c */ /* 0x040fea0000041878 */
[----:B------:R-:W-:Y:S01]  /*ace0*/  FFMA.FTZ R195, R27, UR4, -R204 ;  /* 0x000000041bc37c23 */ /* 0x000fe200080108cc */
[C---:B------:R-:W-:Y:S01]  /*acf0*/  HMMA.16816.F32.BF16 R124, R148.reuse, R170, R124 ;  /* 0x000000aa947c723c */ /* 0x040fe2000004187c */
[----:B------:R-:W-:Y:S01]  /*ad00*/  LDSM.16.MT88.4 R168, [R229+0x11000] ;  /* 0x01100000e5a8783b */ /* 0x000fe20000004200 */
[----:B------:R-:W-:Y:S03]  /*ad10*/  MUFU.EX2 R194, R194 ;  /* 0x000000c200c27308 */ /* 0x000fe60000000800 */
[----:B------:R-:W-:Y:S01]  /*ad20*/  FADD.FTZ R188, R188, R211 ;  /* 0x000000d3bcbc7221 */ /* 0x000fe20000010000 */
[C---:B------:R-:W-:Y:S06]  /*ad30*/  HMMA.16816.F32.BF16 R128, R148.reuse, R156, R128 ;  /* 0x0000009c9480723c */ /* 0x040fec0000041880 */
[----:B------:R-:W3:Y:S01]  /*ad40*/  MUFU.EX2 R195, R195 ;  /* 0x000000c300c37308 */ /* 0x000ee20000000800 */
[----:B--2---:R-:W-:Y:S01]  /*ad50*/  F2FP.BF16.F32.PACK_AB R26, R193, R192 ;  /* 0x000000c0c11a723e */ /* 0x004fe200000010ff */
[C---:B------:R-:W-:Y:S01]  /*ad60*/  HMMA.16816.F32.BF16 R132, R148.reuse, R158, R132 ;  /* 0x0000009e9484723c */ /* 0x040fe20000041884 */
[----:B------:R-:W2:Y:S02]  /*ad70*/  LDSM.16.MT88.4 R156, [R230+0x11000] ;  /* 0x01100000e69c783b */ /* 0x000ea40000004200 */
[----:B------:R-:W-:Y:S03]  /*ad80*/  FADD.FTZ R190, R190, R251 ;  /* 0x000000fbbebe7221 */ /* 0x000fe60000010000 */
[C---:B----4-:R-:W-:Y:S05]  /*ad90*/  HMMA.16816.F32.BF16 R136, R148.reuse, R160, R136 ;  /* 0x000000a09488723c */ /* 0x050fea0000041888 */
[----:B------:R-:W-:Y:S01]  /*ada0*/  FADD.FTZ R189, R189, R188 ;  /* 0x000000bcbdbd7221 */ /* 0x000fe20000010000 */
[C---:B------:R-:W-:Y:S01]  /*adb0*/  HMMA.16816.F32.BF16 R140, R148.reuse, R162, R140 ;  /* 0x000000a2948c723c */ /* 0x040fe2000004188c */
[----:B------:R-:W4:Y:S04]  /*adc0*/  LDSM.16.MT88.4 R160, [R232+0x13000] ;  /* 0x01300000e8a0783b */ /* 0x000f280000004200 */
[----:B---3--:R-:W-:Y:S01]  /*add0*/  F2FP.BF16.F32.PACK_AB R27, R195, R194 ;  /* 0x000000c2c31b723e */ /* 0x008fe200000010ff */
[C---:B-----5:R-:W-:Y:S05]  /*ade0*/  HMMA.16816.F32.BF16 R144, R148.reuse, R20, R144 ;  /* 0x000000149490723c */ /* 0x060fea0000041890 */
[----:B------:R-:W-:Y:S01]  /*adf0*/  FADD.FTZ R191, R191, R190 ;  /* 0x000000bebfbf7221 */ /* 0x000fe20000010000 */
[----:B------:R-:W-:Y:S01]  /*ae00*/  HMMA.16816.F32.BF16 R16, R148, R22, R16 ;  /* 0x000000169410723c */ /* 0x000fe20000041810 */
[----:B------:R-:W3:Y:S04]  /*ae10*/  LDSM.16.MT88.4 R20, [R232+0x15000] ;  /* 0x01500000e814783b */ /* 0x000ee80000004200 */
[----:B------:R-:W-:Y:S01]  /*ae20*/  FADD.FTZ R192, R192, R189 ;  /* 0x000000bdc0c07221 */ /* 0x000fe20000010000 */
[C---:B-1----:R-:W-:Y:S03]  /*ae30*/  HMMA.16816.F32.BF16 R4, R24.reuse, R152, R4 ;  /* 0x000000981804723c */ /* 0x042fe60000041804 */
[----:B------:R-:W1:Y:S02]  /*ae40*/  LDSM.16.MT88.4 R148, [R230+0x15000] ;  /* 0x01500000e694783b */ /* 0x000e640000004200 */
[----:B------:R-:W-:Y:S01]  /*ae50*/  FADD.FTZ R194, R194, R191 ;  /* 0x000000bfc2c27221 */ /* 0x000fe20000010000 */
[C---:B------:R-:W-:Y:S05]  /*ae60*/  HMMA.16816.F32.BF16 R8, R24.reuse, R154, R8 ;  /* 0x0000009a1808723c */ /* 0x040fea0000041808 */
[----:B------:R-:W5:Y:S01]  /*ae70*/  LDSM.16.MT88.4 R152, [R229+0x15000] ;  /* 0x01500000e598783b */ /* 0x000f620000004200 */
[C---:B--2---:R-:W-:Y:S05]  /*ae80*/  HMMA.16816.F32.BF16 R36, R24.reuse, R156, R36 ;  /* 0x0000009c1824723c */ /* 0x044fea0000041824 */
[----:B------:R-:W-:Y:S01]  /*ae90*/  FADD.FTZ R193, R193, R192 ;  /* 0x000000c0c1c17221 */ /* 0x000fe20000010000 */
[C---:B------:R-:W-:Y:S01]  /*aea0*/  HMMA.16816.F32.BF16 R40, R24.reuse, R158, R40 ;  /* 0x0000009e1828723c */ /* 0x040fe20000041828 */
[----:B------:R-:W2:Y:S04]  /*aeb0*/  LDSM.16.MT88.4 R156, [R228+0x15000] ;  /* 0x01500000e49c783b */ /* 0x000ea80000004200 */
[----:B------:R-:W-:Y:S01]  /*aec0*/  FADD.FTZ R195, R195, R194 ;  /* 0x000000c2c3c37221 */ /* 0x000fe20000010000 */
[C---:B------:R-:W-:Y:S06]  /*aed0*/  HMMA.16816.F32.BF16 R44, R24.reuse, R168, R44 ;  /* 0x000000a8182c723c */ /* 0x040fec000004182c */
[C---:B------:R-:W-:Y:S01]  /*aee0*/  HMMA.16816.F32.BF16 R48, R24.reuse, R170, R48 ;  /* 0x000000aa1830723c */ /* 0x040fe20000041830 */
[----:B------:R-:W-:Y:S05]  /*aef0*/  LDSM.16.MT88.4 R168, [R232+0x13800] ;  /* 0x01380000e8a8783b */ /* 0x000fea0000004200 */
[C---:B------:R-:W-:Y:S06]  /*af00*/  HMMA.16816.F32.BF16 R52, R24.reuse, R172, R52 ;  /* 0x000000ac1834723c */ /* 0x040fec0000041834 */
[C---:B------:R-:W-:Y:S05]  /*af10*/  HMMA.16816.F32.BF16 R56, R24.reuse, R174, R56 ;  /* 0x000000ae1838723c */ /* 0x040fea0000041838 */
[--C-:B------:R-:W-:Y:S01]  /*af20*/  FFMA.FTZ R172, R28, UR4, -R206.reuse ;  /* 0x000000041cac7c23 */ /* 0x100fe200080108ce */
[C---:B----4-:R-:W-:Y:S05]  /*af30*/  HMMA.16816.F32.BF16 R60, R24.reuse, R160, R60 ;  /* 0x000000a0183c723c */ /* 0x050fea000004183c */
[----:B------:R-:W-:Y:S01]  /*af40*/  FFMA.FTZ R173, R29, UR4, -R206 ;  /* 0x000000041dad7c23 */ /* 0x000fe200080108ce */
[C---:B------:R-:W-:Y:S01]  /*af50*/  HMMA.16816.F32.BF16 R64, R24.reuse, R162, R64 ;  /* 0x000000a21840723c */ /* 0x040fe20000041840 */
[----:B------:R-:W4:Y:S01]  /*af60*/  LDSM.16.MT88.4 R160, [R232+0x17000] ;  /* 0x01700000e8a0783b */ /* 0x000f220000004200 */
[----:B------:R-:W-:Y:S03]  /*af70*/  MUFU.EX2 R172, R172 ;  /* 0x000000ac00ac7308 */ /* 0x000fe60000000800 */
[--C-:B------:R-:W-:Y:S01]  /*af80*/  FFMA.FTZ R174, R30, UR4, -R204.reuse ;  /* 0x000000041eae7c23 */ /* 0x100fe200080108cc */
[C---:B------:R-:W-:Y:S06]  /*af90*/  HMMA.16816.F32.BF16 R68, R24.reuse, R176, R68 ;  /* 0x000000b01844723c */ /* 0x040fec0000041844 */
[----:B------:R-:W4:Y:S01]  /*afa0*/  MUFU.EX2 R173, R173 ;  /* 0x000000ad00ad7308 */ /* 0x000f220000000800 */
[----:B------:R-:W-:Y:S01]  /*afb0*/  FFMA.FTZ R175, R31, UR4, -R204 ;  /* 0x000000041faf7c23 */ /* 0x000fe200080108cc */
[C---:B------:R-:W-:Y:S01]  /*afc0*/  HMMA.16816.F32.BF16 R72, R24.reuse, R178, R72 ;  /* 0x000000b21848723c */ /* 0x040fe20000041848 */
[----:B------:R-:W-:Y:S02]  /*afd0*/  LDSM.16.MT88.4 R28, [R228+0x17000] ;  /* 0x01700000e41c783b */ /* 0x000fe40000004200 */
[----:B------:R-:W-:Y:S03]  /*afe0*/  FFMA.FTZ R176, R32, UR4, -R206 ;  /* 0x0000000420b07c23 */ /* 0x000fe600080108ce */
[C---:B------:R-:W-:Y:S02]  /*aff0*/  HMMA.16816.F32.BF16 R76, R24.reuse, R180, R76 ;  /* 0x000000b4184c723c */ /* 0x040fe4000004184c */
[----:B------:R-:W-:Y:S03]  /*b000*/  MUFU.EX2 R174, R174 ;  /* 0x000000ae00ae7308 */ /* 0x000fe60000000800 */
[----:B------:R-:W-:Y:S01]  /*b010*/  FFMA.FTZ R178, R34, UR4, -R204 ;  /* 0x0000000422b27c23 */ /* 0x000fe200080108cc */
[C---:B------:R-:W-:Y:S06]  /*b020*/  HMMA.16816.F32.BF16 R80, R24.reuse, R182, R80 ;  /* 0x000000b61850723c */ /* 0x040fec0000041850 */
[----:B------:R-:W4:Y:S01]  /*b030*/  MUFU.EX2 R175, R175 ;  /* 0x000000af00af7308 */ /* 0x000f220000000800 */
[----:B------:R-:W-:Y:S01]  /*b040*/  FFMA.FTZ R206, R33, UR4, -R206 ;  /* 0x0000000421ce7c23 */ /* 0x000fe200080108ce */
[C---:B------:R-:W-:Y:S03]  /*b050*/  HMMA.16816.F32.BF16 R84, R24.reuse, R184, R84 ;  /* 0x000000b81854723c */ /* 0x040fe60000041854 */
[----:B------:R-:W-:Y:S03]  /*b060*/  FFMA.FTZ R204, R35, UR4, -R204 ;  /* 0x0000000423cc7c23 */ /* 0x000fe600080108cc */
[C---:B------:R-:W-:Y:S01]  /*b070*/  HMMA.16816.F32.BF16 R88, R24.reuse, R186, R88 ;  /* 0x000000ba1858723c */ /* 0x040fe20000041858 */
[----:B------:R-:W-:Y:S01]  /*b080*/  LDSM.16.MT88.4 R32, [R228+0x11800] ;  /* 0x01180000e420783b */ /* 0x000fe20000004200 */
[----:B------:R-:W-:Y:S04]  /*b090*/  MUFU.EX2 R176, R176 ;  /* 0x000000b000b07308 */ /* 0x000fe80000000800 */
[C---:B---3--:R-:W-:Y:S06]  /*b0a0*/  HMMA.16816.F32.BF16 R92, R24.reuse, R20, R92 ;  /* 0x00000014185c723c */ /* 0x048fec000004185c */
[----:B------:R-:W3:Y:S01]  /*b0b0*/  MUFU.EX2 R177, R206 ;  /* 0x000000ce00b17308 */ /* 0x000ee20000000800 */
[C---:B------:R-:W-:Y:S01]  /*b0c0*/  HMMA.16816.F32.BF16 R96, R24.reuse, R22, R96 ;  /* 0x000000161860723c */ /* 0x040fe20000041860 */
[----:B------:R-:W3:Y:S05]  /*b0d0*/  LDSM.16.MT88.4 R20, [R230+0x17000] ;  /* 0x01700000e614783b */ /* 0x000eea0000004200 */
[C---:B-1----:R-:W-:Y:S03]  /*b0e0*/  HMMA.16816.F32.BF16 R100, R24.reuse, R148, R100 ;  /* 0x000000941864723c */ /* 0x042fe60000041864 */
[----:B------:R-:W-:Y:S03]  /*b0f0*/  MUFU.EX2 R178, R178 ;  /* 0x000000b200b27308 */ /* 0x000fe60000000800 */
[C---:B------:R-:W-:Y:S01]  /*b100*/  HMMA.16816.F32.BF16 R104, R24.reuse, R150, R104 ;  /* 0x000000961868723c */ /* 0x040fe20000041868 */
[----:B------:R-:W1:Y:S06]  /*b110*/  LDSM.16.MT88.4 R148, [R229+0x17000] ;  /* 0x01700000e594783b */ /* 0x000e6c0000004200 */
[----:B------:R-:W1:Y:S01]  /*b120*/  MUFU.EX2 R179, R204 ;  /* 0x000000cc00b37308 */ /* 0x000e620000000800 */
[C---:B-----5:R-:W-:Y:S06]  /*b130*/  HMMA.16816.F32.BF16 R108, R24.reuse, R152, R108 ;  /* 0x00000098186c723c */ /* 0x060fec000004186c */
[C---:B------:R-:W-:Y:S01]  /*b140*/  HMMA.16816.F32.BF16 R112, R24.reuse, R154, R112 ;  /* 0x0000009a1870723c */ /* 0x040fe20000041870 */
[----:B------:R-:W-:Y:S05]  /*b150*/  LDSM.16.MT88.4 R152, [R230+0x11800] ;  /* 0x01180000e698783b */ /* 0x000fea0000004200 */
[C---:B--2---:R-:W-:Y:S06]  /*b160*/  HMMA.16816.F32.BF16 R12, R24.reuse, R156, R12 ;  /* 0x0000009c180c723c */ /* 0x044fec000004180c */
[C---:B------:R-:W-:Y:S01]  /*b170*/  HMMA.16816.F32.BF16 R116, R24.reuse, R158, R116 ;  /* 0x0000009e1874723c */ /* 0x040fe20000041874 */
[----:B------:R-:W2:Y:S05]  /*b180*/  LDSM.16.MT88.4 R156, [R232+0x11800] ;  /* 0x01180000e89c783b */ /* 0x000eaa0000004200 */
[C---:B----4-:R-:W-:Y:S06]  /*b190*/  HMMA.16816.F32.BF16 R120, R24.reuse, R160, R120 ;  /* 0x000000a01878723c */ /* 0x050fec0000041878 */
[C---:B------:R-:W-:Y:S06]  /*b1a0*/  HMMA.16816.F32.BF16 R124, R24.reuse, R162, R124 ;  /* 0x000000a2187c723c */ /* 0x040fec000004187c */
[C---:B---3--:R-:W-:Y:S06]  /*b1b0*/  HMMA.16816.F32.BF16 R128, R24.reuse, R20, R128 ;  /* 0x000000141880723c */ /* 0x048fec0000041880 */
[C---:B------:R-:W-:Y:S01]  /*b1c0*/  HMMA.16816.F32.BF16 R132, R24.reuse, R22, R132 ;  /* 0x000000161884723c */ /* 0x040fe20000041884 */
[----:B------:R-:W3:Y:S05]  /*b1d0*/  LDSM.16.MT88.4 R20, [R229+0x11800] ;  /* 0x01180000e514783b */ /* 0x000eea0000004200 */
[C---:B-1----:R-:W-:Y:S06]  /*b1e0*/  HMMA.16816.F32.BF16 R136, R24.reuse, R148, R136 ;  /* 0x000000941888723c */ /* 0x042fec0000041888 */
[C---:B------:R-:W-:Y:S05]  /*b1f0*/  HMMA.16816.F32.BF16 R140, R24.reuse, R150, R140 ;  /* 0x00000096188c723c */ /* 0x040fea000004188c */
[----:B------:R-:W-:Y:S01]  /*b200*/  F2FP.BF16.F32.PACK_AB R148, R173, R172 ;  /* 0x000000acad94723e */ /* 0x000fe200000010ff */
[C---:B------:R-:W-:Y:S05]  /*b210*/  HMMA.16816.F32.BF16 R144, R24.reuse, R28, R144 ;  /* 0x0000001c1890723c */ /* 0x040fea0000041890 */
[----:B------:R-:W-:Y:S01]  /*b220*/  F2FP.BF16.F32.PACK_AB R149, R175, R174 ;  /* 0x000000aeaf95723e */ /* 0x000fe200000010ff */
[----:B------:R-:W-:Y:S01]  /*b230*/  HMMA.16816.F32.BF16 R16, R24, R30, R16 ;  /* 0x0000001e1810723c */ /* 0x000fe20000041810 */
[----:B------:R-:W-:Y:S04]  /*b240*/  LDSM.16.MT88.4 R24, [R228+0x13800] ;  /* 0x01380000e418783b */ /* 0x000fe80000004200 */
[----:B------:R-:W-:Y:S01]  /*b250*/  F2FP.BF16.F32.PACK_AB R150, R177, R176 ;  /* 0x000000b0b196723e */ /* 0x000fe200000010ff */
[----:B------:R-:W-:Y:S01]  /*b260*/  FADD.FTZ R172, R172, R193 ;  /* 0x000000c1acac7221 */ /* 0x000fe20000010000 */
[----:B------:R-:W-:Y:S01]  /*b270*/  F2FP.BF16.F32.PACK_AB R151, R179, R178 ;  /* 0x000000b2b397723e */ /* 0x000fe200000010ff */
[----:B------:R-:W-:Y:S01]  /*b280*/  FADD.FTZ R174, R174, R195 ;  /* 0x000000c3aeae7221 */ /* 0x000fe20000010000 */
[----:B------:R-:W-:Y:S02]  /*b290*/  LDSM.16.MT88.4 R28, [R230+0x15800] ;  /* 0x01580000e61c783b */ /* 0x000fe40000004200 */
[----:B------:R-:W-:Y:S01]  /*b2a0*/  FADD.FTZ R173, R173, R172 ;  /* 0x000000acadad7221 */ /* 0x000fe20000010000 */
[----:B------:R-:W-:Y:S02]  /*b2b0*/  FADD.FTZ R175, R175, R174 ;  /* 0x000000aeafaf7221 */ /* 0x000fe40000010000 */
[C---:B--2---:R-:W-:Y:S03]  /*b2c0*/  HMMA.16816.F32.BF16 R160, R148.reuse, R156, R4 ;  /* 0x0000009c94a0723c */ /* 0x044fe60000041804 */
[----:B------:R-:W1:Y:S02]  /*b2d0*/  LDSM.16.MT88.4 R4, [R230+0x13800] ;  /* 0x01380000e604783b */ /* 0x000e640000004200 */
[----:B------:R-:W-:Y:S01]  /*b2e0*/  FADD.FTZ R176, R176, R173 ;  /* 0x000000adb0b07221 */ /* 0x000fe20000010000 */
[C---:B------:R-:W-:Y:S05]  /*b2f0*/  HMMA.16816.F32.BF16 R156, R148.reuse, R158, R8 ;  /* 0x0000009e949c723c */ /* 0x040fea0000041808 */
[----:B------:R-:W2:Y:S01]  /*b300*/  LDSM.16.MT88.4 R8, [R229+0x13800] ;  /* 0x01380000e508783b */ /* 0x000ea20000004200 */
[C---:B------:R-:W-:Y:S05]  /*b310*/  HMMA.16816.F32.BF16 R36, R148.reuse, R152, R36 ;  /* 0x000000989424723c */ /* 0x040fea0000041824 */
[----:B------:R-:W-:Y:S01]  /*b320*/  FADD.FTZ R178, R178, R175 ;  /* 0x000000afb2b27221 */ /* 0x000fe20000010000 */
[C---:B------:R-:W-:Y:S05]  /*b330*/  HMMA.16816.F32.BF16 R40, R148.reuse, R154, R40 ;  /* 0x0000009a9428723c */ /* 0x040fea0000041828 */
[----:B------:R-:W-:Y:S01]  /*b340*/  FADD.FTZ R249, R177, R176 ;  /* 0x000000b0b1f97221 */ /* 0x000fe20000010000 */
[C---:B---3--:R-:W-:Y:S05]  /*b350*/  HMMA.16816.F32.BF16 R44, R148.reuse, R20, R44 ;  /* 0x00000014942c723c */ /* 0x048fea000004182c */
[----:B------:R-:W-:Y:S01]  /*b360*/  FADD.FTZ R247, R179, R178 ;  /* 0x000000b2b3f77221 */ /* 0x000fe20000010000 */
[C---:B------:R-:W-:Y:S01]  /*b370*/  HMMA.16816.F32.BF16 R48, R148.reuse, R22, R48 ;  /* 0x000000169430723c */ /* 0x040fe20000041830 */
[----:B------:R-:W3:Y:S05]  /*b380*/  LDSM.16.MT88.4 R20, [R232+0x15800] ;  /* 0x01580000e814783b */ /* 0x000eea0000004200 */
[C---:B------:R-:W-:Y:S06]  /*b390*/  HMMA.16816.F32.BF16 R52, R148.reuse, R32, R52 ;  /* 0x000000209434723c */ /* 0x040fec0000041834 */
[C---:B------:R-:W-:Y:S01]  /*b3a0*/  HMMA.16816.F32.BF16 R56, R148.reuse, R34, R56 ;  /* 0x000000229438723c */ /* 0x040fe20000041838 */
[----:B------:R-:W4:Y:S05]  /*b3b0*/  LDSM.16.MT88.4 R32, [R229+0x15800] ;  /* 0x01580000e520783b */ /* 0x000f2a0000004200 */
[C---:B------:R-:W-:Y:S06]  /*b3c0*/  HMMA.16816.F32.BF16 R60, R148.reuse, R168, R60 ;  /* 0x000000a8943c723c */ /* 0x040fec000004183c */
[C---:B------:R-:W-:Y:S06]  /*b3d0*/  HMMA.16816.F32.BF16 R64, R148.reuse, R170, R64 ;  /* 0x000000aa9440723c */ /* 0x040fec0000041840 */
[C---:B-1----:R-:W-:Y:S06]  /*b3e0*/  HMMA.16816.F32.BF16 R68, R148.reuse, R4, R68 ;  /* 0x000000049444723c */ /* 0x042fec0000041844 */
[C---:B------:R-:W-:Y:S01]  /*b3f0*/  HMMA.16816.F32.BF16 R72, R148.reuse, R6, R72 ;  /* 0x000000069448723c */ /* 0x040fe20000041848 */
[----:B------:R-:W1:Y:S05]  /*b400*/  LDSM.16.MT88.4 R4, [R228+0x15800] ;  /* 0x01580000e404783b */ /* 0x000e6a0000004200 */
[C---:B--2---:R-:W-:Y:S06]  /*b410*/  HMMA.16816.F32.BF16 R76, R148.reuse, R8, R76 ;  /* 0x00000008944c723c */ /* 0x044fec000004184c */
[C---:B------:R-:W-:Y:S01]  /*b420*/  HMMA.16816.F32.BF16 R80, R148.reuse, R10, R80 ;  /* 0x0000000a9450723c */ /* 0x040fe20000041850 */
[----:B------:R-:W2:Y:S05]  /*b430*/  LDSM.16.MT88.4 R8, [R232+0x17800] ;  /* 0x01780000e808783b */ /* 0x000eaa0000004200 */
[C---:B------:R-:W-:Y:S06]  /*b440*/  HMMA.16816.F32.BF16 R84, R148.reuse, R24, R84 ;  /* 0x000000189454723c */ /* 0x040fec0000041854 */
[C---:B------:R-:W-:Y:S01]  /*b450*/  HMMA.16816.F32.BF16 R88, R148.reuse, R26, R88 ;  /* 0x0000001a9458723c */ /* 0x040fe20000041858 */
[----:B------:R-:W5:Y:S05]  /*b460*/  LDSM.16.MT88.4 R24, [R230+0x17800] ;  /* 0x01780000e618783b */ /* 0x000f6a0000004200 */
[C---:B---3--:R-:W-:Y:S06]  /*b470*/  HMMA.16816.F32.BF16 R92, R148.reuse, R20, R92 ;  /* 0x00000014945c723c */ /* 0x048fec000004185c */
[C---:B------:R-:W-:Y:S01]  /*b480*/  HMMA.16816.F32.BF16 R96, R148.reuse, R22, R96 ;  /* 0x000000169460723c */ /* 0x040fe20000041860 */
[----:B------:R-:W3:Y:S05]  /*b490*/  LDSM.16.MT88.4 R20, [R229+0x17800] ;  /* 0x01780000e514783b */ /* 0x000eea0000004200 */
[C---:B------:R-:W-:Y:S06]  /*b4a0*/  HMMA.16816.F32.BF16 R100, R148.reuse, R28, R100 ;  /* 0x0000001c9464723c */ /* 0x040fec0000041864 */
[C---:B------:R-:W-:Y:S01]  /*b4b0*/  HMMA.16816.F32.BF16 R104, R148.reuse, R30, R104 ;  /* 0x0000001e9468723c */ /* 0x040fe20000041868 */
[----:B------:R-:W3:Y:S05]  /*b4c0*/  LDSM.16.MT88.4 R28, [R228+0x17800] ;  /* 0x01780000e41c783b */ /* 0x000eea0000004200 */
[C---:B----4-:R-:W-:Y:S06]  /*b4d0*/  HMMA.16816.F32.BF16 R108, R148.reuse, R32, R108 ;  /* 0x00000020946c723c */ /* 0x050fec000004186c */
[C---:B------:R-:W-:Y:S06]  /*b4e0*/  HMMA.16816.F32.BF16 R112, R148.reuse, R34, R112 ;  /* 0x000000229470723c */ /* 0x040fec0000041870 */
[C---:B-1----:R-:W-:Y:S06]  /*b4f0*/  HMMA.16816.F32.BF16 R152, R148.reuse, R4, R12 ;  /* 0x000000049498723c */ /* 0x042fec000004180c */
[C---:B------:R-:W-:Y:S06]  /*b500*/  HMMA.16816.F32.BF16 R116, R148.reuse, R6, R116 ;  /* 0x000000069474723c */ /* 0x040fec0000041874 */
[C---:B--2---:R-:W-:Y:S06]  /*b510*/  HMMA.16816.F32.BF16 R120, R148.reuse, R8, R120 ;  /* 0x000000089478723c */ /* 0x044fec0000041878 */
[C---:B------:R-:W-:Y:S06]  /*b520*/  HMMA.16816.F32.BF16 R124, R148.reuse, R10, R124 ;  /* 0x0000000a947c723c */ /* 0x040fec000004187c */
[C---:B-----5:R-:W-:Y:S06]  /*b530*/  HMMA.16816.F32.BF16 R128, R148.reuse, R24, R128 ;  /* 0x000000189480723c */ /* 0x060fec0000041880 */
[C---:B------:R-:W-:Y:S06]  /*b540*/  HMMA.16816.F32.BF16 R132, R148.reuse, R26, R132 ;  /* 0x0000001a9484723c */ /* 0x040fec0000041884 */
[C---:B---3--:R-:W-:Y:S06]  /*b550*/  HMMA.16816.F32.BF16 R136, R148.reuse, R20, R136 ;  /* 0x000000149488723c */ /* 0x048fec0000041888 */
[C---:B------:R-:W-:Y:S06]  /*b560*/  HMMA.16816.F32.BF16 R140, R148.reuse, R22, R140 ;  /* 0x00000016948c723c */ /* 0x040fec000004188c */
[C---:B------:R-:W-:Y:S06]  /*b570*/  HMMA.16816.F32.BF16 R144, R148.reuse, R28, R144 ;  /* 0x0000001c9490723c */ /* 0x040fec0000041890 */
[----:B------:R-:W-:Y:S01]  /*b580*/  HMMA.16816.F32.BF16 R148, R148, R30, R16 ;  /* 0x0000001e9494723c */ /* 0x000fe20000041810 */
[----:B------:R-:W-:Y:S11]  /*b590*/  @!UPT UIADD3 URZ, URZ, URZ, URZ ;  /* 0x0000003f3f3ff290 */ /* 0x000ff6000fffe03f */
[----:B------:R-:W-:Y:S01]  /*b5a0*/  @!UPT UIADD3 URZ, URZ, URZ, URZ ;  /* 0x0000003f3f3ff290 */ /* 0x000fe2000fffe03f */
[----:B------:R-:W-:Y:S11]  /*b5b0*/  @P0 BRA `(.L_x_10) ;  /* 0xffffffd000780947 */ /* 0x000ff6000383ffff */
.L_x_9:
[----:B------:R-:W1:Y:S01]  /*b5c0*/  SHFL.BFLY PT, R2, R249, 0x2, 0x1f ;  /* 0x0c401f00f9027f89 */ /* 0x000e6200000e0000 */
[----:B------:R-:W2:Y:S01]  /*b5d0*/  S2UR UR4, SR_CgaCtaId ;  /* 0x00000000000479c3 */ /* 0x000ea20000008800 */
[----:B------:R-:W-:Y:S01]  /*b5e0*/  MOV R12, 0x3f800000 ;  /* 0x3f800000000c7802 */ /* 0x000fe20000000f00 */
[----:B------:R-:W-:Y:S01]  /*b5f0*/  UMOV UR6, 0x400 ;  /* 0x0000040000067882 */ /* 0x000fe20000000000 */
[----:B------:R-:W3:Y:S01]  /*b600*/  SHFL.BFLY PT, R4, R247, 0x2, 0x1f ;  /* 0x0c401f00f7047f89 */ /* 0x000ee200000e0000 */
[----:B------:R-:W-:Y:S01]  /*b610*/  UISETP.NE.AND UP0, UPT, UR12, -0x1, UPT ;  /* 0xffffffff0c00788c */ /* 0x000fe2000bf05270 */
[----:B------:R-:W4:Y:S01]  /*b620*/  S2R R6, SR_TID.X ;  /* 0x0000000000067919 */ /* 0x000f220000002100 */
[----:B------:R-:W5:Y:S01]  /*b630*/  S2R R0, SR_TID.X ;  /* 0x0000000000007919 */ /* 0x000f620000002100 */
[----:B-1----:R-:W-:Y:S01]  /*b640*/  FADD.FTZ R2, R2, R249 ;  /* 0x000000f902027221 */ /* 0x002fe20000010000 */
[----:B--2---:R-:W-:Y:S01]  /*b650*/  ULEA UR4, UR4, UR6, 0x18 ;  /* 0x0000000604047291 */ /* 0x004fe2000f8ec03f */
[----:B---3--:R-:W-:-:S03]  /*b660*/  FADD.FTZ R13, R4, R247 ;  /* 0x000000f7040d7221 */ /* 0x008fc60000010000 */
[----:B------:R-:W1:Y:S03]  /*b670*/  SHFL.BFLY PT, R9, R2, 0x1, 0x1f ;  /* 0x0c201f0002097f89 */ /* 0x000e6600000e0000 */
[----:B------:R-:W-:Y:S02]  /*b680*/  @UP0 ULDC.64 UR6, c[0x0][0x298] ;  /* 0x0000a60000060ab9 */ /* 0x000fe40000000a00 */
[----:B------:R-:W-:Y:S01]  /*b690*/  @UP0 UIMAD.WIDE.U32 UR10, UR12, UR6, URZ ;  /* 0x000000060c0a02a5 */ /* 0x000fe2000f8e003f */
[----:B------:R-:W2:Y:S01]  /*b6a0*/  SHFL.BFLY PT, R8, R13, 0x1, 0x1f ;  /* 0x0c201f000d087f89 */ /* 0x000ea200000e0000 */
[----:B----4-:R-:W-:-:S04]  /*b6b0*/  SHF.R.S32.HI R11, RZ, 0x1f, R6 ;  /* 0x0000001fff0b7819 */ /* 0x010fc80000011406 */
[CC--:B------:R-:W-:Y:S02]  /*b6c0*/  LEA.HI R7, R11.reuse, R6.reuse, RZ, 0x5 ;  /* 0x000000060b077211 */ /* 0x0c0fe400078f28ff */
[----:B-----5:R-:W-:Y:S02]  /*b6d0*/  SHF.R.S32.HI R5, RZ, 0x1f, R0 ;  /* 0x0000001fff057819 */ /* 0x020fe40000011400 */
[----:B------:R-:W-:Y:S02]  /*b6e0*/  LEA.HI R11, R11, R6, RZ, 0x2 ;  /* 0x000000060b0b7211 */ /* 0x000fe400078f10ff */
[-C--:B------:R-:W-:Y:S02]  /*b6f0*/  LEA.HI R15, R5, R0.reuse, RZ, 0x5 ;  /* 0x00000000050f7211 */ /* 0x080fe400078f28ff */
[----:B------:R-:W-:Y:S01]  /*b700*/  LOP3.LUT R17, R11, 0x3ffffffc, RZ, 0xc0, !PT ;  /* 0x3ffffffc0b117812 */ /* 0x000fe200078ec0ff */
[----:B-1----:R-:W-:Y:S01]  /*b710*/  FADD.FTZ R9, R2, R9 ;  /* 0x0000000902097221 */ /* 0x002fe20000010000 */
[----:B------:R-:W-:-:S02]  /*b720*/  LEA.HI R2, R5, R0, RZ, 0x3 ;  /* 0x0000000005027211 */ /* 0x000fc400078f18ff */
[----:B------:R-:W-:Y:S01]  /*b730*/  LOP3.LUT R15, R15, 0xffffffe0, RZ, 0xc0, !PT ;  /* 0xffffffe00f0f7812 */ /* 0x000fe200078ec0ff */
[----:B--2---:R-:W-:Y:S01]  /*b740*/  FADD.FTZ R8, R13, R8 ;  /* 0x000000080d087221 */ /* 0x004fe20000010000 */
[----:B------:R-:W-:Y:S02]  /*b750*/  LOP3.LUT R13, R7, 0xffffffe0, RZ, 0xc0, !PT ;  /* 0xffffffe0070d7812 */ /* 0x000fe400078ec0ff */
[----:B------:R-:W-:Y:S02]  /*b760*/  IADD3 R10, -R17, R6, RZ ;  /* 0x00000006110a7210 */ /* 0x000fe40007ffe1ff */
[----:B------:R-:W-:Y:S02]  /*b770*/  LOP3.LUT R5, R2, 0xfffffff8, RZ, 0xc0, !PT ;  /* 0xfffffff802057812 */ /* 0x000fe400078ec0ff */
[----:B------:R-:W-:Y:S02]  /*b780*/  IADD3 R6, R6, -R13, RZ ;  /* 0x8000000d06067210 */ /* 0x000fe40007ffe0ff */
[----:B------:R-:W-:-:S02]  /*b790*/  IADD3 R4, R0, -R15, RZ ;  /* 0x8000000f00047210 */ /* 0x000fc40007ffe0ff */
[----:B------:R-:W-:Y:S02]  /*b7a0*/  IADD3 R0, -R5, R0, RZ ;  /* 0x0000000005007210 */ /* 0x000fe40007ffe1ff */
[----:B------:R-:W-:Y:S02]  /*b7b0*/  LOP3.LUT P4, RZ, R6, 0x3, RZ, 0xc0, !PT ;  /* 0x0000000306ff7812 */ /* 0x000fe4000788c0ff */
[--C-:B------:R-:W-:Y:S02]  /*b7c0*/  SHF.R.S32.HI R5, RZ, 0x2, R11.reuse ;  /* 0x00000002ff057819 */ /* 0x100fe4000001140b */
[----:B------:R-:W-:Y:S02]  /*b7d0*/  SHF.R.S32.HI R6, RZ, 0x1f, R11 ;  /* 0x0000001fff067819 */ /* 0x000fe4000001140b */
[----:B------:R-:W-:Y:S02]  /*b7e0*/  FSETP.NE.FTZ.AND P3, PT, R9, RZ, PT ;  /* 0x000000ff0900720b */ /* 0x000fe40003f75000 */
[----:B------:R-:W-:-:S02]  /*b7f0*/  FSETP.NE.FTZ.AND P0, PT, R8, RZ, PT ;  /* 0x000000ff0800720b */ /* 0x000fc40003f15000 */
[----:B------:R-:W-:Y:S02]  /*b800*/  LEA.HI R6, R6, R5, RZ, 0x3 ;  /* 0x0000000506067211 */ /* 0x000fe400078f18ff */
[----:B------:R-:W-:Y:S02]  /*b810*/  MOV R13, 0x3f800000 ;  /* 0x3f800000000d7802 */ /* 0x000fe40000000f00 */
[----:B------:R-:W-:Y:S02]  /*b820*/  LOP3.LUT R6, R6, 0xfffffff8, RZ, 0xc0, !PT ;  /* 0xfffffff806067812 */ /* 0x000fe400078ec0ff */
[----:B------:R-:W-:Y:S02]  /*b830*/  SHF.R.S32.HI R7, RZ, 0x5, R7 ;  /* 0x00000005ff077819 */ /* 0x000fe40000011407 */
[----:B------:R-:W-:Y:S01]  /*b840*/  IADD3 R6, R5, -R6, RZ ;  /* 0x8000000605067210 */ /* 0x000fe20007ffe0ff */
[----:B------:R-:W1:Y:S01]  /*b850*/  @P3 MUFU.RCP R12, R9 ;  /* 0x00000009000c3308 */ /* 0x000e620000001000 */
[----:B------:R-:W-:-:S02]  /*b860*/  LEA R10, R7, R10, 0x9 ;  /* 0x0000000a070a7211 */ /* 0x000fc400078e48ff */
[C---:B------:R-:W-:Y:S02]  /*b870*/  SHF.L.U32 R5, R6.reuse, 0x6, RZ ;  /* 0x0000000606057819 */ /* 0x040fe400000006ff */
[C---:B------:R-:W-:Y:S02]  /*b880*/  LOP3.LUT R11, R6.reuse, 0x1, RZ, 0xc0, !PT ;  /* 0x00000001060b7812 */ /* 0x040fe400078ec0ff */
[----:B------:R-:W-:Y:S01]  /*b890*/  LOP3.LUT R5, R5, 0x1c0, RZ, 0xc0, !PT ;  /* 0x000001c005057812 */ /* 0x000fe200078ec0ff */
[----:B------:R-:W2:Y:S01]  /*b8a0*/  @P0 MUFU.RCP R13, R8 ;  /* 0x00000008000d0308 */ /* 0x000ea20000001000 */
[----:B------:R-:W-:Y:S02]  /*b8b0*/  ISETP.NE.U32.AND P5, PT, R11, 0x1, PT ;  /* 0x000000010b00780c */ /* 0x000fe40003fa5070 */
[----:B------:R-:W-:Y:S02]  /*b8c0*/  LEA.HI R5, R5, R5, RZ, 0x1d ;  /* 0x0000000505057211 */ /* 0x000fe400078fe8ff */
[----:B------:R-:W-:-:S02]  /*b8d0*/  R2P PR, R6, 0x6 ;  /* 0x0000000606007804 */ /* 0x000fc40000000000 */
[----:B------:R-:W-:Y:S02]  /*b8e0*/  LEA R5, R10, R5, 0x1 ;  /* 0x000000050a057211 */ /* 0x000fe400078e08ff */
[----:B------:R-:W-:Y:S01]  /*b8f0*/  MOV R6, 0x20 ;  /* 0x0000002000067802 */ /* 0x000fe20000000f00 */
[C---:B-1----:R-:W-:Y:S01]  /*b900*/  FMUL.FTZ R160, R12.reuse, R160 ;  /* 0x000000a00ca07220 */ /* 0x042fe20000410000 */
[----:B------:R-:W-:Y:S01]  /*b910*/  LEA R5, R5, UR4, 0x1 ;  /* 0x0000000405057c11 */ /* 0x000fe2000f8e08ff */
[C---:B------:R-:W-:Y:S01]  /*b920*/  FMUL.FTZ R161, R12.reuse, R161 ;  /* 0x000000a10ca17220 */ /* 0x040fe20000410000 */
[C---:B------:R-:W-:Y:S01]  /*b930*/  FMUL.FTZ R156, R12.reuse, R156 ;  /* 0x0000009c0c9c7220 */ /* 0x040fe20000410000 */
[C---:B------:R-:W-:Y:S01]  /*b940*/  FMUL.FTZ R157, R12.reuse, R157 ;  /* 0x0000009d0c9d7220 */ /* 0x040fe20000410000 */
[----:B------:R-:W-:Y:S01]  /*b950*/  MOV R10, 0x40 ;  /* 0x00000040000a7802 */ /* 0x000fe20000000f00 */
[C---:B------:R-:W-:Y:S01]  /*b960*/  FMUL.FTZ R36, R12.reuse, R36 ;  /* 0x000000240c247220 */ /* 0x040fe20000410000 */
[C---:B--2---:R-:W-:Y:S01]  /*b970*/  FMUL.FTZ R163, R13.reuse, R163 ;  /* 0x000000a30da37220 */ /* 0x044fe20000410000 */
[C---:B------:R-:W-:Y:S01]  /*b980*/  FMUL.FTZ R162, R13.reuse, R162 ;  /* 0x000000a20da27220 */ /* 0x040fe20000410000 */
        /* <DEDUP_REMOVED lines=8> */
[----:B------:R-:W-:Y:S01]  /*ba10*/  FMUL.FTZ R42, R13, R42 ;  /* 0x0000002a0d2a7220 */ /* 0x000fe20000410000 */
[----:B------:R-:W-:Y:S01]  /*ba20*/  IADD3 R11, R5, -0x10, RZ ;  /* 0xfffffff0050b7810 */ /* 0x000fe20007ffe0ff */
[----:B------:R-:W-:Y:S01]  /*ba30*/  FMUL.FTZ R44, R12, R44 ;  /* 0x0000002c0c2c7220 */ /* 0x000fe20000410000 */
[----:B------:R-:W-:Y:S01]  /*ba40*/  SEL R6, R6, 0xffffffe0, !P1 ;  /* 0xffffffe006067807 */ /* 0x000fe20004800000 */
[C---:B------:R-:W-:Y:S01]  /*ba50*/  FMUL.FTZ R45, R12.reuse, R45 ;  /* 0x0000002d0c2d7220 */ /* 0x040fe20000410000 */
[C---:B------:R-:W-:Y:S01]  /*ba60*/  FMUL.FTZ R47, R13.reuse, R47 ;  /* 0x0000002f0d2f7220 */ /* 0x040fe20000410000 */
[----:B------:R-:W-:Y:S01]  /*ba70*/  FMUL.FTZ R46, R13, R46 ;  /* 0x0000002e0d2e7220 */ /* 0x000fe20000410000 */
[----:B------:R-:W-:Y:S01]  /*ba80*/  @P5 IADD3 R11, R5, 0x10, RZ ;  /* 0x00000010050b5810 */ /* 0x000fe20007ffe0ff */
[C---:B------:R-:W-:Y:S01]  /*ba90*/  FMUL.FTZ R48, R12.reuse, R48 ;  /* 0x000000300c307220 */ /* 0x040fe20000410000 */
[C---:B------:R-:W-:Y:S01]  /*baa0*/  FMUL.FTZ R49, R12.reuse, R49 ;  /* 0x000000310c317220 */ /* 0x040fe20000410000 */
[C---:B------:R-:W-:Y:S01]  /*bab0*/  FMUL.FTZ R51, R13.reuse, R51 ;  /* 0x000000330d337220 */ /* 0x040fe20000410000 */
[----:B------:R-:W-:Y:S01]  /*bac0*/  FMUL.FTZ R50, R13, R50 ;  /* 0x000000320d327220 */ /* 0x000fe20000410000 */
[----:B------:R-:W-:Y:S01]  /*bad0*/  F2FP.BF16.F32.PACK_AB R160, R161, R160 ;  /* 0x000000a0a1a0723e */ /* 0x000fe200000010ff */
[C---:B------:R-:W-:Y:S01]  /*bae0*/  FMUL.FTZ R52, R12.reuse, R52 ;  /* 0x000000340c347220 */ /* 0x040fe20000410000 */
[----:B------:R-:W-:Y:S01]  /*baf0*/  F2FP.BF16.F32.PACK_AB R162, R163, R162 ;  /* 0x000000a2a3a2723e */ /* 0x000fe200000010ff */
[----:B------:R-:W-:Y:S01]  /*bb00*/  FMUL.FTZ R53, R12, R53 ;  /* 0x000000350c357220 */ /* 0x000fe20000410000 */
[----:B------:R-:W-:Y:S01]  /*bb10*/  SEL R10, R10, 0xffffffc0, !P2 ;  /* 0xffffffc00a0a7807 */ /* 0x000fe20005000000 */
        /* <DEDUP_REMOVED lines=52> */
[----:B------:R-:W-:Y:S01]  /*be60*/  F2FP.BF16.F32.PACK_AB R156, R157, R156 ;  /* 0x0000009c9d9c723e */ /* 0x000fe200000010ff */
[C---:B------:R-:W-:Y:S01]  /*be70*/  FMUL.FTZ R56, R12.reuse, R56 ;  /* 0x000000380c387220 */ /* 0x040fe20000410000 */
[----:B------:R-:W-:Y:S01]  /*be80*/  F2FP.BF16.F32.PACK_AB R158, R159, R158 ;  /* 0x0000009e9f9e723e */ /* 0x000fe200000010ff */
[C---:B------:R-:W-:Y:S01]  /*be90*/  FMUL.FTZ R57, R12.reuse, R57 ;  /* 0x000000390c397220 */ /* 0x040fe20000410000 */
[----:B------:R-:W-:Y:S01]  /*bea0*/  F2FP.BF16.F32.PACK_AB R36, R37, R36 ;  /* 0x000000242524723e */ /* 0x000fe200000010ff */
[----:B------:R1:W-:Y:S01]  /*beb0*/  STS [R5], R160 ;  /* 0x000000a005007388 */ /* 0x0003e20000000800 */
[----:B------:R-:W-:Y:S01]  /*bec0*/  F2FP.BF16.F32.PACK_AB R38, R39, R38 ;  /* 0x000000262726723e */ /* 0x000fe200000010ff */
[C---:B------:R-:W-:Y:S01]  /*bed0*/  FMUL.FTZ R60, R12.reuse, R60 ;  /* 0x0000003c0c3c7220 */ /* 0x040fe20000410000 */
[----:B------:R-:W-:Y:S01]  /*bee0*/  IADD3 R13, R5, R6, RZ ;  /* 0x00000006050d7210 */ /* 0x000fe20007ffe0ff */
[----:B------:R1:W-:Y:S01]  /*bef0*/  STS [R5+0x400], R162 ;  /* 0x000400a205007388 */ /* 0x0003e20000000800 */
[----:B------:R-:W-:Y:S01]  /*bf00*/  F2FP.BF16.F32.PACK_AB R40, R41, R40 ;  /* 0x000000282928723e */ /* 0x000fe200000010ff */
[----:B------:R-:W-:Y:S01]  /*bf10*/  FMUL.FTZ R61, R12, R61 ;  /* 0x0000003d0c3d7220 */ /* 0x000fe20000410000 */
[----:B------:R-:W-:Y:S01]  /*bf20*/  F2FP.BF16.F32.PACK_AB R42, R43, R42 ;  /* 0x0000002a2b2a723e */ /* 0x000fe200000010ff */
[----:B------:R1:W-:Y:S01]  /*bf30*/  STS [R11], R156 ;  /* 0x0000009c0b007388 */ /* 0x0003e20000000800 */
[----:B------:R-:W-:Y:S01]  /*bf40*/  IADD3 R15, R6, R11, RZ ;  /* 0x0000000b060f7210 */ /* 0x000fe20007ffe0ff */
[C---:B------:R-:W-:Y:S01]  /*bf50*/  FMUL.FTZ R64, R12.reuse, R64 ;  /* 0x000000400c407220 */ /* 0x040fe20000410000 */
[----:B------:R-:W-:Y:S01]  /*bf60*/  F2FP.BF16.F32.PACK_AB R44, R45, R44 ;  /* 0x0000002c2d2c723e */ /* 0x000fe200000010ff */
[----:B------:R1:W-:Y:S01]  /*bf70*/  STS [R11+0x400], R158 ;  /* 0x0004009e0b007388 */ /* 0x0003e20000000800 */
[----:B------:R-:W-:Y:S01]  /*bf80*/  F2FP.BF16.F32.PACK_AB R46, R47, R46 ;  /* 0x0000002e2f2e723e */ /* 0x000fe200000010ff */
[C---:B------:R-:W-:Y:S01]  /*bf90*/  FMUL.FTZ R65, R12.reuse, R65 ;  /* 0x000000410c417220 */ /* 0x040fe20000410000 */
[----:B------:R-:W-:Y:S01]  /*bfa0*/  IADD3 R17, R5, R10, RZ ;  /* 0x0000000a05117210 */ /* 0x000fe20007ffe0ff */
[----:B------:R1:W-:Y:S01]  /*bfb0*/  STS [R13], R36 ;  /* 0x000000240d007388 */ /* 0x0003e20000000800 */
[----:B------:R-:W-:Y:S01]  /*bfc0*/  F2FP.BF16.F32.PACK_AB R48, R49, R48 ;  /* 0x000000303130723e */ /* 0x000fe200000010ff */
[----:B------:R-:W-:Y:S01]  /*bfd0*/  FMUL.FTZ R68, R12, R68 ;  /* 0x000000440c447220 */ /* 0x000fe20000410000 */
[----:B------:R-:W-:Y:S01]  /*bfe0*/  F2FP.BF16.F32.PACK_AB R50, R51, R50 ;  /* 0x000000323332723e */ /* 0x000fe200000010ff */
[----:B------:R1:W-:Y:S01]  /*bff0*/  STS [R13+0x400], R38 ;  /* 0x000400260d007388 */ /* 0x0003e20000000800 */
[----:B------:R-:W-:Y:S01]  /*c000*/  IADD3 R19, R10, R11, RZ ;  /* 0x0000000b0a137210 */ /* 0x000fe20007ffe0ff */
        /* <DEDUP_REMOVED lines=8> */
[C---:B------:R-:W-:Y:S01]  /*c090*/  FMUL.FTZ R73, R12.reuse, R73 ;  /* 0x000000490c497220 */ /* 0x040fe20000410000 */
[----:B------:R-:W-:Y:S01]  /*c0a0*/  IADD3 R23, R15, R10, RZ ;  /* 0x0000000a0f177210 */ /* 0x000fe20007ffe0ff */
[----:B------:R1:W-:Y:S01]  /*c0b0*/  STS [R17], R44 ;  /* 0x0000002c11007388 */ /* 0x0003e20000000800 */
[----:B------:R-:W-:Y:S01]  /*c0c0*/  PLOP3.LUT P1, PT, PT, PT, UP0, 0x80, 0x0 ;  /* 0x000000000000781c */ /* 0x000fe20003f2f008 */
[C---:B------:R-:W-:Y:S01]  /*c0d0*/  FMUL.FTZ R76, R12.reuse, R76 ;  /* 0x0000004c0c4c7220 */ /* 0x040fe20000410000 */
[C---:B------:R-:W-:Y:S01]  /*c0e0*/  FMUL.FTZ R77, R12.reuse, R77 ;  /* 0x0000004d0c4d7220 */ /* 0x040fe20000410000 */
[----:B------:R1:W-:Y:S01]  /*c0f0*/  STS [R17+0x400], R46 ;  /* 0x0004002e11007388 */ /* 0x0003e20000000800 */
[C---:B------:R-:W-:Y:S01]  /*c100*/  FMUL.FTZ R80, R12.reuse, R80 ;  /* 0x000000500c507220 */ /* 0x040fe20000410000 */
[C---:B------:R-:W-:Y:S01]  /*c110*/  FMUL.FTZ R81, R12.reuse, R81 ;  /* 0x000000510c517220 */ /* 0x040fe20000410000 */
[C---:B------:R-:W-:Y:S01]  /*c120*/  FMUL.FTZ R84, R12.reuse, R84 ;  /* 0x000000540c547220 */ /* 0x040fe20000410000 */
[----:B------:R1:W-:Y:S01]  /*c130*/  STS [R19], R48 ;  /* 0x0000003013007388 */ /* 0x0003e20000000800 */
[C---:B------:R-:W-:Y:S01]  /*c140*/  FMUL.FTZ R85, R12.reuse, R85 ;  /* 0x000000550c557220 */ /* 0x040fe20000410000 */
        /* <DEDUP_REMOVED lines=30> */
[----:B------:R-:W-:Y:S01]  /*c330*/  @UP0 UIMAD UR4, UR12, UR7, UR11 ;  /* 0x000000070c0402a4 */ /* 0x000fe2000f8e020b */
        /* <DEDUP_REMOVED lines=8> */
[----:B------:R-:W-:-:S02]  /*c3c0*/  F2FP.BF16.F32.PACK_AB R58, R59, R58 ;  /* 0x0000003a3b3a723e */ /* 0x000fc400000010ff */
[----:B------:R-:W-:Y:S02]  /*c3d0*/  F2FP.BF16.F32.PACK_AB R60, R61, R60 ;  /* 0x0000003c3d3c723e */ /* 0x000fe400000010ff */
[----:B------:R-:W-:Y:S02]  /*c3e0*/  F2FP.BF16.F32.PACK_AB R62, R63, R62 ;  /* 0x0000003e3f3e723e */ /* 0x000fe400000010ff */
[----:B------:R-:W-:Y:S02]  /*c3f0*/  F2FP.BF16.F32.PACK_AB R64, R65, R64 ;  /* 0x000000404140723e */ /* 0x000fe400000010ff */
[----:B------:R-:W-:Y:S02]  /*c400*/  F2FP.BF16.F32.PACK_AB R66, R67, R66 ;  /* 0x000000424342723e */ /* 0x000fe400000010ff */
[----:B------:R-:W-:Y:S02]  /*c410*/  F2FP.BF16.F32.PACK_AB R68, R69, R68 ;  /* 0x000000444544723e */ /* 0x000fe400000010ff */
        /* <DEDUP_REMOVED lines=33> */
[----:B------:R-:W-:Y:S01]  /*c630*/  F2FP.BF16.F32.PACK_AB R132, R133, R132 ;  /* 0x000000848584723e */ /* 0x000fe200000010ff */
[----:B-1----:R-:W-:Y:S06]  /*c640*/  @P1 BRA `(.L_x_13) ;  /* 0x00000000001c1947 */ /* 0x002fec0003800000 */
[----:B------:R-:W1:Y:S01]  /*c650*/  S2UR UR8, SR_CTAID.Y ;  /* 0x00000000000879c3 */ /* 0x000e620000002600 */
[----:B------:R-:W-:Y:S01]  /*c660*/  ULDC.64 UR6, c[0x0][0x290] ;  /* 0x0000a40000067ab9 */ /* 0x000fe20000000a00 */
[----:B-1----:R-:W-:Y:S02]  /*c670*/  USHF.R.S32.HI UR4, URZ, 0x1f, UR8 ;  /* 0x0000001f3f047899 */ /* 0x002fe40008011408 */
[----:B------:R-:W-:Y:S02]  /*c680*/  UIMAD.WIDE.U32 UR10, UR8, UR6, URZ ;  /* 0x00000006080a72a5 */ /* 0x000fe4000f8e003f */
[----:B------:R-:W-:-:S04]  /*c690*/  UIMAD UR4, UR4, UR6, URZ ;  /* 0x00000006040472a4 */ /* 0x000fc8000f8e023f */
[----:B------:R-:W-:-:S04]  /*c6a0*/  UIMAD UR4, UR8, UR7, UR4 ;  /* 0x00000007080472a4 */ /* 0x000fc8000f8e0204 */
[----:B------:R-:W-:-:S12]  /*c6b0*/  UIADD3 UR4, UR11, UR4, URZ ;  /* 0x000000040b047290 */ /* 0x000fd8000fffe03f */
.L_x_13:
[----:B------:R-:W-:Y:S01]  /*c6c0*/  ULDC.U8 UR6, c[0x0][0x3d8] ;  /* 0x0000f60000067ab9 */ /* 0x000fe20000000000 */
[----:B------:R-:W-:Y:S01]  /*c6d0*/  ULDC.U8 UR8, c[0x0][0x3d9] ;  /* 0x0000f64000087ab9 */ /* 0x000fe20000000000 */
[----:B------:R-:W-:Y:S02]  /*c6e0*/  ISETP.NE.AND P5, PT, RZ, UR6, PT ;  /* 0x00000006ff007c0c */ /* 0x000fe4000bfa5270 */
[----:B------:R-:W-:Y:S02]  /*c6f0*/  CS2R R24, SRZ ;  /* 0x0000000000187805 */ /* 0x000fe4000001ff00 */
[----:B------:R-:W-:Y:S02]  /*c700*/  F2FP.BF16.F32.PACK_AB R134, R135, R134 ;  /* 0x000000868786723e */ /* 0x000fe400000010ff */
[----:B------:R-:W-:Y:S02]  /*c710*/  ISETP.NE.OR P2, PT, RZ, UR8, !P5 ;  /* 0x00000008ff007c0c */ /* 0x000fe4000ef45670 */
        /* <DEDUP_REMOVED lines=8> */
[----:B------:R-:W-:Y:S01]  /*c7a0*/  PLOP3.LUT P1, PT, PT, PT, PT, 0x8, 0x0 ;  /* 0x000000000000781c */ /* 0x000fe20003f2e170 */
[----:B------:R-:W-:-:S12]  /*c7b0*/  @P2 BRA `(.L_x_14) ;  /* 0x0000000000202947 */ /* 0x000fd80003800000 */
[----:B------:R-:W1:Y:S01]  /*c7c0*/  S2UR UR6, SR_CTAID.Y ;  /* 0x00000000000679c3 */ /* 0x000e620000002600 */
[----:B------:R-:W-:Y:S01]  /*c7d0*/  ULDC UR7, c[0x0][0x2c4] ;  /* 0x0000b10000077ab9 */ /* 0x000fe20000000800 */
[----:B------:R-:W-:Y:S01]  /*c7e0*/  PLOP3.LUT P1, PT, PT, PT, PT, 0x80, 0x0 ;  /* 0x000000000000781c */ /* 0x000fe20003f2f070 */
[----:B-1----:R-:W-:-:S04]  /*c7f0*/  UIMAD UR6, UR6, UR7, URZ ;  /* 0x00000007060672a4 */ /* 0x002fc8000f8e023f */
[----:B------:R-:W-:-:S04]  /*c800*/  USEL UR12, UR6, UR12, !UP0 ;  /* 0x0000000c060c7287 */ /* 0x000fc8000c000000 */
[----:B------:R-:W-:Y:S02]  /*c810*/  USHF.R.S32.HI UR6, URZ, 0x1f, UR12 ;  /* 0x0000001f3f067899 */ /* 0x000fe4000801140c */
[----:B------:R-:W-:-:S04]  /*c820*/  IMAD.U32 R24, RZ, RZ, UR12 ;  /* 0x0000000cff187e24 */ /* 0x000fc8000f8e00ff */
[----:B------:R-:W-:-:S07]  /*c830*/  MOV R25, UR6 ;  /* 0x0000000600197c02 */ /* 0x000fce0008000f00 */
.L_x_14:
[----:B------:R-:W-:Y:S01]  /*c840*/  ISETP.NE.AND P6, PT, RZ, UR8, PT ;  /* 0x00000008ff007c0c */ /* 0x000fe2000bfc5270 */
[----:B------:R-:W-:Y:S01]  /*c850*/  STS [R23+0x400], R58 ;  /* 0x0004003a17007388 */ /* 0x000fe20000000800 */
[----:B------:R-:W-:Y:S01]  /*c860*/  PLOP3.LUT P2, PT, PT, PT, PT, 0x8, 0x0 ;  /* 0x000000000000781c */ /* 0x000fe20003f4e170 */
[----:B------:R-:W1:Y:S01]  /*c870*/  S2UR UR6, SR_CTAID.X ;  /* 0x00000000000679c3 */ /* 0x000e620000002500 */
[----:B------:R-:W-:Y:S01]  /*c880*/  SHF.R.S32.HI R2, RZ, 0x3, R2 ;  /* 0x00000003ff027819 */ /* 0x000fe20000011402 */
[----:B------:R-:W-:Y:S01]  /*c890*/  STS [R5+0x2000], R60 ;  /* 0x0020003c05007388 */ /* 0x000fe20000000800 */
[----:B------:R-:W-:Y:S01]  /*c8a0*/  @P3 MUFU.LG2 R9, R9 ;  /* 0x0000000900093308 */ /* 0x000fe20000000c00 */
[----:B------:R-:W-:Y:S01]  /*c8b0*/  SHF.R.S32.HI R20, RZ, 0x1f, R7 ;  /* 0x0000001fff147819 */ /* 0x000fe20000011407 */
[----:B------:R-:W-:Y:S01]  /*c8c0*/  BSSY B0, `(.L_x_15) ;  /* 0x0000072000007945 */ /* 0x000fe20003800000 */
[----:B------:R-:W-:Y:S01]  /*c8d0*/  STS [R5+0x2400], R62 ;  /* 0x0024003e05007388 */ /* 0x000fe20000000800 */
[----:B------:R-:W-:-:S02]  /*c8e0*/  VIADD R18, R2, 0x10 ;  /* 0x0000001002127836 */ /* 0x000fc40000000000 */
[----:B------:R-:W-:Y:S01]  /*c8f0*/  IMAD.SHL.U32 R0, R0, 0x8, RZ ;  /* 0x0000000800007824 */ /* 0x000fe200078e00ff */
[----:B------:R-:W-:Y:S01]  /*c900*/  STS [R11+0x2000], R64 ;  /* 0x002000400b007388 */ /* 0x000fe20000000800 */
[----:B------:R-:W2:Y:S01]  /*c910*/  @!P6 LDC R6, c[0x0][0x2c4] ;  /* 0x0000b100ff06eb82 */ /* 0x000ea20000000800 */
[----:B------:R-:W-:Y:S01]  /*c920*/  @!P6 PLOP3.LUT P2, PT, P5, PT, PT, 0x80, 0x0 ;  /* 0x000000000000e81c */ /* 0x000fe20002f4f070 */
[----:B------:R-:W3:Y:S01]  /*c930*/  @P0 MUFU.LG2 R8, R8 ;  /* 0x0000000800080308 */ /* 0x000ee20000000c00 */
[----:B------:R-:W-:Y:S01]  /*c940*/  STS [R11+0x2400], R66 ;  /* 0x002400420b007388 */ /* 0x000fe20000000800 */
[----:B------:R-:W-:-:S03]  /*c950*/  ISETP.GE.AND P5, PT, R18, UR5, PT ;  /* 0x0000000512007c0c */ /* 0x000fc6000bfa6270 */
[----:B------:R-:W-:Y:S01]  /*c960*/  STS [R13+0x2000], R68 ;  /* 0x002000440d007388 */ /* 0x000fe20000000800 */
[----:B------:R-:W4:Y:S03]  /*c970*/  @!P6 LDC R29, c[0x0][0x270] ;  /* 0x00009c00ff1deb82 */ /* 0x000f260000000800 */
[----:B------:R-:W-:Y:S04]  /*c980*/  STS [R13+0x2400], R70 ;  /* 0x002400460d007388 */ /* 0x000fe80000000800 */
[----:B------:R-:W-:Y:S01]  /*c990*/  STS [R15+0x2000], R72 ;  /* 0x002000480f007388 */ /* 0x000fe20000000800 */
[----:B------:R-:W1:Y:S03]  /*c9a0*/  @P6 LDC R16, c[0x0][0x2c0] ;  /* 0x0000b000ff106b82 */ /* 0x000e660000000800 */
[----:B------:R-:W-:Y:S01]  /*c9b0*/  STS [R15+0x2400], R74 ;  /* 0x0024004a0f007388 */ /* 0x000fe20000000800 */
[----:B---3--:R-:W-:-:S03]  /*c9c0*/  @P0 FMUL.FTZ R8, R8, 0.69314718246459960938 ;  /* 0x3f31721808080820 */ /* 0x008fc60000410000 */
[----:B------:R-:W-:Y:S01]  /*c9d0*/  STS [R17+0x2000], R76 ;  /* 0x0020004c11007388 */ /* 0x000fe20000000800 */
[----:B--2---:R-:W2:Y:S03]  /*c9e0*/  @P2 LDC R6, c[0x0][0x2e4] ;  /* 0x0000b900ff062b82 */ /* 0x004ea60000000800 */
[----:B------:R-:W-:Y:S04]  /*c9f0*/  STS [R17+0x2400], R78 ;  /* 0x0024004e11007388 */ /* 0x000fe80000000800 */
[----:B------:R-:W-:Y:S01]  /*ca00*/  STS [R19+0x2000], R80 ;  /* 0x0020005013007388 */ /* 0x000fe20000000800 */
[----:B------:R-:W3:Y:S03]  /*ca10*/  @P6 LDC.64 R26, c[0x0][0x2c0] ;  /* 0x0000b000ff1a6b82 */ /* 0x000ee60000000a00 */
[----:B------:R-:W-:Y:S04]  /*ca20*/  STS [R19+0x2400], R82 ;  /* 0x0024005213007388 */ /* 0x000fe80000000800 */
[----:B------:R-:W-:Y:S01]  /*ca30*/  STS [R21+0x2000], R84 ;  /* 0x0020005415007388 */ /* 0x000fe20000000800 */
[----:B------:R-:W5:Y:S01]  /*ca40*/  @P0 LDC R18, c[0x0][0x2e8] ;  /* 0x0000ba00ff120b82 */ /* 0x000f620000000800 */
[----:B------:R-:W-:-:S02]  /*ca50*/  @!P6 IMAD.MOV.U32 R16, RZ, RZ, 0x1 ;  /* 0x00000001ff10e424 */ /* 0x000fc400078e00ff */
[----:B------:R-:W-:Y:S04]  /*ca60*/  STS [R21+0x2400], R86 ;  /* 0x0024005615007388 */ /* 0x000fe80000000800 */
[----:B------:R-:W-:Y:S04]  /*ca70*/  STS [R23+0x2000], R88 ;  /* 0x0020005817007388 */ /* 0x000fe80000000800 */
[----:B------:R-:W-:Y:S04]  /*ca80*/  STS [R23+0x2400], R90 ;  /* 0x0024005a17007388 */ /* 0x000fe80000000800 */
[----:B------:R-:W-:Y:S01]  /*ca90*/  STS [R5+0x4000], R92 ;  /* 0x0040005c05007388 */ /* 0x000fe20000000800 */
[----:B---3--:R-:W-:Y:S01]  /*caa0*/  @P6 IMAD R26, R27, R26, RZ ;  /* 0x0000001a1b1a6224 */ /* 0x008fe200078e02ff */
[----:B--2---:R-:W-:-:S02]  /*cab0*/  @!P6 MOV R26, R6 ;  /* 0x00000006001ae202 */ /* 0x004fc40000000f00 */
[----:B------:R-:W-:Y:S04]  /*cac0*/  STS [R5+0x4400], R94 ;  /* 0x0044005e05007388 */ /* 0x000fe80000000800 */
        /* <DEDUP_REMOVED lines=17> */
[----:B------:R2:W-:Y:S04]  /*cbe0*/  STS [R11+0x6400], R126 ;  /* 0x0064007e0b007388 */ /* 0x0005e80000000800 */
[----:B------:R-:W-:Y:S04]  /*cbf0*/  STS [R13+0x6000], R128 ;  /* 0x006000800d007388 */ /* 0x000fe80000000800 */
[----:B------:R-:W-:Y:S04]  /*cc00*/  STS [R13+0x6400], R130 ;  /* 0x006400820d007388 */ /* 0x000fe80000000800 */
[----:B------:R-:W-:Y:S04]  /*cc10*/  STS [R15+0x6000], R132 ;  /* 0x006000840f007388 */ /* 0x000fe80000000800 */
[----:B------:R-:W-:Y:S04]  /*cc20*/  STS [R15+0x6400], R134 ;  /* 0x006400860f007388 */ /* 0x000fe80000000800 */
[----:B------:R-:W-:Y:S04]  /*cc30*/  STS [R17+0x6000], R136 ;  /* 0x0060008811007388 */ /* 0x000fe80000000800 */
[----:B------:R3:W-:Y:S01]  /*cc40*/  STS [R17+0x6400], R138 ;  /* 0x0064008a11007388 */ /* 0x0007e20000000800 */
[----:B--2---:R-:W-:-:S02]  /*cc50*/  @P6 IMAD.MOV.U32 R11, RZ, RZ, 0x1 ;  /* 0x00000001ff0b6424 */ /* 0x004fc400078e00ff */
[----:B----4-:R-:W-:Y:S01]  /*cc60*/  @!P6 IMAD R11, R6, R29, RZ ;  /* 0x0000001d060be224 */ /* 0x010fe200078e02ff */
[----:B------:R-:W-:Y:S01]  /*cc70*/  STS [R19+0x6000], R140 ;  /* 0x0060008c13007388 */ /* 0x000fe20000000800 */
[----:B------:R-:W-:-:S03]  /*cc80*/  LEA.HI R6, R20, R7, RZ, 0x2 ;  /* 0x0000000714067211 */ /* 0x000fc600078f10ff */
[----:B------:R2:W-:Y:S01]  /*cc90*/  STS [R19+0x6400], R142 ;  /* 0x0064008e13007388 */ /* 0x0005e20000000800 */
[----:B------:R-:W-:-:S03]  /*cca0*/  LOP3.LUT R6, R6, 0xffffffc, RZ, 0xc0, !PT ;  /* 0x0ffffffc06067812 */ /* 0x000fc600078ec0ff */
[----:B------:R-:W-:Y:S01]  /*ccb0*/  STS [R21+0x6000], R144 ;  /* 0x0060009015007388 */ /* 0x000fe20000000800 */
[----:B------:R-:W-:-:S03]  /*ccc0*/  IADD3 R6, R7, -R6, RZ ;  /* 0x8000000607067210 */ /* 0x000fc60007ffe0ff */
[----:B------:R4:W-:Y:S04]  /*ccd0*/  STS [R21+0x6400], R146 ;  /* 0x0064009215007388 */ /* 0x0009e80000000800 */
[----:B------:R5:W-:Y:S04]  /*cce0*/  STS [R23+0x6000], R148 ;  /* 0x0060009417007388 */ /* 0x000be80000000800 */
[----:B------:R5:W-:Y:S01]  /*ccf0*/  STS [R23+0x6400], R150 ;  /* 0x0064009617007388 */ /* 0x000be20000000800 */
[----:B---3--:R-:W-:Y:S01]  /*cd00*/  VIADD R17, R2, 0x20 ;  /* 0x0000002002117836 */ /* 0x008fe20000000000 */
[----:B------:R-:W-:Y:S04]  /*cd10*/  BAR.SYNC.DEFER_BLOCKING 0x0 ;  /* 0x0000000000007b1d */ /* 0x000fe80000010000 */
[----:B------:R-:W-:-:S04]  /*cd20*/  ISETP.GE.AND P2, PT, R17, UR5, PT ;  /* 0x0000000511007c0c */ /* 0x000fc8000bf46270 */
[----:B--2---:R-:W2:Y:S01]  /*cd30*/  @P3 LDC R19, c[0x0][0x2e8] ;  /* 0x0000ba00ff133b82 */ /* 0x004ea20000000800 */
[----:B------:R-:W3:Y:S01]  /*cd40*/  S2R R10, SR_CTAID.Y ;  /* 0x00000000000a7919 */ /* 0x000ee20000002600 */
[----:B------:R-:W5:Y:S01]  /*cd50*/  S2R R5, SR_CTAID.Z ;  /* 0x0000000000057919 */ /* 0x000f620000002700 */
[----:B----4-:R-:W-:Y:S01]  /*cd60*/  @P3 FMUL.FTZ R21, R9, 0.69314718246459960938 ;  /* 0x3f31721809153820 */ /* 0x010fe20000410000 */
[----:B-1----:R-:W-:-:S04]  /*cd70*/  IMAD R9, R16, UR6, RZ ;  /* 0x0000000610097c24 */ /* 0x002fc8000f8e02ff */
[----:B------:R-:W-:-:S05]  /*cd80*/  IMAD.SHL.U32 R9, R9, 0x40, RZ ;  /* 0x0000004009097824 */ /* 0x000fca00078e00ff */
[----:B------:R-:W-:Y:S01]  /*cd90*/  SHF.R.S32.HI R7, RZ, 0x1f, R9 ;  /* 0x0000001fff077819 */ /* 0x000fe20000011409 */
[----:B------:R1:W4:Y:S01]  /*cda0*/  LDS.128 R12, [R239+0x1800] ;  /* 0x00180000ef0c7984 */ /* 0x0003220000000c00 */
[----:B---3--:R-:W-:Y:S02]  /*cdb0*/  IMAD R10, R10, R11, RZ ;  /* 0x0000000b0a0a7224 */ /* 0x008fe400078e02ff */
[----:B------:R-:W-:-:S03]  /*cdc0*/  VIADD R11, R2, 0x30 ;  /* 0x00000030020b7836 */ /* 0x000fc60000000000 */
[----:B------:R-:W-:Y:S01]  /*cdd0*/  SEL R17, R10, RZ, !P1 ;  /* 0x000000ff0a117207 */ /* 0x000fe20004800000 */
[----:B------:R-:W-:Y:S01]  /*cde0*/  IMAD.MOV.U32 R10, RZ, RZ, 0x7f800000 ;  /* 0x7f800000ff0a7424 */ /* 0x000fe200078e00ff */
[----:B------:R-:W-:Y:S01]  /*cdf0*/  ISETP.GE.AND P1, PT, R11, UR5, PT ;  /* 0x000000050b007c0c */ /* 0x000fe2000bf26270 */
[----:B--2---:R-:W-:Y:S01]  /*ce00*/  @P3 FFMA.FTZ R10, R164, R19, R21 ;  /* 0x00000013a40a3223 */ /* 0x004fe20000010015 */
[----:B------:R-:W-:Y:S01]  /*ce10*/  SHF.R.S32.HI R11, RZ, 0x1f, R4 ;  /* 0x0000001fff0b7819 */ /* 0x000fe20000011404 */
[----:B-----5:R-:W-:-:S03]  /*ce20*/  IMAD R17, R5, R26, R17 ;  /* 0x0000001a05117224 */ /* 0x020fc600078e0211 */
[----:B------:R-:W-:Y:S01]  /*ce30*/  LEA.HI R11, R11, R4, RZ, 0x2 ;  /* 0x000000040b0b7211 */ /* 0x000fe200078f10ff */
[----:B------:R-:W-:Y:S02]  /*ce40*/  IMAD.MOV.U32 R4, RZ, RZ, 0x7f800000 ;  /* 0x7f800000ff047424 */ /* 0x000fe400078e00ff */
[----:B------:R-:W-:Y:S01]  /*ce50*/  @P0 FFMA.FTZ R4, R3, R18, R8 ;  /* 0x0000001203040223 */ /* 0x000fe20000010008 */
[----:B------:R-:W-:Y:S02]  /*ce60*/  SHF.R.S32.HI R19, RZ, 0x2, R11 ;  /* 0x00000002ff137819 */ /* 0x000fe4000001140b */
[--C-:B------:R-:W-:Y:S02]  /*ce70*/  IADD3 R11, P6, P3, R9, R24, R17.reuse ;  /* 0x00000018090b7210 */ /* 0x100fe40007bde011 */
[----:B------:R-:W-:Y:S02]  /*ce80*/  SHF.R.S32.HI R24, RZ, 0x1f, R17 ;  /* 0x0000001fff187819 */ /* 0x000fe40000011411 */
[----:B------:R-:W-:-:S02]  /*ce90*/  LEA R17, R6, R19, 0x4 ;  /* 0x0000001306117211 */ /* 0x000fc400078e20ff */
[----:B------:R-:W-:Y:S01]  /*cea0*/  IADD3.X R24, R7, R25, R24, P6, P3 ;  /* 0x0000001907187210 */ /* 0x000fe200037e6418 */
[----:B-1--4-:R-:W-:Y:S06]  /*ceb0*/  @P4 BRA `(.L_x_16) ;  /* 0x0000000000484947 */ /* 0x012fec0003800000 */
[----:B------:R-:W-:Y:S01]  /*cec0*/  UIMAD UR7, UR6, -0x40, UR14 ;  /* 0xffffffc0060778a4 */ /* 0x000fe2000f8e020e */
[----:B------:R-:W-:-:S05]  /*ced0*/  VIADD R19, R17, 0x8 ;  /* 0x0000000811137836 */ /* 0x000fca0000000000 */
[----:B------:R-:W-:Y:S02]  /*cee0*/  ISETP.GE.AND P6, PT, R17, UR7, PT ;  /* 0x0000000711007c0c */ /* 0x000fe4000bfc6270 */
[----:B------:R-:W-:-:S11]  /*cef0*/  ISETP.GE.AND P4, PT, R19, UR7, PT ;  /* 0x0000000713007c0c */ /* 0x000fd6000bf86270 */
[----:B------:R-:W1:Y:S01]  /*cf00*/  @!P6 LDC.64 R8, c[0x0][0x2b0] ;  /* 0x0000ac00ff08eb82 */ /* 0x000e620000000a00 */
[-C--:B------:R-:W-:Y:S02]  /*cf10*/  @!P6 IMAD R17, R17, R16.reuse, RZ ;  /* 0x000000101111e224 */ /* 0x080fe400078e02ff */
[----:B------:R-:W-:-:S03]  /*cf20*/  @!P4 IMAD R19, R19, R16, RZ ;  /* 0x000000101313c224 */ /* 0x000fc600078e02ff */
[-C--:B------:R-:W-:Y:S02]  /*cf30*/  @!P6 IADD3 R16, P3, R17, R11.reuse, RZ ;  /* 0x0000000b1110e210 */ /* 0x080fe40007f7e0ff */
[----:B------:R-:W2:Y:S01]  /*cf40*/  @!P4 LDC.64 R6, c[0x0][0x2b0] ;  /* 0x0000ac00ff06cb82 */ /* 0x000ea20000000a00 */
[----:B------:R-:W-:Y:S02]  /*cf50*/  @!P4 IADD3 R11, P0, R19, R11, RZ ;  /* 0x0000000b130bc210 */ /* 0x000fe40007f1e0ff */
[-C--:B------:R-:W-:Y:S02]  /*cf60*/  @!P6 LEA.HI.X.SX32 R17, R17, R24.reuse, 0x1, P3 ;  /* 0x000000181111e211 */ /* 0x080fe400018f0eff */
[----:B------:R-:W-:Y:S02]  /*cf70*/  @!P4 LEA.HI.X.SX32 R24, R19, R24, 0x1, P0 ;  /* 0x000000181318c211 */ /* 0x000fe400000f0eff */
[----:B-1----:R-:W-:-:S04]  /*cf80*/  @!P6 LEA R8, P3, R16, R8, 0x2 ;  /* 0x000000081008e211 */ /* 0x002fc800078610ff */
[----:B------:R-:W-:Y:S02]  /*cf90*/  @!P6 LEA.HI.X R9, R16, R9, R17, 0x2, P3 ;  /* 0x000000091009e211 */ /* 0x000fe400018f1411 */
[----:B--2---:R-:W-:-:S03]  /*cfa0*/  @!P4 LEA R6, P0, R11, R6, 0x2 ;  /* 0x000000060b06c211 */ /* 0x004fc600078010ff */
[----:B------:R1:W-:Y:S01]  /*cfb0*/  @!P6 STG.E desc[UR18][R8.64], R10 ;  /* 0x0000000a0800e986 */ /* 0x0003e2000c101912 */
[----:B------:R-:W-:-:S05]  /*cfc0*/  @!P4 LEA.HI.X R7, R11, R7, R24, 0x2, P0 ;  /* 0x000000070b07c211 */ /* 0x000fca00000f1418 */
[----:B------:R1:W-:Y:S04]  /*cfd0*/  @!P4 STG.E desc[UR18][R6.64], R4 ;  /* 0x000000040600c986 */ /* 0x0003e8000c101912 */
.L_x_16:
[----:B------:R-:W-:Y:S05]  /*cfe0*/  BSYNC B0 ;  /* 0x0000000000007941 */ /* 0x000fea0003800000 */
.L_x_15:
[----:B-1----:R-:W-:Y:S01]  /*cff0*/  SHF.R.S32.HI R4, RZ, 0x1f, R0 ;  /* 0x0000001fff047819 */ /* 0x002fe20000011400 */
[----:B------:R-:W-:Y:S01]  /*d000*/  ULDC.64 UR6, c[0x0][0x2a0] ;  /* 0x0000a80000067ab9 */ /* 0x000fe20000000a00 */
[----:B------:R-:W-:Y:S01]  /*d010*/  IADD3 R26, P0, R0, UR10, RZ ;  /* 0x0000000a001a7c10 */ /* 0x000fe2000ff1e0ff */
[----:B------:R1:W2:Y:S01]  /*d020*/  LDS.128 R20, [R239] ;  /* 0x00000000ef147984 */ /* 0x0002a20000000c00 */
[----:B------:R-:W-:Y:S01]  /*d030*/  SHF.R.S32.HI R0, RZ, 0x1f, R5 ;  /* 0x0000001fff007819 */ /* 0x000fe20000011405 */
[----:B------:R-:W-:Y:S01]  /*d040*/  IMAD.U32 R25, RZ, RZ, UR13 ;  /* 0x0000000dff197e24 */ /* 0x000fe2000f8e00ff */
[----:B------:R-:W-:Y:S01]  /*d050*/  IADD3.X R27, R4, UR4, RZ, P0, !PT ;  /* 0x00000004041b7c10 */ /* 0x000fe200087fe4ff */
[----:B------:R1:W3:Y:S01]  /*d060*/  LDS.128 R16, [R239+0x2000] ;  /* 0x00200000ef107984 */ /* 0x0002e20000000c00 */
[----:B------:R-:W-:Y:S01]  /*d070*/  ISETP.GE.AND P0, PT, R2, UR5, PT ;  /* 0x0000000502007c0c */ /* 0x000fe2000bf06270 */
[----:B------:R-:W-:Y:S01]  /*d080*/  IMAD R0, R0, UR6, RZ ;  /* 0x0000000600007c24 */ /* 0x000fe2000f8e02ff */
[----:B------:R-:W-:Y:S01]  /*d090*/  SHF.R.S32.HI R3, RZ, 0x1f, R2 ;  /* 0x0000001fff037819 */ /* 0x000fe20000011402 */
[C---:B------:R-:W-:Y:S01]  /*d0a0*/  IMAD.WIDE.U32 R26, R5.reuse, UR6, R26 ;  /* 0x00000006051a7c25 */ /* 0x040fe2000f8e001a */
[----:B------:R1:W4:Y:S01]  /*d0b0*/  LDS.128 R8, [R239+0x4000] ;  /* 0x00400000ef087984 */ /* 0x0003220000000c00 */
[----:B------:R-:W-:Y:S02]  /*d0c0*/  BSSY B0, `(.L_x_17) ;  /* 0x0000013000007945 */ /* 0x000fe40003800000 */
[----:B------:R-:W-:-:S02]  /*d0d0*/  IMAD R29, R5, UR7, R0 ;  /* 0x00000007051d7c24 */ /* 0x000fc4000f8e0200 */
[----:B------:R1:W1:Y:S01]  /*d0e0*/  LDS.128 R4, [R239+0x6000] ;  /* 0x00600000ef047984 */ /* 0x0002620000000c00 */
[----:B------:R-:W-:-:S04]  /*d0f0*/  IMAD.WIDE R24, R25, 0x40, R2 ;  /* 0x0000004019187825 */ /* 0x000fc800078e0202 */
[----:B------:R-:W-:Y:S01]  /*d100*/  IMAD.IADD R29, R27, 0x1, R29 ;  /* 0x000000011b1d7824 */ /* 0x000fe200078e021d */
[----:B------:R-:W-:Y:S06]  /*d110*/  @P0 BRA `(.L_x_18) ;  /* 0x0000000000340947 */ /* 0x000fec0003800000 */
[----:B------:R-:W-:Y:S01]  /*d120*/  ULDC.64 UR6, c[0x0][0x298] ;  /* 0x0000a60000067ab9 */ /* 0x000fe20000000a00 */
[----:B------:R-:W-:Y:S01]  /*d130*/  MOV R28, R26 ;  /* 0x0000001a001c7202 */ /* 0x000fe20000000f00 */
[----:B------:R-:W-:-:S04]  /*d140*/  IMAD R3, R25, UR6, RZ ;  /* 0x0000000619037c24 */ /* 0x000fc8000f8e02ff */
[----:B------:R-:W-:-:S04]  /*d150*/  IMAD.WIDE.U32 R30, R24, UR6, R28 ;  /* 0x00000006181e7c25 */ /* 0x000fc8000f8e001c */
[----:B------:R-:W-:Y:S01]  /*d160*/  IMAD R0, R24, UR7, R3 ;  /* 0x0000000718007c24 */ /* 0x000fe2000f8e0203 */
[----:B------:R-:W-:Y:S02]  /*d170*/  ULDC.64 UR6, c[0x0][0x280] ;  /* 0x0000a00000067ab9 */ /* 0x000fe40000000a00 */
[----:B------:R-:W-:Y:S02]  /*d180*/  LEA R2, P0, R30, UR6, 0x1 ;  /* 0x000000061e027c11 */ /* 0x000fe4000f8008ff */
[----:B------:R-:W-:-:S04]  /*d190*/  IADD3 R0, R31, R0, RZ ;  /* 0x000000001f007210 */ /* 0x000fc80007ffe0ff */
[----:B------:R-:W-:-:S05]  /*d1a0*/  LEA.HI.X R3, R30, UR7, R0, 0x1, P0 ;  /* 0x000000071e037c11 */ /* 0x000fca00080f0c00 */
[----:B--2---:R2:W-:Y:S04]  /*d1b0*/  STG.E.128 desc[UR18][R2.64], R20 ;  /* 0x0000001402007986 */ /* 0x0045e8000c101d12 */
[----:B---3--:R2:W-:Y:S04]  /*d1c0*/  STG.E.128 desc[UR18][R2.64+0x80], R16 ;  /* 0x0000801002007986 */ /* 0x0085e8000c101d12 */
[----:B----4-:R2:W-:Y:S04]  /*d1d0*/  STG.E.128 desc[UR18][R2.64+0x100], R8 ;  /* 0x0001000802007986 */ /* 0x0105e8000c101d12 */
[----:B-1----:R2:W-:Y:S02]  /*d1e0*/  STG.E.128 desc[UR18][R2.64+0x180], R4 ;  /* 0x0001800402007986 */ /* 0x0025e4000c101d12 */
.L_x_18:
[----:B------:R-:W-:Y:S05]  /*d1f0*/  BSYNC B0 ;  /* 0x0000000000007941 */ /* 0x000fea0003800000 */
.L_x_17:
[----:B--2---:R2:W2:Y:S01]  /*d200*/  LDS.128 R20, [R239+0x800] ;  /* 0x00080000ef147984 */ /* 0x0044a20000000c00 */
[----:B------:R-:W-:Y:S03]  /*d210*/  BSSY B0, `(.L_x_19) ;  /* 0x0000015000007945 */ /* 0x000fe60003800000 */
[----:B---3--:R3:W2:Y:S04]  /*d220*/  LDS.128 R16, [R239+0x2800] ;  /* 0x00280000ef107984 */ /* 0x0086a80000000c00 */
[----:B----4-:R3:W4:Y:S04]  /*d230*/  LDS.128 R8, [R239+0x4800] ;  /* 0x00480000ef087984 */ /* 0x0107280000000c00 */
[----:B-1----:R3:W1:Y:S01]  /*d240*/  LDS.128 R4, [R239+0x6800] ;  /* 0x00680000ef047984 */ /* 0x0026620000000c00 */
[----:B------:R-:W-:Y:S05]  /*d250*/  @P5 BRA `(.L_x_20) ;  /* 0x0000000000405947 */ /* 0x000fea0003800000 */
[----:B------:R-:W-:Y:S01]  /*d260*/  IADD3 R2, P0, R24, 0x10, RZ ;  /* 0x0000001018027810 */ /* 0x000fe20007f1e0ff */
[----:B------:R-:W-:Y:S01]  /*d270*/  ULDC.64 UR6, c[0x0][0x298] ;  /* 0x0000a60000067ab9 */ /* 0x000fe20000000a00 */
[----:B------:R-:W-:Y:S01]  /*d280*/  MOV R31, R29 ;  /* 0x0000001d001f7202 */ /* 0x000fe20000000f00 */
[----:B------:R-:W-:Y:S02]  /*d290*/  IMAD.MOV.U32 R30, RZ, RZ, R26 ;  /* 0x000000ffff1e7224 */ /* 0x000fe400078e001a */
[----:B------:R-:W-:Y:S02]  /*d2a0*/  IMAD.X R0, RZ, RZ, R25, P0 ;  /* 0x000000ffff007224 */ /* 0x000fe400000e0619 */
[----:B------:R-:W-:-:S04]  /*d2b0*/  IMAD.WIDE.U32 R30, R2, UR6, R30 ;  /* 0x00000006021e7c25 */ /* 0x000fc8000f8e001e */
[----:B------:R-:W-:-:S04]  /*d2c0*/  IMAD R3, R0, UR6, RZ ;  /* 0x0000000600037c24 */ /* 0x000fc8000f8e02ff */
[----:B------:R-:W-:Y:S01]  /*d2d0*/  IMAD R3, R2, UR7, R3 ;  /* 0x0000000702037c24 */ /* 0x000fe2000f8e0203 */
[----:B------:R-:W-:Y:S02]  /*d2e0*/  ULDC.64 UR6, c[0x0][0x280] ;  /* 0x0000a00000067ab9 */ /* 0x000fe40000000a00 */
[----:B------:R-:W-:Y:S02]  /*d2f0*/  LEA R2, P0, R30, UR6, 0x1 ;  /* 0x000000061e027c11 */ /* 0x000fe4000f8008ff */
[----:B------:R-:W-:-:S04]  /*d300*/  IADD3 R3, R31, R3, RZ ;  /* 0x000000031f037210 */ /* 0x000fc80007ffe0ff */
[----:B------:R-:W-:-:S05]  /*d310*/  LEA.HI.X R3, R30, UR7, R3, 0x1, P0 ;  /* 0x000000071e037c11 */ /* 0x000fca00080f0c03 */
[----:B--2---:R2:W-:Y:S04]  /*d320*/  STG.E.128 desc[UR18][R2.64], R20 ;  /* 0x0000001402007986 */ /* 0x0045e8000c101d12 */
[----:B------:R2:W-:Y:S04]  /*d330*/  STG.E.128 desc[UR18][R2.64+0x80], R16 ;  /* 0x0000801002007986 */ /* 0x0005e8000c101d12 */
[----:B----4-:R2:W-:Y:S04]  /*d340*/  STG.E.128 desc[UR18][R2.64+0x100], R8 ;  /* 0x0001000802007986 */ /* 0x0105e8000c101d12 */
[----:B-1----:R2:W-:Y:S02]  /*d350*/  STG.E.128 desc[UR18][R2.64+0x180], R4 ;  /* 0x0001800402007986 */ /* 0x0025e4000c101d12 */
.L_x_20:
[----:B------:R-:W-:Y:S05]  /*d360*/  BSYNC B0 ;  /* 0x0000000000007941 */ /* 0x000fea0003800000 */
.L_x_19:
[----:B--2---:R2:W2:Y:S01]  /*d370*/  LDS.128 R20, [R239+0x1000] ;  /* 0x00100000ef147984 */ /* 0x0044a20000000c00 */
[----:B------:R-:W-:Y:S03]  /*d380*/  BSSY B0, `(.L_x_21) ;  /* 0x0000015000007945 */ /* 0x000fe60003800000 */
[----:B------:R2:W2:Y:S04]  /*d390*/  LDS.128 R16, [R239+0x3000] ;  /* 0x00300000ef107984 */ /* 0x0004a80000000c00 */
[----:B----4-:R4:W2:Y:S04]  /*d3a0*/  LDS.128 R8, [R239+0x5000] ;  /* 0x00500000ef087984 */ /* 0x0108a80000000c00 */
        /* <DEDUP_REMOVED lines=16> */
[----:B------:R2:W-:Y:S04]  /*d4b0*/  STG.E.128 desc[UR18][R2.64+0x100], R8 ;  /* 0x0001000802007986 */ /* 0x0005e8000c101d12 */
[----:B-1----:R2:W-:Y:S02]  /*d4c0*/  STG.E.128 desc[UR18][R2.64+0x180], R4 ;  /* 0x0001800402007986 */ /* 0x0025e4000c101d12 */
.L_x_22:
[----:B------:R-:W-:Y:S05]  /*d4d0*/  BSYNC B0 ;  /* 0x0000000000007941 */ /* 0x000fea0003800000 */
.L_x_21:
[----:B--2---:R2:W2:Y:S04]  /*d4e0*/  LDS.128 R8, [R239+0x3800] ;  /* 0x00380000ef087984 */ /* 0x0044a80000000c00 */
[----:B-1----:R1:W1:Y:S04]  /*d4f0*/  LDS.128 R4, [R239+0x5800] ;  /* 0x00580000ef047984 */ /* 0x0022680000000c00 */
[----:B------:R1:W1:Y:S01]  /*d500*/  LDS.128 R16, [R239+0x7800] ;  /* 0x00780000ef107984 */ /* 0x0002620000000c00 */
[----:B------:R-:W-:Y:S05]  /*d510*/  @P1 EXIT ;  /* 0x000000000000194d */ /* 0x000fea0003800000 */
        /* <DEDUP_REMOVED lines=12> */
[----:B------:R-:W-:Y:S04]  /*d5e0*/  STG.E.128 desc[UR18][R2.64], R12 ;  /* 0x0000000c02007986 */ /* 0x000fe8000c101d12 */
[----:B--2---:R-:W-:Y:S04]  /*d5f0*/  STG.E.128 desc[UR18][R2.64+0x80], R8 ;  /* 0x0000800802007986 */ /* 0x004fe8000c101d12 */
[----:B-1----:R-:W-:Y:S04]  /*d600*/  STG.E.128 desc[UR18][R2.64+0x100], R4 ;  /* 0x0001000402007986 */ /* 0x002fe8000c101d12 */
[----:B------:R-:W-:Y:S01]  /*d610*/  STG.E.128 desc[UR18][R2.64+0x180], R16 ;  /* 0x0001801002007986 */ /* 0x000fe2000c101d12 */
[----:B------:R-:W-:Y:S05]  /*d620*/  EXIT ;  /* 0x000000000000794d */ /* 0x000fea0003800000 */
.L_x_2:
[----:B------:R-:W-:Y:S01]  /*d630*/  UISETP.NE.AND UP0, UPT, UR12, -0x1, UPT ;  /* 0xffffffff0c00788c */ /* 0x000fe2000bf05270 */
[----:B------:R-:W-:Y:S01]  /*d640*/  SHF.R.S32.HI R3, RZ, 0x1f, R2 ;  /* 0x0000001fff037819 */ /* 0x000fe20000011402 */
[----:B------:R-:W-:Y:S01]  /*d650*/  ULDC.U8 UR9, c[0x0][0x3d9] ;  /* 0x0000f64000097ab9 */ /* 0x000fe20000000000 */
[----:B------:R-:W-:Y:S01]  /*d660*/  UIADD3 UR14, -UR20, UR14, URZ ;  /* 0x0000000e140e7290 */ /* 0x000fe2000fffe13f */
[----:B------:R-:W-:Y:S01]  /*d670*/  LOP3.LUT P3, RZ, R2, 0x7, RZ, 0xc0, !PT ;  /* 0x0000000702ff7812 */ /* 0x000fe2000786c0ff */
[----:B------:R-:W-:Y:S01]  /*d680*/  UISETP.NE.AND UP2, UPT, UR9, URZ, UPT ;  /* 0x0000003f0900728c */ /* 0x000fe2000bf45270 */
[----:B------:R-:W-:Y:S01]  /*d690*/  LEA.HI R8, R3, R2, RZ, 0x3 ;  /* 0x0000000203087211 */ /* 0x000fe200078f18ff */
[----:B------:R-:W-:Y:S01]  /*d6a0*/  UMOV UR24, URZ ;  /* 0x0000003f00187c82 */ /* 0x000fe20008000000 */
[----:B------:R-:W-:Y:S01]  /*d6b0*/  UMOV UR25, URZ ;  /* 0x0000003f00197c82 */ /* 0x000fe20008000000 */
[----:B------:R-:W-:Y:S01]  /*d6c0*/  IMAD.U32 R7, RZ, RZ, UR13 ;  /* 0x0000000dff077e24 */ /* 0x000fe2000f8e00ff */
[----:B------:R-:W-:Y:S01]  /*d6d0*/  LOP3.LUT R3, R8, 0x1ffffff8, RZ, 0xc0, !PT ;  /* 0x1ffffff808037812 */ /* 0x000fe200078ec0ff */
[----:B------:R-:W-:Y:S01]  /*d6e0*/  @!UP0 USHF.R.S32.HI UR15, URZ, 0x1f, UR22 ;  /* 0x0000001f3f0f8899 */ /* 0x000fe20008011416 */
[----:B------:R-:W-:Y:S01]  /*d6f0*/  SHF.R.S32.HI R8, RZ, 0x3, R8 ;  /* 0x00000003ff087819 */ /* 0x000fe20000011408 */
[----:B------:R-:W-:Y:S01]  /*d700*/  @UP0 ULDC.64 UR6, c[0x0][0x298] ;  /* 0x0000a60000060ab9 */ /* 0x000fe20000000a00 */
[----:B------:R-:W-:Y:S01]  /*d710*/  @!UP0 ULDC.64 UR4, c[0x0][0x290] ;  /* 0x0000a40000048ab9 */ /* 0x000fe20000000a00 */
[----:B------:R-:W-:Y:S01]  /*d720*/  @UP0 UIMAD.WIDE.U32 UR10, UR12, UR6, URZ ;  /* 0x000000060c0a02a5 */ /* 0x000fe2000f8e003f */
[----:B------:R-:W-:Y:S01]  /*d730*/  IMAD.IADD R0, R2, 0x1, -R3 ;  /* 0x0000000102007824 */ /* 0x000fe200078e0a03 */
[----:B------:R-:W-:Y:S01]  /*d740*/  @!UP0 UIMAD UR6, UR15, UR4, URZ ;  /* 0x000000040f0682a4 */ /* 0x000fe2000f8e023f */
[----:B------:R-:W-:Y:S01]  /*d750*/  ISETP.GE.AND P4, PT, R8, UR14, PT ;  /* 0x0000000e08007c0c */ /* 0x000fe2000bf86270 */
[----:B------:R-:W-:Y:S01]  /*d760*/  @!UP0 UIMAD.WIDE.U32 UR16, UR22, UR4, URZ ;  /* 0x00000004161082a5 */ /* 0x000fe2000f8e003f */
[----:B------:R-:W-:Y:S01]  /*d770*/  IMAD.SHL.U32 R0, R0, 0x8, RZ ;  /* 0x0000000800007824 */ /* 0x000fe200078e00ff */
[----:B------:R-:W-:Y:S01]  /*d780*/  @!UP0 UIMAD UR6, UR22, UR5, UR6 ;  /* 0x00000005160682a4 */ /* 0x000fe2000f8e0206 */
[--C-:B------:R-:W-:Y:S01]  /*d790*/  SHF.R.S32.HI R9, RZ, 0x1f, R8.reuse ;  /* 0x0000001fff097819 */ /* 0x100fe20000011408 */
[----:B------:R-:W-:Y:S01]  /*d7a0*/  @UP0 UIMAD UR7, UR12, UR7, UR11 ;  /* 0x000000070c0702a4 */ /* 0x000fe2000f8e020b */
[----:B------:R-:W-:Y:S01]  /*d7b0*/  BSSY B0, `(.L_x_23) ;  /* 0x000003e000007945 */ /* 0x000fe20003800000 */
[----:B------:R-:W-:Y:S01]  /*d7c0*/  ULDC.U8 UR15, c[0x0][0x3d8] ;  /* 0x0000f600000f7ab9 */ /* 0x000fe20000000000 */
[----:B------:R-:W-:Y:S01]  /*d7d0*/  @!UP0 UIADD3 UR7, UR17, UR6, URZ ;  /* 0x0000000611078290 */ /* 0x000fe2000fffe03f */
[----:B------:R-:W-:Y:S01]  /*d7e0*/  ISETP.GE.OR P6, PT, R8, UR14, P3 ;  /* 0x0000000e08007c0c */ /* 0x000fe20009fc6670 */
[----:B------:R-:W-:Y:S01]  /*d7f0*/  @!UP0 UMOV UR10, UR16 ;  /* 0x00000010000a8c82 */ /* 0x000fe20008000000 */
[----:B------:R-:W-:Y:S01]  /*d800*/  UISETP.NE.AND UP0, UPT, UR15, URZ, !UP2 ;  /* 0x0000003f0f00728c */ /* 0x000fe2000d705270 */
[C---:B------:R-:W-:Y:S01]  /*d810*/  IADD3 R4, P0, R0.reuse, UR10, RZ ;  /* 0x0000000a00047c10 */ /* 0x040fe2000ff1e0ff */
[----:B------:R-:W-:Y:S01]  /*d820*/  UISETP.NE.AND UP3, UPT, UR15, URZ, UPT ;  /* 0x0000003f0f00728c */ /* 0x000fe2000bf65270 */
[----:B------:R-:W-:Y:S01]  /*d830*/  IMAD.WIDE R6, R7, 0x40, R8 ;  /* 0x0000004007067825 */ /* 0x000fe200078e0208 */
[----:B------:R-:W-:Y:S01]  /*d840*/  @UP2 ULDC.64 UR4, c[0x0][0x2c0] ;  /* 0x0000b00000042ab9 */ /* 0x000fe20000000a00 */
[----:B------:R-:W-:Y:S01]  /*d850*/  USHF.R.S32.HI UR11, URZ, 0x1f, UR8 ;  /* 0x0000001f3f0b7899 */ /* 0x000fe20008011408 */
[----:B------:R-:W-:Y:S01]  /*d860*/  LEA.HI.X.SX32 R5, R0, UR7, 0x1, P0 ;  /* 0x0000000700057c11 */ /* 0x000fe200080f0eff */
[----:B------:R-:W-:Y:S01]  /*d870*/  UISETP.NE.OR UP3, UPT, UR9, URZ, !UP3 ;  /* 0x0000003f0900728c */ /* 0x000fe2000df65670 */
[----:B------:R-:W-:Y:S01]  /*d880*/  VIADD R0, R8, 0x30 ;  /* 0x0000003008007836 */ /* 0x000fe20000000000 */
[----:B------:R-:W-:-:S02]  /*d890*/  @UP2 UIMAD UR21, UR5, UR4, URZ ;  /* 0x00000004051522a4 */ /* 0x000fc4000f8e023f */
[----:B------:R-:W-:Y:S01]  /*d8a0*/  UISETP.NE.OR UP1, UPT, UR12, -0x1, UP3 ;  /* 0xffffffff0c00788c */ /* 0x000fe20009f25670 */
[----:B------:R-:W-:Y:S01]  /*d8b0*/  ULDC.64 UR4, c[0x0][0x2a0] ;  /* 0x0000a80000047ab9 */ /* 0x000fe20000000a00 */
[----:B------:R-:W-:Y:S01]  /*d8c0*/  @!UP2 ULDC UR7, c[0x0][0x270] ;  /* 0x00009c000007aab9 */ /* 0x000fe20000000800 */
[----:B------:R-:W-:Y:S01]  /*d8d0*/  UIMAD UR11, UR11, UR4, URZ ;  /* 0x000000040b0b72a4 */ /* 0x000fe2000f8e023f */
[----:B------:R-:W-:Y:S01]  /*d8e0*/  IMAD.U32 R10, RZ, RZ, UR4 ;  /* 0x00000004ff0a7e24 */ /* 0x000fe2000f8e00ff */
[----:B------:R-:W-:Y:S01]  /*d8f0*/  @UP2 UMOV UR10, 0x1 ;  /* 0x00000001000a2882 */ /* 0x000fe20000000000 */
[----:B------:R-:W-:Y:S01]  /*d900*/  @!UP2 ULDC UR4, c[0x0][0x2c4] ;  /* 0x0000b1000004aab9 */ /* 0x000fe20000000800 */
[----:B------:R-:W-:Y:S01]  /*d910*/  @UP0 ULDC UR4, c[0x0][0x2e4] ;  /* 0x0000b90000040ab9 */ /* 0x000fe20000000800 */
[----:B------:R-:W-:Y:S01]  /*d920*/  @!UP3 ULDC UR9, c[0x0][0x2c4] ;  /* 0x0000b1000009bab9 */ /* 0x000fe20000000800 */
[----:B------:R-:W-:Y:S01]  /*d930*/  @!UP2 UIMAD UR10, UR4, UR7, URZ ;  /* 0x00000007040aa2a4 */ /* 0x000fe2000f8e023f */
[----:B------:R-:W-:Y:S01]  /*d940*/  IMAD.WIDE.U32 R10, R10, UR8, R4 ;  /* 0x000000080a0a7c25 */ /* 0x000fe2000f8e0004 */
[----:B------:R-:W-:Y:S01]  /*d950*/  @!UP1 UIMAD UR12, UR22, UR9, URZ ;  /* 0x00000009160c92a4 */ /* 0x000fe2000f8e023f */
[----:B------:R-:W-:Y:S01]  /*d960*/  ISETP.GE.AND P1, PT, R0, UR14, PT ;  /* 0x0000000e00007c0c */ /* 0x000fe2000bf26270 */
[----:B------:R-:W-:Y:S01]  /*d970*/  UIMAD UR10, UR22, UR10, URZ ;  /* 0x0000000a160a72a4 */ /* 0x000fe2000f8e023f */
[C---:B------:R-:W-:Y:S01]  /*d980*/  VIADD R5, R8.reuse, 0x10 ;  /* 0x0000001008057836 */ /* 0x040fe20000000000 */
[----:B------:R-:W-:Y:S01]  /*d990*/  @UP2 ULDC UR6, c[0x0][0x2c0] ;  /* 0x0000b00000062ab9 */ /* 0x000fe20000000800 */
[----:B------:R-:W-:Y:S01]  /*d9a0*/  @!UP2 UMOV UR6, 0x1 ;  /* 0x000000010006a882 */ /* 0x000fe20000000000 */
[----:B------:R-:W-:Y:S01]  /*d9b0*/  USEL UR10, UR10, URZ, UP3 ;  /* 0x0000003f0a0a7287 */ /* 0x000fe20009800000 */
[----:B------:R-:W-:Y:S01]  /*d9c0*/  VIADD R4, R8, 0x20 ;  /* 0x0000002008047836 */ /* 0x000fe20000000000 */
[----:B------:R-:W-:Y:S01]  /*d9d0*/  @!UP2 UMOV UR21, UR4 ;  /* 0x000000040015ac82 */ /* 0x000fe20008000000 */
[----:B------:R-:W-:Y:S01]  /*d9e0*/  UIMAD UR7, UR20, UR6, URZ ;  /* 0x00000006140772a4 */ /* 0x000fe2000f8e023f */
[C---:B------:R-:W-:Y:S01]  /*d9f0*/  ISETP.GE.AND P0, PT, R5.reuse, UR14, PT ;  /* 0x0000000e05007c0c */ /* 0x040fe2000bf06270 */
[----:B------:R-:W-:Y:S01]  /*da00*/  UIMAD UR21, UR8, UR21, UR10 ;  /* 0x00000015081572a4 */ /* 0x000fe2000f8e020a */
[----:B------:R-:W-:Y:S01]  /*da10*/  ISETP.GE.AND P2, PT, R4, UR14, PT ;  /* 0x0000000e04007c0c */ /* 0x000fe2000bf46270 */
[----:B------:R-:W-:Y:S01]  /*da20*/  UIMAD UR5, UR8, UR5, UR11 ;  /* 0x00000005080572a4 */ /* 0x000fe2000f8e020b */
[----:B------:R-:W-:Y:S01]  /*da30*/  ISETP.GE.OR P5, PT, R5, UR14, P3 ;  /* 0x0000000e05007c0c */ /* 0x000fe20009fa6670 */
[----:B------:R-:W-:Y:S01]  /*da40*/  @!UP3 UMOV UR24, UR12 ;  /* 0x0000000c0018bc82 */ /* 0x000fe20008000000 */
[----:B------:R-:W-:-:S02]  /*da50*/  USHF.R.S32.HI UR4, URZ, 0x1f, UR7 ;  /* 0x0000001f3f047899 */ /* 0x000fc40008011407 */
[----:B------:R-:W-:Y:S01]  /*da60*/  @!UP3 USHF.R.S32.HI UR25, URZ, 0x1f, UR12 ;  /* 0x0000001f3f19b899 */ /* 0x000fe2000801140c */
[----:B------:R-:W-:Y:S01]  /*da70*/  VIADD R13, R11, UR5 ;  /* 0x000000050b0d7c36 */ /* 0x000fe20008000000 */
[----:B------:R-:W-:Y:S02]  /*da80*/  USHF.R.S32.HI UR8, URZ, 0x1f, UR21 ;  /* 0x0000001f3f087899 */ /* 0x000fe40008011415 */
[----:B------:R-:W-:-:S04]  /*da90*/  UIADD3 UR7, UP1, UP0, UR7, UR24, UR21 ;  /* 0x0000001807077290 */ /* 0x000fc8000f83e015 */
[----:B------:R-:W-:Y:S01]  /*daa0*/  UIADD3.X UR24, UR4, UR25, UR8, UP1, UP0 ;  /* 0x0000001904187290 */ /* 0x000fe20008fe0408 */
[----:B------:R-:W-:Y:S11]  /*dab0*/  @P4 BRA `(.L_x_24) ;  /* 0x0000000000344947 */ /* 0x000ff60003800000 */
        /* <DEDUP_REMOVED lines=9> */
[----:B------:R1:W-:Y:S04]  /*db50*/  STG.E.128 desc[UR18][R16.64], RZ ;  /* 0x000000ff10007986 */ /* 0x0003e8000c101d12 */
[----:B------:R1:W-:Y:S04]  /*db60*/  STG.E.128 desc[UR18][R16.64+0x80], RZ ;  /* 0x000080ff10007986 */ /* 0x0003e8000c101d12 */
[----:B------:R1:W-:Y:S04]  /*db70*/  STG.E.128 desc[UR18][R16.64+0x100], RZ ;  /* 0x000100ff10007986 */ /* 0x0003e8000c101d12 */
[----:B------:R1:W-:Y:S02]  /*db80*/  STG.E.128 desc[UR18][R16.64+0x180], RZ ;  /* 0x000180ff10007986 */ /* 0x0003e4000c101d12 */
.L_x_24:
[----:B------:R-:W-:Y:S05]  /*db90*/  BSYNC B0 ;  /* 0x0000000000007941 */ /* 0x000fea0003800000 */
.L_x_23:
[----:B------:R-:W-:Y:S01]  /*dba0*/  BSSY B0, `(.L_x_25) ;  /* 0x0000014000007945 */ /* 0x000fe20003800000 */
[----:B------:R-:W-:Y:S02]  /*dbb0*/  ISETP.GE.OR P4, PT, R4, UR14, P3 ;  /* 0x0000000e04007c0c */ /* 0x000fe40009f86670 */
[----:B------:R-:W-:Y:S01]  /*dbc0*/  ISETP.GE.OR P3, PT, R0, UR14, P3 ;  /* 0x0000000e00007c0c */ /* 0x000fe20009f66670 */
[----:B------:R-:W-:-:S12]  /*dbd0*/  @P0 BRA `(.L_x_26) ;  /* 0x0000000000400947 */ /* 0x000fd80003800000 */
        /* <DEDUP_REMOVED lines=9> */
[----:B-1----:R-:W-:Y:S02]  /*dc70*/  LEA R16, P0, R14, UR4, 0x1 ;  /* 0x000000040e107c11 */ /* 0x002fe4000f8008ff */
[----:B------:R-:W-:-:S04]  /*dc80*/  IADD3 R2, R2, R15, RZ ;  /* 0x0000000f02027210 */ /* 0x000fc80007ffe0ff */
[----:B------:R-:W-:-:S05]  /*dc90*/  LEA.HI.X R17, R14, UR5, R2, 0x1, P0 ;  /* 0x000000050e117c11 */ /* 0x000fca00080f0c02 */
[----:B------:R2:W-:Y:S04]  /*dca0*/  STG.E.128 desc[UR18][R16.64], RZ ;  /* 0x000000ff10007986 */ /* 0x0005e8000c101d12 */
[----:B------:R2:W-:Y:S04]  /*dcb0*/  STG.E.128 desc[UR18][R16.64+0x80], RZ ;  /* 0x000080ff10007986 */ /* 0x0005e8000c101d12 */
[----:B------:R2:W-:Y:S04]  /*dcc0*/  STG.E.128 desc[UR18][R16.64+0x100], RZ ;  /* 0x000100ff10007986 */ /* 0x0005e8000c101d12 */
[----:B------:R2:W-:Y:S02]  /*dcd0*/  STG.E.128 desc[UR18][R16.64+0x180], RZ ;  /* 0x000180ff10007986 */ /* 0x0005e4000c101d12 */
.L_x_26:
[----:B------:R-:W-:Y:S05]  /*dce0*/  BSYNC B0 ;  /* 0x0000000000007941 */ /* 0x000fea0003800000 */
.L_x_25:
[----:B------:R-:W-:Y:S04]  /*dcf0*/  BSSY B0, `(.L_x_27) ;  /* 0x0000012000007945 */ /* 0x000fe80003800000 */
        /* <DEDUP_REMOVED lines=10> */
[----:B-12---:R-:W-:Y:S02]  /*dda0*/  LEA R16, P0, R14, UR4, 0x1 ;  /* 0x000000040e107c11 */ /* 0x006fe4000f8008ff */
[----:B------:R-:W-:-:S04]  /*ddb0*/  IADD3 R2, R2, R15, RZ ;  /* 0x0000000f02027210 */ /* 0x000fc80007ffe0ff */
[----:B------:R-:W-:-:S05]  /*ddc0*/  LEA.HI.X R17, R14, UR5, R2, 0x1, P0 ;  /* 0x000000050e117c11 */ /* 0x000fca00080f0c02 */
[----:B------:R3:W-:Y:S04]  /*ddd0*/  STG.E.128 desc[UR18][R16.64], RZ ;  /* 0x000000ff10007986 */ /* 0x0007e8000c101d12 */
[----:B------:R3:W-:Y:S04]  /*dde0*/  STG.E.128 desc[UR18][R16.64+0x80], RZ ;  /* 0x000080ff10007986 */ /* 0x0007e8000c101d12 */
[----:B------:R3:W-:Y:S04]  /*ddf0*/  STG.E.128 desc[UR18][R16.64+0x100], RZ ;  /* 0x000100ff10007986 */ /* 0x0007e8000c101d12 */
[----:B------:R3:W-:Y:S02]  /*de00*/  STG.E.128 desc[UR18][R16.64+0x180], RZ ;  /* 0x000180ff10007986 */ /* 0x0007e4000c101d12 */
.L_x_28:
[----:B------:R-:W-:Y:S05]  /*de10*/  BSYNC B0 ;  /* 0x0000000000007941 */ /* 0x000fea0003800000 */
.L_x_27:
[----:B------:R-:W-:Y:S04]  /*de20*/  BSSY B0, `(.L_x_29) ;  /* 0x0000012000007945 */ /* 0x000fe80003800000 */
[----:B------:R-:W-:Y:S05]  /*de30*/  @P1 BRA `(.L_x_30) ;  /* 0x0000000000401947 */ /* 0x000fea0003800000 */
[----:B------:R-:W-:Y:S01]  /*de40*/  IADD3 R2, P0, R6, 0x30, RZ ;  /* 0x0000003006027810 */ /* 0x000fe20007f1e0ff */
[----:B------:R-:W-:Y:S01]  /*de50*/  ULDC.64 UR4, c[0x0][0x298] ;  /* 0x0000a60000047ab9 */ /* 0x000fe20000000a00 */
[----:B------:R-:W-:-:S03]  /*de60*/  IMAD.MOV.U32 R6, RZ, RZ, R10 ;  /* 0x000000ffff067224 */ /* 0x000fc600078e000a */
[----:B------:R-:W-:Y:S01]  /*de70*/  IMAD.X R3, RZ, RZ, R7, P0 ;  /* 0x000000ffff037224 */ /* 0x000fe200000e0607 */
[----:B------:R-:W-:-:S03]  /*de80*/  MOV R7, R13 ;  /* 0x0000000d00077202 */ /* 0x000fc60000000f00 */
[----:B------:R-:W-:Y:S02]  /*de90*/  IMAD R3, R3, UR4, RZ ;  /* 0x0000000403037c24 */ /* 0x000fe4000f8e02ff */
        /* <DEDUP_REMOVED lines=10> */
.L_x_30:
[----:B------:R-:W-:Y:S05]  /*df40*/  BSYNC B0 ;  /* 0x0000000000007941 */ /* 0x000fea0003800000 */
.L_x_29:
[----:B------:R-:W-:Y:S04]  /*df50*/  BSSY B0, `(.L_x_31) ;  /* 0x000000a000007945 */ /* 0x000fe80003800000 */
[----:B------:R-:W-:Y:S05]  /*df60*/  @P6 BRA `(.L_x_32) ;  /* 0x0000000000206947 */ /* 0x000fea0003800000 */
[----:B----4-:R-:W-:Y:S01]  /*df70*/  IMAD R2, R8, UR6, RZ ;  /* 0x0000000608027c24 */ /* 0x010fe2000f8e02ff */
[----:B------:R-:W-:-:S04]  /*df80*/  ULDC.64 UR4, c[0x0][0x2b0] ;  /* 0x0000ac0000047ab9 */ /* 0x000fc80000000a00 */
[----:B------:R-:W-:-:S04]  /*df90*/  IADD3 R3, P0, R2, UR7, RZ ;  /* 0x0000000702037c10 */ /* 0x000fc8000ff1e0ff */
[----:B------:R-:W-:Y:S02]  /*dfa0*/  LEA.HI.X.SX32 R2, R2, UR24, 0x1, P0 ;  /* 0x0000001802027c11 */ /* 0x000fe400080f0eff */
[----:B------:R-:W-:-:S04]  /*dfb0*/  LEA R6, P0, R3, UR4, 0x2 ;  /* 0x0000000403067c11 */ /* 0x000fc8000f8010ff */
[----:B------:R-:W-:Y:S01]  /*dfc0*/  LEA.HI.X R7, R3, UR5, R2, 0x2, P0 ;  /* 0x0000000503077c11 */ /* 0x000fe200080f1402 */
[----:B------:R-:W-:-:S05]  /*dfd0*/  IMAD.MOV.U32 R3, RZ, RZ, 0x7f800000 ;  /* 0x7f800000ff037424 */ /* 0x000fca00078e00ff */
[----:B------:R4:W-:Y:S03]  /*dfe0*/  STG.E desc[UR18][R6.64], R3 ;  /* 0x0000000306007986 */ /* 0x0009e6000c101912 */
.L_x_32:
[----:B------:R-:W-:Y:S05]  /*dff0*/  BSYNC B0 ;  /* 0x0000000000007941 */ /* 0x000fea0003800000 */
.L_x_31:
        /* <DEDUP_REMOVED lines=10> */
.L_x_34:
[----:B------:R-:W-:Y:S05]  /*e0a0*/  BSYNC B0 ;  /* 0x0000000000007941 */ /* 0x000fea0003800000 */
.L_x_33:
        /* <DEDUP_REMOVED lines=10> */
.L_x_36:
[----:B------:R-:W-:Y:S05]  /*e150*/  BSYNC B0 ;  /* 0x0000000000007941 */ /* 0x000fea0003800000 */
.L_x_35:
[----:B------:R-:W-:Y:S05]  /*e160*/  @P3 EXIT ;  /* 0x000000000000394d */ /* 0x000fea0003800000 */
[----:B------:R-:W-:Y:S01]  /*e170*/  IMAD R0, R0, UR6, RZ ;  /* 0x0000000600007c24 */ /* 0x000fe2000f8e02ff */
[----:B------:R-:W-:Y:S01]  /*e180*/  ULDC.64 UR4, c[0x0][0x2b0] ;  /* 0x0000ac0000047ab9 */ /* 0x000fe20000000a00 */
[----:B----4-:R-:W-:-:S03]  /*e190*/  IMAD.MOV.U32 R5, RZ, RZ, 0x7f800000 ;  /* 0x7f800000ff057424 */ /* 0x010fc600078e00ff */
[----:B------:R-:W-:-:S04]  /*e1a0*/  IADD3 R3, P0, R0, UR7, RZ ;  /* 0x0000000700037c10 */ /* 0x000fc8000ff1e0ff */
[----:B------:R-:W-:Y:S02]  /*e1b0*/  LEA.HI.X.SX32 R0, R0, UR24, 0x1, P0 ;  /* 0x0000001800007c11 */ /* 0x000fe400080f0eff */
[----:B------:R-:W-:-:S04]  /*e1c0*/  LEA R2, P0, R3, UR4, 0x2 ;  /* 0x0000000403027c11 */ /* 0x000fc8000f8010ff */
[----:B------:R-:W-:-:S05]  /*e1d0*/  LEA.HI.X R3, R3, UR5, R0, 0x2, P0 ;  /* 0x0000000503037c11 */ /* 0x000fca00080f1400 */
[----:B------:R-:W-:Y:S01]  /*e1e0*/  STG.E desc[UR18][R2.64], R5 ;  /* 0x0000000502007986 */ /* 0x000fe2000c101912 */
[----:B------:R-:W-:Y:S05]  /*e1f0*/  EXIT ;  /* 0x000000000000794d */ /* 0x000fea0003800000 */
.L_x_37:
[----:B------:R-:W-:-:S00]  /*e200*/  BRA `(.L_x_37) ;  /* 0xfffffffc00fc7947 */ /* 0x000fc0000383ffff */
[----:B------:R-:W-:-:S00]  /*e210*/  NOP ;  /* 0x0000000000007918 */ /* 0x000fc00000000000 */
        /* <DEDUP_REMOVED lines=14> */
.L_x_1257:


//--------------------- .text._ZN5flash16flash_fwd_kernelI23Flash_fwd_kernel_traitsILi256ELi64ELi64ELi4ELb0ELb0EN7cutlass10bfloat16_tE19Flash_kernel_traitsILi256ELi64ELi64ELi4ES3_EELb0ELb1ELb0ELb0ELb0ELb0ELb0ELb0EEEvNS_16Flash_fwd_paramsE --------------------------
	.section	.text._ZN5flash16flash_fwd_kernelI23Flash_fwd_kernel_traitsILi256ELi64ELi64ELi4ELb0ELb0EN7cutlass10bfloat16_tE19Flash_kernel_traitsILi256ELi64ELi64ELi4ES3_EELb0ELb1ELb0ELb0ELb0ELb0ELb0ELb0EEEvNS_16Flash_fwd_paramsE,"ax",@progbits
	.align	128
        .global         _ZN5flash16flash_fwd_kernelI23Flash_fwd_kernel_traitsILi256ELi64ELi64ELi4ELb0ELb0EN7cutlass10bfloat16_tE19Flash_kernel_traitsILi256ELi64ELi64ELi4ES3_EELb0ELb1ELb0ELb0ELb0ELb0ELb0ELb0EEEvNS_16Flash_fwd_paramsE
        .type           _ZN5flash16flash_fwd_kernelI23Flash_fwd_kernel_traitsILi256ELi64ELi64ELi4ELb0ELb0EN7cutlass10bfloat16_tE19Flash_kernel_traitsILi256ELi64ELi64ELi4ES3_EELb0ELb1ELb0ELb0ELb0ELb0ELb0ELb0EEEvNS_16Flash_fwd_paramsE,@function
        .size           _ZN5flash16flash_fwd_kernelI23Flash_fwd_kernel_traitsILi256ELi64ELi64ELi4ELb0ELb0EN7cutlass10bfloat16_tE19Flash_kernel_traitsILi256ELi64ELi64ELi4ES3_EELb0ELb1ELb0ELb0ELb0ELb0ELb0ELb0EEEvNS_16Flash_fwd_paramsE,(.L_x_1258 - _ZN5flash16flash_fwd_kernelI23Flash_fwd_kernel_traitsILi256ELi64ELi64ELi4ELb0ELb0EN7cutlass10bfloat16_tE19Flash_kernel_traitsILi256ELi64ELi64ELi4ES3_EELb0ELb1ELb0ELb0ELb0ELb0ELb0ELb0EEEvNS_16Flash_fwd_paramsE)
        .other          _ZN5flash16flash_fwd_kernelI23Flash_fwd_kernel_traitsILi256ELi64ELi64ELi4ELb0ELb0EN7cutlass10bfloat16_tE19Flash_kernel_traitsILi256ELi64ELi64ELi4ES3_EELb0ELb1ELb0ELb0ELb0ELb0ELb0ELb0EEEvNS_16Flash_fwd_paramsE,@"STO_CUDA_ENTRY STV_DEFAULT"
_ZN5flash16flash_fwd_kernelI23Flash_fwd_kernel_traitsILi256ELi64ELi64ELi4ELb0ELb0EN7cutlass10bfloat16_tE19Flash_kernel_traitsILi256ELi64ELi64ELi4ES3_EELb0ELb1ELb0ELb0ELb0ELb0ELb0ELb0EEEvNS_16Flash_fwd_paramsE:
.text._ZN5flash16flash_fwd_kernelI23Flash_fwd_kernel_traitsILi256ELi64ELi64ELi4ELb0ELb0EN7cutlass10bfloat16_tE19Flash_kernel_traitsILi256ELi64ELi64ELi4ES3_EELb0ELb1ELb0ELb0ELb0ELb0ELb0ELb0EEEvNS_16Flash_fwd_paramsE:
[----:B------:R-:W1:Y:S08]  /*0000*/  LDC R1, c[0x0][0x28] ;  /* 0x00000a00ff017b82 */ /* 0x000e700000000800 */
[----:B------:R-:W2:Y:S01]  /*0010*/  S2UR UR10, SR_CTAID.Y ;  /* 0x00000000000a79c3 */ /* 0x000ea20000002600 */
[----:B------:R-:W-:Y:S01]  /*0020*/  ULDC.64 UR6, c[0x0][0x2f0] ;  /* 0x0000bc0000067ab9 */ /* 0x000fe20000000a00 */
[----:B------:R-:W-:Y:S01]  /*0030*/  ULDC.64 UR4, c[0x0][0x300] ;  /* 0x0000c00000047ab9 */ /* 0x000fe20000000a00 */
[----:B------:R-:W-:Y:S01]  /*0040*/  UISETP.NE.U32.AND UP2, UPT, UR6, URZ, UPT ;  /* 0x0000003f0600728c */ /* 0x000fe2000bf45070 */
[----:B-1----:R-:W-:Y:S01]  /*0050*/  VIADD R1, R1, 0xffffffe0 ;  /* 0xffffffe001017836 */ /* 0x002fe20000000000 */
[----:B------:R-:W-:-:S02]  /*0060*/  UISETP.NE.U32.AND UP1, UPT, UR4, URZ, UPT ;  /* 0x0000003f0400728c */ /* 0x000fc4000bf25070 */
[----:B------:R-:W-:Y:S02]  /*0070*/  UISETP.NE.AND.EX UP2, UPT, UR7, URZ, UPT, UP2 ;  /* 0x0000003f0700728c */ /* 0x000fe4000bf45320 */
[----:B------:R-:W-:Y:S01]  /*0080*/  UISETP.NE.AND.EX UP1, UPT, UR5, URZ, UPT, UP1 ;  /* 0x0000003f0500728c */ /* 0x000fe2000bf25310 */
[----:B------:R-:W-:Y:S01]  /*0090*/  ULDC.64 UR8, c[0x0][0x2f0] ;  /* 0x0000bc0000087ab9 */ /* 0x000fe20000000a00 */
[----:B------:R-:W-:Y:S02]  /*00a0*/  ULDC.64 UR26, c[0x0][0x208] ;  /* 0x00008200001a7ab9 */ /* 0x000fe40000000a00 */
[----:B------:R-:W-:Y:S01]  /*00b0*/  PLOP3.LUT P2, PT, PT, PT, UP2, 0x80, 0x0 ;  /* 0x000000000000781c */ /* 0x000fe20003f4f028 */
[----:B------:R-:W-:Y:S01]  /*00c0*/  ULDC.U8 UR6, c[0x0][0x3c2] ;  /* 0x0000f08000067ab9 */ /* 0x000fe20000000000 */
[----:B------:R-:W-:Y:S01]  /*00d0*/  PLOP3.LUT P0, PT, PT, PT, UP1, 0x80, 0x0 ;  /* 0x000000000000781c */ /* 0x000fe20003f0f018 */
[----:B------:R-:W-:Y:S01]  /*00e0*/  ULDC.64 UR4, c[0x0][0x2f8] ;  /* 0x0000be0000047ab9 */ /* 0x000fe20000000a00 */
[----:B------:R-:W-:-:S02]  /*00f0*/  UISETP.NE.AND UP3, UPT, UR6, URZ, UPT ;  /* 0x0000003f0600728c */ /* 0x000fc4000bf65270 */
[----:B------:R-:W-:Y:S01]  /*0100*/  UISETP.EQ.U32.AND UP0, UPT, UR4, URZ, UPT ;  /* 0x0000003f0400728c */ /* 0x000fe2000bf02070 */
[----:B------:R-:W-:-:S03]  /*0110*/  ULDC.64 UR6, c[0x0][0x2f8] ;  /* 0x0000be0000067ab9 */ /* 0x000fc60000000a00 */
[----:B------:R-:W-:Y:S02]  /*0120*/  UISETP.EQ.OR.EX UP0, UPT, UR5, URZ, !UP3, UP0 ;  /* 0x0000003f0500728c */ /* 0x000fe4000df02700 */
[----:B--2---:R-:W-:-:S06]  /*0130*/  UIMAD.WIDE UR8, UR10, 0x4, UR8 ;  /* 0x000000040a0878a5 */ /* 0x004fcc000f8e0208 */
[----:B------:R-:W-:Y:S02]  /*0140*/  IMAD.U32 R2, RZ, RZ, UR8 ;  /* 0x00000008ff027e24 */ /* 0x000fe4000f8e00ff */
[----:B------:R-:W-:Y:S01]  /*0150*/  IMAD.U32 R3, RZ, RZ, UR9 ;  /* 0x00000009ff037e24 */ /* 0x000fe2000f8e00ff */
[----:B------:R-:W-:Y:S02]  /*0160*/  @UP1 ULDC.64 UR8, c[0x0][0x300] ;  /* 0x0000c00000081ab9 */ /* 0x000fe40000000a00 */
[----:B------:R-:W-:Y:S02]  /*0170*/  @UP1 UIMAD.WIDE UR8, UR10, 0x4, UR8 ;  /* 0x000000040a0818a5 */ /* 0x000fe4000f8e0208 */
[----:B------:R-:W2:Y:S04]  /*0180*/  @P2 LDG.E R4, desc[UR26][R2.64] ;  /* 0x0000001a02042981 */ /* 0x000ea8000c1e1900 */
[----:B------:R1:W3:Y:S01]  /*0190*/  @P2 LDG.E R0, desc[UR26][R2.64+0x4] ;  /* 0x0000041a02002981 */ /* 0x0002e2000c1e1900 */
[----:B------:R-:W-:Y:S01]  /*01a0*/  PLOP3.LUT P1, PT, PT, PT, UP0, 0x80, 0x0 ;  /* 0x000000000000781c */ /* 0x000fe20003f2f008 */
[----:B------:R-:W-:-:S06]  /*01b0*/  UIMAD.WIDE UR6, UR10, 0x4, UR6 ;  /* 0x000000040a0678a5 */ /* 0x000fcc000f8e0206 */
[----:B------:R-:W-:Y:S02]  /*01c0*/  IMAD.U32 R6, RZ, RZ, UR6 ;  /* 0x00000006ff067e24 */ /* 0x000fe4000f8e00ff */
[----:B------:R-:W-:Y:S02]  /*01d0*/  IMAD.U32 R7, RZ, RZ, UR7 ;  /* 0x00000007ff077e24 */ /* 0x000fe4000f8e00ff */
[----:B-1----:R-:W-:Y:S02]  /*01e0*/  IMAD.U32 R2, RZ, RZ, UR8 ;  /* 0x00000008ff027e24 */ /* 0x002fe4000f8e00ff */
[----:B------:R-:W-:-:S05]  /*01f0*/  IMAD.U32 R3, RZ, RZ, UR9 ;  /* 0x00000009ff037e24 */ /* 0x000fca000f8e00ff */
[----:B------:R-:W4:Y:S04]  /*0200*/  @P0 LDG.E R2, desc[UR26][R2.64] ;  /* 0x0000001a02020981 */ /* 0x000f28000c1e1900 */
[----:B------:R-:W5:Y:S01]  /*0210*/  @!P1 LDG.E R3, desc[UR26][R6.64] ;  /* 0x0000001a06039981 */ /* 0x000f62000c1e1900 */
[----:B------:R-:W-:Y:S01]  /*0220*/  UMOV UR14, 0xffffffff ;  /* 0xffffffff000e7882 */ /* 0x000fe20000000000 */
[----:B------:R-:W-:Y:S01]  /*0230*/  UMOV UR11, URZ ;  /* 0x0000003f000b7c82 */ /* 0x000fe20008000000 */
[----:B------:R-:W-:Y:S01]  /*0240*/  UMOV UR6, 0xffffffff ;  /* 0xffffffff00067882 */ /* 0x000fe20000000000 */
[----:B------:R-:W1:Y:S08]  /*0250*/  S2UR UR15, SR_CTAID.X ;  /* 0x00000000000f79c3 */ /* 0x000e700000002500 */
[----:B------:R-:W1:Y:S01]  /*0260*/  S2UR UR31, SR_CTAID.Z ;  /* 0x00000000001f79c3 */ /* 0x000e620000002700 */
[----:B--2---:R-:W-:-:S02]  /*0270*/  @P2 R2UR UR14, R4 ;  /* 0x00000000040e22ca */ /* 0x004fc400000e0000 */
[----:B---3--:R-:W-:-:S13]  /*0280*/  @P2 R2UR UR16, R0 ;  /* 0x00000000001022ca */ /* 0x008fda00000e0000 */
[----:B------:R-:W-:-:S07]  /*0290*/  @UP2 UIADD3 UR16, UR16, -UR14, URZ ;  /* 0x8000000e10102290 */ /* 0x000fce000fffe03f */
[----:B------:R-:W-:Y:S01]  /*02a0*/  @!UP2 ULDC UR16, c[0x0][0x2c4] ;  /* 0x0000b1000010aab9 */ /* 0x000fe20000000800 */
[----:B----4-:R-:W-:Y:S02]  /*02b0*/  @P0 R2UR UR11, R2 ;  /* 0x00000000020b02ca */ /* 0x010fe400000e0000 */
[----:B------:R-:W-:-:S04]  /*02c0*/  ISETP.NE.U32.AND P0, PT, RZ, UR4, PT ;  /* 0x00000004ff007c0c */ /* 0x000fc8000bf05070 */
[----:B------:R-:W-:Y:S02]  /*02d0*/  ISETP.NE.AND.EX P0, PT, RZ, UR5, PT, P0 ;  /* 0x00000005ff007c0c */ /* 0x000fe4000bf05300 */
[----:B-----5:R-:W-:-:S11]  /*02e0*/  @!P1 R2UR UR6, R3 ;  /* 0x00000000030692ca */ /* 0x020fd600000e0000 */
[----:B-1----:R-:W-:Y:S05]  /*02f0*/  @!P0 BRA `(.L_x_38) ;  /* 0x00000000001c8947 */ /* 0x002fea0003800000 */
[----:B------:R-:W-:-:S13]  /*0300*/  PLOP3.LUT P0, PT, PT, PT, UP3, 0x80, 0x0 ;  /* 0x000000000000781c */ /* 0x000fda0003f0f038 */
[----:B------:R-:W2:Y:S04]  /*0310*/  @P0 LDG.E R0, desc[UR26][R6.64+0x4] ;  /* 0x0000041a06000981 */ /* 0x000ea8000c1e1900 */
[----:B------:R-:W3:Y:S01]  /*0320*/  @!P0 LDG.E R6, desc[UR26][R6.64] ;  /* 0x0000001a06068981 */ /* 0x000ee2000c1e1900 */
[----:B--2---:R-:W-:-:S13]  /*0330*/  @P0 R2UR UR7, R0 ;  /* 0x00000000000702ca */ /* 0x004fda00000e0000 */
[----:B------:R-:W-:-:S07]  /*0340*/  @UP3 UIADD3 UR7, UR7, -UR6, URZ ;  /* 0x8000000607073290 */ /* 0x000fce000fffe03f */
[----:B---3--:R-:W-:Y:S01]  /*0350*/  @!P0 R2UR UR7, R6 ;  /* 0x00000000060782ca */ /* 0x008fe200000e0000 */
[----:B------:R-:W-:-:S14]  /*0360*/  BRA `(.L_x_39) ;  /* 0x0000000000047947 */ /* 0x000fdc0003800000 */
.L_x_38:
[----:B------:R-:W-:-:S05]  /*0370*/  ULDC UR7, c[0x0][0x2c8] ;  /* 0x0000b20000077ab9 */ /* 0x000fca0000000800 */
.L_x_39:
        /* <DEDUP_REMOVED lines=22> */
[----:B------:R-:W1:Y:S01]  /*04e0*/  S2R R84, SR_TID.X ;  /* 0x0000000000547919 */ /* 0x000e620000002100 */
        /* <DEDUP_REMOVED lines=13> */
[----:B-1----:R-:W-:Y:S05]  /*05c0*/  @!P0 BRA `(.L_x_40) ;  /* 0x0000010c00e88947 */ /* 0x002fea0003800000 */
[----:B------:R-:W-:Y:S02]  /*05d0*/  UISETP.NE.AND UP1, UPT, UR14, -0x1, UPT ;  /* 0xffffffff0e00788c */ /* 0x000fe4000bf25270 */
[----:B------:R-:W-:-:S06]  /*05e0*/  UISETP.NE.AND UP0, UPT, UR6, -0x1, UPT ;  /* 0xffffffff0600788c */ /* 0x000fcc000bf05270 */
[----:B------:R-:W-:-:S03]  /*05f0*/  PLOP3.LUT P0, PT, PT, PT, UP0, 0x80, 0x0 ;  /* 0x000000000000781c */ /* 0x000fc60003f0f008 */
[----:B------:R-:W-:Y:S01]  /*0600*/  @!UP1 USHF.R.S32.HI UR7, URZ, 0x1f, UR10 ;  /* 0x0000001f3f079899 */ /* 0x000fe2000801140a */
[----:B------:R-:W-:Y:S01]  /*0610*/  @!UP1 ULDC.64 UR4, c[0x0][0x228] ;  /* 0x00008a0000049ab9 */ /* 0x000fe20000000a00 */
[----:B------:R-:W-:Y:S01]  /*0620*/  @UP1 ULDC.64 UR32, c[0x0][0x240] ;  /* 0x0000900000201ab9 */ /* 0x000fe20000000a00 */
[----:B------:R-:W-:Y:S02]  /*0630*/  @UP0 UIADD3 UR21, UR11, UR6, URZ ;  /* 0x000000060b150290 */ /* 0x000fe4000fffe03f */
[----:B------:R-:W-:Y:S02]  /*0640*/  @!UP1 UIMAD.WIDE.U32 UR34, UR10, UR4, URZ ;  /* 0x000000040a2292a5 */ /* 0x000fe4000f8e003f */
[----:B------:R-:W-:Y:S02]  /*0650*/  @!UP1 UIMAD UR4, UR7, UR4, URZ ;  /* 0x00000004070492a4 */ /* 0x000fe4000f8e023f */
[----:B------:R-:W-:Y:S01]  /*0660*/  @UP1 UIMAD.WIDE.U32 UR12, UR14, UR32, URZ ;  /* 0x000000200e0c12a5 */ /* 0x000fe2000f8e003f */
[----:B------:R-:W-:Y:S01]  /*0670*/  @UP0 ULDC.64 UR8, c[0x0][0x248] ;  /* 0x0000920000080ab9 */ /* 0x000fe20000000a00 */
[----:B------:R-:W-:-:S02]  /*0680*/  @!UP1 UIMAD UR5, UR10, UR5, UR4 ;  /* 0x000000050a0592a4 */ /* 0x000fc4000f8e0204 */
[----:B------:R-:W-:Y:S02]  /*0690*/  @UP0 UIMAD.WIDE.U32 UR22, UR21, UR8, URZ ;  /* 0x00000008151602a5 */ /* 0x000fe4000f8e003f */
[----:B------:R-:W-:Y:S02]  /*06a0*/  @UP0 UIMAD UR21, UR21, UR9, URZ ;  /* 0x00000009151502a4 */ /* 0x000fe4000f8e023f */
[----:B------:R-:W-:Y:S02]  /*06b0*/  @UP1 UIMAD UR33, UR14, UR33, UR13 ;  /* 0x000000210e2112a4 */ /* 0x000fe4000f8e020d */
[----:B------:R-:W-:Y:S02]  /*06c0*/  @UP0 UIADD3 UR21, UR23, UR21, URZ ;  /* 0x0000001517150290 */ /* 0x000fe4000fffe03f */
[----:B------:R-:W-:Y:S01]  /*06d0*/  @!UP1 UIADD3 UR33, UR35, UR5, URZ ;  /* 0x0000000523219290 */ /* 0x000fe2000fffe03f */
[----:B------:R-:W-:Y:S01]  /*06e0*/  @!UP1 UMOV UR12, UR34 ;  /* 0x00000022000c9c82 */ /* 0x000fe20008000000 */
[----:B------:R-:W-:Y:S10]  /*06f0*/  @P0 BRA `(.L_x_41) ;  /* 0x0000000000300947 */ /* 0x000ff40003800000 */
        /* <DEDUP_REMOVED lines=8> */
[----:B------:R-:W-:Y:S02]  /*0780*/  UIMAD UR7, UR7, UR4, URZ ;  /* 0x00000004070772a4 */ /* 0x000fe4000f8e023f */
[----:B------:R-:W-:Y:S02]  /*0790*/  UIMAD.WIDE.U32 UR22, UR10, UR4, UR22 ;  /* 0x000000040a1672a5 */ /* 0x000fe4000f8e0016 */
[----:B------:R-:W-:-:S04]  /*07a0*/  UIMAD UR5, UR10, UR5, UR7 ;  /* 0x000000050a0572a4 */ /* 0x000fc8000f8e0207 */
[----:B------:R-:W-:-:S12]  /*07b0*/  UIADD3 UR21, UR23, UR5, URZ ;  /* 0x0000000517157290 */ /* 0x000fd8000fffe03f */
.L_x_41:
[----:B------:R-:W-:Y:S01]  /*07c0*/  ULDC UR4, c[0x0][0x278] ;  /* 0x00009e0000047ab9 */ /* 0x000fe20000000800 */
[----:B------:R-:W1:Y:S01]  /*07d0*/  S2R R2, SR_CTAID.Z ;  /* 0x0000000000027919 */ /* 0x000e620000002700 */
[----:B------:R-:W-:Y:S01]  /*07e0*/  IMAD.U32 R0, RZ, RZ, UR4 ;  /* 0x00000004ff007e24 */ /* 0x000fe2000f8e00ff */
[----:B------:R-:W-:Y:S01]  /*07f0*/  UMOV UR34, URZ ;  /* 0x0000003f00227c82 */ /* 0x000fe20008000000 */
[----:B------:R-:W-:Y:S01]  /*0800*/  SHF.R.S32.HI R86, RZ, 0x1f, R84 ;  /* 0x0000001fff567819 */ /* 0x000fe20000011454 */
[----:B------:R-:W-:Y:S01]  /*0810*/  IMAD.U32 R22, RZ, RZ, UR15 ;  /* 0x0000000fff167e24 */ /* 0x000fe2000f8e00ff */
[----:B------:R-:W-:Y:S01]  /*0820*/  UIADD3 UR30, -UR25, UR16, URZ ;  /* 0x00000010191e7290 */ /* 0x000fe2000fffe13f */
[----:B------:R-:W-:Y:S01]  /*0830*/  IABS R0, R0 ;  /* 0x0000000000007213 */ /* 0x000fe20000000000 */
[----:B------:R-:W-:Y:S01]  /*0840*/  UIADD3 UR17, UR19, -0x1, URZ ;  /* 0xffffffff13117890 */ /* 0x000fe2000fffe03f */
[----:B------:R-:W-:Y:S02]  /*0850*/  LEA.HI R12, R86, R84, RZ, 0x3 ;  /* 0x00000054560c7211 */ /* 0x000fe400078f18ff */
[----:B------:R-:W-:-:S02]  /*0860*/  R2UR UR5, R0 ;  /* 0x00000000000572ca */ /* 0x000fc400000e0000 */
[----:B------:R-:W-:Y:S02]  /*0870*/  SHF.R.S32.HI R28, RZ, 0x3, R12 ;  /* 0x00000003ff1c7819 */ /* 0x000fe4000001140c */
[----:B------:R-:W-:Y:S02]  /*0880*/  LOP3.LUT R12, R12, 0xfffffff8, RZ, 0xc0, !PT ;  /* 0xfffffff80c0c7812 */ /* 0x000fe400078ec0ff */
[----:B------:R-:W-:-:S03]  /*0890*/  SHF.R.S32.HI R29, RZ, 0x1f, R28 ;  /* 0x0000001fff1d7819 */ /* 0x000fc6000001141c */
[----:B------:R-:W-:Y:S02]  /*08a0*/  IMAD.IADD R12, R84, 0x1, -R12 ;  /* 0x00000001540c7824 */ /* 0x000fe400078e0a0c */
[----:B------:R2:W-:Y:S01]  /*08b0*/  STL.64 [R1], R28 ;  /* 0x0000001c01007387 */ /* 0x0005e20000100a00 */
[----:B------:R-:W-:Y:S01]  /*08c0*/  IMAD.WIDE R22, R22, 0x40, R28 ;  /* 0x0000004016167825 */ /* 0x000fe200078e021c */
[----:B------:R-:W3:Y:S03]  /*08d0*/  I2F.RP R0, UR5 ;  /* 0x0000000500007d06 */ /* 0x000ee60008209400 */
[----:B------:R-:W-:-:S05]  /*08e0*/  IMAD.SHL.U32 R6, R12, 0x8, RZ ;  /* 0x000000080c067824 */ /* 0x000fca00078e00ff */
[----:B------:R-:W-:Y:S02]  /*08f0*/  SHF.R.S32.HI R7, RZ, 0x1f, R6 ;  /* 0x0000001fff077819 */ /* 0x000fe40000011406 */
[----:B-1----:R-:W-:-:S04]  /*0900*/  IABS R2, R2 ;  /* 0x0000000200027213 */ /* 0x002fc80000000000 */
[----:B------:R-:W-:Y:S01]  /*0910*/  R2UR UR7, R2 ;  /* 0x00000000020772ca */ /* 0x000fe200000e0000 */
[----:B---3--:R-:W1:Y:S01]  /*0920*/  MUFU.RCP R0, R0 ;  /* 0x0000000000007308 */ /* 0x008e620000001000 */
[----:B------:R-:W-:-:S05]  /*0930*/  LEA.HI R2, R86, R84, RZ, 0x6 ;  /* 0x0000005456027211 */ /* 0x000fca00078f30ff */
[----:B------:R-:W-:Y:S02]  /*0940*/  IMAD.SHL.U32 R2, R2, 0x8, RZ ;  /* 0x0000000802027824 */ /* 0x000fe400078e00ff */
[----:B-1----:R-:W-:-:S06]  /*0950*/  VIADD R0, R0, 0xffffffe ;  /* 0x0ffffffe00007836 */ /* 0x002fcc0000000000 */
[----:B------:R-:W1:Y:S02]  /*0960*/  F2I.FTZ.U32.TRUNC.NTZ R0, R0 ;  /* 0x0000000000007305 */ /* 0x000e64000021f000 */
[----:B-1----:R-:W-:Y:S01]  /*0970*/  R2UR UR35, R0 ;  /* 0x00000000002372ca */ /* 0x002fe200000e0000 */
[----:B------:R-:W-:-:S05]  /*0980*/  IMAD.SHL.U32 R0, R28, 0x40, RZ ;  /* 0x000000401c007824 */ /* 0x000fca00078e00ff */
[----:B------:R-:W-:-:S04]  /*0990*/  LOP3.LUT R0, R0, 0x1c0, RZ, 0xc0, !PT ;  /* 0x000001c000007812 */ /* 0x000fc800078ec0ff */
[----:B------:R-:W-:Y:S02]  /*09a0*/  LOP3.LUT R3, R0, 0x38, R6, 0xf8, !PT ;  /* 0x0000003800037812 */ /* 0x000fe400078ef806 */
[----:B------:R-:W-:Y:S01]  /*09b0*/  SHF.R.U32.HI R0, RZ, 0x3, R0 ;  /* 0x00000003ff007819 */ /* 0x000fe20000011600 */
[----:B------:R-:W-:-:S03]  /*09c0*/  UIADD3 UR13, URZ, -UR35, URZ ;  /* 0x800000233f0d7290 */ /* 0x000fc6000fffe03f */
[----:B------:R-:W-:Y:S01]  /*09d0*/  LOP3.LUT R0, R3, R0, RZ, 0x3c, !PT ;  /* 0x0000000003007212 */ /* 0x000fe200078e3cff */
[----:B------:R-:W-:-:S03]  /*09e0*/  UIMAD UR13, UR13, UR5, URZ ;  /* 0x000000050d0d72a4 */ /* 0x000fc6000f8e023f */
[----:B------:R-:W-:Y:S01]  /*09f0*/  LOP3.LUT R219, R0, 0xfffffe00, R2, 0xf8, !PT ;  /* 0xfffffe0000db7812 */ /* 0x000fe200078ef802 */
[----:B------:R-:W-:-:S07]  /*0a00*/  UIMAD.WIDE.U32 UR34, UR35, UR13, UR34 ;  /* 0x0000000d232272a5 */ /* 0x000fce000f8e0022 */
[----:B------:R-:W-:Y:S02]  /*0a10*/  UMOV UR13, UR35 ;  /* 0x00000023000d7c82 */ /* 0x000fe40008000000 */
[----:B------:R-:W-:Y:S02]  /*0a20*/  UIMAD.WIDE.U32 UR34, UR13, UR7, URZ ;  /* 0x000000070d2272a5 */ /* 0x000fe4000f8e003f */
[----:B------:R-:W-:-:S05]  /*0a30*/  USHF.R.S32.HI UR34, URZ, 0x1f, UR31 ;  /* 0x0000001f3f227899 */ /* 0x000fca000801141f */
[----:B------:R-:W-:Y:S02]  /*0a40*/  UMOV UR18, UR35 ;  /* 0x0000002300127c82 */ /* 0x000fe40008000000 */
[----:B------:R-:W-:-:S04]  /*0a50*/  UIADD3 UR13, -UR18, URZ, URZ ;  /* 0x0000003f120d7290 */ /* 0x000fc8000fffe13f */
[----:B------:R-:W-:-:S04]  /*0a60*/  UIMAD UR7, UR5, UR13, UR7 ;  /* 0x0000000d050772a4 */ /* 0x000fc8000f8e0207 */
[----:B------:R-:W-:-:S11]  /*0a70*/  UISETP.GT.U32.AND UP1, UPT, UR5, UR7, UPT ;  /* 0x000000070500728c */ /* 0x000fd6000bf24070 */
[----:B------:R-:W-:Y:S02]  /*0a80*/  @!UP1 UIADD3 UR7, UR7, -UR5, URZ ;  /* 0x8000000507079290 */ /* 0x000fe4000fffe03f */
[----:B------:R-:W-:Y:S02]  /*0a90*/  @!UP1 UIADD3 UR18, UR18, 0x1, URZ ;  /* 0x0000000112129890 */ /* 0x000fe4000fffe03f */
[----:B------:R-:W-:Y:S02]  /*0aa0*/  UISETP.GE.U32.AND UP2, UPT, UR7, UR5, UPT ;  /* 0x000000050700728c */ /* 0x000fe4000bf46070 */
[----:B------:R-:W-:Y:S02]  /*0ab0*/  @UP0 UIADD3 UR5, UR11, UR6, URZ ;  /* 0x000000060b050290 */ /* 0x000fe4000fffe03f */
[----:B------:R-:W-:-:S04]  /*0ac0*/  ULOP3.LUT UR6, UR31, UR4, URZ, 0x3c, !UPT ;  /* 0x000000041f067292 */ /* 0x000fc8000f8e3c3f */
[----:B------:R-:W-:-:S03]  /*0ad0*/  UISETP.GE.AND UP1, UPT, UR6, URZ, UPT ;  /* 0x0000003f0600728c */ /* 0x000fc6000bf26270 */
[----:B------:R-:W-:Y:S02]  /*0ae0*/  @UP2 UIADD3 UR18, UR18, 0x1, URZ ;  /* 0x0000000112122890 */ /* 0x000fe4000fffe03f */
[----:B------:R-:W-:Y:S01]  /*0af0*/  UISETP.NE.AND UP2, UPT, UR4, URZ, UPT ;  /* 0x0000003f0400728c */ /* 0x000fe2000bf45270 */
[----:B------:R-:W-:Y:S02]  /*0b00*/  @UP0 ULDC.64 UR6, c[0x0][0x250] ;  /* 0x0000940000060ab9 */ /* 0x000fe40000000a00 */
[----:B------:R-:W-:-:S03]  /*0b10*/  @UP0 UIMAD.WIDE.U32 UR36, UR5, UR6, URZ ;  /* 0x00000006052402a5 */ /* 0x000fc6000f8e003f */
[----:B------:R-:W-:Y:S02]  /*0b20*/  @!UP1 UIADD3 UR18, -UR18, URZ, URZ ;  /* 0x0000003f12129290 */ /* 0x000fe4000fffe13f */
[----:B------:R-:W-:-:S03]  /*0b30*/  @UP0 UIMAD UR5, UR5, UR7, URZ ;  /* 0x00000007050502a4 */ /* 0x000fc6000f8e023f */
[----:B------:R-:W-:Y:S02]  /*0b40*/  @!UP2 ULOP3.LUT UR18, URZ, UR4, URZ, 0x33, !UPT ;  /* 0x000000043f12a292 */ /* 0x000fe4000f8e333f */
[----:B------:R-:W-:Y:S01]  /*0b50*/  @UP0 UIADD3 UR23, UR37, UR5, URZ ;  /* 0x0000000525170290 */ /* 0x000fe2000fffe03f */
[----:B------:R-:W-:Y:S01]  /*0b60*/  @UP0 UMOV UR24, UR36 ;  /* 0x0000002400180c82 */ /* 0x000fe20008000000 */
[----:B------:R-:W-:Y:S01]  /*0b70*/  USHF.R.S32.HI UR29, URZ, 0x1f, UR18 ;  /* 0x0000001f3f1d7899 */ /* 0x000fe20008011412 */
[----:B--2---:R-:W-:Y:S11]  /*0b80*/  @P0 BRA `(.L_x_42) ;  /* 0x0000000000340947 */ /* 0x004ff60003800000 */
        /* <DEDUP_REMOVED lines=8> */
[----:B------:R-:W-:-:S04]  /*0c10*/  UIMAD UR11, UR11, UR4, URZ ;  /* 0x000000040b0b72a4 */ /* 0x000fc8000f8e023f */
[----:B------:R-:W-:Y:S02]  /*0c20*/  UIMAD UR5, UR10, UR5, UR11 ;  /* 0x000000050a0572a4 */ /* 0x000fe4000f8e020b */
[----:B------:R-:W-:-:S04]  /*0c30*/  UIMAD.WIDE.U32 UR10, UR10, UR4, UR36 ;  /* 0x000000040a0a72a5 */ /* 0x000fc8000f8e0024 */
[----:B------:R-:W-:-:S03]  /*0c40*/  UIADD3 UR23, UR11, UR5, URZ ;  /* 0x000000050b177290 */ /* 0x000fc6000fffe03f */
[----:B------:R-:W-:-:S09]  /*0c50*/  UMOV UR24, UR10 ;  /* 0x0000000a00187c82 */ /* 0x000fd20008000000 */
.L_x_42:
[----:B------:R-:W1:Y:S01]  /*0c60*/  S2UR UR32, SR_CgaCtaId ;  /* 0x00000000002079c3 */ /* 0x000e620000008800 */
[----:B------:R-:W-:Y:S01]  /*0c70*/  IADD3 R2, P0, R6, UR12, RZ ;  /* 0x0000000c06027c10 */ /* 0x000fe2000ff1e0ff */
[----:B------:R-:W-:Y:S01]  /*0c80*/  ULDC.64 UR4, c[0x0][0x258] ;  /* 0x0000960000047ab9 */ /* 0x000fe20000000a00 */
[----:B------:R-:W-:Y:S01]  /*0c90*/  ULDC.64 UR12, c[0x0][0x260] ;  /* 0x00009800000c7ab9 */ /* 0x000fe20000000a00 */
[----:B------:R-:W-:Y:S01]  /*0ca0*/  ULDC.64 UR10, c[0x0][0x268] ;  /* 0x00009a00000a7ab9 */ /* 0x000fe20000000a00 */
[----:B------:R-:W-:Y:S01]  /*0cb0*/  IADD3.X R3, R7, UR33, RZ, P0, !PT ;  /* 0x0000002107037c10 */ /* 0x000fe200087fe4ff */
[----:B------:R-:W-:Y:S01]  /*0cc0*/  UIMAD UR34, UR34, UR4, URZ ;  /* 0x00000004222272a4 */ /* 0x000fe2000f8e023f */
[C---:B------:R-:W-:Y:S01]  /*0cd0*/  ISETP.GE.AND P0, PT, R28.reuse, UR30, PT ;  /* 0x0000001e1c007c0c */ /* 0x040fe2000bf06270 */
[----:B------:R-:W-:Y:S01]  /*0ce0*/  UIMAD UR35, UR29, UR12, URZ ;  /* 0x0000000c1d2372a4 */ /* 0x000fe2000f8e023f */
[----:B------:R-:W-:Y:S01]  /*0cf0*/  IMAD.U32 R16, RZ, RZ, UR4 ;  /* 0x00000004ff107e24 */ /* 0x000fe2000f8e00ff */
[----:B------:R-:W-:Y:S01]  /*0d00*/  UIMAD UR29, UR29, UR10, URZ ;  /* 0x0000000a1d1d72a4 */ /* 0x000fe2000f8e023f */
[----:B------:R-:W-:Y:S01]  /*0d10*/  IMAD R0, R29, UR8, RZ ;  /* 0x000000081d007c24 */ /* 0x000fe2000f8e02ff */
[----:B------:R-:W-:Y:S01]  /*0d20*/  UIMAD UR5, UR31, UR5, UR34 ;  /* 0x000000051f0572a4 */ /* 0x000fe2000f8e0222 */
[----:B------:R-:W-:Y:S01]  /*0d30*/  IMAD.WIDE.U32 R4, R28, UR8, R6 ;  /* 0x000000081c047c25 */ /* 0x000fe2000f8e0006 */
[----:B------:R-:W-:Y:S01]  /*0d40*/  UMOV UR4, 0x400 ;  /* 0x0000040000047882 */ /* 0x000fe20000000000 */
[----:B------:R-:W-:Y:S01]  /*0d50*/  UIMAD UR13, UR18, UR13, UR35 ;  /* 0x0000000d120d72a4 */ /* 0x000fe2000f8e0223 */
[----:B------:R-:W-:Y:S01]  /*0d60*/  MOV R248, UR10 ;  /* 0x0000000a00f87c02 */ /* 0x000fe20008000f00 */
[----:B------:R-:W-:Y:S01]  /*0d70*/  IMAD.WIDE.U32 R16, R16, UR31, R2 ;  /* 0x0000001f10107c25 */ /* 0x000fe2000f8e0002 */
[----:B------:R-:W-:Y:S01]  /*0d80*/  IADD3 R24, P1, R4, UR22, RZ ;  /* 0x0000001604187c10 */ /* 0x000fe2000ff3e0ff */
[----:B------:R-:W-:Y:S01]  /*0d90*/  BSSY B0, `(.L_x_43) ;  /* 0x000003f000007945 */ /* 0x000fe20003800000 */
[C---:B------:R-:W-:Y:S01]  /*0da0*/  IADD3 R13, R28.reuse, 0x30, RZ ;  /* 0x000000301c0d7810 */ /* 0x040fe20007ffe0ff */
[----:B------:R-:W-:Y:S01]  /*0db0*/  IMAD.U32 R232, RZ, RZ, UR12 ;  /* 0x0000000cffe87e24 */ /* 0x000fe2000f8e00ff */
[----:B------:R-:W-:Y:S01]  /*0dc0*/  UIMAD UR12, UR18, UR11, UR29 ;  /* 0x0000000b120c72a4 */ /* 0x000fe2000f8e021d */
[C---:B------:R-:W-:Y:S01]  /*0dd0*/  IMAD R0, R28.reuse, UR9, R0 ;  /* 0x000000091c007c24 */ /* 0x040fe2000f8e0200 */
[----:B------:R-:W-:Y:S01]  /*0de0*/  UIMAD UR29, UR17, -0x40, UR28 ;  /* 0xffffffc0111d78a4 */ /* 0x000fe2000f8e021c */
[C---:B------:R-:W-:Y:S01]  /*0df0*/  VIADD R14, R28.reuse, 0x10 ;  /* 0x000000101c0e7836 */ /* 0x040fe20000000000 */
[----:B-1----:R-:W-:Y:S01]  /*0e00*/  ULEA UR4, UR32, UR4, 0x18 ;  /* 0x0000000420047291 */ /* 0x002fe2000f8ec03f */
[----:B------:R-:W-:Y:S01]  /*0e10*/  IADD3 R19, R17, UR5, RZ ;  /* 0x0000000511137c10 */ /* 0x000fe2000fffe0ff */
[----:B------:R-:W-:Y:S01]  /*0e20*/  VIADD R4, R28, 0x20 ;  /* 0x000000201c047836 */ /* 0x000fe20000000000 */
[----:B------:R-:W-:Y:S01]  /*0e30*/  IADD3.X R25, R5, UR21, R0, P1, !PT ;  /* 0x0000001505197c10 */ /* 0x000fe20008ffe400 */
[----:B------:R-:W-:Y:S01]  /*0e40*/  VIADD R230, R6, 0x40 ;  /* 0x0000004006e67836 */ /* 0x000fe20000000000 */
[----:B------:R-:W-:Y:S01]  /*0e50*/  LEA.HI R5, R86, R84, RZ, 0x4 ;  /* 0x0000005456057211 */ /* 0x000fe200078f20ff */
[----:B------:R-:W-:Y:S01]  /*0e60*/  VIADD R228, R6, 0xc0 ;  /* 0x000000c006e47836 */ /* 0x000fe20000000000 */
[----:B------:R-:W-:-:S02]  /*0e70*/  ISETP.GE.AND P2, PT, R14, UR30, PT ;  /* 0x0000001e0e007c0c */ /* 0x000fc4000bf46270 */
[----:B------:R-:W-:Y:S02]  /*0e80*/  ISETP.GE.AND P1, PT, R14, UR29, PT ;  /* 0x0000001d0e007c0c */ /* 0x000fe4000bf26270 */
[----:B------:R-:W-:Y:S02]  /*0e90*/  IADD3 R229, R6, 0x80, RZ ;  /* 0x0000008006e57810 */ /* 0x000fe40007ffe0ff */
[----:B------:R-:W-:Y:S01]  /*0ea0*/  LEA R219, R219, UR4, 0x1 ;  /* 0x00000004dbdb7c11 */ /* 0x000fe2000f8e08ff */
[----:B------:R-:W-:Y:S08]  /*0eb0*/  @P0 BRA `(.L_x_44) ;  /* 0x0000000000b00947 */ /* 0x000ff00003800000 */
[----:B------:R-:W-:Y:S01]  /*0ec0*/  ULDC UR5, c[0x0][0x2d0] ;  /* 0x0000b40000057ab9 */ /* 0x000fe20000000800 */
[----:B------:R-:W-:Y:S01]  /*0ed0*/  ULDC.64 UR10, c[0x0][0x240] ;  /* 0x00009000000a7ab9 */ /* 0x000fe20000000a00 */
[----:B------:R-:W-:Y:S01]  /*0ee0*/  ISETP.GE.AND P5, PT, R230, UR5, PT ;  /* 0x00000005e6007c0c */ /* 0x000fe2000bfa6270 */
[----:B------:R-:W-:Y:S01]  /*0ef0*/  IMAD R0, R23, UR10, RZ ;  /* 0x0000000a17007c24 */ /* 0x000fe2000f8e02ff */
[----:B------:R-:W-:Y:S01]  /*0f00*/  ISETP.GE.AND P6, PT, R6, UR5, PT ;  /* 0x0000000506007c0c */ /* 0x000fe2000bfc6270 */
[----:B------:R-:W-:Y:S01]  /*0f10*/  IMAD.MOV.U32 R18, RZ, RZ, R16 ;  /* 0x000000ffff127224 */ /* 0x000fe200078e0010 */
[----:B------:R-:W-:Y:S01]  /*0f20*/  ISETP.GE.AND P4, PT, R229, UR5, PT ;  /* 0x00000005e5007c0c */ /* 0x000fe2000bf86270 */
[C---:B------:R-:W-:Y:S02]  /*0f30*/  IMAD R0, R22.reuse, UR11, R0 ;  /* 0x0000000b16007c24 */ /* 0x040fe4000f8e0200 */
[----:B------:R-:W-:-:S04]  /*0f40*/  IMAD.WIDE.U32 R20, R22, UR10, R18 ;  /* 0x0000000a16147c25 */ /* 0x000fc8000f8e0012 */
[----:B------:R-:W-:Y:S02]  /*0f50*/  IMAD.IADD R0, R21, 0x1, R0 ;  /* 0x0000000115007824 */ /* 0x000fe400078e0200 */
[----:B------:R-:W1:Y:S02]  /*0f60*/  @!P5 LDC.64 R8, c[0x0][0x210] ;  /* 0x00008400ff08db82 */ /* 0x000e640000000a00 */
[----:B------:R2:W-:Y:S06]  /*0f70*/  @P6 STS.128 [R219], RZ ;  /* 0x000000ffdb006388 */ /* 0x0005ec0000000c00 */
[----:B------:R-:W3:Y:S08]  /*0f80*/  @!P6 LDC.64 R10, c[0x0][0x210] ;  /* 0x00008400ff0aeb82 */ /* 0x000ef00000000a00 */
[----:B------:R-:W4:Y:S01]  /*0f90*/  @!P4 LDC.64 R2, c[0x0][0x210] ;  /* 0x00008400ff02cb82 */ /* 0x000f220000000a00 */
[----:B-1----:R-:W-:-:S04]  /*0fa0*/  @!P5 LEA R8, P3, R20, R8, 0x1 ;  /* 0x000000081408d211 */ /* 0x002fc800078608ff */
[----:B------:R-:W-:Y:S02]  /*0fb0*/  @!P5 LEA.HI.X R9, R20, R9, R0, 0x1, P3 ;  /* 0x000000091409d211 */ /* 0x000fe400018f0c00 */
[----:B------:R-:W-:Y:S02]  /*0fc0*/  ISETP.GE.AND P3, PT, R228, UR5, PT ;  /* 0x00000005e4007c0c */ /* 0x000fe4000bf66270 */
[----:B---3--:R-:W-:-:S04]  /*0fd0*/  @!P6 LEA R10, P0, R20, R10, 0x1 ;  /* 0x0000000a140ae211 */ /* 0x008fc800078008ff */
[C---:B------:R-:W-:Y:S02]  /*0fe0*/  @!P6 LEA.HI.X R11, R20.reuse, R11, R0, 0x1, P0 ;  /* 0x0000000b140be211 */ /* 0x040fe400000f0c00 */
[----:B----4-:R-:W-:-:S03]  /*0ff0*/  @!P4 LEA R2, P0, R20, R2, 0x1 ;  /* 0x000000021402c211 */ /* 0x010fc600078008ff */
[----:B------:R-:W-:Y:S01]  /*1000*/  @!PT LDS RZ, [RZ] ;  /* 0x00000000fffff984 */ /* 0x000fe20000000800 */
[----:B------:R-:W-:Y:S01]  /*1010*/  @!PT LDS RZ, [RZ] ;  /* 0x00000000fffff984 */ /* 0x000fe20000000800 */
[----:B------:R-:W-:Y:S01]  /*1020*/  @!PT LDS RZ, [RZ] ;  /* 0x00000000fffff984 */ /* 0x000fe20000000800 */
[----:B------:R2:W-:Y:S01]  /*1030*/  @!P6 LDGSTS.E.BYPASS.LTC128B.128 [R219], desc[UR26][R10.64] ;  /* 0x000000000adbefae */ /* 0x0005e2000b901d5a */
[----:B------:R-:W-:-:S03]  /*1040*/  @!P4 LEA.HI.X R3, R20, R3, R0, 0x1, P0 ;  /* 0x000000031403c211 */ /* 0x000fc600000f0c00 */
[----:B------:R2:W-:Y:S04]  /*1050*/  @P5 STS.128 [R219+0x2000], RZ ;  /* 0x002000ffdb005388 */ /* 0x0005e80000000c00 */
[----:B------:R-:W-:Y:S01]  /*1060*/  @!PT LDS RZ, [RZ] ;  /* 0x00000000fffff984 */ /* 0x000fe20000000800 */
[----:B------:R-:W-:Y:S01]  /*1070*/  @!PT LDS RZ, [RZ] ;  /* 0x00000000fffff984 */ /* 0x000fe20000000800 */
[----:B------:R-:W-:Y:S01]  /*1080*/  @!PT LDS RZ, [RZ] ;  /* 0x00000000fffff984 */ /* 0x000fe20000000800 */
[----:B------:R2:W-:Y:S04]  /*1090*/  @!P5 LDGSTS.E.BYPASS.LTC128B.128 [R219+0x2000], desc[UR26][R8.64+0x80] ;  /* 0x0200008008dbdfae */ /* 0x0005e8000b901d5a */
[----:B------:R2:W-:Y:S04]  /*10a0*/  @P4 STS.128 [R219+0x4000], RZ ;  /* 0x004000ffdb004388 */ /* 0x0005e80000000c00 */
[----:B------:R-:W-:Y:S01]  /*10b0*/  @!PT LDS RZ, [RZ] ;  /* 0x00000000fffff984 */ /* 0x000fe20000000800 */
[----:B------:R-:W-:Y:S01]  /*10c0*/  @!PT LDS RZ, [RZ] ;  /* 0x00000000fffff984 */ /* 0x000fe20000000800 */
[----:B------:R-:W-:Y:S01]  /*10d0*/  @!PT LDS RZ, [RZ] ;  /* 0x00000000fffff984 */ /* 0x000fe20000000800 */
[----:B------:R2:W-:Y:S04]  /*10e0*/  @!P4 LDGSTS.E.BYPASS.LTC128B.128 [R219+0x4000], desc[UR26][R2.64+0x100] ;  /* 0x0400010002dbcfae */ /* 0x0005e8000b901d5a */
[----:B------:R2:W-:Y:S01]  /*10f0*/  @P3 STS.128 [R219+0x6000], RZ ;  /* 0x006000ffdb003388 */ /* 0x0005e20000000c00 */
[----:B------:R-:W-:Y:S05]  /*1100*/  @P3 BRA `(.L_x_44) ;  /* 0x00000000001c3947 */ /* 0x000fea0003800000 */
[----:B------:R-:W-:Y:S02]  /*1110*/  ULDC.64 UR10, c[0x0][0x210] ;  /* 0x00008400000a7ab9 */ /* 0x000fe40000000a00 */
[----:B--2---:R-:W-:-:S04]  /*1120*/  LEA R2, P0, R20, UR10, 0x1 ;  /* 0x0000000a14027c11 */ /* 0x004fc8000f8008ff */
[----:B------:R-:W-:-:S05]  /*1130*/  LEA.HI.X R3, R20, UR11, R0, 0x1, P0 ;  /* 0x0000000b14037c11 */ /* 0x000fca00080f0c00 */
[----:B------:R-:W-:Y:S01]  /*1140*/  @!PT LDS RZ, [RZ] ;  /* 0x00000000fffff984 */ /* 0x000fe20000000800 */
[----:B------:R-:W-:Y:S01]  /*1150*/  @!PT LDS RZ, [RZ] ;  /* 0x00000000fffff984 */ /* 0x000fe20000000800 */
[----:B------:R-:W-:Y:S01]  /*1160*/  @!PT LDS RZ, [RZ] ;  /* 0x00000000fffff984 */ /* 0x000fe20000000800 */
[----:B------:R1:W-:Y:S04]  /*1170*/  LDGSTS.E.BYPASS.LTC128B.128 [R219+0x6000], desc[UR26][R2.64+0x180] ;  /* 0x0600018002db7fae */ /* 0x0003e8000b901d5a */
.L_x_44:
[----:B------:R-:W-:Y:S05]  /*1180*/  BSYNC B0 ;  /* 0x0000000000007941 */ /* 0x000fea0003800000 */
.L_x_43:
[----:B------:R-:W-:Y:S01]  /*1190*/  LOP3.LUT R0, R5, 0xfffffff0, RZ, 0xc0, !PT ;  /* 0xfffffff005007812 */ /* 0x000fe200078ec0ff */
[----:B------:R-:W-:Y:S01]  /*11a0*/  IMAD R15, R29, UR6, RZ ;  /* 0x000000061d0f7c24 */ /* 0x000fe2000f8e02ff */
[----:B------:R-:W-:Y:S01]  /*11b0*/  BSSY B0, `(.L_x_45) ;  /* 0x0000039000007945 */ /* 0x000fe20003800000 */
[----:B------:R-:W-:Y:S01]  /*11c0*/  ISETP.GE.AND P0, PT, R14, UR29, PT ;  /* 0x0000001d0e007c0c */ /* 0x000fe2000bf06270 */
[----:B------:R-:W-:Y:S01]  /*11d0*/  IMAD.WIDE.U32 R232, R232, UR18, R24 ;  /* 0x00000012e8e87c25 */ /* 0x000fe2000f8e0018 */
[----:B------:R-:W-:Y:S02]  /*11e0*/  ISETP.GE.AND P5, PT, R4, UR30, PT ;  /* 0x0000001e04007c0c */ /* 0x000fe4000bfa6270 */
[----:B------:R-:W-:Y:S01]  /*11f0*/  ISETP.GE.AND P6, PT, R13, UR30, PT ;  /* 0x0000001e0d007c0c */ /* 0x000fe2000bfc6270 */
[----:B------:R-:W-:Y:S01]  /*1200*/  IMAD.WIDE.U32 R20, R28, UR6, R6 ;  /* 0x000000061c147c25 */ /* 0x000fe2000f8e0006 */
[----:B------:R-:W-:Y:S02]  /*1210*/  SHF.R.S32.HI R217, RZ, 0x4, R5 ;  /* 0x00000004ffd97819 */ /* 0x000fe40000011405 */
[----:B------:R-:W-:Y:S01]  /*1220*/  IADD3 R0, -R0, R84, RZ ;  /* 0x0000005400007210 */ /* 0x000fe20007ffe1ff */
[----:B------:R-:W-:Y:S01]  /*1230*/  IMAD R15, R28, UR7, R15 ;  /* 0x000000071c0f7c24 */ /* 0x000fe2000f8e020f */
[----:B------:R-:W-:Y:S07]  /*1240*/  @P2 BRA `(.L_x_46) ;  /* 0x0000000000bc2947 */ /* 0x000fee0003800000 */
[----:B------:R-:W-:Y:S01]  /*1250*/  ULDC UR5, c[0x0][0x2d0] ;  /* 0x0000b40000057ab9 */ /* 0x000fe20000000800 */
[----:B--2---:R-:W-:Y:S01]  /*1260*/  IADD3 R9, P3, R22, 0x10, RZ ;  /* 0x0000001016097810 */ /* 0x004fe20007f7e0ff */
[----:B------:R-:W-:Y:S01]  /*1270*/  ULDC.64 UR10, c[0x0][0x240] ;  /* 0x00009000000a7ab9 */ /* 0x000fe20000000a00 */
[----:B------:R-:W-:Y:S01]  /*1280*/  ISETP.GE.AND P2, PT, R6, UR5, PT ;  /* 0x0000000506007c0c */ /* 0x000fe2000bf46270 */
[----:B------:R-:W-:Y:S01]  /*1290*/  IMAD.MOV.U32 R24, RZ, RZ, R16 ;  /* 0x000000ffff187224 */ /* 0x000fe200078e0010 */
[----:B------:R-:W-:Y:S01]  /*12a0*/  ISETP.GE.AND P4, PT, R230, UR5, PT ;  /* 0x00000005e6007c0c */ /* 0x000fe2000bf86270 */
[----:B------:R-:W-:Y:S02]  /*12b0*/  IMAD.X R8, RZ, RZ, R23, P3 ;  /* 0x000000ffff087224 */ /* 0x000fe400018e0617 */
[----:B------:R-:W-:Y:S02]  /*12c0*/  IMAD.MOV.U32 R25, RZ, RZ, R19 ;  /* 0x000000ffff197224 */ /* 0x000fe400078e0013 */
[----:B------:R-:W-:-:S02]  /*12d0*/  IMAD R8, R8, UR10, RZ ;  /* 0x0000000a08087c24 */ /* 0x000fc4000f8e02ff */
[----:B------:R-:W-:-:S04]  /*12e0*/  IMAD.WIDE.U32 R24, R9, UR10, R24 ;  /* 0x0000000a09187c25 */ /* 0x000fc8000f8e0018 */
[----:B-1----:R-:W1:Y:S01]  /*12f0*/  @!P2 LDC.64 R2, c[0x0][0x210] ;  /* 0x00008400ff02ab82 */ /* 0x002e620000000a00 */
[----:B------:R-:W-:Y:S01]  /*1300*/  IMAD R8, R9, UR11, R8 ;  /* 0x0000000b09087c24 */ /* 0x000fe2000f8e0208 */
[----:B------:R3:W-:Y:S03]  /*1310*/  @P2 STS.128 [R219+0x800], RZ ;  /* 0x000800ffdb002388 */ /* 0x0007e60000000c00 */
[----:B------:R-:W-:-:S03]  /*1320*/  IMAD.IADD R10, R25, 0x1, R8 ;  /* 0x00000001190a7824 */ /* 0x000fc600078e0208 */
[----:B------:R-:W2:Y:S01]  /*1330*/  @!P4 LDC.64 R8, c[0x0][0x210] ;  /* 0x00008400ff08cb82 */ /* 0x000ea20000000a00 */
[----:B-1----:R-:W-:-:S04]  /*1340*/  @!P2 LEA R26, P3, R24, R2, 0x1 ;  /* 0x00000002181aa211 */ /* 0x002fc800078608ff */
[----:B------:R-:W-:Y:S02]  /*1350*/  @!P2 LEA.HI.X R27, R24, R3, R10, 0x1, P3 ;  /* 0x00000003181ba211 */ /* 0x000fe400018f0c0a */
[----:B------:R-:W-:-:S03]  /*1360*/  ISETP.GE.AND P3, PT, R229, UR5, PT ;  /* 0x00000005e5007c0c */ /* 0x000fc6000bf66270 */
[----:B------:R-:W-:Y:S01]  /*1370*/  @!PT LDS RZ, [RZ] ;  /* 0x00000000fffff984 */ /* 0x000fe20000000800 */
[----:B------:R-:W-:Y:S01]  /*1380*/  @!PT LDS RZ, [RZ] ;  /* 0x00000000fffff984 */ /* 0x000fe20000000800 */
[----:B------:R-:W-:Y:S01]  /*1390*/  @!PT LDS RZ, [RZ] ;  /* 0x00000000fffff984 */ /* 0x000fe20000000800 */
[----:B------:R3:W-:Y:S01]  /*13a0*/  @!P2 LDGSTS.E.BYPASS.LTC128B.128 [R219+0x800], desc[UR26][R26.64] ;  /* 0x008000001adbafae */ /* 0x0007e2000b901d5a */
[----:B--2---:R-:W-:-:S03]  /*13b0*/  @!P4 LEA R8, P2, R24, R8, 0x1 ;  /* 0x000000081808c211 */ /* 0x004fc600078408ff */
[----:B------:R3:W-:Y:S01]  /*13c0*/  @P4 STS.128 [R219+0x2800], RZ ;  /* 0x002800ffdb004388 */ /* 0x0007e20000000c00 */
[----:B------:R-:W-:-:S05]  /*13d0*/  @!P4 LEA.HI.X R9, R24, R9, R10, 0x1, P2 ;  /* 0x000000091809c211 */ /* 0x000fca00010f0c0a */
[----:B------:R-:W1:Y:S01]  /*13e0*/  @!P3 LDC.64 R2, c[0x0][0x210] ;  /* 0x00008400ff02bb82 */ /* 0x000e620000000a00 */
[----:B------:R-:W-:Y:S01]  /*13f0*/  @!PT LDS RZ, [RZ] ;  /* 0x00000000fffff984 */ /* 0x000fe20000000800 */
[----:B------:R-:W-:Y:S01]  /*1400*/  @!PT LDS RZ, [RZ] ;  /* 0x00000000fffff984 */ /* 0x000fe20000000800 */
[----:B------:R-:W-:Y:S01]  /*1410*/  @!PT LDS RZ, [RZ] ;  /* 0x00000000fffff984 */ /* 0x000fe20000000800 */
[----:B------:R3:W-:Y:S04]  /*1420*/  @!P4 LDGSTS.E.BYPASS.LTC128B.128 [R219+0x2800], desc[UR26][R8.64+0x80] ;  /* 0x0280008008dbcfae */ /* 0x0007e8000b901d5a */
[----:B------:R3:W-:Y:S01]  /*1430*/  @P3 STS.128 [R219+0x4800], RZ ;  /* 0x004800ffdb003388 */ /* 0x0007e20000000c00 */
[----:B-1----:R-:W-:-:S04]  /*1440*/  @!P3 LEA R2, P2, R24, R2, 0x1 ;  /* 0x000000021802b211 */ /* 0x002fc800078408ff */
[----:B------:R-:W-:Y:S02]  /*1450*/  @!P3 LEA.HI.X R3, R24, R3, R10, 0x1, P2 ;  /* 0x000000031803b211 */ /* 0x000fe400010f0c0a */
[----:B------:R-:W-:-:S03]  /*1460*/  ISETP.GE.AND P2, PT, R228, UR5, PT ;  /* 0x00000005e4007c0c */ /* 0x000fc6000bf46270 */
[----:B------:R-:W-:Y:S01]  /*1470*/  @!PT LDS RZ, [RZ] ;  /* 0x00000000fffff984 */ /* 0x000fe20000000800 */
[----:B------:R-:W-:Y:S01]  /*1480*/  @!PT LDS RZ, [RZ] ;  /* 0x00000000fffff984 */ /* 0x000fe20000000800 */
[----:B------:R-:W-:Y:S01]  /*1490*/  @!PT LDS RZ, [RZ] ;  /* 0x00000000fffff984 */ /* 0x000fe20000000800 */
[----:B------:R3:W-:Y:S10]  /*14a0*/  @!P3 LDGSTS.E.BYPASS.LTC128B.128 [R219+0x4800], desc[UR26][R2.64+0x100] ;  /* 0x0480010002dbbfae */ /* 0x0007f4000b901d5a */
[----:B------:R3:W-:Y:S01]  /*14b0*/  @P2 STS.128 [R219+0x6800], RZ ;  /* 0x006800ffdb002388 */ /* 0x0007e20000000c00 */
[----:B------:R-:W-:Y:S05]  /*14c0*/  @P2 BRA `(.L_x_46) ;  /* 0x00000000001c2947 */ /* 0x000fea0003800000 */
[----:B------:R-:W-:Y:S02]  /*14d0*/  ULDC.64 UR10, c[0x0][0x210] ;  /* 0x00008400000a7ab9 */ /* 0x000fe40000000a00 */
[----:B---3--:R-:W-:-:S04]  /*14e0*/  LEA R2, P2, R24, UR10, 0x1 ;  /* 0x0000000a18027c11 */ /* 0x008fc8000f8408ff */
[----:B------:R-:W-:-:S05]  /*14f0*/  LEA.HI.X R3, R24, UR11, R10, 0x1, P2 ;  /* 0x0000000b18037c11 */ /* 0x000fca00090f0c0a */
[----:B------:R-:W-:Y:S01]  /*1500*/  @!PT LDS RZ, [RZ] ;  /* 0x00000000fffff984 */ /* 0x000fe20000000800 */
[----:B------:R-:W-:Y:S01]  /*1510*/  @!PT LDS RZ, [RZ] ;  /* 0x00000000fffff984 */ /* 0x000fe20000000800 */
[----:B------:R-:W-:Y:S01]  /*1520*/  @!PT LDS RZ, [RZ] ;  /* 0x00000000fffff984 */ /* 0x000fe20000000800 */
[----:B------:R4:W-:Y:S04]  /*1530*/  LDGSTS.E.BYPASS.LTC128B.128 [R219+0x6800], desc[UR26][R2.64+0x180] ;  /* 0x0680018002db7fae */ /* 0x0009e8000b901d5a */
.L_x_46:
[----:B------:R-:W-:Y:S05]  /*1540*/  BSYNC B0 ;  /* 0x0000000000007941 */ /* 0x000fea0003800000 */
.L_x_45:
[----:B------:R-:W-:Y:S04]  /*1550*/  BSSY B0, `(.L_x_47) ;  /* 0x0000031000007945 */ /* 0x000fe80003800000 */
[----:B------:R-:W-:Y:S05]  /*1560*/  @P5 BRA `(.L_x_48) ;  /* 0x0000000000bc5947 */ /* 0x000fea0003800000 */
[----:B------:R-:W-:Y:S01]  /*1570*/  ULDC UR5, c[0x0][0x2d0] ;  /* 0x0000b40000057ab9 */ /* 0x000fe20000000800 */
[----:B------:R-:W-:Y:S01]  /*1580*/  IADD3 R24, P2, R22, 0x20, RZ ;  /* 0x0000002016187810 */ /* 0x000fe20007f5e0ff */
[----:B------:R-:W-:Y:S01]  /*1590*/  ULDC.64 UR10, c[0x0][0x240] ;  /* 0x00009000000a7ab9 */ /* 0x000fe20000000a00 */
[----:B------:R-:W-:Y:S01]  /*15a0*/  ISETP.GE.AND P3, PT, R6, UR5, PT ;  /* 0x0000000506007c0c */ /* 0x000fe2000bf66270 */
[----:B---3--:R-:W-:Y:S01]  /*15b0*/  IMAD.MOV.U32 R26, RZ, RZ, R16 ;  /* 0x000000ffff1a7224 */ /* 0x008fe200078e0010 */
[----:B------:R-:W-:Y:S01]  /*15c0*/  ISETP.GE.AND P5, PT, R230, UR5, PT ;  /* 0x00000005e6007c0c */ /* 0x000fe2000bfa6270 */
[----:B------:R-:W-:Y:S01]  /*15d0*/  IMAD.X R14, RZ, RZ, R23, P2 ;  /* 0x000000ffff0e7224 */ /* 0x000fe200010e0617 */
[----:B------:R-:W-:Y:S01]  /*15e0*/  ISETP.GE.AND P4, PT, R229, UR5, PT ;  /* 0x00000005e5007c0c */ /* 0x000fe2000bf86270 */
[----:B------:R-:W-:Y:S02]  /*15f0*/  IMAD.MOV.U32 R27, RZ, RZ, R19 ;  /* 0x000000ffff1b7224 */ /* 0x000fe400078e0013 */
[----:B------:R-:W-:-:S02]  /*1600*/  IMAD R14, R14, UR10, RZ ;  /* 0x0000000a0e0e7c24 */ /* 0x000fc4000f8e02ff */
[----:B------:R-:W-:-:S04]  /*1610*/  IMAD.WIDE.U32 R26, R24, UR10, R26 ;  /* 0x0000000a181a7c25 */ /* 0x000fc8000f8e001a */
[----:B--2---:R-:W2:Y:S01]  /*1620*/  @!P3 LDC.64 R10, c[0x0][0x210] ;  /* 0x00008400ff0abb82 */ /* 0x004ea20000000a00 */
[----:B------:R-:W-:Y:S01]  /*1630*/  IMAD R14, R24, UR11, R14 ;  /* 0x0000000b180e7c24 */ /* 0x000fe2000f8e020e */
[----:B------:R3:W-:Y:S03]  /*1640*/  @P3 STS.128 [R219+0x1000], RZ ;  /* 0x001000ffdb003388 */ /* 0x0007e60000000c00 */
[----:B------:R-:W-:-:S03]  /*1650*/  IMAD.IADD R14, R27, 0x1, R14 ;  /* 0x000000011b0e7824 */ /* 0x000fc600078e020e */
[----:B------:R-:W5:Y:S08]  /*1660*/  @!P5 LDC.64 R8, c[0x0][0x210] ;  /* 0x00008400ff08db82 */ /* 0x000f700000000a00 */
[----:B-1--4-:R-:W1:Y:S01]  /*1670*/  @!P4 LDC.64 R2, c[0x0][0x210] ;  /* 0x00008400ff02cb82 */ /* 0x012e620000000a00 */
[----:B--2---:R-:W-:-:S04]  /*1680*/  @!P3 LEA R10, P2, R26, R10, 0x1 ;  /* 0x0000000a1a0ab211 */ /* 0x004fc800078408ff */
[C---:B------:R-:W-:Y:S02]  /*1690*/  @!P3 LEA.HI.X R11, R26.reuse, R11, R14, 0x1, P2 ;  /* 0x0000000b1a0bb211 */ /* 0x040fe400010f0c0e */
[----:B-----5:R-:W-:-:S03]  /*16a0*/  @!P5 LEA R8, P2, R26, R8, 0x1 ;  /* 0x000000081a08d211 */ /* 0x020fc600078408ff */
[----:B------:R-:W-:Y:S01]  /*16b0*/  @!PT LDS RZ, [RZ] ;  /* 0x00000000fffff984 */ /* 0x000fe20000000800 */
[----:B------:R-:W-:Y:S01]  /*16c0*/  @!PT LDS RZ, [RZ] ;  /* 0x00000000fffff984 */ /* 0x000fe20000000800 */
[----:B------:R-:W-:Y:S01]  /*16d0*/  @!PT LDS RZ, [RZ] ;  /* 0x00000000fffff984 */ /* 0x000fe20000000800 */
[----:B------:R3:W-:Y:S01]  /*16e0*/  @!P3 LDGSTS.E.BYPASS.LTC128B.128 [R219+0x1000], desc[UR26][R10.64] ;  /* 0x010000000adbbfae */ /* 0x0007e2000b901d5a */
[----:B------:R-:W-:-:S03]  /*16f0*/  @!P5 LEA.HI.X R9, R26, R9, R14, 0x1, P2 ;  /* 0x000000091a09d211 */ /* 0x000fc600010f0c0e */
[----:B------:R3:W-:Y:S01]  /*1700*/  @P5 STS.128 [R219+0x3000], RZ ;  /* 0x003000ffdb005388 */ /* 0x0007e20000000c00 */
[----:B------:R-:W-:Y:S02]  /*1710*/  ISETP.GE.AND P2, PT, R228, UR5, PT ;  /* 0x00000005e4007c0c */ /* 0x000fe4000bf46270 */
[C---:B-1----:R-:W-:Y:S01]  /*1720*/  @!P4 LEA R2, P3, R26.reuse, R2, 0x1 ;  /* 0x000000021a02c211 */ /* 0x042fe200078608ff */
[----:B------:R-:W-:Y:S01]  /*1730*/  @!PT LDS RZ, [RZ] ;  /* 0x00000000fffff984 */ /* 0x000fe20000000800 */
[----:B------:R-:W-:Y:S01]  /*1740*/  @!PT LDS RZ, [RZ] ;  /* 0x00000000fffff984 */ /* 0x000fe20000000800 */
[----:B------:R-:W-:Y:S01]  /*1750*/  @!PT LDS RZ, [RZ] ;  /* 0x00000000fffff984 */ /* 0x000fe20000000800 */
[----:B------:R3:W-:Y:S03]  /*1760*/  @!P5 LDGSTS.E.BYPASS.LTC128B.128 [R219+0x3000], desc[UR26][R8.64+0x80] ;  /* 0x0300008008dbdfae */ /* 0x0007e6000b901d5a */
[----:B------:R-:W-:Y:S01]  /*1770*/  @!P4 LEA.HI.X R3, R26, R3, R14, 0x1, P3 ;  /* 0x000000031a03c211 */ /* 0x000fe200018f0c0e */
        /* <DEDUP_REMOVED lines=14> */
.L_x_48:
[----:B------:R-:W-:Y:S05]  /*1860*/  BSYNC B0 ;  /* 0x0000000000007941 */ /* 0x000fea0003800000 */
.L_x_47:
[----:B------:R-:W-:Y:S04]  /*1870*/  BSSY B0, `(.L_x_49) ;  /* 0x0000030000007945 */ /* 0x000fe80003800000 */
[----:B------:R-:W-:Y:S05]  /*1880*/  @P6 BRA `(.L_x_50) ;  /* 0x0000000000b86947 */ /* 0x000fea0003800000 */
[----:B------:R-:W-:Y:S01]  /*1890*/  ULDC UR5, c[0x0][0x2d0] ;  /* 0x0000b40000057ab9 */ /* 0x000fe20000000800 */
[----:B------:R-:W-:Y:S01]  /*18a0*/  IADD3 R14, P2, R22, 0x30, RZ ;  /* 0x00000030160e7810 */ /* 0x000fe20007f5e0ff */
[----:B------:R-:W-:Y:S01]  /*18b0*/  ULDC.64 UR10, c[0x0][0x240] ;  /* 0x00009000000a7ab9 */ /* 0x000fe20000000a00 */
[----:B------:R-:W-:Y:S01]  /*18c0*/  ISETP.GE.AND P5, PT, R230, UR5, PT ;  /* 0x00000005e6007c0c */ /* 0x000fe2000bfa6270 */
[----:B------:R-:W-:Y:S01]  /*18d0*/  IMAD.MOV.U32 R18, RZ, RZ, R16 ;  /* 0x000000ffff127224 */ /* 0x000fe200078e0010 */
[----:B------:R-:W-:Y:S01]  /*18e0*/  ISETP.GE.AND P6, PT, R6, UR5, PT ;  /* 0x0000000506007c0c */ /* 0x000fe2000bfc6270 */
[----:B------:R-:W-:Y:S01]  /*18f0*/  IMAD.X R17, RZ, RZ, R23, P2 ;  /* 0x000000ffff117224 */ /* 0x000fe200010e0617 */
[----:B------:R-:W-:Y:S01]  /*1900*/  ISETP.GE.AND P4, PT, R229, UR5, PT ;  /* 0x00000005e5007c0c */ /* 0x000fe2000bf86270 */
[----:B------:R-:W-:-:S04]  /*1910*/  IMAD.WIDE.U32 R18, R14, UR10, R18 ;  /* 0x0000000a0e127c25 */ /* 0x000fc8000f8e0012 */
[----:B------:R-:W-:-:S04]  /*1920*/  IMAD R17, R17, UR10, RZ ;  /* 0x0000000a11117c24 */ /* 0x000fc8000f8e02ff */
[----:B--23--:R-:W2:Y:S01]  /*1930*/  @!P5 LDC.64 R8, c[0x0][0x210] ;  /* 0x00008400ff08db82 */ /* 0x00cea20000000a00 */
[----:B------:R-:W-:Y:S01]  /*1940*/  IMAD R17, R14, UR11, R17 ;  /* 0x0000000b0e117c24 */ /* 0x000fe2000f8e0211 */
[----:B------:R3:W-:Y:S03]  /*1950*/  @P6 STS.128 [R219+0x1800], RZ ;  /* 0x001800ffdb006388 */ /* 0x0007e60000000c00 */
[----:B------:R-:W-:-:S03]  /*1960*/  IMAD.IADD R17, R19, 0x1, R17 ;  /* 0x0000000113117824 */ /* 0x000fc600078e0211 */
[----:B------:R-:W5:Y:S08]  /*1970*/  @!P6 LDC.64 R10, c[0x0][0x210] ;  /* 0x00008400ff0aeb82 */ /* 0x000f700000000a00 */
[----:B-1--4-:R-:W1:Y:S01]  /*1980*/  @!P4 LDC.64 R2, c[0x0][0x210] ;  /* 0x00008400ff02cb82 */ /* 0x012e620000000a00 */
[----:B--2---:R-:W-:-:S04]  /*1990*/  @!P5 LEA R8, P2, R18, R8, 0x1 ;  /* 0x000000081208d211 */ /* 0x004fc800078408ff */
[----:B------:R-:W-:Y:S02]  /*19a0*/  @!P5 LEA.HI.X R9, R18, R9, R17, 0x1, P2 ;  /* 0x000000091209d211 */ /* 0x000fe400010f0c11 */
[----:B------:R-:W-:Y:S02]  /*19b0*/  ISETP.GE.AND P2, PT, R228, UR5, PT ;  /* 0x00000005e4007c0c */ /* 0x000fe4000bf46270 */
[----:B-----5:R-:W-:-:S04]  /*19c0*/  @!P6 LEA R10, P3, R18, R10, 0x1 ;  /* 0x0000000a120ae211 */ /* 0x020fc800078608ff */
[C---:B------:R-:W-:Y:S02]  /*19d0*/  @!P6 LEA.HI.X R11, R18.reuse, R11, R17, 0x1, P3 ;  /* 0x0000000b120be211 */ /* 0x040fe400018f0c11 */
[----:B-1----:R-:W-:-:S03]  /*19e0*/  @!P4 LEA R2, P3, R18, R2, 0x1 ;  /* 0x000000021202c211 */ /* 0x002fc600078608ff */
[----:B------:R-:W-:Y:S01]  /*19f0*/  @!PT LDS RZ, [RZ] ;  /* 0x00000000fffff984 */ /* 0x000fe20000000800 */
[----:B------:R-:W-:Y:S01]  /*1a00*/  @!PT LDS RZ, [RZ] ;  /* 0x00000000fffff984 */ /* 0x000fe20000000800 */
[----:B------:R-:W-:Y:S01]  /*1a10*/  @!PT LDS RZ, [RZ] ;  /* 0x00000000fffff984 */ /* 0x000fe20000000800 */
[----:B------:R3:W-:Y:S01]  /*1a20*/  @!P6 LDGSTS.E.BYPASS.LTC128B.128 [R219+0x1800], desc[UR26][R10.64] ;  /* 0x018000000adbefae */ /* 0x0007e2000b901d5a */
        /* <DEDUP_REMOVED lines=20> */
.L_x_50:
[----:B------:R-:W-:Y:S05]  /*1b70*/  BSYNC B0 ;  /* 0x0000000000007941 */ /* 0x000fea0003800000 */
.L_x_49:
[----:B------:R-:W-:Y:S01]  /*1b80*/  USHF.L.U32 UR30, UR8, 0x6, URZ ;  /* 0x00000006081e7899 */ /* 0x000fe2000800063f */
[----:B------:R-:W-:Y:S01]  /*1b90*/  ISETP.GE.AND P3, PT, R28, UR29, PT ;  /* 0x0000001d1c007c0c */ /* 0x000fe2000bf66270 */
[----:B------:R-:W-:Y:S01]  /*1ba0*/  USHF.L.U64.HI UR5, UR8, 0x6, UR9 ;  /* 0x0000000608057899 */ /* 0x000fe20008010209 */
[----:B------:R-:W-:Y:S01]  /*1bb0*/  SHF.R.S32.HI R14, RZ, 0x1f, R0 ;  /* 0x0000001fff0e7819 */ /* 0x000fe20000011400 */
[----:B------:R-:W-:Y:S01]  /*1bc0*/  USHF.R.S32.HI UR35, URZ, 0x1f, UR17 ;  /* 0x0000001f3f237899 */ /* 0x000fe20008011411 */
[----:B-1234-:R-:W-:Y:S01]  /*1bd0*/  LEA.HI R3, R5, R217, RZ, 0x1 ;  /* 0x000000d905037211 */ /* 0x01efe200078f08ff */
[----:B------:R-:W-:Y:S01]  /*1be0*/  UIMAD UR10, UR5, UR17, URZ ;  /* 0x00000011050a72a4 */ /* 0x000fe2000f8e023f */
[----:B------:R-:W-:Y:S01]  /*1bf0*/  VIADD R235, R233, UR13 ;  /* 0x0000000de9eb7c36 */ /* 0x000fe20008000000 */
[----:B------:R-:W-:Y:S01]  /*1c00*/  LEA.HI R14, R14, R0, RZ, 0x3 ;  /* 0x000000000e0e7211 */ /* 0x000fe200078f18ff */
[----:B------:R-:W-:Y:S01]  /*1c10*/  IMAD.U32 R5, RZ, RZ, UR30 ;  /* 0x0000001eff057e24 */ /* 0x000fe2000f8e00ff */
[----:B------:R-:W-:Y:S01]  /*1c20*/  UIMAD UR10, UR35, UR30, UR10 ;  /* 0x0000001e230a72a4 */ /* 0x000fe2000f8e020a */
[----:B------:R-:W-:Y:S01]  /*1c30*/  IMAD.MOV.U32 R234, RZ, RZ, R232 ;  /* 0x000000ffffea7224 */ /* 0x000fe200078e00e8 */
[----:B------:R-:W-:Y:S01]  /*1c40*/  LOP3.LUT R3, R3, 0xfffffffe, RZ, 0xc0, !PT ;  /* 0xfffffffe03037812 */ /* 0x000fe200078ec0ff */
[----:B------:R-:W-:Y:S01]  /*1c50*/  BSSY B0, `(.L_x_51) ;  /* 0x000002f000007945 */ /* 0x000fe20003800000 */
[----:B------:R-:W-:Y:S01]  /*1c60*/  LOP3.LUT R2, R14, 0xfffffff8, RZ, 0xc0, !PT ;  /* 0xfffffff80e027812 */ /* 0x000fe200078ec0ff */
[----:B------:R-:W-:Y:S01]  /*1c70*/  IMAD.WIDE.U32 R16, R5, UR17, R234 ;  /* 0x0000001105107c25 */ /* 0x000fe2000f8e00ea */
[----:B------:R-:W-:-:S03]  /*1c80*/  IADD3 R24, P2, R20, UR24, RZ ;  /* 0x0000001814187c10 */ /* 0x000fc6000ff5e0ff */
[----:B------:R-:W-:Y:S01]  /*1c90*/  VIADD R19, R17, UR10 ;  /* 0x0000000a11137c36 */ /* 0x000fe20008000000 */
[----:B------:R-:W-:Y:S01]  /*1ca0*/  IADD3.X R25, R21, UR23, R15, P2, !PT ;  /* 0x0000001715197c10 */ /* 0x000fe200097fe40f */
[----:B------:R-:W-:Y:S02]  /*1cb0*/  IMAD.IADD R217, R217, 0x1, -R3 ;  /* 0x00000001d9d97824 */ /* 0x000fe400078e0a03 */
[----:B------:R-:W-:Y:S01]  /*1cc0*/  IMAD.IADD R0, R0, 0x1, -R2 ;  /* 0x0000000100007824 */ /* 0x000fe200078e0a02 */
[----:B------:R-:W-:Y:S06]  /*1cd0*/  @P3 BRA `(.L_x_52) ;  /* 0x0000000000983947 */ /* 0x000fec0003800000 */
[----:B------:R-:W-:Y:S02]  /*1ce0*/  ULDC UR10, c[0x0][0x2d0] ;  /* 0x0000b400000a7ab9 */ /* 0x000fe40000000800 */
[----:B------:R-:W-:Y:S02]  /*1cf0*/  ISETP.GE.AND P5, PT, R230, UR10, PT ;  /* 0x0000000ae6007c0c */ /* 0x000fe4000bfa6270 */
[----:B------:R-:W-:Y:S02]  /*1d00*/  ISETP.GE.AND P6, PT, R6, UR10, PT ;  /* 0x0000000a06007c0c */ /* 0x000fe4000bfc6270 */
[----:B------:R-:W-:-:S09]  /*1d10*/  ISETP.GE.AND P4, PT, R229, UR10, PT ;  /* 0x0000000ae5007c0c */ /* 0x000fd2000bf86270 */
[----:B------:R-:W1:Y:S02]  /*1d20*/  @!P5 LDC.64 R8, c[0x0][0x218] ;  /* 0x00008600ff08db82 */ /* 0x000e640000000a00 */
[----:B------:R2:W-:Y:S06]  /*1d30*/  @P6 STS.128 [R219+0x8000], RZ ;  /* 0x008000ffdb006388 */ /* 0x0005ec0000000c00 */
        /* <DEDUP_REMOVED lines=32> */
.L_x_52:
[----:B------:R-:W-:Y:S05]  /*1f40*/  BSYNC B0 ;  /* 0x0000000000007941 */ /* 0x000fea0003800000 */
.L_x_51:
[----:B------:R-:W-:Y:S01]  /*1f50*/  IMAD.SHL.U32 R20, R12, 0x40, RZ ;  /* 0x000000400c147824 */ /* 0x000fe200078e00ff */
[----:B------:R-:W-:Y:S01]  /*1f60*/  USHF.L.U64.HI UR31, UR8, 0x4, UR9 ;  /* 0x00000004081f7899 */ /* 0x000fe20008010209 */
[----:B------:R-:W-:Y:S01]  /*1f70*/  IMAD.SHL.U32 R22, R0, 0x40, RZ ;  /* 0x0000004000167824 */ /* 0x000fe200078e00ff */
[----:B------:R-:W-:Y:S01]  /*1f80*/  USHF.L.U32 UR32, UR8, 0x4, URZ ;  /* 0x0000000408207899 */ /* 0x000fe2000800063f */
[----:B------:R-:W-:Y:S01]  /*1f90*/  BSSY B0, `(.L_x_53) ;  /* 0x0000030000007945 */ /* 0x000fe20003800000 */
[----:B------:R-:W-:Y:S01]  /*1fa0*/  ISETP.GE.AND P5, PT, R4, UR29, PT ;  /* 0x0000001d04007c0c */ /* 0x000fe2000bfa6270 */
[----:B------:R-:W-:Y:S01]  /*1fb0*/  IMAD.SHL.U32 R15, R28, 0x8, RZ ;  /* 0x000000081c0f7824 */ /* 0x000fe200078e00ff */
[----:B------:R-:W-:Y:S01]  /*1fc0*/  ISETP.GE.AND P6, PT, R13, UR29, PT ;  /* 0x0000001d0d007c0c */ /* 0x000fe2000bfc6270 */
[----:B------:R-:W-:Y:S01]  /*1fd0*/  IMAD.SHL.U32 R21, R217, 0x8, RZ ;  /* 0x00000008d9157824 */ /* 0x000fe200078e00ff */
[----:B------:R-:W-:Y:S02]  /*1fe0*/  LOP3.LUT R20, R20, 0x1c0, RZ, 0xc0, !PT ;  /* 0x000001c014147812 */ /* 0x000fe400078ec0ff */
[----:B------:R-:W-:Y:S01]  /*1ff0*/  LOP3.LUT R22, R22, 0x1c0, RZ, 0xc0, !PT ;  /* 0x000001c016167812 */ /* 0x000fe200078ec0ff */
[----:B------:R-:W-:Y:S08]  /*2000*/  @P1 BRA `(.L_x_54) ;  /* 0x0000000000a01947 */ /* 0x000ff00003800000 */
[----:B------:R-:W-:Y:S01]  /*2010*/  ULDC UR10, c[0x0][0x2d0] ;  /* 0x0000b400000a7ab9 */ /* 0x000fe20000000800 */
[----:B------:R-:W-:Y:S02]  /*2020*/  IADD3 R26, P1, R16, UR32, RZ ;  /* 0x00000020101a7c10 */ /* 0x000fe4000ff3e0ff */
[----:B------:R-:W-:Y:S02]  /*2030*/  ISETP.GE.AND P2, PT, R6, UR10, PT ;  /* 0x0000000a06007c0c */ /* 0x000fe4000bf46270 */
[----:B------:R-:W-:Y:S02]  /*2040*/  ISETP.GE.AND P4, PT, R230, UR10, PT ;  /* 0x0000000ae6007c0c */ /* 0x000fe4000bf86270 */
[----:B------:R-:W-:Y:S02]  /*2050*/  ISETP.GE.AND P3, PT, R229, UR10, PT ;  /* 0x0000000ae5007c0c */ /* 0x000fe4000bf66270 */
[----:B------:R-:W-:-:S07]  /*2060*/  IADD3.X R23, R19, UR31, RZ, P1, !PT ;  /* 0x0000001f13177c10 */ /* 0x000fce0008ffe4ff */
[----:B--2---:R-:W2:Y:S01]  /*2070*/  @!P2 LDC.64 R10, c[0x0][0x218] ;  /* 0x00008600ff0aab82 */ /* 0x004ea20000000a00 */
[----:B------:R3:W-:Y:S07]  /*2080*/  @P2 STS.128 [R219+0x8800], RZ ;  /* 0x008800ffdb002388 */ /* 0x0007ee0000000c00 */
[----:B------:R-:W4:Y:S08]  /*2090*/  @!P4 LDC.64 R8, c[0x0][0x218] ;  /* 0x00008600ff08cb82 */ /* 0x000f300000000a00 */
[----:B-1----:R-:W1:Y:S01]  /*20a0*/  @!P3 LDC.64 R2, c[0x0][0x218] ;  /* 0x00008600ff02bb82 */ /* 0x002e620000000a00 */
[----:B--2---:R-:W-:-:S04]  /*20b0*/  @!P2 LEA R10, P1, R26, R10, 0x1 ;  /* 0x0000000a1a0aa211 */ /* 0x004fc800078208ff */
[C---:B------:R-:W-:Y:S02]  /*20c0*/  @!P2 LEA.HI.X R11, R26.reuse, R11, R23, 0x1, P1 ;  /* 0x0000000b1a0ba211 */ /* 0x040fe400008f0c17 */
[----:B----4-:R-:W-:-:S03]  /*20d0*/  @!P4 LEA R8, P1, R26, R8, 0x1 ;  /* 0x000000081a08c211 */ /* 0x010fc600078208ff */
        /* <DEDUP_REMOVED lines=27> */
.L_x_54:
[----:B------:R-:W-:Y:S05]  /*2290*/  BSYNC B0 ;  /* 0x0000000000007941 */ /* 0x000fea0003800000 */
.L_x_53:
[----:B------:R-:W-:Y:S04]  /*22a0*/  BSSY B0, `(.L_x_55) ;  /* 0x000002d000007945 */ /* 0x000fe80003800000 */
[----:B------:R-:W-:Y:S05]  /*22b0*/  @P5 BRA `(.L_x_56) ;  /* 0x0000000000ac5947 */ /* 0x000fea0003800000 */
[----:B------:R-:W-:Y:S01]  /*22c0*/  ULDC UR10, c[0x0][0x2d0] ;  /* 0x0000b400000a7ab9 */ /* 0x000fe20000000800 */
[----:B------:R-:W-:Y:S01]  /*22d0*/  IMAD.U32 R27, RZ, RZ, UR8 ;  /* 0x00000008ff1b7e24 */ /* 0x000fe2000f8e00ff */
[----:B------:R-:W-:Y:S01]  /*22e0*/  ISETP.GE.AND P4, PT, R230, UR10, PT ;  /* 0x0000000ae6007c0c */ /* 0x000fe2000bf86270 */
[----:B------:R-:W-:Y:S01]  /*22f0*/  IMAD.U32 R26, RZ, RZ, UR8 ;  /* 0x00000008ff1a7e24 */ /* 0x000fe2000f8e00ff */
[----:B------:R-:W-:Y:S01]  /*2300*/  ISETP.GE.AND P5, PT, R6, UR10, PT ;  /* 0x0000000a06007c0c */ /* 0x000fe2000bfa6270 */
[----:B------:R-:W-:Y:S01]  /*2310*/  IMAD.U32 R23, RZ, RZ, UR9 ;  /* 0x00000009ff177e24 */ /* 0x000fe2000f8e00ff */
[----:B------:R-:W-:Y:S02]  /*2320*/  ISETP.GE.AND P3, PT, R229, UR10, PT ;  /* 0x0000000ae5007c0c */ /* 0x000fe4000bf66270 */
[----:B------:R-:W-:-:S04]  /*2330*/  LEA R27, P1, R27, R16, 0x5 ;  /* 0x000000101b1b7211 */ /* 0x000fc800078228ff */
[----:B------:R-:W-:-:S03]  /*2340*/  LEA.HI.X R23, R26, R19, R23, 0x5, P1 ;  /* 0x000000131a177211 */ /* 0x000fc600008f2c17 */
[----:B--23--:R-:W2:Y:S02]  /*2350*/  @!P4 LDC.64 R8, c[0x0][0x218] ;  /* 0x00008600ff08cb82 */ /* 0x00cea40000000a00 */
[----:B------:R3:W-:Y:S06]  /*2360*/  @P5 STS.128 [R219+0x9000], RZ ;  /* 0x009000ffdb005388 */ /* 0x0007ec0000000c00 */
[----:B------:R-:W5:Y:S08]  /*2370*/  @!P5 LDC.64 R10, c[0x0][0x218] ;  /* 0x00008600ff0adb82 */ /* 0x000f700000000a00 */
[----:B-1--4-:R-:W1:Y:S01]  /*2380*/  @!P3 LDC.64 R2, c[0x0][0x218] ;  /* 0x00008600ff02bb82 */ /* 0x012e620000000a00 */
[----:B--2---:R-:W-:-:S04]  /*2390*/  @!P4 LEA R8, P1, R27, R8, 0x1 ;  /* 0x000000081b08c211 */ /* 0x004fc800078208ff */
[C---:B------:R-:W-:Y:S02]  /*23a0*/  @!P4 LEA.HI.X R9, R27.reuse, R9, R23, 0x1, P1 ;  /* 0x000000091b09c211 */ /* 0x040fe400008f0c17 */
        /* <DEDUP_REMOVED lines=28> */
.L_x_56:
[----:B------:R-:W-:Y:S05]  /*2570*/  BSYNC B0 ;  /* 0x0000000000007941 */ /* 0x000fea0003800000 */
.L_x_55:
[----:B------:R-:W-:Y:S04]  /*2580*/  BSSY B0, `(.L_x_57) ;  /* 0x000002d000007945 */ /* 0x000fe80003800000 */
[----:B------:R-:W-:Y:S05]  /*2590*/  @P6 BRA `(.L_x_58) ;  /* 0x0000000000ac6947 */ /* 0x000fea0003800000 */
[----:B------:R-:W-:Y:S01]  /*25a0*/  ULDC UR10, c[0x0][0x2d0] ;  /* 0x0000b400000a7ab9 */ /* 0x000fe20000000800 */
[----:B------:R-:W-:Y:S01]  /*25b0*/  IMAD.U32 R17, RZ, RZ, UR8 ;  /* 0x00000008ff117e24 */ /* 0x000fe2000f8e00ff */
[----:B------:R-:W-:Y:S01]  /*25c0*/  ISETP.GE.AND P6, PT, R6, UR10, PT ;  /* 0x0000000a06007c0c */ /* 0x000fe2000bfc6270 */
[----:B------:R-:W-:Y:S01]  /*25d0*/  IMAD.MOV.U32 R18, RZ, RZ, R16 ;  /* 0x000000ffff127224 */ /* 0x000fe200078e0010 */
[----:B------:R-:W-:Y:S01]  /*25e0*/  ISETP.GE.AND P5, PT, R230, UR10, PT ;  /* 0x0000000ae6007c0c */ /* 0x000fe2000bfa6270 */
[----:B------:R-:W-:Y:S01]  /*25f0*/  UIMAD UR11, UR9, 0x30, URZ ;  /* 0x00000030090b78a4 */ /* 0x000fe2000f8e023f */
[----:B------:R-:W-:Y:S01]  /*2600*/  ISETP.GE.AND P3, PT, R229, UR10, PT ;  /* 0x0000000ae5007c0c */ /* 0x000fe2000bf66270 */
[----:B------:R-:W-:-:S04]  /*2610*/  IMAD.WIDE.U32 R18, R17, 0x30, R18 ;  /* 0x0000003011127825 */ /* 0x000fc800078e0012 */
[----:B------:R-:W-:-:S04]  /*2620*/  VIADD R16, R19, UR11 ;  /* 0x0000000b13107c36 */ /* 0x000fc80008000000 */
[----:B--23--:R-:W2:Y:S01]  /*2630*/  @!P6 LDC.64 R10, c[0x0][0x218] ;  /* 0x00008600ff0aeb82 */ /* 0x00cea20000000a00 */
[----:B------:R3:W-:Y:S07]  /*2640*/  @P6 STS.128 [R219+0x9800], RZ ;  /* 0x009800ffdb006388 */ /* 0x0007ee0000000c00 */
[----:B------:R-:W5:Y:S08]  /*2650*/  @!P5 LDC.64 R8, c[0x0][0x218] ;  /* 0x00008600ff08db82 */ /* 0x000f700000000a00 */
[----:B-1--4-:R-:W1:Y:S01]  /*2660*/  @!P3 LDC.64 R2, c[0x0][0x218] ;  /* 0x00008600ff02bb82 */ /* 0x012e620000000a00 */
[----:B--2---:R-:W-:-:S04]  /*2670*/  @!P6 LEA R10, P1, R18, R10, 0x1 ;  /* 0x0000000a120ae211 */ /* 0x004fc800078208ff */
[--C-:B------:R-:W-:Y:S02]  /*2680*/  @!P6 LEA.HI.X R11, R18, R11, R16.reuse, 0x1, P1 ;  /* 0x0000000b120be211 */ /* 0x100fe400008f0c10 */
[----:B------:R-:W-:Y:S02]  /*2690*/  ISETP.GE.AND P1, PT, R228, UR10, PT ;  /* 0x0000000ae4007c0c */ /* 0x000fe4000bf26270 */
[C---:B-----5:R-:W-:Y:S01]  /*26a0*/  @!P5 LEA R8, P4, R18.reuse, R8, 0x1 ;  /* 0x000000081208d211 */ /* 0x060fe200078808ff */
[----:B------:R-:W-:Y:S01]  /*26b0*/  @!PT LDS RZ, [RZ] ;  /* 0x00000000fffff984 */ /* 0x000fe20000000800 */
[----:B------:R-:W-:Y:S01]  /*26c0*/  @!PT LDS RZ, [RZ] ;  /* 0x00000000fffff984 */ /* 0x000fe20000000800 */
[----:B------:R-:W-:Y:S01]  /*26d0*/  @!PT LDS RZ, [RZ] ;  /* 0x00000000fffff984 */ /* 0x000fe20000000800 */
[----:B------:R3:W-:Y:S03]  /*26e0*/  @!P6 LDGSTS.E.BYPASS.LTC128B.128 [R219+0x9800], desc[UR26][R10.64] ;  /* 0x098000000adbefae */ /* 0x0007e6000b901d5a */
[C---:B------:R-:W-:Y:S01]  /*26f0*/  @!P5 LEA.HI.X R9, R18.reuse, R9, R16, 0x1, P4 ;  /* 0x000000091209d211 */ /* 0x040fe200020f0c10 */
[----:B------:R3:W-:Y:S01]  /*2700*/  @P5 STS.128 [R219+0xb800], RZ ;  /* 0x00b800ffdb005388 */ /* 0x0007e20000000c00 */
        /* <DEDUP_REMOVED lines=20> */
.L_x_58:
[----:B------:R-:W-:Y:S05]  /*2850*/  BSYNC B0 ;  /* 0x0000000000007941 */ /* 0x000fea0003800000 */
.L_x_57:
[----:B------:R-:W0:Y:S01]  /*2860*/  LDGDEPBAR ;  /* 0x00000000000079af */ /* 0x000e220000000000 */
[----:B------:R-:W-:Y:S01]  /*2870*/  ISETP.GE.AND P1, PT, R28, UR29, PT ;  /* 0x0000001d1c007c0c */ /* 0x000fe2000bf26270 */
[----:B------:R-:W-:Y:S01]  /*2880*/  IMAD.WIDE.U32 R248, R248, UR18, R24 ;  /* 0x00000012f8f87c25 */ /* 0x000fe2000f8e0018 */
[----:B------:R-:W-:Y:S01]  /*2890*/  LOP3.LUT R21, R22, 0x8, R21, 0xf8, !PT ;  /* 0x0000000816157812 */ /* 0x000fe200078ef815 */
[----:B------:R-:W-:Y:S01]  /*28a0*/  USHF.L.U64.HI UR33, UR6, 0x6, UR7 ;  /* 0x0000000606217899 */ /* 0x000fe20008010207 */
[----:B------:R-:W-:Y:S01]  /*28b0*/  SHF.R.U32.HI R22, RZ, 0x3, R22 ;  /* 0x00000003ff167819 */ /* 0x000fe20000011616 */
[----:B------:R-:W-:Y:S01]  /*28c0*/  VIADD R237, R249, UR12 ;  /* 0x0000000cf9ed7c36 */ /* 0x000fe20008000000 */
[----:B------:R-:W-:Y:S01]  /*28d0*/  LOP3.LUT R15, R20, 0x8, R15, 0xf8, !PT ;  /* 0x00000008140f7812 */ /* 0x000fe200078ef80f */
[----:B------:R-:W-:Y:S01]  /*28e0*/  IMAD.MOV.U32 R236, RZ, RZ, R248 ;  /* 0x000000ffffec7224 */ /* 0x000fe200078e00f8 */
[----:B------:R-:W-:Y:S01]  /*28f0*/  SHF.R.U32.HI R20, RZ, 0x3, R20 ;  /* 0x00000003ff147819 */ /* 0x000fe20000011614 */
[----:B------:R-:W-:Y:S01]  /*2900*/  IMAD.SHL.U32 R14, R14, 0x40, RZ ;  /* 0x000000400e0e7824 */ /* 0x000fe200078e00ff */
[----:B------:R-:W-:Y:S01]  /*2910*/  ISETP.GE.AND P5, PT, R4, UR29, PT ;  /* 0x0000001d04007c0c */ /* 0x000fe2000bfa6270 */
[----:B------:R-:W-:Y:S01]  /*2920*/  USHF.L.U32 UR34, UR6, 0x6, URZ ;  /* 0x0000000606227899 */ /* 0x000fe2000800063f */
[----:B------:R1:W-:Y:S01]  /*2930*/  STL.64 [R1+0x8], R236 ;  /* 0x000008ec01007387 */ /* 0x0003e20000100a00 */
[----:B------:R-:W-:Y:S01]  /*2940*/  LOP3.LUT R4, R21, R22, RZ, 0x3c, !PT ;  /* 0x0000001615047212 */ /* 0x000fe200078e3cff */
[----:B------:R-:W-:Y:S01]  /*2950*/  UIMAD UR10, UR33, UR17, URZ ;  /* 0x00000011210a72a4 */ /* 0x000fe2000f8e023f */
[----:B------:R-:W-:Y:S01]  /*2960*/  LOP3.LUT R15, R15, R20, RZ, 0x3c, !PT ;  /* 0x000000140f0f7212 */ /* 0x000fe200078e3cff */
[----:B------:R-:W-:Y:S01]  /*2970*/  BSSY B0, `(.L_x_59) ;  /* 0x0000037000007945 */ /* 0x000fe20003800000 */
[----:B------:R-:W-:Y:S01]  /*2980*/  LOP3.LUT R4, R4, 0xfffffe00, R14, 0xf8, !PT ;  /* 0xfffffe0004047812 */ /* 0x000fe200078ef80e */
[----:B------:R-:W-:Y:S01]  /*2990*/  IMAD.U32 R14, RZ, RZ, UR17 ;  /* 0x00000011ff0e7e24 */ /* 0x000fe2000f8e00ff */
[----:B------:R-:W-:Y:S01]  /*29a0*/  LEA.HI R86, R86, R84, RZ, 0x5 ;  /* 0x0000005456567211 */ /* 0x000fe200078f28ff */
[----:B------:R-:W-:Y:S01]  /*29b0*/  UIMAD UR10, UR35, UR34, UR10 ;  /* 0x00000022230a72a4 */ /* 0x000fe2000f8e020a */
[----:B------:R-:W-:Y:S01]  /*29c0*/  IMAD R217, R217, 0x200, R15 ;  /* 0x00000200d9d97824 */ /* 0x000fe200078e020f */
[----:B------:R-:W-:-:S04]  /*29d0*/  DEPBAR.LE SB0, 0x0 ;  /* 0x000080000000791a */ /* 0x000fc80000000000 */
[----:B------:R-:W-:Y:S01]  /*29e0*/  BAR.SYNC.DEFER_BLOCKING 0x0 ;  /* 0x0000000000007b1d */ /* 0x000fe20000010000 */
[----:B------:R-:W-:Y:S01]  /*29f0*/  IMAD.WIDE.U32 R14, R14, UR34, R236 ;  /* 0x000000220e0e7c25 */ /* 0x000fe2000f8e00ec */
[----:B------:R-:W-:-:S03]  /*2a00*/  SHF.R.S32.HI R85, RZ, 0x5, R86 ;  /* 0x00000005ff557819 */ /* 0x000fc60000011456 */
[----:B------:R-:W-:Y:S02]  /*2a10*/  VIADD R17, R15, UR10 ;  /* 0x0000000a0f117c36 */ /* 0x000fe40008000000 */
[----:B------:R-:W-:Y:S01]  /*2a20*/  IMAD R218, R85, 0x400, R4 ;  /* 0x0000040055da7824 */ /* 0x000fe200078e0204 */
[----:B------:R1:W-:Y:S04]  /*2a30*/  @P1 STS.128 [R219+0x10000], RZ ;  /* 0x010000ffdb001388 */ /* 0x0003e80000000c00 */
[----:B------:R1:W-:Y:S04]  /*2a40*/  @P1 STS.128 [R219+0x12000], RZ ;  /* 0x012000ffdb001388 */ /* 0x0003e80000000c00 */
[----:B------:R1:W-:Y:S04]  /*2a50*/  @P1 STS.128 [R219+0x14000], RZ ;  /* 0x014000ffdb001388 */ /* 0x0003e80000000c00 */
[----:B------:R1:W-:Y:S01]  /*2a60*/  @P1 STS.128 [R219+0x16000], RZ ;  /* 0x016000ffdb001388 */ /* 0x0003e20000000c00 */
[----:B------:R-:W-:Y:S05]  /*2a70*/  @P1 BRA `(.L_x_60) ;  /* 0x0000000000981947 */ /* 0x000fea0003800000 */
[----:B------:R-:W-:Y:S02]  /*2a80*/  ULDC UR10, c[0x0][0x2d0] ;  /* 0x0000b400000a7ab9 */ /* 0x000fe40000000800 */
[----:B------:R-:W-:Y:S02]  /*2a90*/  ISETP.GE.AND P4, PT, R230, UR10, PT ;  /* 0x0000000ae6007c0c */ /* 0x000fe4000bf86270 */
[----:B------:R-:W-:Y:S02]  /*2aa0*/  ISETP.GE.AND P6, PT, R6, UR10, PT ;  /* 0x0000000a06007c0c */ /* 0x000fe4000bfc6270 */
[----:B------:R-:W-:-:S09]  /*2ab0*/  ISETP.GE.AND P3, PT, R229, UR10, PT ;  /* 0x0000000ae5007c0c */ /* 0x000fd2000bf66270 */
[----:B--23--:R-:W2:Y:S02]  /*2ac0*/  @!P4 LDC.64 R8, c[0x0][0x220] ;  /* 0x00008800ff08cb82 */ /* 0x00cea40000000a00 */
[----:B------:R3:W-:Y:S06]  /*2ad0*/  @P6 STS.128 [R219+0x10000], RZ ;  /* 0x010000ffdb006388 */ /* 0x0007ec0000000c00 */
        /* <DEDUP_REMOVED lines=32> */
.L_x_60:
[----:B------:R-:W-:Y:S05]  /*2ce0*/  BSYNC B0 ;  /* 0x0000000000007941 */ /* 0x000fea0003800000 */
.L_x_59:
[----:B------:R1:W-:Y:S01]  /*2cf0*/  @P0 STS.128 [R219+0x10800], RZ ;  /* 0x010800ffdb000388 */ /* 0x0003e20000000c00 */
[----:B------:R-:W-:Y:S01]  /*2d00*/  USHF.L.U64.HI UR35, UR6, 0x4, UR7 ;  /* 0x0000000406237899 */ /* 0x000fe20008010207 */
[----:B------:R-:W-:Y:S01]  /*2d10*/  BSSY B0, `(.L_x_61) ;  /* 0x0000031000007945 */ /* 0x000fe20003800000 */
[----:B------:R-:W-:Y:S01]  /*2d20*/  USHF.L.U32 UR36, UR6, 0x4, URZ ;  /* 0x0000000406247899 */ /* 0x000fe2000800063f */
[----:B------:R1:W-:Y:S01]  /*2d30*/  @P0 STS.128 [R219+0x12800], RZ ;  /* 0x012800ffdb000388 */ /* 0x0003e20000000c00 */
[----:B------:R-:W-:Y:S02]  /*2d40*/  ISETP.GE.AND P6, PT, R13, UR29, PT ;  /* 0x0000001d0d007c0c */ /* 0x000fe4000bfc6270 */
[----:B------:R-:W-:Y:S01]  /*2d50*/  LEA R217, R217, UR4, 0x1 ;  /* 0x00000004d9d97c11 */ /* 0x000fe2000f8e08ff */
[----:B------:R1:W-:Y:S01]  /*2d60*/  @P0 STS.128 [R219+0x14800], RZ ;  /* 0x014800ffdb000388 */ /* 0x0003e20000000c00 */
[----:B------:R-:W-:-:S03]  /*2d70*/  LEA R218, R218, UR4, 0x1 ;  /* 0x00000004dada7c11 */ /* 0x000fc6000f8e08ff */
[----:B------:R1:W-:Y:S01]  /*2d80*/  @P0 STS.128 [R219+0x16800], RZ ;  /* 0x016800ffdb000388 */ /* 0x0003e20000000c00 */
[----:B------:R-:W-:Y:S05]  /*2d90*/  @P0 BRA `(.L_x_62) ;  /* 0x0000000000a00947 */ /* 0x000fea0003800000 */
[----:B------:R-:W-:Y:S01]  /*2da0*/  ULDC UR10, c[0x0][0x2d0] ;  /* 0x0000b400000a7ab9 */ /* 0x000fe20000000800 */
[----:B------:R-:W-:Y:S02]  /*2db0*/  IADD3 R18, P0, R14, UR36, RZ ;  /* 0x000000240e127c10 */ /* 0x000fe4000ff1e0ff */
[----:B------:R-:W-:Y:S02]  /*2dc0*/  ISETP.GE.AND P3, PT, R230, UR10, PT ;  /* 0x0000000ae6007c0c */ /* 0x000fe4000bf66270 */
[----:B------:R-:W-:Y:S02]  /*2dd0*/  ISETP.GE.AND P4, PT, R6, UR10, PT ;  /* 0x0000000a06007c0c */ /* 0x000fe4000bf86270 */
[----:B------:R-:W-:Y:S02]  /*2de0*/  ISETP.GE.AND P2, PT, R229, UR10, PT ;  /* 0x0000000ae5007c0c */ /* 0x000fe4000bf46270 */
[----:B------:R-:W-:-:S07]  /*2df0*/  IADD3.X R13, R17, UR35, RZ, P0, !PT ;  /* 0x00000023110d7c10 */ /* 0x000fce00087fe4ff */
        /* <DEDUP_REMOVED lines=34> */
.L_x_62:
[----:B------:R-:W-:Y:S05]  /*3020*/  BSYNC B0 ;  /* 0x0000000000007941 */ /* 0x000fea0003800000 */
.L_x_61:
[----:B------:R1:W-:Y:S01]  /*3030*/  @P5 STS.128 [R219+0x11000], RZ ;  /* 0x011000ffdb005388 */ /* 0x0003e20000000c00 */
[----:B------:R-:W-:Y:S03]  /*3040*/  BSSY B0, `(.L_x_63) ;  /* 0x000002f000007945 */ /* 0x000fe60003800000 */
[----:B------:R1:W-:Y:S04]  /*3050*/  @P5 STS.128 [R219+0x13000], RZ ;  /* 0x013000ffdb005388 */ /* 0x0003e80000000c00 */
[----:B------:R1:W-:Y:S04]  /*3060*/  @P5 STS.128 [R219+0x15000], RZ ;  /* 0x015000ffdb005388 */ /* 0x0003e80000000c00 */
[----:B------:R1:W-:Y:S01]  /*3070*/  @P5 STS.128 [R219+0x17000], RZ ;  /* 0x017000ffdb005388 */ /* 0x0003e20000000c00 */
[----:B------:R-:W-:Y:S05]  /*3080*/  @P5 BRA `(.L_x_64) ;  /* 0x0000000000a85947 */ /* 0x000fea0003800000 */
[----:B------:R-:W-:Y:S01]  /*3090*/  ULDC UR10, c[0x0][0x2d0] ;  /* 0x0000b400000a7ab9 */ /* 0x000fe20000000800 */
[----:B------:R-:W-:Y:S01]  /*30a0*/  IMAD.U32 R18, RZ, RZ, UR6 ;  /* 0x00000006ff127e24 */ /* 0x000fe2000f8e00ff */
[----:B------:R-:W-:Y:S01]  /*30b0*/  ISETP.GE.AND P5, PT, R6, UR10, PT ;  /* 0x0000000a06007c0c */ /* 0x000fe2000bfa6270 */
[----:B------:R-:W-:Y:S01]  /*30c0*/  IMAD.U32 R13, RZ, RZ, UR7 ;  /* 0x00000007ff0d7e24 */ /* 0x000fe2000f8e00ff */
[----:B------:R-:W-:Y:S02]  /*30d0*/  ISETP.GE.AND P4, PT, R230, UR10, PT ;  /* 0x0000000ae6007c0c */ /* 0x000fe4000bf86270 */
[----:B------:R-:W-:Y:S02]  /*30e0*/  ISETP.GE.AND P2, PT, R229, UR10, PT ;  /* 0x0000000ae5007c0c */ /* 0x000fe4000bf46270 */
[----:B------:R-:W-:-:S04]  /*30f0*/  LEA R19, P0, R18, R14, 0x5 ;  /* 0x0000000e12137211 */ /* 0x000fc800078028ff */
[----:B------:R-:W-:-:S03]  /*3100*/  LEA.HI.X R13, R18, R17, R13, 0x5, P0 ;  /* 0x00000011120d7211 */ /* 0x000fc600000f2c0d */
[----:B--23--:R-:W2:Y:S01]  /*3110*/  @!P5 LDC.64 R10, c[0x0][0x220] ;  /* 0x00008800ff0adb82 */ /* 0x00cea20000000a00 */
[----:B------:R3:W-:Y:S07]  /*3120*/  @P5 STS.128 [R219+0x11000], RZ ;  /* 0x011000ffdb005388 */ /* 0x0007ee0000000c00 */
[----:B------:R-:W5:Y:S08]  /*3130*/  @!P4 LDC.64 R8, c[0x0][0x220] ;  /* 0x00008800ff08cb82 */ /* 0x000f700000000a00 */
[----:B-1--4-:R-:W1:Y:S01]  /*3140*/  @!P2 LDC.64 R2, c[0x0][0x220] ;  /* 0x00008800ff02ab82 */ /* 0x012e620000000a00 */
[----:B--2---:R-:W-:-:S04]  /*3150*/  @!P5 LEA R10, P0, R19, R10, 0x1 ;  /* 0x0000000a130ad211 */ /* 0x004fc800078008ff */
[C-C-:B------:R-:W-:Y:S02]  /*3160*/  @!P5 LEA.HI.X R11, R19.reuse, R11, R13.reuse, 0x1, P0 ;  /* 0x0000000b130bd211 */ /* 0x140fe400000f0c0d */
        /* <DEDUP_REMOVED lines=28> */
.L_x_64:
[----:B------:R-:W-:Y:S05]  /*3330*/  BSYNC B0 ;  /* 0x0000000000007941 */ /* 0x000fea0003800000 */
.L_x_63:
        /* <DEDUP_REMOVED lines=49> */
.L_x_66:
[----:B------:R-:W-:Y:S05]  /*3650*/  BSYNC B0 ;  /* 0x0000000000007941 */ /* 0x000fea0003800000 */
.L_x_65:
[----:B------:R-:W-:Y:S01]  /*3660*/  LDSM.16.M88.4 R16, [R218] ;  /* 0x00000000da10783b */ /* 0x000fe20000000200 */
[----:B------:R-:W-:Y:S01]  /*3670*/  R2P PR, R12, 0x6 ;  /* 0x000000060c007804 */ /* 0x000fe20000000000 */
[----:B-1234-:R-:W-:Y:S01]  /*3680*/  IMAD.MOV.U32 R2, RZ, RZ, 0x10 ;  /* 0x00000010ff027424 */ /* 0x01efe200078e00ff */
[----:B------:R-:W-:Y:S01]  /*3690*/  LOP3.LUT P0, RZ, R0, 0x2, RZ, 0xc0, !PT ;  /* 0x0000000200ff7812 */ /* 0x000fe2000780c0ff */
[----:B------:R-:W1:Y:S01]  /*36a0*/  LDSM.16.M88.4 R36, [R217+0x8000] ;  /* 0x00800000d924783b */ /* 0x000e620000000200 */
[C---:B------:R-:W-:Y:S01]  /*36b0*/  VIADD R3, R217.reuse, 0x8000 ;  /* 0x00008000d9037836 */ /* 0x040fe20000000000 */
[----:B------:R-:W-:Y:S01]  /*36c0*/  LOP3.LUT R86, R86, 0xffffffe0, RZ, 0xc0, !PT ;  /* 0xffffffe056567812 */ /* 0x000fe200078ec0ff */
[----:B------:R-:W-:Y:S01]  /*36d0*/  VIADD R215, R217, 0x8020 ;  /* 0x00008020d9d77836 */ /* 0x000fe20000000000 */
[----:B------:R-:W2:Y:S01]  /*36e0*/  LDSM.16.M88.4 R28, [R217+0x8800] ;  /* 0x00880000d91c783b */ /* 0x000ea20000000200 */
[----:B------:R-:W-:Y:S01]  /*36f0*/  SEL R2, R2, 0xfffffff0, !P0 ;  /* 0xfffffff002027807 */ /* 0x000fe20004000000 */
[----:B------:R-:W-:Y:S01]  /*3700*/  IMAD.U32 R165, RZ, RZ, UR28 ;  /* 0x0000001cffa57e24 */ /* 0x000fe2000f8e00ff */
[----:B------:R-:W-:Y:S01]  /*3710*/  LOP3.LUT P0, RZ, R0, 0x4, RZ, 0xc0, !PT ;  /* 0x0000000400ff7812 */ /* 0x000fe2000780c0ff */
[----:B------:R-:W3:Y:S01]  /*3720*/  LDSM.16.M88.4 R20, [R217+0x9000] ;  /* 0x00900000d914783b */ /* 0x000ee20000000200 */
[----:B------:R-:W-:Y:S01]  /*3730*/  IMAD.MOV.U32 R0, RZ, RZ, 0x20 ;  /* 0x00000020ff007424 */ /* 0x000fe200078e00ff */
[----:B------:R-:W-:Y:S01]  /*3740*/  UISETP.GE.AND UP0, UPT, UR19, 0x2, UPT ;  /* 0x000000021300788c */ /* 0x000fe2000bf06270 */
[----:B------:R-:W-:Y:S01]  /*3750*/  IMAD R216, R2, 0x2, R218 ;  /* 0x0000000202d87824 */ /* 0x000fe200078e02da */
[----:B------:R-:W4:Y:S01]  /*3760*/  LDSM.16.M88.4 R44, [R217+0x9800] ;  /* 0x00980000d92c783b */ /* 0x000f220000000200 */
[----:B------:R-:W-:Y:S01]  /*3770*/  @P1 VIADD R215, R3, 0xffffffe0 ;  /* 0xffffffe003d71836 */ /* 0x000fe20000000000 */
[----:B------:R-:W-:Y:S01]  /*3780*/  SEL R0, R0, 0xffffffe0, !P0 ;  /* 0xffffffe000007807 */ /* 0x000fe20004000000 */
[----:B------:R-:W-:Y:S01]  /*3790*/  IMAD.MOV.U32 R3, RZ, RZ, 0x40 ;  /* 0x00000040ff037424 */ /* 0x000fe200078e00ff */
[----:B------:R-:W-:Y:S01]  /*37a0*/  LDSM.16.M88.4 R8, [R216] ;  /* 0x00000000d808783b */ /* 0x000fe20000000200 */
[----:B------:R-:W-:-:S02]  /*37b0*/  IMAD.IADD R86, R84, 0x1, -R86 ;  /* 0x0000000154567824 */ /* 0x000fc400078e0a56 */
[C---:B------:R-:W-:Y:S01]  /*37c0*/  IMAD R214, R0.reuse, 0x2, R218 ;  /* 0x0000000200d67824 */ /* 0x040fe200078e02da */
[----:B------:R-:W5:Y:S01]  /*37d0*/  LDSM.16.M88.4 R48, [R215] ;  /* 0x00000000d730783b */ /* 0x000f620000000200 */
[----:B------:R-:W-:Y:S01]  /*37e0*/  SEL R3, R3, 0xffffffc0, !P2 ;  /* 0xffffffc003037807 */ /* 0x000fe20005000000 */
[----:B------:R-:W-:Y:S02]  /*37f0*/  IMAD R213, R0, 0x2, R216 ;  /* 0x0000000200d57824 */ /* 0x000fe400078e02d8 */
[----:B------:R-:W5:Y:S01]  /*3800*/  LDSM.16.M88.4 R60, [R215+0x800] ;  /* 0x00080000d73c783b */ /* 0x000f620000000200 */
[----:B------:R-:W-:Y:S02]  /*3810*/  VIADD R207, R215, 0x800 ;  /* 0x00000800d7cf7836 */ /* 0x000fe40000000000 */
[----:B------:R-:W-:Y:S01]  /*3820*/  IMAD.IADD R211, R217, 0x1, R3 ;  /* 0x00000001d9d37824 */ /* 0x000fe200078e0203 */
[----:B------:R-:W5:Y:S01]  /*3830*/  LDSM.16.M88.4 R56, [R215+0x1000] ;  /* 0x00100000d738783b */ /* 0x000f620000000200 */
[----:B------:R-:W-:Y:S01]  /*3840*/  IMAD.IADD R204, R3, 0x1, R215 ;  /* 0x0000000103cc7824 */ /* 0x000fe200078e02d7 */
[----:B------:R-:W-:Y:S01]  /*3850*/  SHF.R.S32.HI R3, RZ, 0x1f, R86 ;  /* 0x0000001fff037819 */ /* 0x000fe20000011456 */
[C---:B------:R-:W-:Y:S01]  /*3860*/  VIADD R206, R215.reuse, 0x1000 ;  /* 0x00001000d7ce7836 */ /* 0x040fe20000000000 */
[----:B------:R-:W5:Y:S01]  /*3870*/  LDSM.16.M88.4 R12, [R215+0x1800] ;  /* 0x00180000d70c783b */ /* 0x000f620000000200 */
[----:B------:R-:W-:Y:S01]  /*3880*/  VIADD R205, R215, 0x1800 ;  /* 0x00001800d7cd7836 */ /* 0x000fe20000000000 */
[----:B------:R-:W-:Y:S01]  /*3890*/  LEA.HI R86, R3, R86, RZ, 0x2 ;  /* 0x0000005603567211 */ /* 0x000fe200078f10ff */
[----:B------:R-:W-:Y:S01]  /*38a0*/  VIADD R203, R215, 0x2000 ;  /* 0x00002000d7cb7836 */ /* 0x000fe20000000000 */
[----:B------:R-:W-:Y:S01]  /*38b0*/  LDSM.16.M88.4 R64, [R214] ;  /* 0x00000000d640783b */ /* 0x000fe20000000200 */
[----:B------:R-:W-:Y:S01]  /*38c0*/  LEA R3, R85, UR25, 0x4 ;  /* 0x0000001955037c11 */ /* 0x000fe2000f8e20ff */
[C---:B------:R-:W-:Y:S01]  /*38d0*/  VIADD R202, R215.reuse, 0x2800 ;  /* 0x00002800d7ca7836 */ /* 0x040fe20000000000 */
[----:B------:R-:W-:Y:S01]  /*38e0*/  SHF.R.S32.HI R86, RZ, 0x2, R86 ;  /* 0x00000002ff567819 */ /* 0x000fe20000011456 */
[C---:B-1----:R-:W-:Y:S01]  /*38f0*/  HMMA.16816.F32.BF16 R40, R16.reuse, R36, RZ ;  /* 0x000000241028723c */ /* 0x042fe200000418ff */
[----:B------:R-:W1:Y:S01]  /*3900*/  LDSM.16.M88.4 R52, [R211+0x8000] ;  /* 0x00800000d334783b */ /* 0x000e620000000200 */
[----:B------:R-:W-:Y:S01]  /*3910*/  VIADD R201, R215, 0x3000 ;  /* 0x00003000d7c97836 */ /* 0x000fe20000000000 */
[----:B------:R-:W-:Y:S01]  /*3920*/  IADD3 R3, R3, 0x1, R86 ;  /* 0x0000000103037810 */ /* 0x000fe20007ffe056 */
[C---:B------:R-:W-:Y:S01]  /*3930*/  VIADD R200, R215.reuse, 0x3800 ;  /* 0x00003800d7c87836 */ /* 0x040fe20000000000 */
[----:B------:R-:W-:Y:S01]  /*3940*/  LDSM.16.M88.4 R72, [R218+0x2000] ;  /* 0x00200000da48783b */ /* 0x000fe20000000200 */
[----:B--2---:R-:W-:Y:S01]  /*3950*/  HMMA.16816.F32.BF16 R32, R16, R28, RZ ;  /* 0x0000001c1020723c */ /* 0x004fe200000418ff */
[----:B------:R-:W-:-:S02]  /*3960*/  VIADD R199, R215, 0x4000 ;  /* 0x00004000d7c77836 */ /* 0x000fc40000000000 */
[----:B------:R-:W-:Y:S01]  /*3970*/  LDSM.16.M88.4 R76, [R217+0xb800] ;  /* 0x00b80000d94c783b */ /* 0x000fe20000000200 */
[C---:B------:R-:W-:Y:S02]  /*3980*/  VIADD R198, R215.reuse, 0x4800 ;  /* 0x00004800d7c67836 */ /* 0x040fe40000000000 */
[C---:B------:R-:W-:Y:S01]  /*3990*/  HMMA.16816.F32.BF16 R36, R16.reuse, R38, RZ ;  /* 0x000000261024723c */ /* 0x040fe200000418ff */
[----:B------:R-:W-:Y:S01]  /*39a0*/  LDSM.16.M88.4 R80, [R211+0xd000] ;  /* 0x00d00000d350783b */ /* 0x000fe20000000200 */
[C---:B------:R-:W-:Y:S02]  /*39b0*/  VIADD R197, R215.reuse, 0x5000 ;  /* 0x00005000d7c57836 */ /* 0x040fe40000000000 */
[C---:B------:R-:W-:Y:S01]  /*39c0*/  VIADD R196, R215.reuse, 0x5800 ;  /* 0x00005800d7c47836 */ /* 0x040fe20000000000 */
[----:B------:R-:W0:Y:S01]  /*39d0*/  LDGDEPBAR ;  /* 0x00000000000079af */ /* 0x000e220000000000 */
[----:B------:R-:W-:Y:S01]  /*39e0*/  HMMA.16816.F32.BF16 R28, R16, R30, RZ ;  /* 0x0000001e101c723c */ /* 0x000fe200000418ff */
[----:B------:R-:W-:-:S02]  /*39f0*/  VIADD R195, R215, 0x6000 ;  /* 0x00006000d7c37836 */ /* 0x000fc40000000000 */
[C---:B------:R-:W-:Y:S02]  /*3a00*/  VIADD R194, R215.reuse, 0x6800 ;  /* 0x00006800d7c27836 */ /* 0x040fe40000000000 */
[C---:B------:R-:W-:Y:S01]  /*3a10*/  VIADD R193, R215.reuse, 0x7000 ;  /* 0x00007000d7c17836 */ /* 0x040fe20000000000 */
[----:B---3--:R-:W-:Y:S01]  /*3a20*/  HMMA.16816.F32.BF16 R24, R16, R20, RZ ;  /* 0x000000141018723c */ /* 0x008fe200000418ff */
[----:B------:R-:W-:-:S05]  /*3a30*/  VIADD R192, R215, 0x7800 ;  /* 0x00007800d7c07836 */ /* 0x000fca0000000000 */
[C---:B------:R-:W-:Y:S06]  /*3a40*/  HMMA.16816.F32.BF16 R20, R16.reuse, R22, RZ ;  /* 0x000000161014723c */ /* 0x040fec00000418ff */
[C---:B----4-:R-:W-:Y:S06]  /*3a50*/  HMMA.16816.F32.BF16 R68, R16.reuse, R44, RZ ;  /* 0x0000002c1044723c */ /* 0x050fec00000418ff */
[----:B------:R-:W-:Y:S01]  /*3a60*/  HMMA.16816.F32.BF16 R16, R16, R46, RZ ;  /* 0x0000002e1010723c */ /* 0x000fe200000418ff */
[----:B------:R-:W2:Y:S05]  /*3a70*/  LDSM.16.M88.4 R44, [R211+0x8800] ;  /* 0x00880000d32c783b */ /* 0x000eaa0000000200 */
[C---:B-----5:R-:W-:Y:S06]  /*3a80*/  HMMA.16816.F32.BF16 R40, R8.reuse, R48, R40 ;  /* 0x000000300828723c */ /* 0x060fec0000041828 */
[C---:B------:R-:W-:Y:S01]  /*3a90*/  HMMA.16816.F32.BF16 R36, R8.reuse, R50, R36 ;  /* 0x000000320824723c */ /* 0x040fe20000041824 */
[----:B------:R-:W3:Y:S05]  /*3aa0*/  LDSM.16.M88.4 R48, [R211+0x9000] ;  /* 0x00900000d330783b */ /* 0x000eea0000000200 */
[C---:B------:R-:W-:Y:S06]  /*3ab0*/  HMMA.16816.F32.BF16 R32, R8.reuse, R60, R32 ;  /* 0x0000003c0820723c */ /* 0x040fec0000041820 */
[C---:B------:R-:W-:Y:S01]  /*3ac0*/  HMMA.16816.F32.BF16 R28, R8.reuse, R62, R28 ;  /* 0x0000003e081c723c */ /* 0x040fe2000004181c */
[----:B------:R-:W4:Y:S05]  /*3ad0*/  LDSM.16.M88.4 R60, [R211+0x9800] ;  /* 0x00980000d33c783b */ /* 0x000f2a0000000200 */
[C---:B------:R-:W-:Y:S06]  /*3ae0*/  HMMA.16816.F32.BF16 R24, R8.reuse, R56, R24 ;  /* 0x000000380818723c */ /* 0x040fec0000041818 */
[C---:B------:R-:W-:Y:S01]  /*3af0*/  HMMA.16816.F32.BF16 R20, R8.reuse, R58, R20 ;  /* 0x0000003a0814723c */ /* 0x040fe20000041814 */
[----:B------:R-:W-:Y:S05]  /*3b00*/  LDSM.16.M88.4 R56, [R204+0x800] ;  /* 0x00080000cc38783b */ /* 0x000fea0000000200 */
[C---:B------:R-:W-:Y:S06]  /*3b10*/  HMMA.16816.F32.BF16 R68, R8.reuse, R12, R68 ;  /* 0x0000000c0844723c */ /* 0x040fec0000041844 */
[----:B------:R-:W-:Y:S01]  /*3b20*/  HMMA.16816.F32.BF16 R16, R8, R14, R16 ;  /* 0x0000000e0810723c */ /* 0x000fe20000041810 */
[----:B------:R-:W-:Y:S04]  /*3b30*/  LDSM.16.M88.4 R12, [R213] ;  /* 0x00000000d50c783b */ /* 0x000fe80000000200 */
[----:B------:R-:W5:Y:S01]  /*3b40*/  LDSM.16.M88.4 R8, [R204] ;  /* 0x00000000cc08783b */ /* 0x000f620000000200 */
        /* <DEDUP_REMOVED lines=8> */
[----:B------:R-:W3:Y:S05]  /*3bd0*/  LDSM.16.M88.4 R48, [R217+0xa000] ;  /* 0x00a00000d930783b */ /* 0x000eea0000000200 */
[C---:B----4-:R-:W-:Y:S06]  /*3be0*/  HMMA.16816.F32.BF16 R68, R64.reuse, R60, R68 ;  /* 0x0000003c4044723c */ /* 0x050fec0000041844 */
[----:B------:R-:W-:Y:S01]  /*3bf0*/  HMMA.16816.F32.BF16 R64, R64, R62, R16 ;  /* 0x0000003e4040723c */ /* 0x000fe20000041810 */
[----:B------:R-:W4:Y:S04]  /*3c00*/  LDSM.16.M88.4 R16, [R217+0xa800] ;  /* 0x00a80000d910783b */ /* 0x000f280000000200 */
[----:B------:R-:W-:Y:S01]  /*3c10*/  LDSM.16.M88.4 R60, [R215+0x3800] ;  /* 0x00380000d73c783b */ /* 0x000fe20000000200 */
[C---:B-----5:R-:W-:Y:S06]  /*3c20*/  HMMA.16816.F32.BF16 R40, R12.reuse, R8, R40 ;  /* 0x000000080c28723c */ /* 0x060fec0000041828 */
[C---:B------:R-:W-:Y:S01]  /*3c30*/  HMMA.16816.F32.BF16 R36, R12.reuse, R10, R36 ;  /* 0x0000000a0c24723c */ /* 0x040fe20000041824 */
[----:B------:R-:W5:Y:S05]  /*3c40*/  LDSM.16.M88.4 R8, [R217+0xb000] ;  /* 0x00b00000d908783b */ /* 0x000f6a0000000200 */
[C---:B------:R-:W-:Y:S06]  /*3c50*/  HMMA.16816.F32.BF16 R32, R12.reuse, R56, R32 ;  /* 0x000000380c20723c */ /* 0x040fec0000041820 */
[C---:B------:R-:W-:Y:S01]  /*3c60*/  HMMA.16816.F32.BF16 R28, R12.reuse, R58, R28 ;  /* 0x0000003a0c1c723c */ /* 0x040fe2000004181c */
[----:B------:R-:W-:Y:S05]  /*3c70*/  LDSM.16.M88.4 R56, [R215+0x2800] ;  /* 0x00280000d738783b */ /* 0x000fea0000000200 */
[C---:B-1----:R-:W-:Y:S06]  /*3c80*/  HMMA.16816.F32.BF16 R24, R12.reuse, R52, R24 ;  /* 0x000000340c18723c */ /* 0x042fec0000041818 */
[C---:B------:R-:W-:Y:S01]  /*3c90*/  HMMA.16816.F32.BF16 R20, R12.reuse, R54, R20 ;  /* 0x000000360c14723c */ /* 0x040fe20000041814 */
[----:B------:R-:W-:Y:S05]  /*3ca0*/  LDSM.16.M88.4 R52, [R215+0x3000] ;  /* 0x00300000d734783b */ /* 0x000fea0000000200 */
[C---:B--2---:R-:W-:Y:S06]  /*3cb0*/  HMMA.16816.F32.BF16 R68, R12.reuse, R44, R68 ;  /* 0x0000002c0c44723c */ /* 0x044fec0000041844 */
[----:B------:R-:W-:Y:S01]  /*3cc0*/  HMMA.16816.F32.BF16 R64, R12, R46, R64 ;  /* 0x0000002e0c40723c */ /* 0x000fe20000041840 */
[----:B------:R-:W-:Y:S04]  /*3cd0*/  LDSM.16.M88.4 R44, [R216+0x2000] ;  /* 0x00200000d82c783b */ /* 0x000fe80000000200 */
[----:B------:R-:W1:Y:S01]  /*3ce0*/  LDSM.16.M88.4 R12, [R215+0x2000] ;  /* 0x00200000d70c783b */ /* 0x000e620000000200 */
[C---:B---3--:R-:W-:Y:S06]  /*3cf0*/  HMMA.16816.F32.BF16 R40, R72.reuse, R48, R40 ;  /* 0x000000304828723c */ /* 0x048fec0000041828 */
[C---:B------:R-:W-:Y:S01]  /*3d00*/  HMMA.16816.F32.BF16 R36, R72.reuse, R50, R36 ;  /* 0x000000324824723c */ /* 0x040fe20000041824 */
[----:B------:R-:W-:Y:S05]  /*3d10*/  LDSM.16.M88.4 R48, [R211+0xa800] ;  /* 0x00a80000d330783b */ /* 0x000fea0000000200 */
[C---:B----4-:R-:W-:Y:S06]  /*3d20*/  HMMA.16816.F32.BF16 R32, R72.reuse, R16, R32 ;  /* 0x000000104820723c */ /* 0x050fec0000041820 */
[C---:B------:R-:W-:Y:S01]  /*3d30*/  HMMA.16816.F32.BF16 R28, R72.reuse, R18, R28 ;  /* 0x00000012481c723c */ /* 0x040fe2000004181c */
[----:B------:R-:W-:Y:S05]  /*3d40*/  LDSM.16.M88.4 R16, [R211+0xa000] ;  /* 0x00a00000d310783b */ /* 0x000fea0000000200 */
[C---:B-----5:R-:W-:Y:S06]  /*3d50*/  HMMA.16816.F32.BF16 R24, R72.reuse, R8, R24 ;  /* 0x000000084818723c */ /* 0x060fec0000041818 */
[C---:B------:R-:W-:Y:S01]  /*3d60*/  HMMA.16816.F32.BF16 R20, R72.reuse, R10, R20 ;  /* 0x0000000a4814723c */ /* 0x040fe20000041814 */
[----:B------:R-:W2:Y:S05]  /*3d70*/  LDSM.16.M88.4 R8, [R214+0x2000] ;  /* 0x00200000d608783b */ /* 0x000eaa0000000200 */
[C---:B------:R-:W-:Y:S06]  /*3d80*/  HMMA.16816.F32.BF16 R68, R72.reuse, R76, R68 ;  /* 0x0000004c4844723c */ /* 0x040fec0000041844 */
[----:B------:R-:W-:Y:S01]  /*3d90*/  HMMA.16816.F32.BF16 R64, R72, R78, R64 ;  /* 0x0000004e4840723c */ /* 0x000fe20000041840 */
[----:B------:R-:W-:Y:S04]  /*3da0*/  LDSM.16.M88.4 R76, [R211+0xb800] ;  /* 0x00b80000d34c783b */ /* 0x000fe80000000200 */
[----:B------:R-:W-:Y:S01]  /*3db0*/  LDSM.16.M88.4 R72, [R218+0x4000] ;  /* 0x00400000da48783b */ /* 0x000fe20000000200 */
[C---:B-1----:R-:W-:Y:S06]  /*3dc0*/  HMMA.16816.F32.BF16 R40, R44.reuse, R12, R40 ;  /* 0x0000000c2c28723c */ /* 0x042fec0000041828 */
[C---:B------:R-:W-:Y:S01]  /*3dd0*/  HMMA.16816.F32.BF16 R36, R44.reuse, R14, R36 ;  /* 0x0000000e2c24723c */ /* 0x040fe20000041824 */
[----:B------:R-:W1:Y:S05]  /*3de0*/  LDSM.16.M88.4 R12, [R211+0xb000] ;  /* 0x00b00000d30c783b */ /* 0x000e6a0000000200 */
[C---:B------:R-:W-:Y:S06]  /*3df0*/  HMMA.16816.F32.BF16 R32, R44.reuse, R56, R32 ;  /* 0x000000382c20723c */ /* 0x040fec0000041820 */
[C---:B------:R-:W-:Y:S01]  /*3e00*/  HMMA.16816.F32.BF16 R28, R44.reuse, R58, R28 ;  /* 0x0000003a2c1c723c */ /* 0x040fe2000004181c */
[----:B------:R-:W-:Y:S05]  /*3e10*/  LDSM.16.M88.4 R56, [R204+0x2000] ;  /* 0x00200000cc38783b */ /* 0x000fea0000000200 */
[C---:B------:R-:W-:Y:S06]  /*3e20*/  HMMA.16816.F32.BF16 R24, R44.reuse, R52, R24 ;  /* 0x000000342c18723c */ /* 0x040fec0000041818 */
[C---:B------:R-:W-:Y:S01]  /*3e30*/  HMMA.16816.F32.BF16 R20, R44.reuse, R54, R20 ;  /* 0x000000362c14723c */ /* 0x040fe20000041814 */
[----:B------:R-:W3:Y:S05]  /*3e40*/  LDSM.16.M88.4 R52, [R213+0x2000] ;  /* 0x00200000d534783b */ /* 0x000eea0000000200 */
[C---:B------:R-:W-:Y:S06]  /*3e50*/  HMMA.16816.F32.BF16 R68, R44.reuse, R60, R68 ;  /* 0x0000003c2c44723c */ /* 0x040fec0000041844 */
[----:B------:R-:W-:Y:S01]  /*3e60*/  HMMA.16816.F32.BF16 R64, R44, R62, R64 ;  /* 0x0000003e2c40723c */ /* 0x000fe20000041840 */
[----:B------:R-:W4:Y:S04]  /*3e70*/  LDSM.16.M88.4 R44, [R204+0x2800] ;  /* 0x00280000cc2c783b */ /* 0x000f280000000200 */
[----:B------:R-:W-:Y:S01]  /*3e80*/  LDSM.16.M88.4 R60, [R204+0x3800] ;  /* 0x00380000cc3c783b */ /* 0x000fe20000000200 */
[C---:B--2---:R-:W-:Y:S06]  /*3e90*/  HMMA.16816.F32.BF16 R40, R8.reuse, R16, R40 ;  /* 0x000000100828723c */ /* 0x044fec0000041828 */
[C---:B------:R-:W-:Y:S01]  /*3ea0*/  HMMA.16816.F32.BF16 R36, R8.reuse, R18, R36 ;  /* 0x000000120824723c */ /* 0x040fe20000041824 */
[----:B------:R-:W2:Y:S05]  /*3eb0*/  LDSM.16.M88.4 R16, [R204+0x3000] ;  /* 0x00300000cc10783b */ /* 0x000eaa0000000200 */
[C---:B------:R-:W-:Y:S06]  /*3ec0*/  HMMA.16816.F32.BF16 R32, R8.reuse, R48, R32 ;  /* 0x000000300820723c */ /* 0x040fec0000041820 */
[C---:B------:R-:W-:Y:S01]  /*3ed0*/  HMMA.16816.F32.BF16 R28, R8.reuse, R50, R28 ;  /* 0x00000032081c723c */ /* 0x040fe2000004181c */
[----:B------:R-:W5:Y:S05]  /*3ee0*/  LDSM.16.M88.4 R48, [R217+0xc000] ;  /* 0x00c00000d930783b */ /* 0x000f6a0000000200 */
[C---:B-1----:R-:W-:Y:S06]  /*3ef0*/  HMMA.16816.F32.BF16 R24, R8.reuse, R12, R24 ;  /* 0x0000000c0818723c */ /* 0x042fec0000041818 */
[----:B------:R-:W-:Y:S01]  /*3f00*/  HMMA.16816.F32.BF16 R20, R8, R14, R20 ;  /* 0x0000000e0814723c */ /* 0x000fe20000041814 */
[----:B------:R-:W1:Y:S05]  /*3f10*/  LDSM.16.M88.4 R12, [R217+0xc800] ;  /* 0x00c80000d90c783b */ /* 0x000e6a0000000200 */
[----:B---3--:R-:W-:Y:S06]  /*3f20*/  HMMA.16816.F32.BF16 R40, R52, R56, R40 ;  /* 0x000000383428723c */ /* 0x008fec0000041828 */
[C---:B------:R-:W-:Y:S06]  /*3f30*/  HMMA.16816.F32.BF16 R68, R8.reuse, R76, R68 ;  /* 0x0000004c0844723c */ /* 0x040fec0000041844 */
[----:B------:R-:W-:Y:S01]  /*3f40*/  HMMA.16816.F32.BF16 R64, R8, R78, R64 ;  /* 0x0000004e0840723c */ /* 0x000fe20000041840 */
[----:B------:R-:W3:Y:S04]  /*3f50*/  LDSM.16.M88.4 R8, [R217+0xd000] ;  /* 0x00d00000d908783b */ /* 0x000ee80000000200 */
[----:B------:R-:W-:Y:S01]  /*3f60*/  LDSM.16.M88.4 R76, [R217+0xd800] ;  /* 0x00d80000d94c783b */ /* 0x000fe20000000200 */
[C---:B------:R-:W-:Y:S03]  /*3f70*/  HMMA.16816.F32.BF16 R36, R52.reuse, R58, R36 ;  /* 0x0000003a3424723c */ /* 0x040fe60000041824 */
[----:B------:R-:W-:Y:S03]  /*3f80*/  LDSM.16.M88.4 R56, [R215+0x4000] ;  /* 0x00400000d738783b */ /* 0x000fe60000000200 */
[C---:B----4-:R-:W-:Y:S06]  /*3f90*/  HMMA.16816.F32.BF16 R32, R52.reuse, R44, R32 ;  /* 0x0000002c3420723c */ /* 0x050fec0000041820 */
[C---:B------:R-:W-:Y:S01]  /*3fa0*/  HMMA.16816.F32.BF16 R28, R52.reuse, R46, R28 ;  /* 0x0000002e341c723c */ /* 0x040fe2000004181c */
[----:B------:R-:W4:Y:S05]  /*3fb0*/  LDSM.16.M88.4 R44, [R216+0x4000] ;  /* 0x00400000d82c783b */ /* 0x000f2a0000000200 */
[C---:B--2---:R-:W-:Y:S06]  /*3fc0*/  HMMA.16816.F32.BF16 R24, R52.reuse, R16, R24 ;  /* 0x000000103418723c */ /* 0x044fec0000041818 */
[----:B------:R-:W-:Y:S01]  /*3fd0*/  HMMA.16816.F32.BF16 R20, R52, R18, R20 ;  /* 0x000000123414723c */ /* 0x000fe20000041814 */
[----:B------:R-:W2:Y:S05]  /*3fe0*/  LDSM.16.M88.4 R16, [R215+0x4800] ;  /* 0x00480000d710783b */ /* 0x000eaa0000000200 */
[----:B-----5:R-:W-:Y:S06]  /*3ff0*/  HMMA.16816.F32.BF16 R40, R72, R48, R40 ;  /* 0x000000304828723c */ /* 0x020fec0000041828 */
[C---:B------:R-:W-:Y:S06]  /*4000*/  HMMA.16816.F32.BF16 R68, R52.reuse, R60, R68 ;  /* 0x0000003c3444723c */ /* 0x040fec0000041844 */
[----:B------:R-:W-:Y:S01]  /*4010*/  HMMA.16816.F32.BF16 R64, R52, R62, R64 ;  /* 0x0000003e3440723c */ /* 0x000fe20000041840 */
[----:B------:R-:W5:Y:S04]  /*4020*/  LDSM.16.M88.4 R52, [R215+0x5000] ;  /* 0x00500000d734783b */ /* 0x000f680000000200 */
[----:B------:R-:W-:Y:S01]  /*4030*/  LDSM.16.M88.4 R60, [R214+0x4000] ;  /* 0x00400000d63c783b */ /* 0x000fe20000000200 */
[C---:B------:R-:W-:Y:S03]  /*4040*/  HMMA.16816.F32.BF16 R36, R72.reuse, R50, R36 ;  /* 0x000000324824723c */ /* 0x040fe60000041824 */
[----:B------:R-:W-:Y:S03]  /*4050*/  LDSM.16.M88.4 R48, [R215+0x5800] ;  /* 0x00580000d730783b */ /* 0x000fe60000000200 */
[C---:B-1----:R-:W-:Y:S06]  /*4060*/  HMMA.16816.F32.BF16 R32, R72.reuse, R12, R32 ;  /* 0x0000000c4820723c */ /* 0x042fec0000041820 */
[C---:B------:R-:W-:Y:S01]  /*4070*/  HMMA.16816.F32.BF16 R28, R72.reuse, R14, R28 ;  /* 0x0000000e481c723c */ /* 0x040fe2000004181c */
[----:B------:R-:W1:Y:S05]  /*4080*/  LDSM.16.M88.4 R12, [R211+0xc000] ;  /* 0x00c00000d30c783b */ /* 0x000e6a0000000200 */
[C---:B---3--:R-:W-:Y:S06]  /*4090*/  HMMA.16816.F32.BF16 R24, R72.reuse, R8, R24 ;  /* 0x000000084818723c */ /* 0x048fec0000041818 */
[----:B------:R-:W-:Y:S01]  /*40a0*/  HMMA.16816.F32.BF16 R20, R72, R10, R20 ;  /* 0x0000000a4814723c */ /* 0x000fe20000041814 */
[----:B------:R-:W3:Y:S05]  /*40b0*/  LDSM.16.M88.4 R8, [R211+0xc800] ;  /* 0x00c80000d308783b */ /* 0x000eea0000000200 */
[----:B----4-:R-:W-:Y:S06]  /*40c0*/  HMMA.16816.F32.BF16 R40, R44, R56, R40 ;  /* 0x000000382c28723c */ /* 0x010fec0000041828 */
[C---:B------:R-:W-:Y:S06]  /*40d0*/  HMMA.16816.F32.BF16 R68, R72.reuse, R76, R68 ;  /* 0x0000004c4844723c */ /* 0x040fec0000041844 */
[----:B------:R-:W-:Y:S01]  /*40e0*/  HMMA.16816.F32.BF16 R64, R72, R78, R64 ;  /* 0x0000004e4840723c */ /* 0x000fe20000041840 */
[----:B------:R-:W-:Y:S04]  /*40f0*/  LDSM.16.M88.4 R72, [R211+0xd800] ;  /* 0x00d80000d348783b */ /* 0x000fe80000000200 */
[----:B------:R-:W-:Y:S01]  /*4100*/  LDSM.16.M88.4 R76, [R218+0x6000] ;  /* 0x00600000da4c783b */ /* 0x000fe20000000200 */
[C---:B------:R-:W-:Y:S03]  /*4110*/  HMMA.16816.F32.BF16 R36, R44.reuse, R58, R36 ;  /* 0x0000003a2c24723c */ /* 0x040fe60000041824 */
[----:B------:R-:W-:Y:S03]  /*4120*/  LDSM.16.M88.4 R56, [R204+0x4000] ;  /* 0x00400000cc38783b */ /* 0x000fe60000000200 */
[C---:B--2---:R-:W-:Y:S06]  /*4130*/  HMMA.16816.F32.BF16 R32, R44.reuse, R16, R32 ;  /* 0x000000102c20723c */ /* 0x044fec0000041820 */
[C---:B------:R-:W-:Y:S01]  /*4140*/  HMMA.16816.F32.BF16 R28, R44.reuse, R18, R28 ;  /* 0x000000122c1c723c */ /* 0x040fe2000004181c */
[----:B------:R-:W2:Y:S05]  /*4150*/  LDSM.16.M88.4 R16, [R213+0x4000] ;  /* 0x00400000d510783b */ /* 0x000eaa0000000200 */
[C---:B-----5:R-:W-:Y:S06]  /*4160*/  HMMA.16816.F32.BF16 R24, R44.reuse, R52, R24 ;  /* 0x000000342c18723c */ /* 0x060fec0000041818 */
[----:B------:R-:W-:Y:S01]  /*4170*/  HMMA.16816.F32.BF16 R20, R44, R54, R20 ;  /* 0x000000362c14723c */ /* 0x000fe20000041814 */
[----:B------:R-:W4:Y:S05]  /*4180*/  LDSM.16.M88.4 R52, [R204+0x4800] ;  /* 0x00480000cc34783b */ /* 0x000f2a0000000200 */
[----:B-1----:R-:W-:Y:S06]  /*4190*/  HMMA.16816.F32.BF16 R40, R60, R12, R40 ;  /* 0x0000000c3c28723c */ /* 0x002fec0000041828 */
[C---:B------:R-:W-:Y:S06]  /*41a0*/  HMMA.16816.F32.BF16 R68, R44.reuse, R48, R68 ;  /* 0x000000302c44723c */ /* 0x040fec0000041844 */
[----:B------:R-:W-:Y:S01]  /*41b0*/  HMMA.16816.F32.BF16 R64, R44, R50, R64 ;  /* 0x000000322c40723c */ /* 0x000fe20000041840 */
[----:B------:R-:W1:Y:S04]  /*41c0*/  LDSM.16.M88.4 R48, [R204+0x5000] ;  /* 0x00500000cc30783b */ /* 0x000e680000000200 */
[----:B------:R-:W-:Y:S01]  /*41d0*/  LDSM.16.M88.4 R44, [R204+0x5800] ;  /* 0x00580000cc2c783b */ /* 0x000fe20000000200 */
[C---:B------:R-:W-:Y:S03]  /*41e0*/  HMMA.16816.F32.BF16 R36, R60.reuse, R14, R36 ;  /* 0x0000000e3c24723c */ /* 0x040fe60000041824 */
[----:B------:R-:W5:Y:S03]  /*41f0*/  LDSM.16.M88.4 R12, [R217+0xe000] ;  /* 0x00e00000d90c783b */ /* 0x000f660000000200 */
[C---:B---3--:R-:W-:Y:S06]  /*4200*/  HMMA.16816.F32.BF16 R32, R60.reuse, R8, R32 ;  /* 0x000000083c20723c */ /* 0x048fec0000041820 */
[C---:B------:R-:W-:Y:S01]  /*4210*/  HMMA.16816.F32.BF16 R28, R60.reuse, R10, R28 ;  /* 0x0000000a3c1c723c */ /* 0x040fe2000004181c */
[----:B------:R-:W3:Y:S05]  /*4220*/  LDSM.16.M88.4 R8, [R217+0xe800] ;  /* 0x00e80000d908783b */ /* 0x000eea0000000200 */
[----:B------:R-:W-:Y:S06]  /*4230*/  HMMA.16816.F32.BF16 R24, R60, R80, R24 ;  /* 0x000000503c18723c */ /* 0x000fec0000041818 */
[----:B--2---:R-:W-:Y:S06]  /*4240*/  HMMA.16816.F32.BF16 R40, R16, R56, R40 ;  /* 0x000000381028723c */ /* 0x004fec0000041828 */
[----:B------:R-:W-:Y:S01]  /*4250*/  HMMA.16816.F32.BF16 R20, R60, R82, R20 ;  /* 0x000000523c14723c */ /* 0x000fe20000041814 */
[----:B------:R-:W2:Y:S05]  /*4260*/  LDSM.16.M88.4 R80, [R217+0xf000] ;  /* 0x00f00000d950783b */ /* 0x000eaa0000000200 */
[----:B------:R-:W-:Y:S01]  /*4270*/  HMMA.16816.F32.BF16 R36, R16, R58, R36 ;  /* 0x0000003a1024723c */ /* 0x000fe20000041824 */
[----:B------:R-:W-:Y:S05]  /*4280*/  LDSM.16.M88.4 R56, [R215+0x6000] ;  /* 0x00600000d738783b */ /* 0x000fea0000000200 */
[C---:B------:R-:W-:Y:S06]  /*4290*/  HMMA.16816.F32.BF16 R68, R60.reuse, R72, R68 ;  /* 0x000000483c44723c */ /* 0x040fec0000041844 */
[----:B------:R-:W-:Y:S01]  /*42a0*/  HMMA.16816.F32.BF16 R64, R60, R74, R64 ;  /* 0x0000004a3c40723c */ /* 0x000fe20000041840 */
[----:B------:R-:W2:Y:S04]  /*42b0*/  LDSM.16.M88.4 R60, [R216+0x6000] ;  /* 0x00600000d83c783b */ /* 0x000ea80000000200 */
[----:B------:R-:W2:Y:S01]  /*42c0*/  LDSM.16.M88.4 R72, [R217+0xf800] ;  /* 0x00f80000d948783b */ /* 0x000ea20000000200 */
[C---:B----4-:R-:W-:Y:S06]  /*42d0*/  HMMA.16816.F32.BF16 R32, R16.reuse, R52, R32 ;  /* 0x000000341020723c */ /* 0x050fec0000041820 */
[C---:B------:R-:W-:Y:S01]  /*42e0*/  HMMA.16816.F32.BF16 R28, R16.reuse, R54, R28 ;  /* 0x00000036101c723c */ /* 0x040fe2000004181c */
[----:B------:R-:W4:Y:S05]  /*42f0*/  LDSM.16.M88.4 R52, [R215+0x6800] ;  /* 0x00680000d734783b */ /* 0x000f2a0000000200 */
[----:B-1----:R-:W-:Y:S06]  /*4300*/  HMMA.16816.F32.BF16 R24, R16, R48, R24 ;  /* 0x000000301018723c */ /* 0x002fec0000041818 */
[----:B-----5:R-:W-:Y:S06]  /*4310*/  HMMA.16816.F32.BF16 R40, R76, R12, R40 ;  /* 0x0000000c4c28723c */ /* 0x020fec0000041828 */
[----:B------:R-:W-:Y:S01]  /*4320*/  HMMA.16816.F32.BF16 R20, R16, R50, R20 ;  /* 0x000000321014723c */ /* 0x000fe20000041814 */
[----:B------:R-:W1:Y:S05]  /*4330*/  LDSM.16.M88.4 R48, [R215+0x7000] ;  /* 0x00700000d730783b */ /* 0x000e6a0000000200 */
[----:B------:R-:W-:Y:S01]  /*4340*/  HMMA.16816.F32.BF16 R36, R76, R14, R36 ;  /* 0x0000000e4c24723c */ /* 0x000fe20000041824 */
[----:B------:R-:W-:Y:S05]  /*4350*/  LDSM.16.M88.4 R12, [R211+0xe800] ;  /* 0x00e80000d30c783b */ /* 0x000fea0000000200 */
[C---:B------:R-:W-:Y:S06]  /*4360*/  HMMA.16816.F32.BF16 R68, R16.reuse, R44, R68 ;  /* 0x0000002c1044723c */ /* 0x040fec0000041844 */
[----:B------:R-:W-:Y:S01]  /*4370*/  HMMA.16816.F32.BF16 R64, R16, R46, R64 ;  /* 0x0000002e1040723c */ /* 0x000fe20000041840 */
[----:B------:R-:W-:Y:S04]  /*4380*/  LDSM.16.M88.4 R16, [R211+0xe000] ;  /* 0x00e00000d310783b */ /* 0x000fe80000000200 */
[----:B------:R-:W-:Y:S01]  /*4390*/  LDSM.16.M88.4 R44, [R215+0x7800] ;  /* 0x00780000d72c783b */ /* 0x000fe20000000200 */
[C---:B---3--:R-:W-:Y:S06]  /*43a0*/  HMMA.16816.F32.BF16 R32, R76.reuse, R8, R32 ;  /* 0x000000084c20723c */ /* 0x048fec0000041820 */
[C---:B------:R-:W-:Y:S01]  /*43b0*/  HMMA.16816.F32.BF16 R28, R76.reuse, R10, R28 ;  /* 0x0000000a4c1c723c */ /* 0x040fe2000004181c */
[----:B------:R-:W3:Y:S05]  /*43c0*/  LDSM.16.M88.4 R8, [R214+0x6000] ;  /* 0x00600000d608783b */ /* 0x000eea0000000200 */
[----:B--2---:R-:W-:Y:S06]  /*43d0*/  HMMA.16816.F32.BF16 R24, R76, R80, R24 ;  /* 0x000000504c18723c */ /* 0x004fec0000041818 */
[C---:B------:R-:W-:Y:S06]  /*43e0*/  HMMA.16816.F32.BF16 R40, R60.reuse, R56, R40 ;  /* 0x000000383c28723c */ /* 0x040fec0000041828 */
[----:B------:R-:W-:Y:S01]  /*43f0*/  HMMA.16816.F32.BF16 R56, R60, R58, R36 ;  /* 0x0000003a3c38723c */ /* 0x000fe20000041824 */
[----:B------:R-:W2:Y:S05]  /*4400*/  LDSM.16.M88.4 R36, [R211+0xf000] ;  /* 0x00f00000d324783b */ /* 0x000eaa0000000200 */
[C---:B------:R-:W-:Y:S06]  /*4410*/  HMMA.16816.F32.BF16 R20, R76.reuse, R82, R20 ;  /* 0x000000524c14723c */ /* 0x040fec0000041814 */
[C---:B------:R-:W-:Y:S06]  /*4420*/  HMMA.16816.F32.BF16 R68, R76.reuse, R72, R68 ;  /* 0x000000484c44723c */ /* 0x040fec0000041844 */
[----:B------:R-:W-:Y:S01]  /*4430*/  HMMA.16816.F32.BF16 R64, R76, R74, R64 ;  /* 0x0000004a4c40723c */ /* 0x000fe20000041840 */
[----:B------:R-:W-:Y:S05]  /*4440*/  LDSM.16.M88.4 R72, [R204+0x6000] ;  /* 0x00600000cc48783b */ /* 0x000fea0000000200 */
[C---:B----4-:R-:W-:Y:S01]  /*4450*/  HMMA.16816.F32.BF16 R76, R60.reuse, R52, R32 ;  /* 0x000000343c4c723c */ /* 0x050fe20000041820 */
[----:B------:R-:W4:Y:S05]  /*4460*/  LDSM.16.M88.4 R32, [R213+0x6000] ;  /* 0x00600000d520783b */ /* 0x000f2a0000000200 */
[C---:B------:R-:W-:Y:S06]  /*4470*/  HMMA.16816.F32.BF16 R28, R60.reuse, R54, R28 ;  /* 0x000000363c1c723c */ /* 0x040fec000004181c */
[----:B-1----:R-:W-:Y:S06]  /*4480*/  HMMA.16816.F32.BF16 R24, R60, R48, R24 ;  /* 0x000000303c18723c */ /* 0x002fec0000041818 */
[----:B---3--:R-:W-:Y:S01]  /*4490*/  HMMA.16816.F32.BF16 R40, R8, R16, R40 ;  /* 0x000000100828723c */ /* 0x008fe20000041828 */
[----:B------:R-:W-:-:S05]  /*44a0*/  IMAD.SHL.U32 R48, R84, 0x2, RZ ;  /* 0x0000000254307824 */ /* 0x000fca00078e00ff */
[----:B------:R-:W-:Y:S01]  /*44b0*/  HMMA.16816.F32.BF16 R56, R8, R18, R56 ;  /* 0x000000120838723c */ /* 0x000fe20000041838 */
[----:B------:R-:W1:Y:S01]  /*44c0*/  LDSM.16.M88.4 R16, [R204+0x6800] ;  /* 0x00680000cc10783b */ /* 0x000e620000000200 */
[----:B------:R-:W-:-:S04]  /*44d0*/  LOP3.LUT R48, R48, 0x6, RZ, 0xc0, !PT ;  /* 0x0000000630307812 */ /* 0x000fc800078ec0ff */
[----:B------:R-:W-:Y:S06]  /*44e0*/  HMMA.16816.F32.BF16 R20, R60, R50, R20 ;  /* 0x000000323c14723c */ /* 0x000fec0000041814 */
[C---:B------:R-:W-:Y:S06]  /*44f0*/  HMMA.16816.F32.BF16 R76, R8.reuse, R12, R76 ;  /* 0x0000000c084c723c */ /* 0x040fec000004184c */
[C---:B------:R-:W-:Y:S01]  /*4500*/  HMMA.16816.F32.BF16 R28, R8.reuse, R14, R28 ;  /* 0x0000000e081c723c */ /* 0x040fe2000004181c */
[----:B------:R-:W3:Y:S05]  /*4510*/  LDSM.16.M88.4 R12, [R211+0xf800] ;  /* 0x00f80000d30c783b */ /* 0x000eea0000000200 */
[----:B--2---:R-:W-:Y:S06]  /*4520*/  HMMA.16816.F32.BF16 R24, R8, R36, R24 ;  /* 0x000000240818723c */ /* 0x004fec0000041818 */
[----:B------:R-:W-:Y:S01]  /*4530*/  HMMA.16816.F32.BF16 R68, R60, R44, R68 ;  /* 0x0000002c3c44723c */ /* 0x000fe20000041844 */
[----:B------:R-:W-:Y:S01]  /*4540*/  IMAD.U32 R36, RZ, RZ, UR17 ;  /* 0x00000011ff247e24 */ /* 0x000fe2000f8e00ff */
[----:B------:R-:W-:-:S03]  /*4550*/  IADD3 R37, R165, -UR16, R3 ;  /* 0x80000010a5257c10 */ /* 0x000fc6000fffe003 */
[----:B------:R-:W-:Y:S01]  /*4560*/  IMAD R3, R36, 0x40, R48 ;  /* 0x0000004024037824 */ /* 0x000fe200078e0230 */
[----:B------:R-:W-:Y:S01]  /*4570*/  HMMA.16816.F32.BF16 R64, R60, R46, R64 ;  /* 0x0000002e3c40723c */ /* 0x000fe20000041840 */
[----:B------:R-:W2:Y:S01]  /*4580*/  LDSM.16.M88.4 R44, [R204+0x7000] ;  /* 0x00700000cc2c783b */ /* 0x000ea20000000200 */
[----:B------:R-:W-:Y:S02]  /*4590*/  VIADD R36, R37, UR20 ;  /* 0x0000001425247c36 */ /* 0x000fe40008000000 */
[C---:B------:R-:W-:Y:S02]  /*45a0*/  VIADD R37, R3.reuse, 0x1 ;  /* 0x0000000103257836 */ /* 0x040fe40000000000 */
[C---:B----4-:R-:W-:Y:S01]  /*45b0*/  HMMA.16816.F32.BF16 R40, R32.reuse, R72, R40 ;  /* 0x000000482028723c */ /* 0x050fe20000041828 */
[C---:B------:R-:W-:Y:S02]  /*45c0*/  VIMNMX R166, R36.reuse, UR28, PT ;  /* 0x0000001c24a67c48 */ /* 0x040fe4000bfe0100 */
[----:B------:R-:W-:Y:S01]  /*45d0*/  VIADDMNMX R165, R36, 0x8, R165, PT ;  /* 0x0000000824a57846 */ /* 0x000fe200038001a5 */
[----:B------:R-:W-:Y:S01]  /*45e0*/  VIADD R36, R3, 0x8 ;  /* 0x0000000803247836 */ /* 0x000fe20000000000 */
[C---:B------:R-:W-:Y:S01]  /*45f0*/  ISETP.GE.AND P0, PT, R37.reuse, R166, PT ;  /* 0x000000a62500720c */ /* 0x040fe20003f06270 */
[----:B------:R-:W-:Y:S01]  /*4600*/  HMMA.16816.F32.BF16 R56, R32, R74, R56 ;  /* 0x0000004a2038723c */ /* 0x000fe20000041838 */
[----:B------:R-:W-:-:S02]  /*4610*/  ISETP.GE.AND P3, PT, R37, R165, PT ;  /* 0x000000a52500720c */ /* 0x000fc40003f66270 */
[C---:B------:R-:W-:Y:S02]  /*4620*/  ISETP.GE.AND P4, PT, R36.reuse, R166, PT ;  /* 0x000000a62400720c */ /* 0x040fe40003f86270 */
[----:B------:R-:W-:Y:S01]  /*4630*/  ISETP.GE.AND P6, PT, R36, R165, PT ;  /* 0x000000a52400720c */ /* 0x000fe20003fc6270 */
[----:B-1----:R-:W-:Y:S06]  /*4640*/  HMMA.16816.F32.BF16 R76, R32, R16, R76 ;  /* 0x00000010204c723c */ /* 0x002fec000004184c */
[----:B------:R-:W-:Y:S01]  /*4650*/  HMMA.16816.F32.BF16 R36, R8, R38, R20 ;  /* 0x000000260824723c */ /* 0x000fe20000041814 */
[----:B------:R-:W1:Y:S01]  /*4660*/  LDSM.16.M88.4 R20, [R204+0x7800] ;  /* 0x00780000cc14783b */ /* 0x000e620000000200 */
[----:B------:R-:W-:Y:S01]  /*4670*/  VIADD R17, R3, 0x9 ;  /* 0x0000000903117836 */ /* 0x000fe20000000000 */
[----:B------:R-:W-:-:S04]  /*4680*/  DEPBAR.LE SB0, 0x0 ;  /* 0x000080000000791a */ /* 0x000fc80000000000 */
[----:B------:R-:W-:Y:S01]  /*4690*/  HMMA.16816.F32.BF16 R28, R32, R18, R28 ;  /* 0x00000012201c723c */ /* 0x000fe2000004181c */
[----:B------:R-:W-:Y:S01]  /*46a0*/  VIADD R16, R3, 0x10 ;  /* 0x0000001003107836 */ /* 0x000fe20000000000 */
[----:B------:R-:W-:Y:S02]  /*46b0*/  FSEL R41, R41, -INF , !P0 ;  /* 0xff80000029297808 */ /* 0x000fe40004000000 */
[CC--:B------:R-:W-:Y:S02]  /*46c0*/  ISETP.GE.AND P2, PT, R17.reuse, R166.reuse, PT ;  /* 0x000000a61100720c */ /* 0x0c0fe40003f46270 */
[----:B---3--:R-:W-:Y:S01]  /*46d0*/  HMMA.16816.F32.BF16 R64, R8, R14, R64 ;  /* 0x0000000e0840723c */ /* 0x008fe20000041840 */
[-C--:B------:R-:W-:Y:S01]  /*46e0*/  ISETP.GE.AND P5, PT, R17, R165.reuse, PT ;  /* 0x000000a51100720c */ /* 0x080fe20003fa6270 */
[C---:B------:R-:W-:Y:S01]  /*46f0*/  VIADD R17, R3.reuse, 0x11 ;  /* 0x0000001103117836 */ /* 0x040fe20000000000 */
[C---:B------:R-:W-:Y:S01]  /*4700*/  ISETP.GE.AND P1, PT, R16.reuse, R166, PT ;  /* 0x000000a61000720c */ /* 0x040fe20003f26270 */
[C---:B------:R-:W-:Y:S01]  /*4710*/  VIADD R18, R3.reuse, 0x30 ;  /* 0x0000003003127836 */ /* 0x040fe20000000000 */
[----:B------:R-:W-:Y:S01]  /*4720*/  ISETP.GE.AND P0, PT, R16, R165, PT ;  /* 0x000000a51000720c */ /* 0x000fe20003f06270 */
[----:B--2---:R-:W-:Y:S01]  /*4730*/  HMMA.16816.F32.BF16 R24, R32, R44, R24 ;  /* 0x0000002c2018723c */ /* 0x004fe20000041818 */
[----:B------:R-:W-:Y:S01]  /*4740*/  VIADD R16, R3, 0x18 ;  /* 0x0000001803107836 */ /* 0x000fe20000000000 */
[----:B------:R-:W-:Y:S01]  /*4750*/  FSEL R43, R43, -INF , !P3 ;  /* 0xff8000002b2b7808 */ /* 0x000fe20005800000 */
[----:B------:R-:W-:Y:S01]  /*4760*/  VIADD R15, R3, 0x28 ;  /* 0x00000028030f7836 */ /* 0x000fe20000000000 */
[----:B------:R-:W-:-:S02]  /*4770*/  FSEL R56, R56, -INF , !P4 ;  /* 0xff80000038387808 */ /* 0x000fc40006000000 */
[----:B------:R-:W-:Y:S01]  /*4780*/  HMMA.16816.F32.BF16 R68, R8, R12, R68 ;  /* 0x0000000c0844723c */ /* 0x000fe20000041844 */
[----:B------:R-:W-:Y:S02]  /*4790*/  FSEL R58, R58, -INF , !P6 ;  /* 0xff8000003a3a7808 */ /* 0x000fe40007000000 */
[CC--:B------:R-:W-:Y:S02]  /*47a0*/  ISETP.GE.AND P3, PT, R17.reuse, R166.reuse, PT ;  /* 0x000000a61100720c */ /* 0x0c0fe40003f66270 */
[----:B------:R-:W-:Y:S01]  /*47b0*/  ISETP.GE.AND P4, PT, R17, R165, PT ;  /* 0x000000a51100720c */ /* 0x000fe20003f86270 */
[----:B------:R-:W-:Y:S01]  /*47c0*/  HMMA.16816.F32.BF16 R36, R32, R46, R36 ;  /* 0x0000002e2024723c */ /* 0x000fe20000041824 */
[C---:B------:R-:W-:Y:S01]  /*47d0*/  VIADD R13, R3.reuse, 0x19 ;  /* 0x00000019030d7836 */ /* 0x040fe20000000000 */
[----:B------:R-:W-:Y:S01]  /*47e0*/  ISETP.GE.AND P6, PT, R16, R166, PT ;  /* 0x000000a61000720c */ /* 0x000fe20003fc6270 */
[----:B------:R-:W-:Y:S01]  /*47f0*/  VIADD R8, R3, 0x21 ;  /* 0x0000002103087836 */ /* 0x000fe20000000000 */
[----:B------:R-:W-:-:S02]  /*4800*/  FSEL R57, R57, -INF , !P2 ;  /* 0xff80000039397808 */ /* 0x000fc40005000000 */
[----:B------:R-:W-:Y:S02]  /*4810*/  FSEL R17, R59, -INF , !P5 ;  /* 0xff8000003b117808 */ /* 0x000fe40006800000 */
[-C--:B------:R-:W-:Y:S01]  /*4820*/  ISETP.GE.AND P2, PT, R16, R165.reuse, PT ;  /* 0x000000a51000720c */ /* 0x080fe20003f46270 */
[----:B------:R-:W-:Y:S01]  /*4830*/  VIADD R16, R3, 0x20 ;  /* 0x0000002003107836 */ /* 0x000fe20000000000 */
[----:B------:R-:W-:Y:S01]  /*4840*/  BAR.SYNC.DEFER_BLOCKING 0x0 ;  /* 0x0000000000007b1d */ /* 0x000fe20000010000 */
[-C--:B------:R-:W-:Y:S01]  /*4850*/  ISETP.GE.AND P5, PT, R13, R166.reuse, PT ;  /* 0x000000a60d00720c */ /* 0x080fe20003fa6270 */
[C---:B-1----:R-:W-:Y:S01]  /*4860*/  HMMA.16816.F32.BF16 R64, R32.reuse, R22, R64 ;  /* 0x000000162040723c */ /* 0x042fe20000041840 */
[----:B------:R-:W-:Y:S02]  /*4870*/  FSEL R10, R79, -INF , !P4 ;  /* 0xff8000004f0a7808 */ /* 0x000fe40006000000 */
[----:B------:R-:W-:Y:S02]  /*4880*/  FSEL R14, R28, -INF , !P6 ;  /* 0xff8000001c0e7808 */ /* 0x000fe40007000000 */
[C---:B------:R-:W-:Y:S01]  /*4890*/  ISETP.GE.AND P4, PT, R8.reuse, R166, PT ;  /* 0x000000a60800720c */ /* 0x040fe20003f86270 */
[----:B------:R-:W-:Y:S01]  /*48a0*/  HMMA.16816.F32.BF16 R68, R32, R20, R68 ;  /* 0x000000142044723c */ /* 0x000fe20000041844 */
[----:B------:R-:W-:-:S02]  /*48b0*/  ISETP.GE.AND P6, PT, R8, R165, PT ;  /* 0x000000a50800720c */ /* 0x000fc40003fc6270 */
[----:B------:R-:W-:Y:S02]  /*48c0*/  FSEL R8, R30, -INF , !P2 ;  /* 0xff8000001e087808 */ /* 0x000fe40005000000 */
[----:B------:R-:W-:Y:S02]  /*48d0*/  FSEL R11, R29, -INF , !P5 ;  /* 0xff8000001d0b7808 */ /* 0x000fe40006800000 */
[----:B------:R-:W-:Y:S02]  /*48e0*/  FSEL R12, R76, -INF , !P1 ;  /* 0xff8000004c0c7808 */ /* 0x000fe40004800000 */
[----:B------:R-:W-:Y:S02]  /*48f0*/  FSEL R9, R78, -INF , !P0 ;  /* 0xff8000004e097808 */ /* 0x000fe40004000000 */
[C---:B------:R-:W-:Y:S02]  /*4900*/  ISETP.GE.AND P2, PT, R15.reuse, R166, PT ;  /* 0x000000a60f00720c */ /* 0x040fe40003f46270 */
[-C--:B------:R-:W-:Y:S01]  /*4910*/  ISETP.GE.AND P5, PT, R15, R165.reuse, PT ;  /* 0x000000a50f00720c */ /* 0x080fe20003fa6270 */
[----:B------:R-:W-:Y:S01]  /*4920*/  VIADD R15, R3, 0x29 ;  /* 0x00000029030f7836 */ /* 0x000fe20000000000 */
[----:B------:R-:W-:-:S02]  /*4930*/  ISETP.GE.AND P1, PT, R13, R165, PT ;  /* 0x000000a50d00720c */ /* 0x000fc40003f26270 */
[CC--:B------:R-:W-:Y:S02]  /*4940*/  ISETP.GE.AND P0, PT, R16.reuse, R166.reuse, PT ;  /* 0x000000a61000720c */ /* 0x0c0fe40003f06270 */
[----:B------:R-:W-:Y:S02]  /*4950*/  FSEL R13, R77, -INF , !P3 ;  /* 0xff8000004d0d7808 */ /* 0x000fe40005800000 */
[----:B------:R-:W-:Y:S02]  /*4960*/  ISETP.GE.AND P3, PT, R16, R165, PT ;  /* 0x000000a51000720c */ /* 0x000fe40003f66270 */
[----:B------:R-:W-:Y:S02]  /*4970*/  FSEL R16, R31, -INF , !P1 ;  /* 0xff8000001f107808 */ /* 0x000fe40004800000 */
[----:B------:R-:W-:Y:S02]  /*4980*/  FSEL R181, R24, -INF , !P0 ;  /* 0xff80000018b57808 */ /* 0x000fe40004000000 */
[----:B------:R-:W-:-:S02]  /*4990*/  ISETP.GE.AND P1, PT, R15, R166, PT ;  /* 0x000000a60f00720c */ /* 0x000fc40003f26270 */
[-C--:B------:R-:W-:Y:S01]  /*49a0*/  ISETP.GE.AND P0, PT, R15, R165.reuse, PT ;  /* 0x000000a50f00720c */ /* 0x080fe20003f06270 */
[----:B------:R-:W-:Y:S01]  /*49b0*/  VIADD R15, R3, 0x38 ;  /* 0x00000038030f7836 */ /* 0x000fe20000000000 */
[----:B------:R-:W-:Y:S02]  /*49c0*/  FSEL R187, R38, -INF , !P5 ;  /* 0xff80000026bb7808 */ /* 0x000fe40006800000 */
[----:B------:R-:W-:Y:S02]  /*49d0*/  FSEL R184, R37, -INF , !P1 ;  /* 0xff80000025b87808 */ /* 0x000fe40004800000 */
[C---:B------:R-:W-:Y:S02]  /*49e0*/  ISETP.GE.AND P5, PT, R15.reuse, R166, PT ;  /* 0x000000a60f00720c */ /* 0x040fe40003fa6270 */
[----:B------:R-:W-:Y:S01]  /*49f0*/  ISETP.GE.AND P1, PT, R15, R165, PT ;  /* 0x000000a50f00720c */ /* 0x000fe20003f26270 */
[----:B------:R-:W-:Y:S01]  /*4a00*/  VIADD R15, R3, 0x39 ;  /* 0x00000039030f7836 */ /* 0x000fe20000000000 */
[----:B------:R-:W-:-:S02]  /*4a10*/  FSEL R190, R39, -INF , !P0 ;  /* 0xff80000027be7808 */ /* 0x000fc40004000000 */
[----:B------:R-:W-:Y:S02]  /*4a20*/  ISETP.GE.AND P0, PT, R3, R166, PT ;  /* 0x000000a60300720c */ /* 0x000fe40003f06270 */
[----:B------:R-:W-:Y:S02]  /*4a30*/  FSEL R185, R26, -INF , !P3 ;  /* 0xff8000001ab97808 */ /* 0x000fe40005800000 */
[----:B------:R-:W-:Y:S02]  /*4a40*/  FSEL R40, R40, -INF , !P0 ;  /* 0xff80000028287808 */ /* 0x000fe40004000000 */
[----:B------:R-:W-:Y:S02]  /*4a50*/  ISETP.GE.AND P0, PT, R15, R165, PT ;  /* 0x000000a50f00720c */ /* 0x000fe40003f06270 */
[----:B------:R-:W-:Y:S02]  /*4a60*/  FSEL R182, R25, -INF , !P4 ;  /* 0xff80000019b67808 */ /* 0x000fe40006000000 */
[----:B------:R-:W-:-:S02]  /*4a70*/  FSEL R188, R67, -INF , !P0 ;  /* 0xff80000043bc7808 */ /* 0x000fc40004000000 */
[----:B------:R-:W-:Y:S02]  /*4a80*/  PLOP3.LUT P0, PT, PT, PT, UP0, 0x80, 0x0 ;  /* 0x000000000000781c */ /* 0x000fe40003f0f008 */
[C---:B------:R-:W-:Y:S02]  /*4a90*/  ISETP.GE.AND P3, PT, R18.reuse, R166, PT ;  /* 0x000000a61200720c */ /* 0x040fe40003f66270 */
[----:B------:R-:W-:Y:S01]  /*4aa0*/  ISETP.GE.AND P4, PT, R18, R165, PT ;  /* 0x000000a51200720c */ /* 0x000fe20003f86270 */
[----:B------:R-:W-:Y:S01]  /*4ab0*/  VIADD R18, R3, 0x31 ;  /* 0x0000003103127836 */ /* 0x000fe20000000000 */
[----:B------:R-:W-:Y:S02]  /*4ac0*/  FSEL R186, R27, -INF , !P6 ;  /* 0xff8000001bba7808 */ /* 0x000fe40007000000 */
[----:B------:R-:W-:Y:S02]  /*4ad0*/  FSEL R183, R36, -INF , !P2 ;  /* 0xff80000024b77808 */ /* 0x000fe40005000000 */
[----:B------:R-:W-:-:S02]  /*4ae0*/  FSEL R226, R68, -INF , !P3 ;  /* 0xff80000044e27808 */ /* 0x000fc40005800000 */
[----:B------:R-:W-:Y:S02]  /*4af0*/  FSEL R221, R70, -INF , !P4 ;  /* 0xff80000046dd7808 */ /* 0x000fe40006000000 */
[CC--:B------:R-:W-:Y:S02]  /*4b00*/  ISETP.GE.AND P6, PT, R18.reuse, R166.reuse, PT ;  /* 0x000000a61200720c */ /* 0x0c0fe40003fc6270 */
[-C--:B------:R-:W-:Y:S02]  /*4b10*/  ISETP.GE.AND P2, PT, R18, R165.reuse, PT ;  /* 0x000000a51200720c */ /* 0x080fe40003f46270 */
[----:B------:R-:W-:Y:S02]  /*4b20*/  ISETP.GE.AND P3, PT, R3, R165, PT ;  /* 0x000000a50300720c */ /* 0x000fe40003f66270 */
[----:B------:R-:W-:Y:S02]  /*4b30*/  ISETP.GE.AND P4, PT, R15, R166, PT ;  /* 0x000000a60f00720c */ /* 0x000fe40003f86270 */
[----:B------:R-:W-:-:S02]  /*4b40*/  FSEL R42, R42, -INF , !P3 ;  /* 0xff8000002a2a7808 */ /* 0x000fc40005800000 */
[----:B------:R-:W-:Y:S02]  /*4b50*/  FSEL R225, R69, -INF , !P6 ;  /* 0xff80000045e17808 */ /* 0x000fe40007000000 */
[----:B------:R-:W-:Y:S02]  /*4b60*/  FSEL R220, R71, -INF , !P2 ;  /* 0xff80000047dc7808 */ /* 0x000fe40005000000 */
[----:B------:R-:W-:Y:S02]  /*4b70*/  FSEL R224, R64, -INF , !P5 ;  /* 0xff80000040e07808 */ /* 0x000fe40006800000 */
[----:B------:R-:W-:Y:S02]  /*4b80*/  FSEL R191, R66, -INF , !P1 ;  /* 0xff80000042bf7808 */ /* 0x000fe40004800000 */
[----:B------:R-:W-:Y:S01]  /*4b90*/  FSEL R222, R65, -INF , !P4 ;  /* 0xff80000041de7808 */ /* 0x000fe20006000000 */
[----:B------:R-:W-:Y:S06]  /*4ba0*/  @!P0 BRA `(.L_x_67) ;  /* 0x0000000800548947 */ /* 0x000fec0003800000 */
[----:B------:R-:W-:Y:S01]  /*4bb0*/  ULDC UR6, c[0x0][0x2d0] ;  /* 0x0000b40000067ab9 */ /* 0x000fe20000000800 */
[----:B------:R-:W-:Y:S01]  /*4bc0*/  UIADD3 UR7, UR19, -0x2, URZ ;  /* 0xfffffffe13077890 */ /* 0x000fe2000fffe03f */
[----:B------:R-:W-:Y:S01]  /*4bd0*/  ISETP.GE.AND P6, PT, R6, UR6, PT ;  /* 0x0000000606007c0c */ /* 0x000fe2000bfc6270 */
[----:B------:R-:W-:Y:S01]  /*4be0*/  BSSY B0, `(.L_x_68) ;  /* 0x0000090000007945 */ /* 0x000fe20003800000 */
[----:B------:R-:W-:Y:S01]  /*4bf0*/  ISETP.GE.AND P5, PT, R230, UR6, PT ;  /* 0x00000006e6007c0c */ /* 0x000fe2000bfa6270 */
[----:B------:R-:W-:Y:S01]  /*4c00*/  UIMAD UR5, UR5, UR7, URZ ;  /* 0x00000007050572a4 */ /* 0x000fe2000f8e023f */
[----:B------:R-:W-:Y:S01]  /*4c10*/  ISETP.GE.AND P4, PT, R229, UR6, PT ;  /* 0x00000006e5007c0c */ /* 0x000fe2000bf86270 */
[----:B------:R-:W-:Y:S01]  /*4c20*/  IMAD.WIDE.U32 R26, R5, UR7, R234 ;  /* 0x00000007051a7c25 */ /* 0x000fe2000f8e00ea */
[----:B------:R-:W-:Y:S01]  /*4c30*/  ISETP.GE.AND P3, PT, R228, UR6, PT ;  /* 0x00000006e4007c0c */ /* 0x000fe2000bf66270 */
[----:B------:R-:W-:-:S04]  /*4c40*/  USHF.R.S32.HI UR6, URZ, 0x1f, UR7 ;  /* 0x0000001f3f067899 */ /* 0x000fc80008011407 */
[----:B------:R-:W-:Y:S02]  /*4c50*/  UIMAD UR5, UR6, UR30, UR5 ;  /* 0x0000001e060572a4 */ /* 0x000fe4000f8e0205 */
[----:B------:R-:W1:Y:S01]  /*4c60*/  @!P6 LDC.64 R20, c[0x0][0x218] ;  /* 0x00008600ff14eb82 */ /* 0x000e620000000a00 */
[----:B------:R2:W-:Y:S03]  /*4c70*/  @P6 STS.128 [R219+0x8000], RZ ;  /* 0x008000ffdb006388 */ /* 0x0005e60000000c00 */
[----:B------:R-:W-:-:S04]  /*4c80*/  VIADD R3, R27, UR5 ;  /* 0x000000051b037c36 */ /* 0x000fc80008000000 */
[----:B------:R-:W3:Y:S08]  /*4c90*/  @!P5 LDC.64 R18, c[0x0][0x218] ;  /* 0x00008600ff12db82 */ /* 0x000ef00000000a00 */
[----:B------:R-:W4:Y:S08]  /*4ca0*/  @!P4 LDC.64 R6, c[0x0][0x218] ;  /* 0x00008600ff06cb82 */ /* 0x000f300000000a00 */
[----:B------:R-:W5:Y:S01]  /*4cb0*/  @!P3 LDC.64 R24, c[0x0][0x218] ;  /* 0x00008600ff18bb82 */ /* 0x000f620000000a00 */
[----:B-1----:R-:W-:-:S04]  /*4cc0*/  @!P6 LEA R32, P1, R26, R20, 0x1 ;  /* 0x000000141a20e211 */ /* 0x002fc800078208ff */
[----:B------:R-:W-:-:S03]  /*4cd0*/  @!P6 LEA.HI.X R33, R26, R21, R3, 0x1, P1 ;  /* 0x000000151a21e211 */ /* 0x000fc600008f0c03 */
[----:B------:R-:W1:Y:S01]  /*4ce0*/  @!P6 LDC.64 R22, c[0x0][0x218] ;  /* 0x00008600ff16eb82 */ /* 0x000e620000000a00 */
[C---:B---3--:R-:W-:Y:S01]  /*4cf0*/  @!P5 LEA R30, P2, R26.reuse, R18, 0x1 ;  /* 0x000000121a1ed211 */ /* 0x048fe200078408ff */
[----:B------:R-:W-:Y:S01]  /*4d00*/  @!PT LDS RZ, [RZ] ;  /* 0x00000000fffff984 */ /* 0x000fe20000000800 */
[----:B------:R-:W-:Y:S01]  /*4d10*/  @!PT LDS RZ, [RZ] ;  /* 0x00000000fffff984 */ /* 0x000fe20000000800 */
[----:B------:R-:W-:Y:S01]  /*4d20*/  @!PT LDS RZ, [RZ] ;  /* 0x00000000fffff984 */ /* 0x000fe20000000800 */
[----:B------:R-:W-:Y:S03]  /*4d30*/  @!P6 LDGSTS.E.BYPASS.LTC128B.128 [R219+0x8000], desc[UR26][R32.64] ;  /* 0x0800000020dbefae */ /* 0x000fe6000b901d5a */
[C-C-:B------:R-:W-:Y:S01]  /*4d40*/  @!P5 LEA.HI.X R31, R26.reuse, R19, R3.reuse, 0x1, P2 ;  /* 0x000000131a1fd211 */ /* 0x140fe200010f0c03 */
[----:B------:R2:W-:Y:S01]  /*4d50*/  @P5 STS.128 [R219+0xa000], RZ ;  /* 0x00a000ffdb005388 */ /* 0x0005e20000000c00 */
[C---:B------:R-:W-:Y:S01]  /*4d60*/  IADD3 R5, P2, R26.reuse, UR32, RZ ;  /* 0x000000201a057c10 */ /* 0x040fe2000ff5e0ff */
[----:B------:R-:W3:Y:S01]  /*4d70*/  @!P5 LDC.64 R20, c[0x0][0x218] ;  /* 0x00008600ff14db82 */ /* 0x000ee20000000a00 */
[C---:B----4-:R-:W-:Y:S01]  /*4d80*/  @!P4 LEA R28, P1, R26.reuse, R6, 0x1 ;  /* 0x000000061a1cc211 */ /* 0x050fe200078208ff */
[----:B------:R-:W-:Y:S01]  /*4d90*/  @!PT LDS RZ, [RZ] ;  /* 0x00000000fffff984 */ /* 0x000fe20000000800 */
[----:B------:R-:W-:Y:S01]  /*4da0*/  @!PT LDS RZ, [RZ] ;  /* 0x00000000fffff984 */ /* 0x000fe20000000800 */
[----:B------:R-:W-:Y:S01]  /*4db0*/  @!PT LDS RZ, [RZ] ;  /* 0x00000000fffff984 */ /* 0x000fe20000000800 */
[----:B------:R4:W-:Y:S03]  /*4dc0*/  @!P5 LDGSTS.E.BYPASS.LTC128B.128 [R219+0xa000], desc[UR26][R30.64+0x80] ;  /* 0x0a0000801edbdfae */ /* 0x0009e6000b901d5a */
[C-C-:B------:R-:W-:Y:S01]  /*4dd0*/  @!P4 LEA.HI.X R29, R26.reuse, R7, R3.reuse, 0x1, P1 ;  /* 0x000000071a1dc211 */ /* 0x140fe200008f0c03 */
[----:B------:R2:W-:Y:S02]  /*4de0*/  @P4 STS.128 [R219+0xc000], RZ ;  /* 0x00c000ffdb004388 */ /* 0x0005e40000000c00 */
[----:B------:R-:W4:Y:S01]  /*4df0*/  @!P4 LDC.64 R18, c[0x0][0x218] ;  /* 0x00008600ff12cb82 */ /* 0x000f220000000a00 */
[C---:B-----5:R-:W-:Y:S01]  /*4e00*/  @!P3 LEA R24, P1, R26.reuse, R24, 0x1 ;  /* 0x000000181a18b211 */ /* 0x060fe200078208ff */
[----:B------:R-:W-:Y:S01]  /*4e10*/  @!PT LDS RZ, [RZ] ;  /* 0x00000000fffff984 */ /* 0x000fe20000000800 */
[----:B------:R-:W-:Y:S01]  /*4e20*/  @!PT LDS RZ, [RZ] ;  /* 0x00000000fffff984 */ /* 0x000fe20000000800 */
[----:B------:R-:W-:Y:S01]  /*4e30*/  @!PT LDS RZ, [RZ] ;  /* 0x00000000fffff984 */ /* 0x000fe20000000800 */
[----:B------:R5:W-:Y:S03]  /*4e40*/  @!P4 LDGSTS.E.BYPASS.LTC128B.128 [R219+0xc000], desc[UR26][R28.64+0x100] ;  /* 0x0c0001001cdbcfae */ /* 0x000be6000b901d5a */
[----:B------:R-:W-:Y:S01]  /*4e50*/  @!P3 LEA.HI.X R25, R26, R25, R3, 0x1, P1 ;  /* 0x000000191a19b211 */ /* 0x000fe200008f0c03 */
[----:B------:R2:W-:Y:S01]  /*4e60*/  @P3 STS.128 [R219+0xe000], RZ ;  /* 0x00e000ffdb003388 */ /* 0x0005e20000000c00 */
[----:B------:R-:W-:Y:S01]  /*4e70*/  IADD3.X R3, R3, UR31, RZ, P2, !PT ;  /* 0x0000001f03037c10 */ /* 0x000fe200097fe4ff */
[----:B------:R-:W2:Y:S01]  /*4e80*/  @!P3 LDC.64 R6, c[0x0][0x218] ;  /* 0x00008600ff06bb82 */ /* 0x000ea20000000a00 */
[C---:B-1----:R-:W-:Y:S01]  /*4e90*/  @!P6 LEA R22, P1, R5.reuse, R22, 0x1 ;  /* 0x000000160516e211 */ /* 0x042fe200078208ff */
[----:B------:R-:W-:Y:S01]  /*4ea0*/  @!PT LDS RZ, [RZ] ;  /* 0x00000000fffff984 */ /* 0x000fe20000000800 */
[----:B------:R-:W-:Y:S01]  /*4eb0*/  @!PT LDS RZ, [RZ] ;  /* 0x00000000fffff984 */ /* 0x000fe20000000800 */
[----:B------:R-:W-:Y:S01]  /*4ec0*/  @!PT LDS RZ, [RZ] ;  /* 0x00000000fffff984 */ /* 0x000fe20000000800 */
[----:B------:R1:W-:Y:S03]  /*4ed0*/  @!P3 LDGSTS.E.BYPASS.LTC128B.128 [R219+0xe000], desc[UR26][R24.64+0x180] ;  /* 0x0e00018018dbbfae */ /* 0x0003e6000b901d5a */
[C-C-:B------:R-:W-:Y:S01]  /*4ee0*/  @!P6 LEA.HI.X R23, R5.reuse, R23, R3.reuse, 0x1, P1 ;  /* 0x000000170517e211 */ /* 0x140fe200008f0c03 */
[----:B------:R1:W-:Y:S01]  /*4ef0*/  @P6 STS.128 [R219+0x8800], RZ ;  /* 0x008800ffdb006388 */ /* 0x0003e20000000c00 */
[C---:B---3--:R-:W-:Y:S01]  /*4f00*/  @!P5 LEA R20, P1, R5.reuse, R20, 0x1 ;  /* 0x000000140514d211 */ /* 0x048fe200078208ff */
[----:B------:R-:W3:Y:S02]  /*4f10*/  @!P5 LDC.64 R26, c[0x0][0x218] ;  /* 0x00008600ff1adb82 */ /* 0x000ee40000000a00 */
[----:B------:R-:W-:Y:S01]  /*4f20*/  @!PT LDS RZ, [RZ] ;  /* 0x00000000fffff984 */ /* 0x000fe20000000800 */
[----:B------:R-:W-:Y:S01]  /*4f30*/  @!PT LDS RZ, [RZ] ;  /* 0x00000000fffff984 */ /* 0x000fe20000000800 */
[----:B------:R-:W-:Y:S01]  /*4f40*/  @!PT LDS RZ, [RZ] ;  /* 0x00000000fffff984 */ /* 0x000fe20000000800 */
[----:B------:R3:W-:Y:S01]  /*4f50*/  @!P6 LDGSTS.E.BYPASS.LTC128B.128 [R219+0x8800], desc[UR26][R22.64] ;  /* 0x0880000016dbefae */ /* 0x0007e2000b901d5a */
[----:B------:R-:W-:-:S03]  /*4f60*/  @!P5 LEA.HI.X R21, R5, R21, R3, 0x1, P1 ;  /* 0x000000150515d211 */ /* 0x000fc600008f0c03 */
[----:B------:R3:W-:Y:S01]  /*4f70*/  @P5 STS.128 [R219+0xa800], RZ ;  /* 0x00a800ffdb005388 */ /* 0x0007e20000000c00 */
[----:B----4-:R-:W-:-:S03]  /*4f80*/  @!P4 LEA R30, P2, R5, R18, 0x1 ;  /* 0x00000012051ec211 */ /* 0x010fc600078408ff */
[----:B------:R-:W-:Y:S01]  /*4f90*/  @!PT LDS RZ, [RZ] ;  /* 0x00000000fffff984 */ /* 0x000fe20000000800 */
[----:B------:R-:W-:Y:S01]  /*4fa0*/  @!PT LDS RZ, [RZ] ;  /* 0x00000000fffff984 */ /* 0x000fe20000000800 */
[----:B------:R-:W-:Y:S01]  /*4fb0*/  @!PT LDS RZ, [RZ] ;  /* 0x00000000fffff984 */ /* 0x000fe20000000800 */
[----:B------:R4:W-:Y:S01]  /*4fc0*/  @!P5 LDGSTS.E.BYPASS.LTC128B.128 [R219+0xa800], desc[UR26][R20.64+0x80] ;  /* 0x0a80008014dbdfae */ /* 0x0009e2000b901d5a */
[C---:B------:R-:W-:Y:S01]  /*4fd0*/  @!P4 LEA.HI.X R31, R5.reuse, R19, R3, 0x1, P2 ;  /* 0x00000013051fc211 */ /* 0x040fe200010f0c03 */
[----:B-----5:R-:W5:Y:S01]  /*4fe0*/  @!P6 LDC.64 R28, c[0x0][0x218] ;  /* 0x00008600ff1ceb82 */ /* 0x020f620000000a00 */
[C---:B------:R-:W-:Y:S01]  /*4ff0*/  IADD3 R15, P2, R5.reuse, UR32, RZ ;  /* 0x00000020050f7c10 */ /* 0x040fe2000ff5e0ff */
[----:B------:R3:W-:Y:S01]  /*5000*/  @P4 STS.128 [R219+0xc800], RZ ;  /* 0x00c800ffdb004388 */ /* 0x0007e20000000c00 */
[----:B--2---:R-:W-:-:S03]  /*5010*/  @!P3 LEA R32, P1, R5, R6, 0x1 ;  /* 0x000000060520b211 */ /* 0x004fc600078208ff */
[----:B------:R-:W-:Y:S01]  /*5020*/  @!PT LDS RZ, [RZ] ;  /* 0x00000000fffff984 */ /* 0x000fe20000000800 */
[----:B------:R-:W-:Y:S01]  /*5030*/  @!PT LDS RZ, [RZ] ;  /* 0x00000000fffff984 */ /* 0x000fe20000000800 */
[----:B------:R-:W-:Y:S01]  /*5040*/  @!PT LDS RZ, [RZ] ;  /* 0x00000000fffff984 */ /* 0x000fe20000000800 */
[----:B------:R2:W-:Y:S01]  /*5050*/  @!P4 LDGSTS.E.BYPASS.LTC128B.128 [R219+0xc800], desc[UR26][R30.64+0x100] ;  /* 0x0c8001001edbcfae */ /* 0x0005e2000b901d5a */
[----:B------:R-:W-:Y:S01]  /*5060*/  @!P3 LEA.HI.X R33, R5, R7, R3, 0x1, P1 ;  /* 0x000000070521b211 */ /* 0x000fe200008f0c03 */
[----:B-1----:R-:W1:Y:S01]  /*5070*/  @!P4 LDC.64 R24, c[0x0][0x218] ;  /* 0x00008600ff18cb82 */ /* 0x002e620000000a00 */
[----:B------:R-:W-:Y:S01]  /*5080*/  IADD3.X R3, R3, UR31, RZ, P2, !PT ;  /* 0x0000001f03037c10 */ /* 0x000fe200097fe4ff */
[----:B------:R2:W-:Y:S01]  /*5090*/  @P3 STS.128 [R219+0xe800], RZ ;  /* 0x00e800ffdb003388 */ /* 0x0005e20000000c00 */
[----:B---3--:R-:W-:-:S03]  /*50a0*/  @!P5 LEA R26, P2, R15, R26, 0x1 ;  /* 0x0000001a0f1ad211 */ /* 0x008fc600078408ff */
[----:B------:R-:W-:Y:S01]  /*50b0*/  @!PT LDS RZ, [RZ] ;  /* 0x00000000fffff984 */ /* 0x000fe20000000800 */
[----:B------:R-:W-:Y:S01]  /*50c0*/  @!PT LDS RZ, [RZ] ;  /* 0x00000000fffff984 */ /* 0x000fe20000000800 */
[----:B------:R-:W-:Y:S01]  /*50d0*/  @!PT LDS RZ, [RZ] ;  /* 0x00000000fffff984 */ /* 0x000fe20000000800 */
[----:B------:R2:W-:Y:S02]  /*50e0*/  @!P3 LDGSTS.E.BYPASS.LTC128B.128 [R219+0xe800], desc[UR26][R32.64+0x180] ;  /* 0x0e80018020dbbfae */ /* 0x0005e4000b901d5a */
[----:B------:R-:W3:Y:S01]  /*50f0*/  @!P3 LDC.64 R22, c[0x0][0x218] ;  /* 0x00008600ff16bb82 */ /* 0x000ee20000000a00 */
[C---:B------:R-:W-:Y:S01]  /*5100*/  @!P5 LEA.HI.X R27, R15.reuse, R27, R3, 0x1, P2 ;  /* 0x0000001b0f1bd211 */ /* 0x040fe200010f0c03 */
[----:B------:R2:W-:Y:S01]  /*5110*/  @P6 STS.128 [R219+0x9000], RZ ;  /* 0x009000ffdb006388 */ /* 0x0005e20000000c00 */
[----:B------:R-:W-:-:S05]  /*5120*/  IADD3 R5, P2, R15, UR32, RZ ;  /* 0x000000200f057c10 */ /* 0x000fca000ff5e0ff */
[----:B----4-:R-:W4:Y:S01]  /*5130*/  @!P6 LDC.64 R20, c[0x0][0x218] ;  /* 0x00008600ff14eb82 */ /* 0x010f220000000a00 */
[----:B-----5:R-:W-:-:S04]  /*5140*/  @!P6 LEA R28, P1, R15, R28, 0x1 ;  /* 0x0000001c0f1ce211 */ /* 0x020fc800078208ff */
[----:B------:R-:W-:-:S03]  /*5150*/  @!P6 LEA.HI.X R29, R15, R29, R3, 0x1, P1 ;  /* 0x0000001d0f1de211 */ /* 0x000fc600008f0c03 */
[----:B------:R-:W5:Y:S01]  /*5160*/  @!P5 LDC.64 R18, c[0x0][0x218] ;  /* 0x00008600ff12db82 */ /* 0x000f620000000a00 */
[C---:B-1----:R-:W-:Y:S01]  /*5170*/  @!P4 LEA R24, P1, R15.reuse, R24, 0x1 ;  /* 0x000000180f18c211 */ /* 0x042fe200078208ff */
[----:B------:R-:W-:Y:S01]  /*5180*/  @!PT LDS RZ, [RZ] ;  /* 0x00000000fffff984 */ /* 0x000fe20000000800 */
[----:B------:R-:W-:Y:S01]  /*5190*/  @!PT LDS RZ, [RZ] ;  /* 0x00000000fffff984 */ /* 0x000fe20000000800 */
[----:B------:R-:W-:Y:S01]  /*51a0*/  @!PT LDS RZ, [RZ] ;  /* 0x00000000fffff984 */ /* 0x000fe20000000800 */
[----:B------:R2:W-:Y:S03]  /*51b0*/  @!P6 LDGSTS.E.BYPASS.LTC128B.128 [R219+0x9000], desc[UR26][R28.64] ;  /* 0x090000001cdbefae */ /* 0x0005e6000b901d5a */
[C-C-:B------:R-:W-:Y:S01]  /*51c0*/  @!P4 LEA.HI.X R25, R15.reuse, R25, R3.reuse, 0x1, P1 ;  /* 0x000000190f19c211 */ /* 0x140fe200008f0c03 */
[----:B------:R2:W-:Y:S02]  /*51d0*/  @P5 STS.128 [R219+0xb000], RZ ;  /* 0x00b000ffdb005388 */ /* 0x0005e40000000c00 */
[----:B------:R-:W1:Y:S01]  /*51e0*/  @!P4 LDC.64 R6, c[0x0][0x218] ;  /* 0x00008600ff06cb82 */ /* 0x000e620000000a00 */
[C---:B---3--:R-:W-:Y:S01]  /*51f0*/  @!P3 LEA R22, P1, R15.reuse, R22, 0x1 ;  /* 0x000000160f16b211 */ /* 0x048fe200078208ff */
[----:B------:R-:W-:Y:S01]  /*5200*/  @!PT LDS RZ, [RZ] ;  /* 0x00000000fffff984 */ /* 0x000fe20000000800 */
[----:B------:R-:W-:Y:S01]  /*5210*/  @!PT LDS RZ, [RZ] ;  /* 0x00000000fffff984 */ /* 0x000fe20000000800 */
[----:B------:R-:W-:Y:S01]  /*5220*/  @!PT LDS RZ, [RZ] ;  /* 0x00000000fffff984 */ /* 0x000fe20000000800 */
[----:B------:R2:W-:Y:S03]  /*5230*/  @!P5 LDGSTS.E.BYPASS.LTC128B.128 [R219+0xb000], desc[UR26][R26.64+0x80] ;  /* 0x0b0000801adbdfae */ /* 0x0005e6000b901d5a */
[----:B------:R-:W-:Y:S01]  /*5240*/  @!P3 LEA.HI.X R23, R15, R23, R3, 0x1, P1 ;  /* 0x000000170f17b211 */ /* 0x000fe200008f0c03 */
[----:B------:R2:W-:Y:S01]  /*5250*/  @P4 STS.128 [R219+0xd000], RZ ;  /* 0x00d000ffdb004388 */ /* 0x0005e20000000c00 */
[----:B------:R-:W-:-:S02]  /*5260*/  IADD3.X R3, R3, UR31, RZ, P2, !PT ;  /* 0x0000001f03037c10 */ /* 0x000fc400097fe4ff */
[C---:B----4-:R-:W-:Y:S01]  /*5270*/  @!P6 LEA R20, P1, R5.reuse, R20, 0x1 ;  /* 0x000000140514e211 */ /* 0x050fe200078208ff */
[----:B------:R-:W-:Y:S01]  /*5280*/  @!PT LDS RZ, [RZ] ;  /* 0x00000000fffff984 */ /* 0x000fe20000000800 */
[----:B------:R-:W-:Y:S01]  /*5290*/  @!PT LDS RZ, [RZ] ;  /* 0x00000000fffff984 */ /* 0x000fe20000000800 */
[----:B------:R-:W-:Y:S01]  /*52a0*/  @!PT LDS RZ, [RZ] ;  /* 0x00000000fffff984 */ /* 0x000fe20000000800 */
[----:B------:R2:W-:Y:S03]  /*52b0*/  @!P4 LDGSTS.E.BYPASS.LTC128B.128 [R219+0xd000], desc[UR26][R24.64+0x100] ;  /* 0x0d00010018dbcfae */ /* 0x0005e6000b901d5a */
[C---:B------:R-:W-:Y:S01]  /*52c0*/  @!P6 LEA.HI.X R21, R5.reuse, R21, R3, 0x1, P1 ;  /* 0x000000150515e211 */ /* 0x040fe200008f0c03 */
[----:B------:R2:W-:Y:S01]  /*52d0*/  @P3 STS.128 [R219+0xf000], RZ ;  /* 0x00f000ffdb003388 */ /* 0x0005e20000000c00 */
[----:B-----5:R-:W-:-:S03]  /*52e0*/  @!P5 LEA R18, P2, R5, R18, 0x1 ;  /* 0x000000120512d211 */ /* 0x020fc600078408ff */
[----:B------:R-:W-:Y:S01]  /*52f0*/  @!PT LDS RZ, [RZ] ;  /* 0x00000000fffff984 */ /* 0x000fe20000000800 */
[----:B------:R-:W-:Y:S01]  /*5300*/  @!PT LDS RZ, [RZ] ;  /* 0x00000000fffff984 */ /* 0x000fe20000000800 */
[----:B------:R-:W-:Y:S01]  /*5310*/  @!PT LDS RZ, [RZ] ;  /* 0x00000000fffff984 */ /* 0x000fe20000000800 */
[----:B------:R2:W-:Y:S01]  /*5320*/  @!P3 LDGSTS.E.BYPASS.LTC128B.128 [R219+0xf000], desc[UR26][R22.64+0x180] ;  /* 0x0f00018016dbbfae */ /* 0x0005e2000b901d5a */
[----:B------:R-:W-:-:S03]  /*5330*/  @!P5 LEA.HI.X R19, R5, R19, R3, 0x1, P2 ;  /* 0x000000130513d211 */ /* 0x000fc600010f0c03 */
        /* <DEDUP_REMOVED lines=26> */
.L_x_69:
[----:B------:R-:W-:Y:S05]  /*54e0*/  BSYNC B0 ;  /* 0x0000000000007941 */ /* 0x000fea0003800000 */
.L_x_68:
[----:B------:R-:W0:Y:S02]  /*54f0*/  LDGDEPBAR ;  /* 0x00000000000079af */ /* 0x000e240000000000 */
.L_x_67:
[----:B-12---:R-:W-:Y:S01]  /*5500*/  FMNMX.FTZ R7, R40, R41, !PT ;  /* 0x0000002928077209 */ /* 0x006fe20007810000 */
[----:B------:R-:W-:Y:S01]  /*5510*/  ULDC UR5, c[0x0][0x2ec] ;  /* 0x0000bb0000057ab9 */ /* 0x000fe20000000800 */
[----:B------:R-:W-:Y:S02]  /*5520*/  FMNMX.FTZ R3, R42, R43, !PT ;  /* 0x0000002b2a037209 */ /* 0x000fe40007810000 */
[----:B------:R-:W-:Y:S02]  /*5530*/  FMNMX.FTZ R7, R56, R7, !PT ;  /* 0x0000000738077209 */ /* 0x000fe40007810000 */
[----:B------:R-:W-:Y:S02]  /*5540*/  FMNMX.FTZ R3, R58, R3, !PT ;  /* 0x000000033a037209 */ /* 0x000fe40007810000 */
[----:B------:R-:W-:Y:S02]  /*5550*/  FMNMX.FTZ R7, R57, R7, !PT ;  /* 0x0000000739077209 */ /* 0x000fe40007810000 */
[----:B------:R-:W-:-:S02]  /*5560*/  FMNMX.FTZ R3, R17, R3, !PT ;  /* 0x0000000311037209 */ /* 0x000fc40007810000 */
[----:B------:R-:W-:Y:S02]  /*5570*/  FMNMX.FTZ R7, R12, R7, !PT ;  /* 0x000000070c077209 */ /* 0x000fe40007810000 */
        /* <DEDUP_REMOVED lines=23> */
[----:B------:R-:W-:Y:S01]  /*56f0*/  LEA R212, R4, UR4, 0x1 ;  /* 0x0000000404d47c11 */ /* 0x000fe2000f8e08ff */
[----:B------:R-:W1:Y:S03]  /*5700*/  SHFL.BFLY PT, R6, R7, 0x2, 0x1f ;  /* 0x0c401f0007067f89 */ /* 0x000e6600000e0000 */
[-C--:B------:R-:W-:Y:S01]  /*5710*/  LEA R210, R2, R212.reuse, 0x1 ;  /* 0x000000d402d27211 */ /* 0x080fe200078e08ff */
[----:B------:R-:W2:Y:S01]  /*5720*/  SHFL.BFLY PT, R5, R3, 0x2, 0x1f ;  /* 0x0c401f0003057f89 */ /* 0x000ea200000e0000 */
[C---:B------:R-:W-:Y:S02]  /*5730*/  LEA R209, R0.reuse, R212, 0x1 ;  /* 0x000000d400d17211 */ /* 0x040fe400078e08ff */
[----:B------:R-:W-:Y:S01]  /*5740*/  LEA R208, R0, R210, 0x1 ;  /* 0x000000d200d07211 */ /* 0x000fe200078e08ff */
[----:B------:R-:W-:Y:S04]  /*5750*/  LDSM.16.MT88.4 R156, [R212+0x10000] ;  /* 0x01000000d49c783b */ /* 0x000fe80000004200 */
[----:B------:R-:W-:Y:S04]  /*5760*/  LDSM.16.MT88.4 R48, [R209+0x10000] ;  /* 0x01000000d130783b */ /* 0x000fe80000004200 */
[----:B------:R-:W-:Y:S04]  /*5770*/  LDSM.16.MT88.4 R64, [R212+0x12000] ;  /* 0x01200000d440783b */ /* 0x000fe80000004200 */
[----:B------:R-:W-:Y:S01]  /*5780*/  LDSM.16.MT88.4 R72, [R210+0x12000] ;  /* 0x01200000d248783b */ /* 0x000fe20000004200 */
[----:B-1----:R-:W-:-:S03]  /*5790*/  FMNMX.FTZ R6, R7, R6, !PT ;  /* 0x0000000607067209 */ /* 0x002fc60007810000 */
[----:B------:R-:W-:Y:S01]  /*57a0*/  LDSM.16.MT88.4 R80, [R209+0x12000] ;  /* 0x01200000d150783b */ /* 0x000fe20000004200 */
[----:B--2---:R-:W-:-:S03]  /*57b0*/  FMNMX.FTZ R5, R3, R5, !PT ;  /* 0x0000000503057209 */ /* 0x004fc60007810000 */
[----:B------:R-:W1:Y:S04]  /*57c0*/  SHFL.BFLY PT, R164, R6, 0x1, 0x1f ;  /* 0x0c201f0006a47f89 */ /* 0x000e6800000e0000 */
[----:B------:R-:W2:Y:S04]  /*57d0*/  SHFL.BFLY PT, R3, R5, 0x1, 0x1f ;  /* 0x0c201f0005037f89 */ /* 0x000ea800000e0000 */
[----:B------:R-:W-:Y:S04]  /*57e0*/  LDSM.16.MT88.4 R88, [R208+0x12000] ;  /* 0x01200000d058783b */ /* 0x000fe80000004200 */
[----:B------:R-:W-:Y:S04]  /*57f0*/  LDSM.16.MT88.4 R96, [R212+0x14000] ;  /* 0x01400000d460783b */ /* 0x000fe80000004200 */
[----:B------:R-:W-:Y:S04]  /*5800*/  LDSM.16.MT88.4 R104, [R210+0x14000] ;  /* 0x01400000d268783b */ /* 0x000fe80000004200 */
[----:B------:R-:W-:Y:S01]  /*5810*/  LDSM.16.MT88.4 R112, [R209+0x14000] ;  /* 0x01400000d170783b */ /* 0x000fe20000004200 */
[----:B-1----:R-:W-:-:S03]  /*5820*/  FMNMX.FTZ R164, R6, R164, !PT ;  /* 0x000000a406a47209 */ /* 0x002fc60007810000 */
[----:B------:R-:W-:Y:S01]  /*5830*/  LDSM.16.MT88.4 R120, [R208+0x14000] ;  /* 0x01400000d078783b */ /* 0x000fe20000004200 */
[----:B--2---:R-:W-:Y:S01]  /*5840*/  FMNMX.FTZ R3, R5, R3, !PT ;  /* 0x0000000305037209 */ /* 0x004fe20007810000 */
[C---:B------:R-:W-:Y:S01]  /*5850*/  FMUL.FTZ R223, R164.reuse, UR5 ;  /* 0x00000005a4df7c20 */ /* 0x040fe20008410000 */
[----:B------:R-:W-:Y:S01]  /*5860*/  FSETP.NEU.FTZ.AND P1, PT, R164, -INF , PT ;  /* 0xff800000a400780b */ /* 0x000fe20003f3d000 */
[----:B------:R-:W-:Y:S02]  /*5870*/  LDSM.16.MT88.4 R128, [R212+0x16000] ;  /* 0x01600000d480783b */ /* 0x000fe40000004200 */
[----:B------:R-:W-:Y:S01]  /*5880*/  FMUL.FTZ R189, R3, UR5 ;  /* 0x0000000503bd7c20 */ /* 0x000fe20008410000 */
[----:B------:R-:W-:Y:S01]  /*5890*/  FSEL R223, R223, RZ, P1 ;  /* 0x000000ffdfdf7208 */ /* 0x000fe20000800000 */
[----:B------:R-:W-:Y:S01]  /*58a0*/  LDSM.16.MT88.4 R132, [R210+0x16000] ;  /* 0x01600000d284783b */ /* 0x000fe20000004200 */
[----:B------:R-:W-:-:S03]  /*58b0*/  FSETP.NEU.FTZ.AND P1, PT, R3, -INF , PT ;  /* 0xff8000000300780b */ /* 0x000fc60003f3d000 */
[--C-:B------:R-:W-:Y:S01]  /*58c0*/  FFMA.FTZ R178, R40, UR5, -R223.reuse ;  /* 0x0000000528b27c23 */ /* 0x100fe200080108df */
[----:B------:R-:W-:Y:S01]  /*58d0*/  FSEL R189, R189, RZ, P1 ;  /* 0x000000ffbdbd7208 */ /* 0x000fe20000800000 */
[--C-:B------:R-:W-:Y:S01]  /*58e0*/  FFMA.FTZ R177, R41, UR5, -R223.reuse ;  /* 0x0000000529b17c23 */ /* 0x100fe200080108df */
[--C-:B------:R-:W-:Y:S01]  /*58f0*/  FFMA.FTZ R175, R56, UR5, -R223.reuse ;  /* 0x0000000538af7c23 */ /* 0x100fe200080108df */
[----:B------:R-:W-:Y:S01]  /*5900*/  FFMA.FTZ R173, R57, UR5, -R223 ;  /* 0x0000000539ad7c23 */ /* 0x000fe200080108df */
[----:B------:R-:W-:Y:S01]  /*5910*/  LDSM.16.MT88.4 R148, [R209+0x16000] ;  /* 0x01600000d194783b */ /* 0x000fe20000004200 */
[--C-:B------:R-:W-:Y:S01]  /*5920*/  FFMA.FTZ R179, R42, UR5, -R189.reuse ;  /* 0x000000052ab37c23 */ /* 0x100fe200080108bd */
[--C-:B------:R-:W-:Y:S01]  /*5930*/  FFMA.FTZ R180, R43, UR5, -R189.reuse ;  /* 0x000000052bb47c23 */ /* 0x100fe200080108bd */
[--C-:B------:R-:W-:Y:S01]  /*5940*/  FFMA.FTZ R176, R58, UR5, -R189.reuse ;  /* 0x000000053ab07c23 */ /* 0x100fe200080108bd */
[----:B------:R-:W1:Y:S01]  /*5950*/  LDSM.16.MT88.4 R40, [R210+0x10000] ;  /* 0x01000000d228783b */ /* 0x000e620000004200 */
[----:B------:R-:W-:Y:S01]  /*5960*/  FFMA.FTZ R174, R17, UR5, -R189 ;  /* 0x0000000511ae7c23 */ /* 0x000fe200080108bd */
[----:B------:R-:W-:Y:S01]  /*5970*/  MUFU.EX2 R178, R178 ;  /* 0x000000b200b27308 */ /* 0x000fe20000000800 */
[--C-:B------:R-:W-:Y:S01]  /*5980*/  FFMA.FTZ R172, R12, UR5, -R223.reuse ;  /* 0x000000050cac7c23 */ /* 0x100fe200080108df */
[----:B------:R-:W2:Y:S01]  /*5990*/  LDSM.16.MT88.4 R56, [R208+0x10000] ;  /* 0x01000000d038783b */ /* 0x000ea20000004200 */
[--C-:B------:R-:W-:Y:S01]  /*59a0*/  FFMA.FTZ R170, R13, UR5, -R223.reuse ;  /* 0x000000050daa7c23 */ /* 0x100fe200080108df */
[--C-:B------:R-:W-:Y:S01]  /*59b0*/  FFMA.FTZ R169, R14, UR5, -R223.reuse ;  /* 0x000000050ea97c23 */ /* 0x100fe200080108df */
[----:B------:R-:W-:Y:S01]  /*59c0*/  FFMA.FTZ R2, R11, UR5, -R223 ;  /* 0x000000050b027c23 */ /* 0x000fe200080108df */
[----:B------:R-:W3:Y:S01]  /*59d0*/  LDSM.16.MT88.4 R4, [R208+0x16000] ;  /* 0x01600000d004783b */ /* 0x000ee20000004200 */
[--C-:B------:R-:W-:Y:S01]  /*59e0*/  FFMA.FTZ R171, R9, UR5, -R189.reuse ;  /* 0x0000000509ab7c23 */ /* 0x100fe200080108bd */
[----:B------:R-:W4:Y:S01]  /*59f0*/  MUFU.EX2 R177, R177 ;  /* 0x000000b100b17308 */ /* 0x000f220000000800 */
[--C-:B------:R-:W-:Y:S01]  /*5a00*/  FFMA.FTZ R168, R10, UR5, -R189.reuse ;  /* 0x000000050aa87c23 */ /* 0x100fe200080108bd */
[--C-:B------:R-:W-:Y:S01]  /*5a10*/  FFMA.FTZ R167, R8, UR5, -R189.reuse ;  /* 0x0000000508a77c23 */ /* 0x100fe200080108bd */
[----:B------:R-:W5:Y:S01]  /*5a20*/  LDSM.16.MT88.4 R12, [R210+0x10800] ;  /* 0x01080000d20c783b */ /* 0x000f620000004200 */
[----:B------:R-:W-:Y:S01]  /*5a30*/  FFMA.FTZ R0, R16, UR5, -R189 ;  /* 0x0000000510007c23 */ /* 0x000fe200080108bd */
[--C-:B------:R-:W-:Y:S01]  /*5a40*/  FFMA.FTZ R181, R181, UR5, -R223.reuse ;  /* 0x00000005b5b57c23 */ /* 0x100fe200080108df */
[--C-:B------:R-:W-:Y:S01]  /*5a50*/  FFMA.FTZ R182, R182, UR5, -R223.reuse ;  /* 0x00000005b6b67c23 */ /* 0x100fe200080108df */
[----:B------:R-:W5:Y:S01]  /*5a60*/  LDSM.16.MT88.4 R8, [R208+0x10800] ;  /* 0x01080000d008783b */ /* 0x000f620000004200 */
[----:B------:R-:W-:Y:S01]  /*5a70*/  MUFU.EX2 R175, R175 ;  /* 0x000000af00af7308 */ /* 0x000fe20000000800 */
[--C-:B------:R-:W-:Y:S01]  /*5a80*/  FFMA.FTZ R183, R183, UR5, -R223.reuse ;  /* 0x00000005b7b77c23 */ /* 0x100fe200080108df */
[----:B------:R-:W-:Y:S01]  /*5a90*/  FFMA.FTZ R184, R184, UR5, -R223 ;  /* 0x00000005b8b87c23 */ /* 0x000fe200080108df */
[----:B------:R-:W5:Y:S01]  /*5aa0*/  LDSM.16.MT88.4 R24, [R212+0x10800] ;  /* 0x01080000d418783b */ /* 0x000f620000004200 */
[--C-:B------:R-:W-:Y:S01]  /*5ab0*/  FFMA.FTZ R185, R185, UR5, -R189.reuse ;  /* 0x00000005b9b97c23 */ /* 0x100fe200080108bd */
[--C-:B------:R-:W-:Y:S01]  /*5ac0*/  FFMA.FTZ R186, R186, UR5, -R189.reuse ;  /* 0x00000005baba7c23 */ /* 0x100fe200080108bd */
[--C-:B------:R-:W-:Y:S01]  /*5ad0*/  FFMA.FTZ R187, R187, UR5, -R189.reuse ;  /* 0x00000005bbbb7c23 */ /* 0x100fe200080108bd */
[----:B------:R-:W5:Y:S01]  /*5ae0*/  LDSM.16.MT88.4 R20, [R209+0x10800] ;  /* 0x01080000d114783b */ /* 0x000f620000004200 */
[----:B------:R-:W1:Y:S01]  /*5af0*/  MUFU.EX2 R173, R173 ;  /* 0x000000ad00ad7308 */ /* 0x000e620000000800 */
[----:B----4-:R-:W-:Y:S01]  /*5b00*/  F2FP.BF16.F32.PACK_AB R144, R177, R178 ;  /* 0x000000b2b190723e */ /* 0x010fe200000010ff */
[----:B------:R-:W-:Y:S01]  /*5b10*/  FFMA.FTZ R190, R190, UR5, -R189 ;  /* 0x00000005bebe7c23 */ /* 0x000fe200080108bd */
[----:B------:R-:W-:Y:S01]  /*5b20*/  LDSM.16.MT88.4 R16, [R212+0x12800] ;  /* 0x01280000d410783b */ /* 0x000fe20000004200 */
[--C-:B------:R-:W-:Y:S01]  /*5b30*/  FFMA.FTZ R226, R226, UR5, -R223.reuse ;  /* 0x00000005e2e27c23 */ /* 0x100fe200080108df */
[--C-:B------:R-:W-:Y:S01]  /*5b40*/  FFMA.FTZ R225, R225, UR5, -R223.reuse ;  /* 0x00000005e1e17c23 */ /* 0x100fe200080108df */
[--C-:B------:R-:W-:Y:S01]  /*5b50*/  FFMA.FTZ R224, R224, UR5, -R223.reuse ;  /* 0x00000005e0e07c23 */ /* 0x100fe200080108df */
[----:B------:R-:W-:Y:S01]  /*5b60*/  LDSM.16.MT88.4 R28, [R208+0x12800] ;  /* 0x01280000d01c783b */ /* 0x000fe20000004200 */
[----:B------:R-:W-:Y:S01]  /*5b70*/  MUFU.EX2 R179, R179 ;  /* 0x000000b300b37308 */ /* 0x000fe20000000800 */
[----:B------:R-:W-:Y:S01]  /*5b80*/  FFMA.FTZ R244, R222, UR5, -R223 ;  /* 0x00000005def47c23 */ /* 0x000fe200080108df */
[--C-:B------:R-:W-:Y:S01]  /*5b90*/  FFMA.FTZ R221, R221, UR5, -R189.reuse ;  /* 0x00000005dddd7c23 */ /* 0x100fe200080108bd */
[----:B------:R-:W-:Y:S01]  /*5ba0*/  LDSM.16.MT88.4 R32, [R210+0x12800] ;  /* 0x01280000d220783b */ /* 0x000fe20000004200 */
[--C-:B------:R-:W-:Y:S01]  /*5bb0*/  FFMA.FTZ R220, R220, UR5, -R189.reuse ;  /* 0x00000005dcdc7c23 */ /* 0x100fe200080108bd */
[--C-:B------:R-:W-:Y:S01]  /*5bc0*/  FFMA.FTZ R191, R191, UR5, -R189.reuse ;  /* 0x00000005bfbf7c23 */ /* 0x100fe200080108bd */
[----:B------:R-:W-:Y:S01]  /*5bd0*/  FFMA.FTZ R239, R188, UR5, -R189 ;  /* 0x00000005bcef7c23 */ /* 0x000fe200080108bd */
[----:B------:R-:W-:Y:S01]  /*5be0*/  FADD.FTZ R177, R178, R177 ;  /* 0x000000b1b2b17221 */ /* 0x000fe20000010000 */
[----:B------:R-:W4:Y:S01]  /*5bf0*/  MUFU.EX2 R180, R180 ;  /* 0x000000b400b47308 */ /* 0x000f220000000800 */
[----:B-1----:R-:W-:-:S02]  /*5c00*/  F2FP.BF16.F32.PACK_AB R146, R173, R175 ;  /* 0x000000afad92723e */ /* 0x002fc400000010ff */
[----:B------:R-:W-:-:S04]  /*5c10*/  FADD.FTZ R177, R175, R177 ;  /* 0x000000b1afb17221 */ /* 0x000fc80000010000 */
[----:B------:R-:W-:Y:S01]  /*5c20*/  FADD.FTZ R177, R173, R177 ;  /* 0x000000b1adb17221 */ /* 0x000fe20000010000 */
[----:B------:R-:W1:Y:S08]  /*5c30*/  MUFU.EX2 R176, R176 ;  /* 0x000000b000b07308 */ /* 0x000e700000000800 */
[----:B------:R-:W2:Y:S01]  /*5c40*/  MUFU.EX2 R174, R174 ;  /* 0x000000ae00ae7308 */ /* 0x000ea20000000800 */
[----:B----4-:R-:W-:Y:S01]  /*5c50*/  F2FP.BF16.F32.PACK_AB R145, R180, R179 ;  /* 0x000000b3b491723e */ /* 0x010fe200000010ff */
[----:B------:R-:W-:-:S06]  /*5c60*/  FADD.FTZ R179, R179, R180 ;  /* 0x000000b4b3b37221 */ /* 0x000fcc0000010000 */
[----:B------:R-:W4:Y:S01]  /*5c70*/  MUFU.EX2 R172, R172 ;  /* 0x000000ac00ac7308 */ /* 0x000f220000000800 */
[----:B-1----:R-:W-:-:S07]  /*5c80*/  FADD.FTZ R179, R176, R179 ;  /* 0x000000b3b0b37221 */ /* 0x002fce0000010000 */
[----:B------:R-:W1:Y:S01]  /*5c90*/  MUFU.EX2 R170, R170 ;  /* 0x000000aa00aa7308 */ /* 0x000e620000000800 */
[C---:B--2---:R-:W-:Y:S01]  /*5ca0*/  F2FP.BF16.F32.PACK_AB R147, R174.reuse, R176 ;  /* 0x000000b0ae93723e */ /* 0x044fe200000010ff */
[----:B------:R-:W-:-:S06]  /*5cb0*/  FADD.FTZ R179, R174, R179 ;  /* 0x000000b3aeb37221 */ /* 0x000fcc0000010000 */
[----:B------:R-:W-:Y:S01]  /*5cc0*/  HMMA.16816.F32.BF16 R36, R144, R40, RZ ;  /* 0x000000289024723c */ /* 0x000fe200000418ff */
[----:B------:R-:W-:Y:S01]  /*5cd0*/  MUFU.EX2 R169, R169 ;  /* 0x000000a900a97308 */ /* 0x000fe20000000800 */
[----:B----4-:R-:W-:-:S04]  /*5ce0*/  FADD.FTZ R177, R172, R177 ;  /* 0x000000b1acb17221 */ /* 0x010fc80000010000 */
[C---:B------:R-:W-:Y:S03]  /*5cf0*/  HMMA.16816.F32.BF16 R52, R144.reuse, R56, RZ ;  /* 0x000000389034723c */ /* 0x040fe600000418ff */
[----:B------:R-:W-:Y:S01]  /*5d00*/  MUFU.EX2 R2, R2 ;  /* 0x0000000200027308 */ /* 0x000fe20000000800 */
[----:B-1----:R-:W-:Y:S02]  /*5d10*/  FADD.FTZ R177, R170, R177 ;  /* 0x000000b1aab17221 */ /* 0x002fe40000010000 */
[C---:B------:R-:W-:Y:S05]  /*5d20*/  HMMA.16816.F32.BF16 R40, R144.reuse, R42, RZ ;  /* 0x0000002a9028723c */ /* 0x040fea00000418ff */
[----:B------:R-:W1:Y:S01]  /*5d30*/  MUFU.EX2 R171, R171 ;  /* 0x000000ab00ab7308 */ /* 0x000e620000000800 */
[C---:B------:R-:W-:Y:S06]  /*5d40*/  HMMA.16816.F32.BF16 R56, R144.reuse, R58, RZ ;  /* 0x0000003a9038723c */ /* 0x040fec00000418ff */
[C---:B------:R-:W-:Y:S01]  /*5d50*/  HMMA.16816.F32.BF16 R160, R144.reuse, R156, RZ ;  /* 0x0000009c90a0723c */ /* 0x040fe200000418ff */
[----:B------:R-:W2:Y:S05]  /*5d60*/  MUFU.EX2 R168, R168 ;  /* 0x000000a800a87308 */ /* 0x000eaa0000000800 */
[----:B------:R-:W-:Y:S03]  /*5d70*/  HMMA.16816.F32.BF16 R44, R144, R48, RZ ;  /* 0x00000030902c723c */ /* 0x000fe600000418ff */
[----:B------:R-:W-:Y:S01]  /*5d80*/  MUFU.EX2 R167, R167 ;  /* 0x000000a700a77308 */ /* 0x000fe20000000800 */
[----:B-1----:R-:W-:-:S02]  /*5d90*/  FADD.FTZ R179, R171, R179 ;  /* 0x000000b3abb37221 */ /* 0x002fc40000010000 */
[C---:B------:R-:W-:Y:S05]  /*5da0*/  HMMA.16816.F32.BF16 R60, R144.reuse, R64, RZ ;  /* 0x00000040903c723c */ /* 0x040fea00000418ff */
[----:B------:R-:W1:Y:S01]  /*5db0*/  MUFU.EX2 R0, R0 ;  /* 0x0000000000007308 */ /* 0x000e620000000800 */
[----:B------:R-:W-:Y:S01]  /*5dc0*/  HMMA.16816.F32.BF16 R68, R144, R72, RZ ;  /* 0x000000489044723c */ /* 0x000fe200000418ff */
[----:B--2---:R-:W-:-:S05]  /*5dd0*/  FADD.FTZ R179, R168, R179 ;  /* 0x000000b3a8b37221 */ /* 0x004fca0000010000 */
[C---:B------:R-:W-:Y:S01]  /*5de0*/  HMMA.16816.F32.BF16 R76, R144.reuse, R80, RZ ;  /* 0x00000050904c723c */ /* 0x040fe200000418ff */
[----:B------:R-:W-:Y:S05]  /*5df0*/  MUFU.EX2 R181, R181 ;  /* 0x000000b500b57308 */ /* 0x000fea0000000800 */
[C---:B------:R-:W-:Y:S03]  /*5e00*/  HMMA.16816.F32.BF16 R84, R144.reuse, R88, RZ ;  /* 0x000000589054723c */ /* 0x040fe600000418ff */
[----:B------:R-:W2:Y:S03]  /*5e10*/  MUFU.EX2 R182, R182 ;  /* 0x000000b600b67308 */ /* 0x000ea60000000800 */
[C---:B------:R-:W-:Y:S05]  /*5e20*/  HMMA.16816.F32.BF16 R92, R144.reuse, R96, RZ ;  /* 0x00000060905c723c */ /* 0x040fea00000418ff */
[----:B------:R-:W-:Y:S01]  /*5e30*/  MUFU.EX2 R183, R183 ;  /* 0x000000b700b77308 */ /* 0x000fe20000000800 */
[C---:B------:R-:W-:Y:S06]  /*5e40*/  HMMA.16816.F32.BF16 R100, R144.reuse, R104, RZ ;  /* 0x000000689064723c */ /* 0x040fec00000418ff */
[C---:B------:R-:W-:Y:S01]  /*5e50*/  HMMA.16816.F32.BF16 R108, R144.reuse, R112, RZ ;  /* 0x00000070906c723c */ /* 0x040fe200000418ff */
[----:B------:R-:W-:Y:S05]  /*5e60*/  MUFU.EX2 R184, R184 ;  /* 0x000000b800b87308 */ /* 0x000fea0000000800 */
[C---:B------:R-:W-:Y:S03]  /*5e70*/  HMMA.16816.F32.BF16 R116, R144.reuse, R120, RZ ;  /* 0x000000789074723c */ /* 0x040fe600000418ff */
[----:B------:R-:W-:Y:S03]  /*5e80*/  MUFU.EX2 R185, R185 ;  /* 0x000000b900b97308 */ /* 0x000fe60000000800 */
[C---:B------:R-:W-:Y:S05]  /*5e90*/  HMMA.16816.F32.BF16 R124, R144.reuse, R128, RZ ;  /* 0x00000080907c723c */ /* 0x040fea00000418ff */
[----:B------:R-:W4:Y:S01]  /*5ea0*/  MUFU.EX2 R186, R186 ;  /* 0x000000ba00ba7308 */ /* 0x000f220000000800 */
[C---:B------:R-:W-:Y:S06]  /*5eb0*/  HMMA.16816.F32.BF16 R152, R144.reuse, R132, RZ ;  /* 0x000000849098723c */ /* 0x040fec00000418ff */
[C---:B------:R-:W-:Y:S01]  /*5ec0*/  HMMA.16816.F32.BF16 R136, R144.reuse, R148, RZ ;  /* 0x000000949088723c */ /* 0x040fe200000418ff */
[----:B------:R-:W-:Y:S05]  /*5ed0*/  MUFU.EX2 R187, R187 ;  /* 0x000000bb00bb7308 */ /* 0x000fea0000000800 */
[C---:B------:R-:W-:Y:S03]  /*5ee0*/  HMMA.16816.F32.BF16 R156, R144.reuse, R158, RZ ;  /* 0x0000009e909c723c */ /* 0x040fe600000418ff */
[----:B------:R-:W4:Y:S03]  /*5ef0*/  MUFU.EX2 R190, R190 ;  /* 0x000000be00be7308 */ /* 0x000f260000000800 */
[C---:B------:R-:W-:Y:S05]  /*5f00*/  HMMA.16816.F32.BF16 R48, R144.reuse, R50, RZ ;  /* 0x000000329030723c */ /* 0x040fea00000418ff */
[----:B------:R-:W4:Y:S01]  /*5f10*/  MUFU.EX2 R226, R226 ;  /* 0x000000e200e27308 */ /* 0x000f220000000800 */
[C---:B------:R-:W-:Y:S06]  /*5f20*/  HMMA.16816.F32.BF16 R64, R144.reuse, R66, RZ ;  /* 0x000000429040723c */ /* 0x040fec00000418ff */
        /* <DEDUP_REMOVED lines=8> */
[----:B------:R-:W4:Y:S05]  /*5fb0*/  MUFU.EX2 R221, R221 ;  /* 0x000000dd00dd7308 */ /* 0x000f2a0000000800 */
[C---:B------:R-:W-:Y:S03]  /*5fc0*/  HMMA.16816.F32.BF16 R112, R144.reuse, R114, RZ ;  /* 0x000000729070723c */ /* 0x040fe600000418ff */
[----:B------:R-:W4:Y:S03]  /*5fd0*/  MUFU.EX2 R220, R220 ;  /* 0x000000dc00dc7308 */ /* 0x000f260000000800 */
[C---:B------:R-:W-:Y:S05]  /*5fe0*/  HMMA.16816.F32.BF16 R120, R144.reuse, R122, RZ ;  /* 0x0000007a9078723c */ /* 0x040fea00000418ff */
[----:B------:R-:W4:Y:S01]  /*5ff0*/  MUFU.EX2 R191, R191 ;  /* 0x000000bf00bf7308 */ /* 0x000f220000000800 */
[C---:B------:R-:W-:Y:S06]  /*6000*/  HMMA.16816.F32.BF16 R128, R144.reuse, R130, RZ ;  /* 0x000000829080723c */ /* 0x040fec00000418ff */
[C---:B------:R-:W-:Y:S01]  /*6010*/  HMMA.16816.F32.BF16 R132, R144.reuse, R134, RZ ;  /* 0x000000869084723c */ /* 0x040fe200000418ff */
[----:B------:R-:W4:Y:S05]  /*6020*/  MUFU.EX2 R239, R239 ;  /* 0x000000ef00ef7308 */ /* 0x000f2a0000000800 */
[C---:B------:R-:W-:Y:S06]  /*6030*/  HMMA.16816.F32.BF16 R148, R144.reuse, R150, RZ ;  /* 0x000000969094723c */ /* 0x040fec00000418ff */
[C---:B---3--:R-:W-:Y:S06]  /*6040*/  HMMA.16816.F32.BF16 R140, R144.reuse, R4, RZ ;  /* 0x00000004908c723c */ /* 0x048fec00000418ff */
[----:B------:R-:W-:Y:S01]  /*6050*/  HMMA.16816.F32.BF16 R144, R144, R6, RZ ;  /* 0x000000069090723c */ /* 0x000fe200000418ff */
[----:B------:R-:W-:-:S02]  /*6060*/  F2FP.BF16.F32.PACK_AB R4, R170, R172 ;  /* 0x000000acaa04723e */ /* 0x000fc400000010ff */
[----:B------:R-:W-:-:S04]  /*6070*/  F2FP.BF16.F32.PACK_AB R5, R168, R171 ;  /* 0x000000aba805723e */ /* 0x000fc800000010ff */
[----:B------:R-:W-:Y:S01]  /*6080*/  F2FP.BF16.F32.PACK_AB R6, R2, R169 ;  /* 0x000000a90206723e */ /* 0x000fe200000010ff */
[----:B------:R-:W-:Y:S01]  /*6090*/  FADD.FTZ R169, R169, R177 ;  /* 0x000000b1a9a97221 */ /* 0x000fe20000010000 */
[----:B-1----:R-:W-:Y:S01]  /*60a0*/  F2FP.BF16.F32.PACK_AB R7, R0, R167 ;  /* 0x000000a70007723e */ /* 0x002fe200000010ff */
[----:B------:R-:W-:Y:S02]  /*60b0*/  FADD.FTZ R167, R167, R179 ;  /* 0x000000b3a7a77221 */ /* 0x000fe40000010000 */
[----:B------:R-:W-:Y:S02]  /*60c0*/  FADD.FTZ R169, R2, R169 ;  /* 0x000000a902a97221 */ /* 0x000fe40000010000 */
[----:B------:R-:W-:Y:S02]  /*60d0*/  FADD.FTZ R167, R0, R167 ;  /* 0x000000a700a77221 */ /* 0x000fe40000010000 */
[C---:B-----5:R-:W-:Y:S06]  /*60e0*/  HMMA.16816.F32.BF16 R36, R4.reuse, R12, R36 ;  /* 0x0000000c0424723c */ /* 0x060fec0000041824 */
[C---:B------:R-:W-:Y:S01]  /*60f0*/  HMMA.16816.F32.BF16 R40, R4.reuse, R14, R40 ;  /* 0x0000000e0428723c */ /* 0x040fe20000041828 */
[----:B------:R-:W1:Y:S05]  /*6100*/  LDSM.16.MT88.4 R12, [R209+0x12800] ;  /* 0x01280000d10c783b */ /* 0x000e6a0000004200 */
[C---:B------:R-:W-:Y:S06]  /*6110*/  HMMA.16816.F32.BF16 R52, R4.reuse, R8, R52 ;  /* 0x000000080434723c */ /* 0x040fec0000041834 */
[C---:B------:R-:W-:Y:S01]  /*6120*/  HMMA.16816.F32.BF16 R56, R4.reuse, R10, R56 ;  /* 0x0000000a0438723c */ /* 0x040fe20000041838 */
[----:B------:R-:W3:Y:S05]  /*6130*/  LDSM.16.MT88.4 R8, [R210+0x14800] ;  /* 0x01480000d208783b */ /* 0x000eea0000004200 */
[C---:B------:R-:W-:Y:S06]  /*6140*/  HMMA.16816.F32.BF16 R160, R4.reuse, R24, R160 ;  /* 0x0000001804a0723c */ /* 0x040fec00000418a0 */
[C---:B------:R-:W-:Y:S01]  /*6150*/  HMMA.16816.F32.BF16 R156, R4.reuse, R26, R156 ;  /* 0x0000001a049c723c */ /* 0x040fe2000004189c */
[----:B------:R-:W5:Y:S05]  /*6160*/  LDSM.16.MT88.4 R24, [R212+0x14800] ;  /* 0x01480000d418783b */ /* 0x000f6a0000004200 */
[C---:B------:R-:W-:Y:S06]  /*6170*/  HMMA.16816.F32.BF16 R44, R4.reuse, R20, R44 ;  /* 0x00000014042c723c */ /* 0x040fec000004182c */
[C---:B------:R-:W-:Y:S01]  /*6180*/  HMMA.16816.F32.BF16 R48, R4.reuse, R22, R48 ;  /* 0x000000160430723c */ /* 0x040fe20000041830 */
[----:B------:R-:W-:Y:S05]  /*6190*/  LDSM.16.MT88.4 R20, [R209+0x14800] ;  /* 0x01480000d114783b */ /* 0x000fea0000004200 */
[C---:B-1----:R-:W-:Y:S06]  /*61a0*/  HMMA.16816.F32.BF16 R76, R4.reuse, R12, R76 ;  /* 0x0000000c044c723c */ /* 0x042fec000004184c */
[C---:B------:R-:W-:Y:S01]  /*61b0*/  HMMA.16816.F32.BF16 R80, R4.reuse, R14, R80 ;  /* 0x0000000e0450723c */ /* 0x040fe20000041850 */
[----:B------:R-:W1:Y:S05]  /*61c0*/  LDSM.16.MT88.4 R12, [R212+0x16800] ;  /* 0x01680000d40c783b */ /* 0x000e6a0000004200 */
[C---:B---3--:R-:W-:Y:S06]  /*61d0*/  HMMA.16816.F32.BF16 R100, R4.reuse, R8, R100 ;  /* 0x000000080464723c */ /* 0x048fec0000041864 */
[C---:B------:R-:W-:Y:S01]  /*61e0*/  HMMA.16816.F32.BF16 R104, R4.reuse, R10, R104 ;  /* 0x0000000a0468723c */ /* 0x040fe20000041868 */
[----:B------:R-:W3:Y:S05]  /*61f0*/  LDSM.16.MT88.4 R8, [R210+0x16800] ;  /* 0x01680000d208783b */ /* 0x000eea0000004200 */
[C---:B------:R-:W-:Y:S06]  /*6200*/  HMMA.16816.F32.BF16 R60, R4.reuse, R16, R60 ;  /* 0x00000010043c723c */ /* 0x040fec000004183c */
[C---:B------:R-:W-:Y:S01]  /*6210*/  HMMA.16816.F32.BF16 R64, R4.reuse, R18, R64 ;  /* 0x000000120440723c */ /* 0x040fe20000041840 */
[----:B------:R-:W2:Y:S05]  /*6220*/  LDSM.16.MT88.4 R16, [R208+0x14800] ;  /* 0x01480000d010783b */ /* 0x000eaa0000004200 */
        /* <DEDUP_REMOVED lines=14> */
[----:B------:R-:W-:Y:S05]  /*6310*/  LDSM.16.MT88.4 R32, [R210+0x13000] ;  /* 0x01300000d220783b */ /* 0x000fea0000004200 */
[C---:B------:R-:W-:Y:S06]  /*6320*/  HMMA.16816.F32.BF16 R108, R4.reuse, R20, R108 ;  /* 0x00000014046c723c */ /* 0x040fec000004186c */
[C---:B------:R-:W-:Y:S01]  /*6330*/  HMMA.16816.F32.BF16 R112, R4.reuse, R22, R112 ;  /* 0x000000160470723c */ /* 0x040fe20000041870 */
[----:B------:R-:W3:Y:S05]  /*6340*/  LDSM.16.MT88.4 R20, [R212+0x11000] ;  /* 0x01100000d414783b */ /* 0x000eea0000004200 */
[C---:B--2---:R-:W-:Y:S06]  /*6350*/  HMMA.16816.F32.BF16 R116, R4.reuse, R16, R116 ;  /* 0x000000100474723c */ /* 0x044fec0000041874 */
[C---:B------:R-:W-:Y:S01]  /*6360*/  HMMA.16816.F32.BF16 R120, R4.reuse, R18, R120 ;  /* 0x000000120478723c */ /* 0x040fe20000041878 */
[----:B------:R-:W2:Y:S05]  /*6370*/  LDSM.16.MT88.4 R16, [R209+0x11000] ;  /* 0x01100000d110783b */ /* 0x000eaa0000004200 */
[C---:B-----5:R-:W-:Y:S06]  /*6380*/  HMMA.16816.F32.BF16 R136, R4.reuse, R24, R136 ;  /* 0x000000180488723c */ /* 0x060fec0000041888 */
[C---:B------:R-:W-:Y:S01]  /*6390*/  HMMA.16816.F32.BF16 R148, R4.reuse, R26, R148 ;  /* 0x0000001a0494723c */ /* 0x040fe20000041894 */
[----:B------:R-:W-:Y:S05]  /*63a0*/  LDSM.16.MT88.4 R24, [R212+0x13000] ;  /* 0x01300000d418783b */ /* 0x000fea0000004200 */
[C---:B------:R-:W-:Y:S06]  /*63b0*/  HMMA.16816.F32.BF16 R140, R4.reuse, R28, R140 ;  /* 0x0000001c048c723c */ /* 0x040fec000004188c */
[----:B------:R-:W-:Y:S01]  /*63c0*/  HMMA.16816.F32.BF16 R144, R4, R30, R144 ;  /* 0x0000001e0490723c */ /* 0x000fe20000041890 */
[----:B------:R-:W-:Y:S06]  /*63d0*/  LDSM.16.MT88.4 R28, [R208+0x13000] ;  /* 0x01300000d01c783b */ /* 0x000fec0000004200 */
[----:B------:R-:W-:Y:S01]  /*63e0*/  F2FP.BF16.F32.PACK_AB R4, R182, R181 ;  /* 0x000000b5b604723e */ /* 0x000fe200000010ff */
        /* <DEDUP_REMOVED lines=9> */
[----:B-1----:R-:W-:Y:S01]  /*6480*/  HMMA.16816.F32.BF16 R36, R4, R12, R36 ;  /* 0x0000000c0424723c */ /* 0x002fe20000041824 */
[----:B------:R-:W-:Y:S01]  /*6490*/  FADD.FTZ R183, R184, R183 ;  /* 0x000000b7b8b77221 */ /* 0x000fe20000010000 */
[----:B------:R-:W-:-:S03]  /*64a0*/  FADD.FTZ R187, R190, R187 ;  /* 0x000000bbbebb7221 */ /* 0x000fc60000010000 */
[----:B------:R-:W-:Y:S01]  /*64b0*/  FADD.FTZ R183, R226, R183 ;  /* 0x000000b7e2b77221 */ /* 0x000fe20000010000 */
[----:B------:R-:W-:Y:S01]  /*64c0*/  HMMA.16816.F32.BF16 R40, R4, R14, R40 ;  /* 0x0000000e0428723c */ /* 0x000fe20000041828 */
[----:B------:R-:W1:Y:S01]  /*64d0*/  LDSM.16.MT88.4 R12, [R209+0x13000] ;  /* 0x01300000d10c783b */ /* 0x000e620000004200 */
[----:B------:R-:W-:Y:S01]  /*64e0*/  FADD.FTZ R187, R221, R187 ;  /* 0x000000bbddbb7221 */ /* 0x000fe20000010000 */
[----:B------:R-:W-:-:S03]  /*64f0*/  FADD.FTZ R183, R225, R183 ;  /* 0x000000b7e1b77221 */ /* 0x000fc60000010000 */
[----:B---3--:R-:W-:Y:S01]  /*6500*/  HMMA.16816.F32.BF16 R52, R4, R8, R52 ;  /* 0x000000080434723c */ /* 0x008fe20000041834 */
[----:B------:R-:W-:Y:S01]  /*6510*/  FADD.FTZ R187, R220, R187 ;  /* 0x000000bbdcbb7221 */ /* 0x000fe20000010000 */
[----:B------:R-:W-:-:S03]  /*6520*/  FADD.FTZ R183, R224, R183 ;  /* 0x000000b7e0b77221 */ /* 0x000fc60000010000 */
[----:B------:R-:W-:Y:S01]  /*6530*/  FADD.FTZ R187, R191, R187 ;  /* 0x000000bbbfbb7221 */ /* 0x000fe20000010000 */
[C---:B------:R-:W-:Y:S01]  /*6540*/  HMMA.16816.F32.BF16 R56, R4.reuse, R10, R56 ;  /* 0x0000000a0438723c */ /* 0x040fe20000041838 */
[----:B------:R-:W3:Y:S05]  /*6550*/  LDSM.16.MT88.4 R8, [R210+0x15000] ;  /* 0x01500000d208783b */ /* 0x000eea0000004200 */
[C---:B------:R-:W-:Y:S06]  /*6560*/  HMMA.16816.F32.BF16 R160, R4.reuse, R20, R160 ;  /* 0x0000001404a0723c */ /* 0x040fec00000418a0 */
[C---:B------:R-:W-:Y:S01]  /*6570*/  HMMA.16816.F32.BF16 R156, R4.reuse, R22, R156 ;  /* 0x00000016049c723c */ /* 0x040fe2000004189c */
[----:B------:R-:W4:Y:S05]  /*6580*/  LDSM.16.MT88.4 R20, [R212+0x15000] ;  /* 0x01500000d414783b */ /* 0x000f2a0000004200 */
[C---:B--2---:R-:W-:Y:S06]  /*6590*/  HMMA.16816.F32.BF16 R44, R4.reuse, R16, R44 ;  /* 0x00000010042c723c */ /* 0x044fec000004182c */
[C---:B------:R-:W-:Y:S01]  /*65a0*/  HMMA.16816.F32.BF16 R48, R4.reuse, R18, R48 ;  /* 0x000000120430723c */ /* 0x040fe20000041830 */
[----:B------:R-:W2:Y:S05]  /*65b0*/  LDSM.16.MT88.4 R16, [R209+0x15000] ;  /* 0x01500000d110783b */ /* 0x000eaa0000004200 */
        /* <DEDUP_REMOVED lines=8> */
[----:B------:R-:W5:Y:S05]  /*6640*/  LDSM.16.MT88.4 R24, [R208+0x15000] ;  /* 0x01500000d018783b */ /* 0x000f6a0000004200 */
[C---:B----4-:R-:W-:Y:S06]  /*6650*/  HMMA.16816.F32.BF16 R92, R4.reuse, R20, R92 ;  /* 0x00000014045c723c */ /* 0x050fec000004185c */
        /* <DEDUP_REMOVED lines=13> */
[----:B------:R-:W3:Y:S05]  /*6730*/  LDSM.16.MT88.4 R32, [R210+0x11800] ;  /* 0x01180000d220783b */ /* 0x000eea0000004200 */
[C---:B------:R-:W-:Y:S06]  /*6740*/  HMMA.16816.F32.BF16 R84, R4.reuse, R28, R84 ;  /* 0x0000001c0454723c */ /* 0x040fec0000041854 */
[C---:B------:R-:W-:Y:S01]  /*6750*/  HMMA.16816.F32.BF16 R88, R4.reuse, R30, R88 ;  /* 0x0000001e0458723c */ /* 0x040fe20000041858 */
[----:B------:R-:W3:Y:S05]  /*6760*/  LDSM.16.MT88.4 R28, [R209+0x11800] ;  /* 0x01180000d11c783b */ /* 0x000eea0000004200 */
[C---:B-----5:R-:W-:Y:S06]  /*6770*/  HMMA.16816.F32.BF16 R116, R4.reuse, R24, R116 ;  /* 0x000000180474723c */ /* 0x060fec0000041874 */
[C---:B------:R-:W-:Y:S01]  /*6780*/  HMMA.16816.F32.BF16 R120, R4.reuse, R26, R120 ;  /* 0x0000001a0478723c */ /* 0x040fe20000041878 */
[----:B------:R-:W5:Y:S05]  /*6790*/  LDSM.16.MT88.4 R24, [R212+0x13800] ;  /* 0x01380000d418783b */ /* 0x000f6a0000004200 */
[C---:B----4-:R-:W-:Y:S06]  /*67a0*/  HMMA.16816.F32.BF16 R136, R4.reuse, R20, R136 ;  /* 0x000000140488723c */ /* 0x050fec0000041888 */
[C---:B------:R-:W-:Y:S01]  /*67b0*/  HMMA.16816.F32.BF16 R148, R4.reuse, R22, R148 ;  /* 0x000000160494723c */ /* 0x040fe20000041894 */
[----:B------:R-:W4:Y:S05]  /*67c0*/  LDSM.16.MT88.4 R20, [R210+0x13800] ;  /* 0x01380000d214783b */ /* 0x000f2a0000004200 */
[C---:B--2---:R-:W-:Y:S06]  /*67d0*/  HMMA.16816.F32.BF16 R140, R4.reuse, R16, R140 ;  /* 0x00000010048c723c */ /* 0x044fec000004188c */
[----:B------:R-:W-:Y:S01]  /*67e0*/  HMMA.16816.F32.BF16 R144, R4, R18, R144 ;  /* 0x000000120490723c */ /* 0x000fe20000041890 */
[----:B------:R-:W2:Y:S06]  /*67f0*/  LDSM.16.MT88.4 R16, [R209+0x13800] ;  /* 0x01380000d110783b */ /* 0x000eac0000004200 */
[----:B------:R-:W-:-:S02]  /*6800*/  F2FP.BF16.F32.PACK_AB R4, R225, R226 ;  /* 0x000000e2e104723e */ /* 0x000fc400000010ff */
[----:B------:R-:W-:Y:S02]  /*6810*/  F2FP.BF16.F32.PACK_AB R5, R220, R221 ;  /* 0x000000dddc05723e */ /* 0x000fe400000010ff */
[C---:B------:R-:W-:Y:S01]  /*6820*/  F2FP.BF16.F32.PACK_AB R6, R244.reuse, R224 ;  /* 0x000000e0f406723e */ /* 0x040fe200000010ff */
[----:B------:R-:W-:Y:S01]  /*6830*/  FADD.FTZ R244, R244, R183 ;  /* 0x000000b7f4f47221 */ /* 0x000fe20000010000 */
[C---:B------:R-:W-:Y:S01]  /*6840*/  F2FP.BF16.F32.PACK_AB R7, R239.reuse, R191 ;  /* 0x000000bfef07723e */ /* 0x040fe200000010ff */
[----:B------:R-:W-:-:S06]  /*6850*/  FADD.FTZ R239, R239, R187 ;  /* 0x000000bbefef7221 */ /* 0x000fcc0000010000 */
        /* <DEDUP_REMOVED lines=28> */
[C---:B------:R-:W-:Y:S06]  /*6a20*/  HMMA.16816.F32.BF16 R96, R4.reuse, R34, R96 ;  /* 0x000000220460723c */ /* 0x040fec0000041860 */
[C---:B------:R-:W-:Y:S06]  /*6a30*/  HMMA.16816.F32.BF16 R100, R4.reuse, R28, R100 ;  /* 0x0000001c0464723c */ /* 0x040fec0000041864 */
[C---:B------:R-:W-:Y:S06]  /*6a40*/  HMMA.16816.F32.BF16 R104, R4.reuse, R30, R104 ;  /* 0x0000001e0468723c */ /* 0x040fec0000041868 */
[C---:B-----5:R-:W-:Y:S06]  /*6a50*/  HMMA.16816.F32.BF16 R116, R4.reuse, R24, R116 ;  /* 0x000000180474723c */ /* 0x060fec0000041874 */
[C---:B------:R-:W-:Y:S06]  /*6a60*/  HMMA.16816.F32.BF16 R120, R4.reuse, R26, R120 ;  /* 0x0000001a0478723c */ /* 0x040fec0000041878 */
[C---:B----4-:R-:W-:Y:S06]  /*6a70*/  HMMA.16816.F32.BF16 R124, R4.reuse, R20, R124 ;  /* 0x00000014047c723c */ /* 0x050fec000004187c */
[C---:B------:R-:W-:Y:S06]  /*6a80*/  HMMA.16816.F32.BF16 R128, R4.reuse, R22, R128 ;  /* 0x000000160480723c */ /* 0x040fec0000041880 */
[C---:B--2---:R-:W-:Y:S06]  /*6a90*/  HMMA.16816.F32.BF16 R152, R4.reuse, R16, R152 ;  /* 0x000000100498723c */ /* 0x044fec0000041898 */
[C---:B------:R-:W-:Y:S06]  /*6aa0*/  HMMA.16816.F32.BF16 R132, R4.reuse, R18, R132 ;  /* 0x000000120484723c */ /* 0x040fec0000041884 */
[C---:B-1----:R-:W-:Y:S06]  /*6ab0*/  HMMA.16816.F32.BF16 R136, R4.reuse, R12, R136 ;  /* 0x0000000c0488723c */ /* 0x042fec0000041888 */
[C---:B------:R-:W-:Y:S06]  /*6ac0*/  HMMA.16816.F32.BF16 R148, R4.reuse, R14, R148 ;  /* 0x0000000e0494723c */ /* 0x040fec0000041894 */
[C---:B---3--:R-:W-:Y:S06]  /*6ad0*/  HMMA.16816.F32.BF16 R140, R4.reuse, R8, R140 ;  /* 0x00000008048c723c */ /* 0x048fec000004188c */
[----:B------:R-:W-:Y:S01]  /*6ae0*/  HMMA.16816.F32.BF16 R144, R4, R10, R144 ;  /* 0x0000000a0490723c */ /* 0x000fe20000041890 */
[----:B------:R-:W-:-:S08]  /*6af0*/  NOP ;  /* 0x0000000000007918 */ /* 0x000fd00000000000 */
[----:B------:R-:W-:-:S15]  /*6b00*/  @!P0 BRA `(.L_x_70) ;  /* 0x0000004400208947 */ /* 0x000fde0003800000 */
[----:B------:R-:W1:Y:S01]  /*6b10*/  S2R R0, SR_TID.X ;  /* 0x0000000000007919 */ /* 0x000e620000002100 */
[----:B------:R-:W-:Y:S01]  /*6b20*/  ULDC UR4, c[0x0][0x2d0] ;  /* 0x0000b40000047ab9 */ /* 0x000fe20000000800 */
[----:B------:R-:W-:Y:S01]  /*6b30*/  UIADD3 UR17, UR19, -0x2, URZ ;  /* 0xfffffffe13117890 */ /* 0x000fe2000fffe03f */
[----:B------:R-:W-:Y:S01]  /*6b40*/  ISETP.GE.AND P5, PT, R230, UR4, PT ;  /* 0x00000004e6007c0c */ /* 0x000fe2000bfa6270 */
[----:B------:R-:W-:Y:S01]  /*6b50*/  IMAD.MOV.U32 R4, RZ, RZ, R248 ;  /* 0x000000ffff047224 */ /* 0x000fe200078e00f8 */
[----:B------:R-:W-:Y:S01]  /*6b60*/  ISETP.GE.AND P4, PT, R229, UR4, PT ;  /* 0x00000004e5007c0c */ /* 0x000fe2000bf86270 */
[----:B------:R-:W-:Y:S01]  /*6b70*/  IMAD.MOV.U32 R5, RZ, RZ, R237 ;  /* 0x000000ffff057224 */ /* 0x000fe200078e00ed */
[----:B------:R-:W-:Y:S01]  /*6b80*/  ISETP.GE.AND P3, PT, R228, UR4, PT ;  /* 0x00000004e4007c0c */ /* 0x000fe2000bf66270 */
[----:B------:R-:W-:Y:S01]  /*6b90*/  IMAD.U32 R16, RZ, RZ, UR17 ;  /* 0x00000011ff107e24 */ /* 0x000fe2000f8e00ff */
[----:B------:R-:W-:-:S04]  /*6ba0*/  DEPBAR.LE SB0, 0x0 ;  /* 0x000080000000791a */ /* 0x000fc80000000000 */
[----:B------:R-:W-:Y:S01]  /*6bb0*/  USHF.R.S32.HI UR5, URZ, 0x1f, UR17 ;  /* 0x0000001f3f057899 */ /* 0x000fe20008011411 */
[----:B------:R-:W-:Y:S01]  /*6bc0*/  IMAD.WIDE.U32 R16, R16, UR34, R4 ;  /* 0x0000002210107c25 */ /* 0x000fe2000f8e0004 */
[----:B------:R-:W-:Y:S01]  /*6bd0*/  UISETP.GE.AND UP0, UPT, UR19, 0x3, UPT ;  /* 0x000000031300788c */ /* 0x000fe2000bf06270 */
[----:B------:R-:W2:Y:S08]  /*6be0*/  @!P5 LDC.64 R8, c[0x0][0x220] ;  /* 0x00008800ff08db82 */ /* 0x000eb00000000a00 */
[----:B------:R-:W3:Y:S01]  /*6bf0*/  @!P4 LDC.64 R6, c[0x0][0x220] ;  /* 0x00008800ff06cb82 */ /* 0x000ee20000000a00 */
[----:B-1----:R-:W-:-:S07]  /*6c00*/  SHF.R.S32.HI R2, RZ, 0x1f, R0 ;  /* 0x0000001fff027819 */ /* 0x002fce0000011400 */
[----:B------:R-:W1:Y:S01]  /*6c10*/  @!P3 LDC.64 R4, c[0x0][0x220] ;  /* 0x00008800ff04bb82 */ /* 0x000e620000000a00 */
[----:B------:R-:W-:-:S04]  /*6c20*/  LEA.HI R2, R2, R0, RZ, 0x3 ;  /* 0x0000000002027211 */ /* 0x000fc800078f18ff */
[----:B------:R-:W-:-:S03]  /*6c30*/  LOP3.LUT R2, R2, 0xfffffff8, RZ, 0xc0, !PT ;  /* 0xfffffff802027812 */ /* 0x000fc600078ec0ff */
[----:B------:R-:W-:Y:S01]  /*6c40*/  BAR.SYNC.DEFER_BLOCKING 0x0 ;  /* 0x0000000000007b1d */ /* 0x000fe20000010000 */
[----:B--2---:R-:W-:Y:S01]  /*6c50*/  @!P5 LEA R22, P0, R16, R8, 0x1 ;  /* 0x000000081016d211 */ /* 0x004fe200078008ff */
[C---:B------:R-:W-:Y:S02]  /*6c60*/  IMAD.IADD R2, R0.reuse, 0x1, -R2 ;  /* 0x0000000100027824 */ /* 0x040fe400078e0a02 */
[----:B------:R-:W-:Y:S02]  /*6c70*/  IMAD.SHL.U32 R0, R0, 0x2, RZ ;  /* 0x0000000200007824 */ /* 0x000fe400078e00ff */
[----:B------:R-:W-:-:S03]  /*6c80*/  IMAD.SHL.U32 R2, R2, 0x8, RZ ;  /* 0x0000000802027824 */ /* 0x000fc600078e00ff */
[----:B------:R-:W-:Y:S02]  /*6c90*/  LOP3.LUT R0, R0, 0x6, RZ, 0xc0, !PT ;  /* 0x0000000600007812 */ /* 0x000fe400078ec0ff */
[----:B------:R-:W-:Y:S01]  /*6ca0*/  ISETP.GE.AND P6, PT, R2, UR4, PT ;  /* 0x0000000402007c0c */ /* 0x000fe2000bfc6270 */
[----:B------:R-:W-:-:S04]  /*6cb0*/  UIMAD UR4, UR33, UR17, URZ ;  /* 0x00000011210472a4 */ /* 0x000fc8000f8e023f */
[----:B------:R-:W-:-:S06]  /*6cc0*/  UIMAD UR4, UR5, UR34, UR4 ;  /* 0x00000022050472a4 */ /* 0x000fcc000f8e0204 */
[----:B------:R-:W-:Y:S02]  /*6cd0*/  VIADD R19, R17, UR4 ;  /* 0x0000000411137c36 */ /* 0x000fe40008000000 */
[----:B------:R-:W2:Y:S01]  /*6ce0*/  @!P6 LDC.64 R10, c[0x0][0x220] ;  /* 0x00008800ff0aeb82 */ /* 0x000ea20000000a00 */
[----:B------:R-:W-:Y:S02]  /*6cf0*/  @P6 STS.128 [R219+0x10000], RZ ;  /* 0x010000ffdb006388 */ /* 0x000fe40000000c00 */
[C---:B------:R-:W-:Y:S02]  /*6d00*/  @!P5 LEA.HI.X R23, R16.reuse, R9, R19, 0x1, P0 ;  /* 0x000000091017d211 */ /* 0x040fe400000f0c13 */
[----:B---3--:R-:W-:-:S03]  /*6d10*/  @!P4 LEA R14, P0, R16, R6, 0x1 ;  /* 0x00000006100ec211 */ /* 0x008fc600078008ff */
[----:B------:R-:W3:Y:S01]  /*6d20*/  @!P6 LDC.64 R12, c[0x0][0x220] ;  /* 0x00008800ff0ceb82 */ /* 0x000ee20000000a00 */
[----:B------:R-:W-:-:S07]  /*6d30*/  @!P4 LEA.HI.X R15, R16, R7, R19, 0x1, P0 ;  /* 0x00000007100fc211 */ /* 0x000fce00000f0c13 */
[----:B------:R-:W4:Y:S01]  /*6d40*/  @!P4 LDC.64 R8, c[0x0][0x220] ;  /* 0x00008800ff08cb82 */ /* 0x000f220000000a00 */
[----:B--2---:R-:W-:-:S07]  /*6d50*/  @!P6 LEA R20, P1, R16, R10, 0x1 ;  /* 0x0000000a1014e211 */ /* 0x004fce00078208ff */
[----:B------:R-:W2:Y:S01]  /*6d60*/  @!P3 LDC.64 R6, c[0x0][0x220] ;  /* 0x00008800ff06bb82 */ /* 0x000ea20000000a00 */
[C---:B------:R-:W-:Y:S02]  /*6d70*/  @!P6 LEA.HI.X R21, R16.reuse, R11, R19, 0x1, P1 ;  /* 0x0000000b1015e211 */ /* 0x040fe400008f0c13 */
[----:B------:R-:W-:-:S05]  /*6d80*/  IADD3 R2, P1, R16, UR36, RZ ;  /* 0x0000002410027c10 */ /* 0x000fca000ff3e0ff */
[----:B------:R-:W5:Y:S01]  /*6d90*/  @!P5 LDC.64 R10, c[0x0][0x220] ;  /* 0x00008800ff0adb82 */ /* 0x000f620000000a00 */
[----:B------:R-:W-:Y:S01]  /*6da0*/  @!PT LDS RZ, [RZ] ;  /* 0x00000000fffff984 */ /* 0x000fe20000000800 */
[----:B------:R-:W-:Y:S01]  /*6db0*/  @!PT LDS RZ, [RZ] ;  /* 0x00000000fffff984 */ /* 0x000fe20000000800 */
[----:B------:R-:W-:Y:S01]  /*6dc0*/  @!PT LDS RZ, [RZ] ;  /* 0x00000000fffff984 */ /* 0x000fe20000000800 */
[----:B------:R1:W-:Y:S04]  /*6dd0*/  @!P6 LDGSTS.E.BYPASS.LTC128B.128 [R219+0x10000], desc[UR26][R20.64] ;  /* 0x1000000014dbefae */ /* 0x0003e8000b901d5a */
[----:B------:R-:W-:Y:S04]  /*6de0*/  @P5 STS.128 [R219+0x12000], RZ ;  /* 0x012000ffdb005388 */ /* 0x000fe80000000c00 */
[----:B------:R-:W-:Y:S01]  /*6df0*/  @!PT LDS RZ, [RZ] ;  /* 0x00000000fffff984 */ /* 0x000fe20000000800 */
[----:B------:R-:W-:Y:S01]  /*6e00*/  @!PT LDS RZ, [RZ] ;  /* 0x00000000fffff984 */ /* 0x000fe20000000800 */
[----:B------:R-:W-:Y:S01]  /*6e10*/  @!PT LDS RZ, [RZ] ;  /* 0x00000000fffff984 */ /* 0x000fe20000000800 */
[----:B------:R-:W-:Y:S04]  /*6e20*/  @!P5 LDGSTS.E.BYPASS.LTC128B.128 [R219+0x12000], desc[UR26][R22.64+0x80] ;  /* 0x1200008016dbdfae */ /* 0x000fe8000b901d5a */
[----:B------:R-:W-:Y:S04]  /*6e30*/  @P4 STS.128 [R219+0x14000], RZ ;  /* 0x014000ffdb004388 */ /* 0x000fe80000000c00 */
[----:B------:R-:W-:Y:S01]  /*6e40*/  @!PT LDS RZ, [RZ] ;  /* 0x00000000fffff984 */ /* 0x000fe20000000800 */
[----:B------:R-:W-:Y:S01]  /*6e50*/  @!PT LDS RZ, [RZ] ;  /* 0x00000000fffff984 */ /* 0x000fe20000000800 */
[----:B------:R-:W-:Y:S01]  /*6e60*/  @!PT LDS RZ, [RZ] ;  /* 0x00000000fffff984 */ /* 0x000fe20000000800 */
[----:B------:R2:W-:Y:S04]  /*6e70*/  @!P4 LDGSTS.E.BYPASS.LTC128B.128 [R219+0x14000], desc[UR26][R14.64+0x100] ;  /* 0x140001000edbcfae */ /* 0x0005e8000b901d5a */
[----:B------:R-:W-:Y:S01]  /*6e80*/  @P3 STS.128 [R219+0x16000], RZ ;  /* 0x016000ffdb003388 */ /* 0x000fe20000000c00 */
[----:B-1----:R-:W-:-:S04]  /*6e90*/  @!P3 LEA R20, P0, R16, R4, 0x1 ;  /* 0x000000041014b211 */ /* 0x002fc800078008ff */
[----:B------:R-:W-:Y:S02]  /*6ea0*/  @!P3 LEA.HI.X R21, R16, R5, R19, 0x1, P0 ;  /* 0x000000051015b211 */ /* 0x000fe400000f0c13 */
[----:B------:R-:W1:Y:S01]  /*6eb0*/  @!P6 LDC.64 R4, c[0x0][0x220] ;  /* 0x00008800ff04eb82 */ /* 0x000e620000000a00 */
[----:B------:R-:W-:Y:S02]  /*6ec0*/  IADD3.X R19, R19, UR35, RZ, P1, !PT ;  /* 0x0000002313137c10 */ /* 0x000fe40008ffe4ff */
[C---:B---3--:R-:W-:Y:S01]  /*6ed0*/  @!P6 LEA R12, P0, R2.reuse, R12, 0x1 ;  /* 0x0000000c020ce211 */ /* 0x048fe200078008ff */
[----:B------:R-:W-:Y:S01]  /*6ee0*/  @!PT LDS RZ, [RZ] ;  /* 0x00000000fffff984 */ /* 0x000fe20000000800 */
[----:B------:R-:W-:Y:S01]  /*6ef0*/  @!PT LDS RZ, [RZ] ;  /* 0x00000000fffff984 */ /* 0x000fe20000000800 */
[----:B------:R-:W-:Y:S01]  /*6f00*/  @!PT LDS RZ, [RZ] ;  /* 0x00000000fffff984 */ /* 0x000fe20000000800 */
[----:B------:R3:W-:Y:S01]  /*6f10*/  @!P3 LDGSTS.E.BYPASS.LTC128B.128 [R219+0x16000], desc[UR26][R20.64+0x180] ;  /* 0x1600018014dbbfae */ /* 0x0007e2000b901d5a */
[C---:B------:R-:W-:Y:S02]  /*6f20*/  IADD3 R18, P1, R2.reuse, UR36, RZ ;  /* 0x0000002402127c10 */ /* 0x040fe4000ff3e0ff */
[C-C-:B------:R-:W-:Y:S01]  /*6f30*/  @!P6 LEA.HI.X R13, R2.reuse, R13, R19.reuse, 0x1, P0 ;  /* 0x0000000d020de211 */ /* 0x140fe200000f0c13 */
[----:B------:R-:W1:Y:S01]  /*6f40*/  @!P5 LDC.64 R16, c[0x0][0x220] ;  /* 0x00008800ff10db82 */ /* 0x000e620000000a00 */
[C---:B-----5:R-:W-:Y:S01]  /*6f50*/  @!P5 LEA R10, P0, R2.reuse, R10, 0x1 ;  /* 0x0000000a020ad211 */ /* 0x060fe200078008ff */
[----:B------:R-:W-:Y:S03]  /*6f60*/  @P6 STS.128 [R219+0x10800], RZ ;  /* 0x010800ffdb006388 */ /* 0x000fe60000000c00 */
[C-C-:B------:R-:W-:Y:S01]  /*6f70*/  @!P5 LEA.HI.X R11, R2.reuse, R11, R19.reuse, 0x1, P0 ;  /* 0x0000000b020bd211 */ /* 0x140fe200000f0c13 */
[----:B------:R-:W-:Y:S01]  /*6f80*/  @!PT LDS RZ, [RZ] ;  /* 0x00000000fffff984 */ /* 0x000fe20000000800 */
[----:B------:R-:W-:Y:S01]  /*6f90*/  @!PT LDS RZ, [RZ] ;  /* 0x00000000fffff984 */ /* 0x000fe20000000800 */
[----:B------:R-:W-:Y:S01]  /*6fa0*/  @!PT LDS RZ, [RZ] ;  /* 0x00000000fffff984 */ /* 0x000fe20000000800 */
[----:B------:R5:W-:Y:S01]  /*6fb0*/  @!P6 LDGSTS.E.BYPASS.LTC128B.128 [R219+0x10800], desc[UR26][R12.64] ;  /* 0x108000000cdbefae */ /* 0x000be2000b901d5a */
[C---:B----4-:R-:W-:Y:S01]  /*6fc0*/  @!P4 LEA R8, P0, R2.reuse, R8, 0x1 ;  /* 0x000000080208c211 */ /* 0x050fe200078008ff */
[----:B--2---:R-:W2:Y:S02]  /*6fd0*/  @!P4 LDC.64 R14, c[0x0][0x220] ;  /* 0x00008800ff0ecb82 */ /* 0x004ea40000000a00 */
[----:B------:R-:W-:Y:S01]  /*6fe0*/  @P5 STS.128 [R219+0x12800], RZ ;  /* 0x012800ffdb005388 */ /* 0x000fe20000000c00 */
[----:B------:R-:W-:-:S02]  /*6ff0*/  @!P4 LEA.HI.X R9, R2, R9, R19, 0x1, P0 ;  /* 0x000000090209c211 */ /* 0x000fc400000f0c13 */
[C---:B------:R-:W-:Y:S01]  /*7000*/  @!P3 LEA R22, P0, R2.reuse, R6, 0x1 ;  /* 0x000000060216b211 */ /* 0x040fe200078008ff */
[----:B------:R-:W-:Y:S01]  /*7010*/  @!PT LDS RZ, [RZ] ;  /* 0x00000000fffff984 */ /* 0x000fe20000000800 */
[----:B------:R-:W-:Y:S01]  /*7020*/  @!PT LDS RZ, [RZ] ;  /* 0x00000000fffff984 */ /* 0x000fe20000000800 */
[----:B------:R-:W-:Y:S01]  /*7030*/  @!PT LDS RZ, [RZ] ;  /* 0x00000000fffff984 */ /* 0x000fe20000000800 */
[----:B------:R4:W-:Y:S03]  /*7040*/  @!P5 LDGSTS.E.BYPASS.LTC128B.128 [R219+0x12800], desc[UR26][R10.64+0x80] ;  /* 0x128000800adbdfae */ /* 0x0009e6000b901d5a */
[----:B------:R-:W-:Y:S01]  /*7050*/  @!P3 LEA.HI.X R23, R2, R7, R19, 0x1, P0 ;  /* 0x000000070217b211 */ /* 0x000fe200000f0c13 */
[----:B------:R-:W-:Y:S01]  /*7060*/  @P4 STS.128 [R219+0x14800], RZ ;  /* 0x014800ffdb004388 */ /* 0x000fe20000000c00 */
[----:B------:R-:W4:Y:S03]  /*7070*/  @!P4 LDC.64 R6, c[0x0][0x220] ;  /* 0x00008800ff06cb82 */ /* 0x000f260000000a00 */
[----:B------:R-:W-:Y:S01]  /*7080*/  @!PT LDS RZ, [RZ] ;  /* 0x00000000fffff984 */ /* 0x000fe20000000800 */
[----:B------:R-:W-:Y:S01]  /*7090*/  @!PT LDS RZ, [RZ] ;  /* 0x00000000fffff984 */ /* 0x000fe20000000800 */
[----:B------:R-:W-:Y:S01]  /*70a0*/  @!PT LDS RZ, [RZ] ;  /* 0x00000000fffff984 */ /* 0x000fe20000000800 */
[----:B------:R4:W-:Y:S01]  /*70b0*/  @!P4 LDGSTS.E.BYPASS.LTC128B.128 [R219+0x14800], desc[UR26][R8.64+0x100] ;  /* 0x1480010008dbcfae */ /* 0x0009e2000b901d5a */
[----:B---3--:R-:W-:-:S02]  /*70c0*/  IADD3.X R20, R19, UR35, RZ, P1, !PT ;  /* 0x0000002313147c10 */ /* 0x008fc40008ffe4ff */
[C---:B-1----:R-:W-:Y:S01]  /*70d0*/  @!P6 LEA R24, P1, R18.reuse, R4, 0x1 ;  /* 0x000000041218e211 */ /* 0x042fe200078208ff */
[----:B------:R-:W-:Y:S01]  /*70e0*/  @P3 STS.128 [R219+0x16800], RZ ;  /* 0x016800ffdb003388 */ /* 0x000fe20000000c00 */
[C---:B------:R-:W-:Y:S02]  /*70f0*/  @!P5 LEA R16, P0, R18.reuse, R16, 0x1 ;  /* 0x000000101210d211 */ /* 0x040fe400078008ff */
[C-C-:B------:R-:W-:Y:S01]  /*7100*/  @!P6 LEA.HI.X R25, R18.reuse, R5, R20.reuse, 0x1, P1 ;  /* 0x000000051219e211 */ /* 0x140fe200008f0c14 */
[----:B------:R-:W-:Y:S01]  /*7110*/  @!PT LDS RZ, [RZ] ;  /* 0x00000000fffff984 */ /* 0x000fe20000000800 */
[----:B------:R-:W-:Y:S01]  /*7120*/  @!PT LDS RZ, [RZ] ;  /* 0x00000000fffff984 */ /* 0x000fe20000000800 */
[----:B------:R-:W-:Y:S01]  /*7130*/  @!PT LDS RZ, [RZ] ;  /* 0x00000000fffff984 */ /* 0x000fe20000000800 */
[----:B------:R-:W-:Y:S01]  /*7140*/  @!P3 LDGSTS.E.BYPASS.LTC128B.128 [R219+0x16800], desc[UR26][R22.64+0x180] ;  /* 0x1680018016dbbfae */ /* 0x000fe2000b901d5a */
[----:B------:R-:W1:Y:S01]  /*7150*/  @!P3 LDC.64 R4, c[0x0][0x220] ;  /* 0x00008800ff04bb82 */ /* 0x000e620000000a00 */
[C---:B------:R-:W-:Y:S02]  /*7160*/  @!P5 LEA.HI.X R17, R18.reuse, R17, R20, 0x1, P0 ;  /* 0x000000111211d211 */ /* 0x040fe400000f0c14 */
[C---:B--2---:R-:W-:Y:S01]  /*7170*/  @!P4 LEA R14, P0, R18.reuse, R14, 0x1 ;  /* 0x0000000e120ec211 */ /* 0x044fe200078008ff */
[----:B------:R-:W-:Y:S01]  /*7180*/  @P6 STS.128 [R219+0x11000], RZ ;  /* 0x011000ffdb006388 */ /* 0x000fe20000000c00 */
[----:B------:R-:W-:-:S02]  /*7190*/  IADD3 R2, P1, R18, UR36, RZ ;  /* 0x0000002412027c10 */ /* 0x000fc4000ff3e0ff */
[C---:B------:R-:W-:Y:S01]  /*71a0*/  @!P4 LEA.HI.X R15, R18.reuse, R15, R20, 0x1, P0 ;  /* 0x0000000f120fc211 */ /* 0x040fe200000f0c14 */
[----:B-----5:R-:W2:Y:S01]  /*71b0*/  @!P3 LDC.64 R12, c[0x0][0x220] ;  /* 0x00008800ff0cbb82 */ /* 0x020ea20000000a00 */
[----:B------:R-:W-:Y:S01]  /*71c0*/  @!PT LDS RZ, [RZ] ;  /* 0x00000000fffff984 */ /* 0x000fe20000000800 */
[----:B------:R-:W-:Y:S01]  /*71d0*/  @!PT LDS RZ, [RZ] ;  /* 0x00000000fffff984 */ /* 0x000fe20000000800 */
[----:B------:R-:W-:Y:S01]  /*71e0*/  @!PT LDS RZ, [RZ] ;  /* 0x00000000fffff984 */ /* 0x000fe20000000800 */
[----:B------:R-:W-:Y:S04]  /*71f0*/  @!P6 LDGSTS.E.BYPASS.LTC128B.128 [R219+0x11000], desc[UR26][R24.64] ;  /* 0x1100000018dbefae */ /* 0x000fe8000b901d5a */
[----:B------:R-:W-:Y:S03]  /*7200*/  @P5 STS.128 [R219+0x13000], RZ ;  /* 0x013000ffdb005388 */ /* 0x000fe60000000c00 */
[----:B----4-:R-:W3:Y:S01]  /*7210*/  @!P6 LDC.64 R10, c[0x0][0x220] ;  /* 0x00008800ff0aeb82 */ /* 0x010ee20000000a00 */
[----:B------:R-:W-:Y:S01]  /*7220*/  @!PT LDS RZ, [RZ] ;  /* 0x00000000fffff984 */ /* 0x000fe20000000800 */
[----:B------:R-:W-:Y:S01]  /*7230*/  @!PT LDS RZ, [RZ] ;  /* 0x00000000fffff984 */ /* 0x000fe20000000800 */
[----:B------:R-:W-:Y:S01]  /*7240*/  @!PT LDS RZ, [RZ] ;  /* 0x00000000fffff984 */ /* 0x000fe20000000800 */
[----:B------:R2:W-:Y:S04]  /*7250*/  @!P5 LDGSTS.E.BYPASS.LTC128B.128 [R219+0x13000], desc[UR26][R16.64+0x80] ;  /* 0x1300008010dbdfae */ /* 0x0005e8000b901d5a */
[----:B------:R-:W-:Y:S03]  /*7260*/  @P4 STS.128 [R219+0x15000], RZ ;  /* 0x015000ffdb004388 */ /* 0x000fe60000000c00 */
[----:B------:R-:W4:Y:S01]  /*7270*/  @!P5 LDC.64 R8, c[0x0][0x220] ;  /* 0x00008800ff08db82 */ /* 0x000f220000000a00 */
[----:B------:R-:W-:Y:S01]  /*7280*/  @!PT LDS RZ, [RZ] ;  /* 0x00000000fffff984 */ /* 0x000fe20000000800 */
[----:B------:R-:W-:Y:S01]  /*7290*/  @!PT LDS RZ, [RZ] ;  /* 0x00000000fffff984 */ /* 0x000fe20000000800 */
[----:B------:R-:W-:Y:S01]  /*72a0*/  @!PT LDS RZ, [RZ] ;  /* 0x00000000fffff984 */ /* 0x000fe20000000800 */
[----:B------:R5:W-:Y:S04]  /*72b0*/  @!P4 LDGSTS.E.BYPASS.LTC128B.128 [R219+0x15000], desc[UR26][R14.64+0x100] ;  /* 0x150001000edbcfae */ /* 0x000be8000b901d5a */
[----:B------:R-:W-:Y:S01]  /*72c0*/  @P3 STS.128 [R219+0x17000], RZ ;  /* 0x017000ffdb003388 */ /* 0x000fe20000000c00 */
[----:B--2---:R-:W-:-:S02]  /*72d0*/  @!P3 LEA R16, P0, R18, R12, 0x1 ;  /* 0x0000000c1210b211 */ /* 0x004fc400078008ff */
[----:B------:R-:W-:Y:S02]  /*72e0*/  IADD3.X R12, R20, UR35, RZ, P1, !PT ;  /* 0x00000023140c7c10 */ /* 0x000fe40008ffe4ff */
[----:B---3--:R-:W-:Y:S02]  /*72f0*/  @!P6 LEA R10, P1, R2, R10, 0x1 ;  /* 0x0000000a020ae211 */ /* 0x008fe400078208ff */
[----:B------:R-:W-:Y:S02]  /*7300*/  @!P3 LEA.HI.X R17, R18, R13, R20, 0x1, P0 ;  /* 0x0000000d1211b211 */ /* 0x000fe400000f0c14 */
[C---:B----4-:R-:W-:Y:S02]  /*7310*/  @!P5 LEA R8, P2, R2.reuse, R8, 0x1 ;  /* 0x000000080208d211 */ /* 0x050fe400078408ff */
[C---:B------:R-:W-:Y:S01]  /*7320*/  @!P6 LEA.HI.X R11, R2.reuse, R11, R12, 0x1, P1 ;  /* 0x0000000b020be211 */ /* 0x040fe200008f0c0c */
[----:B------:R-:W-:Y:S01]  /*7330*/  @!PT LDS RZ, [RZ] ;  /* 0x00000000fffff984 */ /* 0x000fe20000000800 */
[----:B------:R-:W-:Y:S01]  /*7340*/  @!PT LDS RZ, [RZ] ;  /* 0x00000000fffff984 */ /* 0x000fe20000000800 */
[----:B------:R-:W-:Y:S01]  /*7350*/  @!PT LDS RZ, [RZ] ;  /* 0x00000000fffff984 */ /* 0x000fe20000000800 */
[----:B------:R-:W-:Y:S01]  /*7360*/  @!P3 LDGSTS.E.BYPASS.LTC128B.128 [R219+0x17000], desc[UR26][R16.64+0x180] ;  /* 0x1700018010dbbfae */ /* 0x000fe2000b901d5a */
[----:B------:R-:W-:-:S02]  /*7370*/  @!P4 LEA R6, P1, R2, R6, 0x1 ;  /* 0x000000060206c211 */ /* 0x000fc400078208ff */
[C---:B-1----:R-:W-:Y:S01]  /*7380*/  @!P3 LEA R4, P0, R2.reuse, R4, 0x1 ;  /* 0x000000040204b211 */ /* 0x042fe200078008ff */
[----:B------:R-:W-:Y:S01]  /*7390*/  @P6 STS.128 [R219+0x11800], RZ ;  /* 0x011800ffdb006388 */ /* 0x000fe20000000c00 */
[C-C-:B------:R-:W-:Y:S02]  /*73a0*/  @!P5 LEA.HI.X R9, R2.reuse, R9, R12.reuse, 0x1, P2 ;  /* 0x000000090209d211 */ /* 0x140fe400010f0c0c */
[C-C-:B------:R-:W-:Y:S01]  /*73b0*/  @!P4 LEA.HI.X R7, R2.reuse, R7, R12.reuse, 0x1, P1 ;  /* 0x000000070207c211 */ /* 0x140fe200008f0c0c */
[----:B------:R-:W-:Y:S01]  /*73c0*/  @!PT LDS RZ, [RZ] ;  /* 0x00000000fffff984 */ /* 0x000fe20000000800 */
[----:B------:R-:W-:Y:S01]  /*73d0*/  @!PT LDS RZ, [RZ] ;  /* 0x00000000fffff984 */ /* 0x000fe20000000800 */
[----:B------:R-:W-:Y:S01]  /*73e0*/  @!PT LDS RZ, [RZ] ;  /* 0x00000000fffff984 */ /* 0x000fe20000000800 */
[----:B------:R-:W-:Y:S01]  /*73f0*/  @!P6 LDGSTS.E.BYPASS.LTC128B.128 [R219+0x11800], desc[UR26][R10.64] ;  /* 0x118000000adbefae */ /* 0x000fe2000b901d5a */
[----:B------:R-:W-:Y:S01]  /*7400*/  @!P3 LEA.HI.X R5, R2, R5, R12, 0x1, P0 ;  /* 0x000000050205b211 */ /* 0x000fe200000f0c0c */
[----:B------:R-:W-:Y:S02]  /*7410*/  IMAD.U32 R2, RZ, RZ, UR17 ;  /* 0x00000011ff027e24 */ /* 0x000fe4000f8e00ff */
[----:B------:R-:W-:Y:S02]  /*7420*/  @P5 STS.128 [R219+0x13800], RZ ;  /* 0x013800ffdb005388 */ /* 0x000fe40000000c00 */
[----:B------:R-:W-:-:S02]  /*7430*/  IMAD R0, R2, 0x40, R0 ;  /* 0x0000004002007824 */ /* 0x000fc400078e0200 */
[----:B------:R-:W-:Y:S01]  /*7440*/  @!PT LDS RZ, [RZ] ;  /* 0x00000000fffff984 */ /* 0x000fe20000000800 */
[----:B------:R-:W-:Y:S01]  /*7450*/  @!PT LDS RZ, [RZ] ;  /* 0x00000000fffff984 */ /* 0x000fe20000000800 */
[----:B------:R-:W-:Y:S01]  /*7460*/  @!PT LDS RZ, [RZ] ;  /* 0x00000000fffff984 */ /* 0x000fe20000000800 */
[----:B------:R-:W-:Y:S02]  /*7470*/  @!P5 LDGSTS.E.BYPASS.LTC128B.128 [R219+0x13800], desc[UR26][R8.64+0x80] ;  /* 0x1380008008dbdfae */ /* 0x000fe4000b901d5a */
[----:B------:R-:W-:Y:S02]  /*7480*/  VIADD R2, R0, 0x8 ;  /* 0x0000000800027836 */ /* 0x000fe40000000000 */
[----:B------:R-:W-:Y:S03]  /*7490*/  @P4 STS.128 [R219+0x15800], RZ ;  /* 0x015800ffdb004388 */ /* 0x000fe60000000c00 */
[----:B------:R-:W-:Y:S01]  /*74a0*/  ISETP.GE.AND P1, PT, R2, R166, PT ;  /* 0x000000a60200720c */ /* 0x000fe20003f26270 */
        /* <DEDUP_REMOVED lines=9> */
[----:B------:R-:W-:Y:S04]  /*7540*/  LDSM.16.M88.4 R172, [R218] ;  /* 0x00000000daac783b */ /* 0x000fe80000000200 */
[----:B-----5:R-:W2:Y:S04]  /*7550*/  LDSM.16.M88.4 R12, [R217+0x8000] ;  /* 0x00800000d90c783b */ /* 0x020ea80000000200 */
[----:B------:R-:W3:Y:S04]  /*7560*/  LDSM.16.M88.4 R180, [R217+0x9000] ;  /* 0x00900000d9b4783b */ /* 0x000ee80000000200 */
[----:B------:R-:W-:Y:S04]  /*7570*/  LDSM.16.M88.4 R20, [R217+0x9800] ;  /* 0x00980000d914783b */ /* 0x000fe80000000200 */
[----:B------:R-:W-:Y:S04]  /*7580*/  LDSM.16.M88.4 R24, [R216] ;  /* 0x00000000d818783b */ /* 0x000fe80000000200 */
[----:B------:R-:W-:Y:S04]  /*7590*/  LDSM.16.M88.4 R188, [R215] ;  /* 0x00000000d7bc783b */ /* 0x000fe80000000200 */
[----:B-1----:R-:W1:Y:S04]  /*75a0*/  LDSM.16.M88.4 R4, [R217+0x8800] ;  /* 0x00880000d904783b */ /* 0x002e680000000200 */
[----:B------:R-:W4:Y:S04]  /*75b0*/  LDSM.16.M88.4 R168, [R207] ;  /* 0x00000000cfa8783b */ /* 0x000f280000000200 */
[----:B------:R-:W5:Y:S04]  /*75c0*/  LDSM.16.M88.4 R224, [R206] ;  /* 0x00000000cee0783b */ /* 0x000f680000000200 */
[----:B------:R-:W5:Y:S04]  /*75d0*/  LDSM.16.M88.4 R28, [R205] ;  /* 0x00000000cd1c783b */ /* 0x000f680000000200 */
[----:B------:R-:W-:Y:S01]  /*75e0*/  LDSM.16.M88.4 R32, [R211+0x8000] ;  /* 0x00800000d320783b */ /* 0x000fe20000000200 */
[C---:B--2---:R-:W-:Y:S03]  /*75f0*/  HMMA.16816.F32.BF16 R16, R172.reuse, R12, RZ ;  /* 0x0000000cac10723c */ /* 0x044fe600000418ff */
[----:B------:R-:W-:Y:S04]  /*7600*/  LDSM.16.M88.4 R220, [R211+0x8800] ;  /* 0x00880000d3dc783b */ /* 0x000fe80000000200 */
[----:B------:R-:W0:Y:S01]  /*7610*/  LDGDEPBAR ;  /* 0x00000000000079af */ /* 0x000e220000000000 */
[C---:B------:R-:W-:Y:S06]  /*7620*/  HMMA.16816.F32.BF16 R12, R172.reuse, R14, RZ ;  /* 0x0000000eac0c723c */ /* 0x040fec00000418ff */
[C---:B---3--:R-:W-:Y:S06]  /*7630*/  HMMA.16816.F32.BF16 R184, R172.reuse, R180, RZ ;  /* 0x000000b4acb8723c */ /* 0x048fec00000418ff */
[C---:B------:R-:W-:Y:S06]  /*7640*/  HMMA.16816.F32.BF16 R180, R172.reuse, R182, RZ ;  /* 0x000000b6acb4723c */ /* 0x040fec00000418ff */
[C---:B-1----:R-:W-:Y:S06]  /*7650*/  HMMA.16816.F32.BF16 R8, R172.reuse, R4, RZ ;  /* 0x00000004ac08723c */ /* 0x042fec00000418ff */
[C---:B------:R-:W-:Y:S06]  /*7660*/  HMMA.16816.F32.BF16 R4, R172.reuse, R6, RZ ;  /* 0x00000006ac04723c */ /* 0x040fec00000418ff */
[C---:B------:R-:W-:Y:S06]  /*7670*/  HMMA.16816.F32.BF16 R176, R172.reuse, R20, RZ ;  /* 0x00000014acb0723c */ /* 0x040fec00000418ff */
[----:B------:R-:W-:Y:S01]  /*7680*/  HMMA.16816.F32.BF16 R172, R172, R22, RZ ;  /* 0x00000016acac723c */ /* 0x000fe200000418ff */
[----:B------:R-:W1:Y:S05]  /*7690*/  LDSM.16.M88.4 R20, [R214] ;  /* 0x00000000d614783b */ /* 0x000e6a0000000200 */
[C---:B------:R-:W-:Y:S06]  /*76a0*/  HMMA.16816.F32.BF16 R16, R24.reuse, R188, R16 ;  /* 0x000000bc1810723c */ /* 0x040fec0000041810 */
[C---:B------:R-:W-:Y:S01]  /*76b0*/  HMMA.16816.F32.BF16 R12, R24.reuse, R190, R12 ;  /* 0x000000be180c723c */ /* 0x040fe2000004180c */
[----:B------:R-:W2:Y:S05]  /*76c0*/  LDSM.16.M88.4 R188, [R211+0x9000] ;  /* 0x00900000d3bc783b */ /* 0x000eaa0000000200 */
[C---:B----4-:R-:W-:Y:S06]  /*76d0*/  HMMA.16816.F32.BF16 R8, R24.reuse, R168, R8 ;  /* 0x000000a81808723c */ /* 0x050fec0000041808 */
[C---:B------:R-:W-:Y:S01]  /*76e0*/  HMMA.16816.F32.BF16 R4, R24.reuse, R170, R4 ;  /* 0x000000aa1804723c */ /* 0x040fe20000041804 */
[----:B------:R-:W3:Y:S05]  /*76f0*/  LDSM.16.M88.4 R168, [R211+0x9800] ;  /* 0x00980000d3a8783b */ /* 0x000eea0000000200 */
[C---:B-----5:R-:W-:Y:S06]  /*7700*/  HMMA.16816.F32.BF16 R184, R24.reuse, R224, R184 ;  /* 0x000000e018b8723c */ /* 0x060fec00000418b8 */
[C---:B------:R-:W-:Y:S01]  /*7710*/  HMMA.16816.F32.BF16 R180, R24.reuse, R226, R180 ;  /* 0x000000e218b4723c */ /* 0x040fe200000418b4 */
[----:B------:R-:W-:Y:S05]  /*7720*/  LDSM.16.M88.4 R224, [R197] ;  /* 0x00000000c5e0783b */ /* 0x000fea0000000200 */
[C---:B------:R-:W-:Y:S06]  /*7730*/  HMMA.16816.F32.BF16 R176, R24.reuse, R28, R176 ;  /* 0x0000001c18b0723c */ /* 0x040fec00000418b0 */
[----:B------:R-:W-:Y:S01]  /*7740*/  HMMA.16816.F32.BF16 R172, R24, R30, R172 ;  /* 0x0000001e18ac723c */ /* 0x000fe200000418ac */
[----:B------:R-:W-:Y:S04]  /*7750*/  LDSM.16.M88.4 R24, [R213] ;  /* 0x00000000d518783b */ /* 0x000fe80000000200 */
[----:B------:R-:W4:Y:S01]  /*7760*/  LDSM.16.M88.4 R28, [R204] ;  /* 0x00000000cc1c783b */ /* 0x000f220000000200 */
[C---:B-1----:R-:W-:Y:S06]  /*7770*/  HMMA.16816.F32.BF16 R16, R20.reuse, R32, R16 ;  /* 0x000000201410723c */ /* 0x042fec0000041810 */
[C---:B------:R-:W-:Y:S01]  /*7780*/  HMMA.16816.F32.BF16 R12, R20.reuse, R34, R12 ;  /* 0x00000022140c723c */ /* 0x040fe2000004180c */
[----:B------:R-:W1:Y:S05]  /*7790*/  LDSM.16.M88.4 R32, [R204+0x800] ;  /* 0x00080000cc20783b */ /* 0x000e6a0000000200 */
[C---:B------:R-:W-:Y:S06]  /*77a0*/  HMMA.16816.F32.BF16 R8, R20.reuse, R220, R8 ;  /* 0x000000dc1408723c */ /* 0x040fec0000041808 */
[C---:B------:R-:W-:Y:S01]  /*77b0*/  HMMA.16816.F32.BF16 R4, R20.reuse, R222, R4 ;  /* 0x000000de1404723c */ /* 0x040fe20000041804 */
[----:B------:R-:W5:Y:S05]  /*77c0*/  LDSM.16.M88.4 R220, [R204+0x1000] ;  /* 0x00100000ccdc783b */ /* 0x000f6a0000000200 */
[C---:B--2---:R-:W-:Y:S06]  /*77d0*/  HMMA.16816.F32.BF16 R184, R20.reuse, R188, R184 ;  /* 0x000000bc14b8723c */ /* 0x044fec00000418b8 */
[C---:B------:R-:W-:Y:S01]  /*77e0*/  HMMA.16816.F32.BF16 R180, R20.reuse, R190, R180 ;  /* 0x000000be14b4723c */ /* 0x040fe200000418b4 */
[----:B------:R-:W2:Y:S05]  /*77f0*/  LDSM.16.M88.4 R188, [R204+0x1800] ;  /* 0x00180000ccbc783b */ /* 0x000eaa0000000200 */
[C---:B---3--:R-:W-:Y:S06]  /*7800*/  HMMA.16816.F32.BF16 R176, R20.reuse, R168, R176 ;  /* 0x000000a814b0723c */ /* 0x048fec00000418b0 */
[----:B------:R-:W-:Y:S01]  /*7810*/  HMMA.16816.F32.BF16 R172, R20, R170, R172 ;  /* 0x000000aa14ac723c */ /* 0x000fe200000418ac */
[----:B------:R-:W-:Y:S04]  /*7820*/  LDSM.16.M88.4 R20, [R218+0x2000] ;  /* 0x00200000da14783b */ /* 0x000fe80000000200 */
[----:B------:R-:W3:Y:S01]  /*7830*/  LDSM.16.M88.4 R168, [R217+0xa000] ;  /* 0x00a00000d9a8783b */ /* 0x000ee20000000200 */
[C---:B----4-:R-:W-:Y:S06]  /*7840*/  HMMA.16816.F32.BF16 R16, R24.reuse, R28, R16 ;  /* 0x0000001c1810723c */ /* 0x050fec0000041810 */
[C---:B------:R-:W-:Y:S01]  /*7850*/  HMMA.16816.F32.BF16 R12, R24.reuse, R30, R12 ;  /* 0x0000001e180c723c */ /* 0x040fe2000004180c */
[----:B------:R-:W4:Y:S05]  /*7860*/  LDSM.16.M88.4 R28, [R217+0xa800] ;  /* 0x00a80000d91c783b */ /* 0x000f2a0000000200 */
[C---:B-1----:R-:W-:Y:S06]  /*7870*/  HMMA.16816.F32.BF16 R8, R24.reuse, R32, R8 ;  /* 0x000000201808723c */ /* 0x042fec0000041808 */
[C---:B------:R-:W-:Y:S01]  /*7880*/  HMMA.16816.F32.BF16 R4, R24.reuse, R34, R4 ;  /* 0x000000221804723c */ /* 0x040fe20000041804 */
[----:B------:R-:W1:Y:S05]  /*7890*/  LDSM.16.M88.4 R32, [R217+0xb000] ;  /* 0x00b00000d920783b */ /* 0x000e6a0000000200 */
[C---:B-----5:R-:W-:Y:S06]  /*78a0*/  HMMA.16816.F32.BF16 R184, R24.reuse, R220, R184 ;  /* 0x000000dc18b8723c */ /* 0x060fec00000418b8 */
[C---:B------:R-:W-:Y:S01]  /*78b0*/  HMMA.16816.F32.BF16 R180, R24.reuse, R222, R180 ;  /* 0x000000de18b4723c */ /* 0x040fe200000418b4 */
[----:B------:R-:W5:Y:S05]  /*78c0*/  LDSM.16.M88.4 R220, [R217+0xb800] ;  /* 0x00b80000d9dc783b */ /* 0x000f6a0000000200 */
[C---:B--2---:R-:W-:Y:S06]  /*78d0*/  HMMA.16816.F32.BF16 R176, R24.reuse, R188, R176 ;  /* 0x000000bc18b0723c */ /* 0x044fec00000418b0 */
[----:B------:R-:W-:Y:S01]  /*78e0*/  HMMA.16816.F32.BF16 R172, R24, R190, R172 ;  /* 0x000000be18ac723c */ /* 0x000fe200000418ac */
[----:B------:R-:W-:Y:S04]  /*78f0*/  LDSM.16.M88.4 R24, [R216+0x2000] ;  /* 0x00200000d818783b */ /* 0x000fe80000000200 */
[----:B------:R-:W2:Y:S01]  /*7900*/  LDSM.16.M88.4 R188, [R203] ;  /* 0x00000000cbbc783b */ /* 0x000ea20000000200 */
[C---:B---3--:R-:W-:Y:S06]  /*7910*/  HMMA.16816.F32.BF16 R16, R20.reuse, R168, R16 ;  /* 0x000000a81410723c */ /* 0x048fec0000041810 */
[C---:B------:R-:W-:Y:S01]  /*7920*/  HMMA.16816.F32.BF16 R12, R20.reuse, R170, R12 ;  /* 0x000000aa140c723c */ /* 0x040fe2000004180c */
[----:B------:R-:W3:Y:S05]  /*7930*/  LDSM.16.M88.4 R168, [R202] ;  /* 0x00000000caa8783b */ /* 0x000eea0000000200 */
[C---:B----4-:R-:W-:Y:S06]  /*7940*/  HMMA.16816.F32.BF16 R8, R20.reuse, R28, R8 ;  /* 0x0000001c1408723c */ /* 0x050fec0000041808 */
[C---:B------:R-:W-:Y:S01]  /*7950*/  HMMA.16816.F32.BF16 R4, R20.reuse, R30, R4 ;  /* 0x0000001e1404723c */ /* 0x040fe20000041804 */
[----:B------:R-:W4:Y:S05]  /*7960*/  LDSM.16.M88.4 R28, [R201] ;  /* 0x00000000c91c783b */ /* 0x000f2a0000000200 */
[C---:B-1----:R-:W-:Y:S06]  /*7970*/  HMMA.16816.F32.BF16 R184, R20.reuse, R32, R184 ;  /* 0x0000002014b8723c */ /* 0x042fec00000418b8 */
[C---:B------:R-:W-:Y:S01]  /*7980*/  HMMA.16816.F32.BF16 R180, R20.reuse, R34, R180 ;  /* 0x0000002214b4723c */ /* 0x040fe200000418b4 */
[----:B------:R-:W1:Y:S05]  /*7990*/  LDSM.16.M88.4 R32, [R200] ;  /* 0x00000000c820783b */ /* 0x000e6a0000000200 */
[C---:B-----5:R-:W-:Y:S06]  /*79a0*/  HMMA.16816.F32.BF16 R176, R20.reuse, R220, R176 ;  /* 0x000000dc14b0723c */ /* 0x060fec00000418b0 */
[----:B------:R-:W-:Y:S01]  /*79b0*/  HMMA.16816.F32.BF16 R172, R20, R222, R172 ;  /* 0x000000de14ac723c */ /* 0x000fe200000418ac */
[----:B------:R-:W-:Y:S04]  /*79c0*/  LDSM.16.M88.4 R20, [R214+0x2000] ;  /* 0x00200000d614783b */ /* 0x000fe80000000200 */
[----:B------:R-:W5:Y:S01]  /*79d0*/  LDSM.16.M88.4 R220, [R211+0xa000] ;  /* 0x00a00000d3dc783b */ /* 0x000f620000000200 */
[C---:B--2---:R-:W-:Y:S06]  /*79e0*/  HMMA.16816.F32.BF16 R16, R24.reuse, R188, R16 ;  /* 0x000000bc1810723c */ /* 0x044fec0000041810 */
[C---:B------:R-:W-:Y:S01]  /*79f0*/  HMMA.16816.F32.BF16 R12, R24.reuse, R190, R12 ;  /* 0x000000be180c723c */ /* 0x040fe2000004180c */
[----:B------:R-:W2:Y:S05]  /*7a00*/  LDSM.16.M88.4 R188, [R211+0xa800] ;  /* 0x00a80000d3bc783b */ /* 0x000eaa0000000200 */
[C---:B---3--:R-:W-:Y:S06]  /*7a10*/  HMMA.16816.F32.BF16 R8, R24.reuse, R168, R8 ;  /* 0x000000a81808723c */ /* 0x048fec0000041808 */
[C---:B------:R-:W-:Y:S01]  /*7a20*/  HMMA.16816.F32.BF16 R4, R24.reuse, R170, R4 ;  /* 0x000000aa1804723c */ /* 0x040fe20000041804 */
[----:B------:R-:W3:Y:S05]  /*7a30*/  LDSM.16.M88.4 R168, [R211+0xb000] ;  /* 0x00b00000d3a8783b */ /* 0x000eea0000000200 */
[C---:B----4-:R-:W-:Y:S06]  /*7a40*/  HMMA.16816.F32.BF16 R184, R24.reuse, R28, R184 ;  /* 0x0000001c18b8723c */ /* 0x050fec00000418b8 */
[C---:B------:R-:W-:Y:S01]  /*7a50*/  HMMA.16816.F32.BF16 R180, R24.reuse, R30, R180 ;  /* 0x0000001e18b4723c */ /* 0x040fe200000418b4 */
[----:B------:R-:W4:Y:S05]  /*7a60*/  LDSM.16.M88.4 R28, [R211+0xb800] ;  /* 0x00b80000d31c783b */ /* 0x000f2a0000000200 */
[C---:B-1----:R-:W-:Y:S06]  /*7a70*/  HMMA.16816.F32.BF16 R176, R24.reuse, R32, R176 ;  /* 0x0000002018b0723c */ /* 0x042fec00000418b0 */
[----:B------:R-:W-:Y:S01]  /*7a80*/  HMMA.16816.F32.BF16 R172, R24, R34, R172 ;  /* 0x0000002218ac723c */ /* 0x000fe200000418ac */
[----:B------:R-:W-:Y:S04]  /*7a90*/  LDSM.16.M88.4 R32, [R213+0x2000] ;  /* 0x00200000d520783b */ /* 0x000fe80000000200 */
[----:B------:R-:W1:Y:S01]  /*7aa0*/  LDSM.16.M88.4 R24, [R204+0x2000] ;  /* 0x00200000cc18783b */ /* 0x000e620000000200 */
[C---:B-----5:R-:W-:Y:S06]  /*7ab0*/  HMMA.16816.F32.BF16 R16, R20.reuse, R220, R16 ;  /* 0x000000dc1410723c */ /* 0x060fec0000041810 */
[C---:B------:R-:W-:Y:S01]  /*7ac0*/  HMMA.16816.F32.BF16 R12, R20.reuse, R222, R12 ;  /* 0x000000de140c723c */ /* 0x040fe2000004180c */
[----:B------:R-:W5:Y:S05]  /*7ad0*/  LDSM.16.M88.4 R220, [R204+0x2800] ;  /* 0x00280000ccdc783b */ /* 0x000f6a0000000200 */
        /* <DEDUP_REMOVED lines=8> */
[----:B------:R-:W-:Y:S04]  /*7b60*/  LDSM.16.M88.4 R28, [R218+0x4000] ;  /* 0x00400000da1c783b */ /* 0x000fe80000000200 */
[----:B------:R-:W4:Y:S01]  /*7b70*/  LDSM.16.M88.4 R20, [R217+0xc000] ;  /* 0x00c00000d914783b */ /* 0x000f220000000200 */
[C---:B-1----:R-:W-:Y:S06]  /*7b80*/  HMMA.16816.F32.BF16 R16, R32.reuse, R24, R16 ;  /* 0x000000182010723c */ /* 0x042fec0000041810 */
[C---:B------:R-:W-:Y:S01]  /*7b90*/  HMMA.16816.F32.BF16 R12, R32.reuse, R26, R12 ;  /* 0x0000001a200c723c */ /* 0x040fe2000004180c */
[----:B------:R-:W1:Y:S05]  /*7ba0*/  LDSM.16.M88.4 R24, [R217+0xc800] ;  /* 0x00c80000d918783b */ /* 0x000e6a0000000200 */
[C---:B-----5:R-:W-:Y:S06]  /*7bb0*/  HMMA.16816.F32.BF16 R8, R32.reuse, R220, R8 ;  /* 0x000000dc2008723c */ /* 0x060fec0000041808 */
[C---:B------:R-:W-:Y:S01]  /*7bc0*/  HMMA.16816.F32.BF16 R4, R32.reuse, R222, R4 ;  /* 0x000000de2004723c */ /* 0x040fe20000041804 */
[----:B------:R-:W5:Y:S05]  /*7bd0*/  LDSM.16.M88.4 R220, [R217+0xd000] ;  /* 0x00d00000d9dc783b */ /* 0x000f6a0000000200 */
[C---:B--2---:R-:W-:Y:S06]  /*7be0*/  HMMA.16816.F32.BF16 R184, R32.reuse, R188, R184 ;  /* 0x000000bc20b8723c */ /* 0x044fec00000418b8 */
[C---:B------:R-:W-:Y:S01]  /*7bf0*/  HMMA.16816.F32.BF16 R180, R32.reuse, R190, R180 ;  /* 0x000000be20b4723c */ /* 0x040fe200000418b4 */
[----:B------:R-:W2:Y:S05]  /*7c00*/  LDSM.16.M88.4 R188, [R217+0xd800] ;  /* 0x00d80000d9bc783b */ /* 0x000eaa0000000200 */
[C---:B---3--:R-:W-:Y:S06]  /*7c10*/  HMMA.16816.F32.BF16 R176, R32.reuse, R168, R176 ;  /* 0x000000a820b0723c */ /* 0x048fec00000418b0 */
[----:B------:R-:W-:Y:S01]  /*7c20*/  HMMA.16816.F32.BF16 R172, R32, R170, R172 ;  /* 0x000000aa20ac723c */ /* 0x000fe200000418ac */
[----:B------:R-:W-:Y:S04]  /*7c30*/  LDSM.16.M88.4 R168, [R199] ;  /* 0x00000000c7a8783b */ /* 0x000fe80000000200 */
[----:B------:R-:W-:Y:S01]  /*7c40*/  LDSM.16.M88.4 R32, [R198] ;  /* 0x00000000c620783b */ /* 0x000fe20000000200 */
[C---:B----4-:R-:W-:Y:S06]  /*7c50*/  HMMA.16816.F32.BF16 R16, R28.reuse, R20, R16 ;  /* 0x000000141c10723c */ /* 0x050fec0000041810 */
[C---:B------:R-:W-:Y:S01]  /*7c60*/  HMMA.16816.F32.BF16 R12, R28.reuse, R22, R12 ;  /* 0x000000161c0c723c */ /* 0x040fe2000004180c */
[----:B------:R-:W3:Y:S05]  /*7c70*/  LDSM.16.M88.4 R20, [R216+0x4000] ;  /* 0x00400000d814783b */ /* 0x000eea0000000200 */
[C---:B-1----:R-:W-:Y:S06]  /*7c80*/  HMMA.16816.F32.BF16 R8, R28.reuse, R24, R8 ;  /* 0x000000181c08723c */ /* 0x042fec0000041808 */
[C---:B------:R-:W-:Y:S01]  /*7c90*/  HMMA.16816.F32.BF16 R4, R28.reuse, R26, R4 ;  /* 0x0000001a1c04723c */ /* 0x040fe20000041804 */
[----:B------:R-:W1:Y:S05]  /*7ca0*/  LDSM.16.M88.4 R24, [R196] ;  /* 0x00000000c418783b */ /* 0x000e6a0000000200 */
[C---:B-----5:R-:W-:Y:S06]  /*7cb0*/  HMMA.16816.F32.BF16 R184, R28.reuse, R220, R184 ;  /* 0x000000dc1cb8723c */ /* 0x060fec00000418b8 */
[C---:B------:R-:W-:Y:S01]  /*7cc0*/  HMMA.16816.F32.BF16 R180, R28.reuse, R222, R180 ;  /* 0x000000de1cb4723c */ /* 0x040fe200000418b4 */
[----:B------:R-:W-:Y:S05]  /*7cd0*/  LDSM.16.M88.4 R220, [R211+0xc000] ;  /* 0x00c00000d3dc783b */ /* 0x000fea0000000200 */
[C---:B--2---:R-:W-:Y:S06]  /*7ce0*/  HMMA.16816.F32.BF16 R176, R28.reuse, R188, R176 ;  /* 0x000000bc1cb0723c */ /* 0x044fec00000418b0 */
[----:B------:R-:W-:Y:S01]  /*7cf0*/  HMMA.16816.F32.BF16 R172, R28, R190, R172 ;  /* 0x000000be1cac723c */ /* 0x000fe200000418ac */
[----:B------:R-:W2:Y:S04]  /*7d00*/  LDSM.16.M88.4 R28, [R214+0x4000] ;  /* 0x00400000d61c783b */ /* 0x000ea80000000200 */
[----:B------:R-:W-:Y:S01]  /*7d10*/  LDSM.16.M88.4 R188, [R211+0xc800] ;  /* 0x00c80000d3bc783b */ /* 0x000fe20000000200 */
[C---:B---3--:R-:W-:Y:S06]  /*7d20*/  HMMA.16816.F32.BF16 R16, R20.reuse, R168, R16 ;  /* 0x000000a81410723c */ /* 0x048fec0000041810 */
        /* <DEDUP_REMOVED lines=8> */
[C---:B-1----:R-:W-:Y:S06]  /*7db0*/  HMMA.16816.F32.BF16 R176, R20.reuse, R24, R176 ;  /* 0x0000001814b0723c */ /* 0x042fec00000418b0 */
[----:B------:R-:W-:Y:S01]  /*7dc0*/  HMMA.16816.F32.BF16 R172, R20, R26, R172 ;  /* 0x0000001a14ac723c */ /* 0x000fe200000418ac */
[----:B------:R-:W1:Y:S04]  /*7dd0*/  LDSM.16.M88.4 R24, [R204+0x4000] ;  /* 0x00400000cc18783b */ /* 0x000e680000000200 */
[----:B------:R-:W5:Y:S01]  /*7de0*/  LDSM.16.M88.4 R20, [R204+0x4800] ;  /* 0x00480000cc14783b */ /* 0x000f620000000200 */
        /* <DEDUP_REMOVED lines=8> */
[----:B------:R-:W3:Y:S05]  /*7e70*/  LDSM.16.M88.4 R32, [R217+0xe000] ;  /* 0x00e00000d920783b */ /* 0x000eea0000000200 */
[C---:B------:R-:W-:Y:S06]  /*7e80*/  HMMA.16816.F32.BF16 R8, R28.reuse, R188, R8 ;  /* 0x000000bc1c08723c */ /* 0x040fec0000041808 */
[----:B------:R-:W-:Y:S01]  /*7e90*/  HMMA.16816.F32.BF16 R4, R28, R190, R4 ;  /* 0x000000be1c04723c */ /* 0x000fe20000041804 */
[----:B------:R-:W4:Y:S04]  /*7ea0*/  LDSM.16.M88.4 R188, [R204+0x5800] ;  /* 0x00580000ccbc783b */ /* 0x000f280000000200 */
        /* <DEDUP_REMOVED lines=9> */
[----:B------:R-:W-:Y:S05]  /*7f40*/  LDSM.16.M88.4 R220, [R216+0x6000] ;  /* 0x00600000d8dc783b */ /* 0x000fea0000000200 */
[C---:B---3--:R-:W-:Y:S06]  /*7f50*/  HMMA.16816.F32.BF16 R16, R168.reuse, R32, R16 ;  /* 0x00000020a810723c */ /* 0x048fec0000041810 */
[----:B------:R-:W-:Y:S01]  /*7f60*/  HMMA.16816.F32.BF16 R12, R168, R34, R12 ;  /* 0x00000022a80c723c */ /* 0x000fe2000004180c */
[----:B------:R-:W2:Y:S05]  /*7f70*/  LDSM.16.M88.4 R32, [R194] ;  /* 0x00000000c220783b */ /* 0x000eaa0000000200 */
[C---:B----4-:R-:W-:Y:S06]  /*7f80*/  HMMA.16816.F32.BF16 R176, R224.reuse, R188, R176 ;  /* 0x000000bce0b0723c */ /* 0x050fec00000418b0 */
[----:B------:R-:W-:Y:S01]  /*7f90*/  HMMA.16816.F32.BF16 R172, R224, R190, R172 ;  /* 0x000000bee0ac723c */ /* 0x000fe200000418ac */
[----:B------:R-:W3:Y:S05]  /*7fa0*/  LDSM.16.M88.4 R188, [R195] ;  /* 0x00000000c3bc783b */ /* 0x000eea0000000200 */
[C---:B------:R-:W-:Y:S06]  /*7fb0*/  HMMA.16816.F32.BF16 R8, R168.reuse, R28, R8 ;  /* 0x0000001ca808723c */ /* 0x040fec0000041808 */
        /* <DEDUP_REMOVED lines=14> */
[----:B------:R-:W-:Y:S05]  /*80a0*/  LDSM.16.M88.4 R188, [R213+0x6000] ;  /* 0x00600000d5bc783b */ /* 0x000fea0000000200 */
[C---:B----4-:R-:W-:Y:S01]  /*80b0*/  HMMA.16816.F32.BF16 R224, R220.reuse, R28, R184 ;  /* 0x0000001cdce0723c */ /* 0x050fe200000418b8 */
[----:B------:R-:W3:Y:S05]  /*80c0*/  LDSM.16.M88.4 R184, [R204+0x6000] ;  /* 0x00600000ccb8783b */ /* 0x000eea0000000200 */
[C---:B-1----:R-:W-:Y:S06]  /*80d0*/  HMMA.16816.F32.BF16 R176, R220.reuse, R24, R176 ;  /* 0x00000018dcb0723c */ /* 0x042fec00000418b0 */
[C---:B------:R-:W-:Y:S01]  /*80e0*/  HMMA.16816.F32.BF16 R172, R220.reuse, R26, R172 ;  /* 0x0000001adcac723c */ /* 0x040fe200000418ac */
[----:B------:R-:W1:Y:S05]  /*80f0*/  LDSM.16.M88.4 R24, [R211+0xf000] ;  /* 0x00f00000d318783b */ /* 0x000e6a0000000200 */
[----:B------:R-:W-:Y:S01]  /*8100*/  HMMA.16816.F32.BF16 R180, R220, R30, R180 ;  /* 0x0000001edcb4723c */ /* 0x000fe200000418b4 */
[----:B------:R-:W4:Y:S05]  /*8110*/  LDSM.16.M88.4 R28, [R204+0x6800] ;  /* 0x00680000cc1c783b */ /* 0x000f2a0000000200 */
[C---:B-----5:R-:W-:Y:S06]  /*8120*/  HMMA.16816.F32.BF16 R16, R168.reuse, R20, R16 ;  /* 0x00000014a810723c */ /* 0x060fec0000041810 */
[C---:B------:R-:W-:Y:S01]  /*8130*/  HMMA.16816.F32.BF16 R12, R168.reuse, R22, R12 ;  /* 0x00000016a80c723c */ /* 0x040fe2000004180c */
[----:B------:R-:W5:Y:S05]  /*8140*/  LDSM.16.M88.4 R20, [R211+0xf800] ;  /* 0x00f80000d314783b */ /* 0x000f6a0000000200 */
[C---:B--2---:R-:W-:Y:S06]  /*8150*/  HMMA.16816.F32.BF16 R8, R168.reuse, R32, R8 ;  /* 0x00000020a808723c */ /* 0x044fec0000041808 */
[----:B------:R-:W-:Y:S01]  /*8160*/  HMMA.16816.F32.BF16 R4, R168, R34, R4 ;  /* 0x00000022a804723c */ /* 0x000fe20000041804 */
[----:B------:R-:W2:Y:S05]  /*8170*/  LDSM.16.M88.4 R32, [R204+0x7000] ;  /* 0x00700000cc20783b */ /* 0x000eaa0000000200 */
[----:B---3--:R-:W-:Y:S06]  /*8180*/  HMMA.16816.F32.BF16 R16, R188, R184, R16 ;  /* 0x000000b8bc10723c */ /* 0x008fec0000041810 */
[C---:B-1----:R-:W-:Y:S06]  /*8190*/  HMMA.16816.F32.BF16 R224, R168.reuse, R24, R224 ;  /* 0x00000018a8e0723c */ /* 0x042fec00000418e0 */
[----:B------:R-:W-:Y:S01]  /*81a0*/  HMMA.16816.F32.BF16 R180, R168, R26, R180 ;  /* 0x0000001aa8b4723c */ /* 0x000fe200000418b4 */
[----:B------:R-:W-:-:S05]  /*81b0*/  VIADD R24, R0, 0x1 ;  /* 0x0000000100187836 */ /* 0x000fca0000000000 */
[C---:B------:R-:W-:Y:S01]  /*81c0*/  ISETP.GE.AND P0, PT, R24.reuse, R166, PT ;  /* 0x000000a61800720c */ /* 0x040fe20003f06270 */
[----:B------:R-:W-:Y:S01]  /*81d0*/  HMMA.16816.F32.BF16 R12, R188, R186, R12 ;  /* 0x000000babc0c723c */ /* 0x000fe2000004180c */
[----:B------:R-:W-:Y:S02]  /*81e0*/  ISETP.GE.AND P2, PT, R24, R165, PT ;  /* 0x000000a51800720c */ /* 0x000fe40003f46270 */
[----:B------:R-:W1:Y:S01]  /*81f0*/  LDSM.16.M88.4 R24, [R204+0x7800] ;  /* 0x00780000cc18783b */ /* 0x000e620000000200 */
[----:B------:R-:W-:-:S04]  /*8200*/  DEPBAR.LE SB0, 0x0 ;  /* 0x000080000000791a */ /* 0x000fc80000000000 */
[----:B----4-:R-:W-:Y:S01]  /*8210*/  HMMA.16816.F32.BF16 R8, R188, R28, R8 ;  /* 0x0000001cbc08723c */ /* 0x010fe20000041808 */
[----:B------:R-:W-:Y:S01]  /*8220*/  FSEL R187, R17, -INF , !P0 ;  /* 0xff80000011bb7808 */ /* 0x000fe20004000000 */
[----:B------:R-:W-:Y:S01]  /*8230*/  VIADD R17, R0, 0x9 ;  /* 0x0000000900117836 */ /* 0x000fe20000000000 */
[----:B------:R-:W-:Y:S01]  /*8240*/  ISETP.GE.AND P0, PT, R2, R165, PT ;  /* 0x000000a50200720c */ /* 0x000fe20003f06270 */
[----:B------:R-:W-:Y:S01]  /*8250*/  VIADD R2, R0, 0x10 ;  /* 0x0000001000027836 */ /* 0x000fe20000000000 */
[----:B------:R-:W-:Y:S01]  /*8260*/  FSEL R19, R19, -INF , !P2 ;  /* 0xff80000013137808 */ /* 0x000fe20005000000 */
[----:B-----5:R-:W-:Y:S01]  /*8270*/  HMMA.16816.F32.BF16 R176, R168, R20, R176 ;  /* 0x00000014a8b0723c */ /* 0x020fe200000418b0 */
[----:B------:R-:W-:-:S05]  /*8280*/  ISETP.GE.AND P2, PT, R17, R166, PT ;  /* 0x000000a61100720c */ /* 0x000fca0003f46270 */
[C---:B------:R-:W-:Y:S04]  /*8290*/  HMMA.16816.F32.BF16 R4, R188.reuse, R30, R4 ;  /* 0x0000001ebc04723c */ /* 0x040fe80000041804 */
[----:B------:R-:W-:Y:S02]  /*82a0*/  FSEL R221, R14, -INF , !P0 ;  /* 0xff8000000edd7808 */ /* 0x000fe40004000000 */
[C---:B--2---:R-:W-:Y:S01]  /*82b0*/  HMMA.16816.F32.BF16 R224, R188.reuse, R32, R224 ;  /* 0x00000020bce0723c */ /* 0x044fe200000418e0 */
[----:B------:R-:W-:Y:S02]  /*82c0*/  FSEL R222, R13, -INF , !P2 ;  /* 0xff8000000dde7808 */ /* 0x000fe40005000000 */
[----:B------:R-:W-:Y:S01]  /*82d0*/  FSEL R220, R12, -INF , !P1 ;  /* 0xff8000000cdc7808 */ /* 0x000fe20004800000 */
[----:B------:R-:W-:Y:S01]  /*82e0*/  VIADD R12, R0, 0x18 ;  /* 0x00000018000c7836 */ /* 0x000fe20000000000 */
[----:B------:R-:W-:Y:S01]  /*82f0*/  BAR.SYNC.DEFER_BLOCKING 0x0 ;  /* 0x0000000000007b1d */ /* 0x000fe20000010000 */
[C---:B------:R-:W-:Y:S01]  /*8300*/  ISETP.GE.AND P0, PT, R2.reuse, R166, PT ;  /* 0x000000a60200720c */ /* 0x040fe20003f06270 */
[----:B------:R-:W-:Y:S01]  /*8310*/  HMMA.16816.F32.BF16 R180, R188, R34, R180 ;  /* 0x00000022bcb4723c */ /* 0x000fe200000418b4 */
[-C--:B------:R-:W-:Y:S01]  /*8320*/  ISETP.GE.AND P2, PT, R2, R165.reuse, PT ;  /* 0x000000a50200720c */ /* 0x080fe20003f46270 */
[----:B------:R-:W-:Y:S01]  /*8330*/  VIADD R2, R0, 0x11 ;  /* 0x0000001100027836 */ /* 0x000fe20000000000 */
[----:B------:R-:W-:-:S02]  /*8340*/  ISETP.GE.AND P1, PT, R17, R165, PT ;  /* 0x000000a51100720c */ /* 0x000fc40003f26270 */
[----:B------:R-:W-:Y:S01]  /*8350*/  FSEL R29, R8, -INF , !P0 ;  /* 0xff800000081d7808 */ /* 0x000fe20004000000 */
[----:B------:R-:W-:Y:S01]  /*8360*/  HMMA.16816.F32.BF16 R172, R168, R22, R172 ;  /* 0x00000016a8ac723c */ /* 0x000fe200000418ac */
[----:B------:R-:W-:Y:S01]  /*8370*/  FSEL R33, R15, -INF , !P1 ;  /* 0xff8000000f217808 */ /* 0x000fe20004800000 */
[----:B------:R-:W-:Y:S01]  /*8380*/  VIADD R8, R0, 0x20 ;  /* 0x0000002000087836 */ /* 0x000fe20000000000 */
[CC--:B------:R-:W-:Y:S02]  /*8390*/  ISETP.GE.AND P1, PT, R2.reuse, R166.reuse, PT ;  /* 0x000000a60200720c */ /* 0x0c0fe40003f26270 */
[----:B------:R-:W-:Y:S01]  /*83a0*/  ISETP.GE.AND P0, PT, R2, R165, PT ;  /* 0x000000a50200720c */ /* 0x000fe20003f06270 */
[----:B------:R-:W-:Y:S01]  /*83b0*/  VIADD R2, R0, 0x19 ;  /* 0x0000001900027836 */ /* 0x000fe20000000000 */
[----:B------:R-:W-:Y:S01]  /*83c0*/  FSEL R23, R10, -INF , !P2 ;  /* 0xff8000000a177808 */ /* 0x000fe20005000000 */
[----:B-1----:R-:W-:Y:S01]  /*83d0*/  HMMA.16816.F32.BF16 R176, R188, R24, R176 ;  /* 0x00000018bcb0723c */ /* 0x002fe200000418b0 */
[----:B------:R-:W-:-:S02]  /*83e0*/  ISETP.GE.AND P2, PT, R12, R166, PT ;  /* 0x000000a60c00720c */ /* 0x000fc40003f46270 */
[----:B------:R-:W-:Y:S02]  /*83f0*/  FSEL R31, R9, -INF , !P1 ;  /* 0xff800000091f7808 */ /* 0x000fe40004800000 */
[-C--:B------:R-:W-:Y:S02]  /*8400*/  ISETP.GE.AND P1, PT, R12, R165.reuse, PT ;  /* 0x000000a50c00720c */ /* 0x080fe40003f26270 */
[----:B------:R-:W-:Y:S02]  /*8410*/  FSEL R22, R11, -INF , !P0 ;  /* 0xff8000000b167808 */ /* 0x000fe40004000000 */
[-C--:B------:R-:W-:Y:S02]  /*8420*/  ISETP.GE.AND P0, PT, R2, R166.reuse, PT ;  /* 0x000000a60200720c */ /* 0x080fe40003f06270 */
[----:B------:R-:W-:Y:S01]  /*8430*/  FSEL R30, R4, -INF , !P2 ;  /* 0xff800000041e7808 */ /* 0x000fe20005000000 */
[----:B------:R-:W-:Y:S01]  /*8440*/  VIADD R4, R0, 0x28 ;  /* 0x0000002800047836 */ /* 0x000fe20000000000 */
[----:B------:R-:W-:Y:S01]  /*8450*/  ISETP.GE.AND P2, PT, R2, R165, PT ;  /* 0x000000a50200720c */ /* 0x000fe20003f46270 */
[----:B------:R-:W-:Y:S01]  /*8460*/  VIADD R2, R0, 0x21 ;  /* 0x0000002100027836 */ /* 0x000fe20000000000 */
[----:B------:R-:W-:Y:S01]  /*8470*/  FSEL R21, R6, -INF , !P1 ;  /* 0xff80000006157808 */ /* 0x000fe20004800000 */
[----:B------:R-:W-:Y:S01]  /*8480*/  HMMA.16816.F32.BF16 R172, R188, R26, R172 ;  /* 0x0000001abcac723c */ /* 0x000fe200000418ac */
[----:B------:R-:W-:-:S02]  /*8490*/  ISETP.GE.AND P1, PT, R8, R166, PT ;  /* 0x000000a60800720c */ /* 0x000fc40003f26270 */
[----:B------:R-:W-:Y:S02]  /*84a0*/  FSEL R28, R5, -INF , !P0 ;  /* 0xff800000051c7808 */ /* 0x000fe40004000000 */
[-C--:B------:R-:W-:Y:S02]  /*84b0*/  ISETP.GE.AND P0, PT, R8, R165.reuse, PT ;  /* 0x000000a50800720c */ /* 0x080fe40003f06270 */
[----:B------:R-:W-:Y:S02]  /*84c0*/  FSEL R20, R7, -INF , !P2 ;  /* 0xff80000007147808 */ /* 0x000fe40005000000 */
[----:B------:R-:W-:Y:S02]  /*84d0*/  FSEL R32, R224, -INF , !P1 ;  /* 0xff800000e0207808 */ /* 0x000fe40004800000 */
[C---:B------:R-:W-:Y:S02]  /*84e0*/  ISETP.GE.AND P2, PT, R2.reuse, R166, PT ;  /* 0x000000a60200720c */ /* 0x040fe40003f46270 */
[----:B------:R-:W-:Y:S01]  /*84f0*/  ISETP.GE.AND P1, PT, R2, R165, PT ;  /* 0x000000a50200720c */ /* 0x000fe20003f26270 */
[----:B------:R-:W-:Y:S01]  /*8500*/  VIADD R2, R0, 0x29 ;  /* 0x0000002900027836 */ /* 0x000fe20000000000 */
[----:B------:R-:W-:-:S02]  /*8510*/  FSEL R226, R226, -INF , !P0 ;  /* 0xff800000e2e27808 */ /* 0x000fc40004000000 */
[C---:B------:R-:W-:Y:S02]  /*8520*/  ISETP.GE.AND P0, PT, R4.reuse, R166, PT ;  /* 0x000000a60400720c */ /* 0x040fe40003f06270 */
[----:B------:R-:W-:Y:S02]  /*8530*/  FSEL R231, R225, -INF , !P2 ;  /* 0xff800000e1e77808 */ /* 0x000fe40005000000 */
[-C--:B------:R-:W-:Y:S01]  /*8540*/  ISETP.GE.AND P2, PT, R4, R165.reuse, PT ;  /* 0x000000a50400720c */ /* 0x080fe20003f46270 */
[----:B------:R-:W-:Y:S01]  /*8550*/  VIADD R4, R0, 0x31 ;  /* 0x0000003100047836 */ /* 0x000fe20000000000 */
[----:B------:R-:W-:Y:S02]  /*8560*/  FSEL R167, R180, -INF , !P0 ;  /* 0xff800000b4a77808 */ /* 0x000fe40004000000 */
[----:B------:R-:W-:Y:S02]  /*8570*/  ISETP.GE.AND P0, PT, R2, R165, PT ;  /* 0x000000a50200720c */ /* 0x000fe40003f06270 */
[----:B------:R-:W-:-:S02]  /*8580*/  FSEL R227, R227, -INF , !P1 ;  /* 0xff800000e3e37808 */ /* 0x000fc40004800000 */
[-C--:B------:R-:W-:Y:S01]  /*8590*/  ISETP.GE.AND P1, PT, R2, R166.reuse, PT ;  /* 0x000000a60200720c */ /* 0x080fe20003f26270 */
[----:B------:R-:W-:Y:S01]  /*85a0*/  VIADD R2, R0, 0x30 ;  /* 0x0000003000027836 */ /* 0x000fe20000000000 */
[----:B------:R-:W-:Y:S02]  /*85b0*/  FSEL R223, R183, -INF , !P0 ;  /* 0xff800000b7df7808 */ /* 0x000fe40004000000 */
[-C--:B------:R-:W-:Y:S02]  /*85c0*/  ISETP.GE.AND P0, PT, R4, R166.reuse, PT ;  /* 0x000000a60400720c */ /* 0x080fe40003f06270 */
[----:B------:R-:W-:Y:S02]  /*85d0*/  FSEL R224, R182, -INF , !P2 ;  /* 0xff800000b6e07808 */ /* 0x000fe40005000000 */
[----:B------:R-:W-:Y:S02]  /*85e0*/  FSEL R185, R177, -INF , !P0 ;  /* 0xff800000b1b97808 */ /* 0x000fe40004000000 */
[----:B------:R-:W-:-:S02]  /*85f0*/  ISETP.GE.AND P2, PT, R2, R166, PT ;  /* 0x000000a60200720c */ /* 0x000fc40003f46270 */
[----:B------:R-:W-:Y:S02]  /*8600*/  FSEL R225, R181, -INF , !P1 ;  /* 0xff800000b5e17808 */ /* 0x000fe40004800000 */
[-C--:B------:R-:W-:Y:S02]  /*8610*/  ISETP.GE.AND P0, PT, R0, R165.reuse, PT ;  /* 0x000000a50000720c */ /* 0x080fe40003f06270 */
[-C--:B------:R-:W-:Y:S01]  /*8620*/  ISETP.GE.AND P1, PT, R2, R165.reuse, PT ;  /* 0x000000a50200720c */ /* 0x080fe20003f26270 */
[----:B------:R-:W-:Y:S01]  /*8630*/  VIADD R2, R0, 0x39 ;  /* 0x0000003900027836 */ /* 0x000fe20000000000 */
[----:B------:R-:W-:Y:S02]  /*8640*/  FSEL R186, R176, -INF , !P2 ;  /* 0xff800000b0ba7808 */ /* 0x000fe40005000000 */
[----:B------:R-:W-:Y:S02]  /*8650*/  FSEL R18, R18, -INF , !P0 ;  /* 0xff80000012127808 */ /* 0x000fe40004000000 */
[----:B------:R-:W-:Y:S01]  /*8660*/  ISETP.GE.AND P2, PT, R4, R165, PT ;  /* 0x000000a50400720c */ /* 0x000fe20003f46270 */
[----:B------:R-:W-:Y:S01]  /*8670*/  VIADD R4, R0, 0x38 ;  /* 0x0000003800047836 */ /* 0x000fe20000000000 */
[----:B------:R-:W-:-:S02]  /*8680*/  FSEL R181, R178, -INF , !P1 ;  /* 0xff800000b2b57808 */ /* 0x000fc40004800000 */
[----:B------:R-:W-:Y:S02]  /*8690*/  PLOP3.LUT P0, PT, PT, PT, UP0, 0x80, 0x0 ;  /* 0x000000000000781c */ /* 0x000fe40003f0f008 */
[-C--:B------:R-:W-:Y:S02]  /*86a0*/  ISETP.GE.AND P1, PT, R0, R166.reuse, PT ;  /* 0x000000a60000720c */ /* 0x080fe40003f26270 */
[----:B------:R-:W-:Y:S02]  /*86b0*/  FSEL R180, R179, -INF , !P2 ;  /* 0xff800000b3b47808 */ /* 0x000fe40005000000 */
[----:B------:R-:W-:Y:S02]  /*86c0*/  FSEL R0, R16, -INF , !P1 ;  /* 0xff80000010007808 */ /* 0x000fe40004800000 */
[-C--:B------:R-:W-:Y:S02]  /*86d0*/  ISETP.GE.AND P2, PT, R4, R166.reuse, PT ;  /* 0x000000a60400720c */ /* 0x080fe40003f46270 */
[----:B------:R-:W-:-:S02]  /*86e0*/  ISETP.GE.AND P1, PT, R2, R166, PT ;  /* 0x000000a60200720c */ /* 0x000fc40003f26270 */
[----:B------:R-:W-:Y:S02]  /*86f0*/  FSEL R184, R172, -INF , !P2 ;  /* 0xff800000acb87808 */ /* 0x000fe40005000000 */
[----:B------:R-:W-:Y:S02]  /*8700*/  FSEL R182, R173, -INF , !P1 ;  /* 0xff800000adb67808 */ /* 0x000fe40004800000 */
[-C--:B------:R-:W-:Y:S02]  /*8710*/  ISETP.GE.AND P2, PT, R4, R165.reuse, PT ;  /* 0x000000a50400720c */ /* 0x080fe40003f46270 */
[----:B------:R-:W-:Y:S02]  /*8720*/  ISETP.GE.AND P1, PT, R2, R165, PT ;  /* 0x000000a50200720c */ /* 0x000fe40003f26270 */
[----:B------:R-:W-:Y:S02]  /*8730*/  FSEL R179, R174, -INF , !P2 ;  /* 0xff800000aeb37808 */ /* 0x000fe40005000000 */
[----:B------:R-:W-:Y:S01]  /*8740*/  FSEL R177, R175, -INF , !P1 ;  /* 0xff800000afb17808 */ /* 0x000fe20004800000 */
[----:B------:R-:W-:Y:S08]  /*8750*/  @!P0 BRA `(.L_x_71) ;  /* 0x0000000800548947 */ /* 0x000ff00003800000 */
[----:B------:R-:W-:Y:S01]  /*8760*/  UIADD3 UR5, UR19, -0x3, URZ ;  /* 0xfffffffd13057890 */ /* 0x000fe2000fffe03f */
[----:B------:R-:W1:Y:S01]  /*8770*/  @!P6 LDC.64 R8, c[0x0][0x218] ;  /* 0x00008600ff08eb82 */ /* 0x000e620000000a00 */
[----:B------:R2:W-:Y:S01]  /*8780*/  @P6 STS.128 [R219+0x8000], RZ ;  /* 0x008000ffdb006388 */ /* 0x0005e20000000c00 */
[----:B------:R-:W-:Y:S01]  /*8790*/  BSSY B0, `(.L_x_72) ;  /* 0x0000090000007945 */ /* 0x000fe20003800000 */
[----:B------:R-:W-:Y:S02]  /*87a0*/  USHF.R.S32.HI UR4, URZ, 0x1f, UR5 ;  /* 0x0000001f3f047899 */ /* 0x000fe40008011405 */
[----:B------:R-:W-:Y:S02]  /*87b0*/  UIMAD.WIDE.U32 UR6, UR5, UR8, URZ ;  /* 0x00000008050672a5 */ /* 0x000fe4000f8e003f */
[----:B------:R-:W-:Y:S01]  /*87c0*/  UIMAD UR4, UR4, UR8, URZ ;  /* 0x00000008040472a4 */ /* 0x000fe2000f8e023f */
[----:B------:R-:W3:Y:S03]  /*87d0*/  @!P5 LDC.64 R6, c[0x0][0x218] ;  /* 0x00008600ff06db82 */ /* 0x000ee60000000a00 */
[----:B------:R-:W-:Y:S01]  /*87e0*/  UIMAD UR4, UR5, UR9, UR4 ;  /* 0x00000009050472a4 */ /* 0x000fe2000f8e0204 */
[----:B------:R-:W-:-:S02]  /*87f0*/  IMAD.U32 R16, RZ, RZ, UR6 ;  /* 0x00000006ff107e24 */ /* 0x000fc4000f8e00ff */
[----:B------:R-:W-:Y:S01]  /*8800*/  IMAD.U32 R17, RZ, RZ, UR7 ;  /* 0x00000007ff117e24 */ /* 0x000fe2000f8e00ff */
[----:B------:R-:W-:Y:S01]  /*8810*/  UIADD3 UR4, UR7, UR4, URZ ;  /* 0x0000000407047290 */ /* 0x000fe2000fffe03f */
[----:B------:R-:W4:Y:S01]  /*8820*/  @!P4 LDC.64 R4, c[0x0][0x218] ;  /* 0x00008600ff04cb82 */ /* 0x000f220000000a00 */
[----:B------:R-:W-:-:S04]  /*8830*/  LEA R14, P1, R16, R232, 0x6 ;  /* 0x000000e8100e7211 */ /* 0x000fc800078230ff */
[----:B------:R-:W-:-:S03]  /*8840*/  IMAD.U32 R2, RZ, RZ, UR4 ;  /* 0x00000004ff027e24 */ /* 0x000fc6000f8e00ff */
[----:B------:R-:W5:Y:S02]  /*8850*/  @!P3 LDC.64 R12, c[0x0][0x218] ;  /* 0x00008600ff0cbb82 */ /* 0x000f640000000a00 */
[----:B------:R-:W-:Y:S02]  /*8860*/  LEA.HI.X R2, R16, R235, R2, 0x6, P1 ;  /* 0x000000eb10027211 */ /* 0x000fe400008f3402 */
[----:B-1----:R-:W-:-:S04]  /*8870*/  @!P6 LEA R24, P1, R14, R8, 0x1 ;  /* 0x000000080e18e211 */ /* 0x002fc800078208ff */
[----:B------:R-:W1:Y:S01]  /*8880*/  @!P6 LDC.64 R10, c[0x0][0x218] ;  /* 0x00008600ff0aeb82 */ /* 0x000e620000000a00 */
[C---:B------:R-:W-:Y:S02]  /*8890*/  @!P6 LEA.HI.X R25, R14.reuse, R9, R2, 0x1, P1 ;  /* 0x000000090e19e211 */ /* 0x040fe400008f0c02 */
[----:B---3--:R-:W-:-:S03]  /*88a0*/  @!P5 LEA R26, P2, R14, R6, 0x1 ;  /* 0x000000060e1ad211 */ /* 0x008fc600078408ff */
[----:B------:R-:W-:Y:S01]  /*88b0*/  @!PT LDS RZ, [RZ] ;  /* 0x00000000fffff984 */ /* 0x000fe20000000800 */
[----:B------:R-:W-:Y:S01]  /*88c0*/  @!PT LDS RZ, [RZ] ;  /* 0x00000000fffff984 */ /* 0x000fe20000000800 */
[----:B------:R-:W-:Y:S01]  /*88d0*/  @!PT LDS RZ, [RZ] ;  /* 0x00000000fffff984 */ /* 0x000fe20000000800 */
[----:B------:R3:W-:Y:S01]  /*88e0*/  @!P6 LDGSTS.E.BYPASS.LTC128B.128 [R219+0x8000], desc[UR26][R24.64] ;  /* 0x0800000018dbefae */ /* 0x0007e2000b901d5a */
[C-C-:B------:R-:W-:Y:S01]  /*88f0*/  @!P5 LEA.HI.X R27, R14.reuse, R7, R2.reuse, 0x1, P2 ;  /* 0x000000070e1bd211 */ /* 0x140fe200010f0c02 */
[----:B------:R-:W2:Y:S01]  /*8900*/  @!P5 LDC.64 R8, c[0x0][0x218] ;  /* 0x00008600ff08db82 */ /* 0x000ea20000000a00 */
[C---:B----4-:R-:W-:Y:S01]  /*8910*/  @!P4 LEA R16, P1, R14.reuse, R4, 0x1 ;  /* 0x000000040e10c211 */ /* 0x050fe200078208ff */
[----:B------:R4:W-:Y:S03]  /*8920*/  @P5 STS.128 [R219+0xa000], RZ ;  /* 0x00a000ffdb005388 */ /* 0x0009e60000000c00 */
[C-C-:B------:R-:W-:Y:S01]  /*8930*/  @!P4 LEA.HI.X R17, R14.reuse, R5, R2.reuse, 0x1, P1 ;  /* 0x000000050e11c211 */ /* 0x140fe200008f0c02 */
[----:B------:R-:W-:Y:S01]  /*8940*/  @!PT LDS RZ, [RZ] ;  /* 0x00000000fffff984 */ /* 0x000fe20000000800 */
[----:B------:R-:W-:Y:S01]  /*8950*/  @!PT LDS RZ, [RZ] ;  /* 0x00000000fffff984 */ /* 0x000fe20000000800 */
[----:B------:R-:W-:Y:S01]  /*8960*/  @!PT LDS RZ, [RZ] ;  /* 0x00000000fffff984 */ /* 0x000fe20000000800 */
[----:B------:R4:W-:Y:S02]  /*8970*/  @!P5 LDGSTS.E.BYPASS.LTC128B.128 [R219+0xa000], desc[UR26][R26.64+0x80] ;  /* 0x0a0000801adbdfae */ /* 0x0009e4000b901d5a */
[----:B------:R-:W4:Y:S01]  /*8980*/  @!P4 LDC.64 R6, c[0x0][0x218] ;  /* 0x00008600ff06cb82 */ /* 0x000f220000000a00 */
[C---:B-----5:R-:W-:Y:S01]  /*8990*/  @!P3 LEA R12, P1, R14.reuse, R12, 0x1 ;  /* 0x0000000c0e0cb211 */ /* 0x060fe200078208ff */
[----:B------:R1:W-:Y:S03]  /*89a0*/  @P4 STS.128 [R219+0xc000], RZ ;  /* 0x00c000ffdb004388 */ /* 0x0003e60000000c00 */
[C---:B------:R-:W-:Y:S01]  /*89b0*/  @!P3 LEA.HI.X R13, R14.reuse, R13, R2, 0x1, P1 ;  /* 0x0000000d0e0db211 */ /* 0x040fe200008f0c02 */
[----:B------:R-:W-:Y:S01]  /*89c0*/  @!PT LDS RZ, [RZ] ;  /* 0x00000000fffff984 */ /* 0x000fe20000000800 */
[----:B------:R-:W-:Y:S01]  /*89d0*/  @!PT LDS RZ, [RZ] ;  /* 0x00000000fffff984 */ /* 0x000fe20000000800 */
[----:B------:R-:W-:Y:S01]  /*89e0*/  @!PT LDS RZ, [RZ] ;  /* 0x00000000fffff984 */ /* 0x000fe20000000800 */
[----:B------:R5:W-:Y:S02]  /*89f0*/  @!P4 LDGSTS.E.BYPASS.LTC128B.128 [R219+0xc000], desc[UR26][R16.64+0x100] ;  /* 0x0c00010010dbcfae */ /* 0x000be4000b901d5a */
[----:B------:R-:W5:Y:S02]  /*8a00*/  @!P3 LDC.64 R4, c[0x0][0x218] ;  /* 0x00008600ff04bb82 */ /* 0x000f640000000a00 */
[----:B------:R2:W-:Y:S04]  /*8a10*/  @P3 STS.128 [R219+0xe000], RZ ;  /* 0x00e000ffdb003388 */ /* 0x0005e80000000c00 */
[----:B------:R-:W-:Y:S01]  /*8a20*/  @!PT LDS RZ, [RZ] ;  /* 0x00000000fffff984 */ /* 0x000fe20000000800 */
[----:B------:R-:W-:Y:S01]  /*8a30*/  @!PT LDS RZ, [RZ] ;  /* 0x00000000fffff984 */ /* 0x000fe20000000800 */
[----:B------:R-:W-:Y:S01]  /*8a40*/  @!PT LDS RZ, [RZ] ;  /* 0x00000000fffff984 */ /* 0x000fe20000000800 */
[----:B------:R5:W-:Y:S01]  /*8a50*/  @!P3 LDGSTS.E.BYPASS.LTC128B.128 [R219+0xe000], desc[UR26][R12.64+0x180] ;  /* 0x0e0001800cdbbfae */ /* 0x000be2000b901d5a */
[----:B---3--:R-:W-:-:S03]  /*8a60*/  IADD3 R24, P2, R14, UR32, RZ ;  /* 0x000000200e187c10 */ /* 0x008fc6000ff5e0ff */
[----:B------:R3:W-:Y:S01]  /*8a70*/  @P6 STS.128 [R219+0x8800], RZ ;  /* 0x008800ffdb006388 */ /* 0x0007e20000000c00 */
[----:B------:R-:W3:Y:S01]  /*8a80*/  @!P5 LDC.64 R14, c[0x0][0x218] ;  /* 0x00008600ff0edb82 */ /* 0x000ee20000000a00 */
[----:B-1----:R-:W-:Y:S02]  /*8a90*/  @!P6 LEA R10, P1, R24, R10, 0x1 ;  /* 0x0000000a180ae211 */ /* 0x002fe400078208ff */
[----:B------:R-:W-:Y:S02]  /*8aa0*/  IADD3.X R2, R2, UR31, RZ, P2, !PT ;  /* 0x0000001f02027c10 */ /* 0x000fe400097fe4ff */
[C---:B----4-:R-:W-:Y:S02]  /*8ab0*/  @!P4 LEA R26, P2, R24.reuse, R6, 0x1 ;  /* 0x00000006181ac211 */ /* 0x050fe400078408ff */
[C---:B------:R-:W-:Y:S02]  /*8ac0*/  @!P6 LEA.HI.X R11, R24.reuse, R11, R2, 0x1, P1 ;  /* 0x0000000b180be211 */ /* 0x040fe400008f0c02 */
[----:B--2---:R-:W-:-:S02]  /*8ad0*/  @!P5 LEA R8, P1, R24, R8, 0x1 ;  /* 0x000000081808d211 */ /* 0x004fc400078208ff */
[C-C-:B------:R-:W-:Y:S01]  /*8ae0*/  @!P4 LEA.HI.X R27, R24.reuse, R7, R2.reuse, 0x1, P2 ;  /* 0x00000007181bc211 */ /* 0x140fe200010f0c02 */
[----:B------:R-:W-:Y:S01]  /*8af0*/  @!PT LDS RZ, [RZ] ;  /* 0x00000000fffff984 */ /* 0x000fe20000000800 */
[----:B------:R-:W-:Y:S01]  /*8b00*/  @!PT LDS RZ, [RZ] ;  /* 0x00000000fffff984 */ /* 0x000fe20000000800 */
[----:B------:R-:W-:Y:S01]  /*8b10*/  @!PT LDS RZ, [RZ] ;  /* 0x00000000fffff984 */ /* 0x000fe20000000800 */
[----:B------:R1:W-:Y:S01]  /*8b20*/  @!P6 LDGSTS.E.BYPASS.LTC128B.128 [R219+0x8800], desc[UR26][R10.64] ;  /* 0x088000000adbefae */ /* 0x0003e2000b901d5a */
[----:B-----5:R-:W2:Y:S01]  /*8b30*/  @!P6 LDC.64 R16, c[0x0][0x218] ;  /* 0x00008600ff10eb82 */ /* 0x020ea20000000a00 */
[C-C-:B------:R-:W-:Y:S02]  /*8b40*/  @!P5 LEA.HI.X R9, R24.reuse, R9, R2.reuse, 0x1, P1 ;  /* 0x000000091809d211 */ /* 0x140fe400008f0c02 */
[----:B------:R4:W-:Y:S01]  /*8b50*/  @P5 STS.128 [R219+0xa800], RZ ;  /* 0x00a800ffdb005388 */ /* 0x0009e20000000c00 */
[C---:B------:R-:W-:Y:S02]  /*8b60*/  @!P3 LEA R34, P1, R24.reuse, R4, 0x1 ;  /* 0x000000041822b211 */ /* 0x040fe400078208ff */
[C---:B------:R-:W-:Y:S01]  /*8b70*/  IADD3 R25, P2, R24.reuse, UR32, RZ ;  /* 0x0000002018197c10 */ /* 0x040fe2000ff5e0ff */
[----:B------:R-:W-:Y:S01]  /*8b80*/  @!PT LDS RZ, [RZ] ;  /* 0x00000000fffff984 */ /* 0x000fe20000000800 */
[----:B------:R-:W-:Y:S01]  /*8b90*/  @!PT LDS RZ, [RZ] ;  /* 0x00000000fffff984 */ /* 0x000fe20000000800 */
[----:B------:R-:W-:Y:S01]  /*8ba0*/  @!PT LDS RZ, [RZ] ;  /* 0x00000000fffff984 */ /* 0x000fe20000000800 */
[----:B------:R5:W-:Y:S01]  /*8bb0*/  @!P5 LDGSTS.E.BYPASS.LTC128B.128 [R219+0xa800], desc[UR26][R8.64+0x80] ;  /* 0x0a80008008dbdfae */ /* 0x000be2000b901d5a */
[----:B------:R-:W4:Y:S01]  /*8bc0*/  @!P4 LDC.64 R12, c[0x0][0x218] ;  /* 0x00008600ff0ccb82 */ /* 0x000f220000000a00 */
[----:B------:R-:W-:-:S02]  /*8bd0*/  @!P3 LEA.HI.X R35, R24, R5, R2, 0x1, P1 ;  /* 0x000000051823b211 */ /* 0x000fc400008f0c02 */
[----:B------:R-:W-:Y:S01]  /*8be0*/  IADD3.X R2, R2, UR31, RZ, P2, !PT ;  /* 0x0000001f02027c10 */ /* 0x000fe200097fe4ff */
[----:B------:R1:W-:Y:S01]  /*8bf0*/  @P4 STS.128 [R219+0xc800], RZ ;  /* 0x00c800ffdb004388 */ /* 0x0003e20000000c00 */
[----:B---3--:R-:W-:-:S03]  /*8c00*/  @!P5 LEA R14, P2, R25, R14, 0x1 ;  /* 0x0000000e190ed211 */ /* 0x008fc600078408ff */
[----:B------:R-:W3:Y:S01]  /*8c10*/  @!P5 LDC.64 R6, c[0x0][0x218] ;  /* 0x00008600ff06db82 */ /* 0x000ee20000000a00 */
[----:B------:R-:W-:Y:S01]  /*8c20*/  @!PT LDS RZ, [RZ] ;  /* 0x00000000fffff984 */ /* 0x000fe20000000800 */
[----:B------:R-:W-:Y:S01]  /*8c30*/  @!PT LDS RZ, [RZ] ;  /* 0x00000000fffff984 */ /* 0x000fe20000000800 */
[----:B------:R-:W-:Y:S01]  /*8c40*/  @!PT LDS RZ, [RZ] ;  /* 0x00000000fffff984 */ /* 0x000fe20000000800 */
[----:B------:R4:W-:Y:S01]  /*8c50*/  @!P4 LDGSTS.E.BYPASS.LTC128B.128 [R219+0xc800], desc[UR26][R26.64+0x100] ;  /* 0x0c8001001adbcfae */ /* 0x0009e2000b901d5a */
[----:B------:R-:W-:-:S03]  /*8c60*/  @!P5 LEA.HI.X R15, R25, R15, R2, 0x1, P2 ;  /* 0x0000000f190fd211 */ /* 0x000fc600010f0c02 */
[----:B------:R1:W-:Y:S03]  /*8c70*/  @P3 STS.128 [R219+0xe800], RZ ;  /* 0x00e800ffdb003388 */ /* 0x0003e60000000c00 */
[----:B------:R-:W3:Y:S01]  /*8c80*/  @!P4 LDC.64 R4, c[0x0][0x218] ;  /* 0x00008600ff04cb82 */ /* 0x000ee20000000a00 */
[C---:B--2---:R-:W-:Y:S01]  /*8c90*/  @!P6 LEA R16, P1, R25.reuse, R16, 0x1 ;  /* 0x000000101910e211 */ /* 0x044fe200078208ff */
[----:B------:R-:W-:Y:S01]  /*8ca0*/  @!PT LDS RZ, [RZ] ;  /* 0x00000000fffff984 */ /* 0x000fe20000000800 */
[----:B------:R-:W-:Y:S01]  /*8cb0*/  @!PT LDS RZ, [RZ] ;  /* 0x00000000fffff984 */ /* 0x000fe20000000800 */
[----:B------:R-:W-:Y:S01]  /*8cc0*/  @!PT LDS RZ, [RZ] ;  /* 0x00000000fffff984 */ /* 0x000fe20000000800 */
[----:B------:R2:W-:Y:S03]  /*8cd0*/  @!P3 LDGSTS.E.BYPASS.LTC128B.128 [R219+0xe800], desc[UR26][R34.64+0x180] ;  /* 0x0e80018022dbbfae */ /* 0x0005e6000b901d5a */
[C---:B------:R-:W-:Y:S01]  /*8ce0*/  @!P6 LEA.HI.X R17, R25.reuse, R17, R2, 0x1, P1 ;  /* 0x000000111911e211 */ /* 0x040fe200008f0c02 */
[----:B------:R2:W-:Y:S02]  /*8cf0*/  @P6 STS.128 [R219+0x9000], RZ ;  /* 0x009000ffdb006388 */ /* 0x0005e40000000c00 */
[----:B-1----:R-:W1:Y:S02]  /*8d00*/  @!P3 LDC.64 R10, c[0x0][0x218] ;  /* 0x00008600ff0abb82 */ /* 0x002e640000000a00 */
[----:B------:R-:W-:Y:S01]  /*8d10*/  @!PT LDS RZ, [RZ] ;  /* 0x00000000fffff984 */ /* 0x000fe20000000800 */
[----:B------:R-:W-:Y:S01]  /*8d20*/  @!PT LDS RZ, [RZ] ;  /* 0x00000000fffff984 */ /* 0x000fe20000000800 */
[----:B------:R-:W-:Y:S01]  /*8d30*/  @!PT LDS RZ, [RZ] ;  /* 0x00000000fffff984 */ /* 0x000fe20000000800 */
[----:B------:R2:W-:Y:S04]  /*8d40*/  @!P6 LDGSTS.E.BYPASS.LTC128B.128 [R219+0x9000], desc[UR26][R16.64] ;  /* 0x0900000010dbefae */ /* 0x0005e8000b901d5a */
[----:B------:R2:W-:Y:S02]  /*8d50*/  @P5 STS.128 [R219+0xb000], RZ ;  /* 0x00b000ffdb005388 */ /* 0x0005e40000000c00 */
[----:B-----5:R-:W5:Y:S02]  /*8d60*/  @!P6 LDC.64 R8, c[0x0][0x218] ;  /* 0x00008600ff08eb82 */ /* 0x020f640000000a00 */
[----:B------:R-:W-:Y:S01]  /*8d70*/  @!PT LDS RZ, [RZ] ;  /* 0x00000000fffff984 */ /* 0x000fe20000000800 */
[----:B------:R-:W-:Y:S01]  /*8d80*/  @!PT LDS RZ, [RZ] ;  /* 0x00000000fffff984 */ /* 0x000fe20000000800 */
[----:B------:R-:W-:Y:S01]  /*8d90*/  @!PT LDS RZ, [RZ] ;  /* 0x00000000fffff984 */ /* 0x000fe20000000800 */
[----:B------:R2:W-:Y:S01]  /*8da0*/  @!P5 LDGSTS.E.BYPASS.LTC128B.128 [R219+0xb000], desc[UR26][R14.64+0x80] ;  /* 0x0b0000800edbdfae */ /* 0x0005e2000b901d5a */
[----:B----4-:R-:W-:-:S02]  /*8db0*/  @!P4 LEA R26, P1, R25, R12, 0x1 ;  /* 0x0000000c191ac211 */ /* 0x010fc400078208ff */
[C---:B------:R-:W-:Y:S01]  /*8dc0*/  IADD3 R12, P2, R25.reuse, UR32, RZ ;  /* 0x00000020190c7c10 */ /* 0x040fe2000ff5e0ff */
[----:B------:R2:W-:Y:S01]  /*8dd0*/  @P4 STS.128 [R219+0xd000], RZ ;  /* 0x00d000ffdb004388 */ /* 0x0005e20000000c00 */
[----:B------:R-:W-:-:S05]  /*8de0*/  @!P4 LEA.HI.X R27, R25, R13, R2, 0x1, P1 ;  /* 0x0000000d191bc211 */ /* 0x000fca00008f0c02 */
[----:B------:R-:W-:Y:S01]  /*8df0*/  @!PT LDS RZ, [RZ] ;  /* 0x00000000fffff984 */ /* 0x000fe20000000800 */
[----:B------:R-:W-:Y:S01]  /*8e00*/  @!PT LDS RZ, [RZ] ;  /* 0x00000000fffff984 */ /* 0x000fe20000000800 */
[----:B------:R-:W-:Y:S01]  /*8e10*/  @!PT LDS RZ, [RZ] ;  /* 0x00000000fffff984 */ /* 0x000fe20000000800 */
[----:B------:R2:W-:Y:S01]  /*8e20*/  @!P4 LDGSTS.E.BYPASS.LTC128B.128 [R219+0xd000], desc[UR26][R26.64+0x100] ;  /* 0x0d0001001adbcfae */ /* 0x0005e2000b901d5a */
[----:B-1----:R-:W-:-:S03]  /*8e30*/  @!P3 LEA R10, P1, R25, R10, 0x1 ;  /* 0x0000000a190ab211 */ /* 0x002fc600078208ff */
[----:B------:R2:W-:Y:S01]  /*8e40*/  @P3 STS.128 [R219+0xf000], RZ ;  /* 0x00f000ffdb003388 */ /* 0x0005e20000000c00 */
[----:B------:R-:W-:Y:S02]  /*8e50*/  @!P3 LEA.HI.X R11, R25, R11, R2, 0x1, P1 ;  /* 0x0000000b190bb211 */ /* 0x000fe400008f0c02 */
[----:B------:R-:W-:Y:S02]  /*8e60*/  IADD3.X R2, R2, UR31, RZ, P2, !PT ;  /* 0x0000001f02027c10 */ /* 0x000fe400097fe4ff */
[C---:B-----5:R-:W-:Y:S01]  /*8e70*/  @!P6 LEA R8, P1, R12.reuse, R8, 0x1 ;  /* 0x000000080c08e211 */ /* 0x060fe200078208ff */
[----:B------:R-:W-:Y:S01]  /*8e80*/  @!PT LDS RZ, [RZ] ;  /* 0x00000000fffff984 */ /* 0x000fe20000000800 */
[----:B------:R-:W-:Y:S01]  /*8e90*/  @!PT LDS RZ, [RZ] ;  /* 0x00000000fffff984 */ /* 0x000fe20000000800 */
[----:B------:R-:W-:Y:S01]  /*8ea0*/  @!PT LDS RZ, [RZ] ;  /* 0x00000000fffff984 */ /* 0x000fe20000000800 */
[----:B------:R2:W-:Y:S01]  /*8eb0*/  @!P3 LDGSTS.E.BYPASS.LTC128B.128 [R219+0xf000], desc[UR26][R10.64+0x180] ;  /* 0x0f0001800adbbfae */ /* 0x0005e2000b901d5a */
[C---:B---3--:R-:W-:Y:S02]  /*8ec0*/  @!P5 LEA R6, P2, R12.reuse, R6, 0x1 ;  /* 0x000000060c06d211 */ /* 0x048fe400078408ff */
[C---:B------:R-:W-:Y:S01]  /*8ed0*/  @!P6 LEA.HI.X R9, R12.reuse, R9, R2, 0x1, P1 ;  /* 0x000000090c09e211 */ /* 0x040fe200008f0c02 */
[----:B------:R2:W-:Y:S01]  /*8ee0*/  @P6 STS.128 [R219+0x9800], RZ ;  /* 0x009800ffdb006388 */ /* 0x0005e20000000c00 */
[----:B------:R-:W-:-:S02]  /*8ef0*/  @!P4 LEA R4, P1, R12, R4, 0x1 ;  /* 0x000000040c04c211 */ /* 0x000fc400078208ff */
[C-C-:B------:R-:W-:Y:S01]  /*8f00*/  @!P5 LEA.HI.X R7, R12.reuse, R7, R2.reuse, 0x1, P2 ;  /* 0x000000070c07d211 */ /* 0x140fe200010f0c02 */
        /* <DEDUP_REMOVED lines=24> */
.L_x_73:
[----:B------:R-:W-:Y:S05]  /*9090*/  BSYNC B0 ;  /* 0x0000000000007941 */ /* 0x000fea0003800000 */
.L_x_72:
[----:B------:R-:W0:Y:S02]  /*90a0*/  LDGDEPBAR ;  /* 0x00000000000079af */ /* 0x000e240000000000 */
.L_x_71:
[----:B------:R-:W-:Y:S01]  /*90b0*/  FMNMX.FTZ R2, R164, R0, !PT ;  /* 0x00000000a4027209 */ /* 0x000fe20007810000 */
[----:B------:R-:W-:Y:S01]  /*90c0*/  ULDC UR4, c[0x0][0x2ec] ;  /* 0x0000bb0000047ab9 */ /* 0x000fe20000000800 */
[----:B-12---:R-:W-:Y:S01]  /*90d0*/  FMNMX.FTZ R4, R3, R18, !PT ;  /* 0x0000001203047209 */ /* 0x006fe20007810000 */
[----:B------:R-:W-:Y:S01]  /*90e0*/  LDSM.16.MT88.4 R8, [R212+0x10000] ;  /* 0x01000000d408783b */ /* 0x000fe20000004200 */
[----:B------:R-:W-:Y:S01]  /*90f0*/  FMNMX.FTZ R2, R187, R2, !PT ;  /* 0x00000002bb027209 */ /* 0x000fe20007810000 */
[----:B------:R-:W-:Y:S01]  /*9100*/  @UP0 UIADD3 UR19, UR19, -0x3, URZ ;  /* 0xfffffffd13130890 */ /* 0x000fe2000fffe03f */
[----:B------:R-:W-:Y:S01]  /*9110*/  FMNMX.FTZ R4, R19, R4, !PT ;  /* 0x0000000413047209 */ /* 0x000fe20007810000 */
[----:B------:R-:W-:Y:S01]  /*9120*/  LDSM.16.MT88.4 R12, [R209+0x10000] ;  /* 0x01000000d10c783b */ /* 0x000fe20000004200 */
[----:B------:R-:W-:Y:S02]  /*9130*/  FMNMX.FTZ R2, R220, R2, !PT ;  /* 0x00000002dc027209 */ /* 0x000fe40007810000 */
[----:B------:R-:W-:Y:S01]  /*9140*/  FMNMX.FTZ R4, R221, R4, !PT ;  /* 0x00000004dd047209 */ /* 0x000fe20007810000 */
[----:B------:R-:W-:Y:S01]  /*9150*/  LDSM.16.MT88.4 R24, [R210+0x10800] ;  /* 0x01080000d218783b */ /* 0x000fe20000004200 */
        /* <DEDUP_REMOVED lines=25> */
[----:B------:R-:W-:-:S03]  /*92f0*/  FMNMX.FTZ R4, R177, R4, !PT ;  /* 0x00000004b1047209 */ /* 0x000fc60007810000 */
[----:B------:R-:W1:Y:S04]  /*9300*/  SHFL.BFLY PT, R6, R2, 0x2, 0x1f ;  /* 0x0c401f0002067f89 */ /* 0x000e6800000e0000 */
[----:B------:R-:W2:Y:S01]  /*9310*/  SHFL.BFLY PT, R5, R4, 0x2, 0x1f ;  /* 0x0c401f0004057f89 */ /* 0x000ea200000e0000 */
[----:B-1----:R-:W-:Y:S02]  /*9320*/  FMNMX.FTZ R6, R2, R6, !PT ;  /* 0x0000000602067209 */ /* 0x002fe40007810000 */
[----:B--2---:R-:W-:-:S03]  /*9330*/  FMNMX.FTZ R5, R4, R5, !PT ;  /* 0x0000000504057209 */ /* 0x004fc60007810000 */
[----:B------:R-:W1:Y:S04]  /*9340*/  SHFL.BFLY PT, R2, R6, 0x1, 0x1f ;  /* 0x0c201f0006027f89 */ /* 0x000e6800000e0000 */
[----:B------:R-:W2:Y:S01]  /*9350*/  SHFL.BFLY PT, R4, R5, 0x1, 0x1f ;  /* 0x0c201f0005047f89 */ /* 0x000ea200000e0000 */
[----:B-1----:R-:W-:-:S04]  /*9360*/  FMNMX.FTZ R2, R6, R2, !PT ;  /* 0x0000000206027209 */ /* 0x002fc80007810000 */
[C---:B------:R-:W-:Y:S01]  /*9370*/  FSETP.NEU.FTZ.AND P2, PT, R2.reuse, -INF , PT ;  /* 0xff8000000200780b */ /* 0x040fe20003f5d000 */
[----:B------:R-:W-:-:S05]  /*9380*/  FMUL.FTZ R183, R2, UR4 ;  /* 0x0000000402b77c20 */ /* 0x000fca0008410000 */
[----:B------:R-:W-:-:S05]  /*9390*/  FSEL R183, R183, RZ, P2 ;  /* 0x000000ffb7b77208 */ /* 0x000fca0001000000 */
[--C-:B------:R-:W-:Y:S01]  /*93a0*/  FFMA.FTZ R174, R0, UR4, -R183.reuse ;  /* 0x0000000400ae7c23 */ /* 0x100fe200080108b7 */
[----:B--2---:R-:W-:Y:S01]  /*93b0*/  FMNMX.FTZ R0, R5, R4, !PT ;  /* 0x0000000405007209 */ /* 0x004fe20007810000 */
[--C-:B------:R-:W-:Y:S01]  /*93c0*/  FFMA.FTZ R173, R187, UR4, -R183.reuse ;  /* 0x00000004bbad7c23 */ /* 0x100fe200080108b7 */
[----:B------:R-:W-:Y:S01]  /*93d0*/  FSEL R4, R2, RZ, P2 ;  /* 0x000000ff02047208 */ /* 0x000fe20001000000 */
[--C-:B------:R-:W-:Y:S01]  /*93e0*/  FFMA.FTZ R172, R220, UR4, -R183.reuse ;  /* 0x00000004dcac7c23 */ /* 0x100fe200080108b7 */
[C---:B------:R-:W-:Y:S01]  /*93f0*/  FSETP.NEU.FTZ.AND P1, PT, R0.reuse, -INF , PT ;  /* 0xff8000000000780b */ /* 0x040fe20003f3d000 */
[----:B------:R-:W-:Y:S01]  /*9400*/  FMUL.FTZ R178, R0, UR4 ;  /* 0x0000000400b27c20 */ /* 0x000fe20008410000 */
[--C-:B------:R-:W-:Y:S01]  /*9410*/  FFMA.FTZ R171, R222, UR4, -R183.reuse ;  /* 0x00000004deab7c23 */ /* 0x100fe200080108b7 */
[----:B------:R-:W-:Y:S01]  /*9420*/  FADD.FTZ R4, R164, -R4 ;  /* 0x80000004a4047221 */ /* 0x000fe20000010000 */
[----:B------:R-:W-:Y:S01]  /*9430*/  FSEL R5, R0, RZ, P1 ;  /* 0x000000ff00057208 */ /* 0x000fe20000800000 */
[----:B------:R-:W-:Y:S01]  /*9440*/  MUFU.EX2 R174, R174 ;  /* 0x000000ae00ae7308 */ /* 0x000fe20000000800 */
[----:B------:R-:W-:Y:S01]  /*9450*/  FSEL R178, R178, RZ, P1 ;  /* 0x000000ffb2b27208 */ /* 0x000fe20000800000 */
[----:B------:R-:W-:Y:S01]  /*9460*/  FMUL.FTZ R4, R4, UR4 ;  /* 0x0000000404047c20 */ /* 0x000fe20008410000 */
[----:B------:R-:W-:Y:S01]  /*9470*/  FFMA.FTZ R187, R29, UR4, -R183 ;  /* 0x000000041dbb7c23 */ /* 0x000fe200080108b7 */
[----:B------:R-:W-:Y:S01]  /*9480*/  FADD.FTZ R5, R3, -R5 ;  /* 0x8000000503057221 */ /* 0x000fe20000010000 */
[--C-:B------:R-:W-:Y:S01]  /*9490*/  FFMA.FTZ R188, R31, UR4, -R183.reuse ;  /* 0x000000041fbc7c23 */ /* 0x100fe200080108b7 */
[--C-:B------:R-:W-:Y:S01]  /*94a0*/  FFMA.FTZ R170, R18, UR4, -R178.reuse ;  /* 0x0000000412aa7c23 */ /* 0x100fe200080108b2 */
[--C-:B------:R-:W-:Y:S01]  /*94b0*/  FFMA.FTZ R169, R19, UR4, -R178.reuse ;  /* 0x0000000413a97c23 */ /* 0x100fe200080108b2 */
[--C-:B------:R-:W-:Y:S01]  /*94c0*/  FFMA.FTZ R168, R221, UR4, -R178.reuse ;  /* 0x00000004dda87c23 */ /* 0x100fe200080108b2 */
[--C-:B------:R-:W-:Y:S01]  /*94d0*/  FFMA.FTZ R175, R33, UR4, -R178.reuse ;  /* 0x0000000421af7c23 */ /* 0x100fe200080108b2 */
[----:B------:R-:W-:Y:S01]  /*94e0*/  FMUL.FTZ R3, R5, UR4 ;  /* 0x0000000405037c20 */ /* 0x000fe20008410000 */
[----:B------:R-:W-:Y:S01]  /*94f0*/  MUFU.EX2 R173, R173 ;  /* 0x000000ad00ad7308 */ /* 0x000fe20000000800 */
[----:B------:R-:W1:Y:S01]  /*9500*/  LDSM.16.MT88.4 R16, [R210+0x10000] ;  /* 0x01000000d210783b */ /* 0x000e620000004200 */
[--C-:B------:R-:W-:Y:S01]  /*9510*/  FFMA.FTZ R190, R23, UR4, -R178.reuse ;  /* 0x0000000417be7c23 */ /* 0x100fe200080108b2 */
[--C-:B------:R-:W-:Y:S01]  /*9520*/  FFMA.FTZ R220, R22, UR4, -R178.reuse ;  /* 0x0000000416dc7c23 */ /* 0x100fe200080108b2 */
[--C-:B------:R-:W-:Y:S01]  /*9530*/  FFMA.FTZ R221, R21, UR4, -R178.reuse ;  /* 0x0000000415dd7c23 */ /* 0x100fe200080108b2 */
[--C-:B------:R-:W-:Y:S01]  /*9540*/  FFMA.FTZ R222, R20, UR4, -R178.reuse ;  /* 0x0000000414de7c23 */ /* 0x100fe200080108b2 */
[--C-:B------:R-:W-:Y:S01]  /*9550*/  FFMA.FTZ R189, R30, UR4, -R183.reuse ;  /* 0x000000041ebd7c23 */ /* 0x100fe200080108b7 */
[----:B------:R-:W-:Y:S01]  /*9560*/  LDSM.16.MT88.4 R20, [R209+0x10800] ;  /* 0x01080000d114783b */ /* 0x000fe20000004200 */
[----:B------:R-:W-:Y:S01]  /*9570*/  MUFU.EX2 R172, R172 ;  /* 0x000000ac00ac7308 */ /* 0x000fe20000000800 */
[--C-:B------:R-:W-:Y:S01]  /*9580*/  FFMA.FTZ R191, R28, UR4, -R183.reuse ;  /* 0x000000041cbf7c23 */ /* 0x100fe200080108b7 */
[--C-:B------:R-:W-:Y:S01]  /*9590*/  FFMA.FTZ R236, R32, UR4, -R183.reuse ;  /* 0x0000000420ec7c23 */ /* 0x100fe200080108b7 */
[----:B------:R-:W-:Y:S01]  /*95a0*/  LDSM.16.MT88.4 R28, [R212+0x10800] ;  /* 0x01080000d41c783b */ /* 0x000fe20000004200 */
[--C-:B------:R-:W-:Y:S01]  /*95b0*/  FFMA.FTZ R237, R167, UR4, -R183.reuse ;  /* 0x00000004a7ed7c23 */ /* 0x100fe200080108b7 */
[--C-:B------:R-:W-:Y:S01]  /*95c0*/  FFMA.FTZ R231, R231, UR4, -R183.reuse ;  /* 0x00000004e7e77c23 */ /* 0x100fe200080108b7 */
[--C-:B------:R-:W-:Y:S01]  /*95d0*/  FFMA.FTZ R225, R225, UR4, -R183.reuse ;  /* 0x00000004e1e17c23 */ /* 0x100fe200080108b7 */
[----:B------:R-:W-:Y:S01]  /*95e0*/  LDSM.16.MT88.4 R32, [R210+0x16800] ;  /* 0x01680000d220783b */ /* 0x000fe20000004200 */
[----:B------:R-:W2:Y:S01]  /*95f0*/  MUFU.EX2 R171, R171 ;  /* 0x000000ab00ab7308 */ /* 0x000ea20000000800 */
[--C-:B------:R-:W-:Y:S01]  /*9600*/  FFMA.FTZ R226, R226, UR4, -R178.reuse ;  /* 0x00000004e2e27c23 */ /* 0x100fe200080108b2 */
[--C-:B------:R-:W-:Y:S01]  /*9610*/  FFMA.FTZ R227, R227, UR4, -R178.reuse ;  /* 0x00000004e3e37c23 */ /* 0x100fe200080108b2 */
[----:B------:R-:W-:Y:S01]  /*9620*/  LDSM.16.MT88.4 R164, [R209+0x16800] ;  /* 0x01680000d1a4783b */ /* 0x000fe20000004200 */
[--C-:B------:R-:W-:Y:S01]  /*9630*/  FFMA.FTZ R224, R224, UR4, -R178.reuse ;  /* 0x00000004e0e07c23 */ /* 0x100fe200080108b2 */
[--C-:B------:R-:W-:Y:S01]  /*9640*/  FFMA.FTZ R223, R223, UR4, -R178.reuse ;  /* 0x00000004dfdf7c23 */ /* 0x100fe200080108b2 */
[--C-:B------:R-:W-:Y:S01]  /*9650*/  FFMA.FTZ R186, R186, UR4, -R183.reuse ;  /* 0x00000004baba7c23 */ /* 0x100fe200080108b7 */
[--C-:B------:R-:W-:Y:S01]  /*9660*/  FFMA.FTZ R185, R185, UR4, -R183.reuse ;  /* 0x00000004b9b97c23 */ /* 0x100fe200080108b7 */
[----:B------:R-:W-:Y:S01]  /*9670*/  MUFU.EX2 R170, R170 ;  /* 0x000000aa00aa7308 */ /* 0x000fe20000000800 */
[--C-:B------:R-:W-:Y:S01]  /*9680*/  FFMA.FTZ R184, R184, UR4, -R183.reuse ;  /* 0x00000004b8b87c23 */ /* 0x100fe200080108b7 */
[----:B------:R-:W-:Y:S01]  /*9690*/  FFMA.FTZ R182, R182, UR4, -R183 ;  /* 0x00000004b6b67c23 */ /* 0x000fe200080108b7 */
[--C-:B------:R-:W-:Y:S01]  /*96a0*/  FFMA.FTZ R181, R181, UR4, -R178.reuse ;  /* 0x00000004b5b57c23 */ /* 0x100fe200080108b2 */
[--C-:B------:R-:W-:Y:S01]  /*96b0*/  FFMA.FTZ R180, R180, UR4, -R178.reuse ;  /* 0x00000004b4b47c23 */ /* 0x100fe200080108b2 */
[--C-:B------:R-:W-:Y:S01]  /*96c0*/  FFMA.FTZ R179, R179, UR4, -R178.reuse ;  /* 0x00000004b3b37c23 */ /* 0x100fe200080108b2 */
[----:B------:R-:W-:-:S02]  /*96d0*/  FFMA.FTZ R177, R177, UR4, -R178 ;  /* 0x00000004b1b17c23 */ /* 0x000fc400080108b2 */
[----:B------:R-:W3:Y:S01]  /*96e0*/  MUFU.EX2 R169, R169 ;  /* 0x000000a900a97308 */ /* 0x000ee20000000800 */
[----:B--2---:R-:W-:-:S07]  /*96f0*/  F2FP.BF16.F32.PACK_AB R6, R171, R172 ;  /* 0x000000acab06723e */ /* 0x004fce00000010ff */
[----:B------:R-:W-:Y:S08]  /*9700*/  MUFU.EX2 R168, R168 ;  /* 0x000000a800a87308 */ /* 0x000ff00000000800 */
[----:B------:R-:W2:Y:S01]  /*9710*/  MUFU.EX2 R175, R175 ;  /* 0x000000af00af7308 */ /* 0x000ea20000000800 */
[----:B---3--:R-:W-:-:S07]  /*9720*/  F2FP.BF16.F32.PACK_AB R5, R169, R170 ;  /* 0x000000aaa905723e */ /* 0x008fce00000010ff */
[----:B------:R3:W4:Y:S08]  /*9730*/  MUFU.EX2 R176, R4 ;  /* 0x0000000400b07308 */ /* 0x0007300000000800 */
[----:B------:R-:W5:Y:S01]  /*9740*/  MUFU.EX2 R3, R3 ;  /* 0x0000000300037308 */ /* 0x000f620000000800 */
[----:B--2---:R-:W-:-:S07]  /*9750*/  F2FP.BF16.F32.PACK_AB R7, R175, R168 ;  /* 0x000000a8af07723e */ /* 0x004fce00000010ff */
[----:B------:R-:W2:Y:S01]  /*9760*/  MUFU.EX2 R187, R187 ;  /* 0x000000bb00bb7308 */ /* 0x000ea20000000800 */
[----:B---3--:R-:W-:Y:S01]  /*9770*/  F2FP.BF16.F32.PACK_AB R4, R173, R174 ;  /* 0x000000aead04723e */ /* 0x008fe200000010ff */
[-C--:B----4-:R-:W-:Y:S01]  /*9780*/  FMUL.FTZ R160, R160, R176.reuse ;  /* 0x000000b0a0a07220 */ /* 0x090fe20000410000 */
        /* <DEDUP_REMOVED lines=124> */
[----:B------:R-:W-:Y:S01]  /*9f50*/  MUFU.EX2 R188, R188 ;  /* 0x000000bc00bc7308 */ /* 0x000fe20000000800 */
[-C--:B------:R-:W-:Y:S01]  /*9f60*/  FMUL.FTZ R152, R152, R176.reuse ;  /* 0x000000b098987220 */ /* 0x080fe20000410000 */
[-C--:B------:R-:W-:Y:S01]  /*9f70*/  FMUL.FTZ R153, R153, R176.reuse ;  /* 0x000000b099997220 */ /* 0x080fe20000410000 */
[-C--:B------:R-:W-:Y:S01]  /*9f80*/  FMUL.FTZ R154, R154, R3.reuse ;  /* 0x000000039a9a7220 */ /* 0x080fe20000410000 */
[C---:B-1----:R-:W-:Y:S01]  /*9f90*/  HMMA.16816.F32.BF16 R84, R4.reuse, R16, R84 ;  /* 0x000000100454723c */ /* 0x042fe20000041854 */
[-C--:B------:R-:W-:Y:S01]  /*9fa0*/  FMUL.FTZ R155, R155, R3.reuse ;  /* 0x000000039b9b7220 */ /* 0x080fe20000410000 */
[-C--:B------:R-:W-:Y:S01]  /*9fb0*/  FMUL.FTZ R132, R132, R176.reuse ;  /* 0x000000b084847220 */ /* 0x080fe20000410000 */
[-C--:B------:R-:W-:Y:S01]  /*9fc0*/  FMUL.FTZ R133, R133, R176.reuse ;  /* 0x000000b085857220 */ /* 0x080fe20000410000 */
[----:B------:R-:W-:Y:S01]  /*9fd0*/  MUFU.EX2 R189, R189 ;  /* 0x000000bd00bd7308 */ /* 0x000fe20000000800 */
        /* <DEDUP_REMOVED lines=8> */
[----:B------:R-:W-:Y:S01]  /*a060*/  MUFU.EX2 R191, R191 ;  /* 0x000000bf00bf7308 */ /* 0x000fe20000000800 */
        /* <DEDUP_REMOVED lines=10> */
[-C--:B------:R-:W-:Y:S01]  /*a110*/  FMUL.FTZ R144, R144, R176.reuse ;  /* 0x000000b090907220 */ /* 0x080fe20000410000 */
[-C--:B------:R-:W-:Y:S01]  /*a120*/  FMUL.FTZ R145, R145, R176.reuse ;  /* 0x000000b091917220 */ /* 0x080fe20000410000 */
[-C--:B------:R-:W-:Y:S01]  /*a130*/  FMUL.FTZ R142, R142, R3.reuse ;  /* 0x000000038e8e7220 */ /* 0x080fe20000410000 */
[C---:B---3--:R-:W-:Y:S01]  /*a140*/  HMMA.16816.F32.BF16 R100, R4.reuse, R8, R100 ;  /* 0x000000080464723c */ /* 0x048fe20000041864 */
[-C--:B------:R-:W-:Y:S01]  /*a150*/  FMUL.FTZ R143, R143, R3.reuse ;  /* 0x000000038f8f7220 */ /* 0x080fe20000410000 */
[----:B------:R-:W3:Y:S01]  /*a160*/  MUFU.EX2 R220, R220 ;  /* 0x000000dc00dc7308 */ /* 0x000ee20000000800 */
[-C--:B------:R-:W-:Y:S01]  /*a170*/  FMUL.FTZ R146, R146, R3.reuse ;  /* 0x0000000392927220 */ /* 0x080fe20000410000 */
[-C--:B------:R-:W-:Y:S01]  /*a180*/  FMUL.FTZ R147, R147, R3.reuse ;  /* 0x0000000393937220 */ /* 0x080fe20000410000 */
[----:B------:R-:W-:Y:S01]  /*a190*/  FFMA.FTZ R174, R244, R176, R174 ;  /* 0x000000b0f4ae7223 */ /* 0x000fe200000100ae */
[----:B------:R-:W-:Y:S01]  /*a1a0*/  HMMA.16816.F32.BF16 R104, R4, R10, R104 ;  /* 0x0000000a0468723c */ /* 0x000fe20000041868 */
[----:B------:R-:W4:Y:S01]  /*a1b0*/  LDSM.16.MT88.4 R8, [R212+0x16000] ;  /* 0x01600000d408783b */ /* 0x000f220000004200 */
[----:B------:R-:W-:Y:S01]  /*a1c0*/  FFMA.FTZ R3, R239, R3, R170 ;  /* 0x00000003ef037223 */ /* 0x000fe200000100aa */
[----:B------:R-:W-:Y:S01]  /*a1d0*/  FADD.FTZ R174, R173, R174 ;  /* 0x000000aeadae7221 */ /* 0x000fe20000010000 */
[----:B------:R-:W-:Y:S02]  /*a1e0*/  MUFU.EX2 R221, R221 ;  /* 0x000000dd00dd7308 */ /* 0x000fe40000000800 */
[----:B------:R-:W-:Y:S01]  /*a1f0*/  FADD.FTZ R3, R169, R3 ;  /* 0x00000003a9037221 */ /* 0x000fe20000010000 */
[----:B------:R-:W-:-:S03]  /*a200*/  FADD.FTZ R172, R172, R174 ;  /* 0x000000aeacac7221 */ /* 0x000fc60000010000 */
[----:B------:R-:W-:Y:S01]  /*a210*/  FADD.FTZ R3, R168, R3 ;  /* 0x00000003a8037221 */ /* 0x000fe20000010000 */
[----:B------:R-:W-:Y:S01]  /*a220*/  FADD.FTZ R172, R171, R172 ;  /* 0x000000acabac7221 */ /* 0x000fe20000010000 */
[----:B------:R-:W4:Y:S01]  /*a230*/  MUFU.EX2 R222, R222 ;  /* 0x000000de00de7308 */ /* 0x000f220000000800 */
[C---:B-1----:R-:W-:Y:S01]  /*a240*/  HMMA.16816.F32.BF16 R108, R4.reuse, R16, R108 ;  /* 0x00000010046c723c */ /* 0x042fe2000004186c */
[----:B------:R-:W-:Y:S01]  /*a250*/  FADD.FTZ R175, R175, R3 ;  /* 0x00000003afaf7221 */ /* 0x000fe20000010000 */
[----:B--2---:R-:W-:Y:S01]  /*a260*/  FADD.FTZ R172, R187, R172 ;  /* 0x000000acbbac7221 */ /* 0x004fe20000010000 */
[-C--:B------:R-:W-:Y:S02]  /*a270*/  MOV R3, R0.reuse ;  /* 0x0000000000037202 */ /* 0x080fe40000000f00 */
[----:B-----5:R-:W-:Y:S01]  /*a280*/  FADD.FTZ R175, R190, R175 ;  /* 0x000000afbeaf7221 */ /* 0x020fe20000010000 */
[----:B------:R-:W-:Y:S01]  /*a290*/  HMMA.16816.F32.BF16 R112, R4, R18, R112 ;  /* 0x000000120470723c */ /* 0x000fe20000041870 */
[----:B------:R-:W1:Y:S01]  /*a2a0*/  LDSM.16.MT88.4 R16, [R210+0x16000] ;  /* 0x01600000d210783b */ /* 0x000e620000004200 */
[----:B------:R-:W2:Y:S01]  /*a2b0*/  MUFU.EX2 R236, R236 ;  /* 0x000000ec00ec7308 */ /* 0x000ea20000000800 */
[----:B---3--:R-:W-:Y:S01]  /*a2c0*/  FADD.FTZ R175, R220, R175 ;  /* 0x000000afdcaf7221 */ /* 0x008fe20000010000 */
[----:B------:R-:W-:-:S02]  /*a2d0*/  @P0 MOV R3, R0 ;  /* 0x0000000000030202 */ /* 0x000fc40000000f00 */
[C---:B----4-:R-:W-:Y:S04]  /*a2e0*/  HMMA.16816.F32.BF16 R116, R4.reuse, R12, R116 ;  /* 0x0000000c0474723c */ /* 0x050fe80000041874 */
[----:B------:R-:W3:Y:S02]  /*a2f0*/  MUFU.EX2 R231, R231 ;  /* 0x000000e700e77308 */ /* 0x000ee40000000800 */
[C---:B------:R-:W-:Y:S01]  /*a300*/  HMMA.16816.F32.BF16 R120, R4.reuse, R14, R120 ;  /* 0x0000000e0478723c */ /* 0x040fe20000041878 */
[----:B------:R-:W4:Y:S05]  /*a310*/  LDSM.16.MT88.4 R12, [R209+0x16000] ;  /* 0x01600000d10c783b */ /* 0x000f2a0000004200 */
[----:B------:R-:W-:Y:S01]  /*a320*/  MUFU.EX2 R237, R237 ;  /* 0x000000ed00ed7308 */ /* 0x000fe20000000800 */
[C---:B------:R-:W-:Y:S07]  /*a330*/  HMMA.16816.F32.BF16 R124, R4.reuse, R8, R124 ;  /* 0x00000008047c723c */ /* 0x040fee000004187c */
[----:B------:R-:W-:Y:S01]  /*a340*/  MUFU.EX2 R225, R225 ;  /* 0x000000e100e17308 */ /* 0x000fe20000000800 */
[C---:B------:R-:W-:Y:S01]  /*a350*/  HMMA.16816.F32.BF16 R128, R4.reuse, R10, R128 ;  /* 0x0000000a0480723c */ /* 0x040fe20000041880 */
[----:B------:R-:W5:Y:S06]  /*a360*/  LDSM.16.MT88.4 R8, [R208+0x16000] ;  /* 0x01600000d008783b */ /* 0x000f6c0000004200 */
[----:B------:R-:W-:Y:S01]  /*a370*/  MUFU.EX2 R226, R226 ;  /* 0x000000e200e27308 */ /* 0x000fe20000000800 */
[C---:B-1----:R-:W-:Y:S07]  /*a380*/  HMMA.16816.F32.BF16 R152, R4.reuse, R16, R152 ;  /* 0x000000100498723c */ /* 0x042fee0000041898 */
[----:B------:R-:W1:Y:S01]  /*a390*/  MUFU.EX2 R227, R227 ;  /* 0x000000e300e37308 */ /* 0x000e620000000800 */
[C---:B------:R-:W-:Y:S01]  /*a3a0*/  HMMA.16816.F32.BF16 R132, R4.reuse, R18, R132 ;  /* 0x000000120484723c */ /* 0x040fe20000041884 */
[----:B------:R-:W3:Y:S06]  /*a3b0*/  LDSM.16.MT88.4 R16, [R208+0x10800] ;  /* 0x01080000d010783b */ /* 0x000eec0000004200 */
[----:B------:R-:W-:Y:S01]  /*a3c0*/  MUFU.EX2 R224, R224 ;  /* 0x000000e000e07308 */ /* 0x000fe20000000800 */
[C---:B----4-:R-:W-:Y:S07]  /*a3d0*/  HMMA.16816.F32.BF16 R136, R4.reuse, R12, R136 ;  /* 0x0000000c0488723c */ /* 0x050fee0000041888 */
[----:B------:R-:W4:Y:S01]  /*a3e0*/  MUFU.EX2 R223, R223 ;  /* 0x000000df00df7308 */ /* 0x000f220000000800 */
[C---:B------:R-:W-:Y:S01]  /*a3f0*/  HMMA.16816.F32.BF16 R148, R4.reuse, R14, R148 ;  /* 0x0000000e0494723c */ /* 0x040fe20000041894 */
[----:B------:R-:W-:Y:S06]  /*a400*/  LDSM.16.MT88.4 R12, [R212+0x12800] ;  /* 0x01280000d40c783b */ /* 0x000fec0000004200 */
[----:B------:R-:W4:Y:S01]  /*a410*/  MUFU.EX2 R186, R186 ;  /* 0x000000ba00ba7308 */ /* 0x000f220000000800 */
[C---:B-----5:R-:W-:Y:S06]  /*a420*/  HMMA.16816.F32.BF16 R140, R4.reuse, R8, R140 ;  /* 0x00000008048c723c */ /* 0x060fec000004188c */
[----:B------:R-:W-:Y:S01]  /*a430*/  HMMA.16816.F32.BF16 R144, R4, R10, R144 ;  /* 0x0000000a0490723c */ /* 0x000fe20000041890 */
[----:B------:R-:W-:Y:S01]  /*a440*/  LDSM.16.MT88.4 R8, [R210+0x12800] ;  /* 0x01280000d208783b */ /* 0x000fe20000004200 */
[----:B------:R-:W5:Y:S05]  /*a450*/  MUFU.EX2 R185, R185 ;  /* 0x000000b900b97308 */ /* 0x000f6a0000000800 */
[C---:B------:R-:W-:Y:S01]  /*a460*/  F2FP.BF16.F32.PACK_AB R4, R188.reuse, R187 ;  /* 0x000000bbbc04723e */ /* 0x040fe200000010ff */
[----:B------:R-:W-:Y:S01]  /*a470*/  FADD.FTZ R188, R188, R172 ;  /* 0x000000acbcbc7221 */ /* 0x000fe20000010000 */
[----:B------:R-:W-:Y:S01]  /*a480*/  F2FP.BF16.F32.PACK_AB R5, R220, R190 ;  /* 0x000000bedc05723e */ /* 0x000fe200000010ff */
[----:B------:R-:W-:Y:S01]  /*a490*/  MUFU.EX2 R184, R184 ;  /* 0x000000b800b87308 */ /* 0x000fe20000000800 */
[----:B------:R-:W-:Y:S01]  /*a4a0*/  F2FP.BF16.F32.PACK_AB R6, R191, R189 ;  /* 0x000000bdbf06723e */ /* 0x000fe200000010ff */
[----:B------:R-:W-:Y:S01]  /*a4b0*/  FADD.FTZ R188, R189, R188 ;  /* 0x000000bcbdbc7221 */ /* 0x000fe20000010000 */
[----:B------:R-:W-:Y:S01]  /*a4c0*/  F2FP.BF16.F32.PACK_AB R7, R222, R221 ;  /* 0x000000ddde07723e */ /* 0x000fe200000010ff */
[----:B------:R-:W-:-:S02]  /*a4d0*/  FADD.FTZ R221, R221, R175 ;  /* 0x000000afdddd7221 */ /* 0x000fc40000010000 */
[----:B------:R-:W-:Y:S02]  /*a4e0*/  FADD.FTZ R191, R191, R188 ;  /* 0x000000bcbfbf7221 */ /* 0x000fe40000010000 */
[----:B------:R-:W-:Y:S01]  /*a4f0*/  MUFU.EX2 R182, R182 ;  /* 0x000000b600b67308 */ /* 0x000fe20000000800 */
[----:B------:R-:W-:Y:S01]  /*a500*/  FADD.FTZ R221, R222, R221 ;  /* 0x000000dddedd7221 */ /* 0x000fe20000010000 */
[----:B------:R-:W-:Y:S01]  /*a510*/  HMMA.16816.F32.BF16 R44, R4, R20, R44 ;  /* 0x00000014042c723c */ /* 0x000fe2000004182c */
[----:B--2---:R-:W-:-:S05]  /*a520*/  FADD.FTZ R191, R236, R191 ;  /* 0x000000bfecbf7221 */ /* 0x004fca0000010000 */
[C---:B------:R-:W-:Y:S01]  /*a530*/  HMMA.16816.F32.BF16 R48, R4.reuse, R22, R48 ;  /* 0x000000160430723c */ /* 0x040fe20000041830 */
[----:B------:R-:W2:Y:S01]  /*a540*/  LDSM.16.MT88.4 R20, [R212+0x14800] ;  /* 0x01480000d414783b */ /* 0x000ea20000004200 */
[----:B------:R-:W5:Y:S04]  /*a550*/  MUFU.EX2 R181, R181 ;  /* 0x000000b500b57308 */ /* 0x000f680000000800 */
[C---:B---3--:R-:W-:Y:S04]  /*a560*/  HMMA.16816.F32.BF16 R52, R4.reuse, R16, R52 ;  /* 0x000000100434723c */ /* 0x048fe80000041834 */
[----:B------:R-:W3:Y:S02]  /*a570*/  MUFU.EX2 R180, R180 ;  /* 0x000000b400b47308 */ /* 0x000ee40000000800 */
[C---:B------:R-:W-:Y:S01]  /*a580*/  HMMA.16816.F32.BF16 R56, R4.reuse, R18, R56 ;  /* 0x000000120438723c */ /* 0x040fe20000041838 */
[----:B------:R-:W1:Y:S05]  /*a590*/  LDSM.16.MT88.4 R16, [R210+0x14800] ;  /* 0x01480000d210783b */ /* 0x000e6a0000004200 */
[C---:B------:R-:W-:Y:S01]  /*a5a0*/  HMMA.16816.F32.BF16 R160, R4.reuse, R28, R160 ;  /* 0x0000001c04a0723c */ /* 0x040fe200000418a0 */
[----:B------:R-:W3:Y:S05]  /*a5b0*/  MUFU.EX2 R179, R179 ;  /* 0x000000b300b37308 */ /* 0x000eea0000000800 */
[C---:B------:R-:W-:Y:S01]  /*a5c0*/  HMMA.16816.F32.BF16 R156, R4.reuse, R30, R156 ;  /* 0x0000001e049c723c */ /* 0x040fe2000004189c */
[----:B------:R-:W-:Y:S02]  /*a5d0*/  LDSM.16.MT88.4 R28, [R209+0x12800] ;  /* 0x01280000d11c783b */ /* 0x000fe40000004200 */
[----:B------:R-:W3:Y:S03]  /*a5e0*/  MUFU.EX2 R177, R177 ;  /* 0x000000b100b17308 */ /* 0x000ee60000000800 */
[C---:B------:R-:W-:Y:S06]  /*a5f0*/  HMMA.16816.F32.BF16 R36, R4.reuse, R24, R36 ;  /* 0x000000180424723c */ /* 0x040fec0000041824 */
[C---:B------:R-:W-:Y:S01]  /*a600*/  HMMA.16816.F32.BF16 R40, R4.reuse, R26, R40 ;  /* 0x0000001a0428723c */ /* 0x040fe20000041828 */
[----:B------:R-:W-:Y:S05]  /*a610*/  LDSM.16.MT88.4 R24, [R208+0x12800] ;  /* 0x01280000d018783b */ /* 0x000fea0000004200 */
[C---:B--2---:R-:W-:Y:S06]  /*a620*/  HMMA.16816.F32.BF16 R92, R4.reuse, R20, R92 ;  /* 0x00000014045c723c */ /* 0x044fec000004185c */
[C---:B------:R-:W-:Y:S01]  /*a630*/  HMMA.16816.F32.BF16 R96, R4.reuse, R22, R96 ;  /* 0x000000160460723c */ /* 0x040fe20000041860 */
[----:B------:R-:W2:Y:S05]  /*a640*/  LDSM.16.MT88.4 R20, [R212+0x16800] ;  /* 0x01680000d414783b */ /* 0x000eaa0000004200 */
[C---:B------:R-:W-:Y:S06]  /*a650*/  HMMA.16816.F32.BF16 R60, R4.reuse, R12, R60 ;  /* 0x0000000c043c723c */ /* 0x040fec000004183c */
[C---:B------:R-:W-:Y:S01]  /*a660*/  HMMA.16816.F32.BF16 R64, R4.reuse, R14, R64 ;  /* 0x0000000e0440723c */ /* 0x040fe20000041840 */
[----:B------:R-:W4:Y:S05]  /*a670*/  LDSM.16.MT88.4 R12, [R209+0x14800] ;  /* 0x01480000d10c783b */ /* 0x000f2a0000004200 */
[C---:B------:R-:W-:Y:S06]  /*a680*/  HMMA.16816.F32.BF16 R68, R4.reuse, R8, R68 ;  /* 0x000000080444723c */ /* 0x040fec0000041844 */
[C---:B------:R-:W-:Y:S01]  /*a690*/  HMMA.16816.F32.BF16 R72, R4.reuse, R10, R72 ;  /* 0x0000000a0448723c */ /* 0x040fe20000041848 */
[----:B------:R-:W5:Y:S05]  /*a6a0*/  LDSM.16.MT88.4 R8, [R208+0x14800] ;  /* 0x01480000d008783b */ /* 0x000f6a0000004200 */
        /* <DEDUP_REMOVED lines=8> */
[----:B------:R-:W-:Y:S05]  /*a730*/  LDSM.16.MT88.4 R28, [R212+0x11000] ;  /* 0x01100000d41c783b */ /* 0x000fea0000004200 */
[C---:B------:R-:W-:Y:S06]  /*a740*/  HMMA.16816.F32.BF16 R84, R4.reuse, R24, R84 ;  /* 0x000000180454723c */ /* 0x040fec0000041854 */
[C---:B------:R-:W-:Y:S01]  /*a750*/  HMMA.16816.F32.BF16 R88, R4.reuse, R26, R88 ;  /* 0x0000001a0458723c */ /* 0x040fe20000041858 */
[----:B------:R-:W3:Y:S05]  /*a760*/  LDSM.16.MT88.4 R24, [R210+0x11000] ;  /* 0x01100000d218783b */ /* 0x000eea0000004200 */
[C---:B----4-:R-:W-:Y:S06]  /*a770*/  HMMA.16816.F32.BF16 R108, R4.reuse, R12, R108 ;  /* 0x0000000c046c723c */ /* 0x050fec000004186c */
[C---:B------:R-:W-:Y:S01]  /*a780*/  HMMA.16816.F32.BF16 R112, R4.reuse, R14, R112 ;  /* 0x0000000e0470723c */ /* 0x040fe20000041870 */
[----:B------:R-:W-:Y:S05]  /*a790*/  LDSM.16.MT88.4 R12, [R208+0x11000] ;  /* 0x01100000d00c783b */ /* 0x000fea0000004200 */
[C---:B-----5:R-:W-:Y:S06]  /*a7a0*/  HMMA.16816.F32.BF16 R116, R4.reuse, R8, R116 ;  /* 0x000000080474723c */ /* 0x060fec0000041874 */
        /* <DEDUP_REMOVED lines=8> */
[C---:B-1----:R-:W-:Y:S06]  /*a830*/  HMMA.16816.F32.BF16 R140, R4.reuse, R16, R140 ;  /* 0x00000010048c723c */ /* 0x042fec000004188c */
[----:B------:R-:W-:Y:S01]  /*a840*/  HMMA.16816.F32.BF16 R144, R4, R18, R144 ;  /* 0x000000120490723c */ /* 0x000fe20000041890 */
[----:B------:R-:W1:Y:S06]  /*a850*/  LDSM.16.MT88.4 R16, [R212+0x13000] ;  /* 0x01300000d410783b */ /* 0x000e6c0000004200 */
[C---:B------:R-:W-:Y:S01]  /*a860*/  F2FP.BF16.F32.PACK_AB R4, R231.reuse, R236 ;  /* 0x000000ece704723e */ /* 0x040fe200000010ff */
[----:B------:R-:W-:Y:S01]  /*a870*/  FADD.FTZ R231, R231, R191 ;  /* 0x000000bfe7e77221 */ /* 0x000fe20000010000 */
[----:B------:R-:W-:Y:S01]  /*a880*/  F2FP.BF16.F32.PACK_AB R5, R227, R226 ;  /* 0x000000e2e305723e */ /* 0x000fe200000010ff */
[----:B------:R-:W-:Y:S01]  /*a890*/  FADD.FTZ R226, R226, R221 ;  /* 0x000000dde2e27221 */ /* 0x000fe20000010000 */
[----:B------:R-:W-:Y:S01]  /*a8a0*/  F2FP.BF16.F32.PACK_AB R6, R225, R237 ;  /* 0x000000ede106723e */ /* 0x000fe200000010ff */
[----:B------:R-:W-:Y:S01]  /*a8b0*/  FADD.FTZ R231, R237, R231 ;  /* 0x000000e7ede77221 */ /* 0x000fe20000010000 */
[----:B------:R-:W-:Y:S01]  /*a8c0*/  F2FP.BF16.F32.PACK_AB R7, R223, R224 ;  /* 0x000000e0df07723e */ /* 0x000fe200000010ff */
[----:B------:R-:W-:-:S02]  /*a8d0*/  FADD.FTZ R226, R227, R226 ;  /* 0x000000e2e3e27221 */ /* 0x000fc40000010000 */
[----:B------:R-:W-:Y:S02]  /*a8e0*/  FADD.FTZ R225, R225, R231 ;  /* 0x000000e7e1e17221 */ /* 0x000fe40000010000 */
[----:B------:R-:W-:Y:S02]  /*a8f0*/  FADD.FTZ R224, R224, R226 ;  /* 0x000000e2e0e07221 */ /* 0x000fe40000010000 */
[----:B--2---:R-:W-:Y:S01]  /*a900*/  HMMA.16816.F32.BF16 R44, R4, R20, R44 ;  /* 0x00000014042c723c */ /* 0x004fe2000004182c */
[----:B------:R-:W-:Y:S01]  /*a910*/  FADD.FTZ R225, R186, R225 ;  /* 0x000000e1bae17221 */ /* 0x000fe20000010000 */
[----:B------:R-:W-:-:S03]  /*a920*/  FADD.FTZ R224, R223, R224 ;  /* 0x000000e0dfe07221 */ /* 0x000fc60000010000 */
[----:B------:R-:W-:Y:S01]  /*a930*/  FADD.FTZ R225, R185, R225 ;  /* 0x000000e1b9e17221 */ /* 0x000fe20000010000 */
[----:B------:R-:W-:Y:S01]  /*a940*/  HMMA.16816.F32.BF16 R48, R4, R22, R48 ;  /* 0x000000160430723c */ /* 0x000fe20000041830 */
[----:B------:R-:W2:Y:S01]  /*a950*/  LDSM.16.MT88.4 R20, [R210+0x15000] ;  /* 0x01500000d214783b */ /* 0x000ea20000004200 */
[----:B------:R-:W-:Y:S01]  /*a960*/  FADD.FTZ R224, R181, R224 ;  /* 0x000000e0b5e07221 */ /* 0x000fe20000010000 */
[----:B------:R-:W-:-:S03]  /*a970*/  FADD.FTZ R225, R184, R225 ;  /* 0x000000e1b8e17221 */ /* 0x000fc60000010000 */
[----:B---3--:R-:W-:Y:S01]  /*a980*/  HMMA.16816.F32.BF16 R36, R4, R24, R36 ;  /* 0x000000180424723c */ /* 0x008fe20000041824 */
[----:B------:R-:W-:Y:S01]  /*a990*/  FADD.FTZ R224, R180, R224 ;  /* 0x000000e0b4e07221 */ /* 0x000fe20000010000 */
[----:B------:R-:W-:-:S03]  /*a9a0*/  FADD.FTZ R244, R182, R225 ;  /* 0x000000e1b6f47221 */ /* 0x000fc60000010000 */
[----:B------:R-:W-:Y:S01]  /*a9b0*/  FADD.FTZ R224, R179, R224 ;  /* 0x000000e0b3e07221 */ /* 0x000fe20000010000 */
[----:B------:R-:W-:Y:S01]  /*a9c0*/  HMMA.16816.F32.BF16 R40, R4, R26, R40 ;  /* 0x0000001a0428723c */ /* 0x000fe20000041828 */
[----:B------:R-:W3:Y:S02]  /*a9d0*/  LDSM.16.MT88.4 R24, [R212+0x15000] ;  /* 0x01500000d418783b */ /* 0x000ee40000004200 */
[----:B------:R-:W-:-:S03]  /*a9e0*/  FADD.FTZ R239, R177, R224 ;  /* 0x000000e0b1ef7221 */ /* 0x000fc60000010000 */
[C---:B-1----:R-:W-:Y:S06]  /*a9f0*/  HMMA.16816.F32.BF16 R60, R4.reuse, R16, R60 ;  /* 0x00000010043c723c */ /* 0x042fec000004183c */
[C---:B------:R-:W-:Y:S01]  /*aa00*/  HMMA.16816.F32.BF16 R64, R4.reuse, R18, R64 ;  /* 0x000000120440723c */ /* 0x040fe20000041840 */
[----:B------:R-:W1:Y:S05]  /*aa10*/  LDSM.16.MT88.4 R16, [R209+0x15000] ;  /* 0x01500000d110783b */ /* 0x000e6a0000004200 */
        /* <DEDUP_REMOVED lines=14> */
[----:B------:R-:W-:Y:S05]  /*ab00*/  LDSM.16.MT88.4 R32, [R208+0x17000] ;  /* 0x01700000d020783b */ /* 0x000fea0000004200 */
[C---:B---3--:R-:W-:Y:S06]  /*ab10*/  HMMA.16816.F32.BF16 R92, R4.reuse, R24, R92 ;  /* 0x00000018045c723c */ /* 0x048fec000004185c */
[C---:B------:R-:W-:Y:S01]  /*ab20*/  HMMA.16816.F32.BF16 R96, R4.reuse, R26, R96 ;  /* 0x0000001a0460723c */ /* 0x040fe20000041860 */
[----:B------:R-:W3:Y:S05]  /*ab30*/  LDSM.16.MT88.4 R24, [R210+0x17000] ;  /* 0x01700000d218783b */ /* 0x000eea0000004200 */
        /* <DEDUP_REMOVED lines=8> */
[----:B------:R-:W2:Y:S05]  /*abc0*/  LDSM.16.MT88.4 R28, [R210+0x11800] ;  /* 0x01180000d21c783b */ /* 0x000eaa0000004200 */
[C---:B----4-:R-:W-:Y:S06]  /*abd0*/  HMMA.16816.F32.BF16 R116, R4.reuse, R12, R116 ;  /* 0x0000000c0474723c */ /* 0x050fec0000041874 */
[C---:B------:R-:W-:Y:S01]  /*abe0*/  HMMA.16816.F32.BF16 R120, R4.reuse, R14, R120 ;  /* 0x0000000e0478723c */ /* 0x040fe20000041878 */
[----:B------:R-:W-:Y:S05]  /*abf0*/  LDSM.16.MT88.4 R12, [R210+0x13800] ;  /* 0x01380000d20c783b */ /* 0x000fea0000004200 */
[C---:B-----5:R-:W-:Y:S06]  /*ac00*/  HMMA.16816.F32.BF16 R124, R4.reuse, R8, R124 ;  /* 0x00000008047c723c */ /* 0x060fec000004187c */
[C---:B------:R-:W-:Y:S01]  /*ac10*/  HMMA.16816.F32.BF16 R128, R4.reuse, R10, R128 ;  /* 0x0000000a0480723c */ /* 0x040fe20000041880 */
[----:B------:R-:W-:Y:S05]  /*ac20*/  LDSM.16.MT88.4 R8, [R209+0x13800] ;  /* 0x01380000d108783b */ /* 0x000fea0000004200 */
[C---:B---3--:R-:W-:Y:S06]  /*ac30*/  HMMA.16816.F32.BF16 R152, R4.reuse, R24, R152 ;  /* 0x000000180498723c */ /* 0x048fec0000041898 */
[C---:B------:R-:W-:Y:S01]  /*ac40*/  HMMA.16816.F32.BF16 R132, R4.reuse, R26, R132 ;  /* 0x0000001a0484723c */ /* 0x040fe20000041884 */
[----:B------:R-:W3:Y:S05]  /*ac50*/  LDSM.16.MT88.4 R24, [R208+0x11800] ;  /* 0x01180000d018783b */ /* 0x000eea0000004200 */
[C---:B------:R-:W-:Y:S06]  /*ac60*/  HMMA.16816.F32.BF16 R140, R4.reuse, R32, R140 ;  /* 0x00000020048c723c */ /* 0x040fec000004188c */
[----:B------:R-:W-:Y:S01]  /*ac70*/  HMMA.16816.F32.BF16 R144, R4, R34, R144 ;  /* 0x000000220490723c */ /* 0x000fe20000041890 */
[----:B------:R-:W-:Y:S06]  /*ac80*/  LDSM.16.MT88.4 R32, [R210+0x15800] ;  /* 0x01580000d220783b */ /* 0x000fec0000004200 */
[----:B------:R-:W-:-:S02]  /*ac90*/  F2FP.BF16.F32.PACK_AB R4, R185, R186 ;  /* 0x000000bab904723e */ /* 0x000fc400000010ff */
[----:B------:R-:W-:Y:S02]  /*aca0*/  F2FP.BF16.F32.PACK_AB R5, R180, R181 ;  /* 0x000000b5b405723e */ /* 0x000fe400000010ff */
[----:B------:R-:W-:Y:S02]  /*acb0*/  F2FP.BF16.F32.PACK_AB R6, R182, R184 ;  /* 0x000000b8b606723e */ /* 0x000fe400000010ff */
[----:B------:R-:W-:-:S07]  /*acc0*/  F2FP.BF16.F32.PACK_AB R7, R177, R179 ;  /* 0x000000b3b107723e */ /* 0x000fce00000010ff */
        /* <DEDUP_REMOVED lines=8> */
[----:B------:R-:W4:Y:S05]  /*ad50*/  LDSM.16.MT88.4 R28, [R212+0x15800] ;  /* 0x01580000d41c783b */ /* 0x000f2a0000004200 */
[C---:B---3--:R-:W-:Y:S06]  /*ad60*/  HMMA.16816.F32.BF16 R52, R4.reuse, R24, R52 ;  /* 0x000000180434723c */ /* 0x048fec0000041834 */
[C---:B------:R-:W-:Y:S01]  /*ad70*/  HMMA.16816.F32.BF16 R56, R4.reuse, R26, R56 ;  /* 0x0000001a0438723c */ /* 0x040fe20000041838 */
[----:B------:R-:W3:Y:S05]  /*ad80*/  LDSM.16.MT88.4 R24, [R209+0x15800] ;  /* 0x01580000d118783b */ /* 0x000eea0000004200 */
[C---:B------:R-:W-:Y:S06]  /*ad90*/  HMMA.16816.F32.BF16 R68, R4.reuse, R12, R68 ;  /* 0x0000000c0444723c */ /* 0x040fec0000041844 */
[C---:B------:R-:W-:Y:S01]  /*ada0*/  HMMA.16816.F32.BF16 R72, R4.reuse, R14, R72 ;  /* 0x0000000e0448723c */ /* 0x040fe20000041848 */
[----:B------:R-:W5:Y:S05]  /*adb0*/  LDSM.16.MT88.4 R12, [R212+0x17800] ;  /* 0x01780000d40c783b */ /* 0x000f6a0000004200 */
        /* <DEDUP_REMOVED lines=10> */
[----:B------:R-:W-:Y:S01]  /*ae60*/  HMMA.16816.F32.BF16 R156, R4, R166, R156 ;  /* 0x000000a6049c723c */ /* 0x000fe2000004189c */
[----:B------:R-:W-:-:S02]  /*ae70*/  MOV R164, R2 ;  /* 0x0000000200a47202 */ /* 0x000fc40000000f00 */
[----:B------:R-:W-:-:S03]  /*ae80*/  @P0 MOV R164, R2 ;  /* 0x0000000200a40202 */ /* 0x000fc60000000f00 */
[C---:B----4-:R-:W-:Y:S06]  /*ae90*/  HMMA.16816.F32.BF16 R92, R4.reuse, R28, R92 ;  /* 0x0000001c045c723c */ /* 0x050fec000004185c */
[C---:B------:R-:W-:Y:S06]  /*aea0*/  HMMA.16816.F32.BF16 R96, R4.reuse, R30, R96 ;  /* 0x0000001e0460723c */ /* 0x040fec0000041860 */
[C---:B------:R-:W-:Y:S06]  /*aeb0*/  HMMA.16816.F32.BF16 R100, R4.reuse, R32, R100 ;  /* 0x000000200464723c */ /* 0x040fec0000041864 */
[C---:B------:R-:W-:Y:S06]  /*aec0*/  HMMA.16816.F32.BF16 R104, R4.reuse, R34, R104 ;  /* 0x000000220468723c */ /* 0x040fec0000041868 */
[C---:B---3--:R-:W-:Y:S06]  /*aed0*/  HMMA.16816.F32.BF16 R108, R4.reuse, R24, R108 ;  /* 0x00000018046c723c */ /* 0x048fec000004186c */
[C---:B------:R-:W-:Y:S06]  /*aee0*/  HMMA.16816.F32.BF16 R112, R4.reuse, R26, R112 ;  /* 0x0000001a0470723c */ /* 0x040fec0000041870 */
[C---:B-----5:R-:W-:Y:S06]  /*aef0*/  HMMA.16816.F32.BF16 R124, R4.reuse, R12, R124 ;  /* 0x0000000c047c723c */ /* 0x060fec000004187c */
[C---:B------:R-:W-:Y:S06]  /*af00*/  HMMA.16816.F32.BF16 R128, R4.reuse, R14, R128 ;  /* 0x0000000e0480723c */ /* 0x040fec0000041880 */
[C---:B------:R-:W-:Y:S06]  /*af10*/  HMMA.16816.F32.BF16 R152, R4.reuse, R8, R152 ;  /* 0x000000080498723c */ /* 0x040fec0000041898 */
[C---:B------:R-:W-:Y:S06]  /*af20*/  HMMA.16816.F32.BF16 R132, R4.reuse, R10, R132 ;  /* 0x0000000a0484723c */ /* 0x040fec0000041884 */
[C---:B-1----:R-:W-:Y:S06]  /*af30*/  HMMA.16816.F32.BF16 R136, R4.reuse, R16, R136 ;  /* 0x000000100488723c */ /* 0x042fec0000041888 */
[C---:B------:R-:W-:Y:S06]  /*af40*/  HMMA.16816.F32.BF16 R148, R4.reuse, R18, R148 ;  /* 0x000000120494723c */ /* 0x040fec0000041894 */
[C---:B--2---:R-:W-:Y:S06]  /*af50*/  HMMA.16816.F32.BF16 R140, R4.reuse, R20, R140 ;  /* 0x00000014048c723c */ /* 0x044fec000004188c */
[----:B------:R-:W-:Y:S01]  /*af60*/  HMMA.16816.F32.BF16 R144, R4, R22, R144 ;  /* 0x000000160490723c */ /* 0x000fe20000041890 */
[----:B------:R-:W-:-:S08]  /*af70*/  NOP ;  /* 0x0000000000007918 */ /* 0x000fd00000000000 */
[----:B------:R-:W-:-:S15]  /*af80*/  @P0 BRA `(.L_x_74) ;  /* 0x0000000000040947 */ /* 0x000fde0003800000 */
.L_x_70:
[----:B------:R-:W-:-:S12]  /*af90*/  UIADD3 UR19, UR17, -0x1, URZ ;  /* 0xffffffff11137890 */ /* 0x000fd8000fffe03f */
.L_x_74:
[----:B------:R-:W-:-:S13]  /*afa0*/  ISETP.LE.AND P0, PT, RZ, UR19, PT ;  /* 0x00000013ff007c0c */ /* 0x000fda000bf03270 */
[----:B------:R-:W-:Y:S05]  /*afb0*/  @!P0 BRA `(.L_x_75) ;  /* 0x0000004000f08947 */ /* 0x000fea0003800000 */
[----:B------:R-:W2:Y:S01]  /*afc0*/  LDL.64 R8, [R1] ;  /* 0x0000000001087983 */ /* 0x000ea20000100a00 */
[----:B------:R-:W-:Y:S01]  /*afd0*/  ULDC UR6, c[0x0][0x2d0] ;  /* 0x0000b40000067ab9 */ /* 0x000fe20000000800 */
[----:B------:R-:W-:Y:S01]  /*afe0*/  ULDC UR5, c[0x0][0x260] ;  /* 0x0000980000057ab9 */ /* 0x000fe20000000800 */
[----:B------:R-:W-:Y:S01]  /*aff0*/  ULDC UR4, c[0x0][0x268] ;  /* 0x00009a0000047ab9 */ /* 0x000fe20000000800 */
[----:B------:R-:W3:Y:S01]  /*b000*/  LDL.LU.64 R10, [R1+0x8] ;  /* 0x00000800010a7983 */ /* 0x000ee20000300a00 */
[----:B------:R-:W-:Y:S01]  /*b010*/  IMAD.U32 R237, RZ, RZ, UR21 ;  /* 0x00000015ffed7e24 */ /* 0x000fe2000f8e00ff */
[----:B------:R-:W-:Y:S01]  /*b020*/  ULDC.64 UR8, c[0x0][0x248] ;  /* 0x0000920000087ab9 */ /* 0x000fe20000000a00 */
[----:B------:R-:W-:Y:S01]  /*b030*/  IMAD.U32 R231, RZ, RZ, UR23 ;  /* 0x00000017ffe77e24 */ /* 0x000fe2000f8e00ff */
[----:B------:R-:W1:Y:S02]  /*b040*/  S2R R2, SR_TID.X ;  /* 0x0000000000027919 */ /* 0x000e640000002100 */
[----:B-1----:R-:W-:-:S04]  /*b050*/  SHF.R.S32.HI R0, RZ, 0x1f, R2 ;  /* 0x0000001fff007819 */ /* 0x002fc80000011402 */
[----:B------:R-:W-:-:S04]  /*b060*/  LEA.HI R0, R0, R2, RZ, 0x3 ;  /* 0x0000000200007211 */ /* 0x000fc800078f18ff */
[----:B------:R-:W-:-:S05]  /*b070*/  LOP3.LUT R0, R0, 0xfffffff8, RZ, 0xc0, !PT ;  /* 0xfffffff800007812 */ /* 0x000fca00078ec0ff */
[----:B------:R-:W-:Y:S02]  /*b080*/  IMAD.IADD R0, R2, 0x1, -R0 ;  /* 0x0000000102007824 */ /* 0x000fe400078e0a00 */
[----:B------:R-:W-:Y:S02]  /*b090*/  IMAD.U32 R2, RZ, RZ, UR5 ;  /* 0x00000005ff027e24 */ /* 0x000fe4000f8e00ff */
[----:B------:R-:W-:Y:S02]  /*b0a0*/  IMAD.SHL.U32 R4, R0, 0x8, RZ ;  /* 0x0000000800047824 */ /* 0x000fe400078e00ff */
[----:B------:R-:W-:Y:S01]  /*b0b0*/  IMAD.U32 R0, RZ, RZ, UR4 ;  /* 0x00000004ff007e24 */ /* 0x000fe2000f8e00ff */
[----:B------:R-:W-:Y:S02]  /*b0c0*/  ULDC.64 UR4, c[0x0][0x220] ;  /* 0x0000880000047ab9 */ /* 0x000fe40000000a00 */
[----:B------:R-:W-:Y:S01]  /*b0d0*/  ISETP.GE.AND P6, PT, R4, UR6, PT ;  /* 0x0000000604007c0c */ /* 0x000fe2000bfc6270 */
[----:B------:R-:W-:Y:S01]  /*b0e0*/  ULDC.64 UR6, c[0x0][0x218] ;  /* 0x0000860000067ab9 */ /* 0x000fe20000000a00 */
[----:B------:R-:W-:-:S03]  /*b0f0*/  SHF.R.S32.HI R5, RZ, 0x1f, R4 ;  /* 0x0000001fff057819 */ /* 0x000fc60000011404 */
[----:B------:R-:W-:-:S04]  /*b100*/  IMAD.WIDE.U32 R6, R2, UR18, R4 ;  /* 0x0000001202067c25 */ /* 0x000fc8000f8e0004 */
[----:B------:R-:W-:Y:S01]  /*b110*/  IMAD.WIDE.U32 R4, R0, UR18, R4 ;  /* 0x0000001200047c25 */ /* 0x000fe2000f8e0004 */
[----:B------:R-:W-:-:S03]  /*b120*/  IADD3 R2, P1, R6, UR22, RZ ;  /* 0x0000001606027c10 */ /* 0x000fc6000ff3e0ff */
[----:B------:R-:W1:Y:S01]  /*b130*/  @!P6 LDC.64 R226, c[0x0][0x220] ;  /* 0x00008800ffe2eb82 */ /* 0x000e620000000a00 */
[----:B------:R-:W-:Y:S02]  /*b140*/  IADD3 R0, P0, R4, UR24, RZ ;  /* 0x0000001804007c10 */ /* 0x000fe4000ff1e0ff */
[----:B------:R-:W-:Y:S02]  /*b150*/  IADD3.X R237, R237, UR13, R7, P1, !PT ;  /* 0x0000000deded7c10 */ /* 0x000fe40008ffe407 */
[----:B------:R-:W-:-:S03]  /*b160*/  IADD3.X R231, R231, UR12, R5, P0, !PT ;  /* 0x0000000ce7e77c10 */ /* 0x000fc600087fe405 */
[----:B------:R-:W4:Y:S01]  /*b170*/  @!P6 LDC.64 R224, c[0x0][0x220] ;  /* 0x00008800ffe0eb82 */ /* 0x000f220000000a00 */
[----:B------:R-:W-:Y:S01]  /*b180*/  LEA R238, P1, R2, UR6, 0x1 ;  /* 0x0000000602ee7c11 */ /* 0x000fe2000f8208ff */
[----:B------:R-:W-:Y:S01]  /*b190*/  UMOV UR12, URZ ;  /* 0x0000003f000c7c82 */ /* 0x000fe20008000000 */
[----:B------:R-:W-:Y:S01]  /*b1a0*/  LEA R236, P0, R0, UR4, 0x1 ;  /* 0x0000000400ec7c11 */ /* 0x000fe2000f8008ff */
[----:B------:R-:W-:Y:S01]  /*b1b0*/  ULDC UR4, c[0x0][0x2ec] ;  /* 0x0000bb0000047ab9 */ /* 0x000fe20000000800 */
[----:B------:R-:W-:Y:S01]  /*b1c0*/  LEA.HI.X R237, R2, UR7, R237, 0x1, P1 ;  /* 0x0000000702ed7c11 */ /* 0x000fe200088f0ced */
[----:B------:R-:W-:Y:S01]  /*b1d0*/  IMAD.MOV.U32 R2, RZ, RZ, R164 ;  /* 0x000000ffff027224 */ /* 0x000fe200078e00a4 */
[----:B------:R-:W-:Y:S01]  /*b1e0*/  LEA.HI.X R231, R0, UR5, R231, 0x1, P0 ;  /* 0x0000000500e77c11 */ /* 0x000fe200080f0ce7 */
[----:B------:R-:W1:Y:S01]  /*b1f0*/  @!P6 LDC.64 R222, c[0x0][0x220] ;  /* 0x00008800ffdeeb82 */ /* 0x000e620000000a00 */
[----:B------:R-:W-:Y:S01]  /*b200*/  IMAD.MOV.U32 R0, RZ, RZ, R3 ;  /* 0x000000ffff007224 */ /* 0x000fe200078e0003 */
[----:B------:R-:W-:Y:S01]  /*b210*/  ULDC UR5, c[0x0][0x2d0] ;  /* 0x0000b40000057ab9 */ /* 0x000fe20000000800 */
[----:B------:R-:W-:-:S05]  /*b220*/  ULDC.64 UR6, c[0x0][0x250] ;  /* 0x0000940000067ab9 */ /* 0x000fca0000000a00 */
[----:B------:R-:W1:Y:S01]  /*b230*/  @!P6 LDC.64 R220, c[0x0][0x220] ;  /* 0x00008800ffdceb82 */ /* 0x000e620000000a00 */
[----:B--2---:R-:W-:Y:S02]  /*b240*/  SHF.R.S32.HI R251, RZ, 0x1f, R8 ;  /* 0x0000001ffffb7819 */ /* 0x004fe40000011408 */
[C---:B------:R-:W-:Y:S02]  /*b250*/  IADD3 R246, P2, R8.reuse, 0x10, RZ ;  /* 0x0000001008f67810 */ /* 0x040fe40007f5e0ff */
[C---:B------:R-:W-:Y:S02]  /*b260*/  IADD3 R242, P1, R8.reuse, 0x20, RZ ;  /* 0x0000002008f27810 */ /* 0x040fe40007f3e0ff */
[----:B------:R-:W-:Y:S01]  /*b270*/  IADD3 R240, P0, R8, 0x30, RZ ;  /* 0x0000003008f07810 */ /* 0x000fe20007f1e0ff */
[--C-:B------:R-:W-:Y:S02]  /*b280*/  IMAD.X R247, RZ, RZ, R251.reuse, P2 ;  /* 0x000000fffff77224 */ /* 0x100fe400010e06fb */
[----:B------:R-:W-:-:S02]  /*b290*/  IMAD.X R243, RZ, RZ, R251, P1 ;  /* 0x000000fffff37224 */ /* 0x000fc400008e06fb */
[----:B------:R-:W-:Y:S02]  /*b2a0*/  IMAD.X R241, RZ, RZ, R251, P0 ;  /* 0x000000fffff17224 */ /* 0x000fe400000e06fb */
[----:B---3--:R-:W-:Y:S02]  /*b2b0*/  IMAD.MOV.U32 R249, RZ, RZ, R11 ;  /* 0x000000fffff97224 */ /* 0x008fe400078e000b */
[----:B------:R-:W-:Y:S01]  /*b2c0*/  IMAD.MOV.U32 R250, RZ, RZ, R8 ;  /* 0x000000fffffa7224 */ /* 0x000fe200078e0008 */
[----:B-1--4-:R-:W-:Y:S06]  /*b2d0*/  BRA `(.L_x_76) ;  /* 0x0000000400b87947 */ /* 0x012fec0003800000 */
.L_x_78:
[----:B------:R1:W-:Y:S01]  /*b2e0*/  @P6 STS.128 [R219+0x8000], RZ ;  /* 0x008000ffdb006388 */ /* 0x0003e20000000c00 */
[----:B------:R-:W2:Y:S01]  /*b2f0*/  @!P6 LDC.64 R170, c[0x0][0x218] ;  /* 0x00008600ffaaeb82 */ /* 0x000ea20000000a00 */
[----:B------:R-:W-:Y:S02]  /*b300*/  USHF.R.S32.HI UR11, URZ, 0x1f, UR10 ;  /* 0x0000001f3f0b7899 */ /* 0x000fe4000801140a */
[----:B------:R-:W-:Y:S02]  /*b310*/  UIMAD.WIDE.U32 UR20, UR10, UR8, URZ ;  /* 0x000000080a1472a5 */ /* 0x000fe4000f8e003f */
[----:B------:R-:W-:Y:S03]  /*b320*/  UIMAD UR11, UR11, UR8, URZ ;  /* 0x000000080b0b72a4 */ /* 0x000fe6000f8e023f */
[----:B------:R-:W3:Y:S01]  /*b330*/  @!P6 LDC.64 R168, c[0x0][0x218] ;  /* 0x00008600ffa8eb82 */ /* 0x000ee20000000a00 */
[----:B------:R-:W-:Y:S01]  /*b340*/  UIMAD UR11, UR10, UR9, UR11 ;  /* 0x000000090a0b72a4 */ /* 0x000fe2000f8e020b */
[----:B------:R-:W-:Y:S02]  /*b350*/  IMAD.U32 R180, RZ, RZ, UR20 ;  /* 0x00000014ffb47e24 */ /* 0x000fe4000f8e00ff */
[----:B------:R-:W-:Y:S01]  /*b360*/  IMAD.U32 R181, RZ, RZ, UR21 ;  /* 0x00000015ffb57e24 */ /* 0x000fe2000f8e00ff */
[----:B------:R-:W-:Y:S02]  /*b370*/  UIADD3 UR11, UR21, UR11, URZ ;  /* 0x0000000b150b7290 */ /* 0x000fe4000fffe03f */
[C---:B------:R-:W-:Y:S01]  /*b380*/  LEA R179, P1, R180.reuse, R232, 0x6 ;  /* 0x000000e8b4b37211 */ /* 0x040fe200078230ff */
[----:B------:R-:W4:Y:S03]  /*b390*/  @!P6 LDC.64 R166, c[0x0][0x218] ;  /* 0x00008600ffa6eb82 */ /* 0x000f260000000a00 */
[----:B------:R-:W-:Y:S05]  /*b3a0*/  IMAD.U32 R178, RZ, RZ, UR11 ;  /* 0x0000000bffb27e24 */ /* 0x000fea000f8e00ff */
[----:B------:R-:W-:Y:S01]  /*b3b0*/  LEA.HI.X R178, R180, R235, R178, 0x6, P1 ;  /* 0x000000ebb4b27211 */ /* 0x000fe200008f34b2 */
[----:B------:R-:W5:Y:S01]  /*b3c0*/  @!P6 LDC.64 R164, c[0x0][0x218] ;  /* 0x00008600ffa4eb82 */ /* 0x000f620000000a00 */
[C---:B------:R-:W-:Y:S04]  /*b3d0*/  IADD3 R177, P1, R179.reuse, UR32, RZ ;  /* 0x00000020b3b17c10 */ /* 0x040fe8000ff3e0ff */
[----:B------:R-:W-:Y:S02]  /*b3e0*/  IADD3.X R180, R178, UR31, RZ, P1, !PT ;  /* 0x0000001fb2b47c10 */ /* 0x000fe40008ffe4ff */
[----:B--2---:R-:W-:Y:S02]  /*b3f0*/  @!P6 LEA R186, P2, R179, R170, 0x1 ;  /* 0x000000aab3bae211 */ /* 0x004fe400078408ff */
[----:B------:R-:W-:Y:S02]  /*b400*/  IADD3 R170, P1, R177, UR32, RZ ;  /* 0x00000020b1aa7c10 */ /* 0x000fe4000ff3e0ff */
[----:B------:R-:W-:Y:S02]  /*b410*/  @!P6 LEA.HI.X R187, R179, R171, R178, 0x1, P2 ;  /* 0x000000abb3bbe211 */ /* 0x000fe400010f0cb2 */
[C---:B---3--:R-:W-:Y:S02]  /*b420*/  @!P6 LEA R178, P2, R177.reuse, R168, 0x1 ;  /* 0x000000a8b1b2e211 */ /* 0x048fe400078408ff */
[----:B------:R-:W-:Y:S01]  /*b430*/  IADD3.X R171, R180, UR31, RZ, P1, !PT ;  /* 0x0000001fb4ab7c10 */ /* 0x000fe20008ffe4ff */
[----:B------:R-:W-:Y:S01]  /*b440*/  @!PT LDS RZ, [RZ] ;  /* 0x00000000fffff984 */ /* 0x000fe20000000800 */
[----:B------:R-:W-:Y:S01]  /*b450*/  @!PT LDS RZ, [RZ] ;  /* 0x00000000fffff984 */ /* 0x000fe20000000800 */
[----:B------:R-:W-:Y:S01]  /*b460*/  @!PT LDS RZ, [RZ] ;  /* 0x00000000fffff984 */ /* 0x000fe20000000800 */
[----:B------:R1:W-:Y:S01]  /*b470*/  @!P6 LDGSTS.E.BYPASS.LTC128B.128 [R219+0x8000], desc[UR26][R186.64] ;  /* 0x08000000badbefae */ /* 0x0003e2000b901d5a */
[----:B------:R-:W-:Y:S02]  /*b480*/  @!P6 LEA.HI.X R179, R177, R169, R180, 0x1, P2 ;  /* 0x000000a9b1b3e211 */ /* 0x000fe400010f0cb4 */
[C---:B----4-:R-:W-:Y:S01]  /*b490*/  @!P6 LEA R180, P2, R170.reuse, R166, 0x1 ;  /* 0x000000a6aab4e211 */ /* 0x050fe200078408ff */
[----:B------:R1:W-:Y:S01]  /*b4a0*/  @P5 STS.128 [R219+0xa000], RZ ;  /* 0x00a000ffdb005388 */ /* 0x0003e20000000c00 */
[C---:B------:R-:W-:Y:S02]  /*b4b0*/  IADD3 R168, P1, R170.reuse, UR32, RZ ;  /* 0x00000020aaa87c10 */ /* 0x040fe4000ff3e0ff */
[----:B------:R-:W-:Y:S01]  /*b4c0*/  @!P6 LEA.HI.X R181, R170, R167, R171, 0x1, P2 ;  /* 0x000000a7aab5e211 */ /* 0x000fe200010f0cab */
[----:B------:R-:W-:Y:S01]  /*b4d0*/  @!PT LDS RZ, [RZ] ;  /* 0x00000000fffff984 */ /* 0x000fe20000000800 */
[----:B------:R-:W-:Y:S01]  /*b4e0*/  @!PT LDS RZ, [RZ] ;  /* 0x00000000fffff984 */ /* 0x000fe20000000800 */
[----:B------:R-:W-:Y:S01]  /*b4f0*/  @!PT LDS RZ, [RZ] ;  /* 0x00000000fffff984 */ /* 0x000fe20000000800 */
[----:B------:R1:W-:Y:S01]  /*b500*/  @!P5 LDGSTS.E.BYPASS.LTC128B.128 [R219+0xa000], desc[UR26][R174.64+0x80] ;  /* 0x0a000080aedbdfae */ /* 0x0003e2000b901d5a */
[----:B------:R-:W-:Y:S02]  /*b510*/  IADD3.X R166, R171, UR31, RZ, P1, !PT ;  /* 0x0000001faba67c10 */ /* 0x000fe40008ffe4ff */
[C---:B-----5:R-:W-:Y:S01]  /*b520*/  @!P6 LEA R164, P1, R168.reuse, R164, 0x1 ;  /* 0x000000a4a8a4e211 */ /* 0x060fe200078208ff */
[----:B------:R1:W-:Y:S03]  /*b530*/  @P4 STS.128 [R219+0xc000], RZ ;  /* 0x00c000ffdb004388 */ /* 0x0003e60000000c00 */
[----:B------:R-:W-:Y:S01]  /*b540*/  @!P6 LEA.HI.X R165, R168, R165, R166, 0x1, P1 ;  /* 0x000000a5a8a5e211 */ /* 0x000fe200008f0ca6 */
        /* <DEDUP_REMOVED lines=69> */
[----:B------:R-:W0:Y:S01]  /*b9a0*/  LDGDEPBAR ;  /* 0x00000000000079af */ /* 0x000e220000000000 */
[----:B------:R-:W-:Y:S05]  /*b9b0*/  BRA `(.L_x_77) ;  /* 0x0000001800bc7947 */ /* 0x000fea0003800000 */
.L_x_76:
[----:B------:R-:W-:Y:S01]  /*b9c0*/  UIADD3 UR11, -UR12, UR19, URZ ;  /* 0x000000130c0b7290 */ /* 0x000fe2000fffe13f */
[----:B------:R-:W-:Y:S04]  /*b9d0*/  DEPBAR.LE SB0, 0x0 ;  /* 0x000080000000791a */ /* 0x000fe80000000000 */
[----:B------:R-:W-:Y:S01]  /*b9e0*/  BAR.SYNC.DEFER_BLOCKING 0x0 ;  /* 0x0000000000007b1d */ /* 0x000fe20000010000 */
[----:B------:R-:W-:Y:S01]  /*b9f0*/  IMAD.U32 R20, RZ, RZ, UR11 ;  /* 0x0000000bff147e24 */ /* 0x000fe2000f8e00ff */
[----:B------:R-:W-:Y:S01]  /*ba00*/  USHF.R.S32.HI UR13, URZ, 0x1f, UR11 ;  /* 0x0000001f3f0d7899 */ /* 0x000fe2000801140b */
[----:B------:R-:W-:Y:S01]  /*ba10*/  IMAD.U32 R4, RZ, RZ, UR11 ;  /* 0x0000000bff047e24 */ /* 0x000fe2000f8e00ff */
[----:B------:R-:W-:Y:S01]  /*ba20*/  UIMAD UR10, UR33, UR11, URZ ;  /* 0x0000000b210a72a4 */ /* 0x000fe2000f8e023f */
[----:B------:R-:W-:Y:S01]  /*ba30*/  IMAD.U32 R8, RZ, RZ, UR11 ;  /* 0x0000000bff087e24 */ /* 0x000fe2000f8e00ff */
[----:B------:R-:W-:Y:S02]  /*ba40*/  LEA R20, P0, R20, R250, 0x6 ;  /* 0x000000fa14147211 */ /* 0x000fe400078030ff */
[----:B------:R-:W-:Y:S01]  /*ba50*/  UIMAD UR10, UR13, UR34, UR10 ;  /* 0x000000220d0a72a4 */ /* 0x000fe2000f8e020a */
[----:B------:R-:W-:Y:S01]  /*ba60*/  IMAD.WIDE.U32 R8, R8, UR34, R248 ;  /* 0x0000002208087c25 */ /* 0x000fe2000f8e00f8 */
[----:B------:R-:W-:Y:S02]  /*ba70*/  LEA.HI.X.SX32 R21, R4, R251, 0x6, P0 ;  /* 0x000000fb04157211 */ /* 0x000fe400000f36ff */
[----:B------:R-:W-:Y:S02]  /*ba80*/  ISETP.GE.AND P5, PT, R230, UR5, PT ;  /* 0x00000005e6007c0c */ /* 0x000fe4000bfa6270 */
[----:B------:R-:W-:Y:S01]  /*ba90*/  VIADD R3, R9, UR10 ;  /* 0x0000000a09037c36 */ /* 0x000fe20008000000 */
[C---:B------:R-:W-:Y:S01]  /*baa0*/  @!P6 LEA R18, P0, R8.reuse, R226, 0x1 ;  /* 0x000000e20812e211 */ /* 0x040fe200078008ff */
[----:B------:R-:W-:Y:S01]  /*bab0*/  IMAD R7, R21, UR6, RZ ;  /* 0x0000000615077c24 */ /* 0x000fe2000f8e02ff */
[C---:B------:R-:W-:Y:S01]  /*bac0*/  IADD3 R6, P1, R8.reuse, UR36, RZ ;  /* 0x0000002408067c10 */ /* 0x040fe2000ff3e0ff */
[----:B------:R-:W-:Y:S01]  /*bad0*/  UIADD3 UR10, UR19, -0x1, URZ ;  /* 0xffffffff130a7890 */ /* 0x000fe2000fffe03f */
[----:B------:R-:W-:Y:S01]  /*bae0*/  @!P6 LEA.HI.X R19, R8, R227, R3, 0x1, P0 ;  /* 0x000000e30813e211 */ /* 0x000fe200000f0c03 */
[C---:B------:R-:W-:Y:S01]  /*baf0*/  IMAD R7, R20.reuse, UR7, R7 ;  /* 0x0000000714077c24 */ /* 0x040fe2000f8e0207 */
[----:B------:R-:W-:Y:S01]  /*bb00*/  ISETP.GE.AND P4, PT, R229, UR5, PT ;  /* 0x00000005e5007c0c */ /* 0x000fe2000bf86270 */
[----:B------:R-:W-:Y:S01]  /*bb10*/  IMAD.WIDE.U32 R20, R20, UR6, RZ ;  /* 0x0000000614147c25 */ /* 0x000fe2000f8e00ff */
[----:B------:R-:W-:Y:S01]  /*bb20*/  IADD3.X R5, R3, UR35, RZ, P1, !PT ;  /* 0x0000002303057c10 */ /* 0x000fe20008ffe4ff */
[----:B------:R-:W-:Y:S01]  /*bb30*/  @P6 STS.128 [R219+0x10000], RZ ;  /* 0x010000ffdb006388 */ /* 0x000fe20000000c00 */
[----:B------:R-:W-:Y:S01]  /*bb40*/  IADD3 R4, P1, R6, UR36, RZ ;  /* 0x0000002406047c10 */ /* 0x000fe2000ff3e0ff */
[----:B------:R-:W-:Y:S01]  /*bb50*/  IMAD.IADD R7, R21, 0x1, R7 ;  /* 0x0000000115077824 */ /* 0x000fe200078e0207 */
[C---:B------:R-:W-:Y:S01]  /*bb60*/  LEA R10, P3, R20.reuse, R236, 0x1 ;  /* 0x000000ec140a7211 */ /* 0x040fe200078608ff */
[----:B------:R-:W-:Y:S01]  /*bb70*/  @!PT LDS RZ, [RZ] ;  /* 0x00000000fffff984 */ /* 0x000fe20000000800 */
[----:B------:R-:W-:Y:S01]  /*bb80*/  @!PT LDS RZ, [RZ] ;  /* 0x00000000fffff984 */ /* 0x000fe20000000800 */
[----:B------:R-:W-:Y:S01]  /*bb90*/  @!PT LDS RZ, [RZ] ;  /* 0x00000000fffff984 */ /* 0x000fe20000000800 */
[----:B------:R-:W-:Y:S01]  /*bba0*/  @!P6 LDGSTS.E.BYPASS.LTC128B.128 [R219+0x10000], desc[UR26][R18.64] ;  /* 0x1000000012dbefae */ /* 0x000fe2000b901d5a */
[----:B------:R-:W-:Y:S01]  /*bbb0*/  IADD3.X R3, R5, UR35, RZ, P1, !PT ;  /* 0x0000002305037c10 */ /* 0x000fe20008ffe4ff */
[----:B------:R-:W-:Y:S01]  /*bbc0*/  UIADD3 UR10, UR10, -UR12, URZ ;  /* 0x8000000c0a0a7290 */ /* 0x000fe2000fffe03f */
[----:B------:R-:W-:Y:S01]  /*bbd0*/  LEA.HI.X R11, R20, R231, R7, 0x1, P3 ;  /* 0x000000e7140b7211 */ /* 0x000fe200018f0c07 */
[----:B------:R-:W-:Y:S01]  /*bbe0*/  @P5 STS.128 [R219+0x12000], RZ ;  /* 0x012000ffdb005388 */ /* 0x000fe20000000c00 */
[----:B------:R-:W-:Y:S01]  /*bbf0*/  @!P6 LEA R16, P2, R6, R224, 0x1 ;  /* 0x000000e00610e211 */ /* 0x000fe200078408ff */
[----:B------:R-:W-:Y:S01]  /*bc00*/  IMAD.U32 R7, RZ, RZ, UR11 ;  /* 0x0000000bff077e24 */ /* 0x000fe2000f8e00ff */
[----:B------:R-:W-:Y:S01]  /*bc10*/  @!P6 LEA R14, P1, R4, R222, 0x1 ;  /* 0x000000de040ee211 */ /* 0x000fe200078208ff */
[----:B------:R-:W-:Y:S01]  /*bc20*/  @!PT LDS RZ, [RZ] ;  /* 0x00000000fffff984 */ /* 0x000fe20000000800 */
[----:B------:R-:W-:Y:S01]  /*bc30*/  @!PT LDS RZ, [RZ] ;  /* 0x00000000fffff984 */ /* 0x000fe20000000800 */
[----:B------:R-:W-:Y:S01]  /*bc40*/  @!PT LDS RZ, [RZ] ;  /* 0x00000000fffff984 */ /* 0x000fe20000000800 */
[----:B------:R-:W-:Y:S01]  /*bc50*/  @!P5 LDGSTS.E.BYPASS.LTC128B.128 [R219+0x12000], desc[UR26][R10.64+0x80] ;  /* 0x120000800adbdfae */ /* 0x000fe2000b901d5a */
[----:B------:R-:W-:Y:S02]  /*bc60*/  ISETP.GE.AND P3, PT, R228, UR5, PT ;  /* 0x00000005e4007c0c */ /* 0x000fe4000bf66270 */
[----:B------:R-:W-:Y:S01]  /*bc70*/  @!P6 IADD3 R9, P0, R4, UR36, RZ ;  /* 0x000000240409ec10 */ /* 0x000fe2000ff1e0ff */
[----:B------:R-:W-:Y:S01]  /*bc80*/  @P4 STS.128 [R219+0x14000], RZ ;  /* 0x014000ffdb004388 */ /* 0x000fe20000000c00 */
[----:B------:R-:W-:Y:S01]  /*bc90*/  @!P6 LEA.HI.X R17, R6, R225, R5, 0x1, P2 ;  /* 0x000000e10611e211 */ /* 0x000fe200010f0c05 */
[----:B------:R-:W-:Y:S01]  /*bca0*/  IMAD.U32 R6, RZ, RZ, UR11 ;  /* 0x0000000bff067e24 */ /* 0x000fe2000f8e00ff */
[----:B------:R-:W-:Y:S01]  /*bcb0*/  @!P6 LEA.HI.X R15, R4, R223, R3, 0x1, P1 ;  /* 0x000000df040fe211 */ /* 0x000fe200008f0c03 */
[----:B------:R-:W-:Y:S01]  /*bcc0*/  @!PT LDS RZ, [RZ] ;  /* 0x00000000fffff984 */ /* 0x000fe20000000800 */
[----:B------:R-:W-:Y:S01]  /*bcd0*/  @!PT LDS RZ, [RZ] ;  /* 0x00000000fffff984 */ /* 0x000fe20000000800 */
[----:B------:R-:W-:Y:S01]  /*bce0*/  @!PT LDS RZ, [RZ] ;  /* 0x00000000fffff984 */ /* 0x000fe20000000800 */
[----:B------:R-:W-:Y:S01]  /*bcf0*/  @!P4 LDGSTS.E.BYPASS.LTC128B.128 [R219+0x14000], desc[UR26][R10.64+0x100] ;  /* 0x140001000adbcfae */ /* 0x000fe2000b901d5a */
[----:B------:R-:W-:Y:S01]  /*bd00*/  @!P6 IADD3.X R8, R3, UR35, RZ, P0, !PT ;  /* 0x000000230308ec10 */ /* 0x000fe200087fe4ff */
[----:B------:R-:W-:Y:S01]  /*bd10*/  IMAD.U32 R3, RZ, RZ, UR11 ;  /* 0x0000000bff037e24 */ /* 0x000fe2000f8e00ff */
[----:B------:R-:W-:Y:S01]  /*bd20*/  @!P6 LEA R12, P0, R9, R220, 0x1 ;  /* 0x000000dc090ce211 */ /* 0x000fe200078008ff */
[----:B------:R-:W-:Y:S01]  /*bd30*/  IMAD.U32 R5, RZ, RZ, UR11 ;  /* 0x0000000bff057e24 */ /* 0x000fe2000f8e00ff */
[----:B------:R-:W-:Y:S01]  /*bd40*/  LEA R20, P2, R7, R246, 0x6 ;  /* 0x000000f607147211 */ /* 0x000fe200078430ff */
[----:B------:R-:W-:Y:S01]  /*bd50*/  @P3 STS.128 [R219+0x16000], RZ ;  /* 0x016000ffdb003388 */ /* 0x000fe20000000c00 */
[----:B------:R-:W-:Y:S01]  /*bd60*/  @!P6 LEA.HI.X R13, R9, R221, R8, 0x1, P0 ;  /* 0x000000dd090de211 */ /* 0x000fe200000f0c08 */
[----:B------:R-:W-:Y:S01]  /*bd70*/  IMAD.U32 R4, RZ, RZ, UR11 ;  /* 0x0000000bff047e24 */ /* 0x000fe2000f8e00ff */
[----:B------:R-:W-:Y:S01]  /*bd80*/  LEA R26, P0, R3, R240, 0x6 ;  /* 0x000000f0031a7211 */ /* 0x000fe200078030ff */
[----:B------:R-:W-:Y:S01]  /*bd90*/  @!PT LDS RZ, [RZ] ;  /* 0x00000000fffff984 */ /* 0x000fe20000000800 */
[----:B------:R-:W-:Y:S01]  /*bda0*/  @!PT LDS RZ, [RZ] ;  /* 0x00000000fffff984 */ /* 0x000fe20000000800 */
[----:B------:R-:W-:Y:S01]  /*bdb0*/  @!PT LDS RZ, [RZ] ;  /* 0x00000000fffff984 */ /* 0x000fe20000000800 */
[----:B------:R1:W-:Y:S01]  /*bdc0*/  @!P3 LDGSTS.E.BYPASS.LTC128B.128 [R219+0x16000], desc[UR26][R10.64+0x180] ;  /* 0x160001800adbbfae */ /* 0x0003e2000b901d5a */
[----:B------:R-:W-:Y:S01]  /*bdd0*/  LEA.HI.X.SX32 R21, R6, R247, 0x6, P2 ;  /* 0x000000f706157211 */ /* 0x000fe200010f36ff */
[----:B------:R-:W-:Y:S01]  /*bde0*/  IMAD.WIDE.U32 R6, R20, UR6, RZ ;  /* 0x0000000614067c25 */ /* 0x000fe2000f8e00ff */
[C---:B------:R-:W-:Y:S01]  /*bdf0*/  LEA R8, P1, R5.reuse, R242, 0x6 ;  /* 0x000000f205087211 */ /* 0x040fe200078230ff */
[----:B------:R-:W-:Y:S01]  /*be00*/  @P6 STS.128 [R219+0x10800], RZ ;  /* 0x010800ffdb006388 */ /* 0x000fe20000000c00 */
[----:B------:R-:W-:Y:S01]  /*be10*/  LEA.HI.X.SX32 R27, R5, R241, 0x6, P0 ;  /* 0x000000f1051b7211 */ /* 0x000fe200000f36ff */
[----:B------:R-:W-:Y:S01]  /*be20*/  IMAD R5, R21, UR6, RZ ;  /* 0x0000000615057c24 */ /* 0x000fe2000f8e02ff */
[-C--:B------:R-:W-:Y:S01]  /*be30*/  LEA R24, P2, R6, R236.reuse, 0x1 ;  /* 0x000000ec06187211 */ /* 0x080fe200078408ff */
[----:B------:R-:W-:Y:S01]  /*be40*/  @!PT LDS RZ, [RZ] ;  /* 0x00000000fffff984 */ /* 0x000fe20000000800 */
[----:B------:R-:W-:Y:S01]  /*be50*/  @!PT LDS RZ, [RZ] ;  /* 0x00000000fffff984 */ /* 0x000fe20000000800 */
[----:B------:R-:W-:Y:S01]  /*be60*/  @!PT LDS RZ, [RZ] ;  /* 0x00000000fffff984 */ /* 0x000fe20000000800 */
[----:B------:R2:W-:Y:S01]  /*be70*/  @!P6 LDGSTS.E.BYPASS.LTC128B.128 [R219+0x10800], desc[UR26][R16.64] ;  /* 0x1080000010dbefae */ /* 0x0005e2000b901d5a */
[----:B------:R-:W-:Y:S01]  /*be80*/  LEA.HI.X.SX32 R9, R4, R243, 0x6, P1 ;  /* 0x000000f304097211 */ /* 0x000fe200008f36ff */
[----:B------:R-:W-:Y:S02]  /*be90*/  IMAD R5, R20, UR7, R5 ;  /* 0x0000000714057c24 */ /* 0x000fe4000f8e0205 */
[----:B------:R-:W-:Y:S01]  /*bea0*/  @P5 STS.128 [R219+0x12800], RZ ;  /* 0x012800ffdb005388 */ /* 0x000fe20000000c00 */
[----:B------:R-:W-:Y:S02]  /*beb0*/  IMAD R3, R27, UR6, RZ ;  /* 0x000000061b037c24 */ /* 0x000fe4000f8e02ff */
[----:B------:R-:W-:Y:S02]  /*bec0*/  IMAD.IADD R5, R7, 0x1, R5 ;  /* 0x0000000107057824 */ /* 0x000fe400078e0205 */
[----:B------:R-:W-:Y:S02]  /*bed0*/  IMAD R4, R9, UR6, RZ ;  /* 0x0000000609047c24 */ /* 0x000fe4000f8e02ff */
[----:B------:R-:W-:Y:S01]  /*bee0*/  IMAD R3, R26, UR7, R3 ;  /* 0x000000071a037c24 */ /* 0x000fe2000f8e0203 */
[-C--:B------:R-:W-:Y:S01]  /*bef0*/  LEA.HI.X R25, R6, R231.reuse, R5, 0x1, P2 ;  /* 0x000000e706197211 */ /* 0x080fe200010f0c05 */
[C---:B------:R-:W-:Y:S02]  /*bf00*/  IMAD R4, R8.reuse, UR7, R4 ;  /* 0x0000000708047c24 */ /* 0x040fe4000f8e0204 */
[----:B------:R-:W-:Y:S02]  /*bf10*/  IMAD.WIDE.U32 R8, R8, UR6, RZ ;  /* 0x0000000608087c25 */ /* 0x000fe4000f8e00ff */
[----:B------:R-:W-:Y:S01]  /*bf20*/  @!PT LDS RZ, [RZ] ;  /* 0x00000000fffff984 */ /* 0x000fe20000000800 */
[----:B------:R-:W-:Y:S01]  /*bf30*/  @!PT LDS RZ, [RZ] ;  /* 0x00000000fffff984 */ /* 0x000fe20000000800 */
[----:B------:R-:W-:Y:S01]  /*bf40*/  @!PT LDS RZ, [RZ] ;  /* 0x00000000fffff984 */ /* 0x000fe20000000800 */
[----:B------:R-:W-:Y:S02]  /*bf50*/  @!P5 LDGSTS.E.BYPASS.LTC128B.128 [R219+0x12800], desc[UR26][R24.64+0x80] ;  /* 0x1280008018dbdfae */ /* 0x000fe4000b901d5a */
[----:B------:R-:W-:Y:S01]  /*bf60*/  IMAD.IADD R4, R9, 0x1, R4 ;  /* 0x0000000109047824 */ /* 0x000fe200078e0204 */
[-C--:B------:R-:W-:Y:S01]  /*bf70*/  LEA R22, P1, R8, R236.reuse, 0x1 ;  /* 0x000000ec08167211 */ /* 0x080fe200078208ff */
[----:B------:R-:W-:Y:S01]  /*bf80*/  @P4 STS.128 [R219+0x14800], RZ ;  /* 0x014800ffdb004388 */ /* 0x000fe20000000c00 */
[----:B------:R-:W-:Y:S03]  /*bf90*/  IMAD.WIDE.U32 R26, R26, UR6, RZ ;  /* 0x000000061a1a7c25 */ /* 0x000fe6000f8e00ff */
[----:B------:R-:W-:Y:S01]  /*bfa0*/  @!PT LDS RZ, [RZ] ;  /* 0x00000000fffff984 */ /* 0x000fe20000000800 */
[----:B------:R-:W-:Y:S01]  /*bfb0*/  @!PT LDS RZ, [RZ] ;  /* 0x00000000fffff984 */ /* 0x000fe20000000800 */
[----:B------:R-:W-:Y:S01]  /*bfc0*/  @!PT LDS RZ, [RZ] ;  /* 0x00000000fffff984 */ /* 0x000fe20000000800 */
[----:B------:R-:W-:Y:S01]  /*bfd0*/  @!P4 LDGSTS.E.BYPASS.LTC128B.128 [R219+0x14800], desc[UR26][R24.64+0x100] ;  /* 0x1480010018dbcfae */ /* 0x000fe2000b901d5a */
[-C--:B------:R-:W-:Y:S01]  /*bfe0*/  LEA.HI.X R23, R8, R231.reuse, R4, 0x1, P1 ;  /* 0x000000e708177211 */ /* 0x080fe200008f0c04 */
[----:B------:R-:W-:Y:S01]  /*bff0*/  IMAD.IADD R3, R27, 0x1, R3 ;  /* 0x000000011b037824 */ /* 0x000fe200078e0203 */
[C---:B------:R-:W-:Y:S01]  /*c000*/  LEA R20, P0, R26.reuse, R236, 0x1 ;  /* 0x000000ec1a147211 */ /* 0x040fe200078008ff */
[----:B------:R-:W-:Y:S03]  /*c010*/  @P3 STS.128 [R219+0x16800], RZ ;  /* 0x016800ffdb003388 */ /* 0x000fe60000000c00 */
[----:B------:R-:W-:Y:S01]  /*c020*/  LEA.HI.X R21, R26, R231, R3, 0x1, P0 ;  /* 0x000000e71a157211 */ /* 0x000fe200000f0c03 */
[----:B------:R-:W-:Y:S01]  /*c030*/  @!PT LDS RZ, [RZ] ;  /* 0x00000000fffff984 */ /* 0x000fe20000000800 */
[----:B------:R-:W-:Y:S01]  /*c040*/  @!PT LDS RZ, [RZ] ;  /* 0x00000000fffff984 */ /* 0x000fe20000000800 */
[----:B------:R-:W-:Y:S01]  /*c050*/  @!PT LDS RZ, [RZ] ;  /* 0x00000000fffff984 */ /* 0x000fe20000000800 */
[----:B------:R3:W-:Y:S01]  /*c060*/  @!P3 LDGSTS.E.BYPASS.LTC128B.128 [R219+0x16800], desc[UR26][R24.64+0x180] ;  /* 0x1680018018dbbfae */ /* 0x0007e2000b901d5a */
[----:B------:R-:W-:Y:S03]  /*c070*/  IMAD.U32 R3, RZ, RZ, UR10 ;  /* 0x0000000aff037e24 */ /* 0x000fe6000f8e00ff */
        /* <DEDUP_REMOVED lines=39> */
[----:B-----5:R5:W-:Y:S04]  /*c2f0*/  @!P3 LDGSTS.E.BYPASS.LTC128B.128 [R219+0x17800], desc[UR26][R20.64+0x180] ;  /* 0x1780018014dbbfae */ /* 0x020be8000b901d5a */
[----:B------:R-:W-:Y:S04]  /*c300*/  LDSM.16.M88.4 R32, [R218] ;  /* 0x00000000da20783b */ /* 0x000fe80000000200 */
[----:B-1----:R-:W1:Y:S04]  /*c310*/  LDSM.16.M88.4 R8, [R217+0x8000] ;  /* 0x00800000d908783b */ /* 0x002e680000000200 */
[----:B--2---:R-:W4:Y:S04]  /*c320*/  LDSM.16.M88.4 R16, [R217+0x8800] ;  /* 0x00880000d910783b */ /* 0x004f280000000200 */
[----:B---3--:R-:W5:Y:S04]  /*c330*/  LDSM.16.M88.4 R24, [R217+0x9000] ;  /* 0x00900000d918783b */ /* 0x008f680000000200 */
[----:B------:R-:W2:Y:S04]  /*c340*/  LDSM.16.M88.4 R164, [R217+0x9800] ;  /* 0x00980000d9a4783b */ /* 0x000ea80000000200 */
[----:B------:R-:W0:Y:S04]  /*c350*/  LDGDEPBAR ;  /* 0x00000000000079af */ /* 0x000e280000000000 */
[----:B------:R-:W-:Y:S04]  /*c360*/  LDSM.16.M88.4 R168, [R216] ;  /* 0x00000000d8a8783b */ /* 0x000fe80000000200 */
[----:B------:R-:W3:Y:S04]  /*c370*/  LDSM.16.M88.4 R172, [R215] ;  /* 0x00000000d7ac783b */ /* 0x000ee80000000200 */
[----:B------:R-:W3:Y:S04]  /*c380*/  LDSM.16.M88.4 R176, [R207] ;  /* 0x00000000cfb0783b */ /* 0x000ee80000000200 */
[----:B------:R-:W3:Y:S04]  /*c390*/  LDSM.16.M88.4 R180, [R206] ;  /* 0x00000000ceb4783b */ /* 0x000ee80000000200 */
[----:B------:R-:W3:Y:S01]  /*c3a0*/  LDSM.16.M88.4 R184, [R205] ;  /* 0x00000000cdb8783b */ /* 0x000ee20000000200 */
[C---:B-1----:R-:W-:Y:S03]  /*c3b0*/  HMMA.16816.F32.BF16 R4, R32.reuse, R8, RZ ;  /* 0x000000082004723c */ /* 0x042fe600000418ff */
[----:B------:R-:W-:Y:S03]  /*c3c0*/  LDSM.16.M88.4 R188, [R211+0x8000] ;  /* 0x00800000d3bc783b */ /* 0x000fe60000000200 */
[C---:B------:R-:W-:Y:S06]  /*c3d0*/  HMMA.16816.F32.BF16 R8, R32.reuse, R10, RZ ;  /* 0x0000000a2008723c */ /* 0x040fec00000418ff */
[C---:B----4-:R-:W-:Y:S06]  /*c3e0*/  HMMA.16816.F32.BF16 R12, R32.reuse, R16, RZ ;  /* 0x00000010200c723c */ /* 0x050fec00000418ff */
[C---:B------:R-:W-:Y:S06]  /*c3f0*/  HMMA.16816.F32.BF16 R16, R32.reuse, R18, RZ ;  /* 0x000000122010723c */ /* 0x040fec00000418ff */
[C---:B-----5:R-:W-:Y:S06]  /*c400*/  HMMA.16816.F32.BF16 R20, R32.reuse, R24, RZ ;  /* 0x000000182014723c */ /* 0x060fec00000418ff */
[C---:B------:R-:W-:Y:S06]  /*c410*/  HMMA.16816.F32.BF16 R24, R32.reuse, R26, RZ ;  /* 0x0000001a2018723c */ /* 0x040fec00000418ff */
[C---:B--2---:R-:W-:Y:S06]  /*c420*/  HMMA.16816.F32.BF16 R28, R32.reuse, R164, RZ ;  /* 0x000000a4201c723c */ /* 0x044fec00000418ff */
[----:B------:R-:W-:Y:S01]  /*c430*/  HMMA.16816.F32.BF16 R32, R32, R166, RZ ;  /* 0x000000a62020723c */ /* 0x000fe200000418ff */
[----:B------:R-:W1:Y:S05]  /*c440*/  LDSM.16.M88.4 R164, [R214] ;  /* 0x00000000d6a4783b */ /* 0x000e6a0000000200 */
[C---:B---3--:R-:W-:Y:S06]  /*c450*/  HMMA.16816.F32.BF16 R4, R168.reuse, R172, R4 ;  /* 0x000000aca804723c */ /* 0x048fec0000041804 */
[C---:B------:R-:W-:Y:S01]  /*c460*/  HMMA.16816.F32.BF16 R8, R168.reuse, R174, R8 ;  /* 0x000000aea808723c */ /* 0x040fe20000041808 */
[----:B------:R-:W2:Y:S05]  /*c470*/  LDSM.16.M88.4 R172, [R211+0x8800] ;  /* 0x00880000d3ac783b */ /* 0x000eaa0000000200 */
[C---:B------:R-:W-:Y:S06]  /*c480*/  HMMA.16816.F32.BF16 R12, R168.reuse, R176, R12 ;  /* 0x000000b0a80c723c */ /* 0x040fec000004180c */
[C---:B------:R-:W-:Y:S01]  /*c490*/  HMMA.16816.F32.BF16 R16, R168.reuse, R178, R16 ;  /* 0x000000b2a810723c */ /* 0x040fe20000041810 */
[----:B------:R-:W3:Y:S05]  /*c4a0*/  LDSM.16.M88.4 R176, [R211+0x9000] ;  /* 0x00900000d3b0783b */ /* 0x000eea0000000200 */
[C---:B------:R-:W-:Y:S06]  /*c4b0*/  HMMA.16816.F32.BF16 R20, R168.reuse, R180, R20 ;  /* 0x000000b4a814723c */ /* 0x040fec0000041814 */
[C---:B------:R-:W-:Y:S01]  /*c4c0*/  HMMA.16816.F32.BF16 R24, R168.reuse, R182, R24 ;  /* 0x000000b6a818723c */ /* 0x040fe20000041818 */
[----:B------:R-:W-:Y:S05]  /*c4d0*/  LDSM.16.M88.4 R180, [R213] ;  /* 0x00000000d5b4783b */ /* 0x000fea0000000200 */
[C---:B------:R-:W-:Y:S06]  /*c4e0*/  HMMA.16816.F32.BF16 R28, R168.reuse, R184, R28 ;  /* 0x000000b8a81c723c */ /* 0x040fec000004181c */
[----:B------:R-:W-:Y:S01]  /*c4f0*/  HMMA.16816.F32.BF16 R32, R168, R186, R32 ;  /* 0x000000baa820723c */ /* 0x000fe20000041820 */
[----:B------:R-:W4:Y:S04]  /*c500*/  LDSM.16.M88.4 R168, [R211+0x9800] ;  /* 0x00980000d3a8783b */ /* 0x000f280000000200 */
        /* <DEDUP_REMOVED lines=14> */
[C---:B-----5:R-:W-:Y:S06]  /*c5f0*/  HMMA.16816.F32.BF16 R4, R180.reuse, R184, R4 ;  /* 0x000000b8b404723c */ /* 0x060fec0000041804 */
[C---:B------:R-:W-:Y:S01]  /*c600*/  HMMA.16816.F32.BF16 R8, R180.reuse, R186, R8 ;  /* 0x000000bab408723c */ /* 0x040fe20000041808 */
[----:B------:R-:W5:Y:S05]  /*c610*/  LDSM.16.M88.4 R184, [R217+0xa800] ;  /* 0x00a80000d9b8783b */ /* 0x000f6a0000000200 */
[C---:B-1----:R-:W-:Y:S06]  /*c620*/  HMMA.16816.F32.BF16 R12, R180.reuse, R188, R12 ;  /* 0x000000bcb40c723c */ /* 0x042fec000004180c */
[C---:B------:R-:W-:Y:S01]  /*c630*/  HMMA.16816.F32.BF16 R16, R180.reuse, R190, R16 ;  /* 0x000000beb410723c */ /* 0x040fe20000041810 */
[----:B------:R-:W1:Y:S05]  /*c640*/  LDSM.16.M88.4 R188, [R217+0xb000] ;  /* 0x00b00000d9bc783b */ /* 0x000e6a0000000200 */
[C---:B--2---:R-:W-:Y:S06]  /*c650*/  HMMA.16816.F32.BF16 R20, R180.reuse, R172, R20 ;  /* 0x000000acb414723c */ /* 0x044fec0000041814 */
[C---:B------:R-:W-:Y:S01]  /*c660*/  HMMA.16816.F32.BF16 R24, R180.reuse, R174, R24 ;  /* 0x000000aeb418723c */ /* 0x040fe20000041818 */
[----:B------:R-:W2:Y:S05]  /*c670*/  LDSM.16.M88.4 R172, [R217+0xb800] ;  /* 0x00b80000d9ac783b */ /* 0x000eaa0000000200 */
[C---:B---3--:R-:W-:Y:S06]  /*c680*/  HMMA.16816.F32.BF16 R28, R180.reuse, R176, R28 ;  /* 0x000000b0b41c723c */ /* 0x048fec000004181c */
[----:B------:R-:W-:Y:S01]  /*c690*/  HMMA.16816.F32.BF16 R32, R180, R178, R32 ;  /* 0x000000b2b420723c */ /* 0x000fe20000041820 */
[----:B------:R-:W-:Y:S04]  /*c6a0*/  LDSM.16.M88.4 R176, [R216+0x2000] ;  /* 0x00200000d8b0783b */ /* 0x000fe80000000200 */
[----:B------:R-:W3:Y:S01]  /*c6b0*/  LDSM.16.M88.4 R180, [R203] ;  /* 0x00000000cbb4783b */ /* 0x000ee20000000200 */
[C---:B----4-:R-:W-:Y:S06]  /*c6c0*/  HMMA.16816.F32.BF16 R4, R164.reuse, R168, R4 ;  /* 0x000000a8a404723c */ /* 0x050fec0000041804 */
[C---:B------:R-:W-:Y:S01]  /*c6d0*/  HMMA.16816.F32.BF16 R8, R164.reuse, R170, R8 ;  /* 0x000000aaa408723c */ /* 0x040fe20000041808 */
[----:B------:R-:W4:Y:S05]  /*c6e0*/  LDSM.16.M88.4 R168, [R202] ;  /* 0x00000000caa8783b */ /* 0x000f2a0000000200 */
[C---:B-----5:R-:W-:Y:S06]  /*c6f0*/  HMMA.16816.F32.BF16 R12, R164.reuse, R184, R12 ;  /* 0x000000b8a40c723c */ /* 0x060fec000004180c */
[C---:B------:R-:W-:Y:S01]  /*c700*/  HMMA.16816.F32.BF16 R16, R164.reuse, R186, R16 ;  /* 0x000000baa410723c */ /* 0x040fe20000041810 */
[----:B------:R-:W5:Y:S05]  /*c710*/  LDSM.16.M88.4 R184, [R201] ;  /* 0x00000000c9b8783b */ /* 0x000f6a0000000200 */
[C---:B-1----:R-:W-:Y:S06]  /*c720*/  HMMA.16816.F32.BF16 R20, R164.reuse, R188, R20 ;  /* 0x000000bca414723c */ /* 0x042fec0000041814 */
[C---:B------:R-:W-:Y:S01]  /*c730*/  HMMA.16816.F32.BF16 R24, R164.reuse, R190, R24 ;  /* 0x000000bea418723c */ /* 0x040fe20000041818 */
[----:B------:R-:W-:Y:S05]  /*c740*/  LDSM.16.M88.4 R188, [R211+0xa000] ;  /* 0x00a00000d3bc783b */ /* 0x000fea0000000200 */
[C---:B--2---:R-:W-:Y:S06]  /*c750*/  HMMA.16816.F32.BF16 R28, R164.reuse, R172, R28 ;  /* 0x000000aca41c723c */ /* 0x044fec000004181c */
[----:B------:R-:W-:Y:S01]  /*c760*/  HMMA.16816.F32.BF16 R32, R164, R174, R32 ;  /* 0x000000aea420723c */ /* 0x000fe20000041820 */
[----:B------:R-:W1:Y:S04]  /*c770*/  LDSM.16.M88.4 R164, [R200] ;  /* 0x00000000c8a4783b */ /* 0x000e680000000200 */
[----:B------:R-:W2:Y:S01]  /*c780*/  LDSM.16.M88.4 R172, [R214+0x2000] ;  /* 0x00200000d6ac783b */ /* 0x000ea20000000200 */
[C---:B---3--:R-:W-:Y:S06]  /*c790*/  HMMA.16816.F32.BF16 R4, R176.reuse, R180, R4 ;  /* 0x000000b4b004723c */ /* 0x048fec0000041804 */
[C---:B------:R-:W-:Y:S01]  /*c7a0*/  HMMA.16816.F32.BF16 R8, R176.reuse, R182, R8 ;  /* 0x000000b6b008723c */ /* 0x040fe20000041808 */
[----:B------:R-:W3:Y:S05]  /*c7b0*/  LDSM.16.M88.4 R180, [R211+0xa800] ;  /* 0x00a80000d3b4783b */ /* 0x000eea0000000200 */
[C---:B----4-:R-:W-:Y:S06]  /*c7c0*/  HMMA.16816.F32.BF16 R12, R176.reuse, R168, R12 ;  /* 0x000000a8b00c723c */ /* 0x050fec000004180c */
[C---:B------:R-:W-:Y:S01]  /*c7d0*/  HMMA.16816.F32.BF16 R16, R176.reuse, R170, R16 ;  /* 0x000000aab010723c */ /* 0x040fe20000041810 */
[----:B------:R-:W4:Y:S05]  /*c7e0*/  LDSM.16.M88.4 R168, [R211+0xb000] ;  /* 0x00b00000d3a8783b */ /* 0x000f2a0000000200 */
[C---:B-----5:R-:W-:Y:S06]  /*c7f0*/  HMMA.16816.F32.BF16 R20, R176.reuse, R184, R20 ;  /* 0x000000b8b014723c */ /* 0x060fec0000041814 */
[C---:B------:R-:W-:Y:S01]  /*c800*/  HMMA.16816.F32.BF16 R24, R176.reuse, R186, R24 ;  /* 0x000000bab018723c */ /* 0x040fe20000041818 */
[----:B------:R-:W5:Y:S05]  /*c810*/  LDSM.16.M88.4 R184, [R211+0xb800] ;  /* 0x00b80000d3b8783b */ /* 0x000f6a0000000200 */
[C---:B-1----:R-:W-:Y:S06]  /*c820*/  HMMA.16816.F32.BF16 R28, R176.reuse, R164, R28 ;  /* 0x000000a4b01c723c */ /* 0x042fec000004181c */
[----:B------:R-:W-:Y:S01]  /*c830*/  HMMA.16816.F32.BF16 R32, R176, R166, R32 ;  /* 0x000000a6b020723c */ /* 0x000fe20000041820 */
[----:B------:R-:W-:Y:S04]  /*c840*/  LDSM.16.M88.4 R164, [R213+0x2000] ;  /* 0x00200000d5a4783b */ /* 0x000fe80000000200 */
[----:B------:R-:W1:Y:S01]  /*c850*/  LDSM.16.M88.4 R176, [R204+0x2000] ;  /* 0x00200000ccb0783b */ /* 0x000e620000000200 */
        /* <DEDUP_REMOVED lines=9> */
[C---:B-----5:R-:W-:Y:S06]  /*c8f0*/  HMMA.16816.F32.BF16 R28, R172.reuse, R184, R28 ;  /* 0x000000b8ac1c723c */ /* 0x060fec000004181c */
[----:B------:R-:W-:Y:S01]  /*c900*/  HMMA.16816.F32.BF16 R32, R172, R186, R32 ;  /* 0x000000baac20723c */ /* 0x000fe20000041820 */
[----:B------:R-:W-:Y:S04]  /*c910*/  LDSM.16.M88.4 R172, [R218+0x4000] ;  /* 0x00400000daac783b */ /* 0x000fe80000000200 */
[----:B------:R-:W5:Y:S01]  /*c920*/  LDSM.16.M88.4 R184, [R217+0xc000] ;  /* 0x00c00000d9b8783b */ /* 0x000f620000000200 */
        /* <DEDUP_REMOVED lines=12> */
[----:B------:R-:W4:Y:S01]  /*c9f0*/  LDSM.16.M88.4 R168, [R199] ;  /* 0x00000000c7a8783b */ /* 0x000f220000000200 */
[C---:B-----5:R-:W-:Y:S06]  /*ca00*/  HMMA.16816.F32.BF16 R4, R172.reuse, R184, R4 ;  /* 0x000000b8ac04723c */ /* 0x060fec0000041804 */
[C---:B------:R-:W-:Y:S01]  /*ca10*/  HMMA.16816.F32.BF16 R8, R172.reuse, R186, R8 ;  /* 0x000000baac08723c */ /* 0x040fe20000041808 */
[----:B------:R-:W-:Y:S05]  /*ca20*/  LDSM.16.M88.4 R184, [R197] ;  /* 0x00000000c5b8783b */ /* 0x000fea0000000200 */
[C---:B-1----:R-:W-:Y:S06]  /*ca30*/  HMMA.16816.F32.BF16 R12, R172.reuse, R176, R12 ;  /* 0x000000b0ac0c723c */ /* 0x042fec000004180c */
[C---:B------:R-:W-:Y:S01]  /*ca40*/  HMMA.16816.F32.BF16 R16, R172.reuse, R178, R16 ;  /* 0x000000b2ac10723c */ /* 0x040fe20000041810 */
[----:B------:R-:W1:Y:S05]  /*ca50*/  LDSM.16.M88.4 R176, [R198] ;  /* 0x00000000c6b0783b */ /* 0x000e6a0000000200 */
[C---:B--2---:R-:W-:Y:S06]  /*ca60*/  HMMA.16816.F32.BF16 R20, R172.reuse, R188, R20 ;  /* 0x000000bcac14723c */ /* 0x044fec0000041814 */
[C---:B------:R-:W-:Y:S01]  /*ca70*/  HMMA.16816.F32.BF16 R24, R172.reuse, R190, R24 ;  /* 0x000000beac18723c */ /* 0x040fe20000041818 */
[----:B------:R-:W2:Y:S05]  /*ca80*/  LDSM.16.M88.4 R188, [R196] ;  /* 0x00000000c4bc783b */ /* 0x000eaa0000000200 */
        /* <DEDUP_REMOVED lines=10> */
[C---:B------:R-:W-:Y:S06]  /*cb30*/  HMMA.16816.F32.BF16 R20, R164.reuse, R184, R20 ;  /* 0x000000b8a414723c */ /* 0x040fec0000041814 */
[C---:B------:R-:W-:Y:S01]  /*cb40*/  HMMA.16816.F32.BF16 R24, R164.reuse, R186, R24 ;  /* 0x000000baa418723c */ /* 0x040fe20000041818 */
[----:B------:R-:W-:Y:S05]  /*cb50*/  LDSM.16.M88.4 R184, [R213+0x4000] ;  /* 0x00400000d5b8783b */ /* 0x000fea0000000200 */
[C---:B--2---:R-:W-:Y:S06]  /*cb60*/  HMMA.16816.F32.BF16 R28, R164.reuse, R188, R28 ;  /* 0x000000bca41c723c */ /* 0x044fec000004181c */
[----:B------:R-:W-:Y:S01]  /*cb70*/  HMMA.16816.F32.BF16 R32, R164, R190, R32 ;  /* 0x000000bea420723c */ /* 0x000fe20000041820 */
[----:B------:R-:W2:Y:S04]  /*cb80*/  LDSM.16.M88.4 R164, [R211+0xd800] ;  /* 0x00d80000d3a4783b */ /* 0x000ea80000000200 */
[----:B------:R-:W5:Y:S01]  /*cb90*/  LDSM.16.M88.4 R188, [R204+0x4000] ;  /* 0x00400000ccbc783b */ /* 0x000f620000000200 */
[C---:B---3--:R-:W-:Y:S06]  /*cba0*/  HMMA.16816.F32.BF16 R4, R172.reuse, R180, R4 ;  /* 0x000000b4ac04723c */ /* 0x048fec0000041804 */
[C---:B------:R-:W-:Y:S01]  /*cbb0*/  HMMA.16816.F32.BF16 R8, R172.reuse, R182, R8 ;  /* 0x000000b6ac08723c */ /* 0x040fe20000041808 */
[----:B------:R-:W3:Y:S05]  /*cbc0*/  LDSM.16.M88.4 R180, [R204+0x4800] ;  /* 0x00480000ccb4783b */ /* 0x000eea0000000200 */
[C---:B----4-:R-:W-:Y:S06]  /*cbd0*/  HMMA.16816.F32.BF16 R12, R172.reuse, R168, R12 ;  /* 0x000000a8ac0c723c */ /* 0x050fec000004180c */
[C---:B------:R-:W-:Y:S01]  /*cbe0*/  HMMA.16816.F32.BF16 R16, R172.reuse, R170, R16 ;  /* 0x000000aaac10723c */ /* 0x040fe20000041810 */
[----:B------:R-:W4:Y:S05]  /*cbf0*/  LDSM.16.M88.4 R168, [R204+0x5000] ;  /* 0x00500000cca8783b */ /* 0x000f2a0000000200 */
[C---:B-1----:R-:W-:Y:S06]  /*cc00*/  HMMA.16816.F32.BF16 R20, R172.reuse, R176, R20 ;  /* 0x000000b0ac14723c */ /* 0x042fec0000041814 */
[C---:B------:R-:W-:Y:S01]  /*cc10*/  HMMA.16816.F32.BF16 R24, R172.reuse, R178, R24 ;  /* 0x000000b2ac18723c */ /* 0x040fe20000041818 */
[----:B------:R-:W-:Y:S05]  /*cc20*/  LDSM.16.M88.4 R176, [R217+0xe000] ;  /* 0x00e00000d9b0783b */ /* 0x000fea0000000200 */
[C---:B--2---:R-:W-:Y:S06]  /*cc30*/  HMMA.16816.F32.BF16 R28, R172.reuse, R164, R28 ;  /* 0x000000a4ac1c723c */ /* 0x044fec000004181c */
[----:B------:R-:W-:Y:S01]  /*cc40*/  HMMA.16816.F32.BF16 R32, R172, R166, R32 ;  /* 0x000000a6ac20723c */ /* 0x000fe20000041820 */
[----:B------:R-:W1:Y:S04]  /*cc50*/  LDSM.16.M88.4 R164, [R204+0x5800] ;  /* 0x00580000cca4783b */ /* 0x000e680000000200 */
[----:B------:R-:W2:Y:S01]  /*cc60*/  LDSM.16.M88.4 R172, [R218+0x6000] ;  /* 0x00600000daac783b */ /* 0x000ea20000000200 */
[C---:B-----5:R-:W-:Y:S06]  /*cc70*/  HMMA.16816.F32.BF16 R4, R184.reuse, R188, R4 ;  /* 0x000000bcb804723c */ /* 0x060fec0000041804 */
[C---:B------:R-:W-:Y:S01]  /*cc80*/  HMMA.16816.F32.BF16 R8, R184.reuse, R190, R8 ;  /* 0x000000beb808723c */ /* 0x040fe20000041808 */
[----:B------:R-:W5:Y:S05]  /*cc90*/  LDSM.16.M88.4 R188, [R217+0xe800] ;  /* 0x00e80000d9bc783b */ /* 0x000f6a0000000200 */
        /* <DEDUP_REMOVED lines=9> */
[----:B------:R-:W1:Y:S01]  /*cd30*/  LDSM.16.M88.4 R184, [R195] ;  /* 0x00000000c3b8783b */ /* 0x000e620000000200 */
[C---:B--2---:R-:W-:Y:S06]  /*cd40*/  HMMA.16816.F32.BF16 R4, R172.reuse, R176, R4 ;  /* 0x000000b0ac04723c */ /* 0x044fec0000041804 */
[C---:B------:R-:W-:Y:S01]  /*cd50*/  HMMA.16816.F32.BF16 R8, R172.reuse, R178, R8 ;  /* 0x000000b2ac08723c */ /* 0x040fe20000041808 */
[----:B------:R-:W2:Y:S05]  /*cd60*/  LDSM.16.M88.4 R176, [R194] ;  /* 0x00000000c2b0783b */ /* 0x000eaa0000000200 */
[C---:B-----5:R-:W-:Y:S06]  /*cd70*/  HMMA.16816.F32.BF16 R12, R172.reuse, R188, R12 ;  /* 0x000000bcac0c723c */ /* 0x060fec000004180c */
[C---:B------:R-:W-:Y:S01]  /*cd80*/  HMMA.16816.F32.BF16 R16, R172.reuse, R190, R16 ;  /* 0x000000beac10723c */ /* 0x040fe20000041810 */
[----:B------:R-:W5:Y:S05]  /*cd90*/  LDSM.16.M88.4 R188, [R193] ;  /* 0x00000000c1bc783b */ /* 0x000f6a0000000200 */
[C---:B---3--:R-:W-:Y:S06]  /*cda0*/  HMMA.16816.F32.BF16 R20, R172.reuse, R180, R20 ;  /* 0x000000b4ac14723c */ /* 0x048fec0000041814 */
[C---:B------:R-:W-:Y:S01]  /*cdb0*/  HMMA.16816.F32.BF16 R24, R172.reuse, R182, R24 ;  /* 0x000000b6ac18723c */ /* 0x040fe20000041818 */
[----:B------:R-:W3:Y:S05]  /*cdc0*/  LDSM.16.M88.4 R180, [R192] ;  /* 0x00000000c0b4783b */ /* 0x000eea0000000200 */
[C---:B----4-:R-:W-:Y:S06]  /*cdd0*/  HMMA.16816.F32.BF16 R28, R172.reuse, R168, R28 ;  /* 0x000000a8ac1c723c */ /* 0x050fec000004181c */
[----:B------:R-:W-:Y:S01]  /*cde0*/  HMMA.16816.F32.BF16 R32, R172, R170, R32 ;  /* 0x000000aaac20723c */ /* 0x000fe20000041820 */
[----:B------:R-:W-:Y:S04]  /*cdf0*/  LDSM.16.M88.4 R168, [R214+0x6000] ;  /* 0x00600000d6a8783b */ /* 0x000fe80000000200 */
[----:B------:R-:W4:Y:S01]  /*ce00*/  LDSM.16.M88.4 R172, [R211+0xe000] ;  /* 0x00e00000d3ac783b */ /* 0x000f220000000200 */
[C---:B-1----:R-:W-:Y:S06]  /*ce10*/  HMMA.16816.F32.BF16 R4, R164.reuse, R184, R4 ;  /* 0x000000b8a404723c */ /* 0x042fec0000041804 */
[C---:B------:R-:W-:Y:S01]  /*ce20*/  HMMA.16816.F32.BF16 R8, R164.reuse, R186, R8 ;  /* 0x000000baa408723c */ /* 0x040fe20000041808 */
[----:B------:R-:W1:Y:S05]  /*ce30*/  LDSM.16.M88.4 R184, [R211+0xe800] ;  /* 0x00e80000d3b8783b */ /* 0x000e6a0000000200 */
[C---:B--2---:R-:W-:Y:S06]  /*ce40*/  HMMA.16816.F32.BF16 R12, R164.reuse, R176, R12 ;  /* 0x000000b0a40c723c */ /* 0x044fec000004180c */
[C---:B------:R-:W-:Y:S01]  /*ce50*/  HMMA.16816.F32.BF16 R16, R164.reuse, R178, R16 ;  /* 0x000000b2a410723c */ /* 0x040fe20000041810 */
[----:B------:R-:W2:Y:S05]  /*ce60*/  LDSM.16.M88.4 R176, [R211+0xf000] ;  /* 0x00f00000d3b0783b */ /* 0x000eaa0000000200 */
[C---:B-----5:R-:W-:Y:S06]  /*ce70*/  HMMA.16816.F32.BF16 R20, R164.reuse, R188, R20 ;  /* 0x000000bca414723c */ /* 0x060fec0000041814 */
[C---:B------:R-:W-:Y:S01]  /*ce80*/  HMMA.16816.F32.BF16 R24, R164.reuse, R190, R24 ;  /* 0x000000bea418723c */ /* 0x040fe20000041818 */
[----:B------:R-:W-:Y:S05]  /*ce90*/  LDSM.16.M88.4 R188, [R204+0x6000] ;  /* 0x00600000ccbc783b */ /* 0x000fea0000000200 */
[C---:B---3--:R-:W-:Y:S06]  /*cea0*/  HMMA.16816.F32.BF16 R28, R164.reuse, R180, R28 ;  /* 0x000000b4a41c723c */ /* 0x048fec000004181c */
[----:B------:R-:W-:Y:S01]  /*ceb0*/  HMMA.16816.F32.BF16 R32, R164, R182, R32 ;  /* 0x000000b6a420723c */ /* 0x000fe20000041820 */
[----:B------:R-:W3:Y:S04]  /*cec0*/  LDSM.16.M88.4 R164, [R211+0xf800] ;  /* 0x00f80000d3a4783b */ /* 0x000ee80000000200 */
[----:B------:R-:W5:Y:S01]  /*ced0*/  LDSM.16.M88.4 R180, [R213+0x6000] ;  /* 0x00600000d5b4783b */ /* 0x000f620000000200 */
[C---:B----4-:R-:W-:Y:S06]  /*cee0*/  HMMA.16816.F32.BF16 R4, R168.reuse, R172, R4 ;  /* 0x000000aca804723c */ /* 0x050fec0000041804 */
[C---:B------:R-:W-:Y:S01]  /*cef0*/  HMMA.16816.F32.BF16 R8, R168.reuse, R174, R8 ;  /* 0x000000aea808723c */ /* 0x040fe20000041808 */
[----:B------:R-:W4:Y:S05]  /*cf00*/  LDSM.16.M88.4 R172, [R204+0x6800] ;  /* 0x00680000ccac783b */ /* 0x000f2a0000000200 */
[C---:B-1----:R-:W-:Y:S06]  /*cf10*/  HMMA.16816.F32.BF16 R12, R168.reuse, R184, R12 ;  /* 0x000000b8a80c723c */ /* 0x042fec000004180c */
[C---:B------:R-:W-:Y:S01]  /*cf20*/  HMMA.16816.F32.BF16 R16, R168.reuse, R186, R16 ;  /* 0x000000baa810723c */ /* 0x040fe20000041810 */
[----:B------:R-:W1:Y:S05]  /*cf30*/  LDSM.16.M88.4 R184, [R204+0x7000] ;  /* 0x00700000ccb8783b */ /* 0x000e6a0000000200 */
[C---:B--2---:R-:W-:Y:S06]  /*cf40*/  HMMA.16816.F32.BF16 R20, R168.reuse, R176, R20 ;  /* 0x000000b0a814723c */ /* 0x044fec0000041814 */
[C---:B------:R-:W-:Y:S06]  /*cf50*/  HMMA.16816.F32.BF16 R24, R168.reuse, R178, R24 ;  /* 0x000000b2a818723c */ /* 0x040fec0000041818 */
[C---:B---3--:R-:W-:Y:S06]  /*cf60*/  HMMA.16816.F32.BF16 R28, R168.reuse, R164, R28 ;  /* 0x000000a4a81c723c */ /* 0x048fec000004181c */
[----:B------:R-:W-:Y:S01]  /*cf70*/  HMMA.16816.F32.BF16 R32, R168, R166, R32 ;  /* 0x000000a6a820723c */ /* 0x000fe20000041820 */
[----:B------:R-:W2:Y:S01]  /*cf80*/  LDSM.16.M88.4 R164, [R204+0x7800] ;  /* 0x00780000cca4783b */ /* 0x000ea20000000200 */
[----:B------:R-:W-:Y:S04]  /*cf90*/  DEPBAR.LE SB0, 0x0 ;  /* 0x000080000000791a */ /* 0x000fe80000000000 */
[C---:B-----5:R-:W-:Y:S01]  /*cfa0*/  HMMA.16816.F32.BF16 R4, R180.reuse, R188, R4 ;  /* 0x000000bcb404723c */ /* 0x060fe20000041804 */
[----:B------:R-:W-:Y:S01]  /*cfb0*/  BAR.SYNC.DEFER_BLOCKING 0x0 ;  /* 0x0000000000007b1d */ /* 0x000fe20000010000 */
[----:B------:R-:W-:Y:S03]  /*cfc0*/  IMAD.U32 R170, RZ, RZ, UR10 ;  /* 0x0000000affaa7e24 */ /* 0x000fe6000f8e00ff */
[----:B------:R-:W-:Y:S01]  /*cfd0*/  IMAD.U32 R168, RZ, RZ, UR10 ;  /* 0x0000000affa87e24 */ /* 0x000fe2000f8e00ff */
[C---:B------:R-:W-:Y:S05]  /*cfe0*/  HMMA.16816.F32.BF16 R8, R180.reuse, R190, R8 ;  /* 0x000000beb408723c */ /* 0x040fea0000041808 */
[----:B------:R-:W-:Y:S01]  /*cff0*/  LEA R170, P0, R170, R246, 0x6 ;  /* 0x000000f6aaaa7211 */ /* 0x000fe200078030ff */
[C---:B----4-:R-:W-:Y:S05]  /*d000*/  HMMA.16816.F32.BF16 R12, R180.reuse, R172, R12 ;  /* 0x000000acb40c723c */ /* 0x050fea000004180c */
[----:B------:R-:W-:Y:S01]  /*d010*/  LEA.HI.X.SX32 R171, R3, R247, 0x6, P0 ;  /* 0x000000f703ab7211 */ /* 0x000fe200000f36ff */
[C---:B------:R-:W-:Y:S01]  /*d020*/  HMMA.16816.F32.BF16 R16, R180.reuse, R174, R16 ;  /* 0x000000aeb410723c */ /* 0x040fe20000041810 */
[----:B------:R-:W-:Y:S04]  /*d030*/  IMAD.U32 R172, RZ, RZ, UR10 ;  /* 0x0000000affac7e24 */ /* 0x000fe8000f8e00ff */
[----:B------:R-:W-:Y:S01]  /*d040*/  IMAD R3, R171, UR8, RZ ;  /* 0x00000008ab037c24 */ /* 0x000fe2000f8e02ff */
[----:B------:R-:W-:Y:S01]  /*d050*/  LEA R172, P1, R172, R250, 0x6 ;  /* 0x000000faacac7211 */ /* 0x000fe200078230ff */
[C---:B-1----:R-:W-:Y:S04]  /*d060*/  HMMA.16816.F32.BF16 R20, R180.reuse, R184, R20 ;  /* 0x000000b8b414723c */ /* 0x042fe80000041814 */
[----:B------:R-:W-:Y:S01]  /*d070*/  LEA.HI.X.SX32 R173, R168, R251, 0x6, P1 ;  /* 0x000000fba8ad7211 */ /* 0x000fe200008f36ff */
[----:B------:R-:W-:Y:S01]  /*d080*/  IMAD.WIDE.U32 R178, R172, UR8, RZ ;  /* 0x00000008acb27c25 */ /* 0x000fe2000f8e00ff */
[----:B------:R-:W-:Y:S01]  /*d090*/  FMNMX.FTZ R169, R6, R0, !PT ;  /* 0x0000000006a97209 */ /* 0x000fe20007810000 */
[C---:B------:R-:W-:Y:S04]  /*d0a0*/  HMMA.16816.F32.BF16 R24, R180.reuse, R186, R24 ;  /* 0x000000bab418723c */ /* 0x040fe80000041818 */
[----:B------:R-:W-:Y:S01]  /*d0b0*/  LEA R174, P1, R178, R238, 0x1 ;  /* 0x000000eeb2ae7211 */ /* 0x000fe200078208ff */
[----:B------:R-:W-:Y:S01]  /*d0c0*/  IMAD R168, R173, UR8, RZ ;  /* 0x00000008ada87c24 */ /* 0x000fe2000f8e02ff */
[----:B------:R-:W-:Y:S01]  /*d0d0*/  FMNMX.FTZ R169, R7, R169, !PT ;  /* 0x000000a907a97209 */ /* 0x000fe20007810000 */
[----:B------:R-:W-:Y:S01]  /*d0e0*/  IMAD R3, R170, UR9, R3 ;  /* 0x00000009aa037c24 */ /* 0x000fe2000f8e0203 */
[C---:B--2---:R-:W-:Y:S03]  /*d0f0*/  HMMA.16816.F32.BF16 R28, R180.reuse, R164, R28 ;  /* 0x000000a4b41c723c */ /* 0x044fe6000004181c */
[----:B------:R-:W-:Y:S02]  /*d100*/  IMAD R168, R172, UR9, R168 ;  /* 0x00000009aca87c24 */ /* 0x000fe4000f8e02a8 */
[----:B------:R-:W-:Y:S01]  /*d110*/  IMAD.WIDE.U32 R176, R170, UR8, RZ ;  /* 0x00000008aab07c25 */ /* 0x000fe2000f8e00ff */
[----:B------:R-:W-:Y:S01]  /*d120*/  FMNMX.FTZ R170, R4, R2, !PT ;  /* 0x0000000204aa7209 */ /* 0x000fe20007810000 */
[----:B------:R-:W-:Y:S04]  /*d130*/  HMMA.16816.F32.BF16 R32, R180, R166, R32 ;  /* 0x000000a6b420723c */ /* 0x000fe80000041820 */
[----:B------:R-:W-:Y:S01]  /*d140*/  LEA R172, P0, R176, R238, 0x1 ;  /* 0x000000eeb0ac7211 */ /* 0x000fe200078008ff */
[----:B------:R-:W-:Y:S01]  /*d150*/  IMAD.IADD R168, R179, 0x1, R168 ;  /* 0x00000001b3a87824 */ /* 0x000fe200078e02a8 */
[----:B------:R-:W-:Y:S01]  /*d160*/  FMNMX.FTZ R170, R5, R170, !PT ;  /* 0x000000aa05aa7209 */ /* 0x000fe20007810000 */
[----:B------:R-:W-:Y:S04]  /*d170*/  IMAD.IADD R3, R177, 0x1, R3 ;  /* 0x00000001b1037824 */ /* 0x000fe800078e0203 */
[-C--:B------:R-:W-:Y:S01]  /*d180*/  LEA.HI.X R175, R178, R237.reuse, R168, 0x1, P1 ;  /* 0x000000edb2af7211 */ /* 0x080fe200008f0ca8 */
[----:B------:R-:W-:Y:S01]  /*d190*/  IMAD.U32 R168, RZ, RZ, UR10 ;  /* 0x0000000affa87e24 */ /* 0x000fe2000f8e00ff */
[----:B------:R-:W-:Y:S01]  /*d1a0*/  LEA.HI.X R173, R176, R237, R3, 0x1, P0 ;  /* 0x000000edb0ad7211 */ /* 0x000fe200000f0c03 */
[----:B------:R-:W-:Y:S01]  /*d1b0*/  IMAD.U32 R3, RZ, RZ, UR10 ;  /* 0x0000000aff037e24 */ /* 0x000fe2000f8e00ff */
[----:B------:R-:W-:Y:S01]  /*d1c0*/  FMNMX.FTZ R170, R8, R170, !PT ;  /* 0x000000aa08aa7209 */ /* 0x000fe20007810000 */
[----:B------:R-:W-:Y:S01]  /*d1d0*/  IMAD.U32 R164, RZ, RZ, UR10 ;  /* 0x0000000affa47e24 */ /* 0x000fe2000f8e00ff */
[----:B------:R-:W-:Y:S01]  /*d1e0*/  LEA R176, P1, R168, R242, 0x6 ;  /* 0x000000f2a8b07211 */ /* 0x000fe200078230ff */
[----:B------:R-:W-:Y:S01]  /*d1f0*/  IMAD.U32 R165, RZ, RZ, UR10 ;  /* 0x0000000affa57e24 */ /* 0x000fe2000f8e00ff */
[----:B------:R-:W-:Y:S02]  /*d200*/  LEA R168, P0, R3, R240, 0x6 ;  /* 0x000000f003a87211 */ /* 0x000fe400078030ff */
[----:B------:R-:W-:Y:S02]  /*d210*/  LEA.HI.X.SX32 R177, R164, R243, 0x6, P1 ;  /* 0x000000f3a4b17211 */ /* 0x000fe400008f36ff */
[----:B------:R-:W-:Y:S02]  /*d220*/  FMNMX.FTZ R3, R10, R169, !PT ;  /* 0x000000a90a037209 */ /* 0x000fe40007810000 */
[----:B------:R-:W-:Y:S02]  /*d230*/  FMNMX.FTZ R164, R9, R170, !PT ;  /* 0x000000aa09a47209 */ /* 0x000fe40007810000 */
[----:B------:R-:W-:Y:S02]  /*d240*/  FMNMX.FTZ R3, R11, R3, !PT ;  /* 0x000000030b037209 */ /* 0x000fe40007810000 */
[----:B------:R-:W-:Y:S02]  /*d250*/  FMNMX.FTZ R164, R12, R164, !PT ;  /* 0x000000a40ca47209 */ /* 0x000fe40007810000 */
[----:B------:R-:W-:Y:S02]  /*d260*/  LEA.HI.X.SX32 R169, R165, R241, 0x6, P0 ;  /* 0x000000f1a5a97211 */ /* 0x000fe400000f36ff */
[----:B------:R-:W-:Y:S01]  /*d270*/  FMNMX.FTZ R165, R14, R3, !PT ;  /* 0x000000030ea57209 */ /* 0x000fe20007810000 */
[----:B------:R-:W-:Y:S01]  /*d280*/  IMAD R3, R177, UR8, RZ ;  /* 0x00000008b1037c24 */ /* 0x000fe2000f8e02ff */
[----:B------:R-:W-:Y:S01]  /*d290*/  FMNMX.FTZ R166, R13, R164, !PT ;  /* 0x000000a40da67209 */ /* 0x000fe20007810000 */
[----:B------:R-:W-:Y:S01]  /*d2a0*/  IMAD R164, R169, UR8, RZ ;  /* 0x00000008a9a47c24 */ /* 0x000fe2000f8e02ff */
[----:B------:R-:W-:Y:S01]  /*d2b0*/  FMNMX.FTZ R165, R15, R165, !PT ;  /* 0x000000a50fa57209 */ /* 0x000fe20007810000 */
[----:B------:R-:W-:Y:S01]  /*d2c0*/  IMAD R3, R176, UR9, R3 ;  /* 0x00000009b0037c24 */ /* 0x000fe2000f8e0203 */
[----:B------:R-:W-:Y:S01]  /*d2d0*/  FMNMX.FTZ R166, R16, R166, !PT ;  /* 0x000000a610a67209 */ /* 0x000fe20007810000 */
[----:B------:R-:W-:Y:S01]  /*d2e0*/  IMAD R164, R168, UR9, R164 ;  /* 0x00000009a8a47c24 */ /* 0x000fe2000f8e02a4 */
[----:B------:R-:W-:Y:S01]  /*d2f0*/  FMNMX.FTZ R165, R18, R165, !PT ;  /* 0x000000a512a57209 */ /* 0x000fe20007810000 */
[----:B------:R-:W-:Y:S01]  /*d300*/  IMAD.WIDE.U32 R168, R168, UR8, RZ ;  /* 0x00000008a8a87c25 */ /* 0x000fe2000f8e00ff */
[----:B------:R-:W-:Y:S02]  /*d310*/  FMNMX.FTZ R166, R17, R166, !PT ;  /* 0x000000a611a67209 */ /* 0x000fe40007810000 */
[----:B------:R-:W-:Y:S01]  /*d320*/  FMNMX.FTZ R165, R19, R165, !PT ;  /* 0x000000a513a57209 */ /* 0x000fe20007810000 */
[----:B------:R-:W-:Y:S01]  /*d330*/  IMAD.WIDE.U32 R176, R176, UR8, RZ ;  /* 0x00000008b0b07c25 */ /* 0x000fe2000f8e00ff */
[----:B------:R-:W-:Y:S02]  /*d340*/  FMNMX.FTZ R166, R20, R166, !PT ;  /* 0x000000a614a67209 */ /* 0x000fe40007810000 */
[----:B------:R-:W-:Y:S01]  /*d350*/  FMNMX.FTZ R165, R22, R165, !PT ;  /* 0x000000a516a57209 */ /* 0x000fe20007810000 */
[----:B------:R-:W-:Y:S01]  /*d360*/  IMAD.IADD R164, R169, 0x1, R164 ;  /* 0x00000001a9a47824 */ /* 0x000fe200078e02a4 */
[----:B------:R-:W-:Y:S01]  /*d370*/  FMNMX.FTZ R166, R21, R166, !PT ;  /* 0x000000a615a67209 */ /* 0x000fe20007810000 */
[----:B------:R-:W-:Y:S01]  /*d380*/  IMAD.IADD R3, R177, 0x1, R3 ;  /* 0x00000001b1037824 */ /* 0x000fe200078e0203 */
[----:B------:R-:W-:Y:S02]  /*d390*/  LEA R182, P0, R168, R238, 0x1 ;  /* 0x000000eea8b67211 */ /* 0x000fe400078008ff */
[----:B------:R-:W-:Y:S02]  /*d3a0*/  FMNMX.FTZ R165, R23, R165, !PT ;  /* 0x000000a517a57209 */ /* 0x000fe40007810000 */
[----:B------:R-:W-:Y:S02]  /*d3b0*/  FMNMX.FTZ R166, R24, R166, !PT ;  /* 0x000000a618a67209 */ /* 0x000fe40007810000 */
[----:B------:R-:W-:Y:S02]  /*d3c0*/  LEA R184, P1, R176, R238, 0x1 ;  /* 0x000000eeb0b87211 */ /* 0x000fe400078208ff */
[----:B------:R-:W-:Y:S02]  /*d3d0*/  FMNMX.FTZ R165, R26, R165, !PT ;  /* 0x000000a51aa57209 */ /* 0x000fe40007810000 */
[----:B------:R-:W-:Y:S02]  /*d3e0*/  FMNMX.FTZ R166, R25, R166, !PT ;  /* 0x000000a619a67209 */ /* 0x000fe40007810000 */
[-C--:B------:R-:W-:Y:S02]  /*d3f0*/  LEA.HI.X R183, R168, R237.reuse, R164, 0x1, P0 ;  /* 0x000000eda8b77211 */ /* 0x080fe400000f0ca4 */
[----:B------:R-:W-:Y:S02]  /*d400*/  ISETP.LT.AND P0, PT, RZ, UR11, PT ;  /* 0x0000000bff007c0c */ /* 0x000fe4000bf01270 */
[----:B------:R-:W-:Y:S02]  /*d410*/  LEA.HI.X R185, R176, R237, R3, 0x1, P1 ;  /* 0x000000edb0b97211 */ /* 0x000fe400008f0c03 */
        /* <DEDUP_REMOVED lines=9> */
.L_x_77:
[----:B------:R-:W-:Y:S01]  /*d4b0*/  FMNMX.FTZ R3, R35, R3, !PT ;  /* 0x0000000323037209 */ /* 0x000fe20007810000 */
[----:B-1----:R-:W1:Y:S01]  /*d4c0*/  SHFL.BFLY PT, R164, R176, 0x2, 0x1f ;  /* 0x0c401f00b0a47f89 */ /* 0x002e6200000e0000 */
[----:B------:R-:W-:Y:S07]  /*d4d0*/  UIADD3 UR12, UR12, 0x1, URZ ;  /* 0x000000010c0c7890 */ /* 0x000fee000fffe03f */
[----:B------:R-:W2:Y:S08]  /*d4e0*/  SHFL.BFLY PT, R165, R3, 0x2, 0x1f ;  /* 0x0c401f0003a57f89 */ /* 0x000eb000000e0000 */
[----:B------:R-:W-:Y:S08]  /*d4f0*/  LDSM.16.MT88.4 R168, [R212+0x10000] ;  /* 0x01000000d4a8783b */ /* 0x000ff00000004200 */
[----:B------:R-:W-:Y:S08]  /*d500*/  LDSM.16.MT88.4 R172, [R210+0x10000] ;  /* 0x01000000d2ac783b */ /* 0x000ff00000004200 */
[----:B------:R-:W-:Y:S08]  /*d510*/  LDSM.16.MT88.4 R180, [R208+0x10000] ;  /* 0x01000000d0b4783b */ /* 0x000ff00000004200 */
[----:B------:R-:W-:Y:S04]  /*d520*/  STL [R1+0x18], R194 ;  /* 0x000018c201007387 */ /* 0x000fe80000100800 */
[----:B------:R-:W-:Y:S04]  /*d530*/  STL [R1+0x14], R193 ;  /* 0x000014c101007387 */ /* 0x000fe80000100800 */
[----:B------:R-:W-:Y:S01]  /*d540*/  STL [R1+0x10], R192 ;  /* 0x000010c001007387 */ /* 0x000fe20000100800 */
[----:B-1----:R-:W-:Y:S02]  /*d550*/  FMNMX.FTZ R176, R176, R164, !PT ;  /* 0x000000a4b0b07209 */ /* 0x002fe40007810000 */
[----:B--2---:R-:W-:Y:S03]  /*d560*/  FMNMX.FTZ R165, R3, R165, !PT ;  /* 0x000000a503a57209 */ /* 0x004fe60007810000 */
[----:B------:R-:W1:Y:S08]  /*d570*/  SHFL.BFLY PT, R164, R176, 0x1, 0x1f ;  /* 0x0c201f00b0a47f89 */ /* 0x000e7000000e0000 */
[----:B------:R-:W2:Y:S01]  /*d580*/  SHFL.BFLY PT, R3, R165, 0x1, 0x1f ;  /* 0x0c201f00a5037f89 */ /* 0x000ea200000e0000 */
[----:B-1----:R-:W-:Y:S07]  /*d590*/  FMNMX.FTZ R164, R176, R164, !PT ;  /* 0x000000a4b0a47209 */ /* 0x002fee0007810000 */
[----:B------:R-:W1:Y:S01]  /*d5a0*/  LDSM.16.MT88.4 R176, [R209+0x10000] ;  /* 0x01000000d1b0783b */ /* 0x000e620000004200 */
[----:B--2---:R-:W-:Y:S01]  /*d5b0*/  FMNMX.FTZ R3, R165, R3, !PT ;  /* 0x00000003a5037209 */ /* 0x004fe20007810000 */
[C---:B------:R-:W-:Y:S01]  /*d5c0*/  FMUL.FTZ R190, R164.reuse, UR4 ;  /* 0x00000004a4be7c20 */ /* 0x040fe20008410000 */
[C---:B------:R-:W-:Y:S01]  /*d5d0*/  FSETP.NEU.FTZ.AND P1, PT, R164.reuse, -INF , PT ;  /* 0xff800000a400780b */ /* 0x040fe20003f3d000 */
[----:B------:R-:W-:Y:S02]  /*d5e0*/  FADD.FTZ R2, -R164, R2 ;  /* 0x00000002a4027221 */ /* 0x000fe40000010100 */
[C---:B------:R-:W-:Y:S01]  /*d5f0*/  FMUL.FTZ R189, R3.reuse, UR4 ;  /* 0x0000000403bd7c20 */ /* 0x040fe20008410000 */
[----:B------:R-:W-:Y:S01]  /*d600*/  FSEL R190, R190, RZ, P1 ;  /* 0x000000ffbebe7208 */ /* 0x000fe20000800000 */
[C---:B------:R-:W-:Y:S01]  /*d610*/  FADD.FTZ R0, -R3.reuse, R0 ;  /* 0x0000000003007221 */ /* 0x040fe20000010100 */
[----:B------:R-:W-:Y:S01]  /*d620*/  FSETP.NEU.FTZ.AND P1, PT, R3, -INF , PT ;  /* 0xff8000000300780b */ /* 0x000fe20003f3d000 */
[----:B------:R-:W-:Y:S02]  /*d630*/  FMUL.FTZ R2, R2, UR4 ;  /* 0x0000000402027c20 */ /* 0x000fe40008410000 */
[----:B------:R-:W-:Y:S01]  /*d640*/  FMUL.FTZ R0, R0, UR4 ;  /* 0x0000000400007c20 */ /* 0x000fe20008410000 */
[----:B------:R-:W-:Y:S01]  /*d650*/  FSEL R189, R189, RZ, P1 ;  /* 0x000000ffbdbd7208 */ /* 0x000fe20000800000 */
[--C-:B------:R-:W-:Y:S01]  /*d660*/  FFMA.FTZ R184, R4, UR4, -R190.reuse ;  /* 0x0000000404b87c23 */ /* 0x100fe200080108be */
[--C-:B------:R-:W-:Y:S01]  /*d670*/  FFMA.FTZ R165, R5, UR4, -R190.reuse ;  /* 0x0000000405a57c23 */ /* 0x100fe200080108be */
[--C-:B------:R-:W-:Y:S01]  /*d680*/  FFMA.FTZ R167, R8, UR4, -R190.reuse ;  /* 0x0000000408a77c23 */ /* 0x100fe200080108be */
[--C-:B------:R-:W-:Y:S01]  /*d690*/  FFMA.FTZ R185, R9, UR4, -R190.reuse ;  /* 0x0000000409b97c23 */ /* 0x100fe200080108be */
[--C-:B------:R-:W-:Y:S01]  /*d6a0*/  FFMA.FTZ R187, R6, UR4, -R189.reuse ;  /* 0x0000000406bb7c23 */ /* 0x100fe200080108bd */
[--C-:B------:R-:W-:Y:S01]  /*d6b0*/  FFMA.FTZ R166, R7, UR4, -R189.reuse ;  /* 0x0000000407a67c23 */ /* 0x100fe200080108bd */
[--C-:B------:R-:W-:Y:S01]  /*d6c0*/  FFMA.FTZ R186, R10, UR4, -R189.reuse ;  /* 0x000000040aba7c23 */ /* 0x100fe200080108bd */
[--C-:B------:R-:W-:Y:S01]  /*d6d0*/  FFMA.FTZ R188, R11, UR4, -R189.reuse ;  /* 0x000000040bbc7c23 */ /* 0x100fe200080108bd */
[----:B------:R-:W2:Y:S01]  /*d6e0*/  MUFU.EX2 R2, R2 ;  /* 0x0000000200027308 */ /* 0x000ea20000000800 */
[--C-:B------:R-:W-:Y:S01]  /*d6f0*/  FFMA.FTZ R30, R30, UR4, -R189.reuse ;  /* 0x000000041e1e7c23 */ /* 0x100fe200080108bd */
[--C-:B------:R-:W-:Y:S01]  /*d700*/  FFMA.FTZ R31, R31, UR4, -R189.reuse ;  /* 0x000000041f1f7c23 */ /* 0x100fe200080108bd */
[--C-:B------:R-:W-:Y:S01]  /*d710*/  FFMA.FTZ R32, R32, UR4, -R190.reuse ;  /* 0x0000000420207c23 */ /* 0x100fe200080108be */
[--C-:B------:R-:W-:Y:S01]  /*d720*/  FFMA.FTZ R28, R28, UR4, -R190.reuse ;  /* 0x000000041c1c7c23 */ /* 0x100fe200080108be */
[--C-:B------:R-:W-:Y:S01]  /*d730*/  FFMA.FTZ R29, R29, UR4, -R190.reuse ;  /* 0x000000041d1d7c23 */ /* 0x100fe200080108be */
[--C-:B------:R-:W-:Y:S01]  /*d740*/  FFMA.FTZ R34, R34, UR4, -R189.reuse ;  /* 0x0000000422227c23 */ /* 0x100fe200080108bd */
[--C-:B------:R-:W-:Y:S03]  /*d750*/  FFMA.FTZ R191, R20, UR4, -R190.reuse ;  /* 0x0000000414bf7c23 */ /* 0x100fe600080108be */
[----:B------:R-:W3:Y:S01]  /*d760*/  MUFU.EX2 R0, R0 ;  /* 0x0000000000007308 */ /* 0x000ee20000000800 */
[--C-:B------:R-:W-:Y:S01]  /*d770*/  FFMA.FTZ R20, R27, UR4, -R189.reuse ;  /* 0x000000041b147c23 */ /* 0x100fe200080108bd */
[--C-:B------:R-:W-:Y:S01]  /*d780*/  FFMA.FTZ R245, R21, UR4, -R190.reuse ;  /* 0x0000000415f57c23 */ /* 0x100fe200080108be */
[--C-:B------:R-:W-:Y:S07]  /*d790*/  FFMA.FTZ R252, R22, UR4, -R189.reuse ;  /* 0x0000000416fc7c23 */ /* 0x100fee00080108bd */
[----:B------:R-:W-:Y:S01]  /*d7a0*/  MUFU.EX2 R184, R184 ;  /* 0x000000b800b87308 */ /* 0x000fe20000000800 */
[C---:B--2---:R-:W-:Y:S01]  /*d7b0*/  FMUL.FTZ R4, R2.reuse, R160 ;  /* 0x000000a002047220 */ /* 0x044fe20000410000 */
[C---:B------:R-:W-:Y:S01]  /*d7c0*/  FMUL.FTZ R5, R2.reuse, R161 ;  /* 0x000000a102057220 */ /* 0x040fe20000410000 */
[C---:B------:R-:W-:Y:S01]  /*d7d0*/  FMUL.FTZ R8, R2.reuse, R156 ;  /* 0x0000009c02087220 */ /* 0x040fe20000410000 */
[C---:B------:R-:W-:Y:S01]  /*d7e0*/  FMUL.FTZ R9, R2.reuse, R157 ;  /* 0x0000009d02097220 */ /* 0x040fe20000410000 */
[C---:B------:R-:W-:Y:S01]  /*d7f0*/  FMUL.FTZ R36, R2.reuse, R36 ;  /* 0x0000002402247220 */ /* 0x040fe20000410000 */
[C---:B------:R-:W-:Y:S01]  /*d800*/  FMUL.FTZ R37, R2.reuse, R37 ;  /* 0x0000002502257220 */ /* 0x040fe20000410000 */
[----:B------:R-:W-:Y:S03]  /*d810*/  FMUL.FTZ R40, R2, R40 ;  /* 0x0000002802287220 */ /* 0x000fe60000410000 */
[----:B------:R-:W2:Y:S01]  /*d820*/  MUFU.EX2 R165, R165 ;  /* 0x000000a500a57308 */ /* 0x000ea20000000800 */
[C---:B---3--:R-:W-:Y:S01]  /*d830*/  FMUL.FTZ R6, R0.reuse, R162 ;  /* 0x000000a200067220 */ /* 0x048fe20000410000 */
[C---:B------:R-:W-:Y:S01]  /*d840*/  FMUL.FTZ R7, R0.reuse, R163 ;  /* 0x000000a300077220 */ /* 0x040fe20000410000 */
[C---:B------:R-:W-:Y:S01]  /*d850*/  FMUL.FTZ R10, R0.reuse, R158 ;  /* 0x0000009e000a7220 */ /* 0x040fe20000410000 */
[C---:B------:R-:W-:Y:S01]  /*d860*/  FMUL.FTZ R11, R0.reuse, R159 ;  /* 0x0000009f000b7220 */ /* 0x040fe20000410000 */
[C---:B------:R-:W-:Y:S01]  /*d870*/  FMUL.FTZ R38, R0.reuse, R38 ;  /* 0x0000002600267220 */ /* 0x040fe20000410000 */
[----:B------:R-:W-:Y:S01]  /*d880*/  FMUL.FTZ R39, R0, R39 ;  /* 0x0000002700277220 */ /* 0x000fe20000410000 */
[----:B------:R-:W3:Y:S03]  /*d890*/  LDSM.16.MT88.4 R156, [R212+0x12000] ;  /* 0x01200000d49c783b */ /* 0x000ee60000004200 */
        /* <DEDUP_REMOVED lines=8> */
[----:B------:R-:W4:Y:S01]  /*d920*/  MUFU.EX2 R166, R166 ;  /* 0x000000a600a67308 */ /* 0x000f220000000800 */
[----:B--2---:R-:W-:Y:S01]  /*d930*/  F2FP.BF16.F32.PACK_AB R160, R165, R184 ;  /* 0x000000b8a5a0723e */ /* 0x004fe200000010ff */
[C---:B------:R-:W-:Y:S01]  /*d940*/  FMUL.FTZ R48, R2.reuse, R48 ;  /* 0x0000003002307220 */ /* 0x040fe20000410000 */
[----:B------:R-:W-:Y:S01]  /*d950*/  FMUL.FTZ R49, R2, R49 ;  /* 0x0000003102317220 */ /* 0x000fe20000410000 */
[C---:B------:R-:W-:Y:S01]  /*d960*/  FMUL.FTZ R50, R0.reuse, R50 ;  /* 0x0000003200327220 */ /* 0x040fe20000410000 */
[----:B------:R-:W-:Y:S01]  /*d970*/  FMUL.FTZ R51, R0, R51 ;  /* 0x0000003300337220 */ /* 0x000fe20000410000 */
[C---:B------:R-:W-:Y:S01]  /*d980*/  FMUL.FTZ R52, R2.reuse, R52 ;  /* 0x0000003402347220 */ /* 0x040fe20000410000 */
[----:B------:R-:W-:Y:S03]  /*d990*/  FMUL.FTZ R53, R2, R53 ;  /* 0x0000003502357220 */ /* 0x000fe60000410000 */
[----:B------:R-:W-:Y:S01]  /*d9a0*/  MUFU.EX2 R167, R167 ;  /* 0x000000a700a77308 */ /* 0x000fe20000000800 */
[C---:B------:R-:W-:Y:S01]  /*d9b0*/  FMUL.FTZ R54, R0.reuse, R54 ;  /* 0x0000003600367220 */ /* 0x040fe20000410000 */
[----:B------:R-:W-:Y:S01]  /*d9c0*/  FMUL.FTZ R55, R0, R55 ;  /* 0x0000003700377220 */ /* 0x000fe20000410000 */
[C---:B------:R-:W-:Y:S01]  /*d9d0*/  FMUL.FTZ R56, R2.reuse, R56 ;  /* 0x0000003802387220 */ /* 0x040fe20000410000 */
[----:B------:R-:W-:Y:S01]  /*d9e0*/  FMUL.FTZ R57, R2, R57 ;  /* 0x0000003902397220 */ /* 0x000fe20000410000 */
[C---:B------:R-:W-:Y:S01]  /*d9f0*/  FMUL.FTZ R58, R0.reuse, R58 ;  /* 0x0000003a003a7220 */ /* 0x040fe20000410000 */
[----:B------:R-:W-:Y:S01]  /*da00*/  FMUL.FTZ R59, R0, R59 ;  /* 0x0000003b003b7220 */ /* 0x000fe20000410000 */
[----:B------:R-:W-:Y:S03]  /*da10*/  FMUL.FTZ R60, R2, R60 ;  /* 0x0000003c023c7220 */ /* 0x000fe60000410000 */
[----:B------:R-:W2:Y:S01]  /*da20*/  MUFU.EX2 R185, R185 ;  /* 0x000000b900b97308 */ /* 0x000ea20000000800 */
[----:B----4-:R-:W-:Y:S01]  /*da30*/  F2FP.BF16.F32.PACK_AB R161, R166, R187 ;  /* 0x000000bba6a1723e */ /* 0x010fe200000010ff */
        /* <DEDUP_REMOVED lines=30> */
[----:B------:R-:W-:Y:S01]  /*dc20*/  FMUL.FTZ R88, R2, R88 ;  /* 0x0000005802587220 */ /* 0x000fe20000410000 */
[----:B----4-:R-:W-:Y:S01]  /*dc30*/  F2FP.BF16.F32.PACK_AB R163, R188, R186 ;  /* 0x000000babca3723e */ /* 0x010fe200000010ff */
[----:B------:R-:W-:Y:S01]  /*dc40*/  MUFU.EX2 R194, R20 ;  /* 0x0000001400c27308 */ /* 0x000fe20000000800 */
[----:B------:R-:W-:Y:S01]  /*dc50*/  FMUL.FTZ R89, R2, R89 ;  /* 0x0000005902597220 */ /* 0x000fe20000410000 */
[C---:B------:R-:W-:Y:S01]  /*dc60*/  FMUL.FTZ R90, R0.reuse, R90 ;  /* 0x0000005a005a7220 */ /* 0x040fe20000410000 */
[----:B------:R-:W-:Y:S01]  /*dc70*/  FMUL.FTZ R91, R0, R91 ;  /* 0x0000005b005b7220 */ /* 0x000fe20000410000 */
[C---:B------:R-:W-:Y:S01]  /*dc80*/  FMUL.FTZ R92, R2.reuse, R92 ;  /* 0x0000005c025c7220 */ /* 0x040fe20000410000 */
[----:B------:R-:W-:Y:S01]  /*dc90*/  FMUL.FTZ R93, R2, R93 ;  /* 0x0000005d025d7220 */ /* 0x000fe20000410000 */
[C---:B------:R-:W-:Y:S04]  /*dca0*/  HMMA.16816.F32.BF16 R4, R160.reuse, R168, R4 ;  /* 0x000000a8a004723c */ /* 0x040fe80000041804 */
[----:B------:R-:W-:Y:S01]  /*dcb0*/  MUFU.EX2 R192, R28 ;  /* 0x0000001c00c07308 */ /* 0x000fe20000000800 */
[C---:B------:R-:W-:Y:S01]  /*dcc0*/  FMUL.FTZ R94, R0.reuse, R94 ;  /* 0x0000005e005e7220 */ /* 0x040fe20000410000 */
[C---:B------:R-:W-:Y:S01]  /*dcd0*/  HMMA.16816.F32.BF16 R8, R160.reuse, R170, R8 ;  /* 0x000000aaa008723c */ /* 0x040fe20000041808 */
[----:B------:R-:W2:Y:S07]  /*dce0*/  LDSM.16.MT88.4 R168, [R210+0x12000] ;  /* 0x01200000d2a8783b */ /* 0x000eae0000004200 */
[----:B------:R-:W-:Y:S03]  /*dcf0*/  MUFU.EX2 R193, R29 ;  /* 0x0000001d00c17308 */ /* 0x000fe60000000800 */
[----:B------:R-:W-:Y:S01]  /*dd00*/  FMUL.FTZ R95, R0, R95 ;  /* 0x0000005f005f7220 */ /* 0x000fe20000410000 */
[C---:B------:R-:W-:Y:S03]  /*dd10*/  HMMA.16816.F32.BF16 R36, R160.reuse, R172, R36 ;  /* 0x000000aca024723c */ /* 0x040fe60000041824 */
[C---:B------:R-:W-:Y:S03]  /*dd20*/  FMUL.FTZ R96, R2.reuse, R96 ;  /* 0x0000006002607220 */ /* 0x040fe60000410000 */
[C---:B------:R-:W-:Y:S01]  /*dd30*/  HMMA.16816.F32.BF16 R40, R160.reuse, R174, R40 ;  /* 0x000000aea028723c */ /* 0x040fe20000041828 */
[----:B------:R-:W4:Y:S01]  /*dd40*/  LDSM.16.MT88.4 R172, [R209+0x12000] ;  /* 0x01200000d1ac783b */ /* 0x000f220000004200 */
[----:B------:R-:W-:Y:S03]  /*dd50*/  MUFU.EX2 R191, R191 ;  /* 0x000000bf00bf7308 */ /* 0x000fe60000000800 */
[----:B------:R-:W-:Y:S01]  /*dd60*/  FMUL.FTZ R97, R2, R97 ;  /* 0x0000006102617220 */ /* 0x000fe20000410000 */
[C---:B-1----:R-:W-:Y:S06]  /*dd70*/  HMMA.16816.F32.BF16 R44, R160.reuse, R176, R44 ;  /* 0x000000b0a02c723c */ /* 0x042fec000004182c */
[----:B------:R-:W-:Y:S01]  /*dd80*/  MUFU.EX2 R245, R245 ;  /* 0x000000f500f57308 */ /* 0x000fe20000000800 */
[C---:B------:R-:W-:Y:S01]  /*dd90*/  FMUL.FTZ R98, R0.reuse, R98 ;  /* 0x0000006200627220 */ /* 0x040fe20000410000 */
[C---:B------:R-:W-:Y:S01]  /*dda0*/  HMMA.16816.F32.BF16 R48, R160.reuse, R178, R48 ;  /* 0x000000b2a030723c */ /* 0x040fe20000041830 */
[----:B------:R-:W1:Y:S02]  /*ddb0*/  LDSM.16.MT88.4 R176, [R208+0x12000] ;  /* 0x01200000d0b0783b */ /* 0x000e640000004200 */
[----:B------:R-:W-:Y:S03]  /*ddc0*/  FMUL.FTZ R99, R0, R99 ;  /* 0x0000006300637220 */ /* 0x000fe60000410000 */
[C---:B------:R-:W-:Y:S02]  /*ddd0*/  HMMA.16816.F32.BF16 R52, R160.reuse, R180, R52 ;  /* 0x000000b4a034723c */ /* 0x040fe40000041834 */
[----:B------:R-:W-:Y:S03]  /*dde0*/  MUFU.EX2 R252, R252 ;  /* 0x000000fc00fc7308 */ /* 0x000fe60000000800 */
[C---:B------:R-:W-:Y:S01]  /*ddf0*/  FMUL.FTZ R100, R2.reuse, R100 ;  /* 0x0000006402647220 */ /* 0x040fe20000410000 */
[C---:B------:R-:W-:Y:S05]  /*de00*/  HMMA.16816.F32.BF16 R56, R160.reuse, R182, R56 ;  /* 0x000000b6a038723c */ /* 0x040fea0000041838 */
[----:B------:R-:W-:Y:S01]  /*de10*/  FMUL.FTZ R101, R2, R101 ;  /* 0x0000006502657220 */ /* 0x000fe20000410000 */
[C---:B---3--:R-:W-:Y:S05]  /*de20*/  HMMA.16816.F32.BF16 R60, R160.reuse, R156, R60 ;  /* 0x0000009ca03c723c */ /* 0x048fea000004183c */
[C---:B------:R-:W-:Y:S01]  /*de30*/  FMUL.FTZ R102, R0.reuse, R102 ;  /* 0x0000006600667220 */ /* 0x040fe20000410000 */
[C---:B------:R-:W-:Y:S01]  /*de40*/  HMMA.16816.F32.BF16 R64, R160.reuse, R158, R64 ;  /* 0x0000009ea040723c */ /* 0x040fe20000041840 */
[----:B------:R-:W3:Y:S04]  /*de50*/  LDSM.16.MT88.4 R156, [R212+0x14000] ;  /* 0x01400000d49c783b */ /* 0x000ee80000004200 */
[----:B------:R-:W-:Y:S01]  /*de60*/  FMUL.FTZ R103, R0, R103 ;  /* 0x0000006700677220 */ /* 0x000fe20000410000 */
[C---:B--2---:R-:W-:Y:S05]  /*de70*/  HMMA.16816.F32.BF16 R68, R160.reuse, R168, R68 ;  /* 0x000000a8a044723c */ /* 0x044fea0000041844 */
[C---:B------:R-:W-:Y:S01]  /*de80*/  FMUL.FTZ R104, R2.reuse, R104 ;  /* 0x0000006802687220 */ /* 0x040fe20000410000 */
[C---:B------:R-:W-:Y:S01]  /*de90*/  HMMA.16816.F32.BF16 R72, R160.reuse, R170, R72 ;  /* 0x000000aaa048723c */ /* 0x040fe20000041848 */
[----:B------:R-:W2:Y:S04]  /*dea0*/  LDSM.16.MT88.4 R168, [R210+0x14000] ;  /* 0x01400000d2a8783b */ /* 0x000ea80000004200 */
[----:B------:R-:W-:Y:S01]  /*deb0*/  FMUL.FTZ R105, R2, R105 ;  /* 0x0000006902697220 */ /* 0x000fe20000410000 */
[C---:B----4-:R-:W-:Y:S05]  /*dec0*/  HMMA.16816.F32.BF16 R76, R160.reuse, R172, R76 ;  /* 0x000000aca04c723c */ /* 0x050fea000004184c */
[C---:B------:R-:W-:Y:S01]  /*ded0*/  FMUL.FTZ R106, R0.reuse, R106 ;  /* 0x0000006a006a7220 */ /* 0x040fe20000410000 */
[C---:B------:R-:W-:Y:S01]  /*dee0*/  HMMA.16816.F32.BF16 R80, R160.reuse, R174, R80 ;  /* 0x000000aea050723c */ /* 0x040fe20000041850 */
[----:B------:R-:W4:Y:S04]  /*def0*/  LDSM.16.MT88.4 R172, [R209+0x14000] ;  /* 0x01400000d1ac783b */ /* 0x000f280000004200 */
[----:B------:R-:W-:Y:S01]  /*df00*/  FMUL.FTZ R107, R0, R107 ;  /* 0x0000006b006b7220 */ /* 0x000fe20000410000 */
[C---:B-1----:R-:W-:Y:S05]  /*df10*/  HMMA.16816.F32.BF16 R84, R160.reuse, R176, R84 ;  /* 0x000000b0a054723c */ /* 0x042fea0000041854 */
[C---:B------:R-:W-:Y:S01]  /*df20*/  FMUL.FTZ R108, R2.reuse, R108 ;  /* 0x0000006c026c7220 */ /* 0x040fe20000410000 */
[C---:B------:R-:W-:Y:S01]  /*df30*/  HMMA.16816.F32.BF16 R88, R160.reuse, R178, R88 ;  /* 0x000000b2a058723c */ /* 0x040fe20000041858 */
[----:B------:R-:W1:Y:S04]  /*df40*/  LDSM.16.MT88.4 R176, [R208+0x14000] ;  /* 0x01400000d0b0783b */ /* 0x000e680000004200 */
        /* <DEDUP_REMOVED lines=13> */
[----:B------:R-:W-:Y:S01]  /*e020*/  FMUL.FTZ R115, R0, R115 ;  /* 0x0000007300737220 */ /* 0x000fe20000410000 */
[C---:B------:R-:W-:Y:S01]  /*e030*/  FMUL.FTZ R116, R2.reuse, R116 ;  /* 0x0000007402747220 */ /* 0x040fe20000410000 */
[----:B------:R-:W-:Y:S03]  /*e040*/  FMUL.FTZ R117, R2, R117 ;  /* 0x0000007502757220 */ /* 0x000fe60000410000 */
[C---:B------:R-:W-:Y:S01]  /*e050*/  FMUL.FTZ R118, R0.reuse, R118 ;  /* 0x0000007600767220 */ /* 0x040fe20000410000 */
[----:B------:R-:W-:Y:S01]  /*e060*/  FMUL.FTZ R119, R0, R119 ;  /* 0x0000007700777220 */ /* 0x000fe20000410000 */
[C---:B------:R-:W-:Y:S01]  /*e070*/  HMMA.16816.F32.BF16 R112, R160.reuse, R174, R112 ;  /* 0x000000aea070723c */ /* 0x040fe20000041870 */
[----:B------:R-:W4:Y:S02]  /*e080*/  LDSM.16.MT88.4 R172, [R209+0x16000] ;  /* 0x01600000d1ac783b */ /* 0x000f240000004200 */
[C---:B------:R-:W-:Y:S01]  /*e090*/  FMUL.FTZ R120, R2.reuse, R120 ;  /* 0x0000007802787220 */ /* 0x040fe20000410000 */
[----:B------:R-:W-:Y:S01]  /*e0a0*/  FMUL.FTZ R121, R2, R121 ;  /* 0x0000007902797220 */ /* 0x000fe20000410000 */
[C---:B------:R-:W-:Y:S01]  /*e0b0*/  FMUL.FTZ R122, R0.reuse, R122 ;  /* 0x0000007a007a7220 */ /* 0x040fe20000410000 */
[C---:B-1----:R-:W-:Y:S05]  /*e0c0*/  HMMA.16816.F32.BF16 R116, R160.reuse, R176, R116 ;  /* 0x000000b0a074723c */ /* 0x042fea0000041874 */
[----:B------:R-:W-:Y:S01]  /*e0d0*/  FMUL.FTZ R123, R0, R123 ;  /* 0x0000007b007b7220 */ /* 0x000fe20000410000 */
[C---:B------:R-:W-:Y:S01]  /*e0e0*/  FMUL.FTZ R124, R2.reuse, R124 ;  /* 0x0000007c027c7220 */ /* 0x040fe20000410000 */
[----:B------:R-:W-:Y:S01]  /*e0f0*/  FMUL.FTZ R125, R2, R125 ;  /* 0x0000007d027d7220 */ /* 0x000fe20000410000 */
[C---:B------:R-:W-:Y:S03]  /*e100*/  FMUL.FTZ R126, R0.reuse, R126 ;  /* 0x0000007e007e7220 */ /* 0x040fe60000410000 */
[----:B------:R-:W-:Y:S01]  /*e110*/  FMUL.FTZ R127, R0, R127 ;  /* 0x0000007f007f7220 */ /* 0x000fe20000410000 */
[C---:B------:R-:W-:Y:S03]  /*e120*/  HMMA.16816.F32.BF16 R120, R160.reuse, R178, R120 ;  /* 0x000000b2a078723c */ /* 0x040fe60000041878 */
[C---:B------:R-:W-:Y:S01]  /*e130*/  FMUL.FTZ R128, R2.reuse, R128 ;  /* 0x0000008002807220 */ /* 0x040fe20000410000 */
[----:B------:R-:W-:Y:S01]  /*e140*/  FMUL.FTZ R129, R2, R129 ;  /* 0x0000008102817220 */ /* 0x000fe20000410000 */
[C---:B------:R-:W-:Y:S01]  /*e150*/  FMUL.FTZ R130, R0.reuse, R130 ;  /* 0x0000008200827220 */ /* 0x040fe20000410000 */
[C---:B---3--:R-:W-:Y:S05]  /*e160*/  HMMA.16816.F32.BF16 R124, R160.reuse, R156, R124 ;  /* 0x0000009ca07c723c */ /* 0x048fea000004187c */
[----:B------:R-:W-:Y:S01]  /*e170*/  FMUL.FTZ R131, R0, R131 ;  /* 0x0000008300837220 */ /* 0x000fe20000410000 */
[--C-:B------:R-:W-:Y:S01]  /*e180*/  FFMA.FTZ R176, R12, UR4, -R190.reuse ;  /* 0x000000040cb07c23 */ /* 0x100fe200080108be */
[C---:B------:R-:W-:Y:S01]  /*e190*/  FMUL.FTZ R12, R2.reuse, R152 ;  /* 0x00000098020c7220 */ /* 0x040fe20000410000 */
[--C-:B------:R-:W-:Y:S03]  /*e1a0*/  FFMA.FTZ R177, R13, UR4, -R190.reuse ;  /* 0x000000040db17c23 */ /* 0x100fe600080108be */
[----:B------:R-:W-:Y:S01]  /*e1b0*/  FMUL.FTZ R13, R2, R153 ;  /* 0x00000099020d7220 */ /* 0x000fe20000410000 */
[C---:B------:R-:W-:Y:S01]  /*e1c0*/  HMMA.16816.F32.BF16 R128, R160.reuse, R158, R128 ;  /* 0x0000009ea080723c */ /* 0x040fe20000041880 */
[----:B------:R-:W1:Y:S01]  /*e1d0*/  LDSM.16.MT88.4 R156, [R208+0x16000] ;  /* 0x01600000d09c783b */ /* 0x000e620000004200 */
[----:B------:R-:W-:Y:S01]  /*e1e0*/  MUFU.EX2 R176, R176 ;  /* 0x000000b000b07308 */ /* 0x000fe20000000800 */
[--C-:B------:R-:W-:Y:S01]  /*e1f0*/  FFMA.FTZ R178, R14, UR4, -R189.reuse ;  /* 0x000000040eb27c23 */ /* 0x100fe200080108bd */
[--C-:B------:R-:W-:Y:S01]  /*e200*/  FFMA.FTZ R179, R15, UR4, -R189.reuse ;  /* 0x000000040fb37c23 */ /* 0x100fe200080108bd */
[C---:B------:R-:W-:Y:S01]  /*e210*/  FMUL.FTZ R14, R0.reuse, R154 ;  /* 0x0000009a000e7220 */ /* 0x040fe20000410000 */
[----:B------:R-:W-:Y:S01]  /*e220*/  FMUL.FTZ R15, R0, R155 ;  /* 0x0000009b000f7220 */ /* 0x000fe20000410000 */
[C---:B------:R-:W-:Y:S01]  /*e230*/  FMUL.FTZ R132, R2.reuse, R132 ;  /* 0x0000008402847220 */ /* 0x040fe20000410000 */
[----:B------:R-:W-:Y:S01]  /*e240*/  FMUL.FTZ R133, R2, R133 ;  /* 0x0000008502857220 */ /* 0x000fe20000410000 */
[----:B------:R-:W3:Y:S03]  /*e250*/  LDSM.16.MT88.4 R152, [R212+0x10800] ;  /* 0x01080000d498783b */ /* 0x000ee60000004200 */
[----:B------:R-:W1:Y:S01]  /*e260*/  MUFU.EX2 R177, R177 ;  /* 0x000000b100b17308 */ /* 0x000e620000000800 */
[C---:B------:R-:W-:Y:S01]  /*e270*/  FMUL.FTZ R134, R0.reuse, R134 ;  /* 0x0000008600867220 */ /* 0x040fe20000410000 */
[----:B------:R-:W-:Y:S01]  /*e280*/  FMUL.FTZ R135, R0, R135 ;  /* 0x0000008700877220 */ /* 0x000fe20000410000 */
[C---:B--2---:R-:W-:Y:S03]  /*e290*/  HMMA.16816.F32.BF16 R12, R160.reuse, R168, R12 ;  /* 0x000000a8a00c723c */ /* 0x044fe6000004180c */
[C---:B------:R-:W-:Y:S01]  /*e2a0*/  FMUL.FTZ R136, R2.reuse, R136 ;  /* 0x0000008802887220 */ /* 0x040fe20000410000 */
[----:B------:R-:W-:Y:S01]  /*e2b0*/  FMUL.FTZ R137, R2, R137 ;  /* 0x0000008902897220 */ /* 0x000fe20000410000 */
[C---:B------:R-:W-:Y:S01]  /*e2c0*/  FMUL.FTZ R138, R0.reuse, R138 ;  /* 0x0000008a008a7220 */ /* 0x040fe20000410000 */
[C---:B------:R-:W-:Y:S01]  /*e2d0*/  HMMA.16816.F32.BF16 R132, R160.reuse, R170, R132 ;  /* 0x000000aaa084723c */ /* 0x040fe20000041884 */
[----:B------:R-:W2:Y:S01]  /*e2e0*/  LDSM.16.MT88.4 R168, [R210+0x10800] ;  /* 0x01080000d2a8783b */ /* 0x000ea20000004200 */
[----:B------:R-:W-:Y:S03]  /*e2f0*/  MUFU.EX2 R178, R178 ;  /* 0x000000b200b27308 */ /* 0x000fe60000000800 */
[----:B------:R-:W-:Y:S01]  /*e300*/  FMUL.FTZ R139, R0, R139 ;  /* 0x0000008b008b7220 */ /* 0x000fe20000410000 */
[--C-:B------:R-:W-:Y:S01]  /*e310*/  FFMA.FTZ R181, R16, UR4, -R190.reuse ;  /* 0x0000000410b57c23 */ /* 0x100fe200080108be */
[----:B------:R-:W-:Y:S01]  /*e320*/  FFMA.FTZ R180, R17, UR4, -R190 ;  /* 0x0000000411b47c23 */ /* 0x000fe200080108be */
[--C-:B------:R-:W-:Y:S04]  /*e330*/  FFMA.FTZ R182, R18, UR4, -R189.reuse ;  /* 0x0000000412b67c23 */ /* 0x100fe800080108bd */
[----:B------:R-:W3:Y:S01]  /*e340*/  MUFU.EX2 R179, R179 ;  /* 0x000000b300b37308 */ /* 0x000ee20000000800 */
[----:B------:R-:W-:Y:S01]  /*e350*/  FFMA.FTZ R183, R19, UR4, -R189 ;  /* 0x0000000413b77c23 */ /* 0x000fe200080108bd */
[C---:B----4-:R-:W-:Y:S03]  /*e360*/  HMMA.16816.F32.BF16 R136, R160.reuse, R172, R136 ;  /* 0x000000aca088723c */ /* 0x050fe60000041888 */
[C---:B------:R-:W-:Y:S01]  /*e370*/  FMUL.FTZ R16, R2.reuse, R148 ;  /* 0x0000009402107220 */ /* 0x040fe20000410000 */
[----:B------:R-:W-:Y:S01]  /*e380*/  FMUL.FTZ R17, R2, R149 ;  /* 0x0000009502117220 */ /* 0x000fe20000410000 */
[C---:B------:R-:W-:Y:S01]  /*e390*/  FMUL.FTZ R18, R0.reuse, R150 ;  /* 0x0000009600127220 */ /* 0x040fe20000410000 */
[----:B------:R-:W-:Y:S02]  /*e3a0*/  FMUL.FTZ R19, R0, R151 ;  /* 0x0000009700137220 */ /* 0x000fe40000410000 */
[----:B------:R-:W-:Y:S03]  /*e3b0*/  MUFU.EX2 R181, R181 ;  /* 0x000000b500b57308 */ /* 0x000fe60000000800 */
[C---:B------:R-:W-:Y:S01]  /*e3c0*/  FMUL.FTZ R140, R2.reuse, R140 ;  /* 0x0000008c028c7220 */ /* 0x040fe20000410000 */
[----:B------:R-:W-:Y:S01]  /*e3d0*/  FMUL.FTZ R141, R2, R141 ;  /* 0x0000008d028d7220 */ /* 0x000fe20000410000 */
[C---:B------:R-:W-:Y:S01]  /*e3e0*/  FMUL.FTZ R142, R0.reuse, R142 ;  /* 0x0000008e008e7220 */ /* 0x040fe20000410000 */
[C---:B------:R-:W-:Y:S01]  /*e3f0*/  HMMA.16816.F32.BF16 R16, R160.reuse, R174, R16 ;  /* 0x000000aea010723c */ /* 0x040fe20000041810 */
[----:B------:R-:W4:Y:S03]  /*e400*/  LDSM.16.MT88.4 R172, [R209+0x10800] ;  /* 0x01080000d1ac783b */ /* 0x000f260000004200 */
[----:B------:R-:W2:Y:S01]  /*e410*/  MUFU.EX2 R180, R180 ;  /* 0x000000b400b47308 */ /* 0x000ea20000000800 */
[----:B------:R-:W-:Y:S01]  /*e420*/  FMUL.FTZ R143, R0, R143 ;  /* 0x0000008f008f7220 */ /* 0x000fe20000410000 */
[C---:B------:R-:W-:Y:S01]  /*e430*/  FMUL.FTZ R144, R2.reuse, R144 ;  /* 0x0000009002907220 */ /* 0x040fe20000410000 */
[----:B------:R-:W-:Y:S01]  /*e440*/  FMUL.FTZ R145, R2, R145 ;  /* 0x0000009102917220 */ /* 0x000fe20000410000 */
[C---:B------:R-:W-:Y:S03]  /*e450*/  FMUL.FTZ R146, R0.reuse, R146 ;  /* 0x0000009200927220 */ /* 0x040fe60000410000 */
[----:B------:R-:W-:Y:S01]  /*e460*/  FMUL.FTZ R147, R0, R147 ;  /* 0x0000009300937220 */ /* 0x000fe20000410000 */
[----:B-1----:R-:W-:Y:S01]  /*e470*/  F2FP.BF16.F32.PACK_AB R148, R177, R176 ;  /* 0x000000b0b194723e */ /* 0x002fe200000010ff */
[C---:B------:R-:W-:Y:S01]  /*e480*/  HMMA.16816.F32.BF16 R140, R160.reuse, R156, R140 ;  /* 0x0000009ca08c723c */ /* 0x040fe2000004188c */
[----:B------:R-:W-:Y:S02]  /*e490*/  MUFU.EX2 R182, R182 ;  /* 0x000000b600b67308 */ /* 0x000fe40000000800 */
[----:B---3--:R-:W-:Y:S01]  /*e4a0*/  F2FP.BF16.F32.PACK_AB R149, R179, R178 ;  /* 0x000000b2b395723e */ /* 0x008fe200000010ff */
[----:B------:R-:W-:Y:S01]  /*e4b0*/  FFMA.FTZ R184, R2, R244, R184 ;  /* 0x000000f402b87223 */ /* 0x000fe200000100b8 */
[----:B------:R-:W-:Y:S01]  /*e4c0*/  F2FP.BF16.F32.PACK_AB R20, R245, R191 ;  /* 0x000000bff514723e */ /* 0x000fe200000010ff */
[----:B------:R-:W-:Y:S01]  /*e4d0*/  HMMA.16816.F32.BF16 R144, R160, R158, R144 ;  /* 0x0000009ea090723c */ /* 0x000fe20000041890 */
[----:B------:R-:W1:Y:S04]  /*e4e0*/  LDSM.16.MT88.4 R156, [R208+0x10800] ;  /* 0x01080000d09c783b */ /* 0x000e680000004200 */
[----:B------:R-:W3:Y:S01]  /*e4f0*/  MUFU.EX2 R183, R183 ;  /* 0x000000b700b77308 */ /* 0x000ee20000000800 */
[----:B--2---:R-:W-:Y:S01]  /*e500*/  F2FP.BF16.F32.PACK_AB R150, R180, R181 ;  /* 0x000000b5b496723e */ /* 0x004fe200000010ff */
[----:B------:R-:W-:Y:S01]  /*e510*/  FFMA.FTZ R187, R0, R239, R187 ;  /* 0x000000ef00bb7223 */ /* 0x000fe200000100bb */
[----:B------:R-:W-:Y:S03]  /*e520*/  MOV R0, R3 ;  /* 0x0000000300007202 */ /* 0x000fe60000000f00 */
[----:B------:R-:W-:Y:S01]  /*e530*/  FADD.FTZ R184, R165, R184 ;  /* 0x000000b8a5b87221 */ /* 0x000fe20000010000 */
[----:B------:R-:W2:Y:S01]  /*e540*/  LDSM.16.MT88.4 R160, [R212+0x12800] ;  /* 0x01280000d4a0783b */ /* 0x000ea20000004200 */
[----:B------:R-:W-:Y:S02]  /*e550*/  FADD.FTZ R187, R166, R187 ;  /* 0x000000bba6bb7221 */ /* 0x000fe40000010000 */
[----:B------:R-:W-:Y:S02]  /*e560*/  FADD.FTZ R184, R167, R184 ;  /* 0x000000b8a7b87221 */ /* 0x000fe40000010000 */
[----:B------:R-:W-:Y:S02]  /*e570*/  FADD.FTZ R187, R186, R187 ;  /* 0x000000bbbabb7221 */ /* 0x000fe40000010000 */
[----:B------:R-:W-:Y:S02]  /*e580*/  FADD.FTZ R184, R185, R184 ;  /* 0x000000b8b9b87221 */ /* 0x000fe40000010000 */
[----:B------:R-:W-:Y:S01]  /*e590*/  FADD.FTZ R187, R188, R187 ;  /* 0x000000bbbcbb7221 */ /* 0x000fe20000010000 */
[----:B---3--:R-:W-:Y:S01]  /*e5a0*/  F2FP.BF16.F32.PACK_AB R151, R183, R182 ;  /* 0x000000b6b797723e */ /* 0x008fe200000010ff */
[----:B------:R-:W-:Y:S02]  /*e5b0*/  FADD.FTZ R184, R176, R184 ;  /* 0x000000b8b0b87221 */ /* 0x000fe40000010000 */
[----:B------:R-:W-:Y:S02]  /*e5c0*/  FADD.FTZ R187, R178, R187 ;  /* 0x000000bbb2bb7221 */ /* 0x000fe40000010000 */
[----:B------:R-:W-:Y:S02]  /*e5d0*/  FADD.FTZ R184, R177, R184 ;  /* 0x000000b8b1b87221 */ /* 0x000fe40000010000 */
[C---:B------:R-:W-:Y:S05]  /*e5e0*/  HMMA.16816.F32.BF16 R4, R148.reuse, R152, R4 ;  /* 0x000000989404723c */ /* 0x040fea0000041804 */
[----:B------:R-:W-:Y:S01]  /*e5f0*/  FADD.FTZ R187, R179, R187 ;  /* 0x000000bbb3bb7221 */ /* 0x000fe20000010000 */
[C---:B------:R-:W-:Y:S01]  /*e600*/  HMMA.16816.F32.BF16 R8, R148.reuse, R154, R8 ;  /* 0x0000009a9408723c */ /* 0x040fe20000041808 */
[----:B------:R-:W3:Y:S04]  /*e610*/  LDSM.16.MT88.4 R152, [R210+0x12800] ;  /* 0x01280000d298783b */ /* 0x000ee80000004200 */
[----:B------:R-:W-:Y:S01]  /*e620*/  FADD.FTZ R184, R181, R184 ;  /* 0x000000b8b5b87221 */ /* 0x000fe20000010000 */
[C---:B------:R-:W-:Y:S05]  /*e630*/  HMMA.16816.F32.BF16 R36, R148.reuse, R168, R36 ;  /* 0x000000a89424723c */ /* 0x040fea0000041824 */
[----:B------:R-:W-:Y:S01]  /*e640*/  FADD.FTZ R187, R182, R187 ;  /* 0x000000bbb6bb7221 */ /* 0x000fe20000010000 */
[C---:B------:R-:W-:Y:S01]  /*e650*/  HMMA.16816.F32.BF16 R40, R148.reuse, R170, R40 ;  /* 0x000000aa9428723c */ /* 0x040fe20000041828 */
[----:B------:R-:W3:Y:S04]  /*e660*/  LDSM.16.MT88.4 R168, [R209+0x12800] ;  /* 0x01280000d1a8783b */ /* 0x000ee80000004200 */
[----:B------:R-:W-:Y:S01]  /*e670*/  FADD.FTZ R184, R180, R184 ;  /* 0x000000b8b4b87221 */ /* 0x000fe20000010000 */
[C---:B----4-:R-:W-:Y:S05]  /*e680*/  HMMA.16816.F32.BF16 R44, R148.reuse, R172, R44 ;  /* 0x000000ac942c723c */ /* 0x050fea000004182c */
[----:B------:R-:W-:Y:S01]  /*e690*/  FADD.FTZ R187, R183, R187 ;  /* 0x000000bbb7bb7221 */ /* 0x000fe20000010000 */
[C---:B------:R-:W-:Y:S01]  /*e6a0*/  HMMA.16816.F32.BF16 R48, R148.reuse, R174, R48 ;  /* 0x000000ae9430723c */ /* 0x040fe20000041830 */
[----:B------:R-:W4:Y:S04]  /*e6b0*/  LDSM.16.MT88.4 R172, [R208+0x12800] ;  /* 0x01280000d0ac783b */ /* 0x000f280000004200 */
[----:B------:R-:W-:Y:S01]  /*e6c0*/  FADD.FTZ R184, R191, R184 ;  /* 0x000000b8bfb87221 */ /* 0x000fe20000010000 */
[C---:B-1----:R-:W-:Y:S05]  /*e6d0*/  HMMA.16816.F32.BF16 R52, R148.reuse, R156, R52 ;  /* 0x0000009c9434723c */ /* 0x042fea0000041834 */
[----:B------:R-:W-:Y:S01]  /*e6e0*/  FADD.FTZ R187, R252, R187 ;  /* 0x000000bbfcbb7221 */ /* 0x000fe20000010000 */
[C---:B------:R-:W-:Y:S01]  /*e6f0*/  HMMA.16816.F32.BF16 R56, R148.reuse, R158, R56 ;  /* 0x0000009e9438723c */ /* 0x040fe20000041838 */
[----:B------:R-:W1:Y:S04]  /*e700*/  LDSM.16.MT88.4 R156, [R212+0x14800] ;  /* 0x01480000d49c783b */ /* 0x000e680000004200 */
[----:B------:R-:W-:Y:S01]  /*e710*/  FADD.FTZ R184, R245, R184 ;  /* 0x000000b8f5b87221 */ /* 0x000fe20000010000 */
[C---:B--2---:R-:W-:Y:S06]  /*e720*/  HMMA.16816.F32.BF16 R60, R148.reuse, R160, R60 ;  /* 0x000000a0943c723c */ /* 0x044fec000004183c */
[C---:B------:R-:W-:Y:S01]  /*e730*/  HMMA.16816.F32.BF16 R64, R148.reuse, R162, R64 ;  /* 0x000000a29440723c */ /* 0x040fe20000041840 */
[----:B------:R-:W-:Y:S05]  /*e740*/  LDSM.16.MT88.4 R160, [R209+0x14800] ;  /* 0x01480000d1a0783b */ /* 0x000fea0000004200 */
[C---:B---3--:R-:W-:Y:S06]  /*e750*/  HMMA.16816.F32.BF16 R68, R148.reuse, R152, R68 ;  /* 0x000000989444723c */ /* 0x048fec0000041844 */
[C---:B------:R-:W-:Y:S01]  /*e760*/  HMMA.16816.F32.BF16 R72, R148.reuse, R154, R72 ;  /* 0x0000009a9448723c */ /* 0x040fe20000041848 */
[----:B------:R-:W2:Y:S05]  /*e770*/  LDSM.16.MT88.4 R152, [R210+0x14800] ;  /* 0x01480000d298783b */ /* 0x000eaa0000004200 */
[C---:B------:R-:W-:Y:S06]  /*e780*/  HMMA.16816.F32.BF16 R76, R148.reuse, R168, R76 ;  /* 0x000000a8944c723c */ /* 0x040fec000004184c */
[C---:B------:R-:W-:Y:S01]  /*e790*/  HMMA.16816.F32.BF16 R80, R148.reuse, R170, R80 ;  /* 0x000000aa9450723c */ /* 0x040fe20000041850 */
[----:B------:R-:W3:Y:S05]  /*e7a0*/  LDSM.16.MT88.4 R168, [R208+0x14800] ;  /* 0x01480000d0a8783b */ /* 0x000eea0000004200 */
[C---:B----4-:R-:W-:Y:S06]  /*e7b0*/  HMMA.16816.F32.BF16 R84, R148.reuse, R172, R84 ;  /* 0x000000ac9454723c */ /* 0x050fec0000041854 */
[C---:B------:R-:W-:Y:S01]  /*e7c0*/  HMMA.16816.F32.BF16 R88, R148.reuse, R174, R88 ;  /* 0x000000ae9458723c */ /* 0x040fe20000041858 */
[----:B------:R-:W4:Y:S05]  /*e7d0*/  LDSM.16.MT88.4 R172, [R212+0x16800] ;  /* 0x01680000d4ac783b */ /* 0x000f2a0000004200 */
        /* <DEDUP_REMOVED lines=9> */
[C---:B---3--:R-:W-:Y:S06]  /*e870*/  HMMA.16816.F32.BF16 R116, R148.reuse, R168, R116 ;  /* 0x000000a89474723c */ /* 0x048fec0000041874 */
[C---:B------:R-:W-:Y:S01]  /*e880*/  HMMA.16816.F32.BF16 R120, R148.reuse, R170, R120 ;  /* 0x000000aa9478723c */ /* 0x040fe20000041878 */
[----:B------:R-:W3:Y:S05]  /*e890*/  LDSM.16.MT88.4 R168, [R212+0x11000] ;  /* 0x01100000d4a8783b */ /* 0x000eea0000004200 */
[C---:B----4-:R-:W-:Y:S06]  /*e8a0*/  HMMA.16816.F32.BF16 R124, R148.reuse, R172, R124 ;  /* 0x000000ac947c723c */ /* 0x050fec000004187c */
[C---:B------:R-:W-:Y:S05]  /*e8b0*/  HMMA.16816.F32.BF16 R128, R148.reuse, R174, R128 ;  /* 0x000000ae9480723c */ /* 0x040fea0000041880 */
[--C-:B------:R-:W-:Y:S01]  /*e8c0*/  FFMA.FTZ R173, R24, UR4, -R190.reuse ;  /* 0x0000000418ad7c23 */ /* 0x100fe200080108be */
[C---:B-1----:R-:W-:Y:S05]  /*e8d0*/  HMMA.16816.F32.BF16 R12, R148.reuse, R156, R12 ;  /* 0x0000009c940c723c */ /* 0x042fea000004180c */
[--C-:B------:R-:W-:Y:S01]  /*e8e0*/  FFMA.FTZ R174, R25, UR4, -R190.reuse ;  /* 0x0000000419ae7c23 */ /* 0x100fe200080108be */
[C---:B------:R-:W-:Y:S01]  /*e8f0*/  HMMA.16816.F32.BF16 R132, R148.reuse, R158, R132 ;  /* 0x0000009e9484723c */ /* 0x040fe20000041884 */
[----:B------:R-:W-:Y:S01]  /*e900*/  LDSM.16.MT88.4 R156, [R208+0x11000] ;  /* 0x01100000d09c783b */ /* 0x000fe20000004200 */
[----:B------:R-:W-:Y:S03]  /*e910*/  MUFU.EX2 R173, R173 ;  /* 0x000000ad00ad7308 */ /* 0x000fe60000000800 */
[--C-:B------:R-:W-:Y:S01]  /*e920*/  FFMA.FTZ R175, R26, UR4, -R189.reuse ;  /* 0x000000041aaf7c23 */ /* 0x100fe200080108bd */
[C---:B--2---:R-:W-:Y:S03]  /*e930*/  HMMA.16816.F32.BF16 R136, R148.reuse, R152, R136 ;  /* 0x000000989488723c */ /* 0x044fe60000041888 */
[----:B------:R-:W1:Y:S03]  /*e940*/  LDSM.16.MT88.4 R24, [R210+0x11000] ;  /* 0x01100000d218783b */ /* 0x000e660000004200 */
[----:B------:R-:W2:Y:S01]  /*e950*/  MUFU.EX2 R174, R174 ;  /* 0x000000ae00ae7308 */ /* 0x000ea20000000800 */
[--C-:B------:R-:W-:Y:S01]  /*e960*/  FFMA.FTZ R172, R23, UR4, -R189.reuse ;  /* 0x0000000417ac7c23 */ /* 0x100fe200080108bd */
[C---:B------:R-:W-:Y:S03]  /*e970*/  HMMA.16816.F32.BF16 R16, R148.reuse, R154, R16 ;  /* 0x0000009a9410723c */ /* 0x040fe60000041810 */
[----:B------:R-:W4:Y:S03]  /*e980*/  LDSM.16.MT88.4 R152, [R209+0x11000] ;  /* 0x01100000d198783b */ /* 0x000f260000004200 */
[C---:B------:R-:W-:Y:S02]  /*e990*/  HMMA.16816.F32.BF16 R140, R148.reuse, R160, R140 ;  /* 0x000000a0948c723c */ /* 0x040fe4000004188c */
[----:B------:R-:W3:Y:S03]  /*e9a0*/  MUFU.EX2 R175, R175 ;  /* 0x000000af00af7308 */ /* 0x000ee60000000800 */
[----:B------:R-:W-:Y:S01]  /*e9b0*/  FFMA.FTZ R190, R33, UR4, -R190 ;  /* 0x0000000421be7c23 */ /* 0x000fe200080108be */
[----:B------:R-:W-:Y:S01]  /*e9c0*/  HMMA.16816.F32.BF16 R144, R148, R162, R144 ;  /* 0x000000a29490723c */ /* 0x000fe20000041890 */
[----:B------:R-:W4:Y:S05]  /*e9d0*/  LDSM.16.MT88.4 R148, [R212+0x13000] ;  /* 0x01300000d494783b */ /* 0x000f2a0000004200 */
[----:B------:R-:W1:Y:S01]  /*e9e0*/  MUFU.EX2 R172, R172 ;  /* 0x000000ac00ac7308 */ /* 0x000e620000000800 */
[----:B--2---:R-:W-:Y:S01]  /*e9f0*/  F2FP.BF16.F32.PACK_AB R22, R174, R173 ;  /* 0x000000adae16723e */ /* 0x004fe200000010ff */
[----:B------:R-:W-:Y:S03]  /*ea00*/  FFMA.FTZ R189, R35, UR4, -R189 ;  /* 0x0000000423bd7c23 */ /* 0x000fe600080108bd */
[----:B------:R-:W-:Y:S01]  /*ea10*/  FADD.FTZ R184, R173, R184 ;  /* 0x000000b8adb87221 */ /* 0x000fe20000010000 */
[----:B------:R-:W2:Y:S04]  /*ea20*/  LDSM.16.MT88.4 R160, [R210+0x13000] ;  /* 0x01300000d2a0783b */ /* 0x000ea80000004200 */
[----:B------:R-:W-:Y:S01]  /*ea30*/  MUFU.EX2 R190, R190 ;  /* 0x000000be00be7308 */ /* 0x000fe20000000800 */
[----:B---3--:R-:W-:Y:S01]  /*ea40*/  F2FP.BF16.F32.PACK_AB R23, R194, R175 ;  /* 0x000000afc217723e */ /* 0x008fe200000010ff */
[----:B------:R-:W-:Y:S08]  /*ea50*/  FADD.FTZ R184, R174, R184 ;  /* 0x000000b8aeb87221 */ /* 0x000ff00000010000 */
[----:B------:R-:W-:Y:S01]  /*ea60*/  MUFU.EX2 R189, R189 ;  /* 0x000000bd00bd7308 */ /* 0x000fe20000000800 */
[C---:B-1----:R-:W-:Y:S01]  /*ea70*/  F2FP.BF16.F32.PACK_AB R21, R172.reuse, R252 ;  /* 0x000000fcac15723e */ /* 0x042fe200000010ff */
[----:B------:R-:W-:Y:S04]  /*ea80*/  FADD.FTZ R187, R172, R187 ;  /* 0x000000bbacbb7221 */ /* 0x000fe80000010000 */
[----:B------:R-:W-:Y:S02]  /*ea90*/  FADD.FTZ R187, R175, R187 ;  /* 0x000000bbafbb7221 */ /* 0x000fe40000010000 */
[C---:B------:R-:W-:Y:S02]  /*eaa0*/  HMMA.16816.F32.BF16 R4, R20.reuse, R168, R4 ;  /* 0x000000a81404723c */ /* 0x040fe40000041804 */
[----:B------:R-:W-:Y:S04]  /*eab0*/  MUFU.EX2 R168, R30 ;  /* 0x0000001e00a87308 */ /* 0x000fe80000000800 */
[C---:B------:R-:W-:Y:S06]  /*eac0*/  HMMA.16816.F32.BF16 R8, R20.reuse, R170, R8 ;  /* 0x000000aa1408723c */ /* 0x040fec0000041808 */
[----:B------:R1:W-:Y:S01]  /*ead0*/  MUFU.EX2 R169, R31 ;  /* 0x0000001f00a97308 */ /* 0x0003e20000000800 */
[C---:B------:R-:W-:Y:S09]  /*eae0*/  HMMA.16816.F32.BF16 R36, R20.reuse, R24, R36 ;  /* 0x000000181424723c */ /* 0x040ff20000041824 */
[----:B------:R-:W3:Y:S01]  /*eaf0*/  MUFU.EX2 R171, R32 ;  /* 0x0000002000ab7308 */ /* 0x000ee20000000800 */
[C---:B------:R-:W-:Y:S01]  /*eb00*/  HMMA.16816.F32.BF16 R40, R20.reuse, R26, R40 ;  /* 0x0000001a1428723c */ /* 0x040fe20000041828 */
[----:B------:R-:W3:Y:S05]  /*eb10*/  LDSM.16.MT88.4 R24, [R209+0x13000] ;  /* 0x01300000d118783b */ /* 0x000eea0000004200 */
[C---:B----4-:R-:W-:Y:S03]  /*eb20*/  HMMA.16816.F32.BF16 R44, R20.reuse, R152, R44 ;  /* 0x00000098142c723c */ /* 0x050fe6000004182c */
[----:B-1----:R-:W-:Y:S03]  /*eb30*/  LDSM.16.MT88.4 R28, [R210+0x11800] ;  /* 0x01180000d21c783b */ /* 0x002fe60000004200 */
[C---:B------:R-:W-:Y:S05]  /*eb40*/  HMMA.16816.F32.BF16 R48, R20.reuse, R154, R48 ;  /* 0x0000009a1430723c */ /* 0x040fea0000041830 */
[----:B------:R-:W1:Y:S01]  /*eb50*/  LDSM.16.MT88.4 R152, [R208+0x13000] ;  /* 0x01300000d098783b */ /* 0x000e620000004200 */
[C---:B------:R-:W-:Y:S06]  /*eb60*/  HMMA.16816.F32.BF16 R52, R20.reuse, R156, R52 ;  /* 0x0000009c1434723c */ /* 0x040fec0000041834 */
[C---:B------:R-:W-:Y:S01]  /*eb70*/  HMMA.16816.F32.BF16 R56, R20.reuse, R158, R56 ;  /* 0x0000009e1438723c */ /* 0x040fe20000041838 */
[----:B------:R-:W4:Y:S05]  /*eb80*/  LDSM.16.MT88.4 R156, [R212+0x15000] ;  /* 0x01500000d49c783b */ /* 0x000f2a0000004200 */
[C---:B------:R-:W-:Y:S06]  /*eb90*/  HMMA.16816.F32.BF16 R60, R20.reuse, R148, R60 ;  /* 0x00000094143c723c */ /* 0x040fec000004183c */
[C---:B------:R-:W-:Y:S01]  /*eba0*/  HMMA.16816.F32.BF16 R64, R20.reuse, R150, R64 ;  /* 0x000000961440723c */ /* 0x040fe20000041840 */
[----:B------:R-:W4:Y:S05]  /*ebb0*/  LDSM.16.MT88.4 R148, [R210+0x15000] ;  /* 0x01500000d294783b */ /* 0x000f2a0000004200 */
        /* <DEDUP_REMOVED lines=24> */
[C---:B----4-:R-:W-:Y:S01]  /*ed40*/  HMMA.16816.F32.BF16 R12, R20.reuse, R156, R12 ;  /* 0x0000009c140c723c */ /* 0x050fe2000004180c */
[----:B------:R4:W3:Y:S05]  /*ed50*/  MUFU.EX2 R156, R34 ;  /* 0x00000022009c7308 */ /* 0x0008ea0000000800 */
[C---:B------:R-:W-:Y:S05]  /*ed60*/  HMMA.16816.F32.BF16 R132, R20.reuse, R158, R132 ;  /* 0x0000009e1484723c */ /* 0x040fea0000041884 */
[----:B------:R-:W-:Y:S01]  /*ed70*/  MOV R157, R171 ;  /* 0x000000ab009d7202 */ /* 0x000fe20000000f00 */
[C---:B------:R-:W-:Y:S05]  /*ed80*/  HMMA.16816.F32.BF16 R136, R20.reuse, R148, R136 ;  /* 0x000000941488723c */ /* 0x040fea0000041888 */
[----:B------:R-:W-:Y:S01]  /*ed90*/  MOV R158, R168 ;  /* 0x000000a8009e7202 */ /* 0x000fe20000000f00 */
[C---:B------:R-:W-:Y:S01]  /*eda0*/  HMMA.16816.F32.BF16 R16, R20.reuse, R150, R16 ;  /* 0x000000961410723c */ /* 0x040fe20000041810 */
[----:B----4-:R-:W4:Y:S04]  /*edb0*/  LDSM.16.MT88.4 R32, [R208+0x11800] ;  /* 0x01180000d020783b */ /* 0x010f280000004200 */
[----:B------:R-:W-:Y:S01]  /*edc0*/  MOV R159, R169 ;  /* 0x000000a9009f7202 */ /* 0x000fe20000000f00 */
[C---:B--2---:R-:W-:Y:S03]  /*edd0*/  HMMA.16816.F32.BF16 R140, R20.reuse, R160, R140 ;  /* 0x000000a0148c723c */ /* 0x044fe6000004188c */
[----:B------:R-:W2:Y:S03]  /*ede0*/  LDSM.16.MT88.4 R148, [R212+0x13800] ;  /* 0x01380000d494783b */ /* 0x000ea60000004200 */
[----:B------:R-:W-:Y:S05]  /*edf0*/  HMMA.16816.F32.BF16 R144, R20, R162, R144 ;  /* 0x000000a21490723c */ /* 0x000fea0000041890 */
[----:B------:R-:W2:Y:S02]  /*ee00*/  LDSM.16.MT88.4 R168, [R210+0x13800] ;  /* 0x01380000d2a8783b */ /* 0x000ea40000004200 */
[----:B------:R-:W-:Y:S04]  /*ee10*/  F2FP.BF16.F32.PACK_AB R20, R193, R192 ;  /* 0x000000c0c114723e */ /* 0x000fe800000010ff */
[----:B------:R-:W-:Y:S02]  /*ee20*/  F2FP.BF16.F32.PACK_AB R21, R159, R158 ;  /* 0x0000009e9f15723e */ /* 0x000fe400000010ff */
[----:B------:R-:W-:Y:S02]  /*ee30*/  F2FP.BF16.F32.PACK_AB R22, R190, R157 ;  /* 0x0000009dbe16723e */ /* 0x000fe400000010ff */
[----:B---3--:R-:W-:Y:S07]  /*ee40*/  F2FP.BF16.F32.PACK_AB R23, R189, R156 ;  /* 0x0000009cbd17723e */ /* 0x008fee00000010ff */
[C---:B------:R-:W-:Y:S07]  /*ee50*/  HMMA.16816.F32.BF16 R160, R20.reuse, R24, R4 ;  /* 0x0000001814a0723c */ /* 0x040fee0000041804 */
[----:B------:R-:W-:Y:S04]  /*ee60*/  MOV R6, R158 ;  /* 0x0000009e00067202 */ /* 0x000fe80000000f00 */
[----:B------:R-:W-:Y:S02]  /*ee70*/  MOV R7, R159 ;  /* 0x0000009f00077202 */ /* 0x000fe40000000f00 */
[----:B------:R-:W-:Y:S02]  /*ee80*/  MOV R24, R156 ;  /* 0x0000009c00187202 */ /* 0x000fe40000000f00 */
[----:B------:R-:W-:Y:S02]  /*ee90*/  MOV R25, R157 ;  /* 0x0000009d00197202 */ /* 0x000fe40000000f00 */
[C---:B------:R-:W-:Y:S03]  /*eea0*/  HMMA.16816.F32.BF16 R156, R20.reuse, R26, R8 ;  /* 0x0000001a149c723c */ /* 0x040fe60000041808 */
[----:B------:R-:W-:Y:S02]  /*eeb0*/  MOV R4, R194 ;  /* 0x000000c200047202 */ /* 0x000fe40000000f00 */
[----:B------:R3:W5:Y:S01]  /*eec0*/  LDL.LU R194, [R1+0x18] ;  /* 0x0000180001c27983 */ /* 0x0007620000300800 */
[C---:B------:R-:W-:Y:S05]  /*eed0*/  HMMA.16816.F32.BF16 R36, R20.reuse, R28, R36 ;  /* 0x0000001c1424723c */ /* 0x040fea0000041824 */
[----:B------:R-:W-:Y:S01]  /*eee0*/  MOV R5, R193 ;  /* 0x000000c100057202 */ /* 0x000fe20000000f00 */
[C---:B------:R-:W-:Y:S01]  /*eef0*/  HMMA.16816.F32.BF16 R40, R20.reuse, R30, R40 ;  /* 0x0000001e1428723c */ /* 0x040fe20000041828 */
[----:B------:R3:W5:Y:S04]  /*ef00*/  LDL.LU R193, [R1+0x14] ;  /* 0x0000140001c17983 */ /* 0x0007680000300800 */
[----:B------:R-:W-:Y:S01]  /*ef10*/  MOV R10, R192 ;  /* 0x000000c0000a7202 */ /* 0x000fe20000000f00 */
[C---:B-1----:R-:W-:Y:S01]  /*ef20*/  HMMA.16816.F32.BF16 R44, R20.reuse, R152, R44 ;  /* 0x00000098142c723c */ /* 0x042fe2000004182c */
[----:B------:R3:W5:Y:S04]  /*ef30*/  LDL.LU R192, [R1+0x10] ;  /* 0x0000100001c07983 */ /* 0x0007680000300800 */
[----:B------:R-:W-:Y:S01]  /*ef40*/  MOV R11, R4 ;  /* 0x00000004000b7202 */ /* 0x000fe20000000f00 */
[C---:B------:R-:W-:Y:S05]  /*ef50*/  HMMA.16816.F32.BF16 R48, R20.reuse, R154, R48 ;  /* 0x0000009a1430723c */ /* 0x040fea0000041830 */
[----:B------:R-:W-:Y:S01]  /*ef60*/  MOV R26, R5 ;  /* 0x00000005001a7202 */ /* 0x000fe20000000f00 */
[C---:B----4-:R-:W-:Y:S05]  /*ef70*/  HMMA.16816.F32.BF16 R52, R20.reuse, R32, R52 ;  /* 0x000000201434723c */ /* 0x050fea0000041834 */
[----:B------:R-:W-:Y:S01]  /*ef80*/  MOV R27, R6 ;  /* 0x00000006001b7202 */ /* 0x000fe20000000f00 */
[C---:B------:R-:W-:Y:S05]  /*ef90*/  HMMA.16816.F32.BF16 R56, R20.reuse, R34, R56 ;  /* 0x000000221438723c */ /* 0x040fea0000041838 */
[----:B------:R-:W-:Y:S01]  /*efa0*/  MOV R29, R7 ;  /* 0x00000007001d7202 */ /* 0x000fe20000000f00 */
[C---:B--2---:R-:W-:Y:S01]  /*efb0*/  HMMA.16816.F32.BF16 R60, R20.reuse, R148, R60 ;  /* 0x00000094143c723c */ /* 0x044fe2000004183c */
[----:B------:R-:W1:Y:S04]  /*efc0*/  LDSM.16.MT88.4 R4, [R209+0x13800] ;  /* 0x01380000d104783b */ /* 0x000e680000004200 */
[----:B------:R-:W-:Y:S01]  /*efd0*/  MOV R152, R10 ;  /* 0x0000000a00987202 */ /* 0x000fe20000000f00 */
[C---:B------:R-:W-:Y:S05]  /*efe0*/  HMMA.16816.F32.BF16 R64, R20.reuse, R150, R64 ;  /* 0x000000961440723c */ /* 0x040fea0000041840 */
[----:B------:R-:W-:Y:S01]  /*eff0*/  MOV R153, R11 ;  /* 0x0000000b00997202 */ /* 0x000fe20000000f00 */
[C---:B------:R-:W-:Y:S01]  /*f000*/  HMMA.16816.F32.BF16 R68, R20.reuse, R168, R68 ;  /* 0x000000a81444723c */ /* 0x040fe20000041844 */
[----:B------:R-:W2:Y:S04]  /*f010*/  LDSM.16.MT88.4 R8, [R208+0x13800] ;  /* 0x01380000d008783b */ /* 0x000ea80000004200 */
[----:B------:R-:W-:Y:S01]  /*f020*/  MOV R154, R26 ;  /* 0x0000001a009a7202 */ /* 0x000fe20000000f00 */
[C---:B------:R-:W-:Y:S05]  /*f030*/  HMMA.16816.F32.BF16 R72, R20.reuse, R170, R72 ;  /* 0x000000aa1448723c */ /* 0x040fea0000041848 */
[----:B------:R-:W-:Y:S02]  /*f040*/  MOV R155, R27 ;  /* 0x0000001b009b7202 */ /* 0x000fe40000000f00 */
[----:B------:R-:W-:Y:S04]  /*f050*/  MOV R32, R24 ;  /* 0x0000001800207202 */ /* 0x000fe80000000f00 */
[----:B------:R-:W-:Y:S02]  /*f060*/  MOV R33, R25 ;  /* 0x0000001900217202 */ /* 0x000fe40000000f00 */
[----:B------:R-:W4:Y:S01]  /*f070*/  LDSM.16.MT88.4 R24, [R212+0x15800] ;  /* 0x01580000d418783b */ /* 0x000f220000004200 */
[----:B------:R-:W-:Y:S02]  /*f080*/  MOV R149, R29 ;  /* 0x0000001d00957202 */ /* 0x000fe40000000f00 */
[----:B------:R-:W-:Y:S02]  /*f090*/  MOV R169, R32 ;  /* 0x0000002000a97202 */ /* 0x000fe40000000f00 */
[----:B------:R-:W-:Y:S02]  /*f0a0*/  MOV R168, R33 ;  /* 0x0000002100a87202 */ /* 0x000fe40000000f00 */
[----:B------:R-:W-:Y:S01]  /*f0b0*/  MOV R171, R149 ;  /* 0x0000009500ab7202 */ /* 0x000fe20000000f00 */
[----:B------:R-:W3:Y:S01]  /*f0c0*/  LDSM.16.MT88.4 R28, [R210+0x15800] ;  /* 0x01580000d21c783b */ /* 0x000ee20000004200 */
[----:B------:R-:W-:Y:S01]  /*f0d0*/  MOV R170, R154 ;  /* 0x0000009a00aa7202 */ /* 0x000fe20000000f00 */
[C---:B-1----:R-:W-:Y:S03]  /*f0e0*/  HMMA.16816.F32.BF16 R76, R20.reuse, R4, R76 ;  /* 0x00000004144c723c */ /* 0x042fe6000004184c */
[----:B------:R-:W-:Y:S02]  /*f0f0*/  MOV R244, R155 ;  /* 0x0000009b00f47202 */ /* 0x000fe40000000f00 */
[----:B------:R-:W-:Y:S01]  /*f100*/  MOV R2, R152 ;  /* 0x0000009800027202 */ /* 0x000fe20000000f00 */
[C---:B------:R-:W-:Y:S01]  /*f110*/  HMMA.16816.F32.BF16 R80, R20.reuse, R6, R80 ;  /* 0x000000061450723c */ /* 0x040fe20000041850 */
[----:B------:R-:W1:Y:S04]  /*f120*/  LDSM.16.MT88.4 R32, [R209+0x15800] ;  /* 0x01580000d120783b */ /* 0x000e680000004200 */
[----:B------:R-:W-:Y:S01]  /*f130*/  MOV R239, R153 ;  /* 0x0000009900ef7202 */ /* 0x000fe20000000f00 */
[C---:B--2---:R-:W-:Y:S03]  /*f140*/  HMMA.16816.F32.BF16 R84, R20.reuse, R8, R84 ;  /* 0x000000081454723c */ /* 0x044fe60000041854 */
[----:B------:R-:W2:Y:S02]  /*f150*/  LDSM.16.MT88.4 R148, [R208+0x15800] ;  /* 0x01580000d094783b */ /* 0x000ea40000004200 */
[----:B------:R-:W-:Y:S01]  /*f160*/  FADD.FTZ R187, R239, R187 ;  /* 0x000000bbefbb7221 */ /* 0x000fe20000010000 */
[C---:B------:R-:W-:Y:S05]  /*f170*/  HMMA.16816.F32.BF16 R88, R20.reuse, R10, R88 ;  /* 0x0000000a1458723c */ /* 0x040fea0000041858 */
[----:B------:R-:W2:Y:S01]  /*f180*/  LDSM.16.MT88.4 R4, [R212+0x17800] ;  /* 0x01780000d404783b */ /* 0x000ea20000004200 */
[----:B------:R-:W-:Y:S01]  /*f190*/  FADD.FTZ R184, R2, R184 ;  /* 0x000000b802b87221 */ /* 0x000fe20000010000 */
[----:B------:R-:W-:Y:S01]  /*f1a0*/  FADD.FTZ R187, R244, R187 ;  /* 0x000000bbf4bb7221 */ /* 0x000fe20000010000 */
[----:B------:R-:W-:Y:S03]  /*f1b0*/  MOV R2, R164 ;  /* 0x000000a400027202 */ /* 0x000fe60000000f00 */
[----:B------:R-:W-:Y:S01]  /*f1c0*/  FADD.FTZ R184, R170, R184 ;  /* 0x000000b8aab87221 */ /* 0x000fe20000010000 */
[C---:B----4-:R-:W-:Y:S01]  /*f1d0*/  HMMA.16816.F32.BF16 R92, R20.reuse, R24, R92 ;  /* 0x00000018145c723c */ /* 0x050fe2000004185c */
[----:B------:R-:W4:Y:S02]  /*f1e0*/  LDSM.16.MT88.4 R8, [R210+0x17800] ;  /* 0x01780000d208783b */ /* 0x000f240000004200 */
[----:B------:R-:W-:Y:S01]  /*f1f0*/  FADD.FTZ R187, R171, R187 ;  /* 0x000000bbabbb7221 */ /* 0x000fe20000010000 */
[----:B------:R-:W-:Y:S02]  /*f200*/  FADD.FTZ R184, R168, R184 ;  /* 0x000000b8a8b87221 */ /* 0x000fe40000010000 */
[C---:B------:R-:W-:Y:S03]  /*f210*/  HMMA.16816.F32.BF16 R96, R20.reuse, R26, R96 ;  /* 0x0000001a1460723c */ /* 0x040fe60000041860 */
[----:B------:R-:W4:Y:S02]  /*f220*/  LDSM.16.MT88.4 R24, [R209+0x17800] ;  /* 0x01780000d118783b */ /* 0x000f240000004200 */
[----:B------:R-:W-:Y:S01]  /*f230*/  FADD.FTZ R187, R169, R187 ;  /* 0x000000bba9bb7221 */ /* 0x000fe20000010000 */
[C---:B---3--:R-:W-:Y:S05]  /*f240*/  HMMA.16816.F32.BF16 R100, R20.reuse, R28, R100 ;  /* 0x0000001c1464723c */ /* 0x048fea0000041864 */
[----:B------:R-:W-:Y:S01]  /*f250*/  FADD.FTZ R244, R190, R184 ;  /* 0x000000b8bef47221 */ /* 0x000fe20000010000 */
[C---:B------:R-:W-:Y:S01]  /*f260*/  HMMA.16816.F32.BF16 R104, R20.reuse, R30, R104 ;  /* 0x0000001e1468723c */ /* 0x040fe20000041868 */
[----:B------:R-:W3:Y:S04]  /*f270*/  LDSM.16.MT88.4 R28, [R208+0x17800] ;  /* 0x01780000d01c783b */ /* 0x000ee80000004200 */
[----:B------:R-:W-:Y:S01]  /*f280*/  FADD.FTZ R239, R189, R187 ;  /* 0x000000bbbdef7221 */ /* 0x000fe20000010000 */
[C---:B-1----:R-:W-:Y:S06]  /*f290*/  HMMA.16816.F32.BF16 R108, R20.reuse, R32, R108 ;  /* 0x00000020146c723c */ /* 0x042fec000004186c */
[C---:B------:R-:W-:Y:S06]  /*f2a0*/  HMMA.16816.F32.BF16 R112, R20.reuse, R34, R112 ;  /* 0x000000221470723c */ /* 0x040fec0000041870 */
[C---:B--2---:R-:W-:Y:S06]  /*f2b0*/  HMMA.16816.F32.BF16 R116, R20.reuse, R148, R116 ;  /* 0x000000941474723c */ /* 0x044fec0000041874 */
[C---:B------:R-:W-:Y:S06]  /*f2c0*/  HMMA.16816.F32.BF16 R120, R20.reuse, R150, R120 ;  /* 0x000000961478723c */ /* 0x040fec0000041878 */
[C---:B------:R-:W-:Y:S06]  /*f2d0*/  HMMA.16816.F32.BF16 R124, R20.reuse, R4, R124 ;  /* 0x00000004147c723c */ /* 0x040fec000004187c */
[C---:B------:R-:W-:Y:S06]  /*f2e0*/  HMMA.16816.F32.BF16 R128, R20.reuse, R6, R128 ;  /* 0x000000061480723c */ /* 0x040fec0000041880 */
[C---:B----4-:R-:W-:Y:S06]  /*f2f0*/  HMMA.16816.F32.BF16 R152, R20.reuse, R8, R12 ;  /* 0x000000081498723c */ /* 0x050fec000004180c */
[C---:B------:R-:W-:Y:S06]  /*f300*/  HMMA.16816.F32.BF16 R132, R20.reuse, R10, R132 ;  /* 0x0000000a1484723c */ /* 0x040fec0000041884 */
[C---:B------:R-:W-:Y:S06]  /*f310*/  HMMA.16816.F32.BF16 R136, R20.reuse, R24, R136 ;  /* 0x000000181488723c */ /* 0x040fec0000041888 */
[C---:B------:R-:W-:Y:S06]  /*f320*/  HMMA.16816.F32.BF16 R148, R20.reuse, R26, R16 ;  /* 0x0000001a1494723c */ /* 0x040fec0000041810 */
[C---:B---3--:R-:W-:Y:S06]  /*f330*/  HMMA.16816.F32.BF16 R140, R20.reuse, R28, R140 ;  /* 0x0000001c148c723c */ /* 0x048fec000004188c */
[----:B------:R-:W-:Y:S01]  /*f340*/  HMMA.16816.F32.BF16 R144, R20, R30, R144 ;  /* 0x0000001e1490723c */ /* 0x000fe20000041890 */
[----:B------:R-:W-:Y:S11]  /*f350*/  @!UPT UIADD3 URZ, URZ, URZ, URZ ;  /* 0x0000003f3f3ff290 */ /* 0x000ff6000fffe03f */
[----:B------:R-:W-:Y:S01]  /*f360*/  @!UPT UIADD3 URZ, URZ, URZ, URZ ;  /* 0x0000003f3f3ff290 */ /* 0x000fe2000fffe03f */
[----:B------:R-:W-:Y:S11]  /*f370*/  @P0 BRA `(.L_x_76) ;  /* 0xffffffc400900947 */ /* 0x000ff6000383ffff */
.L_x_75:
[----:B------:R-:W1:Y:S01]  /*f380*/  S2R R2, SR_TID.X ;  /* 0x0000000000027919 */ /* 0x000e620000002100 */
[----:B------:R-:W2:Y:S01]  /*f390*/  S2UR UR6, SR_CgaCtaId ;  /* 0x00000000000679c3 */ /* 0x000ea20000008800 */
[----:B------:R-:W-:Y:S01]  /*f3a0*/  UISETP.NE.AND UP0, UPT, UR14, -0x1, UPT ;  /* 0xffffffff0e00788c */ /* 0x000fe2000bf05270 */
[----:B------:R-:W-:Y:S01]  /*f3b0*/  IMAD.MOV.U32 R10, RZ, RZ, 0x20 ;  /* 0x00000020ff0a7424 */ /* 0x000fe200078e00ff */
[----:B------:R-:W3:Y:S01]  /*f3c0*/  SHFL.BFLY PT, R7, R244, 0x2, 0x1f ;  /* 0x0c401f00f4077f89 */ /* 0x000ee200000e0000 */
[----:B------:R-:W-:-:S03]  /*f3d0*/  IMAD.MOV.U32 R9, RZ, RZ, 0x40 ;  /* 0x00000040ff097424 */ /* 0x000fc600078e00ff */
[----:B------:R-:W4:Y:S01]  /*f3e0*/  SHFL.BFLY PT, R8, R239, 0x2, 0x1f ;  /* 0x0c401f00ef087f89 */ /* 0x000f2200000e0000 */
[----:B------:R-:W-:-:S04]  /*f3f0*/  PLOP3.LUT P0, PT, PT, PT, UP0, 0x80, 0x0 ;  /* 0x000000000000781c */ /* 0x000fc80003f0f008 */
[----:B------:R-:W-:Y:S02]  /*f400*/  @UP0 ULDC.64 UR4, c[0x0][0x298] ;  /* 0x0000a60000040ab9 */ /* 0x000fe40000000a00 */
[----:B------:R-:W-:-:S03]  /*f410*/  @UP0 UIMAD.WIDE.U32 UR8, UR14, UR4, URZ ;  /* 0x000000040e0802a5 */ /* 0x000fc6000f8e003f */
[----:B------:R-:W-:Y:S01]  /*f420*/  UMOV UR4, 0x400 ;  /* 0x0000040000047882 */ /* 0x000fe20000000000 */
[----:B------:R-:W-:Y:S02]  /*f430*/  @UP0 UIMAD UR7, UR14, UR5, UR9 ;  /* 0x000000050e0702a4 */ /* 0x000fe4000f8e0209 */
[----:B--2---:R-:W-:Y:S01]  /*f440*/  ULEA UR6, UR6, UR4, 0x18 ;  /* 0x0000000406067291 */ /* 0x004fe2000f8ec03f */
[----:B---3--:R-:W-:Y:S01]  /*f450*/  FADD.FTZ R7, R7, R244 ;  /* 0x000000f407077221 */ /* 0x008fe20000010000 */
[----:B-1----:R-:W-:Y:S01]  /*f460*/  SHF.R.S32.HI R5, RZ, 0x1f, R2 ;  /* 0x0000001fff057819 */ /* 0x002fe20000011402 */
[----:B----4-:R-:W-:-:S03]  /*f470*/  FADD.FTZ R239, R8, R239 ;  /* 0x000000ef08ef7221 */ /* 0x010fc60000010000 */
[----:B------:R1:W2:Y:S01]  /*f480*/  SHFL.BFLY PT, R8, R7, 0x1, 0x1f ;  /* 0x0c201f0007087f89 */ /* 0x0002a200000e0000 */
[CC--:B------:R-:W-:Y:S02]  /*f490*/  LEA.HI R12, R5.reuse, R2.reuse, RZ, 0x2 ;  /* 0x00000002050c7211 */ /* 0x0c0fe400078f10ff */
[----:B------:R-:W-:Y:S02]  /*f4a0*/  LEA.HI R14, R5, R2, RZ, 0x5 ;  /* 0x00000002050e7211 */ /* 0x000fe400078f28ff */
[--C-:B------:R-:W-:Y:S02]  /*f4b0*/  SHF.R.S32.HI R0, RZ, 0x2, R12.reuse ;  /* 0x00000002ff007819 */ /* 0x100fe4000001140c */
[----:B------:R-:W-:Y:S02]  /*f4c0*/  SHF.R.S32.HI R4, RZ, 0x1f, R12 ;  /* 0x0000001fff047819 */ /* 0x000fe4000001140c */
[----:B------:R-:W-:Y:S02]  /*f4d0*/  LOP3.LUT R12, R12, 0x3ffffffc, RZ, 0xc0, !PT ;  /* 0x3ffffffc0c0c7812 */ /* 0x000fe400078ec0ff */
[----:B------:R-:W-:-:S03]  /*f4e0*/  LEA.HI R4, R4, R0, RZ, 0x3 ;  /* 0x0000000004047211 */ /* 0x000fc600078f18ff */
[----:B------:R-:W-:Y:S01]  /*f4f0*/  IMAD.IADD R12, R2, 0x1, -R12 ;  /* 0x00000001020c7824 */ /* 0x000fe200078e0a0c */
[----:B------:R-:W-:-:S05]  /*f500*/  LOP3.LUT R4, R4, 0xfffffff8, RZ, 0xc0, !PT ;  /* 0xfffffff804047812 */ /* 0x000fca00078ec0ff */
[----:B------:R-:W-:Y:S01]  /*f510*/  IMAD.IADD R4, R0, 0x1, -R4 ;  /* 0x0000000100047824 */ /* 0x000fe200078e0a04 */
[----:B------:R-:W-:-:S03]  /*f520*/  SHF.R.S32.HI R0, RZ, 0x5, R14 ;  /* 0x00000005ff007819 */ /* 0x000fc6000001140e */
[C---:B------:R-:W-:Y:S01]  /*f530*/  IMAD.SHL.U32 R6, R4.reuse, 0x40, RZ ;  /* 0x0000004004067824 */ /* 0x040fe200078e00ff */
[----:B------:R-:W-:Y:S01]  /*f540*/  R2P PR, R4, 0x6 ;  /* 0x0000000604007804 */ /* 0x000fe20000000000 */
[----:B------:R-:W-:-:S03]  /*f550*/  IMAD R12, R0, 0x200, R12 ;  /* 0x00000200000c7824 */ /* 0x000fc600078e020c */
[----:B------:R-:W-:Y:S02]  /*f560*/  LOP3.LUT R6, R6, 0x1c0, RZ, 0xc0, !PT ;  /* 0x000001c006067812 */ /* 0x000fe400078ec0ff */
[----:B------:R-:W-:Y:S02]  /*f570*/  SEL R10, R10, 0xffffffe0, !P1 ;  /* 0xffffffe00a0a7807 */ /* 0x000fe40004800000 */
[----:B------:R-:W-:Y:S02]  /*f580*/  LEA.HI R6, R6, R6, RZ, 0x1d ;  /* 0x0000000606067211 */ /* 0x000fe400078fe8ff */
[----:B------:R-:W-:-:S03]  /*f590*/  SEL R9, R9, 0xffffffc0, !P2 ;  /* 0xffffffc009097807 */ /* 0x000fc60005000000 */
[----:B------:R-:W-:Y:S02]  /*f5a0*/  IMAD.U32 R12, R12, 0x2, R6 ;  /* 0x000000020c0c7824 */ /* 0x000fe400078e0006 */
[----:B------:R1:W3:Y:S03]  /*f5b0*/  SHFL.BFLY PT, R6, R239, 0x1, 0x1f ;  /* 0x0c201f00ef067f89 */ /* 0x0002e600000e0000 */
[----:B------:R-:W-:Y:S01]  /*f5c0*/  LEA R12, R12, UR6, 0x1 ;  /* 0x000000060c0c7c11 */ /* 0x000fe2000f8e08ff */
[----:B--2---:R-:W-:Y:S06]  /*f5d0*/  @P0 BRA `(.L_x_79) ;  /* 0x00000000001c0947 */ /* 0x004fec0003800000 */
[----:B------:R-:W2:Y:S01]  /*f5e0*/  S2UR UR7, SR_CTAID.Y ;  /* 0x00000000000779c3 */ /* 0x000ea20000002600 */
[----:B------:R-:W-:Y:S01]  /*f5f0*/  ULDC.64 UR4, c[0x0][0x290] ;  /* 0x0000a40000047ab9 */ /* 0x000fe20000000a00 */
[----:B--2---:R-:W-:Y:S02]  /*f600*/  USHF.R.S32.HI UR6, URZ, 0x1f, UR7 ;  /* 0x0000001f3f067899 */ /* 0x004fe40008011407 */
[----:B------:R-:W-:Y:S02]  /*f610*/  UIMAD.WIDE.U32 UR8, UR7, UR4, URZ ;  /* 0x00000004070872a5 */ /* 0x000fe4000f8e003f */
[----:B------:R-:W-:-:S04]  /*f620*/  UIMAD UR6, UR6, UR4, URZ ;  /* 0x00000004060672a4 */ /* 0x000fc8000f8e023f */
[----:B------:R-:W-:-:S04]  /*f630*/  UIMAD UR5, UR7, UR5, UR6 ;  /* 0x00000005070572a4 */ /* 0x000fc8000f8e0206 */
[----:B------:R-:W-:-:S12]  /*f640*/  UIADD3 UR7, UR9, UR5, URZ ;  /* 0x0000000509077290 */ /* 0x000fd8000fffe03f */
.L_x_79:
[----:B------:R-:W-:Y:S01]  /*f650*/  ULDC.U8 UR4, c[0x0][0x3d8] ;  /* 0x0000f60000047ab9 */ /* 0x000fe20000000000 */
[----:B------:R-:W-:Y:S01]  /*f660*/  ULDC.U8 UR6, c[0x0][0x3d9] ;  /* 0x0000f64000067ab9 */ /* 0x000fe20000000000 */
[----:B------:R-:W-:Y:S02]  /*f670*/  ISETP.NE.AND P2, PT, RZ, UR4, PT ;  /* 0x00000004ff007c0c */ /* 0x000fe4000bf45270 */
[----:B------:R-:W-:Y:S02]  /*f680*/  CS2R R16, SRZ ;  /* 0x0000000000107805 */ /* 0x000fe4000001ff00 */
[----:B------:R-:W-:Y:S02]  /*f690*/  PLOP3.LUT P6, PT, PT, PT, PT, 0x8, 0x0 ;  /* 0x000000000000781c */ /* 0x000fe40003fce170 */
[----:B------:R-:W-:-:S13]  /*f6a0*/  ISETP.NE.OR P0, PT, RZ, UR6, !P2 ;  /* 0x00000006ff007c0c */ /* 0x000fda000d705670 */
[----:B------:R-:W-:Y:S05]  /*f6b0*/  @P0 BRA `(.L_x_80) ;  /* 0x0000000000200947 */ /* 0x000fea0003800000 */
[----:B------:R-:W2:Y:S01]  /*f6c0*/  S2UR UR4, SR_CTAID.Y ;  /* 0x00000000000479c3 */ /* 0x000ea20000002600 */
[----:B------:R-:W-:Y:S01]  /*f6d0*/  ULDC UR5, c[0x0][0x2c4] ;  /* 0x0000b10000057ab9 */ /* 0x000fe20000000800 */
[----:B------:R-:W-:Y:S01]  /*f6e0*/  PLOP3.LUT P6, PT, PT, PT, PT, 0x80, 0x0 ;  /* 0x000000000000781c */ /* 0x000fe20003fcf070 */
[----:B--2---:R-:W-:-:S04]  /*f6f0*/  UIMAD UR4, UR4, UR5, URZ ;  /* 0x00000005040472a4 */ /* 0x004fc8000f8e023f */
[----:B------:R-:W-:-:S04]  /*f700*/  USEL UR14, UR4, UR14, !UP0 ;  /* 0x0000000e040e7287 */ /* 0x000fc8000c000000 */
[----:B------:R-:W-:Y:S02]  /*f710*/  USHF.R.S32.HI UR4, URZ, 0x1f, UR14 ;  /* 0x0000001f3f047899 */ /* 0x000fe4000801140e */
[----:B------:R-:W-:-:S04]  /*f720*/  IMAD.U32 R16, RZ, RZ, UR14 ;  /* 0x0000000eff107e24 */ /* 0x000fc8000f8e00ff */
[----:B------:R-:W-:-:S07]  /*f730*/  MOV R17, UR4 ;  /* 0x0000000400117c02 */ /* 0x000fce0008000f00 */
.L_x_80:
[----:B-1----:R-:W-:Y:S01]  /*f740*/  FADD.FTZ R7, R7, R8 ;  /* 0x0000000807077221 */ /* 0x002fe20000010000 */
[----:B---3--:R-:W-:Y:S01]  /*f750*/  FADD.FTZ R6, R239, R6 ;  /* 0x00000006ef067221 */ /* 0x008fe20000010000 */
[----:B------:R-:W-:Y:S01]  /*f760*/  ISETP.NE.AND P3, PT, RZ, UR6, PT ;  /* 0x00000006ff007c0c */ /* 0x000fe2000bf65270 */
[----:B------:R-:W1:Y:S01]  /*f770*/  S2UR UR4, SR_CTAID.X ;  /* 0x00000000000479c3 */ /* 0x000e620000002500 */
[----:B------:R-:W-:Y:S01]  /*f780*/  MOV R13, 0x3f800000 ;  /* 0x3f800000000d7802 */ /* 0x000fe20000000f00 */
[----:B------:R-:W2:Y:S01]  /*f790*/  S2R R23, SR_CTAID.Y ;  /* 0x0000000000177919 */ /* 0x000ea20000002600 */
[----:B------:R-:W-:Y:S01]  /*f7a0*/  FSETP.NE.FTZ.AND P5, PT, R7, RZ, PT ;  /* 0x000000ff0700720b */ /* 0x000fe20003fb5000 */
[----:B------:R-:W-:Y:S01]  /*f7b0*/  BSSY B0, `(.L_x_81) ;  /* 0x000015f000007945 */ /* 0x000fe20003800000 */
[----:B------:R-:W-:Y:S01]  /*f7c0*/  FSETP.NE.FTZ.AND P4, PT, R6, RZ, PT ;  /* 0x000000ff0600720b */ /* 0x000fe20003f95000 */
[----:B------:R-:W3:Y:S01]  /*f7d0*/  S2R R22, SR_TID.X ;  /* 0x0000000000167919 */ /* 0x000ee20000002100 */
[----:B------:R-:W-:-:S02]  /*f7e0*/  MOV R15, 0x3f800000 ;  /* 0x3f800000000f7802 */ /* 0x000fc40000000f00 */
[----:B------:R-:W-:Y:S01]  /*f7f0*/  LOP3.LUT R4, R4, 0x1, RZ, 0xc0, !PT ;  /* 0x0000000104047812 */ /* 0x000fe200078ec0ff */
[----:B------:R-:W4:Y:S01]  /*f800*/  S2R R25, SR_CTAID.Z ;  /* 0x0000000000197919 */ /* 0x000f220000002700 */
[----:B------:R-:W-:Y:S01]  /*f810*/  PLOP3.LUT P0, PT, PT, PT, PT, 0x8, 0x0 ;  /* 0x000000000000781c */ /* 0x000fe20003f0e170 */
[----:B------:R-:W2:Y:S01]  /*f820*/  @!P3 LDC R8, c[0x0][0x2c4] ;  /* 0x0000b100ff08bb82 */ /* 0x000ea20000000800 */
[----:B------:R-:W-:Y:S02]  /*f830*/  ISETP.NE.U32.AND P1, PT, R4, 0x1, PT ;  /* 0x000000010400780c */ /* 0x000fe40003f25070 */
[----:B------:R-:W-:Y:S01]  /*f840*/  @!P3 PLOP3.LUT P0, PT, P2, PT, PT, 0x80, 0x0 ;  /* 0x000000000000b81c */ /* 0x000fe2000170f070 */
[----:B------:R-:W3:Y:S01]  /*f850*/  @P5 MUFU.RCP R13, R7 ;  /* 0x00000007000d5308 */ /* 0x000ee20000001000 */
[----:B------:R-:W-:Y:S02]  /*f860*/  LEA.HI R5, R5, R2, RZ, 0x3 ;  /* 0x0000000205057211 */ /* 0x000fe400078f18ff */
[----:B------:R-:W-:Y:S01]  /*f870*/  LOP3.LUT R14, R14, 0xffffffe0, RZ, 0xc0, !PT ;  /* 0xffffffe00e0e7812 */ /* 0x000fe200078ec0ff */
[----:B------:R-:W4:Y:S01]  /*f880*/  @!P3 LDC R24, c[0x0][0x270] ;  /* 0x00009c00ff18bb82 */ /* 0x000f220000000800 */
[----:B------:R-:W-:-:S02]  /*f890*/  SHF.R.S32.HI R4, RZ, 0x3, R5 ;  /* 0x00000003ff047819 */ /* 0x000fc40000011405 */
[----:B------:R-:W-:Y:S01]  /*f8a0*/  IADD3 R11, R12, -0x10, RZ ;  /* 0xfffffff00c0b7810 */ /* 0x000fe20007ffe0ff */
[----:B------:R-:W3:Y:S01]  /*f8b0*/  @P4 MUFU.RCP R15, R6 ;  /* 0x00000006000f4308 */ /* 0x000ee20000001000 */
[----:B-1----:R-:W-:Y:S01]  /*f8c0*/  UIMAD UR6, UR4, -0x40, UR16 ;  /* 0xffffffc0040678a4 */ /* 0x002fe2000f8e0210 */
[----:B------:R-:W-:Y:S02]  /*f8d0*/  IADD3 R2, -R14, R2, RZ ;  /* 0x000000020e027210 */ /* 0x000fe40007ffe1ff */
[----:B------:R-:W-:Y:S01]  /*f8e0*/  LEA.HI.SX32 R14, R5, 0x10, 0x1d ;  /* 0x00000010050e7811 */ /* 0x000fe200078feaff */
[----:B------:R-:W1:Y:S01]  /*f8f0*/  @P3 LDC.64 R20, c[0x0][0x2c0] ;  /* 0x0000b000ff143b82 */ /* 0x000e620000000a00 */
[----:B------:R-:W-:Y:S02]  /*f900*/  @P1 IADD3 R11, R12, 0x10, RZ ;  /* 0x000000100c0b1810 */ /* 0x000fe40007ffe0ff */
[----:B------:R-:W-:Y:S01]  /*f910*/  ISETP.GE.AND P2, PT, R4, UR6, PT ;  /* 0x0000000604007c0c */ /* 0x000fe2000bf46270 */
[C---:B---3--:R-:W-:Y:S01]  /*f920*/  FMUL.FTZ R160, R13.reuse, R160 ;  /* 0x000000a00da07220 */ /* 0x048fe20000410000 */
[C---:B------:R-:W-:Y:S01]  /*f930*/  FMUL.FTZ R161, R13.reuse, R161 ;  /* 0x000000a10da17220 */ /* 0x040fe20000410000 */
[C---:B------:R-:W-:Y:S01]  /*f940*/  FMUL.FTZ R156, R13.reuse, R156 ;  /* 0x0000009c0d9c7220 */ /* 0x040fe20000410000 */
[----:B------:R-:W-:Y:S01]  /*f950*/  FMUL.FTZ R157, R13, R157 ;  /* 0x0000009d0d9d7220 */ /* 0x000fe20000410000 */
[----:B------:R-:W-:Y:S01]  /*f960*/  LEA.HI.SX32 R4, R5, 0x20, 0x1d ;  /* 0x0000002005047811 */ /* 0x000fe200078feaff */
[C---:B------:R-:W-:Y:S01]  /*f970*/  FMUL.FTZ R36, R13.reuse, R36 ;  /* 0x000000240d247220 */ /* 0x040fe20000410000 */
[C---:B------:R-:W-:Y:S01]  /*f980*/  FMUL.FTZ R37, R13.reuse, R37 ;  /* 0x000000250d257220 */ /* 0x040fe20000410000 */
[----:B------:R-:W-:Y:S01]  /*f990*/  FMUL.FTZ R40, R13, R40 ;  /* 0x000000280d287220 */ /* 0x000fe20000410000 */
[C---:B------:R-:W-:Y:S01]  /*f9a0*/  FMUL.FTZ R163, R15.reuse, R163 ;  /* 0x000000a30fa37220 */ /* 0x040fe20000410000 */
[C---:B------:R-:W-:Y:S01]  /*f9b0*/  FMUL.FTZ R162, R15.reuse, R162 ;  /* 0x000000a20fa27220 */ /* 0x040fe20000410000 */
[C---:B------:R-:W-:Y:S01]  /*f9c0*/  FMUL.FTZ R159, R15.reuse, R159 ;  /* 0x0000009f0f9f7220 */ /* 0x040fe20000410000 */
[C---:B------:R-:W-:Y:S01]  /*f9d0*/  FMUL.FTZ R158, R15.reuse, R158 ;  /* 0x0000009e0f9e7220 */ /* 0x040fe20000410000 */
[C---:B------:R-:W-:Y:S01]  /*f9e0*/  FMUL.FTZ R39, R15.reuse, R39 ;  /* 0x000000270f277220 */ /* 0x040fe20000410000 */
[----:B------:R-:W-:Y:S01]  /*f9f0*/  FMUL.FTZ R38, R15, R38 ;  /* 0x000000260f267220 */ /* 0x000fe20000410000 */
[----:B------:R-:W-:Y:S01]  /*fa00*/  FMUL.FTZ R41, R13, R41 ;  /* 0x000000290d297220 */ /* 0x000fe20000410000 */
[C---:B------:R-:W-:Y:S01]  /*fa10*/  FMUL.FTZ R43, R15.reuse, R43 ;  /* 0x0000002b0f2b7220 */ /* 0x040fe20000410000 */
[----:B------:R-:W-:Y:S01]  /*fa20*/  FMUL.FTZ R42, R15, R42 ;  /* 0x0000002a0f2a7220 */ /* 0x000fe20000410000 */
[C---:B------:R-:W-:Y:S01]  /*fa30*/  FMUL.FTZ R44, R13.reuse, R44 ;  /* 0x0000002c0d2c7220 */ /* 0x040fe20000410000 */
[----:B------:R-:W-:Y:S01]  /*fa40*/  FMUL.FTZ R45, R13, R45 ;  /* 0x0000002d0d2d7220 */ /* 0x000fe20000410000 */
[C---:B------:R-:W-:Y:S01]  /*fa50*/  FMUL.FTZ R47, R15.reuse, R47 ;  /* 0x0000002f0f2f7220 */ /* 0x040fe20000410000 */
[----:B------:R-:W-:Y:S01]  /*fa60*/  FMUL.FTZ R46, R15, R46 ;  /* 0x0000002e0f2e7220 */ /* 0x000fe20000410000 */
[----:B--2---:R-:W2:Y:S01]  /*fa70*/  @P0 LDC R8, c[0x0][0x2e4] ;  /* 0x0000b900ff080b82 */ /* 0x004ea20000000800 */
[C---:B------:R-:W-:Y:S01]  /*fa80*/  FMUL.FTZ R48, R13.reuse, R48 ;  /* 0x000000300d307220 */ /* 0x040fe20000410000 */
[----:B------:R-:W-:Y:S01]  /*fa90*/  FMUL.FTZ R49, R13, R49 ;  /* 0x000000310d317220 */ /* 0x000fe20000410000 */
[C---:B------:R-:W-:Y:S01]  /*faa0*/  FMUL.FTZ R51, R15.reuse, R51 ;  /* 0x000000330f337220 */ /* 0x040fe20000410000 */
[----:B------:R-:W-:Y:S01]  /*fab0*/  FMUL.FTZ R50, R15, R50 ;  /* 0x000000320f327220 */ /* 0x000fe20000410000 */
[----:B------:R-:W-:Y:S01]  /*fac0*/  F2FP.BF16.F32.PACK_AB R160, R161, R160 ;  /* 0x000000a0a1a0723e */ /* 0x000fe200000010ff */
[----:B------:R-:W-:Y:S01]  /*fad0*/  FMUL.FTZ R52, R13, R52 ;  /* 0x000000340d347220 */ /* 0x000fe20000410000 */
[----:B------:R-:W-:Y:S01]  /*fae0*/  F2FP.BF16.F32.PACK_AB R162, R163, R162 ;  /* 0x000000a2a3a2723e */ /* 0x000fe200000010ff */
[----:B------:R-:W-:Y:S01]  /*faf0*/  FMUL.FTZ R53, R13, R53 ;  /* 0x000000350d357220 */ /* 0x000fe20000410000 */
[----:B------:R-:W-:Y:S01]  /*fb00*/  ISETP.GE.AND P0, PT, R4, UR6, PT ;  /* 0x0000000604007c0c */ /* 0x000fe2000bf06270 */
[C---:B------:R-:W-:Y:S01]  /*fb10*/  FMUL.FTZ R55, R15.reuse, R55 ;  /* 0x000000370f377220 */ /* 0x040fe20000410000 */
[----:B------:R-:W-:Y:S01]  /*fb20*/  FMUL.FTZ R54, R15, R54 ;  /* 0x000000360f367220 */ /* 0x000fe20000410000 */
[----:B------:R-:W-:Y:S01]  /*fb30*/  F2FP.BF16.F32.PACK_AB R156, R157, R156 ;  /* 0x0000009c9d9c723e */ /* 0x000fe200000010ff */
[----:B------:R-:W-:Y:S01]  /*fb40*/  FMUL.FTZ R56, R13, R56 ;  /* 0x000000380d387220 */ /* 0x000fe20000410000 */
[----:B------:R-:W-:Y:S01]  /*fb50*/  F2FP.BF16.F32.PACK_AB R158, R159, R158 ;  /* 0x0000009e9f9e723e */ /* 0x000fe200000010ff */
[----:B------:R-:W-:Y:S01]  /*fb60*/  FMUL.FTZ R57, R13, R57 ;  /* 0x000000390d397220 */ /* 0x000fe20000410000 */
[C---:B------:R-:W-:Y:S01]  /*fb70*/  FMUL.FTZ R59, R15.reuse, R59 ;  /* 0x0000003b0f3b7220 */ /* 0x040fe20000410000 */
[----:B------:R-:W-:Y:S01]  /*fb80*/  FMUL.FTZ R58, R15, R58 ;  /* 0x0000003a0f3a7220 */ /* 0x000fe20000410000 */
[----:B------:R-:W-:Y:S01]  /*fb90*/  F2FP.BF16.F32.PACK_AB R36, R37, R36 ;  /* 0x000000242524723e */ /* 0x000fe200000010ff */
[----:B------:R-:W-:Y:S01]  /*fba0*/  FMUL.FTZ R60, R13, R60 ;  /* 0x0000003c0d3c7220 */ /* 0x000fe20000410000 */
[----:B------:R-:W-:Y:S01]  /*fbb0*/  F2FP.BF16.F32.PACK_AB R38, R39, R38 ;  /* 0x000000262726723e */ /* 0x000fe200000010ff */
[----:B------:R-:W-:Y:S01]  /*fbc0*/  FMUL.FTZ R61, R13, R61 ;  /* 0x0000003d0d3d7220 */ /* 0x000fe20000410000 */
[----:B------:R-:W-:Y:S01]  /*fbd0*/  IADD3 R4, R12, R10, RZ ;  /* 0x0000000a0c047210 */ /* 0x000fe20007ffe0ff */
[C---:B------:R-:W-:Y:S01]  /*fbe0*/  FMUL.FTZ R63, R15.reuse, R63 ;  /* 0x0000003f0f3f7220 */ /* 0x040fe20000410000 */
[----:B------:R-:W-:Y:S01]  /*fbf0*/  ISETP.GE.AND P1, PT, R14, UR6, PT ;  /* 0x000000060e007c0c */ /* 0x000fe2000bf26270 */
[----:B------:R-:W-:Y:S01]  /*fc00*/  FMUL.FTZ R62, R15, R62 ;  /* 0x0000003e0f3e7220 */ /* 0x000fe20000410000 */
[----:B------:R-:W-:Y:S01]  /*fc10*/  F2FP.BF16.F32.PACK_AB R40, R41, R40 ;  /* 0x000000282928723e */ /* 0x000fe200000010ff */
[----:B------:R-:W-:Y:S01]  /*fc20*/  FMUL.FTZ R64, R13, R64 ;  /* 0x000000400d407220 */ /* 0x000fe20000410000 */
[----:B------:R-:W-:Y:S01]  /*fc30*/  F2FP.BF16.F32.PACK_AB R42, R43, R42 ;  /* 0x0000002a2b2a723e */ /* 0x000fe200000010ff */
[----:B------:R-:W-:Y:S01]  /*fc40*/  FMUL.FTZ R65, R13, R65 ;  /* 0x000000410d417220 */ /* 0x000fe20000410000 */
[----:B------:R-:W-:Y:S01]  /*fc50*/  IADD3 R10, R10, R11, RZ ;  /* 0x0000000b0a0a7210 */ /* 0x000fe20007ffe0ff */
        /* <DEDUP_REMOVED lines=10> */
[----:B------:R-:W-:Y:S01]  /*fd00*/  STS [R12], R160 ;  /* 0x000000a00c007388 */ /* 0x000fe20000000800 */
[----:B------:R-:W-:Y:S01]  /*fd10*/  F2FP.BF16.F32.PACK_AB R50, R51, R50 ;  /* 0x000000323332723e */ /* 0x000fe200000010ff */
[----:B------:R-:W-:Y:S01]  /*fd20*/  FMUL.FTZ R72, R13, R72 ;  /* 0x000000480d487220 */ /* 0x000fe20000410000 */
[----:B------:R-:W-:Y:S01]  /*fd30*/  IADD3 R18, R9, R11, RZ ;  /* 0x0000000b09127210 */ /* 0x000fe20007ffe0ff */
[----:B------:R-:W-:Y:S01]  /*fd40*/  STS [R12+0x400], R162 ;  /* 0x000400a20c007388 */ /* 0x000fe20000000800 */
[----:B------:R-:W-:Y:S01]  /*fd50*/  FMUL.FTZ R73, R13, R73 ;  /* 0x000000490d497220 */ /* 0x000fe20000410000 */
[C---:B------:R-:W-:Y:S01]  /*fd60*/  FMUL.FTZ R75, R15.reuse, R75 ;  /* 0x0000004b0f4b7220 */ /* 0x040fe20000410000 */
[----:B------:R-:W-:Y:S01]  /*fd70*/  FMUL.FTZ R74, R15, R74 ;  /* 0x0000004a0f4a7220 */ /* 0x000fe20000410000 */
[----:B------:R-:W-:Y:S01]  /*fd80*/  F2FP.BF16.F32.PACK_AB R52, R53, R52 ;  /* 0x000000343534723e */ /* 0x000fe200000010ff */
[----:B------:R-:W-:Y:S01]  /*fd90*/  STS [R11], R156 ;  /* 0x0000009c0b007388 */ /* 0x000fe20000000800 */
[----:B------:R-:W-:Y:S01]  /*fda0*/  F2FP.BF16.F32.PACK_AB R54, R55, R54 ;  /* 0x000000363736723e */ /* 0x000fe200000010ff */
[C---:B------:R-:W-:Y:S01]  /*fdb0*/  FMUL.FTZ R76, R13.reuse, R76 ;  /* 0x0000004c0d4c7220 */ /* 0x040fe20000410000 */
        /* <DEDUP_REMOVED lines=18> */
[----:B------:R-:W-:Y:S01]  /*fee0*/  FMUL.FTZ R85, R13, R85 ;  /* 0x000000550d557220 */ /* 0x000fe20000410000 */
[----:B------:R-:W-:Y:S01]  /*fef0*/  STS [R10+0x400], R42 ;  /* 0x0004002a0a007388 */ /* 0x000fe20000000800 */
        /* <DEDUP_REMOVED lines=35> */
[----:B------:R-:W-:Y:S01]  /*10130*/  STS [R12+0x2000], R60 ;  /* 0x0020003c0c007388 */ /* 0x000fe20000000800 */
        /* <DEDUP_REMOVED lines=90> */
[C---:B------:R-:W-:Y:S01]  /*106e0*/  FMUL.FTZ R141, R13.reuse, R141 ;  /* 0x0000008d0d8d7220 */ /* 0x040fe20000410000 */
[----:B------:R-:W-:Y:S01]  /*106f0*/  STS [R10+0x4400], R106 ;  /* 0x0044006a0a007388 */ /* 0x000fe20000000800 */
[----:B------:R-:W-:Y:S01]  /*10700*/  FMUL.FTZ R144, R13, R144 ;  /* 0x000000900d907220 */ /* 0x000fe20000410000 */
[C---:B------:R-:W-:Y:S01]  /*10710*/  FMUL.FTZ R143, R15.reuse, R143 ;  /* 0x0000008f0f8f7220 */ /* 0x040fe20000410000 */
[C---:B------:R-:W-:Y:S01]  /*10720*/  FMUL.FTZ R142, R15.reuse, R142 ;  /* 0x0000008e0f8e7220 */ /* 0x040fe20000410000 */
[----:B------:R-:W-:Y:S01]  /*10730*/  FMUL.FTZ R147, R15, R147 ;  /* 0x000000930f937220 */ /* 0x000fe20000410000 */
[----:B------:R-:W-:Y:S01]  /*10740*/  F2FP.BF16.F32.PACK_AB R128, R129, R128 ;  /* 0x000000808180723e */ /* 0x000fe200000010ff */
[----:B------:R-:W-:Y:S01]  /*10750*/  STS [R14+0x4000], R108 ;  /* 0x0040006c0e007388 */ /* 0x000fe20000000800 */
[----:B------:R-:W-:Y:S01]  /*10760*/  F2FP.BF16.F32.PACK_AB R130, R131, R130 ;  /* 0x000000828382723e */ /* 0x000fe200000010ff */
[----:B------:R-:W-:Y:S01]  /*10770*/  FMUL.FTZ R13, R13, R145 ;  /* 0x000000910d0d7220 */ /* 0x000fe20000410000 */
[----:B------:R-:W-:Y:S01]  /*10780*/  FMUL.FTZ R15, R15, R146 ;  /* 0x000000920f0f7220 */ /* 0x000fe20000410000 */
[----:B------:R-:W-:Y:S01]  /*10790*/  STS [R14+0x4400], R110 ;  /* 0x0044006e0e007388 */ /* 0x000fe20000000800 */
[----:B------:R-:W-:Y:S01]  /*107a0*/  F2FP.BF16.F32.PACK_AB R152, R153, R152 ;  /* 0x000000989998723e */ /* 0x000fe200000010ff */
[----:B------:R-:W3:Y:S01]  /*107b0*/  @P5 MUFU.LG2 R7, R7 ;  /* 0x0000000700075308 */ /* 0x000ee20000000c00 */
[----:B------:R-:W-:Y:S01]  /*107c0*/  F2FP.BF16.F32.PACK_AB R154, R155, R154 ;  /* 0x0000009a9b9a723e */ /* 0x000fe200000010ff */
[----:B------:R-:W-:Y:S01]  /*107d0*/  STS [R18+0x4000], R112 ;  /* 0x0040007012007388 */ /* 0x000fe20000000800 */
[----:B------:R-:W-:Y:S01]  /*107e0*/  F2FP.BF16.F32.PACK_AB R132, R133, R132 ;  /* 0x000000848584723e */ /* 0x000fe200000010ff */
[----:B-1----:R-:W-:Y:S01]  /*107f0*/  @P3 IMAD R20, R21, R20, RZ ;  /* 0x0000001415143224 */ /* 0x002fe200078e02ff */
[----:B------:R-:W-:Y:S01]  /*10800*/  F2FP.BF16.F32.PACK_AB R134, R135, R134 ;  /* 0x000000868786723e */ /* 0x000fe200000010ff */
[----:B------:R-:W-:Y:S01]  /*10810*/  STS [R18+0x4400], R114 ;  /* 0x0044007212007388 */ /* 0x000fe20000000800 */
[----:B------:R-:W-:Y:S01]  /*10820*/  F2FP.BF16.F32.PACK_AB R136, R137, R136 ;  /* 0x000000888988723e */ /* 0x000fe200000010ff */
[----:B------:R-:W1:Y:S01]  /*10830*/  @P4 MUFU.LG2 R6, R6 ;  /* 0x0000000600064308 */ /* 0x000e620000000c00 */
[----:B------:R-:W-:Y:S01]  /*10840*/  F2FP.BF16.F32.PACK_AB R138, R139, R138 ;  /* 0x0000008a8b8a723e */ /* 0x000fe200000010ff */
[----:B------:R-:W-:Y:S01]  /*10850*/  STS [R19+0x4000], R116 ;  /* 0x0040007413007388 */ /* 0x000fe20000000800 */
[----:B------:R-:W-:-:S02]  /*10860*/  F2FP.BF16.F32.PACK_AB R148, R149, R148 ;  /* 0x000000949594723e */ /* 0x000fc400000010ff */
[----:B------:R-:W-:Y:S01]  /*10870*/  F2FP.BF16.F32.PACK_AB R150, R151, R150 ;  /* 0x000000969796723e */ /* 0x000fe200000010ff */
[----:B------:R-:W-:Y:S01]  /*10880*/  STS [R19+0x4400], R118 ;  /* 0x0044007613007388 */ /* 0x000fe20000000800 */
[----:B------:R-:W-:Y:S02]  /*10890*/  F2FP.BF16.F32.PACK_AB R140, R141, R140 ;  /* 0x0000008c8d8c723e */ /* 0x000fe400000010ff */
[----:B------:R-:W-:Y:S01]  /*108a0*/  F2FP.BF16.F32.PACK_AB R142, R143, R142 ;  /* 0x0000008e8f8e723e */ /* 0x000fe200000010ff */
[----:B------:R-:W-:Y:S01]  /*108b0*/  STS [R9+0x4000], R120 ;  /* 0x0040007809007388 */ /* 0x000fe20000000800 */
[----:B------:R-:W-:Y:S01]  /*108c0*/  F2FP.BF16.F32.PACK_AB R13, R13, R144 ;  /* 0x000000900d0d723e */ /* 0x000fe200000010ff */
[----:B---3--:R-:W-:Y:S01]  /*108d0*/  @P5 FMUL.FTZ R7, R7, 0.69314718246459960938 ;  /* 0x3f31721807075820 */ /* 0x008fe20000410000 */
[----:B------:R-:W-:Y:S01]  /*108e0*/  F2FP.BF16.F32.PACK_AB R15, R147, R15 ;  /* 0x0000000f930f723e */ /* 0x000fe200000010ff */
[----:B------:R-:W-:Y:S01]  /*108f0*/  STS [R9+0x4400], R122 ;  /* 0x0044007a09007388 */ /* 0x000fe20000000800 */
[----:B--2---:R-:W-:Y:S01]  /*10900*/  @!P3 MOV R20, R8 ;  /* 0x000000080014b202 */ /* 0x004fe20000000f00 */
[----:B-1----:R-:W-:-:S02]  /*10910*/  @P4 FMUL.FTZ R6, R6, 0.69314718246459960938 ;  /* 0x3f31721806064820 */ /* 0x002fc40000410000 */
[----:B------:R-:W-:Y:S04]  /*10920*/  STS [R12+0x6000], R124 ;  /* 0x0060007c0c007388 */ /* 0x000fe80000000800 */
[----:B------:R-:W-:Y:S04]  /*10930*/  STS [R12+0x6400], R126 ;  /* 0x0064007e0c007388 */ /* 0x000fe80000000800 */
[----:B------:R-:W-:Y:S04]  /*10940*/  STS [R11+0x6000], R128 ;  /* 0x006000800b007388 */ /* 0x000fe80000000800 */
[----:B------:R1:W-:Y:S04]  /*10950*/  STS [R11+0x6400], R130 ;  /* 0x006400820b007388 */ /* 0x0003e80000000800 */
[----:B------:R-:W-:Y:S04]  /*10960*/  STS [R4+0x6000], R152 ;  /* 0x0060009804007388 */ /* 0x000fe80000000800 */
[----:B------:R2:W-:Y:S04]  /*10970*/  STS [R4+0x6400], R154 ;  /* 0x0064009a04007388 */ /* 0x0005e80000000800 */
[----:B------:R-:W-:Y:S04]  /*10980*/  STS [R10+0x6000], R132 ;  /* 0x006000840a007388 */ /* 0x000fe80000000800 */
[----:B------:R3:W-:Y:S04]  /*10990*/  STS [R10+0x6400], R134 ;  /* 0x006400860a007388 */ /* 0x0007e80000000800 */
[----:B------:R-:W-:Y:S04]  /*109a0*/  STS [R14+0x6000], R136 ;  /* 0x006000880e007388 */ /* 0x000fe80000000800 */
[----:B------:R-:W-:Y:S01]  /*109b0*/  STS [R14+0x6400], R138 ;  /* 0x0064008a0e007388 */ /* 0x000fe20000000800 */
[----:B-1----:R-:W-:-:S03]  /*109c0*/  SHF.R.S32.HI R11, RZ, 0x1f, R22 ;  /* 0x0000001fff0b7819 */ /* 0x002fc60000011416 */
[----:B------:R-:W-:Y:S04]  /*109d0*/  STS [R18+0x6000], R148 ;  /* 0x0060009412007388 */ /* 0x000fe80000000800 */
[----:B------:R1:W-:Y:S01]  /*109e0*/  STS [R18+0x6400], R150 ;  /* 0x0064009612007388 */ /* 0x0003e20000000800 */
[----:B--2---:R-:W-:Y:S01]  /*109f0*/  @P3 MOV R4, 0x1 ;  /* 0x0000000100043802 */ /* 0x004fe20000000f00 */
[----:B----4-:R-:W-:Y:S02]  /*10a00*/  @!P3 IMAD R4, R8, R24, RZ ;  /* 0x000000180804b224 */ /* 0x010fe400078e02ff */
[----:B------:R-:W-:Y:S02]  /*10a10*/  STS [R19+0x6000], R140 ;  /* 0x0060008c13007388 */ /* 0x000fe40000000800 */
[----:B------:R-:W-:Y:S01]  /*10a20*/  IMAD R23, R23, R4, RZ ;  /* 0x0000000417177224 */ /* 0x000fe200078e02ff */
[----:B------:R-:W-:Y:S01]  /*10a30*/  SHF.R.S32.HI R4, RZ, 0x1f, R0 ;  /* 0x0000001fff047819 */ /* 0x000fe20000011400 */
[----:B------:R2:W-:Y:S01]  /*10a40*/  STS [R19+0x6400], R142 ;  /* 0x0064008e13007388 */ /* 0x0005e20000000800 */
[----:B---3--:R-:W3:Y:S02]  /*10a50*/  @P3 LDC R10, c[0x0][0x2c0] ;  /* 0x0000b000ff0a3b82 */ /* 0x008ee40000000800 */
[----:B------:R-:W-:Y:S01]  /*10a60*/  LEA.HI R4, R4, R0, RZ, 0x2 ;  /* 0x0000000004047211 */ /* 0x000fe200078f10ff */
[----:B------:R-:W-:Y:S01]  /*10a70*/  STS [R9+0x6000], R13 ;  /* 0x0060000d09007388 */ /* 0x000fe20000000800 */
[----:B------:R-:W-:-:S02]  /*10a80*/  SEL R23, R23, RZ, !P6 ;  /* 0x000000ff17177207 */ /* 0x000fc40007000000 */
[----:B------:R-:W-:Y:S01]  /*10a90*/  LOP3.LUT R8, R4, 0xffffffc, RZ, 0xc0, !PT ;  /* 0x0ffffffc04087812 */ /* 0x000fe200078ec0ff */
[----:B------:R4:W-:Y:S01]  /*10aa0*/  STS [R9+0x6400], R15 ;  /* 0x0064000f09007388 */ /* 0x0009e20000000800 */
[----:B------:R-:W-:Y:S01]  /*10ab0*/  LOP3.LUT P6, RZ, R2, 0x3, RZ, 0xc0, !PT ;  /* 0x0000000302ff7812 */ /* 0x000fe200078cc0ff */
[----:B------:R-:W-:Y:S01]  /*10ac0*/  IMAD R20, R25, R20, R23 ;  /* 0x0000001419147224 */ /* 0x000fe200078e0217 */
[----:B------:R-:W-:Y:S01]  /*10ad0*/  IADD3 R8, R0, -R8, RZ ;  /* 0x8000000800087210 */ /* 0x000fe20007ffe0ff */
[----:B------:R-:W-:Y:S01]  /*10ae0*/  BAR.SYNC.DEFER_BLOCKING 0x0 ;  /* 0x0000000000007b1d */ /* 0x000fe20000010000 */
[----:B------:R-:W-:-:S07]  /*10af0*/  MOV R4, 0x7f800000 ;  /* 0x7f80000000047802 */ /* 0x000fce0000000f00 */
[----:B-1----:R-:W1:Y:S01]  /*10b00*/  @P5 LDC R18, c[0x0][0x2e8] ;  /* 0x0000ba00ff125b82 */ /* 0x002e620000000800 */
[----:B------:R-:W-:-:S07]  /*10b10*/  @!P3 MOV R10, 0x1 ;  /* 0x00000001000ab802 */ /* 0x000fce0000000f00 */
[----:B--2---:R-:W2:Y:S01]  /*10b20*/  @P4 LDC R19, c[0x0][0x2e8] ;  /* 0x0000ba00ff134b82 */ /* 0x004ea20000000800 */
[----:B---3--:R-:W-:Y:S01]  /*10b30*/  IMAD R0, R10, UR4, RZ ;  /* 0x000000040a007c24 */ /* 0x008fe2000f8e02ff */
[----:B----4-:R-:W-:-:S04]  /*10b40*/  LEA.HI R9, R11, R22, RZ, 0x5 ;  /* 0x000000160b097211 */ /* 0x010fc800078f28ff */
[----:B------:R-:W-:Y:S01]  /*10b50*/  SHF.L.U32 R0, R0, 0x6, RZ ;  /* 0x0000000600007819 */ /* 0x000fe200000006ff */
[----:B------:R3:W4:Y:S01]  /*10b60*/  LDS.128 R12, [R219+0x1800] ;  /* 0x00180000db0c7984 */ /* 0x0007220000000c00 */
[----:B------:R-:W-:Y:S02]  /*10b70*/  LOP3.LUT R9, R9, 0xffffffe0, RZ, 0xc0, !PT ;  /* 0xffffffe009097812 */ /* 0x000fe400078ec0ff */
[-C--:B------:R-:W-:Y:S02]  /*10b80*/  LEA.HI R11, R11, R22.reuse, RZ, 0x3 ;  /* 0x000000160b0b7211 */ /* 0x080fe400078f18ff */
[----:B------:R-:W-:Y:S01]  /*10b90*/  IADD3 R9, -R9, R22, RZ ;  /* 0x0000001609097210 */ /* 0x000fe20007ffe1ff */
[----:B-1----:R-:W-:Y:S01]  /*10ba0*/  @P5 FFMA.FTZ R4, R164, R18, R7 ;  /* 0x00000012a4045223 */ /* 0x002fe20000010007 */
[----:B------:R-:W-:Y:S02]  /*10bb0*/  SHF.R.S32.HI R18, RZ, 0x1f, R0 ;  /* 0x0000001fff127819 */ /* 0x000fe40000011400 */
[----:B------:R-:W-:-:S02]  /*10bc0*/  SHF.R.S32.HI R2, RZ, 0x1f, R9 ;  /* 0x0000001fff027819 */ /* 0x000fc40000011409 */
[----:B------:R-:W-:Y:S02]  /*10bd0*/  IADD3 R0, P5, P3, R0, R16, R20 ;  /* 0x0000001000007210 */ /* 0x000fe40007bbe014 */
[----:B------:R-:W-:Y:S02]  /*10be0*/  LEA.HI R2, R2, R9, RZ, 0x2 ;  /* 0x0000000902027211 */ /* 0x000fe400078f10ff */
[----:B------:R-:W-:Y:S02]  /*10bf0*/  LOP3.LUT R7, R11, 0xfffffff8, RZ, 0xc0, !PT ;  /* 0xfffffff80b077812 */ /* 0x000fe400078ec0ff */
[----:B------:R-:W-:Y:S02]  /*10c00*/  SHF.R.S32.HI R2, RZ, 0x2, R2 ;  /* 0x00000002ff027819 */ /* 0x000fe40000011402 */
[----:B------:R-:W-:Y:S02]  /*10c10*/  SHF.R.S32.HI R20, RZ, 0x1f, R20 ;  /* 0x0000001fff147819 */ /* 0x000fe40000011414 */
[----:B------:R-:W-:Y:S01]  /*10c20*/  MOV R9, 0x7f800000 ;  /* 0x7f80000000097802 */ /* 0x000fe20000000f00 */
[----:B--2---:R-:W-:Y:S01]  /*10c30*/  @P4 FFMA.FTZ R9, R3, R19, R6 ;  /* 0x0000001303094223 */ /* 0x004fe20000010006 */
[----:B------:R-:W-:-:S02]  /*10c40*/  IADD3 R22, -R7, R22, RZ ;  /* 0x0000001607167210 */ /* 0x000fc40007ffe1ff */
[----:B------:R-:W-:Y:S02]  /*10c50*/  LEA R8, R8, R2, 0x4 ;  /* 0x0000000208087211 */ /* 0x000fe400078e20ff */
[----:B------:R-:W-:Y:S01]  /*10c60*/  IADD3.X R18, R18, R17, R20, P5, P3 ;  /* 0x0000001112127210 */ /* 0x000fe20002fe6414 */
[----:B---34-:R-:W-:Y:S06]  /*10c70*/  @P6 BRA `(.L_x_82) ;  /* 0x0000000000486947 */ /* 0x018fec0003800000 */
        /* <DEDUP_REMOVED lines=18> */
.L_x_82:
[----:B------:R-:W-:Y:S05]  /*10da0*/  BSYNC B0 ;  /* 0x0000000000007941 */ /* 0x000fea0003800000 */
.L_x_81:
[----:B------:R-:W-:Y:S01]  /*10db0*/  IMAD.SHL.U32 R0, R22, 0x8, RZ ;  /* 0x0000000816007824 */ /* 0x000fe200078e00ff */
[----:B-1----:R-:W-:Y:S01]  /*10dc0*/  SHF.R.S32.HI R3, RZ, 0x1f, R25 ;  /* 0x0000001fff037819 */ /* 0x002fe20000011419 */
[----:B------:R-:W-:Y:S01]  /*10dd0*/  ULDC.64 UR4, c[0x0][0x2a0] ;  /* 0x0000a80000047ab9 */ /* 0x000fe20000000a00 */
[----:B------:R-:W-:Y:S01]  /*10de0*/  SHF.R.S32.HI R8, RZ, 0x3, R11 ;  /* 0x00000003ff087819 */ /* 0x000fe2000001140b */
[----:B------:R-:W-:Y:S01]  /*10df0*/  IMAD.U32 R2, RZ, RZ, UR15 ;  /* 0x0000000fff027e24 */ /* 0x000fe2000f8e00ff */
[----:B------:R-:W-:Y:S01]  /*10e00*/  SHF.R.S32.HI R4, RZ, 0x1f, R0 ;  /* 0x0000001fff047819 */ /* 0x000fe20000011400 */
[----:B------:R-:W-:Y:S01]  /*10e10*/  IMAD R26, R3, UR4, RZ ;  /* 0x00000004031a7c24 */ /* 0x000fe2000f8e02ff */
[----:B------:R-:W-:Y:S01]  /*10e20*/  IADD3 R6, P3, R0, UR8, RZ ;  /* 0x0000000800067c10 */ /* 0x000fe2000ff7e0ff */
[----:B------:R1:W2:Y:S01]  /*10e30*/  LDS.128 R20, [R219] ;  /* 0x00000000db147984 */ /* 0x0002a20000000c00 */
[----:B------:R-:W-:Y:S01]  /*10e40*/  LEA.HI.SX32 R5, R5, 0x30, 0x1d ;  /* 0x0000003005057811 */ /* 0x000fe200078feaff */
[----:B------:R-:W-:Y:S01]  /*10e50*/  IMAD R26, R25, UR5, R26 ;  /* 0x00000005191a7c24 */ /* 0x000fe2000f8e021a */
[--C-:B------:R-:W-:Y:S01]  /*10e60*/  SHF.R.S32.HI R9, RZ, 0x1f, R8.reuse ;  /* 0x0000001fff097819 */ /* 0x100fe20000011408 */
[----:B------:R1:W3:Y:S01]  /*10e70*/  LDS.128 R16, [R219+0x2000] ;  /* 0x00200000db107984 */ /* 0x0002e20000000c00 */
[----:B------:R-:W-:Y:S01]  /*10e80*/  IADD3.X R7, R4, UR7, RZ, P3, !PT ;  /* 0x0000000704077c10 */ /* 0x000fe20009ffe4ff */
[----:B------:R-:W-:Y:S01]  /*10e90*/  BSSY B0, `(.L_x_83) ;  /* 0x000001a000007945 */ /* 0x000fe20003800000 */
[----:B------:R-:W-:Y:S01]  /*10ea0*/  ISETP.GE.AND P3, PT, R5, UR6, PT ;  /* 0x0000000605007c0c */ /* 0x000fe2000bf66270 */
[----:B------:R-:W-:-:S02]  /*10eb0*/  IMAD.WIDE R2, R2, 0x40, R8 ;  /* 0x0000004002027825 */ /* 0x000fc400078e0208 */
[----:B------:R1:W4:Y:S02]  /*10ec0*/  LDS.128 R8, [R219+0x4000] ;  /* 0x00400000db087984 */ /* 0x0003240000000c00 */
[----:B------:R-:W-:Y:S02]  /*10ed0*/  IMAD.WIDE.U32 R24, R25, UR4, R6 ;  /* 0x0000000419187c25 */ /* 0x000fe4000f8e0006 */
[----:B------:R1:W1:Y:S02]  /*10ee0*/  LDS.128 R4, [R219+0x6000] ;  /* 0x00600000db047984 */ /* 0x0002640000000c00 */
[----:B------:R-:W-:Y:S01]  /*10ef0*/  IMAD.IADD R27, R25, 0x1, R26 ;  /* 0x00000001191b7824 */ /* 0x000fe200078e021a */
[----:B------:R-:W-:Y:S06]  /*10f00*/  @P2 BRA `(.L_x_84) ;  /* 0x0000000000482947 */ /* 0x000fec0003800000 */
[----:B------:R-:W-:Y:S01]  /*10f10*/  ULDC.64 UR4, c[0x0][0x298] ;  /* 0x0000a60000047ab9 */ /* 0x000fe20000000a00 */
[----:B------:R-:W-:Y:S01]  /*10f20*/  IMAD.MOV.U32 R26, RZ, RZ, R24 ;  /* 0x000000ffff1a7224 */ /* 0x000fe200078e0018 */
[----:B------:R-:W-:Y:S01]  /*10f30*/  ULDC UR7, c[0x0][0x2d0] ;  /* 0x0000b40000077ab9 */ /* 0x000fe20000000800 */
[----:B------:R-:W-:Y:S01]  /*10f40*/  IMAD R28, R3, UR4, RZ ;  /* 0x00000004031c7c24 */ /* 0x000fe2000f8e02ff */
[----:B------:R-:W-:Y:S01]  /*10f50*/  ISETP.GE.AND P6, PT, R0, UR7, PT ;  /* 0x0000000700007c0c */ /* 0x000fe2000bfc6270 */
[----:B------:R-:W-:Y:S01]  /*10f60*/  IMAD.WIDE.U32 R30, R2, UR4, R26 ;  /* 0x00000004021e7c25 */ /* 0x000fe2000f8e001a */
[----:B------:R-:W-:Y:S02]  /*10f70*/  ISETP.GE.AND P5, PT, R230, UR7, PT ;  /* 0x00000007e6007c0c */ /* 0x000fe4000bfa6270 */
[----:B------:R-:W-:Y:S01]  /*10f80*/  ISETP.GE.AND P4, PT, R229, UR7, PT ;  /* 0x00000007e5007c0c */ /* 0x000fe2000bf86270 */
[----:B------:R-:W-:Y:S01]  /*10f90*/  IMAD R28, R2, UR5, R28 ;  /* 0x00000005021c7c24 */ /* 0x000fe2000f8e021c */
[----:B------:R-:W-:-:S02]  /*10fa0*/  ULDC.64 UR4, c[0x0][0x280] ;  /* 0x0000a00000047ab9 */ /* 0x000fc40000000a00 */
[----:B------:R-:W-:Y:S01]  /*10fb0*/  LEA R32, P2, R30, UR4, 0x1 ;  /* 0x000000041e207c11 */ /* 0x000fe2000f8408ff */
[----:B------:R-:W-:-:S05]  /*10fc0*/  IMAD.IADD R28, R31, 0x1, R28 ;  /* 0x000000011f1c7824 */ /* 0x000fca00078e021c */
[----:B------:R-:W-:Y:S02]  /*10fd0*/  LEA.HI.X R33, R30, UR5, R28, 0x1, P2 ;  /* 0x000000051e217c11 */ /* 0x000fe400090f0c1c */
[----:B------:R-:W-:-:S03]  /*10fe0*/  ISETP.GE.AND P2, PT, R228, UR7, PT ;  /* 0x00000007e4007c0c */ /* 0x000fc6000bf46270 */
[----:B--2---:R2:W-:Y:S04]  /*10ff0*/  @!P6 STG.E.128 desc[UR26][R32.64], R20 ;  /* 0x000000142000e986 */ /* 0x0045e8000c101d1a */
[----:B---3--:R2:W-:Y:S04]  /*11000*/  @!P5 STG.E.128 desc[UR26][R32.64+0x80], R16 ;  /* 0x000080102000d986 */ /* 0x0085e8000c101d1a */
[----:B----4-:R2:W-:Y:S04]  /*11010*/  @!P4 STG.E.128 desc[UR26][R32.64+0x100], R8 ;  /* 0x000100082000c986 */ /* 0x0105e8000c101d1a */
[----:B-1----:R2:W-:Y:S02]  /*11020*/  @!P2 STG.E.128 desc[UR26][R32.64+0x180], R4 ;  /* 0x000180042000a986 */ /* 0x0025e4000c101d1a */
.L_x_84:
[----:B------:R-:W-:Y:S05]  /*11030*/  BSYNC B0 ;  /* 0x0000000000007941 */ /* 0x000fea0003800000 */
.L_x_83:
        /* <DEDUP_REMOVED lines=8> */
[----:B------:R-:W-:Y:S01]  /*110c0*/  IMAD.MOV.U32 R30, RZ, RZ, R24 ;  /* 0x000000ffff1e7224 */ /* 0x000fe200078e0018 */
[----:B------:R-:W-:Y:S01]  /*110d0*/  ULDC UR7, c[0x0][0x2d0] ;  /* 0x0000b40000077ab9 */ /* 0x000fe20000000800 */
[----:B------:R-:W-:Y:S01]  /*110e0*/  IMAD.MOV.U32 R31, RZ, RZ, R27 ;  /* 0x000000ffff1f7224 */ /* 0x000fe200078e001b */
[----:B------:R-:W-:Y:S01]  /*110f0*/  ISETP.GE.AND P5, PT, R0, UR7, PT ;  /* 0x0000000700007c0c */ /* 0x000fe2000bfa6270 */
[----:B------:R-:W-:Y:S01]  /*11100*/  IMAD.X R28, RZ, RZ, R3, P1 ;  /* 0x000000ffff1c7224 */ /* 0x000fe200008e0603 */
[----:B------:R-:W-:Y:S01]  /*11110*/  ISETP.GE.AND P4, PT, R230, UR7, PT ;  /* 0x00000007e6007c0c */ /* 0x000fe2000bf86270 */
[----:B------:R-:W-:Y:S01]  /*11120*/  IMAD.WIDE.U32 R30, R29, UR4, R30 ;  /* 0x000000041d1e7c25 */ /* 0x000fe2000f8e001e */
[----:B------:R-:W-:Y:S02]  /*11130*/  ISETP.GE.AND P2, PT, R229, UR7, PT ;  /* 0x00000007e5007c0c */ /* 0x000fe4000bf46270 */
[----:B------:R-:W-:Y:S01]  /*11140*/  ISETP.GE.AND P1, PT, R228, UR7, PT ;  /* 0x00000007e4007c0c */ /* 0x000fe2000bf26270 */
[----:B------:R-:W-:-:S04]  /*11150*/  IMAD R28, R28, UR4, RZ ;  /* 0x000000041c1c7c24 */ /* 0x000fc8000f8e02ff */
[----:B------:R-:W-:Y:S01]  /*11160*/  IMAD R28, R29, UR5, R28 ;  /* 0x000000051d1c7c24 */ /* 0x000fe2000f8e021c */
[----:B------:R-:W-:Y:S02]  /*11170*/  ULDC.64 UR4, c[0x0][0x280] ;  /* 0x0000a00000047ab9 */ /* 0x000fe40000000a00 */
[----:B------:R-:W-:Y:S01]  /*11180*/  LEA R32, P6, R30, UR4, 0x1 ;  /* 0x000000041e207c11 */ /* 0x000fe2000f8c08ff */
[----:B------:R-:W-:-:S05]  /*11190*/  IMAD.IADD R28, R31, 0x1, R28 ;  /* 0x000000011f1c7824 */ /* 0x000fca00078e021c */
[----:B------:R-:W-:-:S05]  /*111a0*/  LEA.HI.X R33, R30, UR5, R28, 0x1, P6 ;  /* 0x000000051e217c11 */ /* 0x000fca000b0f0c1c */
[----:B--2---:R2:W-:Y:S04]  /*111b0*/  @!P5 STG.E.128 desc[UR26][R32.64], R20 ;  /* 0x000000142000d986 */ /* 0x0045e8000c101d1a */
[----:B------:R2:W-:Y:S04]  /*111c0*/  @!P4 STG.E.128 desc[UR26][R32.64+0x80], R16 ;  /* 0x000080102000c986 */ /* 0x0005e8000c101d1a */
[----:B----4-:R2:W-:Y:S04]  /*111d0*/  @!P2 STG.E.128 desc[UR26][R32.64+0x100], R8 ;  /* 0x000100082000a986 */ /* 0x0105e8000c101d1a */
[----:B-1----:R2:W-:Y:S02]  /*111e0*/  @!P1 STG.E.128 desc[UR26][R32.64+0x180], R4 ;  /* 0x0001800420009986 */ /* 0x0025e4000c101d1a */
.L_x_86:
[----:B------:R-:W-:Y:S05]  /*111f0*/  BSYNC B0 ;  /* 0x0000000000007941 */ /* 0x000fea0003800000 */
.L_x_85:
        /* <DEDUP_REMOVED lines=25> */
[----:B------:R2:W-:Y:S04]  /*11390*/  @!P1 STG.E.128 desc[UR26][R32.64+0x100], R8 ;  /* 0x0001000820009986 */ /* 0x0005e8000c101d1a */
[----:B-1----:R2:W-:Y:S02]  /*113a0*/  @!P0 STG.E.128 desc[UR26][R32.64+0x180], R4 ;  /* 0x0001800420008986 */ /* 0x0025e4000c101d1a */
.L_x_88:
[----:B------:R-:W-:Y:S05]  /*113b0*/  BSYNC B0 ;  /* 0x0000000000007941 */ /* 0x000fea0003800000 */
.L_x_87:
[----:B--2---:R2:W2:Y:S04]  /*113c0*/  LDS.128 R8, [R219+0x3800] ;  /* 0x00380000db087984 */ /* 0x0044a80000000c00 */
[----:B-1----:R1:W1:Y:S04]  /*113d0*/  LDS.128 R4, [R219+0x5800] ;  /* 0x00580000db047984 */ /* 0x0022680000000c00 */
[----:B------:R1:W1:Y:S01]  /*113e0*/  LDS.128 R16, [R219+0x7800] ;  /* 0x00780000db107984 */ /* 0x0002620000000c00 */
[----:B------:R-:W-:Y:S05]  /*113f0*/  @P3 EXIT ;  /* 0x000000000000394d */ /* 0x000fea0003800000 */
        /* <DEDUP_REMOVED lines=9> */
[----:B------:R-:W-:-:S03]  /*11490*/  ISETP.GE.AND P1, PT, R229, UR6, PT ;  /* 0x00000006e5007c0c */ /* 0x000fc6000bf26270 */
[----:B------:R-:W-:-:S04]  /*114a0*/  IMAD R3, R3, UR4, RZ ;  /* 0x0000000403037c24 */ /* 0x000fc8000f8e02ff */
[----:B------:R-:W-:Y:S01]  /*114b0*/  IMAD R3, R2, UR5, R3 ;  /* 0x0000000502037c24 */ /* 0x000fe2000f8e0203 */
[----:B------:R-:W-:Y:S02]  /*114c0*/  ULDC.64 UR4, c[0x0][0x280] ;  /* 0x0000a00000047ab9 */ /* 0x000fe40000000a00 */
[----:B------:R-:W-:Y:S01]  /*114d0*/  LEA R2, P0, R20, UR4, 0x1 ;  /* 0x0000000414027c11 */ /* 0x000fe2000f8008ff */
[----:B------:R-:W-:-:S05]  /*114e0*/  IMAD.IADD R3, R21, 0x1, R3 ;  /* 0x0000000115037824 */ /* 0x000fca00078e0203 */
[----:B------:R-:W-:Y:S02]  /*114f0*/  LEA.HI.X R3, R20, UR5, R3, 0x1, P0 ;  /* 0x0000000514037c11 */ /* 0x000fe400080f0c03 */
[----:B------:R-:W-:-:S03]  /*11500*/  ISETP.GE.AND P0, PT, R228, UR6, PT ;  /* 0x00000006e4007c0c */ /* 0x000fc6000bf06270 */
[----:B------:R3:W-:Y:S04]  /*11510*/  @!P3 STG.E.128 desc[UR26][R2.64], R12 ;  /* 0x0000000c0200b986 */ /* 0x0007e8000c101d1a */
[----:B--2---:R3:W-:Y:S04]  /*11520*/  @!P2 STG.E.128 desc[UR26][R2.64+0x80], R8 ;  /* 0x000080080200a986 */ /* 0x0047e8000c101d1a */
[----:B-1----:R3:W-:Y:S02]  /*11530*/  @!P1 STG.E.128 desc[UR26][R2.64+0x100], R4 ;  /* 0x0001000402009986 */ /* 0x0027e4000c101d1a */
[----:B------:R-:W-:Y:S05]  /*11540*/  @P0 EXIT ;  /* 0x000000000000094d */ /* 0x000fea0003800000 */
[----:B------:R-:W-:Y:S01]  /*11550*/  STG.E.128 desc[UR26][R2.64+0x180], R16 ;  /* 0x0001801002007986 */ /* 0x000fe2000c101d1a */
[----:B------:R-:W-:Y:S05]  /*11560*/  EXIT ;  /* 0x000000000000794d */ /* 0x000fea0003800000 */
.L_x_40:
[----:B------:R-:W-:Y:S01]  /*11570*/  UISETP.NE.AND UP4, UPT, UR14, -0x1, UPT ;  /* 0xffffffff0e00788c */ /* 0x000fe2000bf85270 */
[----:B------:R-:W-:Y:S01]  /*11580*/  SHF.R.S32.HI R16, RZ, 0x1f, R84 ;  /* 0x0000001fff107819 */ /* 0x000fe20000011454 */
[----:B------:R-:W-:Y:S01]  /*11590*/  ULDC.U8 UR8, c[0x0][0x3d9] ;  /* 0x0000f64000087ab9 */ /* 0x000fe20000000000 */
[----:B------:R-:W-:Y:S01]  /*115a0*/  UIADD3 UR16, -UR25, UR16, URZ ;  /* 0x0000001019107290 */ /* 0x000fe2000fffe13f */
[----:B------:R-:W-:Y:S01]  /*115b0*/  IMAD.U32 R14, RZ, RZ, UR15 ;  /* 0x0000000fff0e7e24 */ /* 0x000fe2000f8e00ff */
[----:B------:R-:W-:Y:S01]  /*115c0*/  UISETP.NE.AND UP2, UPT, UR8, URZ, UPT ;  /* 0x0000003f0800728c */ /* 0x000fe2000bf45270 */
[----:B------:R-:W-:Y:S01]  /*115d0*/  LEA.HI R16, R16, R84, RZ, 0x3 ;  /* 0x0000005410107211 */ /* 0x000fe200078f18ff */
[----:B------:R-:W-:Y:S01]  /*115e0*/  UMOV UR22, URZ ;  /* 0x0000003f00167c82 */ /* 0x000fe20008000000 */
[----:B------:R-:W-:Y:S01]  /*115f0*/  UMOV UR23, URZ ;  /* 0x0000003f00177c82 */ /* 0x000fe20008000000 */
[----:B------:R-:W-:Y:S01]  /*11600*/  BSSY B0, `(.L_x_89) ;  /* 0x0000050000007945 */ /* 0x000fe20003800000 */
        /* <DEDUP_REMOVED lines=10> */
[--C-:B------:R-:W-:Y:S01]  /*116b0*/  SHF.R.S32.HI R17, RZ, 0x1f, R16.reuse ;  /* 0x0000001fff117819 */ /* 0x100fe20000011410 */
[----:B------:R-:W-:Y:S01]  /*116c0*/  ULDC.U8 UR9, c[0x0][0x3d8] ;  /* 0x0000f60000097ab9 */ /* 0x000fe20000000000 */
[----:B------:R-:W-:Y:S01]  /*116d0*/  @!UP4 UIMAD UR6, UR10, UR5, UR6 ;  /* 0x000000050a06c2a4 */ /* 0x000fe2000f8e0206 */
[C---:B------:R-:W-:Y:S01]  /*116e0*/  ISETP.NE.AND P3, PT, R7.reuse, RZ, PT ;  /* 0x000000ff0700720c */ /* 0x040fe20003f65270 */
[----:B------:R-:W-:Y:S01]  /*116f0*/  UISETP.NE.AND UP0, UPT, UR9, URZ, !UP2 ;  /* 0x0000003f0900728c */ /* 0x000fe2000d705270 */
[----:B------:R-:W-:Y:S01]  /*11700*/  IMAD.SHL.U32 R7, R7, 0x8, RZ ;  /* 0x0000000807077824 */ /* 0x000fe200078e00ff */
[----:B------:R-:W-:Y:S01]  /*11710*/  UISETP.NE.AND UP3, UPT, UR9, URZ, UPT ;  /* 0x0000003f0900728c */ /* 0x000fe2000bf65270 */
[----:B------:R-:W-:Y:S01]  /*11720*/  IMAD.WIDE R14, R14, 0x40, R16 ;  /* 0x000000400e0e7825 */ /* 0x000fe200078e0210 */
[----:B------:R-:W-:-:S02]  /*11730*/  @UP4 UIMAD UR7, UR14, UR7, UR13 ;  /* 0x000000070e0742a4 */ /* 0x000fc4000f8e020d */
[----:B------:R-:W-:Y:S01]  /*11740*/  UISETP.NE.OR UP3, UPT, UR8, URZ, !UP3 ;  /* 0x0000003f0800728c */ /* 0x000fe2000df65670 */
[C---:B------:R-:W-:Y:S01]  /*11750*/  VIADD R6, R7.reuse, 0x40 ;  /* 0x0000004007067836 */ /* 0x040fe20000000000 */
[----:B------:R-:W-:Y:S01]  /*11760*/  @!UP2 ULDC UR9, c[0x0][0x270] ;  /* 0x00009c000009aab9 */ /* 0x000fe20000000800 */
[----:B------:R-:W-:Y:S01]  /*11770*/  @!UP2 ULDC UR8, c[0x0][0x2c4] ;  /* 0x0000b1000008aab9 */ /* 0x000fe20000000800 */
[----:B------:R-:W-:Y:S01]  /*11780*/  UISETP.NE.OR UP1, UPT, UR14, -0x1, UP3 ;  /* 0xffffffff0e00788c */ /* 0x000fe20009f25670 */
[C---:B------:R-:W-:Y:S01]  /*11790*/  VIADD R5, R7.reuse, 0x80 ;  /* 0x0000008007057836 */ /* 0x040fe20000000000 */
[----:B------:R-:W-:Y:S01]  /*117a0*/  @UP0 ULDC UR8, c[0x0][0x2e4] ;  /* 0x0000b90000080ab9 */ /* 0x000fe20000000800 */
[----:B------:R-:W-:Y:S01]  /*117b0*/  @UP2 ULDC.64 UR4, c[0x0][0x2c0] ;  /* 0x0000b00000042ab9 */ /* 0x000fe20000000a00 */
[----:B------:R-:W-:Y:S01]  /*117c0*/  @UP2 UMOV UR17, 0x1 ;  /* 0x0000000100112882 */ /* 0x000fe20000000000 */
[----:B------:R-:W-:Y:S01]  /*117d0*/  USHF.R.S32.HI UR13, URZ, 0x1f, UR31 ;  /* 0x0000001f3f0d7899 */ /* 0x000fe2000801141f */
[----:B------:R-:W-:Y:S01]  /*117e0*/  IADD3 R4, R7, 0xc0, RZ ;  /* 0x000000c007047810 */ /* 0x000fe20007ffe0ff */
[----:B------:R-:W-:-:S02]  /*117f0*/  @!UP2 UIMAD UR17, UR8, UR9, URZ ;  /* 0x000000090811a2a4 */ /* 0x000fc4000f8e023f */
[----:B------:R-:W-:Y:S02]  /*11800*/  @UP2 UIMAD UR11, UR5, UR4, URZ ;  /* 0x00000004050b22a4 */ /* 0x000fe4000f8e023f */
[----:B------:R-:W-:Y:S01]  /*11810*/  UIMAD UR17, UR10, UR17, URZ ;  /* 0x000000110a1172a4 */ /* 0x000fe2000f8e023f */
[----:B------:R-:W-:Y:S01]  /*11820*/  ULDC.64 UR4, c[0x0][0x2a0] ;  /* 0x0000a80000047ab9 */ /* 0x000fe20000000a00 */
[----:B------:R-:W-:Y:S01]  /*11830*/  @!UP4 UIADD3 UR7, UR19, UR6, URZ ;  /* 0x000000061307c290 */ /* 0x000fe2000fffe03f */
[----:B------:R-:W-:Y:S01]  /*11840*/  IMAD.U32 R10, RZ, RZ, UR4 ;  /* 0x00000004ff0a7e24 */ /* 0x000fe2000f8e00ff */
[----:B------:R-:W-:Y:S01]  /*11850*/  UIMAD UR13, UR13, UR4, URZ ;  /* 0x000000040d0d72a4 */ /* 0x000fe2000f8e023f */
[----:B------:R-:W-:Y:S02]  /*11860*/  @!UP4 UMOV UR12, UR18 ;  /* 0x00000012000ccc82 */ /* 0x000fe40008000000 */
[----:B------:R-:W-:Y:S01]  /*11870*/  @!UP3 ULDC UR4, c[0x0][0x2c4] ;  /* 0x0000b1000004bab9 */ /* 0x000fe20000000800 */
[C---:B------:R-:W-:Y:S01]  /*11880*/  IADD3 R2, P0, R7.reuse, UR12, RZ ;  /* 0x0000000c07027c10 */ /* 0x040fe2000ff1e0ff */
[----:B------:R-:W-:Y:S01]  /*11890*/  @!UP1 UIMAD UR14, UR10, UR4, URZ ;  /* 0x000000040a0e92a4 */ /* 0x000fe2000f8e023f */
[----:B------:R-:W-:Y:S01]  /*118a0*/  @UP2 ULDC UR20, c[0x0][0x2c0] ;  /* 0x0000b00000142ab9 */ /* 0x000fe20000000800 */
[----:B------:R-:W-:Y:S01]  /*118b0*/  USEL UR17, UR17, URZ, UP3 ;  /* 0x0000003f11117287 */ /* 0x000fe20009800000 */
[----:B------:R-:W-:Y:S01]  /*118c0*/  LEA.HI.X.SX32 R3, R7, UR7, 0x1, P0 ;  /* 0x0000000707037c11 */ /* 0x000fe200080f0eff */
[----:B------:R-:W-:Y:S01]  /*118d0*/  @!UP2 UMOV UR20, 0x1 ;  /* 0x000000010014a882 */ /* 0x000fe20000000000 */
[----:B------:R-:W-:Y:S01]  /*118e0*/  @!UP2 UMOV UR11, UR8 ;  /* 0x00000008000bac82 */ /* 0x000fe20008000000 */
[----:B------:R-:W-:-:S02]  /*118f0*/  UIMAD UR6, UR25, UR20, URZ ;  /* 0x00000014190672a4 */ /* 0x000fc4000f8e023f */
[----:B------:R-:W-:Y:S01]  /*11900*/  UIMAD UR11, UR31, UR11, UR17 ;  /* 0x0000000b1f0b72a4 */ /* 0x000fe2000f8e0211 */
[----:B------:R-:W-:Y:S01]  /*11910*/  IMAD.WIDE.U32 R10, R10, UR31, R2 ;  /* 0x0000001f0a0a7c25 */ /* 0x000fe2000f8e0002 */
[----:B------:R-:W-:Y:S01]  /*11920*/  UIMAD UR5, UR31, UR5, UR13 ;  /* 0x000000051f0572a4 */ /* 0x000fe2000f8e020d */
[C---:B------:R-:W-:Y:S01]  /*11930*/  IADD3 R2, R16.reuse, 0x20, RZ ;  /* 0x0000002010027810 */ /* 0x040fe20007ffe0ff */
[----:B------:R-:W-:Y:S01]  /*11940*/  @!UP3 UMOV UR22, UR14 ;  /* 0x0000000e0016bc82 */ /* 0x000fe20008000000 */
[----:B------:R-:W-:Y:S01]  /*11950*/  USHF.R.S32.HI UR4, URZ, 0x1f, UR6 ;  /* 0x0000001f3f047899 */ /* 0x000fe20008011406 */
[----:B------:R-:W-:Y:S01]  /*11960*/  VIADD R3, R16, 0x10 ;  /* 0x0000001010037836 */ /* 0x000fe20000000000 */
[----:B------:R-:W-:Y:S01]  /*11970*/  @!UP3 USHF.R.S32.HI UR23, URZ, 0x1f, UR14 ;  /* 0x0000001f3f17b899 */ /* 0x000fe2000801140e */
[----:B------:R-:W-:Y:S01]  /*11980*/  VIADD R13, R11, UR5 ;  /* 0x000000050b0d7c36 */ /* 0x000fe20008000000 */
[----:B------:R-:W-:Y:S02]  /*11990*/  USHF.R.S32.HI UR7, URZ, 0x1f, UR11 ;  /* 0x0000001f3f077899 */ /* 0x000fe4000801140b */
[----:B------:R-:W-:Y:S01]  /*119a0*/  UIADD3 UR6, UP1, UP0, UR6, UR22, UR11 ;  /* 0x0000001606067290 */ /* 0x000fe2000f83e00b */
[----:B------:R-:W-:-:S03]  /*119b0*/  ISETP.GE.AND P0, PT, R3, UR16, PT ;  /* 0x0000001003007c0c */ /* 0x000fc6000bf06270 */
[----:B------:R-:W-:Y:S01]  /*119c0*/  UIADD3.X UR22, UR4, UR23, UR7, UP1, UP0 ;  /* 0x0000001704167290 */ /* 0x000fe20008fe0407 */
[----:B------:R-:W-:Y:S11]  /*119d0*/  @P1 BRA `(.L_x_90) ;  /* 0x0000000000481947 */ /* 0x000ff60003800000 */
        /* <DEDUP_REMOVED lines=9> */
[----:B------:R-:W-:Y:S01]  /*11a70*/  ISETP.GE.AND P1, PT, R4, UR7, PT ;  /* 0x0000000704007c0c */ /* 0x000fe2000bf26270 */
[----:B------:R-:W-:-:S02]  /*11a80*/  ULDC.64 UR4, c[0x0][0x280] ;  /* 0x0000a00000047ab9 */ /* 0x000fc40000000a00 */
[----:B------:R-:W-:Y:S01]  /*11a90*/  IMAD.IADD R0, R9, 0x1, R0 ;  /* 0x0000000109007824 */ /* 0x000fe200078e0200 */
[----:B------:R-:W-:-:S04]  /*11aa0*/  LEA R18, P6, R8, UR4, 0x1 ;  /* 0x0000000408127c11 */ /* 0x000fc8000f8c08ff */
[----:B------:R-:W-:-:S05]  /*11ab0*/  LEA.HI.X R19, R8, UR5, R0, 0x1, P6 ;  /* 0x0000000508137c11 */ /* 0x000fca000b0f0c00 */
[----:B------:R1:W-:Y:S04]  /*11ac0*/  @!P5 STG.E.128 desc[UR26][R18.64], RZ ;  /* 0x000000ff1200d986 */ /* 0x0003e8000c101d1a */
[----:B------:R1:W-:Y:S04]  /*11ad0*/  @!P4 STG.E.128 desc[UR26][R18.64+0x80], RZ ;  /* 0x000080ff1200c986 */ /* 0x0003e8000c101d1a */
[----:B------:R1:W-:Y:S04]  /*11ae0*/  @!P2 STG.E.128 desc[UR26][R18.64+0x100], RZ ;  /* 0x000100ff1200a986 */ /* 0x0003e8000c101d1a */
[----:B------:R1:W-:Y:S02]  /*11af0*/  @!P1 STG.E.128 desc[UR26][R18.64+0x180], RZ ;  /* 0x000180ff12009986 */ /* 0x0003e4000c101d1a */
.L_x_90:
[----:B------:R-:W-:Y:S05]  /*11b00*/  BSYNC B0 ;  /* 0x0000000000007941 */ /* 0x000fea0003800000 */
.L_x_89:
[----:B------:R-:W-:Y:S01]  /*11b10*/  BSSY B0, `(.L_x_91) ;  /* 0x0000019000007945 */ /* 0x000fe20003800000 */
[----:B------:R-:W-:Y:S02]  /*11b20*/  ISETP.GE.AND P1, PT, R2, UR16, PT ;  /* 0x0000001002007c0c */ /* 0x000fe4000bf26270 */
[----:B------:R-:W-:Y:S01]  /*11b30*/  IADD3 R0, R16, 0x30, RZ ;  /* 0x0000003010007810 */ /* 0x000fe20007ffe0ff */
[----:B------:R-:W-:Y:S05]  /*11b40*/  @P0 BRA `(.L_x_92) ;  /* 0x0000000000540947 */ /* 0x000fea0003800000 */
[----:B------:R-:W-:Y:S01]  /*11b50*/  IADD3 R9, P0, R14, 0x10, RZ ;  /* 0x000000100e097810 */ /* 0x000fe20007f1e0ff */
[----:B------:R-:W-:Y:S01]  /*11b60*/  ULDC.64 UR4, c[0x0][0x298] ;  /* 0x0000a60000047ab9 */ /* 0x000fe20000000a00 */
[----:B-1----:R-:W-:Y:S01]  /*11b70*/  IMAD.MOV.U32 R18, RZ, RZ, R10 ;  /* 0x000000ffff127224 */ /* 0x002fe200078e000a */
        /* <DEDUP_REMOVED lines=14> */
[----:B------:R2:W-:Y:S04]  /*11c60*/  @!P5 STG.E.128 desc[UR26][R20.64], RZ ;  /* 0x000000ff1400d986 */ /* 0x0005e8000c101d1a */
[----:B------:R2:W-:Y:S04]  /*11c70*/  @!P4 STG.E.128 desc[UR26][R20.64+0x80], RZ ;  /* 0x000080ff1400c986 */ /* 0x0005e8000c101d1a */
[----:B------:R2:W-:Y:S04]  /*11c80*/  @!P2 STG.E.128 desc[UR26][R20.64+0x100], RZ ;  /* 0x000100ff1400a986 */ /* 0x0005e8000c101d1a */
[----:B------:R2:W-:Y:S02]  /*11c90*/  @!P0 STG.E.128 desc[UR26][R20.64+0x180], RZ ;  /* 0x000180ff14008986 */ /* 0x0005e4000c101d1a */
.L_x_92:
[----:B------:R-:W-:Y:S05]  /*11ca0*/  BSYNC B0 ;  /* 0x0000000000007941 */ /* 0x000fea0003800000 */
.L_x_91:
[----:B------:R-:W-:Y:S01]  /*11cb0*/  BSSY B0, `(.L_x_93) ;  /* 0x0000018000007945 */ /* 0x000fe20003800000 */
[----:B------:R-:W-:-:S03]  /*11cc0*/  ISETP.GE.AND P0, PT, R0, UR16, PT ;  /* 0x0000001000007c0c */ /* 0x000fc6000bf06270 */
[----:B------:R-:W-:Y:S10]  /*11cd0*/  @P1 BRA `(.L_x_94) ;  /* 0x0000000000541947 */ /* 0x000ff40003800000 */
        /* <DEDUP_REMOVED lines=14> */
[----:B--2---:R-:W-:Y:S01]  /*11dc0*/  LEA R20, P6, R18, UR4, 0x1 ;  /* 0x0000000412147c11 */ /* 0x004fe2000f8c08ff */
[----:B------:R-:W-:-:S05]  /*11dd0*/  IMAD.IADD R8, R19, 0x1, R8 ;  /* 0x0000000113087824 */ /* 0x000fca00078e0208 */
[----:B------:R-:W-:-:S05]  /*11de0*/  LEA.HI.X R21, R18, UR5, R8, 0x1, P6 ;  /* 0x0000000512157c11 */ /* 0x000fca000b0f0c08 */
[----:B------:R3:W-:Y:S04]  /*11df0*/  @!P5 STG.E.128 desc[UR26][R20.64], RZ ;  /* 0x000000ff1400d986 */ /* 0x0007e8000c101d1a */
[----:B------:R3:W-:Y:S04]  /*11e00*/  @!P4 STG.E.128 desc[UR26][R20.64+0x80], RZ ;  /* 0x000080ff1400c986 */ /* 0x0007e8000c101d1a */
[----:B------:R3:W-:Y:S04]  /*11e10*/  @!P2 STG.E.128 desc[UR26][R20.64+0x100], RZ ;  /* 0x000100ff1400a986 */ /* 0x0007e8000c101d1a */
[----:B------:R3:W-:Y:S02]  /*11e20*/  @!P1 STG.E.128 desc[UR26][R20.64+0x180], RZ ;  /* 0x000180ff14009986 */ /* 0x0007e4000c101d1a */
.L_x_94:
[----:B------:R-:W-:Y:S05]  /*11e30*/  BSYNC B0 ;  /* 0x0000000000007941 */ /* 0x000fea0003800000 */
.L_x_93:
[----:B------:R-:W-:Y:S01]  /*11e40*/  BSSY B0, `(.L_x_95) ;  /* 0x000001a000007945 */ /* 0x000fe20003800000 */
[----:B------:R-:W-:Y:S02]  /*11e50*/  ISETP.GE.OR P6, PT, R16, UR16, P3 ;  /* 0x0000001010007c0c */ /* 0x000fe40009fc6670 */
[----:B------:R-:W-:Y:S02]  /*11e60*/  ISETP.GE.OR P5, PT, R3, UR16, P3 ;  /* 0x0000001003007c0c */ /* 0x000fe40009fa6670 */
[----:B------:R-:W-:Y:S02]  /*11e70*/  ISETP.GE.OR P4, PT, R2, UR16, P3 ;  /* 0x0000001002007c0c */ /* 0x000fe40009f86670 */
[----:B------:R-:W-:Y:S01]  /*11e80*/  ISETP.GE.OR P3, PT, R0, UR16, P3 ;  /* 0x0000001000007c0c */ /* 0x000fe20009f66670 */
[----:B------:R-:W-:-:S12]  /*11e90*/  @P0 BRA `(.L_x_96) ;  /* 0x0000000000500947 */ /* 0x000fd80003800000 */
[----:B------:R-:W-:Y:S01]  /*11ea0*/  IADD3 R8, P0, R14, 0x30, RZ ;  /* 0x000000300e087810 */ /* 0x000fe20007f1e0ff */
[----:B------:R-:W-:Y:S01]  /*11eb0*/  ULDC.64 UR4, c[0x0][0x298] ;  /* 0x0000a60000047ab9 */ /* 0x000fe20000000a00 */
[----:B------:R-:W-:Y:S01]  /*11ec0*/  IMAD.MOV.U32 R11, RZ, RZ, R13 ;  /* 0x000000ffff0b7224 */ /* 0x000fe200078e000d */
[----:B------:R-:W-:Y:S02]  /*11ed0*/  ULDC UR7, c[0x0][0x2d0] ;  /* 0x0000b40000077ab9 */ /* 0x000fe40000000800 */
        /* <DEDUP_REMOVED lines=11> */
[----:B------:R4:W-:Y:S01]  /*11f90*/  @!P0 STG.E.128 desc[UR26][R8.64], RZ ;  /* 0x000000ff08008986 */ /* 0x0009e2000c101d1a */
[----:B------:R-:W-:-:S03]  /*11fa0*/  ISETP.GE.AND P0, PT, R4, UR7, PT ;  /* 0x0000000704007c0c */ /* 0x000fc6000bf06270 */
[----:B------:R4:W-:Y:S06]  /*11fb0*/  @!P2 STG.E.128 desc[UR26][R8.64+0x80], RZ ;  /* 0x000080ff0800a986 */ /* 0x0009ec000c101d1a */
[----:B------:R4:W-:Y:S04]  /*11fc0*/  @!P1 STG.E.128 desc[UR26][R8.64+0x100], RZ ;  /* 0x000100ff08009986 */ /* 0x0009e8000c101d1a */
[----:B------:R4:W-:Y:S02]  /*11fd0*/  @!P0 STG.E.128 desc[UR26][R8.64+0x180], RZ ;  /* 0x000180ff08008986 */ /* 0x0009e4000c101d1a */
.L_x_96:
[----:B------:R-:W-:Y:S05]  /*11fe0*/  BSYNC B0 ;  /* 0x0000000000007941 */ /* 0x000fea0003800000 */
.L_x_95:
[----:B------:R-:W-:Y:S04]  /*11ff0*/  BSSY B0, `(.L_x_97) ;  /* 0x000000a000007945 */ /* 0x000fe80003800000 */
[----:B------:R-:W-:Y:S05]  /*12000*/  @P6 BRA `(.L_x_98) ;  /* 0x0000000000206947 */ /* 0x000fea0003800000 */
[----:B------:R-:W-:Y:S01]  /*12010*/  IMAD R4, R16, UR20, RZ ;  /* 0x0000001410047c24 */ /* 0x000fe2000f8e02ff */
[----:B------:R-:W-:-:S04]  /*12020*/  ULDC.64 UR4, c[0x0][0x2b0] ;  /* 0x0000ac0000047ab9 */ /* 0x000fc80000000a00 */
[----:B------:R-:W-:-:S04]  /*12030*/  IADD3 R5, P0, R4, UR6, RZ ;  /* 0x0000000604057c10 */ /* 0x000fc8000ff1e0ff */
[----:B------:R-:W-:Y:S02]  /*12040*/  LEA.HI.X.SX32 R4, R4, UR22, 0x1, P0 ;  /* 0x0000001604047c11 */ /* 0x000fe400080f0eff */
[----:B------:R-:W-:-:S04]  /*12050*/  LEA R6, P0, R5, UR4, 0x2 ;  /* 0x0000000405067c11 */ /* 0x000fc8000f8010ff */
[----:B------:R-:W-:Y:S01]  /*12060*/  LEA.HI.X R7, R5, UR5, R4, 0x2, P0 ;  /* 0x0000000505077c11 */ /* 0x000fe200080f1404 */
[----:B------:R-:W-:-:S05]  /*12070*/  IMAD.MOV.U32 R4, RZ, RZ, 0x7f800000 ;  /* 0x7f800000ff047424 */ /* 0x000fca00078e00ff */
[----:B------:R1:W-:Y:S03]  /*12080*/  STG.E desc[UR26][R6.64], R4 ;  /* 0x0000000406007986 */ /* 0x0003e6000c10191a */
.L_x_98:
[----:B------:R-:W-:Y:S05]  /*12090*/  BSYNC B0 ;  /* 0x0000000000007941 */ /* 0x000fea0003800000 */
.L_x_97:
[----:B------:R-:W-:Y:S04]  /*120a0*/  BSSY B0, `(.L_x_99) ;  /* 0x000000a000007945 */ /* 0x000fe80003800000 */
[----:B------:R-:W-:Y:S05]  /*120b0*/  @P5 BRA `(.L_x_100) ;  /* 0x0000000000205947 */ /* 0x000fea0003800000 */
[----:B------:R-:W-:Y:S01]  /*120c0*/  IMAD R3, R3, UR20, RZ ;  /* 0x0000001403037c24 */ /* 0x000fe2000f8e02ff */
[----:B------:R-:W-:-:S04]  /*120d0*/  ULDC.64 UR4, c[0x0][0x2b0] ;  /* 0x0000ac0000047ab9 */ /* 0x000fc80000000a00 */
[----:B-1----:R-:W-:-:S04]  /*120e0*/  IADD3 R4, P0, R3, UR6, RZ ;  /* 0x0000000603047c10 */ /* 0x002fc8000ff1e0ff */
[----:B------:R-:W-:Y:S02]  /*120f0*/  LEA.HI.X.SX32 R3, R3, UR22, 0x1, P0 ;  /* 0x0000001603037c11 */ /* 0x000fe400080f0eff */
[----:B------:R-:W-:-:S04]  /*12100*/  LEA R6, P0, R4, UR4, 0x2 ;  /* 0x0000000404067c11 */ /* 0x000fc8000f8010ff */
[----:B------:R-:W-:Y:S01]  /*12110*/  LEA.HI.X R7, R4, UR5, R3, 0x2, P0 ;  /* 0x0000000504077c11 */ /* 0x000fe200080f1403 */
[----:B------:R-:W-:-:S05]  /*12120*/  IMAD.MOV.U32 R3, RZ, RZ, 0x7f800000 ;  /* 0x7f800000ff037424 */ /* 0x000fca00078e00ff */
[----:B------:R1:W-:Y:S03]  /*12130*/  STG.E desc[UR26][R6.64], R3 ;  /* 0x0000000306007986 */ /* 0x0003e6000c10191a */
.L_x_100:
[----:B------:R-:W-:Y:S05]  /*12140*/  BSYNC B0 ;  /* 0x0000000000007941 */ /* 0x000fea0003800000 */
.L_x_99:
        /* <DEDUP_REMOVED lines=10> */
.L_x_102:
[----:B------:R-:W-:Y:S05]  /*121f0*/  BSYNC B0 ;  /* 0x0000000000007941 */ /* 0x000fea0003800000 */
.L_x_101:
[----:B------:R-:W-:Y:S05]  /*12200*/  @P3 EXIT ;  /* 0x000000000000394d */ /* 0x000fea0003800000 */
[----:B------:R-:W-:Y:S01]  /*12210*/  IMAD R0, R0, UR20, RZ ;  /* 0x0000001400007c24 */ /* 0x000fe2000f8e02ff */
[----:B------:R-:W-:-:S04]  /*12220*/  ULDC.64 UR4, c[0x0][0x2b0] ;  /* 0x0000ac0000047ab9 */ /* 0x000fc80000000a00 */
[----:B-1----:R-:W-:-:S04]  /*12230*/  IADD3 R2, P0, R0, UR6, RZ ;  /* 0x0000000600027c10 */ /* 0x002fc8000ff1e0ff */
[----:B------:R-:W-:Y:S02]  /*12240*/  LEA.HI.X.SX32 R0, R0, UR22, 0x1, P0 ;  /* 0x0000001600007c11 */ /* 0x000fe400080f0eff */
[----:B------:R-:W-:-:S04]  /*12250*/  LEA R4, P0, R2, UR4, 0x2 ;  /* 0x0000000402047c11 */ /* 0x000fc8000f8010ff */
[----:B------:R-:W-:Y:S01]  /*12260*/  LEA.HI.X R5, R2, UR5, R0, 0x2, P0 ;  /* 0x0000000502057c11 */ /* 0x000fe200080f1400 */
[----:B------:R-:W-:-:S05]  /*12270*/  IMAD.MOV.U32 R0, RZ, RZ, 0x7f800000 ;  /* 0x7f800000ff007424 */ /* 0x000fca00078e00ff */
[----:B------:R-:W-:Y:S01]  /*12280*/  STG.E desc[UR26][R4.64], R0 ;  /* 0x0000000004007986 */ /* 0x000fe2000c10191a */
[----:B------:R-:W-:Y:S05]  /*12290*/  EXIT ;  /* 0x000000000000794d */ /* 0x000fea0003800000 */
.L_x_103:
        /* <DEDUP_REMOVED lines=14> */
.L_x_1258:


//--------------------- .text._ZN5flash16flash_fwd_kernelI23Flash_fwd_kernel_traitsILi256ELi64ELi64ELi4ELb0ELb0EN7cutlass10bfloat16_tE19Flash_kernel_traitsILi256ELi64ELi64ELi4ES3_EELb0ELb1ELb0ELb1ELb0ELb0ELb0ELb0EEEvNS_16Flash_fwd_paramsE --------------------------
	.section	.text._ZN5flash16flash_fwd_kernelI23Flash_fwd_kernel_traitsILi256ELi64ELi64ELi4ELb0ELb0EN7cutlass10bfloat16_tE19Flash_kernel_traitsILi256ELi64ELi64ELi4ES3_EELb0ELb1ELb0ELb1ELb0ELb0ELb0ELb0EEEvNS_16Flash_fwd_paramsE,"ax",@progbits
	.align	128
        .global         _ZN5flash16flash_fwd_kernelI23Flash_fwd_kernel_traitsILi256ELi64ELi64ELi4ELb0ELb0EN7cutlass10bfloat16_tE19Flash_kernel_traitsILi256ELi64ELi64ELi4ES3_EELb0ELb1ELb0ELb1ELb0ELb0ELb0ELb0EEEvNS_16Flash_fwd_paramsE
        .type           _ZN5flash16flash_fwd_kernelI23Flash_fwd_kernel_traitsILi256ELi64ELi64ELi4ELb0ELb0EN7cutlass10bfloat16_tE19Flash_kernel_traitsILi256ELi64ELi64ELi4ES3_EELb0ELb1ELb0ELb1ELb0ELb0ELb0ELb0EEEvNS_16Flash_fwd_paramsE,@function
        .size           _ZN5flash16flash_fwd_kernelI23Flash_fwd_kernel_traitsILi256ELi64ELi64ELi4ELb0ELb0EN7cutlass10bfloat16_tE19Flash_kernel_traitsILi256ELi64ELi64ELi4ES3_EELb0ELb1ELb0ELb1ELb0ELb0ELb0ELb0EEEvNS_16Flash_fwd_paramsE,(.L_x_1259 - _ZN5flash16flash_fwd_kernelI23Flash_fwd_kernel_traitsILi256ELi64ELi64ELi4ELb0ELb0EN7cutlass10bfloat16_tE19Flash_kernel_traitsILi256ELi64ELi64ELi4ES3_EELb0ELb1ELb0ELb1ELb0ELb0ELb0ELb0EEEvNS_16Flash_fwd_paramsE)
        .other          _ZN5flash16flash_fwd_kernelI23Flash_fwd_kernel_traitsILi256ELi64ELi64ELi4ELb0ELb0EN7cutlass10bfloat16_tE19Flash_kernel_traitsILi256ELi64ELi64ELi4ES3_EELb0ELb1ELb0ELb1ELb0ELb0ELb0ELb0EEEvNS_16Flash_fwd_paramsE,@"STO_CUDA_ENTRY STV_DEFAULT"
_ZN5flash16flash_fwd_kernelI23Flash_fwd_kernel_traitsILi256ELi64ELi64ELi4ELb0ELb0EN7cutlass10bfloat16_tE19Flash_kernel_traitsILi256ELi64ELi64ELi4ES3_EELb0ELb1ELb0ELb1ELb0ELb0ELb0ELb0EEEvNS_16Flash_fwd_paramsE:
.text._ZN5flash16flash_fwd_kernelI23Flash_fwd_kernel_traitsILi256ELi64ELi64ELi4ELb0ELb0EN7cutlass10bfloat16_tE19Flash_kernel_traitsILi256ELi64ELi64ELi4ES3_EELb0ELb1ELb0ELb1ELb0ELb0ELb0ELb0EEEvNS_16Flash_fwd_paramsE:
        /* <DEDUP_REMOVED lines=55> */
.L_x_104:
[----:B------:R-:W-:-:S05]  /*0370*/  ULDC UR7, c[0x0][0x2c8] ;  /* 0x0000b20000077ab9 */ /* 0x000fca0000000800 */
.L_x_105:
        /* <DEDUP_REMOVED lines=40> */
[----:B------:R-:W-:Y:S01]  /*0600*/  @UP1 ULDC.64 UR4, c[0x0][0x240] ;  /* 0x0000900000041ab9 */ /* 0x000fe20000000a00 */
[----:B------:R-:W-:Y:S02]  /*0610*/  @!UP1 USHF.R.S32.HI UR7, URZ, 0x1f, UR30 ;  /* 0x0000001f3f079899 */ /* 0x000fe4000801141e */
[----:B------:R-:W-:Y:S02]  /*0620*/  @UP1 UIMAD.WIDE.U32 UR36, UR14, UR4, URZ ;  /* 0x000000040e2412a5 */ /* 0x000fe4000f8e003f */
[----:B------:R-:W-:Y:S02]  /*0630*/  @UP0 UIADD3 UR21, UR11, UR6, URZ ;  /* 0x000000060b150290 */ /* 0x000fe4000fffe03f */
[----:B------:R-:W-:Y:S01]  /*0640*/  @UP1 UIMAD UR34, UR14, UR5, UR37 ;  /* 0x000000050e2212a4 */ /* 0x000fe2000f8e0225 */
[----:B------:R-:W-:Y:S02]  /*0650*/  @UP0 ULDC.64 UR8, c[0x0][0x248] ;  /* 0x0000920000080ab9 */ /* 0x000fe40000000a00 */
[----:B------:R-:W-:Y:S01]  /*0660*/  @!UP1 ULDC.64 UR4, c[0x0][0x228] ;  /* 0x00008a0000049ab9 */ /* 0x000fe20000000a00 */
[----:B------:R-:W-:-:S02]  /*0670*/  @UP0 UIMAD.WIDE.U32 UR22, UR21, UR8, URZ ;  /* 0x00000008151602a5 */ /* 0x000fc4000f8e003f */
[----:B------:R-:W-:Y:S02]  /*0680*/  @!UP1 UIMAD.WIDE.U32 UR12, UR30, UR4, URZ ;  /* 0x000000041e0c92a5 */ /* 0x000fe4000f8e003f */
[----:B------:R-:W-:Y:S02]  /*0690*/  @!UP1 UIMAD UR4, UR7, UR4, URZ ;  /* 0x00000004070492a4 */ /* 0x000fe4000f8e023f */
[----:B------:R-:W-:Y:S02]  /*06a0*/  @UP0 UIMAD UR21, UR21, UR9, URZ ;  /* 0x00000009151502a4 */ /* 0x000fe4000f8e023f */
[----:B------:R-:W-:Y:S01]  /*06b0*/  @!UP1 UIMAD UR5, UR30, UR5, UR4 ;  /* 0x000000051e0592a4 */ /* 0x000fe2000f8e0204 */
[----:B------:R-:W-:Y:S01]  /*06c0*/  @UP1 UMOV UR10, UR36 ;  /* 0x00000024000a1c82 */ /* 0x000fe20008000000 */
        /* <DEDUP_REMOVED lines=16> */
[----:B------:R-:W-:-:S12]  /*07d0*/  UIADD3 UR21, UR23, UR5, URZ ;  /* 0x0000000517157290 */ /* 0x000fd8000fffe03f */
.L_x_107:
[----:B------:R-:W-:Y:S01]  /*07e0*/  ULDC UR4, c[0x0][0x278] ;  /* 0x00009e0000047ab9 */ /* 0x000fe20000000800 */
[----:B------:R-:W1:Y:S01]  /*07f0*/  S2R R2, SR_CTAID.Z ;  /* 0x0000000000027919 */ /* 0x000e620000002700 */
[----:B------:R-:W-:Y:S01]  /*0800*/  IMAD.U32 R0, RZ, RZ, UR4 ;  /* 0x00000004ff007e24 */ /* 0x000fe2000f8e00ff */
[----:B------:R-:W-:Y:S01]  /*0810*/  SHF.R.S32.HI R82, RZ, 0x1f, R80 ;  /* 0x0000001fff527819 */ /* 0x000fe20000011450 */
[----:B------:R-:W-:Y:S01]  /*0820*/  IMAD.U32 R22, RZ, RZ, UR15 ;  /* 0x0000000fff167e24 */ /* 0x000fe2000f8e00ff */
[----:B------:R-:W-:Y:S02]  /*0830*/  USHF.R.S32.HI UR31, URZ, 0x1f, UR32 ;  /* 0x0000001f3f1f7899 */ /* 0x000fe40008011420 */
[----:B------:R-:W-:Y:S01]  /*0840*/  IABS R0, R0 ;  /* 0x0000000000007213 */ /* 0x000fe20000000000 */
[----:B------:R-:W-:Y:S01]  /*0850*/  UIADD3 UR36, -UR25, UR16, URZ ;  /* 0x0000001019247290 */ /* 0x000fe2000fffe13f */
[----:B------:R-:W-:Y:S02]  /*0860*/  LEA.HI R166, R82, R80, RZ, 0x3 ;  /* 0x0000005052a67211 */ /* 0x000fe400078f18ff */
[----:B------:R-:W-:-:S02]  /*0870*/  R2UR UR5, R0 ;  /* 0x00000000000572ca */ /* 0x000fc400000e0000 */
[----:B------:R-:W-:Y:S02]  /*0880*/  LOP3.LUT R12, R166, 0xfffffff8, RZ, 0xc0, !PT ;  /* 0xfffffff8a60c7812 */ /* 0x000fe400078ec0ff */
[----:B------:R-:W-:-:S03]  /*0890*/  SHF.R.S32.HI R166, RZ, 0x3, R166 ;  /* 0x00000003ffa67819 */ /* 0x000fc600000114a6 */
[----:B------:R-:W-:Y:S01]  /*08a0*/  IMAD.IADD R12, R80, 0x1, -R12 ;  /* 0x00000001500c7824 */ /* 0x000fe200078e0a0c */
[--C-:B------:R-:W-:Y:S01]  /*08b0*/  SHF.R.S32.HI R167, RZ, 0x1f, R166.reuse ;  /* 0x0000001fffa77819 */ /* 0x100fe200000114a6 */
[----:B------:R-:W-:Y:S02]  /*08c0*/  IMAD.SHL.U32 R219, R166, 0x40, RZ ;  /* 0x00000040a6db7824 */ /* 0x000fe400078e00ff */
[----:B------:R-:W-:Y:S02]  /*08d0*/  IMAD.SHL.U32 R6, R12, 0x8, RZ ;  /* 0x000000080c067824 */ /* 0x000fe400078e00ff */
[----:B------:R-:W2:Y:S01]  /*08e0*/  I2F.RP R0, UR5 ;  /* 0x0000000500007d06 */ /* 0x000ea20008209400 */
[----:B------:R-:W-:Y:S01]  /*08f0*/  LOP3.LUT R219, R219, 0x1c0, RZ, 0xc0, !PT ;  /* 0x000001c0dbdb7812 */ /* 0x000fe200078ec0ff */
[----:B------:R-:W-:Y:S01]  /*0900*/  IMAD.WIDE R22, R22, 0x40, R166 ;  /* 0x0000004016167825 */ /* 0x000fe200078e02a6 */
[----:B------:R-:W-:Y:S02]  /*0910*/  SHF.R.S32.HI R7, RZ, 0x1f, R6 ;  /* 0x0000001fff077819 */ /* 0x000fe40000011406 */
[----:B-1----:R-:W-:-:S04]  /*0920*/  IABS R2, R2 ;  /* 0x0000000200027213 */ /* 0x002fc80000000000 */
[----:B------:R-:W-:Y:S01]  /*0930*/  R2UR UR7, R2 ;  /* 0x00000000020772ca */ /* 0x000fe200000e0000 */
[----:B--2---:R-:W1:Y:S01]  /*0940*/  MUFU.RCP R0, R0 ;  /* 0x0000000000007308 */ /* 0x004e620000001000 */
[----:B------:R-:W-:Y:S02]  /*0950*/  LOP3.LUT R2, R219, 0x38, R6, 0xf8, !PT ;  /* 0x00000038db027812 */ /* 0x000fe400078ef806 */
[----:B------:R-:W-:-:S04]  /*0960*/  SHF.R.U32.HI R219, RZ, 0x3, R219 ;  /* 0x00000003ffdb7819 */ /* 0x000fc800000116db */
[----:B------:R-:W-:Y:S01]  /*0970*/  LOP3.LUT R219, R2, R219, RZ, 0x3c, !PT ;  /* 0x000000db02db7212 */ /* 0x000fe200078e3cff */
[----:B-1----:R-:W-:-:S06]  /*0980*/  VIADD R0, R0, 0xffffffe ;  /* 0x0ffffffe00007836 */ /* 0x002fcc0000000000 */
[----:B------:R-:W1:Y:S02]  /*0990*/  F2I.FTZ.U32.TRUNC.NTZ R0, R0 ;  /* 0x0000000000007305 */ /* 0x000e64000021f000 */
[----:B-1----:R-:W-:Y:S02]  /*09a0*/  R2UR UR13, R0 ;  /* 0x00000000000d72ca */ /* 0x002fe400000e0000 */
[----:B------:R-:W-:-:S05]  /*09b0*/  LEA.HI R0, R82, R80, RZ, 0x6 ;  /* 0x0000005052007211 */ /* 0x000fca00078f30ff */
[----:B------:R-:W-:-:S06]  /*09c0*/  IMAD.SHL.U32 R0, R0, 0x8, RZ ;  /* 0x0000000800007824 */ /* 0x000fcc00078e00ff */
[----:B------:R-:W-:-:S04]  /*09d0*/  UIADD3 UR12, URZ, -UR13, URZ ;  /* 0x8000000d3f0c7290 */ /* 0x000fc8000fffe03f */
[----:B------:R-:W-:-:S03]  /*09e0*/  UIMAD UR17, UR12, UR5, URZ ;  /* 0x000000050c1172a4 */ /* 0x000fc6000f8e023f */
[----:B------:R-:W-:Y:S02]  /*09f0*/  UMOV UR12, URZ ;  /* 0x0000003f000c7c82 */ /* 0x000fe40008000000 */
[----:B------:R-:W-:Y:S02]  /*0a00*/  UIMAD.WIDE.U32 UR12, UR13, UR17, UR12 ;  /* 0x000000110d0c72a5 */ /* 0x000fe4000f8e000c */
[----:B------:R-:W-:Y:S02]  /*0a10*/  UIADD3 UR17, UR19, -0x1, URZ ;  /* 0xffffffff13117890 */ /* 0x000fe4000fffe03f */
        /* <DEDUP_REMOVED lines=22> */
[----:B------:R-:W-:Y:S11]  /*0b80*/  @P0 BRA `(.L_x_108) ;  /* 0x0000000000380947 */ /* 0x000ff60003800000 */
        /* <DEDUP_REMOVED lines=8> */
[----:B------:R-:W-:Y:S01]  /*0c10*/  UIMAD UR11, UR11, UR4, URZ ;  /* 0x000000040b0b72a4 */ /* 0x000fe2000f8e023f */
[----:B------:R-:W-:Y:S02]  /*0c20*/  UMOV UR12, UR38 ;  /* 0x00000026000c7c82 */ /* 0x000fe40008000000 */
[----:B------:R-:W-:Y:S02]  /*0c30*/  UIMAD.WIDE.U32 UR12, UR30, UR4, UR12 ;  /* 0x000000041e0c72a5 */ /* 0x000fe4000f8e000c */
[----:B------:R-:W-:-:S04]  /*0c40*/  UIMAD UR5, UR30, UR5, UR11 ;  /* 0x000000051e0572a4 */ /* 0x000fc8000f8e020b */
[----:B------:R-:W-:Y:S01]  /*0c50*/  UIADD3 UR23, UR13, UR5, URZ ;  /* 0x000000050d177290 */ /* 0x000fe2000fffe03f */
[----:B------:R-:W-:-:S11]  /*0c60*/  UMOV UR24, UR12 ;  /* 0x0000000c00187c82 */ /* 0x000fd60008000000 */
.L_x_108:
[----:B------:R-:W1:Y:S01]  /*0c70*/  S2UR UR37, SR_CgaCtaId ;  /* 0x00000000002579c3 */ /* 0x000e620000008800 */
[----:B------:R-:W-:Y:S01]  /*0c80*/  ULDC.64 UR4, c[0x0][0x258] ;  /* 0x0000960000047ab9 */ /* 0x000fe20000000a00 */
[----:B------:R-:W-:Y:S01]  /*0c90*/  IADD3 R2, P0, R6, UR10, RZ ;  /* 0x0000000a06027c10 */ /* 0x000fe2000ff1e0ff */
[----:B------:R-:W-:Y:S01]  /*0ca0*/  ULDC.64 UR12, c[0x0][0x260] ;  /* 0x00009800000c7ab9 */ /* 0x000fe20000000a00 */
[----:B------:R-:W-:Y:S01]  /*0cb0*/  UIMAD UR35, UR31, UR4, URZ ;  /* 0x000000041f2372a4 */ /* 0x000fe2000f8e023f */
[----:B------:R-:W-:Y:S01]  /*0cc0*/  IMAD.U32 R18, RZ, RZ, UR4 ;  /* 0x00000004ff127e24 */ /* 0x000fe2000f8e00ff */
[----:B------:R-:W-:Y:S01]  /*0cd0*/  UIMAD UR4, UR33, UR12, URZ ;  /* 0x0000000c210472a4 */ /* 0x000fe2000f8e023f */
[C---:B------:R-:W-:Y:S01]  /*0ce0*/  ISETP.GE.AND P1, PT, R166.reuse, UR36, PT ;  /* 0x00000024a6007c0c */ /* 0x040fe2000bf26270 */
[----:B------:R-:W-:Y:S01]  /*0cf0*/  ULDC.64 UR10, c[0x0][0x268] ;  /* 0x00009a00000a7ab9 */ /* 0x000fe20000000a00 */
[----:B------:R-:W-:Y:S01]  /*0d00*/  IADD3.X R3, R7, UR34, RZ, P0, !PT ;  /* 0x0000002207037c10 */ /* 0x000fe200087fe4ff */
[----:B------:R-:W-:Y:S01]  /*0d10*/  UIMAD UR34, UR33, UR10, URZ ;  /* 0x0000000a212272a4 */ /* 0x000fe2000f8e023f */
[----:B------:R-:W-:Y:S01]  /*0d20*/  LOP3.LUT R219, R219, 0xfffffe00, R0, 0xf8, !PT ;  /* 0xfffffe00dbdb7812 */ /* 0x000fe200078ef800 */
[----:B------:R-:W-:Y:S01]  /*0d30*/  UIMAD UR5, UR32, UR5, UR35 ;  /* 0x00000005200572a4 */ /* 0x000fe2000f8e0223 */
[----:B------:R-:W-:Y:S01]  /*0d40*/  VIADD R0, R166, 0x10 ;  /* 0x00000010a6007836 */ /* 0x000fe20000000000 */
[----:B------:R-:W-:Y:S01]  /*0d50*/  UIMAD UR33, UR18, UR13, UR4 ;  /* 0x0000000d122172a4 */ /* 0x000fe2000f8e0204 */
[----:B------:R-:W-:Y:S01]  /*0d60*/  IMAD.WIDE.U32 R18, R18, UR32, R2 ;  /* 0x0000002012127c25 */ /* 0x000fe2000f8e0002 */
[----:B------:R-:W-:Y:S01]  /*0d70*/  UIMAD UR34, UR18, UR11, UR34 ;  /* 0x0000000b122272a4 */ /* 0x000fe2000f8e0222 */
[----:B------:R-:W-:Y:S01]  /*0d80*/  MOV R248, UR10 ;  /* 0x0000000a00f87c02 */ /* 0x000fe20008000f00 */
[----:B------:R-:W-:Y:S01]  /*0d90*/  UMOV UR4, 0x400 ;  /* 0x0000040000047882 */ /* 0x000fe20000000000 */
[C---:B------:R-:W-:Y:S01]  /*0da0*/  VIADD R14, R166.reuse, 0x20 ;  /* 0x00000020a60e7836 */ /* 0x040fe20000000000 */
[----:B------:R-:W-:Y:S01]  /*0db0*/  UIMAD UR35, UR17, -0x40, UR28 ;  /* 0xffffffc0112378a4 */ /* 0x000fe2000f8e021c */
[----:B------:R-:W-:Y:S01]  /*0dc0*/  IMAD.U32 R232, RZ, RZ, UR12 ;  /* 0x0000000cffe87e24 */ /* 0x000fe2000f8e00ff */
[----:B------:R-:W-:Y:S01]  /*0dd0*/  IADD3 R21, R19, UR5, RZ ;  /* 0x0000000513157c10 */ /* 0x000fe2000fffe0ff */
[----:B------:R-:W-:Y:S01]  /*0de0*/  BSSY B0, `(.L_x_109) ;  /* 0x0000038000007945 */ /* 0x000fe20003800000 */
[----:B-1----:R-:W-:Y:S01]  /*0df0*/  ULEA UR4, UR37, UR4, 0x18 ;  /* 0x0000000425047291 */ /* 0x002fe2000f8ec03f */
[----:B------:R-:W-:Y:S01]  /*0e00*/  IADD3 R13, R166, 0x30, RZ ;  /* 0x00000030a60d7810 */ /* 0x000fe20007ffe0ff */
[----:B------:R-:W-:Y:S01]  /*0e10*/  VIADD R230, R6, 0x40 ;  /* 0x0000004006e67836 */ /* 0x000fe20000000000 */
[----:B------:R-:W-:Y:S01]  /*0e20*/  ISETP.GE.AND P0, PT, R0, UR36, PT ;  /* 0x0000002400007c0c */ /* 0x000fe2000bf06270 */
[----:B------:R-:W-:Y:S01]  /*0e30*/  VIADD R228, R6, 0xc0 ;  /* 0x000000c006e47836 */ /* 0x000fe20000000000 */
[----:B------:R-:W-:Y:S01]  /*0e40*/  ISETP.GE.AND P5, PT, R14, UR36, PT ;  /* 0x000000240e007c0c */ /* 0x000fe2000bfa6270 */
[----:B------:R-:W-:Y:S01]  /*0e50*/  IMAD R11, R167, UR8, RZ ;  /* 0x00000008a70b7c24 */ /* 0x000fe2000f8e02ff */
[----:B------:R-:W-:Y:S01]  /*0e60*/  IADD3 R229, R6, 0x80, RZ ;  /* 0x0000008006e57810 */ /* 0x000fe20007ffe0ff */
[----:B------:R-:W-:Y:S01]  /*0e70*/  IMAD.WIDE.U32 R24, R166, UR8, R6 ;  /* 0x00000008a6187c25 */ /* 0x000fe2000f8e0006 */
        /* <DEDUP_REMOVED lines=46> */
.L_x_110:
[----:B------:R-:W-:Y:S05]  /*1160*/  BSYNC B0 ;  /* 0x0000000000007941 */ /* 0x000fea0003800000 */
.L_x_109:
[----:B------:R-:W-:Y:S01]  /*1170*/  IMAD R11, R166, UR9, R11 ;  /* 0x00000009a60b7c24 */ /* 0x000fe2000f8e020b */
[----:B------:R-:W-:Y:S01]  /*1180*/  IADD3 R24, P1, R24, UR22, RZ ;  /* 0x0000001618187c10 */ /* 0x000fe2000ff3e0ff */
[----:B--2---:R-:W-:Y:S01]  /*1190*/  IMAD R4, R167, UR6, RZ ;  /* 0x00000006a7047c24 */ /* 0x004fe2000f8e02ff */
[----:B------:R-:W-:Y:S01]  /*11a0*/  BSSY B0, `(.L_x_111) ;  /* 0x0000035000007945 */ /* 0x000fe20003800000 */
[----:B------:R-:W-:Y:S01]  /*11b0*/  ISETP.GE.AND P6, PT, R13, UR36, PT ;  /* 0x000000240d007c0c */ /* 0x000fe2000bfc6270 */
[----:B------:R-:W-:Y:S01]  /*11c0*/  IMAD.WIDE.U32 R16, R166, UR6, R6 ;  /* 0x00000006a6107c25 */ /* 0x000fe2000f8e0006 */
[----:B------:R-:W-:-:S03]  /*11d0*/  IADD3.X R25, R25, UR21, R11, P1, !PT ;  /* 0x0000001519197c10 */ /* 0x000fc60008ffe40b */
[----:B------:R-:W-:Y:S01]  /*11e0*/  IMAD R4, R166, UR7, R4 ;  /* 0x00000007a6047c24 */ /* 0x000fe2000f8e0204 */
[----:B------:R-:W-:Y:S07]  /*11f0*/  @P0 BRA `(.L_x_112) ;  /* 0x0000000000bc0947 */ /* 0x000fee0003800000 */
        /* <DEDUP_REMOVED lines=8> */
[----:B------:R-:W-:Y:S02]  /*1280*/  IMAD.MOV.U32 R27, RZ, RZ, R21 ;  /* 0x000000ffff1b7224 */ /* 0x000fe400078e0015 */
[----:B------:R-:W-:-:S02]  /*1290*/  IMAD R5, R5, UR10, RZ ;  /* 0x0000000a05057c24 */ /* 0x000fc4000f8e02ff */
[----:B------:R-:W-:-:S04]  /*12a0*/  IMAD.WIDE.U32 R26, R15, UR10, R26 ;  /* 0x0000000a0f1a7c25 */ /* 0x000fc8000f8e001a */
[----:B------:R-:W2:Y:S01]  /*12b0*/  @!P3 LDC.64 R8, c[0x0][0x210] ;  /* 0x00008400ff08bb82 */ /* 0x000ea20000000a00 */
[----:B------:R-:W-:Y:S01]  /*12c0*/  IMAD R5, R15, UR11, R5 ;  /* 0x0000000b0f057c24 */ /* 0x000fe2000f8e0205 */
[----:B------:R3:W-:Y:S03]  /*12d0*/  @P4 STS.128 [R219+0x800], RZ ;  /* 0x000800ffdb004388 */ /* 0x0007e60000000c00 */
[----:B------:R-:W-:-:S03]  /*12e0*/  IMAD.IADD R5, R27, 0x1, R5 ;  /* 0x000000011b057824 */ /* 0x000fc600078e0205 */
[----:B------:R-:W4:Y:S08]  /*12f0*/  @!P4 LDC.64 R10, c[0x0][0x210] ;  /* 0x00008400ff0acb82 */ /* 0x000f300000000a00 */
[----:B-1----:R-:W1:Y:S01]  /*1300*/  @!P2 LDC.64 R2, c[0x0][0x210] ;  /* 0x00008400ff02ab82 */ /* 0x002e620000000a00 */
[----:B--2---:R-:W-:-:S04]  /*1310*/  @!P3 LEA R8, P0, R26, R8, 0x1 ;  /* 0x000000081a08b211 */ /* 0x004fc800078008ff */
[----:B------:R-:W-:Y:S02]  /*1320*/  @!P3 LEA.HI.X R9, R26, R9, R5, 0x1, P0 ;  /* 0x000000091a09b211 */ /* 0x000fe400000f0c05 */
[----:B------:R-:W-:Y:S02]  /*1330*/  ISETP.GE.AND P0, PT, R228, UR5, PT ;  /* 0x00000005e4007c0c */ /* 0x000fe4000bf06270 */
[----:B----4-:R-:W-:-:S04]  /*1340*/  @!P4 LEA R10, P1, R26, R10, 0x1 ;  /* 0x0000000a1a0ac211 */ /* 0x010fc800078208ff */
        /* <DEDUP_REMOVED lines=26> */
.L_x_112:
[----:B------:R-:W-:Y:S05]  /*14f0*/  BSYNC B0 ;  /* 0x0000000000007941 */ /* 0x000fea0003800000 */
.L_x_111:
        /* <DEDUP_REMOVED lines=13> */
[----:B---3--:R-:W3:Y:S01]  /*15d0*/  @!P5 LDC.64 R10, c[0x0][0x210] ;  /* 0x00008400ff0adb82 */ /* 0x008ee20000000a00 */
[----:B------:R-:W-:Y:S01]  /*15e0*/  IMAD R5, R15, UR11, R5 ;  /* 0x0000000b0f057c24 */ /* 0x000fe2000f8e0205 */
[----:B------:R4:W-:Y:S03]  /*15f0*/  @P5 STS.128 [R219+0x1000], RZ ;  /* 0x001000ffdb005388 */ /* 0x0009e60000000c00 */
[----:B------:R-:W-:-:S03]  /*1600*/  IMAD.IADD R5, R27, 0x1, R5 ;  /* 0x000000011b057824 */ /* 0x000fc600078e0205 */
[----:B------:R-:W5:Y:S08]  /*1610*/  @!P4 LDC.64 R8, c[0x0][0x210] ;  /* 0x00008400ff08cb82 */ /* 0x000f700000000a00 */
[----:B-12---:R-:W1:Y:S01]  /*1620*/  @!P2 LDC.64 R2, c[0x0][0x210] ;  /* 0x00008400ff02ab82 */ /* 0x006e620000000a00 */
[----:B---3--:R-:W-:-:S04]  /*1630*/  @!P5 LEA R10, P0, R26, R10, 0x1 ;  /* 0x0000000a1a0ad211 */ /* 0x008fc800078008ff */
        /* <DEDUP_REMOVED lines=23> */
[----:B----4-:R-:W-:-:S04]  /*17b0*/  LEA R2, P0, R26, UR10, 0x1 ;  /* 0x0000000a1a027c11 */ /* 0x010fc8000f8008ff */
[----:B------:R-:W-:-:S05]  /*17c0*/  LEA.HI.X R3, R26, UR11, R5, 0x1, P0 ;  /* 0x0000000b1a037c11 */ /* 0x000fca00080f0c05 */
[----:B------:R-:W-:Y:S01]  /*17d0*/  @!PT LDS RZ, [RZ] ;  /* 0x00000000fffff984 */ /* 0x000fe20000000800 */
[----:B------:R-:W-:Y:S01]  /*17e0*/  @!PT LDS RZ, [RZ] ;  /* 0x00000000fffff984 */ /* 0x000fe20000000800 */
[----:B------:R-:W-:Y:S01]  /*17f0*/  @!PT LDS RZ, [RZ] ;  /* 0x00000000fffff984 */ /* 0x000fe20000000800 */
[----:B------:R1:W-:Y:S04]  /*1800*/  LDGSTS.E.BYPASS.LTC128B.128 [R219+0x7000], desc[UR26][R2.64+0x180] ;  /* 0x0700018002db7fae */ /* 0x0003e8000b901d5a */
.L_x_114:
[----:B------:R-:W-:Y:S05]  /*1810*/  BSYNC B0 ;  /* 0x0000000000007941 */ /* 0x000fea0003800000 */
.L_x_113:
[----:B------:R-:W-:Y:S01]  /*1820*/  USHF.L.U32 UR36, UR8, 0x6, URZ ;  /* 0x0000000608247899 */ /* 0x000fe2000800063f */
[----:B------:R-:W-:Y:S01]  /*1830*/  BSSY B0, `(.L_x_115) ;  /* 0x0000031000007945 */ /* 0x000fe20003800000 */
[----:B------:R-:W-:-:S03]  /*1840*/  IMAD.WIDE.U32 R232, R232, UR18, R24 ;  /* 0x00000012e8e87c25 */ /* 0x000fc6000f8e0018 */
        /* <DEDUP_REMOVED lines=11> */
[----:B---34-:R-:W3:Y:S01]  /*1900*/  @!P5 LDC.64 R10, c[0x0][0x210] ;  /* 0x00008400ff0adb82 */ /* 0x018ee20000000a00 */
        /* <DEDUP_REMOVED lines=35> */
.L_x_116:
[----:B------:R-:W-:Y:S05]  /*1b40*/  BSYNC B0 ;  /* 0x0000000000007941 */ /* 0x000fea0003800000 */
.L_x_115:
[----:B------:R-:W-:Y:S01]  /*1b50*/  USHF.L.U64.HI UR37, UR8, 0x6, UR9 ;  /* 0x0000000608257899 */ /* 0x000fe20008010209 */
[----:B------:R-:W-:Y:S01]  /*1b60*/  ISETP.GE.AND P1, PT, R166, UR35, PT ;  /* 0x00000023a6007c0c */ /* 0x000fe2000bf26270 */
[----:B------:R-:W-:Y:S01]  /*1b70*/  VIADD R235, R233, UR33 ;  /* 0x00000021e9eb7c36 */ /* 0x000fe20008000000 */
[----:B------:R-:W-:Y:S01]  /*1b80*/  MOV R234, R232 ;  /* 0x000000e800ea7202 */ /* 0x000fe20000000f00 */
[----:B------:R-:W-:Y:S01]  /*1b90*/  UIMAD UR5, UR37, UR17, URZ ;  /* 0x00000011250572a4 */ /* 0x000fe2000f8e023f */
[----:B------:R-:W-:Y:S01]  /*1ba0*/  IMAD.U32 R5, RZ, RZ, UR36 ;  /* 0x00000024ff057e24 */ /* 0x000fe2000f8e00ff */
[----:B------:R-:W-:Y:S01]  /*1bb0*/  BSSY B0, `(.L_x_117) ;  /* 0x000002d000007945 */ /* 0x000fe20003800000 */
[----:B------:R-:W-:Y:S01]  /*1bc0*/  ISETP.GE.AND P0, PT, R0, UR35, PT ;  /* 0x0000002300007c0c */ /* 0x000fe2000bf06270 */
[----:B------:R-:W-:Y:S01]  /*1bd0*/  UIMAD UR5, UR29, UR36, UR5 ;  /* 0x000000241d0572a4 */ /* 0x000fe2000f8e0205 */
[----:B------:R-:W-:Y:S01]  /*1be0*/  IMAD.WIDE.U32 R18, R5, UR17, R234 ;  /* 0x0000001105127c25 */ /* 0x000fe2000f8e00ea */
[----:B------:R-:W-:-:S04]  /*1bf0*/  ISETP.GE.AND P5, PT, R14, UR35, PT ;  /* 0x000000230e007c0c */ /* 0x000fc8000bfa6270 */
[----:B------:R-:W-:Y:S01]  /*1c00*/  VIADD R21, R19, UR5 ;  /* 0x0000000513157c36 */ /* 0x000fe20008000000 */
[----:B------:R-:W-:Y:S08]  /*1c10*/  @P1 BRA `(.L_x_118) ;  /* 0x0000000000981947 */ /* 0x000ff00003800000 */
[----:B------:R-:W-:Y:S02]  /*1c20*/  ULDC UR5, c[0x0][0x2d0] ;  /* 0x0000b40000057ab9 */ /* 0x000fe40000000800 */
[----:B------:R-:W-:Y:S02]  /*1c30*/  ISETP.GE.AND P4, PT, R230, UR5, PT ;  /* 0x00000005e6007c0c */ /* 0x000fe4000bf86270 */
[----:B------:R-:W-:Y:S02]  /*1c40*/  ISETP.GE.AND P6, PT, R6, UR5, PT ;  /* 0x0000000506007c0c */ /* 0x000fe4000bfc6270 */
[----:B------:R-:W-:-:S09]  /*1c50*/  ISETP.GE.AND P3, PT, R229, UR5, PT ;  /* 0x00000005e5007c0c */ /* 0x000fd2000bf66270 */
[----:B---34-:R-:W3:Y:S02]  /*1c60*/  @!P4 LDC.64 R8, c[0x0][0x218] ;  /* 0x00008600ff08cb82 */ /* 0x018ee40000000a00 */
[----:B------:R4:W-:Y:S06]  /*1c70*/  @P6 STS.128 [R219+0x8000], RZ ;  /* 0x008000ffdb006388 */ /* 0x0009ec0000000c00 */
[----:B------:R-:W5:Y:S08]  /*1c80*/  @!P6 LDC.64 R10, c[0x0][0x218] ;  /* 0x00008600ff0aeb82 */ /* 0x000f700000000a00 */
[----:B-12---:R-:W1:Y:S01]  /*1c90*/  @!P3 LDC.64 R2, c[0x0][0x218] ;  /* 0x00008600ff02bb82 */ /* 0x006e620000000a00 */
[----:B---3--:R-:W-:-:S04]  /*1ca0*/  @!P4 LEA R8, P1, R18, R8, 0x1 ;  /* 0x000000081208c211 */ /* 0x008fc800078208ff */
        /* <DEDUP_REMOVED lines=29> */
.L_x_118:
[----:B------:R-:W-:Y:S05]  /*1e80*/  BSYNC B0 ;  /* 0x0000000000007941 */ /* 0x000fea0003800000 */
.L_x_117:
[----:B------:R-:W-:Y:S01]  /*1e90*/  USHF.L.U64.HI UR38, UR8, 0x4, UR9 ;  /* 0x0000000408267899 */ /* 0x000fe20008010209 */
[----:B------:R-:W-:Y:S01]  /*1ea0*/  BSSY B0, `(.L_x_119) ;  /* 0x000002c000007945 */ /* 0x000fe20003800000 */
[----:B------:R-:W-:Y:S01]  /*1eb0*/  USHF.L.U32 UR39, UR8, 0x4, URZ ;  /* 0x0000000408277899 */ /* 0x000fe2000800063f */
[----:B------:R-:W-:Y:S02]  /*1ec0*/  ISETP.GE.AND P6, PT, R13, UR35, PT ;  /* 0x000000230d007c0c */ /* 0x000fe4000bfc6270 */
[----:B------:R-:W-:Y:S11]  /*1ed0*/  @P0 BRA `(.L_x_120) ;  /* 0x0000000000a00947 */ /* 0x000ff60003800000 */
[----:B------:R-:W-:Y:S01]  /*1ee0*/  ULDC UR5, c[0x0][0x2d0] ;  /* 0x0000b40000057ab9 */ /* 0x000fe20000000800 */
[----:B------:R-:W-:Y:S02]  /*1ef0*/  IADD3 R22, P0, R18, UR39, RZ ;  /* 0x0000002712167c10 */ /* 0x000fe4000ff1e0ff */
[----:B------:R-:W-:Y:S02]  /*1f00*/  ISETP.GE.AND P3, PT, R230, UR5, PT ;  /* 0x00000005e6007c0c */ /* 0x000fe4000bf66270 */
[----:B------:R-:W-:Y:S02]  /*1f10*/  ISETP.GE.AND P4, PT, R6, UR5, PT ;  /* 0x0000000506007c0c */ /* 0x000fe4000bf86270 */
[----:B------:R-:W-:Y:S02]  /*1f20*/  ISETP.GE.AND P2, PT, R229, UR5, PT ;  /* 0x00000005e5007c0c */ /* 0x000fe4000bf46270 */
[----:B------:R-:W-:-:S07]  /*1f30*/  IADD3.X R15, R21, UR38, RZ, P0, !PT ;  /* 0x00000026150f7c10 */ /* 0x000fce00087fe4ff */
        /* <DEDUP_REMOVED lines=34> */
.L_x_120:
[----:B------:R-:W-:Y:S05]  /*2160*/  BSYNC B0 ;  /* 0x0000000000007941 */ /* 0x000fea0003800000 */
.L_x_119:
        /* <DEDUP_REMOVED lines=11> */
[----:B---34-:R-:W3:Y:S01]  /*2220*/  @!P5 LDC.64 R10, c[0x0][0x218] ;  /* 0x00008600ff0adb82 */ /* 0x018ee20000000a00 */
[----:B------:R4:W-:Y:S07]  /*2230*/  @P5 STS.128 [R219+0x9000], RZ ;  /* 0x009000ffdb005388 */ /* 0x0009ee0000000c00 */
[----:B------:R-:W5:Y:S08]  /*2240*/  @!P4 LDC.64 R8, c[0x0][0x218] ;  /* 0x00008600ff08cb82 */ /* 0x000f700000000a00 */
[----:B-12---:R-:W1:Y:S01]  /*2250*/  @!P2 LDC.64 R2, c[0x0][0x218] ;  /* 0x00008600ff02ab82 */ /* 0x006e620000000a00 */
[----:B---3--:R-:W-:-:S04]  /*2260*/  @!P5 LEA R10, P0, R23, R10, 0x1 ;  /* 0x0000000a170ad211 */ /* 0x008fc800078008ff */
        /* <DEDUP_REMOVED lines=29> */
.L_x_122:
[----:B------:R-:W-:Y:S05]  /*2440*/  BSYNC B0 ;  /* 0x0000000000007941 */ /* 0x000fea0003800000 */
.L_x_121:
        /* <DEDUP_REMOVED lines=11> */
[----:B---34-:R-:W3:Y:S01]  /*2500*/  @!P5 LDC.64 R10, c[0x0][0x218] ;  /* 0x00008600ff0adb82 */ /* 0x018ee20000000a00 */
[----:B------:R4:W-:Y:S07]  /*2510*/  @P5 STS.128 [R219+0x9800], RZ ;  /* 0x009800ffdb005388 */ /* 0x0009ee0000000c00 */
        /* <DEDUP_REMOVED lines=32> */
.L_x_124:
[----:B------:R-:W-:Y:S05]  /*2720*/  BSYNC B0 ;  /* 0x0000000000007941 */ /* 0x000fea0003800000 */
.L_x_123:
[----:B------:R-:W-:Y:S01]  /*2730*/  ULDC.64 UR12, c[0x0][0x3c8] ;  /* 0x0000f200000c7ab9 */ /* 0x000fe20000000a00 */
[----:B------:R-:W0:Y:S01]  /*2740*/  LDGDEPBAR ;  /* 0x00000000000079af */ /* 0x000e220000000000 */
[----:B------:R-:W-:-:S04]  /*2750*/  UISETP.NE.U32.AND UP1, UPT, UR12, URZ, UPT ;  /* 0x0000003f0c00728c */ /* 0x000fc8000bf25070 */
[----:B------:R-:W-:-:S06]  /*2760*/  UISETP.NE.AND.EX UP1, UPT, UR13, URZ, UPT, UP1 ;  /* 0x0000003f0d00728c */ /* 0x000fcc000bf25310 */
[----:B------:R-:W-:-:S05]  /*2770*/  PLOP3.LUT P1, PT, PT, PT, UP1, 0x80, 0x0 ;  /* 0x000000000000781c */ /* 0x000fca0003f2f018 */
[----:B------:R-:W-:Y:S01]  /*2780*/  @UP1 USHF.R.S32.HI UR5, URZ, 0x1f, UR30 ;  /* 0x0000001f3f051899 */ /* 0x000fe2000801141e */
[----:B------:R-:W-:Y:S01]  /*2790*/  @UP1 ULDC.64 UR10, c[0x0][0x3d0] ;  /* 0x0000f400000a1ab9 */ /* 0x000fe20000000a00 */
[----:B------:R-:W-:Y:S02]  /*27a0*/  @UP1 UMOV UR40, UR32 ;  /* 0x0000002000281c82 */ /* 0x000fe40008000000 */
[----:B------:R-:W-:Y:S01]  /*27b0*/  @UP1 UIMAD UR5, UR5, UR10, URZ ;  /* 0x0000000a050512a4 */ /* 0x000fe2000f8e023f */
[----:B------:R-:W-:Y:S02]  /*27c0*/  @UP1 UMOV UR41, UR31 ;  /* 0x0000001f00291c82 */ /* 0x000fe40008000000 */
[----:B------:R-:W-:Y:S01]  /*27d0*/  @UP1 UIMAD.WIDE.U32 UR40, UR30, UR10, UR40 ;  /* 0x0000000a1e2812a5 */ /* 0x000fe2000f8e0028 */
[----:B------:R-:W-:Y:S01]  /*27e0*/  LEA.HI R217, R82, R80, RZ, 0x4 ;  /* 0x0000005052d97211 */ /* 0x000fe200078f20ff */
[----:B------:R-:W-:Y:S01]  /*27f0*/  @UP1 UIMAD UR5, UR30, UR11, UR5 ;  /* 0x0000000b1e0512a4 */ /* 0x000fe2000f8e0205 */
[----:B------:R-:W-:-:S04]  /*2800*/  DEPBAR.LE SB0, 0x0 ;  /* 0x000080000000791a */ /* 0x000fc80000000000 */
[----:B------:R-:W-:Y:S02]  /*2810*/  @UP1 ULEA UR12, UP0, UR40, UR12, 0x2 ;  /* 0x0000000c280c1291 */ /* 0x000fe4000f80103f */
[----:B------:R-:W-:-:S04]  /*2820*/  @UP1 UIADD3 UR5, UR41, UR5, URZ ;  /* 0x0000000529051290 */ /* 0x000fc8000fffe03f */
[----:B------:R-:W-:Y:S01]  /*2830*/  @UP1 ULEA.HI.X UR13, UR40, UR13, UR5, 0x2, UP0 ;  /* 0x0000000d280d1291 */ /* 0x000fe200080f1405 */
[----:B-1234-:R-:W-:Y:S01]  /*2840*/  IMAD.U32 R2, RZ, RZ, UR12 ;  /* 0x0000000cff027e24 */ /* 0x01efe2000f8e00ff */
[----:B------:R-:W-:Y:S01]  /*2850*/  LOP3.LUT R10, R217, 0xfffffff0, RZ, 0xc0, !PT ;  /* 0xfffffff0d90a7812 */ /* 0x000fe200078ec0ff */
[----:B------:R-:W-:-:S03]  /*2860*/  @UP1 ULDC UR5, c[0x0][0x2e8] ;  /* 0x0000ba0000051ab9 */ /* 0x000fc60000000800 */
[----:B------:R-:W-:-:S05]  /*2870*/  IMAD.U32 R3, RZ, RZ, UR13 ;  /* 0x0000000dff037e24 */ /* 0x000fca000f8e00ff */
[----:B------:R1:W2:Y:S01]  /*2880*/  @P1 LDG.E R2, desc[UR26][R2.64] ;  /* 0x0000001a02021981 */ /* 0x0002a2000c1e1900 */
[----:B------:R-:W-:Y:S01]  /*2890*/  IMAD.IADD R10, R80, 0x1, -R10 ;  /* 0x00000001500a7824 */ /* 0x000fe200078e0a0a */
[----:B------:R-:W-:Y:S01]  /*28a0*/  IADD3 R16, P2, R16, UR24, RZ ;  /* 0x0000001810107c10 */ /* 0x000fe2000ff5e0ff */
[----:B------:R-:W-:Y:S01]  /*28b0*/  USHF.L.U64.HI UR12, UR6, 0x6, UR7 ;  /* 0x00000006060c7899 */ /* 0x000fe20008010207 */
[----:B------:R-:W-:Y:S01]  /*28c0*/  ISETP.GE.AND P0, PT, R0, UR35, PT ;  /* 0x0000002300007c0c */ /* 0x000fe2000bf06270 */
[----:B------:R-:W-:Y:S01]  /*28d0*/  USHF.L.U32 UR13, UR6, 0x6, URZ ;  /* 0x00000006060d7899 */ /* 0x000fe2000800063f */
[----:B------:R-:W-:Y:S01]  /*28e0*/  SHF.R.S32.HI R8, RZ, 0x1f, R10 ;  /* 0x0000001fff087819 */ /* 0x000fe2000001140a */
[----:B------:R-:W-:Y:S01]  /*28f0*/  BSSY B0, `(.L_x_125) ;  /* 0x0000057000007945 */ /* 0x000fe20003800000 */
[----:B------:R-:W-:Y:S02]  /*2900*/  IADD3.X R17, R17, UR23, R4, P2, !PT ;  /* 0x0000001711117c10 */ /* 0x000fe400097fe404 */
[----:B------:R-:W-:Y:S01]  /*2910*/  LEA.HI R8, R8, R10, RZ, 0x3 ;  /* 0x0000000a08087211 */ /* 0x000fe200078f18ff */
[----:B------:R-:W-:Y:S01]  /*2920*/  BAR.SYNC.DEFER_BLOCKING 0x0 ;  /* 0x0000000000007b1d */ /* 0x000fe20000010000 */
[----:B------:R-:W-:Y:S01]  /*2930*/  ISETP.GE.AND P2, PT, R166, UR35, PT ;  /* 0x00000023a6007c0c */ /* 0x000fe2000bf46270 */
[----:B------:R-:W-:Y:S01]  /*2940*/  IMAD.WIDE.U32 R248, R248, UR18, R16 ;  /* 0x00000012f8f87c25 */ /* 0x000fe2000f8e0010 */
[----:B------:R-:W-:-:S02]  /*2950*/  LOP3.LUT R9, R8, 0xfffffff8, RZ, 0xc0, !PT ;  /* 0xfffffff808097812 */ /* 0x000fc400078ec0ff */
[----:B------:R-:W-:Y:S01]  /*2960*/  ISETP.GE.AND P5, PT, R14, UR35, PT ;  /* 0x000000230e007c0c */ /* 0x000fe2000bfa6270 */
[----:B------:R-:W-:Y:S01]  /*2970*/  VIADD R239, R249, UR34 ;  /* 0x00000022f9ef7c36 */ /* 0x000fe20008000000 */
[----:B------:R-:W-:Y:S01]  /*2980*/  LEA.HI R82, R82, R80, RZ, 0x5 ;  /* 0x0000005052527211 */ /* 0x000fe200078f28ff */
[----:B------:R-:W-:Y:S02]  /*2990*/  IMAD.IADD R0, R10, 0x1, -R9 ;  /* 0x000000010a007824 */ /* 0x000fe400078e0a09 */
[----:B------:R-:W-:Y:S01]  /*29a0*/  IMAD.MOV.U32 R238, RZ, RZ, R248 ;  /* 0x000000ffffee7224 */ /* 0x000fe200078e00f8 */
[----:B------:R-:W-:Y:S01]  /*29b0*/  SHF.R.S32.HI R81, RZ, 0x5, R82 ;  /* 0x00000005ff517819 */ /* 0x000fe20000011452 */
[----:B------:R-:W-:Y:S01]  /*29c0*/  IMAD.SHL.U32 R15, R0, 0x40, RZ ;  /* 0x00000040000f7824 */ /* 0x000fe200078e00ff */
[----:B-1----:R-:W-:Y:S02]  /*29d0*/  SHF.R.S32.HI R3, RZ, 0x4, R217 ;  /* 0x00000004ff037819 */ /* 0x002fe400000114d9 */
[----:B------:R1:W-:Y:S01]  /*29e0*/  STL.64 [R1], R238 ;  /* 0x000000ee01007387 */ /* 0x0003e20000100a00 */
[----:B------:R-:W-:Y:S01]  /*29f0*/  IMAD.SHL.U32 R10, R12, 0x40, RZ ;  /* 0x000000400c0a7824 */ /* 0x000fe200078e00ff */
[----:B------:R-:W-:Y:S01]  /*2a00*/  LOP3.LUT R15, R15, 0x1c0, RZ, 0xc0, !PT ;  /* 0x000001c00f0f7812 */ /* 0x000fe200078ec0ff */
[----:B------:R-:W-:Y:S01]  /*2a10*/  IMAD.SHL.U32 R9, R166, 0x8, RZ ;  /* 0x00000008a6097824 */ /* 0x000fe200078e00ff */
[----:B------:R-:W-:Y:S01]  /*2a20*/  LEA.HI R217, R217, R3, RZ, 0x1 ;  /* 0x00000003d9d97211 */ /* 0x000fe200078f08ff */
[----:B------:R-:W-:Y:S01]  /*2a30*/  IMAD.U32 R14, RZ, RZ, UR17 ;  /* 0x00000011ff0e7e24 */ /* 0x000fe2000f8e00ff */
[----:B------:R-:W-:Y:S01]  /*2a40*/  LOP3.LUT R10, R10, 0x1c0, RZ, 0xc0, !PT ;  /* 0x000001c00a0a7812 */ /* 0x000fe200078ec0ff */
[----:B------:R-:W-:Y:S01]  /*2a50*/  IMAD.SHL.U32 R8, R8, 0x40, RZ ;  /* 0x0000004008087824 */ /* 0x000fe200078e00ff */
[----:B------:R-:W-:Y:S01]  /*2a60*/  LOP3.LUT R217, R217, 0xfffffffe, RZ, 0xc0, !PT ;  /* 0xfffffffed9d97812 */ /* 0x000fe200078ec0ff */
[----:B------:R1:W-:Y:S01]  /*2a70*/  @P2 STS.128 [R219+0x10000], RZ ;  /* 0x010000ffdb002388 */ /* 0x0003e20000000c00 */
[----:B------:R-:W-:-:S02]  /*2a80*/  LOP3.LUT R9, R10, 0x8, R9, 0xf8, !PT ;  /* 0x000000080a097812 */ /* 0x000fc400078ef809 */
[----:B------:R-:W-:Y:S01]  /*2a90*/  SHF.R.U32.HI R10, RZ, 0x3, R10 ;  /* 0x00000003ff0a7819 */ /* 0x000fe2000001160a */
[----:B------:R-:W-:Y:S01]  /*2aa0*/  IMAD.IADD R217, R3, 0x1, -R217 ;  /* 0x0000000103d97824 */ /* 0x000fe200078e0ad9 */
[----:B------:R1:W-:Y:S01]  /*2ab0*/  @P2 STS.128 [R219+0x12000], RZ ;  /* 0x012000ffdb002388 */ /* 0x0003e20000000c00 */
[----:B------:R-:W2:Y:S01]  /*2ac0*/  @P1 MUFU.RCP R3, UR5 ;  /* 0x0000000500031d08 */ /* 0x000ea20008001000 */
[----:B------:R-:W-:Y:S01]  /*2ad0*/  UIMAD UR5, UR12, UR17, URZ ;  /* 0x000000110c0572a4 */ /* 0x000fe2000f8e023f */
[----:B------:R-:W-:Y:S01]  /*2ae0*/  IMAD.SHL.U32 R11, R217, 0x8, RZ ;  /* 0x00000008d90b7824 */ /* 0x000fe200078e00ff */
[----:B------:R1:W-:Y:S01]  /*2af0*/  @P2 STS.128 [R219+0x14000], RZ ;  /* 0x014000ffdb002388 */ /* 0x0003e20000000c00 */
[----:B------:R-:W-:Y:S01]  /*2b00*/  LOP3.LUT R9, R9, R10, RZ, 0x3c, !PT ;  /* 0x0000000a09097212 */ /* 0x000fe200078e3cff */
[----:B------:R-:W-:Y:S02]  /*2b10*/  UIMAD UR29, UR29, UR13, UR5 ;  /* 0x0000000d1d1d72a4 */ /* 0x000fe4000f8e0205 */
[----:B------:R1:W-:Y:S01]  /*2b20*/  @P2 STS.128 [R219+0x16000], RZ ;  /* 0x016000ffdb002388 */ /* 0x0003e20000000c00 */
[----:B------:R-:W-:Y:S01]  /*2b30*/  LOP3.LUT R11, R15, 0x8, R11, 0xf8, !PT ;  /* 0x000000080f0b7812 */ /* 0x000fe200078ef80b */
[----:B------:R-:W-:Y:S01]  /*2b40*/  UMOV UR5, URZ ;  /* 0x0000003f00057c82 */ /* 0x000fe20008000000 */
[----:B------:R-:W-:Y:S01]  /*2b50*/  SHF.R.U32.HI R15, RZ, 0x3, R15 ;  /* 0x00000003ff0f7819 */ /* 0x000fe2000001160f */
[----:B------:R-:W-:-:S03]  /*2b60*/  IMAD R217, R217, 0x200, R9 ;  /* 0x00000200d9d97824 */ /* 0x000fc600078e0209 */
[----:B------:R-:W-:Y:S01]  /*2b70*/  LOP3.LUT R4, R11, R15, RZ, 0x3c, !PT ;  /* 0x0000000f0b047212 */ /* 0x000fe200078e3cff */
[----:B------:R-:W-:-:S03]  /*2b80*/  IMAD.WIDE.U32 R14, R14, UR13, R238 ;  /* 0x0000000d0e0e7c25 */ /* 0x000fc6000f8e00ee */
[----:B------:R-:W-:Y:S01]  /*2b90*/  LOP3.LUT R4, R4, 0xfffffe00, R8, 0xf8, !PT ;  /* 0xfffffe0004047812 */ /* 0x000fe200078ef808 */
[----:B------:R-:W-:-:S04]  /*2ba0*/  VIADD R17, R15, UR29 ;  /* 0x0000001d0f117c36 */ /* 0x000fc80008000000 */
[----:B------:R-:W-:Y:S02]  /*2bb0*/  IMAD R218, R81, 0x400, R4 ;  /* 0x0000040051da7824 */ /* 0x000fe400078e0204 */
[----:B--2---:R-:W-:-:S05]  /*2bc0*/  @P1 FMUL.FTZ R2, R2, R3 ;  /* 0x0000000302021220 */ /* 0x004fca0000410000 */
[----:B------:R-:W-:-:S13]  /*2bd0*/  @P1 R2UR UR10, R2 ;  /* 0x00000000020a12ca */ /* 0x000fda00000e0000 */
[----:B------:R-:W-:Y:S01]  /*2be0*/  @UP1 UMOV UR5, UR10 ;  /* 0x0000000a00051c82 */ /* 0x000fe20008000000 */
[----:B-1----:R-:W-:Y:S05]  /*2bf0*/  @P2 BRA `(.L_x_126) ;  /* 0x0000000000982947 */ /* 0x002fea0003800000 */
        /* <DEDUP_REMOVED lines=38> */
.L_x_126:
[----:B------:R-:W-:Y:S05]  /*2e60*/  BSYNC B0 ;  /* 0x0000000000007941 */ /* 0x000fea0003800000 */
.L_x_125:
        /* <DEDUP_REMOVED lines=17> */
[----:B--2---:R-:W2:Y:S02]  /*2f80*/  @!P3 LDC.64 R8, c[0x0][0x220] ;  /* 0x00008800ff08bb82 */ /* 0x004ea40000000a00 */
[----:B------:R4:W-:Y:S06]  /*2f90*/  @P4 STS.128 [R219+0x10800], RZ ;  /* 0x010800ffdb004388 */ /* 0x0009ec0000000c00 */
[----:B------:R-:W5:Y:S08]  /*2fa0*/  @!P4 LDC.64 R10, c[0x0][0x220] ;  /* 0x00008800ff0acb82 */ /* 0x000f700000000a00 */
[----:B-1----:R-:W1:Y:S01]  /*2fb0*/  @!P2 LDC.64 R2, c[0x0][0x220] ;  /* 0x00008800ff02ab82 */ /* 0x002e620000000a00 */
        /* <DEDUP_REMOVED lines=30> */
.L_x_128:
[----:B------:R-:W-:Y:S05]  /*31a0*/  BSYNC B0 ;  /* 0x0000000000007941 */ /* 0x000fea0003800000 */
.L_x_127:
        /* <DEDUP_REMOVED lines=14> */
[----:B--2-4-:R-:W2:Y:S01]  /*3290*/  @!P5 LDC.64 R10, c[0x0][0x220] ;  /* 0x00008800ff0adb82 */ /* 0x014ea20000000a00 */
[----:B------:R4:W-:Y:S07]  /*32a0*/  @P5 STS.128 [R219+0x11000], RZ ;  /* 0x011000ffdb005388 */ /* 0x0009ee0000000c00 */
[----:B------:R-:W5:Y:S08]  /*32b0*/  @!P4 LDC.64 R8, c[0x0][0x220] ;  /* 0x00008800ff08cb82 */ /* 0x000f700000000a00 */
[----:B-1----:R-:W1:Y:S01]  /*32c0*/  @!P2 LDC.64 R2, c[0x0][0x220] ;  /* 0x00008800ff02ab82 */ /* 0x002e620000000a00 */
        /* <DEDUP_REMOVED lines=30> */
.L_x_130:
[----:B------:R-:W-:Y:S05]  /*34b0*/  BSYNC B0 ;  /* 0x0000000000007941 */ /* 0x000fea0003800000 */
.L_x_129:
        /* <DEDUP_REMOVED lines=15> */
[----:B--2-4-:R-:W2:Y:S01]  /*35b0*/  @!P5 LDC.64 R10, c[0x0][0x220] ;  /* 0x00008800ff0adb82 */ /* 0x014ea20000000a00 */
[----:B------:R4:W-:Y:S07]  /*35c0*/  @P5 STS.128 [R219+0x11800], RZ ;  /* 0x011800ffdb005388 */ /* 0x0009ee0000000c00 */
[----:B------:R-:W5:Y:S08]  /*35d0*/  @!P4 LDC.64 R8, c[0x0][0x220] ;  /* 0x00008800ff08cb82 */ /* 0x000f700000000a00 */
[----:B-1----:R-:W1:Y:S01]  /*35e0*/  @!P2 LDC.64 R2, c[0x0][0x220] ;  /* 0x00008800ff02ab82 */ /* 0x002e620000000a00 */
        /* <DEDUP_REMOVED lines=30> */
.L_x_132:
[----:B------:R-:W-:Y:S05]  /*37d0*/  BSYNC B0 ;  /* 0x0000000000007941 */ /* 0x000fea0003800000 */
.L_x_131:
[----:B------:R-:W-:Y:S01]  /*37e0*/  LDSM.16.M88.4 R16, [R218] ;  /* 0x00000000da10783b */ /* 0x000fe20000000200 */
[----:B------:R-:W-:Y:S01]  /*37f0*/  R2P PR, R12, 0x6 ;  /* 0x000000060c007804 */ /* 0x000fe20000000000 */
[----:B-12-4-:R-:W-:Y:S01]  /*3800*/  IMAD.MOV.U32 R2, RZ, RZ, 0x10 ;  /* 0x00000010ff027424 */ /* 0x016fe200078e00ff */
[----:B------:R-:W-:Y:S01]  /*3810*/  LOP3.LUT P0, RZ, R0, 0x2, RZ, 0xc0, !PT ;  /* 0x0000000200ff7812 */ /* 0x000fe2000780c0ff */
[----:B------:R-:W1:Y:S01]  /*3820*/  LDSM.16.M88.4 R36, [R217+0x8000] ;  /* 0x00800000d924783b */ /* 0x000e620000000200 */
[C---:B------:R-:W-:Y:S01]  /*3830*/  VIADD R3, R217.reuse, 0x8000 ;  /* 0x00008000d9037836 */ /* 0x040fe20000000000 */
[----:B------:R-:W-:Y:S01]  /*3840*/  LOP3.LUT R82, R82, 0xffffffe0, RZ, 0xc0, !PT ;  /* 0xffffffe052527812 */ /* 0x000fe200078ec0ff */
[----:B------:R-:W-:Y:S01]  /*3850*/  VIADD R215, R217, 0x8020 ;  /* 0x00008020d9d77836 */ /* 0x000fe20000000000 */
[----:B------:R-:W-:Y:S01]  /*3860*/  SEL R2, R2, 0xfffffff0, !P0 ;  /* 0xfffffff002027807 */ /* 0x000fe20004000000 */
[----:B------:R-:W2:Y:S01]  /*3870*/  LDSM.16.M88.4 R28, [R217+0x8800] ;  /* 0x00880000d91c783b */ /* 0x000ea20000000200 */
[----:B------:R-:W-:Y:S01]  /*3880*/  LOP3.LUT P0, RZ, R0, 0x4, RZ, 0xc0, !PT ;  /* 0x0000000400ff7812 */ /* 0x000fe2000780c0ff */
[----:B------:R-:W-:Y:S01]  /*3890*/  IMAD.MOV.U32 R0, RZ, RZ, 0x20 ;  /* 0x00000020ff007424 */ /* 0x000fe200078e00ff */
[----:B------:R-:W-:Y:S01]  /*38a0*/  UISETP.GE.AND UP0, UPT, UR19, 0x2, UPT ;  /* 0x000000021300788c */ /* 0x000fe2000bf06270 */
[----:B------:R-:W4:Y:S01]  /*38b0*/  LDSM.16.M88.4 R20, [R217+0x9000] ;  /* 0x00900000d914783b */ /* 0x000f220000000200 */
[----:B------:R-:W-:-:S02]  /*38c0*/  IMAD R216, R2, 0x2, R218 ;  /* 0x0000000202d87824 */ /* 0x000fc400078e02da */
[----:B------:R-:W-:Y:S01]  /*38d0*/  @P1 VIADD R215, R3, 0xffffffe0 ;  /* 0xffffffe003d71836 */ /* 0x000fe20000000000 */
[----:B------:R-:W5:Y:S01]  /*38e0*/  LDSM.16.M88.4 R56, [R217+0x9800] ;  /* 0x00980000d938783b */ /* 0x000f620000000200 */
[----:B------:R-:W-:Y:S01]  /*38f0*/  IMAD.MOV.U32 R3, RZ, RZ, 0x40 ;  /* 0x00000040ff037424 */ /* 0x000fe200078e00ff */
[----:B------:R-:W-:Y:S01]  /*3900*/  SEL R0, R0, 0xffffffe0, !P0 ;  /* 0xffffffe000007807 */ /* 0x000fe20004000000 */
[C---:B------:R-:W-:Y:S01]  /*3910*/  IMAD.IADD R82, R80.reuse, 0x1, -R82 ;  /* 0x0000000150527824 */ /* 0x040fe200078e0a52 */
[----:B------:R-:W-:Y:S01]  /*3920*/  LDSM.16.M88.4 R52, [R216] ;  /* 0x00000000d834783b */ /* 0x000fe20000000200 */
[----:B------:R-:W-:Y:S01]  /*3930*/  IMAD.SHL.U32 R231, R80, 0x2, RZ ;  /* 0x0000000250e77824 */ /* 0x000fe200078e00ff */
[----:B------:R-:W-:Y:S01]  /*3940*/  SEL R3, R3, 0xffffffc0, !P2 ;  /* 0xffffffc003037807 */ /* 0x000fe20005000000 */
[C---:B------:R-:W-:Y:S01]  /*3950*/  IMAD R214, R0.reuse, 0x2, R218 ;  /* 0x0000000200d67824 */ /* 0x040fe200078e02da */
[----:B------:R-:W3:Y:S01]  /*3960*/  LDSM.16.M88.4 R8, [R215] ;  /* 0x00000000d708783b */ /* 0x000ee20000000200 */
[----:B------:R-:W-:Y:S01]  /*3970*/  IMAD R213, R0, 0x2, R216 ;  /* 0x0000000200d57824 */ /* 0x000fe200078e02d8 */
[----:B------:R-:W-:Y:S01]  /*3980*/  LOP3.LUT R231, R231, 0x6, RZ, 0xc0, !PT ;  /* 0x00000006e7e77812 */ /* 0x000fe200078ec0ff */
[----:B------:R-:W-:Y:S01]  /*3990*/  IMAD.IADD R211, R217, 0x1, R3 ;  /* 0x00000001d9d37824 */ /* 0x000fe200078e0203 */
[----:B------:R-:W3:Y:S01]  /*39a0*/  LDSM.16.M88.4 R48, [R215+0x800] ;  /* 0x00080000d730783b */ /* 0x000ee20000000200 */
[----:B------:R-:W-:Y:S01]  /*39b0*/  IMAD.IADD R204, R3, 0x1, R215 ;  /* 0x0000000103cc7824 */ /* 0x000fe200078e02d7 */
[----:B------:R-:W-:Y:S01]  /*39c0*/  SHF.R.S32.HI R3, RZ, 0x1f, R82 ;  /* 0x0000001fff037819 */ /* 0x000fe20000011452 */
[----:B------:R-:W-:Y:S01]  /*39d0*/  IMAD.U32 R165, RZ, RZ, UR28 ;  /* 0x0000001cffa57e24 */ /* 0x000fe2000f8e00ff */
[----:B------:R-:W3:Y:S01]  /*39e0*/  LDSM.16.M88.4 R12, [R215+0x1000] ;  /* 0x00100000d70c783b */ /* 0x000ee20000000200 */
[----:B------:R-:W-:Y:S01]  /*39f0*/  VIADD R207, R215, 0x800 ;  /* 0x00000800d7cf7836 */ /* 0x000fe20000000000 */
[----:B------:R-:W-:Y:S01]  /*3a00*/  LEA.HI R82, R3, R82, RZ, 0x2 ;  /* 0x0000005203527211 */ /* 0x000fe200078f10ff */
[----:B------:R-:W-:Y:S01]  /*3a10*/  VIADD R206, R215, 0x1000 ;  /* 0x00001000d7ce7836 */ /* 0x000fe20000000000 */
[----:B------:R-:W3:Y:S01]  /*3a20*/  LDSM.16.M88.4 R60, [R215+0x1800] ;  /* 0x00180000d73c783b */ /* 0x000ee20000000200 */
[----:B------:R-:W-:Y:S01]  /*3a30*/  LEA R3, R81, UR25, 0x4 ;  /* 0x0000001951037c11 */ /* 0x000fe2000f8e20ff */
[C---:B------:R-:W-:Y:S01]  /*3a40*/  VIADD R205, R215.reuse, 0x1800 ;  /* 0x00001800d7cd7836 */ /* 0x040fe20000000000 */
[----:B------:R-:W-:Y:S01]  /*3a50*/  SHF.R.S32.HI R82, RZ, 0x2, R82 ;  /* 0x00000002ff527819 */ /* 0x000fe20000011452 */
[----:B------:R-:W-:Y:S01]  /*3a60*/  LDSM.16.M88.4 R64, [R214] ;  /* 0x00000000d640783b */ /* 0x000fe20000000200 */
[----:B------:R-:W-:Y:S01]  /*3a70*/  VIADD R203, R215, 0x2000 ;  /* 0x00002000d7cb7836 */ /* 0x000fe20000000000 */
[----:B-1----:R-:W-:Y:S02]  /*3a80*/  HMMA.16816.F32.BF16 R40, R16, R36, RZ ;  /* 0x000000241028723c */ /* 0x002fe400000418ff */
[----:B------:R-:W1:Y:S01]  /*3a90*/  LDSM.16.M88.4 R44, [R211+0x8000] ;  /* 0x00800000d32c783b */ /* 0x000e620000000200 */
[----:B------:R-:W-:Y:S01]  /*3aa0*/  IADD3 R3, R3, 0x1, R82 ;  /* 0x0000000103037810 */ /* 0x000fe20007ffe052 */
[----:B------:R-:W-:-:S02]  /*3ab0*/  VIADD R202, R215, 0x2800 ;  /* 0x00002800d7ca7836 */ /* 0x000fc40000000000 */
[----:B------:R-:W-:Y:S01]  /*3ac0*/  LDSM.16.M88.4 R72, [R211+0x9800] ;  /* 0x00980000d348783b */ /* 0x000fe20000000200 */
[C---:B------:R-:W-:Y:S01]  /*3ad0*/  HMMA.16816.F32.BF16 R36, R16.reuse, R38, RZ ;  /* 0x000000261024723c */ /* 0x040fe200000418ff */
[C---:B------:R-:W-:Y:S02]  /*3ae0*/  VIADD R201, R215.reuse, 0x3000 ;  /* 0x00003000d7c97836 */ /* 0x040fe40000000000 */
[----:B------:R-:W-:Y:S01]  /*3af0*/  LDSM.16.M88.4 R76, [R217+0xd800] ;  /* 0x00d80000d94c783b */ /* 0x000fe20000000200 */
[C---:B------:R-:W-:Y:S02]  /*3b00*/  VIADD R200, R215.reuse, 0x3800 ;  /* 0x00003800d7c87836 */ /* 0x040fe40000000000 */
[----:B--2---:R-:W-:Y:S01]  /*3b10*/  HMMA.16816.F32.BF16 R32, R16, R28, RZ ;  /* 0x0000001c1020723c */ /* 0x004fe200000418ff */
[----:B------:R-:W0:Y:S01]  /*3b20*/  LDGDEPBAR ;  /* 0x00000000000079af */ /* 0x000e220000000000 */
[C---:B------:R-:W-:Y:S02]  /*3b30*/  VIADD R199, R215.reuse, 0x4000 ;  /* 0x00004000d7c77836 */ /* 0x040fe40000000000 */
[----:B------:R-:W-:-:S02]  /*3b40*/  VIADD R198, R215, 0x4800 ;  /* 0x00004800d7c67836 */ /* 0x000fc40000000000 */
[C---:B----4-:R-:W-:Y:S01]  /*3b50*/  HMMA.16816.F32.BF16 R24, R16.reuse, R20, RZ ;  /* 0x000000141018723c */ /* 0x050fe200000418ff */
[C---:B------:R-:W-:Y:S02]  /*3b60*/  VIADD R197, R215.reuse, 0x5000 ;  /* 0x00005000d7c57836 */ /* 0x040fe40000000000 */
[C---:B------:R-:W-:Y:S02]  /*3b70*/  VIADD R196, R215.reuse, 0x5800 ;  /* 0x00005800d7c47836 */ /* 0x040fe40000000000 */
[C---:B------:R-:W-:Y:S01]  /*3b80*/  VIADD R195, R215.reuse, 0x6000 ;  /* 0x00006000d7c37836 */ /* 0x040fe20000000000 */
[C---:B------:R-:W-:Y:S01]  /*3b90*/  HMMA.16816.F32.BF16 R28, R16.reuse, R30, RZ ;  /* 0x0000001e101c723c */ /* 0x040fe200000418ff */
[C---:B------:R-:W-:Y:S02]  /*3ba0*/  VIADD R194, R215.reuse, 0x6800 ;  /* 0x00006800d7c27836 */ /* 0x040fe40000000000 */
[C---:B------:R-:W-:Y:S02]  /*3bb0*/  VIADD R193, R215.reuse, 0x7000 ;  /* 0x00007000d7c17836 */ /* 0x040fe40000000000 */
[----:B------:R-:W-:Y:S01]  /*3bc0*/  VIADD R192, R215, 0x7800 ;  /* 0x00007800d7c07836 */ /* 0x000fe20000000000 */
[C---:B------:R-:W-:Y:S06]  /*3bd0*/  HMMA.16816.F32.BF16 R20, R16.reuse, R22, RZ ;  /* 0x000000161014723c */ /* 0x040fec00000418ff */
[C---:B-----5:R-:W-:Y:S06]  /*3be0*/  HMMA.16816.F32.BF16 R68, R16.reuse, R56, RZ ;  /* 0x000000381044723c */ /* 0x060fec00000418ff */
[----:B------:R-:W-:Y:S01]  /*3bf0*/  HMMA.16816.F32.BF16 R16, R16, R58, RZ ;  /* 0x0000003a1010723c */ /* 0x000fe200000418ff */
[----:B------:R-:W2:Y:S05]  /*3c00*/  LDSM.16.M88.4 R56, [R211+0x8800] ;  /* 0x00880000d338783b */ /* 0x000eaa0000000200 */
[C---:B---3--:R-:W-:Y:S06]  /*3c10*/  HMMA.16816.F32.BF16 R40, R52.reuse, R8, R40 ;  /* 0x000000083428723c */ /* 0x048fec0000041828 */
[C---:B------:R-:W-:Y:S01]  /*3c20*/  HMMA.16816.F32.BF16 R36, R52.reuse, R10, R36 ;  /* 0x0000000a3424723c */ /* 0x040fe20000041824 */
[----:B------:R-:W3:Y:S05]  /*3c30*/  LDSM.16.M88.4 R8, [R211+0x9000] ;  /* 0x00900000d308783b */ /* 0x000eea0000000200 */
        /* <DEDUP_REMOVED lines=41> */
[----:B------:R-:W-:Y:S05]  /*3ed0*/  LDSM.16.M88.4 R16, [R211+0xa000] ;  /* 0x00a00000d310783b */ /* 0x000fea0000000200 */
[C---:B----4-:R-:W-:Y:S06]  /*3ee0*/  HMMA.16816.F32.BF16 R24, R60.reuse, R12, R24 ;  /* 0x0000000c3c18723c */ /* 0x050fec0000041818 */
[C---:B------:R-:W-:Y:S01]  /*3ef0*/  HMMA.16816.F32.BF16 R20, R60.reuse, R14, R20 ;  /* 0x0000000e3c14723c */ /* 0x040fe20000041814 */
[----:B------:R-:W4:Y:S05]  /*3f00*/  LDSM.16.M88.4 R12, [R214+0x2000] ;  /* 0x00200000d60c783b */ /* 0x000f2a0000000200 */
        /* <DEDUP_REMOVED lines=9> */
[----:B------:R-:W-:Y:S05]  /*3fa0*/  LDSM.16.M88.4 R48, [R213+0x2000] ;  /* 0x00200000d530783b */ /* 0x000fea0000000200 */
[C---:B---3--:R-:W-:Y:S06]  /*3fb0*/  HMMA.16816.F32.BF16 R24, R52.reuse, R8, R24 ;  /* 0x000000083418723c */ /* 0x048fec0000041818 */
        /* <DEDUP_REMOVED lines=15> */
[C---:B------:R-:W-:Y:S06]  /*40b0*/  HMMA.16816.F32.BF16 R68, R12.reuse, R60, R68 ;  /* 0x0000003c0c44723c */ /* 0x040fec0000041844 */
[----:B------:R-:W-:Y:S01]  /*40c0*/  HMMA.16816.F32.BF16 R64, R12, R62, R64 ;  /* 0x0000003e0c40723c */ /* 0x000fe20000041840 */
[----:B------:R-:W5:Y:S04]  /*40d0*/  LDSM.16.M88.4 R12, [R217+0xc800] ;  /* 0x00c80000d90c783b */ /* 0x000f680000000200 */
        /* <DEDUP_REMOVED lines=13> */
[----:B------:R-:W-:Y:S01]  /*41b0*/  LDSM.16.M88.4 R48, [R214+0x4000] ;  /* 0x00400000d630783b */ /* 0x000fe20000000200 */
[C---:B-1----:R-:W-:Y:S06]  /*41c0*/  HMMA.16816.F32.BF16 R40, R72.reuse, R44, R40 ;  /* 0x0000002c4828723c */ /* 0x042fec0000041828 */
[C---:B------:R-:W-:Y:S01]  /*41d0*/  HMMA.16816.F32.BF16 R36, R72.reuse, R46, R36 ;  /* 0x0000002e4824723c */ /* 0x040fe20000041824 */
[----:B------:R-:W1:Y:S05]  /*41e0*/  LDSM.16.M88.4 R44, [R215+0x5800] ;  /* 0x00580000d72c783b */ /* 0x000e6a0000000200 */
[C---:B-----5:R-:W-:Y:S06]  /*41f0*/  HMMA.16816.F32.BF16 R32, R72.reuse, R12, R32 ;  /* 0x0000000c4820723c */ /* 0x060fec0000041820 */
[C---:B------:R-:W-:Y:S01]  /*4200*/  HMMA.16816.F32.BF16 R28, R72.reuse, R14, R28 ;  /* 0x0000000e481c723c */ /* 0x040fe2000004181c */
[----:B------:R-:W-:Y:S05]  /*4210*/  LDSM.16.M88.4 R12, [R211+0xc800] ;  /* 0x00c80000d30c783b */ /* 0x000fea0000000200 */
[C---:B--2---:R-:W-:Y:S06]  /*4220*/  HMMA.16816.F32.BF16 R24, R72.reuse, R8, R24 ;  /* 0x000000084818723c */ /* 0x044fec0000041818 */
[C---:B------:R-:W-:Y:S01]  /*4230*/  HMMA.16816.F32.BF16 R20, R72.reuse, R10, R20 ;  /* 0x0000000a4814723c */ /* 0x040fe20000041814 */
[----:B------:R-:W2:Y:S05]  /*4240*/  LDSM.16.M88.4 R8, [R211+0xc000] ;  /* 0x00c00000d308783b */ /* 0x000eaa0000000200 */
[C---:B------:R-:W-:Y:S06]  /*4250*/  HMMA.16816.F32.BF16 R68, R72.reuse, R76, R68 ;  /* 0x0000004c4844723c */ /* 0x040fec0000041844 */
[----:B------:R-:W-:Y:S01]  /*4260*/  HMMA.16816.F32.BF16 R64, R72, R78, R64 ;  /* 0x0000004e4840723c */ /* 0x000fe20000041840 */
[----:B------:R-:W-:Y:S04]  /*4270*/  LDSM.16.M88.4 R76, [R204+0x4000] ;  /* 0x00400000cc4c783b */ /* 0x000fe80000000200 */
        /* <DEDUP_REMOVED lines=10> */
[C---:B-1----:R-:W-:Y:S06]  /*4320*/  HMMA.16816.F32.BF16 R68, R16.reuse, R44, R68 ;  /* 0x0000002c1044723c */ /* 0x042fec0000041844 */
[----:B------:R-:W-:Y:S01]  /*4330*/  HMMA.16816.F32.BF16 R64, R16, R46, R64 ;  /* 0x0000002e1040723c */ /* 0x000fe20000041840 */
[----:B------:R-:W1:Y:S04]  /*4340*/  LDSM.16.M88.4 R16, [R204+0x4800] ;  /* 0x00480000cc10783b */ /* 0x000e680000000200 */
[----:B------:R-:W-:Y:S01]  /*4350*/  LDSM.16.M88.4 R44, [R218+0x6000] ;  /* 0x00600000da2c783b */ /* 0x000fe20000000200 */
[C---:B--2---:R-:W-:Y:S06]  /*4360*/  HMMA.16816.F32.BF16 R40, R48.reuse, R8, R40 ;  /* 0x000000083028723c */ /* 0x044fec0000041828 */
[C---:B------:R-:W-:Y:S01]  /*4370*/  HMMA.16816.F32.BF16 R36, R48.reuse, R10, R36 ;  /* 0x0000000a3024723c */ /* 0x040fe20000041824 */
[----:B------:R-:W2:Y:S05]  /*4380*/  LDSM.16.M88.4 R8, [R204+0x5000] ;  /* 0x00500000cc08783b */ /* 0x000eaa0000000200 */
[C---:B------:R-:W-:Y:S06]  /*4390*/  HMMA.16816.F32.BF16 R32, R48.reuse, R12, R32 ;  /* 0x0000000c3020723c */ /* 0x040fec0000041820 */
[C---:B------:R-:W-:Y:S01]  /*43a0*/  HMMA.16816.F32.BF16 R28, R48.reuse, R14, R28 ;  /* 0x0000000e301c723c */ /* 0x040fe2000004181c */
[----:B------:R-:W5:Y:S05]  /*43b0*/  LDSM.16.M88.4 R12, [R217+0xe000] ;  /* 0x00e00000d90c783b */ /* 0x000f6a0000000200 */
[C---:B---3--:R-:W-:Y:S06]  /*43c0*/  HMMA.16816.F32.BF16 R24, R48.reuse, R56, R24 ;  /* 0x000000383018723c */ /* 0x048fec0000041818 */
[C---:B------:R-:W-:Y:S01]  /*43d0*/  HMMA.16816.F32.BF16 R20, R48.reuse, R58, R20 ;  /* 0x0000003a3014723c */ /* 0x040fe20000041814 */
[----:B------:R-:W3:Y:S05]  /*43e0*/  LDSM.16.M88.4 R56, [R217+0xe800] ;  /* 0x00e80000d938783b */ /* 0x000eea0000000200 */
[C---:B----4-:R-:W-:Y:S06]  /*43f0*/  HMMA.16816.F32.BF16 R68, R48.reuse, R52, R68 ;  /* 0x000000343044723c */ /* 0x050fec0000041844 */
[----:B------:R-:W-:Y:S01]  /*4400*/  HMMA.16816.F32.BF16 R64, R48, R54, R64 ;  /* 0x000000363040723c */ /* 0x000fe20000041840 */
[----:B------:R-:W4:Y:S04]  /*4410*/  LDSM.16.M88.4 R52, [R217+0xf000] ;  /* 0x00f00000d934783b */ /* 0x000f280000000200 */
[----:B------:R-:W4:Y:S01]  /*4420*/  LDSM.16.M88.4 R48, [R217+0xf800] ;  /* 0x00f80000d930783b */ /* 0x000f220000000200 */
[C---:B------:R-:W-:Y:S06]  /*4430*/  HMMA.16816.F32.BF16 R40, R60.reuse, R76, R40 ;  /* 0x0000004c3c28723c */ /* 0x040fec0000041828 */
[C---:B------:R-:W-:Y:S01]  /*4440*/  HMMA.16816.F32.BF16 R36, R60.reuse, R78, R36 ;  /* 0x0000004e3c24723c */ /* 0x040fe20000041824 */
[----:B------:R-:W-:Y:S05]  /*4450*/  LDSM.16.M88.4 R76, [R216+0x6000] ;  /* 0x00600000d84c783b */ /* 0x000fea0000000200 */
[C---:B-1----:R-:W-:Y:S06]  /*4460*/  HMMA.16816.F32.BF16 R32, R60.reuse, R16, R32 ;  /* 0x000000103c20723c */ /* 0x042fec0000041820 */
[C---:B--2---:R-:W-:Y:S06]  /*4470*/  HMMA.16816.F32.BF16 R24, R60.reuse, R8, R24 ;  /* 0x000000083c18723c */ /* 0x044fec0000041818 */
[C---:B------:R-:W-:Y:S01]  /*4480*/  HMMA.16816.F32.BF16 R20, R60.reuse, R10, R20 ;  /* 0x0000000a3c14723c */ /* 0x040fe20000041814 */
[----:B------:R-:W-:Y:S05]  /*4490*/  LDSM.16.M88.4 R8, [R215+0x6800] ;  /* 0x00680000d708783b */ /* 0x000fea0000000200 */
[C---:B------:R-:W-:Y:S01]  /*44a0*/  HMMA.16816.F32.BF16 R28, R60.reuse, R18, R28 ;  /* 0x000000123c1c723c */ /* 0x040fe2000004181c */
[----:B------:R-:W1:Y:S05]  /*44b0*/  LDSM.16.M88.4 R16, [R215+0x6000] ;  /* 0x00600000d710783b */ /* 0x000e6a0000000200 */
[C---:B------:R-:W-:Y:S06]  /*44c0*/  HMMA.16816.F32.BF16 R68, R60.reuse, R72, R68 ;  /* 0x000000483c44723c */ /* 0x040fec0000041844 */
[----:B------:R-:W-:Y:S01]  /*44d0*/  HMMA.16816.F32.BF16 R64, R60, R74, R64 ;  /* 0x0000004a3c40723c */ /* 0x000fe20000041840 */
[----:B------:R-:W-:Y:S04]  /*44e0*/  LDSM.16.M88.4 R72, [R215+0x7800] ;  /* 0x00780000d748783b */ /* 0x000fe80000000200 */
[----:B------:R-:W-:Y:S01]  /*44f0*/  LDSM.16.M88.4 R60, [R214+0x6000] ;  /* 0x00600000d63c783b */ /* 0x000fe20000000200 */
[C---:B-----5:R-:W-:Y:S06]  /*4500*/  HMMA.16816.F32.BF16 R40, R44.reuse, R12, R40 ;  /* 0x0000000c2c28723c */ /* 0x060fec0000041828 */
[C---:B------:R-:W-:Y:S01]  /*4510*/  HMMA.16816.F32.BF16 R36, R44.reuse, R14, R36 ;  /* 0x0000000e2c24723c */ /* 0x040fe20000041824 */
[----:B------:R-:W2:Y:S05]  /*4520*/  LDSM.16.M88.4 R12, [R215+0x7000] ;  /* 0x00700000d70c783b */ /* 0x000eaa0000000200 */
[C---:B---3--:R-:W-:Y:S06]  /*4530*/  HMMA.16816.F32.BF16 R32, R44.reuse, R56, R32 ;  /* 0x000000382c20723c */ /* 0x048fec0000041820 */
[C---:B----4-:R-:W-:Y:S06]  /*4540*/  HMMA.16816.F32.BF16 R24, R44.reuse, R52, R24 ;  /* 0x000000342c18723c */ /* 0x050fec0000041818 */
[C---:B------:R-:W-:Y:S01]  /*4550*/  HMMA.16816.F32.BF16 R20, R44.reuse, R54, R20 ;  /* 0x000000362c14723c */ /* 0x040fe20000041814 */
[----:B------:R-:W-:Y:S05]  /*4560*/  LDSM.16.M88.4 R52, [R211+0xe800] ;  /* 0x00e80000d334783b */ /* 0x000fea0000000200 */
[C---:B------:R-:W-:Y:S01]  /*4570*/  HMMA.16816.F32.BF16 R28, R44.reuse, R58, R28 ;  /* 0x0000003a2c1c723c */ /* 0x040fe2000004181c */
[----:B------:R-:W3:Y:S05]  /*4580*/  LDSM.16.M88.4 R56, [R211+0xe000] ;  /* 0x00e00000d338783b */ /* 0x000eea0000000200 */
[C---:B------:R-:W-:Y:S06]  /*4590*/  HMMA.16816.F32.BF16 R68, R44.reuse, R48, R68 ;  /* 0x000000302c44723c */ /* 0x040fec0000041844 */
[----:B------:R-:W-:Y:S01]  /*45a0*/  HMMA.16816.F32.BF16 R64, R44, R50, R64 ;  /* 0x000000322c40723c */ /* 0x000fe20000041840 */
[----:B------:R-:W4:Y:S04]  /*45b0*/  LDSM.16.M88.4 R48, [R211+0xf000] ;  /* 0x00f00000d330783b */ /* 0x000f280000000200 */
[----:B------:R-:W5:Y:S01]  /*45c0*/  LDSM.16.M88.4 R44, [R211+0xf800] ;  /* 0x00f80000d32c783b */ /* 0x000f620000000200 */
[C---:B-1----:R-:W-:Y:S06]  /*45d0*/  HMMA.16816.F32.BF16 R40, R76.reuse, R16, R40 ;  /* 0x000000104c28723c */ /* 0x042fec0000041828 */
[C---:B------:R-:W-:Y:S01]  /*45e0*/  HMMA.16816.F32.BF16 R36, R76.reuse, R18, R36 ;  /* 0x000000124c24723c */ /* 0x040fe20000041824 */
[----:B------:R-:W-:Y:S05]  /*45f0*/  LDSM.16.M88.4 R16, [R204+0x6000] ;  /* 0x00600000cc10783b */ /* 0x000fea0000000200 */
[C---:B------:R-:W-:Y:S06]  /*4600*/  HMMA.16816.F32.BF16 R32, R76.reuse, R8, R32 ;  /* 0x000000084c20723c */ /* 0x040fec0000041820 */
[C---:B--2---:R-:W-:Y:S06]  /*4610*/  HMMA.16816.F32.BF16 R24, R76.reuse, R12, R24 ;  /* 0x0000000c4c18723c */ /* 0x044fec0000041818 */
[C---:B------:R-:W-:Y:S01]  /*4620*/  HMMA.16816.F32.BF16 R20, R76.reuse, R14, R20 ;  /* 0x0000000e4c14723c */ /* 0x040fe20000041814 */
[----:B------:R-:W-:Y:S05]  /*4630*/  LDSM.16.M88.4 R12, [R204+0x6800] ;  /* 0x00680000cc0c783b */ /* 0x000fea0000000200 */
[C---:B------:R-:W-:Y:S01]  /*4640*/  HMMA.16816.F32.BF16 R28, R76.reuse, R10, R28 ;  /* 0x0000000a4c1c723c */ /* 0x040fe2000004181c */
[----:B------:R-:W1:Y:S05]  /*4650*/  LDSM.16.M88.4 R8, [R213+0x6000] ;  /* 0x00600000d508783b */ /* 0x000e6a0000000200 */
[C---:B------:R-:W-:Y:S06]  /*4660*/  HMMA.16816.F32.BF16 R68, R76.reuse, R72, R68 ;  /* 0x000000484c44723c */ /* 0x040fec0000041844 */
[----:B------:R-:W-:Y:S06]  /*4670*/  HMMA.16816.F32.BF16 R64, R76, R74, R64 ;  /* 0x0000004a4c40723c */ /* 0x000fec0000041840 */
[C---:B---3--:R-:W-:Y:S06]  /*4680*/  HMMA.16816.F32.BF16 R40, R60.reuse, R56, R40 ;  /* 0x000000383c28723c */ /* 0x048fec0000041828 */
[C---:B------:R-:W-:Y:S01]  /*4690*/  HMMA.16816.F32.BF16 R36, R60.reuse, R58, R36 ;  /* 0x0000003a3c24723c */ /* 0x040fe20000041824 */
[----:B------:R-:W2:Y:S05]  /*46a0*/  LDSM.16.M88.4 R56, [R204+0x7000] ;  /* 0x00700000cc38783b */ /* 0x000eaa0000000200 */
[C---:B------:R-:W-:Y:S06]  /*46b0*/  HMMA.16816.F32.BF16 R32, R60.reuse, R52, R32 ;  /* 0x000000343c20723c */ /* 0x040fec0000041820 */
[C---:B----4-:R-:W-:Y:S06]  /*46c0*/  HMMA.16816.F32.BF16 R24, R60.reuse, R48, R24 ;  /* 0x000000303c18723c */ /* 0x050fec0000041818 */
[----:B------:R-:W-:Y:S01]  /*46d0*/  HMMA.16816.F32.BF16 R20, R60, R50, R20 ;  /* 0x000000323c14723c */ /* 0x000fe20000041814 */
[----:B------:R-:W3:Y:S01]  /*46e0*/  LDSM.16.M88.4 R48, [R204+0x7800] ;  /* 0x00780000cc30783b */ /* 0x000ee20000000200 */
[----:B------:R-:W-:-:S04]  /*46f0*/  DEPBAR.LE SB0, 0x0 ;  /* 0x000080000000791a */ /* 0x000fc80000000000 */
[C---:B------:R-:W-:Y:S06]  /*4700*/  HMMA.16816.F32.BF16 R28, R60.reuse, R54, R28 ;  /* 0x000000363c1c723c */ /* 0x040fec000004181c */
[C---:B-----5:R-:W-:Y:S06]  /*4710*/  HMMA.16816.F32.BF16 R68, R60.reuse, R44, R68 ;  /* 0x0000002c3c44723c */ /* 0x060fec0000041844 */
[----:B------:R-:W-:Y:S06]  /*4720*/  HMMA.16816.F32.BF16 R64, R60, R46, R64 ;  /* 0x0000002e3c40723c */ /* 0x000fec0000041840 */
[C---:B-1----:R-:W-:Y:S06]  /*4730*/  HMMA.16816.F32.BF16 R40, R8.reuse, R16, R40 ;  /* 0x000000100828723c */ /* 0x042fec0000041828 */
[C---:B------:R-:W-:Y:S06]  /*4740*/  HMMA.16816.F32.BF16 R32, R8.reuse, R12, R32 ;  /* 0x0000000c0820723c */ /* 0x040fec0000041820 */
[----:B------:R-:W-:Y:S01]  /*4750*/  HMMA.16816.F32.BF16 R36, R8, R18, R36 ;  /* 0x000000120824723c */ /* 0x000fe20000041824 */
[----:B------:R-:W-:Y:S01]  /*4760*/  IMAD.U32 R12, RZ, RZ, UR17 ;  /* 0x00000011ff0c7e24 */ /* 0x000fe2000f8e00ff */
[----:B------:R-:W-:-:S03]  /*4770*/  IADD3 R13, R165, -UR16, R3 ;  /* 0x80000010a50d7c10 */ /* 0x000fc6000fffe003 */
[----:B------:R-:W-:Y:S01]  /*4780*/  IMAD R3, R12, 0x40, R231 ;  /* 0x000000400c037824 */ /* 0x000fe200078e02e7 */
[C---:B------:R-:W-:Y:S01]  /*4790*/  HMMA.16816.F32.BF16 R28, R8.reuse, R14, R28 ;  /* 0x0000000e081c723c */ /* 0x040fe2000004181c */
[----:B------:R-:W-:Y:S02]  /*47a0*/  VIADD R12, R13, UR20 ;  /* 0x000000140d0c7c36 */ /* 0x000fe40008000000 */
[C---:B------:R-:W-:Y:S02]  /*47b0*/  VIADD R13, R3.reuse, 0x1 ;  /* 0x00000001030d7836 */ /* 0x040fe40000000000 */
[C---:B------:R-:W-:Y:S01]  /*47c0*/  VIADD R18, R3.reuse, 0x20 ;  /* 0x0000002003127836 */ /* 0x040fe20000000000 */
[C---:B------:R-:W-:Y:S01]  /*47d0*/  VIMNMX R236, R12.reuse, UR28, PT ;  /* 0x0000001c0cec7c48 */ /* 0x040fe2000bfe0100 */
[C---:B--2---:R-:W-:Y:S01]  /*47e0*/  HMMA.16816.F32.BF16 R24, R8.reuse, R56, R24 ;  /* 0x000000380818723c */ /* 0x044fe20000041818 */
[----:B------:R-:W-:Y:S01]  /*47f0*/  VIADDMNMX R165, R12, 0x8, R165, PT ;  /* 0x000000080ca57846 */ /* 0x000fe200038001a5 */
[C---:B------:R-:W-:Y:S01]  /*4800*/  VIADD R17, R3.reuse, 0x21 ;  /* 0x0000002103117836 */ /* 0x040fe20000000000 */
[----:B------:R-:W-:Y:S01]  /*4810*/  I2FP.F32.S32 R12, R13 ;  /* 0x0000000d000c7245 */ /* 0x000fe20000201400 */
[----:B------:R-:W-:Y:S01]  /*4820*/  VIADD R16, R3, 0x28 ;  /* 0x0000002803107836 */ /* 0x000fe20000000000 */
[----:B------:R-:W-:Y:S01]  /*4830*/  BAR.SYNC.DEFER_BLOCKING 0x0 ;  /* 0x0000000000007b1d */ /* 0x000fe20000010000 */
[C---:B------:R-:W-:Y:S01]  /*4840*/  HMMA.16816.F32.BF16 R20, R8.reuse, R58, R20 ;  /* 0x0000003a0814723c */ /* 0x040fe20000041814 */
[C---:B------:R-:W-:Y:S01]  /*4850*/  ISETP.GE.AND P5, PT, R13.reuse, R236, PT ;  /* 0x000000ec0d00720c */ /* 0x040fe20003fa6270 */
[C---:B------:R-:W-:Y:S01]  /*4860*/  FFMA.FTZ R41, R12.reuse, UR5, R41 ;  /* 0x000000050c297c23 */ /* 0x040fe20008010029 */
[----:B------:R-:W-:Y:S01]  /*4870*/  ISETP.GE.AND P2, PT, R13, R165, PT ;  /* 0x000000a50d00720c */ /* 0x000fe20003f46270 */
[----:B------:R-:W-:Y:S01]  /*4880*/  FFMA.FTZ R43, R12, UR5, R43 ;  /* 0x000000050c2b7c23 */ /* 0x000fe2000801002b */
[----:B------:R-:W-:Y:S01]  /*4890*/  VIADD R13, R3, 0x18 ;  /* 0x00000018030d7836 */ /* 0x000fe20000000000 */
[----:B---3--:R-:W-:Y:S01]  /*48a0*/  HMMA.16816.F32.BF16 R68, R8, R48, R68 ;  /* 0x000000300844723c */ /* 0x008fe20000041844 */
[----:B------:R-:W-:Y:S01]  /*48b0*/  FSEL R41, R41, -INF , !P5 ;  /* 0xff80000029297808 */ /* 0x000fe20006800000 */
[----:B------:R-:W-:-:S04]  /*48c0*/  VIADD R12, R3, 0x19 ;  /* 0x00000019030c7836 */ /* 0x000fc80000000000 */
[----:B------:R-:W-:Y:S07]  /*48d0*/  HMMA.16816.F32.BF16 R64, R8, R50, R64 ;  /* 0x000000320840723c */ /* 0x000fee0000041840 */
[C---:B------:R-:W-:Y:S02]  /*48e0*/  VIADD R10, R3.reuse, 0x8 ;  /* 0x00000008030a7836 */ /* 0x040fe40000000000 */
[C---:B------:R-:W-:Y:S02]  /*48f0*/  VIADD R11, R3.reuse, 0x9 ;  /* 0x00000009030b7836 */ /* 0x040fe40000000000 */
[----:B------:R-:W-:Y:S01]  /*4900*/  VIADD R9, R3, 0x10 ;  /* 0x0000001003097836 */ /* 0x000fe20000000000 */
[----:B------:R-:W-:-:S02]  /*4910*/  ISETP.GE.AND P4, PT, R10, R236, PT ;  /* 0x000000ec0a00720c */ /* 0x000fc40003f86270 */
[-C--:B------:R-:W-:Y:S02]  /*4920*/  ISETP.GE.AND P1, PT, R10, R165.reuse, PT ;  /* 0x000000a50a00720c */ /* 0x080fe40003f26270 */
[----:B------:R-:W-:Y:S02]  /*4930*/  I2FP.F32.S32 R10, R10 ;  /* 0x0000000a000a7245 */ /* 0x000fe40000201400 */
[CC--:B------:R-:W-:Y:S02]  /*4940*/  ISETP.GE.AND P0, PT, R11.reuse, R236.reuse, PT ;  /* 0x000000ec0b00720c */ /* 0x0c0fe40003f06270 */
[----:B------:R-:W-:Y:S01]  /*4950*/  ISETP.GE.AND P6, PT, R11, R165, PT ;  /* 0x000000a50b00720c */ /* 0x000fe20003fc6270 */
[C---:B------:R-:W-:Y:S01]  /*4960*/  FFMA.FTZ R8, R10.reuse, UR5, R36 ;  /* 0x000000050a087c23 */ /* 0x040fe20008010024 */
[----:B------:R-:W-:Y:S01]  /*4970*/  I2FP.F32.S32 R11, R11 ;  /* 0x0000000b000b7245 */ /* 0x000fe20000201400 */
[----:B------:R-:W-:Y:S01]  /*4980*/  FFMA.FTZ R10, R10, UR5, R38 ;  /* 0x000000050a0a7c23 */ /* 0x000fe20008010026 */
[----:B------:R-:W-:-:S02]  /*4990*/  ISETP.GE.AND P3, PT, R9, R236, PT ;  /* 0x000000ec0900720c */ /* 0x000fc40003f66270 */
[----:B------:R-:W-:Y:S01]  /*49a0*/  ISETP.GE.AND P5, PT, R9, R165, PT ;  /* 0x000000a50900720c */ /* 0x000fe20003fa6270 */
[C---:B------:R-:W-:Y:S01]  /*49b0*/  FFMA.FTZ R37, R11.reuse, UR5, R37 ;  /* 0x000000050b257c23 */ /* 0x040fe20008010025 */
[----:B------:R-:W-:Y:S01]  /*49c0*/  I2FP.F32.S32 R9, R9 ;  /* 0x0000000900097245 */ /* 0x000fe20000201400 */
[----:B------:R-:W-:Y:S01]  /*49d0*/  FFMA.FTZ R39, R11, UR5, R39 ;  /* 0x000000050b277c23 */ /* 0x000fe20008010027 */
[----:B------:R-:W-:Y:S01]  /*49e0*/  VIADD R11, R3, 0x11 ;  /* 0x00000011030b7836 */ /* 0x000fe20000000000 */
[----:B------:R-:W-:Y:S02]  /*49f0*/  FSEL R38, R8, -INF , !P4 ;  /* 0xff80000008267808 */ /* 0x000fe40006000000 */
[C---:B------:R-:W-:Y:S01]  /*4a00*/  FFMA.FTZ R15, R9.reuse, UR5, R32 ;  /* 0x00000005090f7c23 */ /* 0x040fe20008010020 */
[----:B------:R-:W-:Y:S01]  /*4a10*/  FFMA.FTZ R9, R9, UR5, R34 ;  /* 0x0000000509097c23 */ /* 0x000fe20008010022 */
[----:B------:R-:W-:Y:S02]  /*4a20*/  FSEL R34, R10, -INF , !P1 ;  /* 0xff8000000a227808 */ /* 0x000fe40004800000 */
[----:B------:R-:W-:-:S02]  /*4a30*/  FSEL R37, R37, -INF , !P0 ;  /* 0xff80000025257808 */ /* 0x000fc40004000000 */
[C---:B------:R-:W-:Y:S02]  /*4a40*/  ISETP.GE.AND P1, PT, R13.reuse, R236, PT ;  /* 0x000000ec0d00720c */ /* 0x040fe40003f26270 */
[----:B------:R-:W-:Y:S02]  /*4a50*/  ISETP.GE.AND P0, PT, R13, R165, PT ;  /* 0x000000a50d00720c */ /* 0x000fe40003f06270 */
[----:B------:R-:W-:Y:S02]  /*4a60*/  FSEL R32, R39, -INF , !P6 ;  /* 0xff80000027207808 */ /* 0x000fe40007000000 */
[----:B------:R-:W-:Y:S02]  /*4a70*/  FSEL R15, R15, -INF , !P3 ;  /* 0xff8000000f0f7808 */ /* 0x000fe40005800000 */
[----:B------:R-:W-:Y:S02]  /*4a80*/  I2FP.F32.S32 R8, R11 ;  /* 0x0000000b00087245 */ /* 0x000fe40000201400 */
[----:B------:R-:W-:-:S02]  /*4a90*/  I2FP.F32.S32 R13, R13 ;  /* 0x0000000d000d7245 */ /* 0x000fc40000201400 */
[----:B------:R-:W-:Y:S01]  /*4aa0*/  ISETP.GE.AND P6, PT, R12, R236, PT ;  /* 0x000000ec0c00720c */ /* 0x000fe20003fc6270 */
[----:B------:R-:W-:Y:S01]  /*4ab0*/  FFMA.FTZ R14, R8, UR5, R33 ;  /* 0x00000005080e7c23 */ /* 0x000fe20008010021 */
[-C--:B------:R-:W-:Y:S01]  /*4ac0*/  ISETP.GE.AND P3, PT, R12, R165.reuse, PT ;  /* 0x000000a50c00720c */ /* 0x080fe20003f66270 */
[----:B------:R-:W-:Y:S01]  /*4ad0*/  FFMA.FTZ R8, R8, UR5, R35 ;  /* 0x0000000508087c23 */ /* 0x000fe20008010023 */
[----:B------:R-:W-:Y:S02]  /*4ae0*/  I2FP.F32.S32 R12, R12 ;  /* 0x0000000c000c7245 */ /* 0x000fe40000201400 */
[----:B------:R-:W-:Y:S02]  /*4af0*/  FSEL R36, R43, -INF , !P2 ;  /* 0xff8000002b247808 */ /* 0x000fe40005000000 */
[C---:B------:R-:W-:Y:S01]  /*4b00*/  ISETP.GE.AND P2, PT, R11.reuse, R236, PT ;  /* 0x000000ec0b00720c */ /* 0x040fe20003f46270 */
[C---:B------:R-:W-:Y:S01]  /*4b10*/  FFMA.FTZ R10, R12.reuse, UR5, R29 ;  /* 0x000000050c0a7c23 */ /* 0x040fe2000801001d */
[----:B------:R-:W-:Y:S01]  /*4b20*/  ISETP.GE.AND P4, PT, R11, R165, PT ;  /* 0x000000a50b00720c */ /* 0x000fe20003f86270 */
[C---:B------:R-:W-:Y:S01]  /*4b30*/  FFMA.FTZ R11, R13.reuse, UR5, R28 ;  /* 0x000000050d0b7c23 */ /* 0x040fe2000801001c */
[----:B------:R-:W-:Y:S01]  /*4b40*/  FFMA.FTZ R13, R13, UR5, R30 ;  /* 0x000000050d0d7c23 */ /* 0x000fe2000801001e */
[----:B------:R-:W-:Y:S01]  /*4b50*/  FSEL R9, R9, -INF , !P5 ;  /* 0xff80000009097808 */ /* 0x000fe20006800000 */
[----:B------:R-:W-:Y:S01]  /*4b60*/  FFMA.FTZ R12, R12, UR5, R31 ;  /* 0x000000050c0c7c23 */ /* 0x000fe2000801001f */
[----:B------:R-:W-:-:S02]  /*4b70*/  FSEL R14, R14, -INF , !P2 ;  /* 0xff8000000e0e7808 */ /* 0x000fc40005000000 */
[C---:B------:R-:W-:Y:S02]  /*4b80*/  ISETP.GE.AND P5, PT, R18.reuse, R236, PT ;  /* 0x000000ec1200720c */ /* 0x040fe40003fa6270 */
[----:B------:R-:W-:Y:S02]  /*4b90*/  ISETP.GE.AND P2, PT, R18, R165, PT ;  /* 0x000000a51200720c */ /* 0x000fe40003f46270 */
[----:B------:R-:W-:Y:S02]  /*4ba0*/  FSEL R8, R8, -INF , !P4 ;  /* 0xff80000008087808 */ /* 0x000fe40006000000 */
[----:B------:R-:W-:Y:S02]  /*4bb0*/  FSEL R11, R11, -INF , !P1 ;  /* 0xff8000000b0b7808 */ /* 0x000fe40004800000 */
[----:B------:R-:W-:Y:S02]  /*4bc0*/  FSEL R13, R13, -INF , !P0 ;  /* 0xff8000000d0d7808 */ /* 0x000fe40004000000 */
[----:B------:R-:W-:-:S02]  /*4bd0*/  FSEL R10, R10, -INF , !P6 ;  /* 0xff8000000a0a7808 */ /* 0x000fc40007000000 */
[----:B------:R-:W-:Y:S02]  /*4be0*/  I2FP.F32.S32 R18, R18 ;  /* 0x0000001200127245 */ /* 0x000fe40000201400 */
[CC--:B------:R-:W-:Y:S02]  /*4bf0*/  ISETP.GE.AND P4, PT, R17.reuse, R236.reuse, PT ;  /* 0x000000ec1100720c */ /* 0x0c0fe40003f86270 */
[-C--:B------:R-:W-:Y:S01]  /*4c00*/  ISETP.GE.AND P1, PT, R17, R165.reuse, PT ;  /* 0x000000a51100720c */ /* 0x080fe20003f26270 */
[----:B------:R-:W-:Y:S01]  /*4c10*/  FFMA.FTZ R24, R18, UR5, R24 ;  /* 0x0000000512187c23 */ /* 0x000fe20008010018 */
[----:B------:R-:W-:Y:S01]  /*4c20*/  ISETP.GE.AND P0, PT, R16, R236, PT ;  /* 0x000000ec1000720c */ /* 0x000fe20003f06270 */
[----:B------:R-:W-:Y:S01]  /*4c30*/  FFMA.FTZ R26, R18, UR5, R26 ;  /* 0x00000005121a7c23 */ /* 0x000fe2000801001a */
[----:B------:R-:W-:Y:S01]  /*4c40*/  ISETP.GE.AND P6, PT, R16, R165, PT ;  /* 0x000000a51000720c */ /* 0x000fe20003fc6270 */
[----:B------:R-:W-:Y:S01]  /*4c50*/  VIADD R18, R3, 0x29 ;  /* 0x0000002903127836 */ /* 0x000fe20000000000 */
[----:B------:R-:W-:-:S02]  /*4c60*/  I2FP.F32.S32 R17, R17 ;  /* 0x0000001100117245 */ /* 0x000fc40000201400 */
[----:B------:R-:W-:Y:S02]  /*4c70*/  I2FP.F32.S32 R16, R16 ;  /* 0x0000001000107245 */ /* 0x000fe40000201400 */
[----:B------:R-:W-:Y:S01]  /*4c80*/  FSEL R12, R12, -INF , !P3 ;  /* 0xff8000000c0c7808 */ /* 0x000fe20005800000 */
[C---:B------:R-:W-:Y:S01]  /*4c90*/  FFMA.FTZ R27, R17.reuse, UR5, R27 ;  /* 0x00000005111b7c23 */ /* 0x040fe2000801001b */
[----:B------:R-:W-:Y:S01]  /*4ca0*/  FFMA.FTZ R25, R17, UR5, R25 ;  /* 0x0000000511197c23 */ /* 0x000fe20008010019 */
[C---:B------:R-:W-:Y:S01]  /*4cb0*/  FFMA.FTZ R20, R16.reuse, UR5, R20 ;  /* 0x0000000510147c23 */ /* 0x040fe20008010014 */
[----:B------:R-:W-:Y:S01]  /*4cc0*/  FFMA.FTZ R22, R16, UR5, R22 ;  /* 0x0000000510167c23 */ /* 0x000fe20008010016 */
[C---:B------:R-:W-:Y:S01]  /*4cd0*/  VIADD R16, R3.reuse, 0x31 ;  /* 0x0000003103107836 */ /* 0x040fe20000000000 */
[----:B------:R-:W-:Y:S01]  /*4ce0*/  FSEL R182, R24, -INF , !P5 ;  /* 0xff80000018b67808 */ /* 0x000fe20006800000 */
[----:B------:R-:W-:Y:S01]  /*4cf0*/  VIADD R17, R3, 0x30 ;  /* 0x0000003003117836 */ /* 0x000fe20000000000 */
[----:B------:R-:W-:-:S02]  /*4d00*/  ISETP.GE.AND P3, PT, R18, R236, PT ;  /* 0x000000ec1200720c */ /* 0x000fc40003f66270 */
[-C--:B------:R-:W-:Y:S02]  /*4d10*/  ISETP.GE.AND P5, PT, R18, R165.reuse, PT ;  /* 0x000000a51200720c */ /* 0x080fe40003fa6270 */
[----:B------:R-:W-:Y:S02]  /*4d20*/  FSEL R187, R27, -INF , !P1 ;  /* 0xff8000001bbb7808 */ /* 0x000fe40004800000 */
[----:B------:R-:W-:Y:S02]  /*4d30*/  FSEL R184, R20, -INF , !P0 ;  /* 0xff80000014b87808 */ /* 0x000fe40004000000 */
[----:B------:R-:W-:Y:S02]  /*4d40*/  I2FP.F32.S32 R18, R18 ;  /* 0x0000001200127245 */ /* 0x000fe40000201400 */
[C---:B------:R-:W-:Y:S02]  /*4d50*/  ISETP.GE.AND P1, PT, R16.reuse, R236, PT ;  /* 0x000000ec1000720c */ /* 0x040fe40003f26270 */
[----:B------:R-:W-:Y:S01]  /*4d60*/  ISETP.GE.AND P0, PT, R16, R165, PT ;  /* 0x000000a51000720c */ /* 0x000fe20003f06270 */
[C---:B------:R-:W-:Y:S01]  /*4d70*/  FFMA.FTZ R21, R18.reuse, UR5, R21 ;  /* 0x0000000512157c23 */ /* 0x040fe20008010015 */
[----:B------:R-:W-:Y:S01]  /*4d80*/  I2FP.F32.S32 R16, R16 ;  /* 0x0000001000107245 */ /* 0x000fe20000201400 */
[----:B------:R-:W-:Y:S01]  /*4d90*/  FFMA.FTZ R23, R18, UR5, R23 ;  /* 0x0000000512177c23 */ /* 0x000fe20008010017 */
[----:B------:R-:W-:-:S02]  /*4da0*/  FSEL R186, R26, -INF , !P2 ;  /* 0xff8000001aba7808 */ /* 0x000fc40005000000 */
[----:B------:R-:W-:Y:S01]  /*4db0*/  FSEL R183, R25, -INF , !P4 ;  /* 0xff80000019b77808 */ /* 0x000fe20006000000 */
[C---:B------:R-:W-:Y:S01]  /*4dc0*/  FFMA.FTZ R71, R16.reuse, UR5, R71 ;  /* 0x0000000510477c23 */ /* 0x040fe20008010047 */
[CC--:B------:R-:W-:Y:S01]  /*4dd0*/  ISETP.GE.AND P2, PT, R17.reuse, R236.reuse, PT ;  /* 0x000000ec1100720c */ /* 0x0c0fe20003f46270 */
[----:B------:R-:W-:Y:S01]  /*4de0*/  FFMA.FTZ R69, R16, UR5, R69 ;  /* 0x0000000510457c23 */ /* 0x000fe20008010045 */
[----:B------:R-:W-:Y:S01]  /*4df0*/  ISETP.GE.AND P4, PT, R17, R165, PT ;  /* 0x000000a51100720c */ /* 0x000fe20003f86270 */
[----:B------:R-:W-:Y:S01]  /*4e00*/  VIADD R16, R3, 0x38 ;  /* 0x0000003803107836 */ /* 0x000fe20000000000 */
[----:B------:R-:W-:Y:S02]  /*4e10*/  I2FP.F32.S32 R17, R17 ;  /* 0x0000001100117245 */ /* 0x000fe40000201400 */
[----:B------:R-:W-:Y:S02]  /*4e20*/  FSEL R188, R22, -INF , !P6 ;  /* 0xff80000016bc7808 */ /* 0x000fe40007000000 */
[----:B------:R-:W-:Y:S01]  /*4e30*/  FSEL R185, R21, -INF , !P3 ;  /* 0xff80000015b97808 */ /* 0x000fe20005800000 */
[C---:B------:R-:W-:Y:S01]  /*4e40*/  FFMA.FTZ R68, R17.reuse, UR5, R68 ;  /* 0x0000000511447c23 */ /* 0x040fe20008010044 */
[----:B------:R-:W-:Y:S01]  /*4e50*/  I2FP.F32.S32 R28, R3 ;  /* 0x00000003001c7245 */ /* 0x000fe20000201400 */
[----:B------:R-:W-:Y:S01]  /*4e60*/  FFMA.FTZ R70, R17, UR5, R70 ;  /* 0x0000000511467c23 */ /* 0x000fe20008010046 */
[----:B------:R-:W-:-:S02]  /*4e70*/  ISETP.GE.AND P6, PT, R3, R236, PT ;  /* 0x000000ec0300720c */ /* 0x000fc40003fc6270 */
[C---:B------:R-:W-:Y:S01]  /*4e80*/  ISETP.GE.AND P3, PT, R3.reuse, R165, PT ;  /* 0x000000a50300720c */ /* 0x040fe20003f66270 */
[----:B------:R-:W-:Y:S01]  /*4e90*/  VIADD R3, R3, 0x39 ;  /* 0x0000003903037836 */ /* 0x000fe20000000000 */
[----:B------:R-:W-:Y:S02]  /*4ea0*/  FSEL R221, R71, -INF , !P0 ;  /* 0xff80000047dd7808 */ /* 0x000fe40004000000 */
[----:B------:R-:W-:Y:S02]  /*4eb0*/  PLOP3.LUT P0, PT, PT, PT, UP0, 0x80, 0x0 ;  /* 0x000000000000781c */ /* 0x000fe40003f0f008 */
[----:B------:R-:W-:Y:S02]  /*4ec0*/  FSEL R189, R23, -INF , !P5 ;  /* 0xff80000017bd7808 */ /* 0x000fe40006800000 */
[----:B------:R-:W-:Y:S02]  /*4ed0*/  FSEL R227, R68, -INF , !P2 ;  /* 0xff80000044e37808 */ /* 0x000fe40005000000 */
[----:B------:R-:W-:-:S02]  /*4ee0*/  ISETP.GE.AND P5, PT, R16, R236, PT ;  /* 0x000000ec1000720c */ /* 0x000fc40003fa6270 */
[----:B------:R-:W-:Y:S02]  /*4ef0*/  ISETP.GE.AND P2, PT, R16, R165, PT ;  /* 0x000000a51000720c */ /* 0x000fe40003f46270 */
[----:B------:R-:W-:Y:S02]  /*4f00*/  I2FP.F32.S32 R17, R16 ;  /* 0x0000001000117245 */ /* 0x000fe40000201400 */
[----:B------:R-:W-:Y:S02]  /*4f10*/  I2FP.F32.S32 R16, R3 ;  /* 0x0000000300107245 */ /* 0x000fe40000201400 */
[----:B------:R-:W-:Y:S01]  /*4f20*/  FSEL R222, R70, -INF , !P4 ;  /* 0xff80000046de7808 */ /* 0x000fe20006000000 */
[----:B------:R-:W-:Y:S01]  /*4f30*/  FFMA.FTZ R64, R17, UR5, R64 ;  /* 0x0000000511407c23 */ /* 0x000fe20008010040 */
[----:B------:R-:W-:Y:S01]  /*4f40*/  FSEL R226, R69, -INF , !P1 ;  /* 0xff80000045e27808 */ /* 0x000fe20004800000 */
[----:B------:R-:W-:Y:S01]  /*4f50*/  FFMA.FTZ R66, R17, UR5, R66 ;  /* 0x0000000511427c23 */ /* 0x000fe20008010042 */
[C---:B------:R-:W-:Y:S01]  /*4f60*/  ISETP.GE.AND P4, PT, R3.reuse, R236, PT ;  /* 0x000000ec0300720c */ /* 0x040fe20003f86270 */
[----:B------:R-:W-:Y:S01]  /*4f70*/  FFMA.FTZ R65, R16, UR5, R65 ;  /* 0x0000000510417c23 */ /* 0x000fe20008010041 */
[----:B------:R-:W-:Y:S01]  /*4f80*/  ISETP.GE.AND P1, PT, R3, R165, PT ;  /* 0x000000a50300720c */ /* 0x000fe20003f26270 */
[C---:B------:R-:W-:Y:S01]  /*4f90*/  FFMA.FTZ R3, R28.reuse, UR5, R40 ;  /* 0x000000051c037c23 */ /* 0x040fe20008010028 */
[----:B------:R-:W-:Y:S01]  /*4fa0*/  FFMA.FTZ R28, R28, UR5, R42 ;  /* 0x000000051c1c7c23 */ /* 0x000fe2000801002a */
[----:B------:R-:W-:Y:S01]  /*4fb0*/  FFMA.FTZ R67, R16, UR5, R67 ;  /* 0x0000000510437c23 */ /* 0x000fe20008010043 */
        /* <DEDUP_REMOVED lines=31> */
[----:B------:R3:W-:Y:S03]  /*51b0*/  @!P6 LDGSTS.E.BYPASS.LTC128B.128 [R219+0x8000], desc[UR26][R42.64] ;  /* 0x080000002adbefae */ /* 0x0007e6000b901d5a */
[C-C-:B------:R-:W-:Y:S01]  /*51c0*/  @!P5 LEA.HI.X R31, R24.reuse, R17, R5.reuse, 0x1, P2 ;  /* 0x00000011181fd211 */ /* 0x140fe200010f0c05 */
[----:B------:R2:W-:Y:S01]  /*51d0*/  @P5 STS.128 [R219+0xa000], RZ ;  /* 0x00a000ffdb005388 */ /* 0x0005e20000000c00 */
[C---:B------:R-:W-:Y:S01]  /*51e0*/  IADD3 R29, P2, R24.reuse, UR39, RZ ;  /* 0x00000027181d7c10 */ /* 0x040fe2000ff5e0ff */
[----:B------:R-:W2:Y:S01]  /*51f0*/  @!P5 LDC.64 R18, c[0x0][0x218] ;  /* 0x00008600ff12db82 */ /* 0x000ea20000000a00 */
[C---:B----4-:R-:W-:Y:S01]  /*5200*/  @!P4 LEA R26, P1, R24.reuse, R6, 0x1 ;  /* 0x00000006181ac211 */ /* 0x050fe200078208ff */
[----:B------:R-:W-:Y:S01]  /*5210*/  @!PT LDS RZ, [RZ] ;  /* 0x00000000fffff984 */ /* 0x000fe20000000800 */
[----:B------:R-:W-:Y:S01]  /*5220*/  @!PT LDS RZ, [RZ] ;  /* 0x00000000fffff984 */ /* 0x000fe20000000800 */
[----:B------:R-:W-:Y:S01]  /*5230*/  @!PT LDS RZ, [RZ] ;  /* 0x00000000fffff984 */ /* 0x000fe20000000800 */
[----:B------:R-:W-:Y:S03]  /*5240*/  @!P5 LDGSTS.E.BYPASS.LTC128B.128 [R219+0xa000], desc[UR26][R30.64+0x80] ;  /* 0x0a0000801edbdfae */ /* 0x000fe6000b901d5a */
[C-C-:B------:R-:W-:Y:S01]  /*5250*/  @!P4 LEA.HI.X R27, R24.reuse, R7, R5.reuse, 0x1, P1 ;  /* 0x00000007181bc211 */ /* 0x140fe200008f0c05 */
[----:B------:R4:W-:Y:S02]  /*5260*/  @P4 STS.128 [R219+0xc000], RZ ;  /* 0x00c000ffdb004388 */ /* 0x0009e40000000c00 */
[----:B------:R-:W3:Y:S01]  /*5270*/  @!P4 LDC.64 R16, c[0x0][0x218] ;  /* 0x00008600ff10cb82 */ /* 0x000ee20000000a00 */
        /* <DEDUP_REMOVED lines=8> */
[----:B------:R-:W4:Y:S01]  /*5300*/  @!P3 LDC.64 R6, c[0x0][0x218] ;  /* 0x00008600ff06bb82 */ /* 0x000f220000000a00 */
[C---:B-1----:R-:W-:Y:S01]  /*5310*/  @!P6 LEA R20, P1, R29.reuse, R20, 0x1 ;  /* 0x000000141d14e211 */ /* 0x042fe200078208ff */
[----:B------:R-:W-:Y:S01]  /*5320*/  @!PT LDS RZ, [RZ] ;  /* 0x00000000fffff984 */ /* 0x000fe20000000800 */
[----:B------:R-:W-:Y:S01]  /*5330*/  @!PT LDS RZ, [RZ] ;  /* 0x00000000fffff984 */ /* 0x000fe20000000800 */
[----:B------:R-:W-:Y:S01]  /*5340*/  @!PT LDS RZ, [RZ] ;  /* 0x00000000fffff984 */ /* 0x000fe20000000800 */
[----:B------:R1:W-:Y:S03]  /*5350*/  @!P3 LDGSTS.E.BYPASS.LTC128B.128 [R219+0xe000], desc[UR26][R22.64+0x180] ;  /* 0x0e00018016dbbfae */ /* 0x0003e6000b901d5a */
[C-C-:B------:R-:W-:Y:S01]  /*5360*/  @!P6 LEA.HI.X R21, R29.reuse, R21, R5.reuse, 0x1, P1 ;  /* 0x000000151d15e211 */ /* 0x140fe200008f0c05 */
[----:B------:R1:W-:Y:S01]  /*5370*/  @P6 STS.128 [R219+0x8800], RZ ;  /* 0x008800ffdb006388 */ /* 0x0003e20000000c00 */
[C---:B--2---:R-:W-:Y:S01]  /*5380*/  @!P5 LEA R18, P1, R29.reuse, R18, 0x1 ;  /* 0x000000121d12d211 */ /* 0x044fe200078208ff */
[----:B------:R-:W2:Y:S02]  /*5390*/  @!P5 LDC.64 R24, c[0x0][0x218] ;  /* 0x00008600ff18db82 */ /* 0x000ea40000000a00 */
[----:B------:R-:W-:Y:S01]  /*53a0*/  @!PT LDS RZ, [RZ] ;  /* 0x00000000fffff984 */ /* 0x000fe20000000800 */
[----:B------:R-:W-:Y:S01]  /*53b0*/  @!PT LDS RZ, [RZ] ;  /* 0x00000000fffff984 */ /* 0x000fe20000000800 */
[----:B------:R-:W-:Y:S01]  /*53c0*/  @!PT LDS RZ, [RZ] ;  /* 0x00000000fffff984 */ /* 0x000fe20000000800 */
[----:B------:R2:W-:Y:S01]  /*53d0*/  @!P6 LDGSTS.E.BYPASS.LTC128B.128 [R219+0x8800], desc[UR26][R20.64] ;  /* 0x0880000014dbefae */ /* 0x0005e2000b901d5a */
[----:B------:R-:W-:-:S03]  /*53e0*/  @!P5 LEA.HI.X R19, R29, R19, R5, 0x1, P1 ;  /* 0x000000131d13d211 */ /* 0x000fc600008f0c05 */
[----:B------:R2:W-:Y:S01]  /*53f0*/  @P5 STS.128 [R219+0xa800], RZ ;  /* 0x00a800ffdb005388 */ /* 0x0005e20000000c00 */
[----:B---3--:R-:W-:-:S03]  /*5400*/  @!P4 LEA R42, P2, R29, R16, 0x1 ;  /* 0x000000101d2ac211 */ /* 0x008fc600078408ff */
        /* <DEDUP_REMOVED lines=8> */
[----:B----4-:R-:W-:-:S03]  /*5490*/  @!P3 LEA R44, P1, R29, R6, 0x1 ;  /* 0x000000061d2cb211 */ /* 0x010fc600078208ff */
[----:B------:R-:W-:Y:S01]  /*54a0*/  @!PT LDS RZ, [RZ] ;  /* 0x00000000fffff984 */ /* 0x000fe20000000800 */
[----:B------:R-:W-:Y:S01]  /*54b0*/  @!PT LDS RZ, [RZ] ;  /* 0x00000000fffff984 */ /* 0x000fe20000000800 */
[----:B------:R-:W-:Y:S01]  /*54c0*/  @!PT LDS RZ, [RZ] ;  /* 0x00000000fffff984 */ /* 0x000fe20000000800 */
[----:B------:R4:W-:Y:S01]  /*54d0*/  @!P4 LDGSTS.E.BYPASS.LTC128B.128 [R219+0xc800], desc[UR26][R42.64+0x100] ;  /* 0x0c8001002adbcfae */ /* 0x0009e2000b901d5a */
[----:B------:R-:W-:Y:S01]  /*54e0*/  @!P3 LEA.HI.X R45, R29, R7, R5, 0x1, P1 ;  /* 0x000000071d2db211 */ /* 0x000fe200008f0c05 */
[----:B-1----:R-:W4:Y:S01]  /*54f0*/  @!P4 LDC.64 R22, c[0x0][0x218] ;  /* 0x00008600ff16cb82 */ /* 0x002f220000000a00 */
[----:B------:R-:W-:Y:S01]  /*5500*/  IADD3.X R5, R5, UR38, RZ, P2, !PT ;  /* 0x0000002605057c10 */ /* 0x000fe200097fe4ff */
[----:B------:R1:W-:Y:S01]  /*5510*/  @P3 STS.128 [R219+0xe800], RZ ;  /* 0x00e800ffdb003388 */ /* 0x0003e20000000c00 */
[----:B--2---:R-:W-:-:S03]  /*5520*/  @!P5 LEA R24, P2, R30, R24, 0x1 ;  /* 0x000000181e18d211 */ /* 0x004fc600078408ff */
[----:B------:R-:W-:Y:S01]  /*5530*/  @!PT LDS RZ, [RZ] ;  /* 0x00000000fffff984 */ /* 0x000fe20000000800 */
[----:B------:R-:W-:Y:S01]  /*5540*/  @!PT LDS RZ, [RZ] ;  /* 0x00000000fffff984 */ /* 0x000fe20000000800 */
[----:B------:R-:W-:Y:S01]  /*5550*/  @!PT LDS RZ, [RZ] ;  /* 0x00000000fffff984 */ /* 0x000fe20000000800 */
[----:B------:R1:W-:Y:S02]  /*5560*/  @!P3 LDGSTS.E.BYPASS.LTC128B.128 [R219+0xe800], desc[UR26][R44.64+0x180] ;  /* 0x0e8001802cdbbfae */ /* 0x0003e4000b901d5a */
[----:B------:R-:W2:Y:S01]  /*5570*/  @!P3 LDC.64 R20, c[0x0][0x218] ;  /* 0x00008600ff14bb82 */ /* 0x000ea20000000a00 */
[C---:B------:R-:W-:Y:S01]  /*5580*/  @!P5 LEA.HI.X R25, R30.reuse, R25, R5, 0x1, P2 ;  /* 0x000000191e19d211 */ /* 0x040fe200010f0c05 */
[----:B------:R1:W-:Y:S06]  /*5590*/  @P6 STS.128 [R219+0x9000], RZ ;  /* 0x009000ffdb006388 */ /* 0x0003ec0000000c00 */
[----:B---3--:R-:W3:Y:S01]  /*55a0*/  @!P6 LDC.64 R18, c[0x0][0x218] ;  /* 0x00008600ff12eb82 */ /* 0x008ee20000000a00 */
[----:B-----5:R-:W-:-:S04]  /*55b0*/  @!P6 LEA R26, P1, R30, R26, 0x1 ;  /* 0x0000001a1e1ae211 */ /* 0x020fc800078208ff */
[----:B------:R-:W-:-:S03]  /*55c0*/  @!P6 LEA.HI.X R27, R30, R27, R5, 0x1, P1 ;  /* 0x0000001b1e1be211 */ /* 0x000fc600008f0c05 */
[----:B------:R-:W5:Y:S01]  /*55d0*/  @!P5 LDC.64 R16, c[0x0][0x218] ;  /* 0x00008600ff10db82 */ /* 0x000f620000000a00 */
[C---:B----4-:R-:W-:Y:S01]  /*55e0*/  @!P4 LEA R42, P1, R30.reuse, R22, 0x1 ;  /* 0x000000161e2ac211 */ /* 0x050fe200078208ff */
[----:B------:R-:W-:Y:S01]  /*55f0*/  @!PT LDS RZ, [RZ] ;  /* 0x00000000fffff984 */ /* 0x000fe20000000800 */
[----:B------:R-:W-:Y:S01]  /*5600*/  @!PT LDS RZ, [RZ] ;  /* 0x00000000fffff984 */ /* 0x000fe20000000800 */
[----:B------:R-:W-:Y:S01]  /*5610*/  @!PT LDS RZ, [RZ] ;  /* 0x00000000fffff984 */ /* 0x000fe20000000800 */
[----:B------:R1:W-:Y:S01]  /*5620*/  @!P6 LDGSTS.E.BYPASS.LTC128B.128 [R219+0x9000], desc[UR26][R26.64] ;  /* 0x090000001adbefae */ /* 0x0003e2000b901d5a */
[C---:B------:R-:W-:Y:S02]  /*5630*/  IADD3 R22, P2, R30.reuse, UR39, RZ ;  /* 0x000000271e167c10 */ /* 0x040fe4000ff5e0ff */
[C-C-:B------:R-:W-:Y:S01]  /*5640*/  @!P4 LEA.HI.X R43, R30.reuse, R23, R5.reuse, 0x1, P1 ;  /* 0x000000171e2bc211 */ /* 0x140fe200008f0c05 */
[----:B------:R1:W-:Y:S02]  /*5650*/  @P5 STS.128 [R219+0xb000], RZ ;  /* 0x00b000ffdb005388 */ /* 0x0003e40000000c00 */
[----:B------:R-:W4:Y:S01]  /*5660*/  @!P4 LDC.64 R6, c[0x0][0x218] ;  /* 0x00008600ff06cb82 */ /* 0x000f220000000a00 */
[C---:B--2---:R-:W-:Y:S01]  /*5670*/  @!P3 LEA R20, P1, R30.reuse, R20, 0x1 ;  /* 0x000000141e14b211 */ /* 0x044fe200078208ff */
[----:B------:R-:W-:Y:S01]  /*5680*/  @!PT LDS RZ, [RZ] ;  /* 0x00000000fffff984 */ /* 0x000fe20000000800 */
[----:B------:R-:W-:Y:S01]  /*5690*/  @!PT LDS RZ, [RZ] ;  /* 0x00000000fffff984 */ /* 0x000fe20000000800 */
[----:B------:R-:W-:Y:S01]  /*56a0*/  @!PT LDS RZ, [RZ] ;  /* 0x00000000fffff984 */ /* 0x000fe20000000800 */
[----:B------:R1:W-:Y:S03]  /*56b0*/  @!P5 LDGSTS.E.BYPASS.LTC128B.128 [R219+0xb000], desc[UR26][R24.64+0x80] ;  /* 0x0b00008018dbdfae */ /* 0x0003e6000b901d5a */
[----:B------:R-:W-:Y:S01]  /*56c0*/  @!P3 LEA.HI.X R21, R30, R21, R5, 0x1, P1 ;  /* 0x000000151e15b211 */ /* 0x000fe200008f0c05 */
[----:B------:R1:W-:Y:S01]  /*56d0*/  @P4 STS.128 [R219+0xd000], RZ ;  /* 0x00d000ffdb004388 */ /* 0x0003e20000000c00 */
[----:B------:R-:W-:-:S02]  /*56e0*/  IADD3.X R5, R5, UR38, RZ, P2, !PT ;  /* 0x0000002605057c10 */ /* 0x000fc400097fe4ff */
[C---:B---3--:R-:W-:Y:S01]  /*56f0*/  @!P6 LEA R18, P1, R22.reuse, R18, 0x1 ;  /* 0x000000121612e211 */ /* 0x048fe200078208ff */
        /* <DEDUP_REMOVED lines=32> */
[----:B-1----:R-:W-:-:S04]  /*5900*/  LEA R6, P1, R22, UR6, 0x1 ;  /* 0x0000000616067c11 */ /* 0x002fc8000f8208ff */
[----:B------:R-:W-:-:S05]  /*5910*/  LEA.HI.X R7, R22, UR7, R5, 0x1, P1 ;  /* 0x0000000716077c11 */ /* 0x000fca00088f0c05 */
[----:B------:R-:W-:Y:S01]  /*5920*/  @!PT LDS RZ, [RZ] ;  /* 0x00000000fffff984 */ /* 0x000fe20000000800 */
[----:B------:R-:W-:Y:S01]  /*5930*/  @!PT LDS RZ, [RZ] ;  /* 0x00000000fffff984 */ /* 0x000fe20000000800 */
[----:B------:R-:W-:Y:S01]  /*5940*/  @!PT LDS RZ, [RZ] ;  /* 0x00000000fffff984 */ /* 0x000fe20000000800 */
[----:B------:R2:W-:Y:S04]  /*5950*/  LDGSTS.E.BYPASS.LTC128B.128 [R219+0xf800], desc[UR26][R6.64+0x180] ;  /* 0x0f80018006db7fae */ /* 0x0005e8000b901d5a */
.L_x_135:
[----:B------:R-:W-:Y:S05]  /*5960*/  BSYNC B0 ;  /* 0x0000000000007941 */ /* 0x000fea0003800000 */
.L_x_134:
[----:B------:R-:W0:Y:S02]  /*5970*/  LDGDEPBAR ;  /* 0x00000000000079af */ /* 0x000e240000000000 */
.L_x_133:
[----:B-1----:R-:W-:Y:S01]  /*5980*/  FMNMX.FTZ R16, R3, R41, !PT ;  /* 0x0000002903107209 */ /* 0x002fe20007810000 */
        /* <DEDUP_REMOVED lines=31> */
[----:B--2---:R-:W1:Y:S03]  /*5b80*/  SHFL.BFLY PT, R7, R16, 0x2, 0x1f ;  /* 0x0c401f0010077f89 */ /* 0x004e6600000e0000 */
        /* <DEDUP_REMOVED lines=19> */
[C---:B------:R-:W-:Y:S01]  /*5cc0*/  FSETP.NEU.FTZ.AND P1, PT, R164.reuse, -INF , PT ;  /* 0xff800000a400780b */ /* 0x040fe20003f3d000 */
[----:B------:R-:W-:Y:S02]  /*5cd0*/  FMUL.FTZ R224, R164, UR6 ;  /* 0x00000006a4e07c20 */ /* 0x000fe40008410000 */
[----:B------:R-:W-:Y:S03]  /*5ce0*/  LDSM.16.MT88.4 R120, [R208+0x14000] ;  /* 0x01400000d078783b */ /* 0x000fe60000004200 */
[----:B------:R-:W-:Y:S01]  /*5cf0*/  FSEL R224, R224, RZ, P1 ;  /* 0x000000ffe0e07208 */ /* 0x000fe20000800000 */
[----:B------:R-:W-:Y:S04]  /*5d00*/  LDSM.16.MT88.4 R128, [R212+0x16000] ;  /* 0x01600000d480783b */ /* 0x000fe80000004200 */
[--C-:B------:R-:W-:Y:S01]  /*5d10*/  FFMA.FTZ R179, R3, UR6, -R224.reuse ;  /* 0x0000000603b37c23 */ /* 0x100fe200080108e0 */
[----:B--2---:R-:W-:Y:S01]  /*5d20*/  FMNMX.FTZ R3, R6, R5, !PT ;  /* 0x0000000506037209 */ /* 0x004fe20007810000 */
[--C-:B------:R-:W-:Y:S01]  /*5d30*/  FFMA.FTZ R178, R41, UR6, -R224.reuse ;  /* 0x0000000629b27c23 */ /* 0x100fe200080108e0 */
[--C-:B------:R-:W-:Y:S01]  /*5d40*/  FFMA.FTZ R176, R38, UR6, -R224.reuse ;  /* 0x0000000626b07c23 */ /* 0x100fe200080108e0 */
[----:B------:R-:W1:Y:S01]  /*5d50*/  LDSM.16.MT88.4 R40, [R210+0x10000] ;  /* 0x01000000d228783b */ /* 0x000e620000004200 */
[C---:B------:R-:W-:Y:S01]  /*5d60*/  FSETP.NEU.FTZ.AND P1, PT, R3.reuse, -INF , PT ;  /* 0xff8000000300780b */ /* 0x040fe20003f3d000 */
[----:B------:R-:W-:Y:S01]  /*5d70*/  FMUL.FTZ R191, R3, UR6 ;  /* 0x0000000603bf7c20 */ /* 0x000fe20008410000 */
[--C-:B------:R-:W-:Y:S01]  /*5d80*/  FFMA.FTZ R174, R37, UR6, -R224.reuse ;  /* 0x0000000625ae7c23 */ /* 0x100fe200080108e0 */
[----:B------:R-:W2:Y:S01]  /*5d90*/  LDSM.16.MT88.4 R136, [R210+0x16000] ;  /* 0x01600000d288783b */ /* 0x000ea20000004200 */
[----:B------:R-:W-:Y:S01]  /*5da0*/  MUFU.EX2 R179, R179 ;  /* 0x000000b300b37308 */ /* 0x000fe20000000800 */
[--C-:B------:R-:W-:Y:S01]  /*5db0*/  FFMA.FTZ R170, R11, UR6, -R224.reuse ;  /* 0x000000060baa7c23 */ /* 0x100fe200080108e0 */
[----:B------:R-:W-:Y:S01]  /*5dc0*/  FSEL R191, R191, RZ, P1 ;  /* 0x000000ffbfbf7208 */ /* 0x000fe20000800000 */
[----:B------:R-:W3:Y:S01]  /*5dd0*/  LDSM.16.MT88.4 R144, [R209+0x16000] ;  /* 0x01600000d190783b */ /* 0x000ee20000004200 */
[--C-:B------:R-:W-:Y:S01]  /*5de0*/  FFMA.FTZ R2, R10, UR6, -R224.reuse ;  /* 0x000000060a027c23 */ /* 0x100fe200080108e0 */
[--C-:B------:R-:W-:Y:S01]  /*5df0*/  FFMA.FTZ R173, R15, UR6, -R224.reuse ;  /* 0x000000060fad7c23 */ /* 0x100fe200080108e0 */
[--C-:B------:R-:W-:Y:S01]  /*5e00*/  FFMA.FTZ R171, R14, UR6, -R224.reuse ;  /* 0x000000060eab7c23 */ /* 0x100fe200080108e0 */
[--C-:B------:R-:W-:Y:S01]  /*5e10*/  FFMA.FTZ R180, R28, UR6, -R191.reuse ;  /* 0x000000061cb47c23 */ /* 0x100fe200080108bf */
[--C-:B------:R-:W-:Y:S01]  /*5e20*/  FFMA.FTZ R181, R36, UR6, -R191.reuse ;  /* 0x0000000624b57c23 */ /* 0x100fe200080108bf */
[--C-:B------:R-:W-:Y:S01]  /*5e30*/  FFMA.FTZ R177, R34, UR6, -R191.reuse ;  /* 0x0000000622b17c23 */ /* 0x100fe200080108bf */
[--C-:B------:R-:W-:Y:S01]  /*5e40*/  FFMA.FTZ R175, R32, UR6, -R191.reuse ;  /* 0x0000000620af7c23 */ /* 0x100fe200080108bf */
[----:B------:R-:W4:Y:S01]  /*5e50*/  MUFU.EX2 R178, R178 ;  /* 0x000000b200b27308 */ /* 0x000f220000000800 */
[----:B------:R-:W5:Y:S01]  /*5e60*/  LDSM.16.MT88.4 R16, [R208+0x16000] ;  /* 0x01600000d010783b */ /* 0x000f620000004200 */
[--C-:B------:R-:W-:Y:S01]  /*5e70*/  FFMA.FTZ R172, R9, UR6, -R191.reuse ;  /* 0x0000000609ac7c23 */ /* 0x100fe200080108bf */
[--C-:B------:R-:W-:Y:S01]  /*5e80*/  FFMA.FTZ R169, R8, UR6, -R191.reuse ;  /* 0x0000000608a97c23 */ /* 0x100fe200080108bf */
[--C-:B------:R-:W-:Y:S01]  /*5e90*/  FFMA.FTZ R168, R13, UR6, -R191.reuse ;  /* 0x000000060da87c23 */ /* 0x100fe200080108bf */
[----:B------:R-:W5:Y:S01]  /*5ea0*/  LDSM.16.MT88.4 R8, [R210+0x10800] ;  /* 0x01080000d208783b */ /* 0x000f620000004200 */
[--C-:B------:R-:W-:Y:S01]  /*5eb0*/  FFMA.FTZ R0, R12, UR6, -R191.reuse ;  /* 0x000000060c007c23 */ /* 0x100fe200080108bf */
[--C-:B------:R-:W-:Y:S01]  /*5ec0*/  FFMA.FTZ R182, R182, UR6, -R224.reuse ;  /* 0x00000006b6b67c23 */ /* 0x100fe200080108e0 */
[----:B------:R-:W-:Y:S01]  /*5ed0*/  MUFU.EX2 R176, R176 ;  /* 0x000000b000b07308 */ /* 0x000fe20000000800 */
[----:B------:R-:W5:Y:S01]  /*5ee0*/  LDSM.16.MT88.4 R20, [R209+0x10800] ;  /* 0x01080000d114783b */ /* 0x000f620000004200 */
[--C-:B------:R-:W-:Y:S01]  /*5ef0*/  FFMA.FTZ R183, R183, UR6, -R224.reuse ;  /* 0x00000006b7b77c23 */ /* 0x100fe200080108e0 */
[--C-:B------:R-:W-:Y:S01]  /*5f00*/  FFMA.FTZ R184, R184, UR6, -R224.reuse ;  /* 0x00000006b8b87c23 */ /* 0x100fe200080108e0 */
[--C-:B------:R-:W-:Y:S01]  /*5f10*/  FFMA.FTZ R185, R185, UR6, -R224.reuse ;  /* 0x00000006b9b97c23 */ /* 0x100fe200080108e0 */
[----:B------:R-:W5:Y:S01]  /*5f20*/  LDSM.16.MT88.4 R4, [R208+0x10800] ;  /* 0x01080000d004783b */ /* 0x000f620000004200 */
[--C-:B------:R-:W-:Y:S01]  /*5f30*/  FFMA.FTZ R186, R186, UR6, -R191.reuse ;  /* 0x00000006baba7c23 */ /* 0x100fe200080108bf */
[--C-:B------:R-:W-:Y:S01]  /*5f40*/  FFMA.FTZ R187, R187, UR6, -R191.reuse ;  /* 0x00000006bbbb7c23 */ /* 0x100fe200080108bf */
[----:B------:R-:W1:Y:S01]  /*5f50*/  MUFU.EX2 R174, R174 ;  /* 0x000000ae00ae7308 */ /* 0x000e620000000800 */
[----:B----4-:R-:W-:Y:S01]  /*5f60*/  F2FP.BF16.F32.PACK_AB R148, R178, R179 ;  /* 0x000000b3b294723e */ /* 0x010fe200000010ff */
[----:B------:R-:W4:Y:S01]  /*5f70*/  LDSM.16.MT88.4 R12, [R212+0x12800] ;  /* 0x01280000d40c783b */ /* 0x000f220000004200 */
        /* <DEDUP_REMOVED lines=8> */
[----:B------:R-:W-:Y:S01]  /*6000*/  FFMA.FTZ R245, R223, UR6, -R224 ;  /* 0x00000006dff57c23 */ /* 0x000fe200080108e0 */
[--C-:B------:R-:W-:Y:S01]  /*6010*/  FFMA.FTZ R222, R222, UR6, -R191.reuse ;  /* 0x00000006dede7c23 */ /* 0x100fe200080108bf */
[--C-:B------:R-:W-:Y:S01]  /*6020*/  FFMA.FTZ R221, R221, UR6, -R191.reuse ;  /* 0x00000006dddd7c23 */ /* 0x100fe200080108bf */
[----:B------:R-:W-:Y:S01]  /*6030*/  LDSM.16.MT88.4 R32, [R210+0x12800] ;  /* 0x01280000d220783b */ /* 0x000fe20000004200 */
[--C-:B------:R-:W-:Y:S01]  /*6040*/  FFMA.FTZ R220, R220, UR6, -R191.reuse ;  /* 0x00000006dcdc7c23 */ /* 0x100fe200080108bf */
[----:B------:R-:W2:Y:S01]  /*6050*/  MUFU.EX2 R181, R181 ;  /* 0x000000b500b57308 */ /* 0x000ea20000000800 */
[----:B-1----:R-:W-:Y:S01]  /*6060*/  F2FP.BF16.F32.PACK_AB R150, R174, R176 ;  /* 0x000000b0ae96723e */ /* 0x002fe200000010ff */
[----:B------:R-:W-:Y:S01]  /*6070*/  FFMA.FTZ R244, R190, UR6, -R191 ;  /* 0x00000006bef47c23 */ /* 0x000fe200080108bf */
[----:B------:R-:W-:-:S04]  /*6080*/  FADD.FTZ R178, R179, R178 ;  /* 0x000000b2b3b27221 */ /* 0x000fc80000010000 */
[----:B------:R-:W-:Y:S01]  /*6090*/  FADD.FTZ R178, R176, R178 ;  /* 0x000000b2b0b27221 */ /* 0x000fe20000010000 */
[----:B------:R-:W1:Y:S03]  /*60a0*/  MUFU.EX2 R177, R177 ;  /* 0x000000b100b17308 */ /* 0x000e660000000800 */
[----:B------:R-:W-:-:S05]  /*60b0*/  FADD.FTZ R178, R174, R178 ;  /* 0x000000b2aeb27221 */ /* 0x000fca0000010000 */
[----:B------:R-:W3:Y:S01]  /*60c0*/  MUFU.EX2 R175, R175 ;  /* 0x000000af00af7308 */ /* 0x000ee20000000800 */
[----:B--2---:R-:W-:Y:S01]  /*60d0*/  F2FP.BF16.F32.PACK_AB R149, R181, R180 ;  /* 0x000000b4b595723e */ /* 0x004fe200000010ff */
[----:B------:R-:W-:-:S06]  /*60e0*/  FADD.FTZ R180, R180, R181 ;  /* 0x000000b5b4b47221 */ /* 0x000fcc0000010000 */
[----:B------:R-:W2:Y:S01]  /*60f0*/  MUFU.EX2 R173, R173 ;  /* 0x000000ad00ad7308 */ /* 0x000ea20000000800 */
[----:B-1----:R-:W-:-:S07]  /*6100*/  FADD.FTZ R180, R177, R180 ;  /* 0x000000b4b1b47221 */ /* 0x002fce0000010000 */
[----:B------:R-:W1:Y:S01]  /*6110*/  MUFU.EX2 R171, R171 ;  /* 0x000000ab00ab7308 */ /* 0x000e620000000800 */
[C---:B---3--:R-:W-:Y:S01]  /*6120*/  F2FP.BF16.F32.PACK_AB R151, R175.reuse, R177 ;  /* 0x000000b1af97723e */ /* 0x048fe200000010ff */
[----:B------:R-:W-:-:S06]  /*6130*/  FADD.FTZ R180, R175, R180 ;  /* 0x000000b4afb47221 */ /* 0x000fcc0000010000 */
[----:B------:R-:W-:Y:S01]  /*6140*/  HMMA.16816.F32.BF16 R36, R148, R40, RZ ;  /* 0x000000289424723c */ /* 0x000fe200000418ff */
[----:B------:R-:W-:Y:S01]  /*6150*/  MUFU.EX2 R170, R170 ;  /* 0x000000aa00aa7308 */ /* 0x000fe20000000800 */
[----:B--2---:R-:W-:-:S04]  /*6160*/  FADD.FTZ R178, R173, R178 ;  /* 0x000000b2adb27221 */ /* 0x004fc80000010000 */
        /* <DEDUP_REMOVED lines=34> */
[----:B------:R-:W3:Y:S01]  /*6390*/  MUFU.EX2 R227, R227 ;  /* 0x000000e300e37308 */ /* 0x000ee20000000800 */
        /* <DEDUP_REMOVED lines=9> */
[----:B------:R-:W3:Y:S05]  /*6430*/  MUFU.EX2 R222, R222 ;  /* 0x000000de00de7308 */ /* 0x000eea0000000800 */
[C---:B------:R-:W-:Y:S03]  /*6440*/  HMMA.16816.F32.BF16 R112, R148.reuse, R114, RZ ;  /* 0x000000729470723c */ /* 0x040fe600000418ff */
[----:B------:R-:W3:Y:S03]  /*6450*/  MUFU.EX2 R221, R221 ;  /* 0x000000dd00dd7308 */ /* 0x000ee60000000800 */
[C---:B------:R-:W-:Y:S05]  /*6460*/  HMMA.16816.F32.BF16 R120, R148.reuse, R122, RZ ;  /* 0x0000007a9478723c */ /* 0x040fea00000418ff */
[----:B------:R-:W3:Y:S01]  /*6470*/  MUFU.EX2 R220, R220 ;  /* 0x000000dc00dc7308 */ /* 0x000ee20000000800 */
[C---:B------:R-:W-:Y:S06]  /*6480*/  HMMA.16816.F32.BF16 R128, R148.reuse, R130, RZ ;  /* 0x000000829480723c */ /* 0x040fec00000418ff */
[C---:B------:R-:W-:Y:S01]  /*6490*/  HMMA.16816.F32.BF16 R136, R148.reuse, R138, RZ ;  /* 0x0000008a9488723c */ /* 0x040fe200000418ff */
[----:B------:R-:W3:Y:S05]  /*64a0*/  MUFU.EX2 R244, R244 ;  /* 0x000000f400f47308 */ /* 0x000eea0000000800 */
[C---:B------:R-:W-:Y:S06]  /*64b0*/  HMMA.16816.F32.BF16 R144, R148.reuse, R146, RZ ;  /* 0x000000929490723c */ /* 0x040fec00000418ff */
[C---:B-----5:R-:W-:Y:S06]  /*64c0*/  HMMA.16816.F32.BF16 R152, R148.reuse, R16, RZ ;  /* 0x000000109498723c */ /* 0x060fec00000418ff */
        /* <DEDUP_REMOVED lines=9> */
[C---:B------:R-:W-:Y:S06]  /*6560*/  HMMA.16816.F32.BF16 R36, R16.reuse, R8, R36 ;  /* 0x000000081024723c */ /* 0x040fec0000041824 */
[C---:B------:R-:W-:Y:S01]  /*6570*/  HMMA.16816.F32.BF16 R40, R16.reuse, R10, R40 ;  /* 0x0000000a1028723c */ /* 0x040fe20000041828 */
[----:B------:R-:W1:Y:S05]  /*6580*/  LDSM.16.MT88.4 R8, [R209+0x12800] ;  /* 0x01280000d108783b */ /* 0x000e6a0000004200 */
[C---:B------:R-:W-:Y:S06]  /*6590*/  HMMA.16816.F32.BF16 R44, R16.reuse, R20, R44 ;  /* 0x00000014102c723c */ /* 0x040fec000004182c */
[C---:B------:R-:W-:Y:S01]  /*65a0*/  HMMA.16816.F32.BF16 R48, R16.reuse, R22, R48 ;  /* 0x000000161030723c */ /* 0x040fe20000041830 */
[----:B------:R-:W-:Y:S05]  /*65b0*/  LDSM.16.MT88.4 R20, [R209+0x14800] ;  /* 0x01480000d114783b */ /* 0x000fea0000004200 */
[C---:B------:R-:W-:Y:S06]  /*65c0*/  HMMA.16816.F32.BF16 R52, R16.reuse, R4, R52 ;  /* 0x000000041034723c */ /* 0x040fec0000041834 */
[C---:B------:R-:W-:Y:S01]  /*65d0*/  HMMA.16816.F32.BF16 R56, R16.reuse, R6, R56 ;  /* 0x000000061038723c */ /* 0x040fe20000041838 */
[----:B------:R-:W5:Y:S05]  /*65e0*/  LDSM.16.MT88.4 R4, [R210+0x14800] ;  /* 0x01480000d204783b */ /* 0x000f6a0000004200 */
[C---:B----4-:R-:W-:Y:S06]  /*65f0*/  HMMA.16816.F32.BF16 R60, R16.reuse, R12, R60 ;  /* 0x0000000c103c723c */ /* 0x050fec000004183c */
[C---:B------:R-:W-:Y:S01]  /*6600*/  HMMA.16816.F32.BF16 R64, R16.reuse, R14, R64 ;  /* 0x0000000e1040723c */ /* 0x040fe20000041840 */
[----:B------:R-:W4:Y:S05]  /*6610*/  LDSM.16.MT88.4 R12, [R208+0x14800] ;  /* 0x01480000d00c783b */ /* 0x000f2a0000004200 */
[C---:B-1----:R-:W-:Y:S06]  /*6620*/  HMMA.16816.F32.BF16 R76, R16.reuse, R8, R76 ;  /* 0x00000008104c723c */ /* 0x042fec000004184c */
[C---:B------:R-:W-:Y:S01]  /*6630*/  HMMA.16816.F32.BF16 R80, R16.reuse, R10, R80 ;  /* 0x0000000a1050723c */ /* 0x040fe20000041850 */
[----:B------:R-:W1:Y:S05]  /*6640*/  LDSM.16.MT88.4 R8, [R212+0x16800] ;  /* 0x01680000d408783b */ /* 0x000e6a0000004200 */
        /* <DEDUP_REMOVED lines=23> */
[----:B------:R-:W-:Y:S05]  /*67c0*/  LDSM.16.MT88.4 R24, [R212+0x11000] ;  /* 0x01100000d418783b */ /* 0x000fea0000004200 */
[C---:B-----5:R-:W-:Y:S06]  /*67d0*/  HMMA.16816.F32.BF16 R132, R16.reuse, R4, R132 ;  /* 0x000000041084723c */ /* 0x060fec0000041884 */
[C---:B------:R-:W-:Y:S01]  /*67e0*/  HMMA.16816.F32.BF16 R136, R16.reuse, R6, R136 ;  /* 0x000000061088723c */ /* 0x040fe20000041888 */
[----:B------:R-:W2:Y:S05]  /*67f0*/  LDSM.16.MT88.4 R4, [R208+0x11000] ;  /* 0x01100000d004783b */ /* 0x000eaa0000004200 */
[C---:B---3--:R-:W-:Y:S06]  /*6800*/  HMMA.16816.F32.BF16 R140, R16.reuse, R20, R140 ;  /* 0x00000014108c723c */ /* 0x048fec000004188c */
[C---:B------:R-:W-:Y:S01]  /*6810*/  HMMA.16816.F32.BF16 R144, R16.reuse, R22, R144 ;  /* 0x000000161090723c */ /* 0x040fe20000041890 */
[----:B------:R-:W3:Y:S05]  /*6820*/  LDSM.16.MT88.4 R20, [R212+0x13000] ;  /* 0x01300000d414783b */ /* 0x000eea0000004200 */
[C---:B------:R-:W-:Y:S06]  /*6830*/  HMMA.16816.F32.BF16 R152, R16.reuse, R28, R152 ;  /* 0x0000001c1098723c */ /* 0x040fec0000041898 */
[----:B------:R-:W-:Y:S01]  /*6840*/  HMMA.16816.F32.BF16 R148, R16, R30, R148 ;  /* 0x0000001e1094723c */ /* 0x000fe20000041894 */
[----:B------:R-:W-:Y:S06]  /*6850*/  LDSM.16.MT88.4 R28, [R208+0x13000] ;  /* 0x01300000d01c783b */ /* 0x000fec0000004200 */
[----:B------:R-:W-:Y:S01]  /*6860*/  F2FP.BF16.F32.PACK_AB R16, R183, R182 ;  /* 0x000000b6b710723e */ /* 0x000fe200000010ff */
        /* <DEDUP_REMOVED lines=9> */
[----:B----4-:R-:W-:Y:S01]  /*6900*/  HMMA.16816.F32.BF16 R36, R16, R12, R36 ;  /* 0x0000000c1024723c */ /* 0x010fe20000041824 */
[----:B------:R-:W-:Y:S01]  /*6910*/  FADD.FTZ R184, R185, R184 ;  /* 0x000000b8b9b87221 */ /* 0x000fe20000010000 */
[----:B------:R-:W-:-:S03]  /*6920*/  FADD.FTZ R188, R189, R188 ;  /* 0x000000bcbdbc7221 */ /* 0x000fc60000010000 */
[----:B------:R-:W-:Y:S01]  /*6930*/  FADD.FTZ R184, R227, R184 ;  /* 0x000000b8e3b87221 */ /* 0x000fe20000010000 */
[----:B------:R-:W-:Y:S01]  /*6940*/  HMMA.16816.F32.BF16 R40, R16, R14, R40 ;  /* 0x0000000e1028723c */ /* 0x000fe20000041828 */
[----:B------:R-:W4:Y:S01]  /*6950*/  LDSM.16.MT88.4 R12, [R209+0x13000] ;  /* 0x01300000d10c783b */ /* 0x000f220000004200 */
[----:B------:R-:W-:Y:S01]  /*6960*/  FADD.FTZ R188, R222, R188 ;  /* 0x000000bcdebc7221 */ /* 0x000fe20000010000 */
[----:B------:R-:W-:-:S03]  /*6970*/  FADD.FTZ R184, R226, R184 ;  /* 0x000000b8e2b87221 */ /* 0x000fc60000010000 */
[----:B-1----:R-:W-:Y:S01]  /*6980*/  HMMA.16816.F32.BF16 R44, R16, R8, R44 ;  /* 0x00000008102c723c */ /* 0x002fe2000004182c */
[----:B------:R-:W-:Y:S01]  /*6990*/  FADD.FTZ R188, R221, R188 ;  /* 0x000000bcddbc7221 */ /* 0x000fe20000010000 */
[----:B------:R-:W-:-:S03]  /*69a0*/  FADD.FTZ R184, R225, R184 ;  /* 0x000000b8e1b87221 */ /* 0x000fc60000010000 */
[----:B------:R-:W-:Y:S01]  /*69b0*/  FADD.FTZ R188, R220, R188 ;  /* 0x000000bcdcbc7221 */ /* 0x000fe20000010000 */
        /* <DEDUP_REMOVED lines=30> */
[----:B------:R-:W-:Y:S01]  /*6ba0*/  HMMA.16816.F32.BF16 R144, R16, R6, R144 ;  /* 0x000000061090723c */ /* 0x000fe20000041890 */
[----:B------:R-:W-:-:S02]  /*6bb0*/  F2FP.BF16.F32.PACK_AB R4, R226, R227 ;  /* 0x000000e3e204723e */ /* 0x000fc400000010ff */
[----:B------:R-:W-:-:S03]  /*6bc0*/  F2FP.BF16.F32.PACK_AB R5, R221, R222 ;  /* 0x000000dedd05723e */ /* 0x000fc600000010ff */
[C---:B------:R-:W-:Y:S01]  /*6bd0*/  HMMA.16816.F32.BF16 R68, R16.reuse, R32, R68 ;  /* 0x000000201044723c */ /* 0x040fe20000041844 */
[C---:B------:R-:W-:Y:S01]  /*6be0*/  F2FP.BF16.F32.PACK_AB R6, R245.reuse, R225 ;  /* 0x000000e1f506723e */ /* 0x040fe200000010ff */
[----:B------:R-:W-:Y:S01]  /*6bf0*/  FADD.FTZ R245, R245, R184 ;  /* 0x000000b8f5f57221 */ /* 0x000fe20000010000 */
[C---:B------:R-:W-:Y:S01]  /*6c00*/  F2FP.BF16.F32.PACK_AB R7, R244.reuse, R220 ;  /* 0x000000dcf407723e */ /* 0x040fe200000010ff */
[----:B------:R-:W-:Y:S02]  /*6c10*/  FADD.FTZ R244, R244, R188 ;  /* 0x000000bcf4f47221 */ /* 0x000fe40000010000 */
[C---:B------:R-:W-:Y:S01]  /*6c20*/  HMMA.16816.F32.BF16 R72, R16.reuse, R34, R72 ;  /* 0x000000221048723c */ /* 0x040fe20000041848 */
[----:B------:R-:W2:Y:S05]  /*6c30*/  LDSM.16.MT88.4 R32, [R210+0x11800] ;  /* 0x01180000d220783b */ /* 0x000eaa0000004200 */
[C---:B------:R-:W-:Y:S06]  /*6c40*/  HMMA.16816.F32.BF16 R84, R16.reuse, R28, R84 ;  /* 0x0000001c1054723c */ /* 0x040fec0000041854 */
[C---:B------:R-:W-:Y:S01]  /*6c50*/  HMMA.16816.F32.BF16 R88, R16.reuse, R30, R88 ;  /* 0x0000001e1058723c */ /* 0x040fe20000041858 */
[----:B------:R-:W2:Y:S05]  /*6c60*/  LDSM.16.MT88.4 R28, [R209+0x11800] ;  /* 0x01180000d11c783b */ /* 0x000eaa0000004200 */
[C---:B-----5:R-:W-:Y:S06]  /*6c70*/  HMMA.16816.F32.BF16 R92, R16.reuse, R24, R92 ;  /* 0x00000018105c723c */ /* 0x060fec000004185c */
[C---:B------:R-:W-:Y:S01]  /*6c80*/  HMMA.16816.F32.BF16 R96, R16.reuse, R26, R96 ;  /* 0x0000001a1060723c */ /* 0x040fe20000041860 */
[----:B------:R-:W5:Y:S05]  /*6c90*/  LDSM.16.MT88.4 R24, [R208+0x11800] ;  /* 0x01180000d018783b */ /* 0x000f6a0000004200 */
[C---:B---3--:R-:W-:Y:S06]  /*6ca0*/  HMMA.16816.F32.BF16 R152, R16.reuse, R20, R152 ;  /* 0x000000141098723c */ /* 0x048fec0000041898 */
[----:B------:R-:W-:Y:S01]  /*6cb0*/  HMMA.16816.F32.BF16 R148, R16, R22, R148 ;  /* 0x000000161094723c */ /* 0x000fe20000041894 */
[----:B------:R-:W3:Y:S04]  /*6cc0*/  LDSM.16.MT88.4 R20, [R210+0x13800] ;  /* 0x01380000d214783b */ /* 0x000ee80000004200 */
[----:B------:R-:W3:Y:S01]  /*6cd0*/  LDSM.16.MT88.4 R16, [R209+0x13800] ;  /* 0x01380000d110783b */ /* 0x000ee20000004200 */
        /* <DEDUP_REMOVED lines=28> */
[C---:B------:R-:W-:Y:S06]  /*6ea0*/  HMMA.16816.F32.BF16 R96, R4.reuse, R34, R96 ;  /* 0x000000220460723c */ /* 0x040fec0000041860 */
[C---:B------:R-:W-:Y:S06]  /*6eb0*/  HMMA.16816.F32.BF16 R100, R4.reuse, R28, R100 ;  /* 0x0000001c0464723c */ /* 0x040fec0000041864 */
[C---:B------:R-:W-:Y:S06]  /*6ec0*/  HMMA.16816.F32.BF16 R104, R4.reuse, R30, R104 ;  /* 0x0000001e0468723c */ /* 0x040fec0000041868 */
[C---:B-----5:R-:W-:Y:S06]  /*6ed0*/  HMMA.16816.F32.BF16 R116, R4.reuse, R24, R116 ;  /* 0x000000180474723c */ /* 0x060fec0000041874 */
[C---:B------:R-:W-:Y:S06]  /*6ee0*/  HMMA.16816.F32.BF16 R120, R4.reuse, R26, R120 ;  /* 0x0000001a0478723c */ /* 0x040fec0000041878 */
[C---:B---3--:R-:W-:Y:S06]  /*6ef0*/  HMMA.16816.F32.BF16 R124, R4.reuse, R20, R124 ;  /* 0x00000014047c723c */ /* 0x048fec000004187c */
[C---:B------:R-:W-:Y:S06]  /*6f00*/  HMMA.16816.F32.BF16 R128, R4.reuse, R22, R128 ;  /* 0x000000160480723c */ /* 0x040fec0000041880 */
[C---:B------:R-:W-:Y:S06]  /*6f10*/  HMMA.16816.F32.BF16 R132, R4.reuse, R16, R132 ;  /* 0x000000100484723c */ /* 0x040fec0000041884 */
[C---:B------:R-:W-:Y:S06]  /*6f20*/  HMMA.16816.F32.BF16 R136, R4.reuse, R18, R136 ;  /* 0x000000120488723c */ /* 0x040fec0000041888 */
[C---:B----4-:R-:W-:Y:S06]  /*6f30*/  HMMA.16816.F32.BF16 R140, R4.reuse, R12, R140 ;  /* 0x0000000c048c723c */ /* 0x050fec000004188c */
[C---:B------:R-:W-:Y:S06]  /*6f40*/  HMMA.16816.F32.BF16 R144, R4.reuse, R14, R144 ;  /* 0x0000000e0490723c */ /* 0x040fec0000041890 */
[C---:B-1----:R-:W-:Y:S06]  /*6f50*/  HMMA.16816.F32.BF16 R152, R4.reuse, R8, R152 ;  /* 0x000000080498723c */ /* 0x042fec0000041898 */
        /* <DEDUP_REMOVED lines=24> */
[----:B------:R-:W-:-:S04]  /*70e0*/  IMAD.IADD R0, R2, 0x1, -R0 ;  /* 0x0000000102007824 */ /* 0x000fc800078e0a00 */
[----:B------:R-:W-:-:S05]  /*70f0*/  IMAD.SHL.U32 R0, R0, 0x8, RZ ;  /* 0x0000000800007824 */ /* 0x000fca00078e00ff */
        /* <DEDUP_REMOVED lines=41> */
[C---:B------:R-:W-:Y:S01]  /*7390*/  @!P6 LEA.HI.X R13, R0.reuse, R13, R18, 0x1, P0 ;  /* 0x0000000d000de211 */ /* 0x040fe200000f0c12 */
[----:B------:R-:W3:Y:S01]  /*73a0*/  @!P5 LDC.64 R16, c[0x0][0x220] ;  /* 0x00008800ff10db82 */ /* 0x000ee20000000a00 */
[----:B-----5:R-:W-:Y:S01]  /*73b0*/  @!P5 LEA R10, P0, R0, R10, 0x1 ;  /* 0x0000000a000ad211 */ /* 0x020fe200078008ff */
[----:B------:R-:W-:Y:S01]  /*73c0*/  @P6 STS.128 [R219+0x10800], RZ ;  /* 0x010800ffdb006388 */ /* 0x000fe20000000c00 */
[----:B------:R-:W-:-:S02]  /*73d0*/  IADD3.X R19, R18, UR29, RZ, P1, !PT ;  /* 0x0000001d12137c10 */ /* 0x000fc40008ffe4ff */
        /* <DEDUP_REMOVED lines=8> */
[----:B------:R-:W-:-:S03]  /*7460*/  @!P4 LEA.HI.X R9, R0, R9, R18, 0x1, P0 ;  /* 0x000000090009c211 */ /* 0x000fc600000f0c12 */
[----:B------:R-:W-:Y:S01]  /*7470*/  @!PT LDS RZ, [RZ] ;  /* 0x00000000fffff984 */ /* 0x000fe20000000800 */
[----:B------:R-:W-:Y:S01]  /*7480*/  @!PT LDS RZ, [RZ] ;  /* 0x00000000fffff984 */ /* 0x000fe20000000800 */
[----:B------:R-:W-:Y:S01]  /*7490*/  @!PT LDS RZ, [RZ] ;  /* 0x00000000fffff984 */ /* 0x000fe20000000800 */
[----:B------:R4:W-:Y:S01]  /*74a0*/  @!P5 LDGSTS.E.BYPASS.LTC128B.128 [R219+0x12800], desc[UR26][R10.64+0x80] ;  /* 0x128000800adbdfae */ /* 0x0009e2000b901d5a */
[----:B-1----:R-:W-:-:S03]  /*74b0*/  @!P6 LEA R22, P1, R2, R4, 0x1 ;  /* 0x000000040216e211 */ /* 0x002fc600078208ff */
[----:B------:R-:W-:Y:S01]  /*74c0*/  @P4 STS.128 [R219+0x14800], RZ ;  /* 0x014800ffdb004388 */ /* 0x000fe20000000c00 */
[----:B------:R-:W-:-:S03]  /*74d0*/  @!P6 LEA.HI.X R23, R2, R5, R19, 0x1, P1 ;  /* 0x000000050217e211 */ /* 0x000fc600008f0c13 */
[----:B------:R-:W-:Y:S01]  /*74e0*/  @!PT LDS RZ, [RZ] ;  /* 0x00000000fffff984 */ /* 0x000fe20000000800 */
[----:B------:R-:W-:Y:S01]  /*74f0*/  @!PT LDS RZ, [RZ] ;  /* 0x00000000fffff984 */ /* 0x000fe20000000800 */
[----:B------:R-:W-:Y:S01]  /*7500*/  @!PT LDS RZ, [RZ] ;  /* 0x00000000fffff984 */ /* 0x000fe20000000800 */
[----:B------:R1:W-:Y:S01]  /*7510*/  @!P4 LDGSTS.E.BYPASS.LTC128B.128 [R219+0x14800], desc[UR26][R8.64+0x100] ;  /* 0x1480010008dbcfae */ /* 0x0003e2000b901d5a */
[C---:B---3--:R-:W-:Y:S01]  /*7520*/  @!P3 LEA R20, P0, R0.reuse, R6, 0x1 ;  /* 0x000000060014b211 */ /* 0x048fe200078008ff */
[----:B------:R-:W3:Y:S02]  /*7530*/  @!P3 LDC.64 R4, c[0x0][0x220] ;  /* 0x00008800ff04bb82 */ /* 0x000ee40000000a00 */
[----:B------:R-:W-:Y:S01]  /*7540*/  @P3 STS.128 [R219+0x16800], RZ ;  /* 0x016800ffdb003388 */ /* 0x000fe20000000c00 */
[----:B------:R-:W-:Y:S02]  /*7550*/  @!P3 LEA.HI.X R21, R0, R7, R18, 0x1, P0 ;  /* 0x000000070015b211 */ /* 0x000fe400000f0c12 */
[C---:B------:R-:W-:Y:S02]  /*7560*/  @!P5 LEA R16, P0, R2.reuse, R16, 0x1 ;  /* 0x000000100210d211 */ /* 0x040fe400078008ff */
[C---:B------:R-:W-:Y:S01]  /*7570*/  IADD3 R0, P1, R2.reuse, UR30, RZ ;  /* 0x0000001e02007c10 */ /* 0x040fe2000ff3e0ff */
[----:B------:R-:W3:Y:S01]  /*7580*/  @!P4 LDC.64 R6, c[0x0][0x220] ;  /* 0x00008800ff06cb82 */ /* 0x000ee20000000a00 */
[C---:B------:R-:W-:Y:S01]  /*7590*/  @!P5 LEA.HI.X R17, R2.reuse, R17, R19, 0x1, P0 ;  /* 0x000000110211d211 */ /* 0x040fe200000f0c13 */
[----:B------:R-:W-:Y:S01]  /*75a0*/  @!PT LDS RZ, [RZ] ;  /* 0x00000000fffff984 */ /* 0x000fe20000000800 */
[----:B------:R-:W-:Y:S01]  /*75b0*/  @!PT LDS RZ, [RZ] ;  /* 0x00000000fffff984 */ /* 0x000fe20000000800 */
[----:B------:R-:W-:Y:S01]  /*75c0*/  @!PT LDS RZ, [RZ] ;  /* 0x00000000fffff984 */ /* 0x000fe20000000800 */
[----:B------:R-:W-:Y:S01]  /*75d0*/  @!P3 LDGSTS.E.BYPASS.LTC128B.128 [R219+0x16800], desc[UR26][R20.64+0x180] ;  /* 0x1680018014dbbfae */ /* 0x000fe2000b901d5a */
[----:B--2---:R-:W-:-:S03]  /*75e0*/  @!P4 LEA R14, P0, R2, R14, 0x1 ;  /* 0x0000000e020ec211 */ /* 0x004fc600078008ff */
[----:B------:R-:W-:Y:S01]  /*75f0*/  @P6 STS.128 [R219+0x11000], RZ ;  /* 0x011000ffdb006388 */ /* 0x000fe20000000c00 */
[C---:B------:R-:W-:Y:S01]  /*7600*/  @!P4 LEA.HI.X R15, R2.reuse, R15, R19, 0x1, P0 ;  /* 0x0000000f020fc211 */ /* 0x040fe200000f0c13 */
[----:B-----5:R-:W2:Y:S02]  /*7610*/  @!P3 LDC.64 R12, c[0x0][0x220] ;  /* 0x00008800ff0cbb82 */ /* 0x020ea40000000a00 */
[----:B------:R-:W-:Y:S01]  /*7620*/  @!PT LDS RZ, [RZ] ;  /* 0x00000000fffff984 */ /* 0x000fe20000000800 */
[----:B------:R-:W-:Y:S01]  /*7630*/  @!PT LDS RZ, [RZ] ;  /* 0x00000000fffff984 */ /* 0x000fe20000000800 */
[----:B------:R-:W-:Y:S01]  /*7640*/  @!PT LDS RZ, [RZ] ;  /* 0x00000000fffff984 */ /* 0x000fe20000000800 */
[----:B------:R-:W-:Y:S04]  /*7650*/  @!P6 LDGSTS.E.BYPASS.LTC128B.128 [R219+0x11000], desc[UR26][R22.64] ;  /* 0x1100000016dbefae */ /* 0x000fe8000b901d5a */
[----:B------:R-:W-:Y:S02]  /*7660*/  @P5 STS.128 [R219+0x13000], RZ ;  /* 0x013000ffdb005388 */ /* 0x000fe40000000c00 */
[----:B----4-:R-:W4:Y:S02]  /*7670*/  @!P6 LDC.64 R10, c[0x0][0x220] ;  /* 0x00008800ff0aeb82 */ /* 0x010f240000000a00 */
[----:B------:R-:W-:Y:S01]  /*7680*/  @!PT LDS RZ, [RZ] ;  /* 0x00000000fffff984 */ /* 0x000fe20000000800 */
[----:B------:R-:W-:Y:S01]  /*7690*/  @!PT LDS RZ, [RZ] ;  /* 0x00000000fffff984 */ /* 0x000fe20000000800 */
[----:B------:R-:W-:Y:S01]  /*76a0*/  @!PT LDS RZ, [RZ] ;  /* 0x00000000fffff984 */ /* 0x000fe20000000800 */
[----:B------:R2:W-:Y:S04]  /*76b0*/  @!P5 LDGSTS.E.BYPASS.LTC128B.128 [R219+0x13000], desc[UR26][R16.64+0x80] ;  /* 0x1300008010dbdfae */ /* 0x0005e8000b901d5a */
[----:B------:R-:W-:Y:S02]  /*76c0*/  @P4 STS.128 [R219+0x15000], RZ ;  /* 0x015000ffdb004388 */ /* 0x000fe40000000c00 */
[----:B-1----:R-:W1:Y:S02]  /*76d0*/  @!P5 LDC.64 R8, c[0x0][0x220] ;  /* 0x00008800ff08db82 */ /* 0x002e640000000a00 */
[----:B------:R-:W-:Y:S01]  /*76e0*/  @!PT LDS RZ, [RZ] ;  /* 0x00000000fffff984 */ /* 0x000fe20000000800 */
[----:B------:R-:W-:Y:S01]  /*76f0*/  @!PT LDS RZ, [RZ] ;  /* 0x00000000fffff984 */ /* 0x000fe20000000800 */
[----:B------:R-:W-:Y:S01]  /*7700*/  @!PT LDS RZ, [RZ] ;  /* 0x00000000fffff984 */ /* 0x000fe20000000800 */
[----:B------:R-:W-:Y:S04]  /*7710*/  @!P4 LDGSTS.E.BYPASS.LTC128B.128 [R219+0x15000], desc[UR26][R14.64+0x100] ;  /* 0x150001000edbcfae */ /* 0x000fe8000b901d5a */
[----:B------:R-:W-:Y:S01]  /*7720*/  @P3 STS.128 [R219+0x17000], RZ ;  /* 0x017000ffdb003388 */ /* 0x000fe20000000c00 */
[----:B--2---:R-:W-:-:S02]  /*7730*/  @!P3 LEA R16, P0, R2, R12, 0x1 ;  /* 0x0000000c0210b211 */ /* 0x004fc400078008ff */
[----:B------:R-:W-:Y:S02]  /*7740*/  IADD3.X R12, R19, UR29, RZ, P1, !PT ;  /* 0x0000001d130c7c10 */ /* 0x000fe40008ffe4ff */
[----:B----4-:R-:W-:Y:S02]  /*7750*/  @!P6 LEA R10, P1, R0, R10, 0x1 ;  /* 0x0000000a000ae211 */ /* 0x010fe400078208ff */
[----:B------:R-:W-:Y:S02]  /*7760*/  @!P3 LEA.HI.X R17, R2, R13, R19, 0x1, P0 ;  /* 0x0000000d0211b211 */ /* 0x000fe400000f0c13 */
[C---:B-1----:R-:W-:Y:S02]  /*7770*/  @!P5 LEA R8, P2, R0.reuse, R8, 0x1 ;  /* 0x000000080008d211 */ /* 0x042fe400078408ff */
[C---:B------:R-:W-:Y:S01]  /*7780*/  @!P6 LEA.HI.X R11, R0.reuse, R11, R12, 0x1, P1 ;  /* 0x0000000b000be211 */ /* 0x040fe200008f0c0c */
[----:B------:R-:W-:Y:S01]  /*7790*/  @!PT LDS RZ, [RZ] ;  /* 0x00000000fffff984 */ /* 0x000fe20000000800 */
[----:B------:R-:W-:Y:S01]  /*77a0*/  @!PT LDS RZ, [RZ] ;  /* 0x00000000fffff984 */ /* 0x000fe20000000800 */
[----:B------:R-:W-:Y:S01]  /*77b0*/  @!PT LDS RZ, [RZ] ;  /* 0x00000000fffff984 */ /* 0x000fe20000000800 */
[----:B------:R1:W-:Y:S01]  /*77c0*/  @!P3 LDGSTS.E.BYPASS.LTC128B.128 [R219+0x17000], desc[UR26][R16.64+0x180] ;  /* 0x1700018010dbbfae */ /* 0x0003e2000b901d5a */
[----:B---3--:R-:W-:-:S02]  /*77d0*/  @!P4 LEA R6, P1, R0, R6, 0x1 ;  /* 0x000000060006c211 */ /* 0x008fc400078208ff */
[C---:B------:R-:W-:Y:S01]  /*77e0*/  @!P3 LEA R4, P0, R0.reuse, R4, 0x1 ;  /* 0x000000040004b211 */ /* 0x040fe200078008ff */
        /* <DEDUP_REMOVED lines=26> */
[----:B------:R-:W3:Y:S04]  /*7990*/  LDSM.16.M88.4 R32, [R217+0x8800] ;  /* 0x00880000d920783b */ /* 0x000ee80000000200 */
[----:B------:R-:W4:Y:S04]  /*79a0*/  LDSM.16.M88.4 R24, [R217+0x9000] ;  /* 0x00900000d918783b */ /* 0x000f280000000200 */
[----:B------:R-:W-:Y:S04]  /*79b0*/  LDSM.16.M88.4 R176, [R217+0x9800] ;  /* 0x00980000d9b0783b */ /* 0x000fe80000000200 */
[----:B-1----:R-:W-:Y:S04]  /*79c0*/  LDSM.16.M88.4 R16, [R216] ;  /* 0x00000000d810783b */ /* 0x002fe80000000200 */
[----:B------:R-:W-:Y:S04]  /*79d0*/  LDSM.16.M88.4 R12, [R215] ;  /* 0x00000000d70c783b */ /* 0x000fe80000000200 */
[----:B--2---:R-:W1:Y:S04]  /*79e0*/  LDSM.16.M88.4 R4, [R217+0x8000] ;  /* 0x00800000d904783b */ /* 0x004e680000000200 */
[----:B------:R-:W2:Y:S04]  /*79f0*/  LDSM.16.M88.4 R20, [R207] ;  /* 0x00000000cf14783b */ /* 0x000ea80000000200 */
[----:B------:R-:W5:Y:S04]  /*7a00*/  LDSM.16.M88.4 R180, [R206] ;  /* 0x00000000ceb4783b */ /* 0x000f680000000200 */
[----:B------:R-:W5:Y:S04]  /*7a10*/  LDSM.16.M88.4 R172, [R205] ;  /* 0x00000000cdac783b */ /* 0x000f680000000200 */
[----:B------:R-:W-:Y:S01]  /*7a20*/  LDSM.16.M88.4 R224, [R211+0x8000] ;  /* 0x00800000d3e0783b */ /* 0x000fe20000000200 */
[C---:B---3--:R-:W-:Y:S03]  /*7a30*/  HMMA.16816.F32.BF16 R168, R184.reuse, R32, RZ ;  /* 0x00000020b8a8723c */ /* 0x048fe600000418ff */
[----:B------:R-:W-:Y:S04]  /*7a40*/  LDSM.16.M88.4 R220, [R211+0x9800] ;  /* 0x00980000d3dc783b */ /* 0x000fe80000000200 */
[----:B------:R-:W0:Y:S01]  /*7a50*/  LDGDEPBAR ;  /* 0x00000000000079af */ /* 0x000e220000000000 */
[C---:B------:R-:W-:Y:S06]  /*7a60*/  HMMA.16816.F32.BF16 R32, R184.reuse, R34, RZ ;  /* 0x00000022b820723c */ /* 0x040fec00000418ff */
[C---:B----4-:R-:W-:Y:S06]  /*7a70*/  HMMA.16816.F32.BF16 R28, R184.reuse, R24, RZ ;  /* 0x00000018b81c723c */ /* 0x050fec00000418ff */
[C---:B------:R-:W-:Y:S06]  /*7a80*/  HMMA.16816.F32.BF16 R24, R184.reuse, R26, RZ ;  /* 0x0000001ab818723c */ /* 0x040fec00000418ff */
[C---:B-1----:R-:W-:Y:S06]  /*7a90*/  HMMA.16816.F32.BF16 R8, R184.reuse, R4, RZ ;  /* 0x00000004b808723c */ /* 0x042fec00000418ff */
[C---:B------:R-:W-:Y:S06]  /*7aa0*/  HMMA.16816.F32.BF16 R4, R184.reuse, R6, RZ ;  /* 0x00000006b804723c */ /* 0x040fec00000418ff */
[C---:B------:R-:W-:Y:S06]  /*7ab0*/  HMMA.16816.F32.BF16 R188, R184.reuse, R176, RZ ;  /* 0x000000b0b8bc723c */ /* 0x040fec00000418ff */
[----:B------:R-:W-:Y:S01]  /*7ac0*/  HMMA.16816.F32.BF16 R184, R184, R178, RZ ;  /* 0x000000b2b8b8723c */ /* 0x000fe200000418ff */
[----:B------:R-:W-:Y:S05]  /*7ad0*/  LDSM.16.M88.4 R176, [R211+0x8800] ;  /* 0x00880000d3b0783b */ /* 0x000fea0000000200 */
[C---:B------:R-:W-:Y:S06]  /*7ae0*/  HMMA.16816.F32.BF16 R8, R16.reuse, R12, R8 ;  /* 0x0000000c1008723c */ /* 0x040fec0000041808 */
[C---:B------:R-:W-:Y:S01]  /*7af0*/  HMMA.16816.F32.BF16 R4, R16.reuse, R14, R4 ;  /* 0x0000000e1004723c */ /* 0x040fe20000041804 */
[----:B------:R-:W1:Y:S05]  /*7b00*/  LDSM.16.M88.4 R12, [R214] ;  /* 0x00000000d60c783b */ /* 0x000e6a0000000200 */
[C---:B--2---:R-:W-:Y:S06]  /*7b10*/  HMMA.16816.F32.BF16 R168, R16.reuse, R20, R168 ;  /* 0x0000001410a8723c */ /* 0x044fec00000418a8 */
[C---:B------:R-:W-:Y:S01]  /*7b20*/  HMMA.16816.F32.BF16 R32, R16.reuse, R22, R32 ;  /* 0x000000161020723c */ /* 0x040fe20000041820 */
[----:B------:R-:W2:Y:S05]  /*7b30*/  LDSM.16.M88.4 R20, [R211+0x9000] ;  /* 0x00900000d314783b */ /* 0x000eaa0000000200 */
[C---:B-----5:R-:W-:Y:S06]  /*7b40*/  HMMA.16816.F32.BF16 R28, R16.reuse, R180, R28 ;  /* 0x000000b4101c723c */ /* 0x060fec000004181c */
[C---:B------:R-:W-:Y:S01]  /*7b50*/  HMMA.16816.F32.BF16 R24, R16.reuse, R182, R24 ;  /* 0x000000b61018723c */ /* 0x040fe20000041818 */
[----:B------:R-:W-:Y:S05]  /*7b60*/  LDSM.16.M88.4 R180, [R204] ;  /* 0x00000000ccb4783b */ /* 0x000fea0000000200 */
[C---:B------:R-:W-:Y:S06]  /*7b70*/  HMMA.16816.F32.BF16 R188, R16.reuse, R172, R188 ;  /* 0x000000ac10bc723c */ /* 0x040fec00000418bc */
[----:B------:R-:W-:Y:S01]  /*7b80*/  HMMA.16816.F32.BF16 R184, R16, R174, R184 ;  /* 0x000000ae10b8723c */ /* 0x000fe200000418b8 */
[----:B------:R-:W3:Y:S04]  /*7b90*/  LDSM.16.M88.4 R16, [R213] ;  /* 0x00000000d510783b */ /* 0x000ee80000000200 */
[----:B------:R-:W4:Y:S01]  /*7ba0*/  LDSM.16.M88.4 R172, [R204+0x800] ;  /* 0x00080000ccac783b */ /* 0x000f220000000200 */
[C---:B-1----:R-:W-:Y:S06]  /*7bb0*/  HMMA.16816.F32.BF16 R8, R12.reuse, R224, R8 ;  /* 0x000000e00c08723c */ /* 0x042fec0000041808 */
[C---:B------:R-:W-:Y:S01]  /*7bc0*/  HMMA.16816.F32.BF16 R4, R12.reuse, R226, R4 ;  /* 0x000000e20c04723c */ /* 0x040fe20000041804 */
[----:B------:R-:W-:Y:S05]  /*7bd0*/  LDSM.16.M88.4 R224, [R217+0xa000] ;  /* 0x00a00000d9e0783b */ /* 0x000fea0000000200 */
[C---:B------:R-:W-:Y:S06]  /*7be0*/  HMMA.16816.F32.BF16 R168, R12.reuse, R176, R168 ;  /* 0x000000b00ca8723c */ /* 0x040fec00000418a8 */
[C---:B------:R-:W-:Y:S01]  /*7bf0*/  HMMA.16816.F32.BF16 R32, R12.reuse, R178, R32 ;  /* 0x000000b20c20723c */ /* 0x040fe20000041820 */
[----:B------:R-:W1:Y:S05]  /*7c00*/  LDSM.16.M88.4 R176, [R204+0x1000] ;  /* 0x00100000ccb0783b */ /* 0x000e6a0000000200 */
[C---:B--2---:R-:W-:Y:S06]  /*7c10*/  HMMA.16816.F32.BF16 R28, R12.reuse, R20, R28 ;  /* 0x000000140c1c723c */ /* 0x044fec000004181c */
[C---:B------:R-:W-:Y:S01]  /*7c20*/  HMMA.16816.F32.BF16 R24, R12.reuse, R22, R24 ;  /* 0x000000160c18723c */ /* 0x040fe20000041818 */
[----:B------:R-:W2:Y:S05]  /*7c30*/  LDSM.16.M88.4 R20, [R204+0x1800] ;  /* 0x00180000cc14783b */ /* 0x000eaa0000000200 */
[C---:B------:R-:W-:Y:S06]  /*7c40*/  HMMA.16816.F32.BF16 R188, R12.reuse, R220, R188 ;  /* 0x000000dc0cbc723c */ /* 0x040fec00000418bc */
[----:B------:R-:W-:Y:S01]  /*7c50*/  HMMA.16816.F32.BF16 R184, R12, R222, R184 ;  /* 0x000000de0cb8723c */ /* 0x000fe200000418b8 */
[----:B------:R-:W5:Y:S04]  /*7c60*/  LDSM.16.M88.4 R12, [R218+0x2000] ;  /* 0x00200000da0c783b */ /* 0x000f680000000200 */
        /* <DEDUP_REMOVED lines=12> */
[----:B------:R-:W1:Y:S04]  /*7d30*/  LDSM.16.M88.4 R20, [R203] ;  /* 0x00000000cb14783b */ /* 0x000e680000000200 */
[----:B------:R-:W2:Y:S01]  /*7d40*/  LDSM.16.M88.4 R16, [R202] ;  /* 0x00000000ca10783b */ /* 0x000ea20000000200 */
[C---:B-----5:R-:W-:Y:S06]  /*7d50*/  HMMA.16816.F32.BF16 R8, R12.reuse, R224, R8 ;  /* 0x000000e00c08723c */ /* 0x060fec0000041808 */
[C---:B------:R-:W-:Y:S01]  /*7d60*/  HMMA.16816.F32.BF16 R4, R12.reuse, R226, R4 ;  /* 0x000000e20c04723c */ /* 0x040fe20000041804 */
[----:B------:R-:W5:Y:S05]  /*7d70*/  LDSM.16.M88.4 R224, [R201] ;  /* 0x00000000c9e0783b */ /* 0x000f6a0000000200 */
[C---:B------:R-:W-:Y:S06]  /*7d80*/  HMMA.16816.F32.BF16 R168, R12.reuse, R220, R168 ;  /* 0x000000dc0ca8723c */ /* 0x040fec00000418a8 */
[C---:B------:R-:W-:Y:S01]  /*7d90*/  HMMA.16816.F32.BF16 R32, R12.reuse, R222, R32 ;  /* 0x000000de0c20723c */ /* 0x040fe20000041820 */
[----:B------:R-:W5:Y:S05]  /*7da0*/  LDSM.16.M88.4 R220, [R200] ;  /* 0x00000000c8dc783b */ /* 0x000f6a0000000200 */
[C---:B---3--:R-:W-:Y:S06]  /*7db0*/  HMMA.16816.F32.BF16 R28, R12.reuse, R180, R28 ;  /* 0x000000b40c1c723c */ /* 0x048fec000004181c */
[C---:B------:R-:W-:Y:S01]  /*7dc0*/  HMMA.16816.F32.BF16 R24, R12.reuse, R182, R24 ;  /* 0x000000b60c18723c */ /* 0x040fe20000041818 */
[----:B------:R-:W-:Y:S05]  /*7dd0*/  LDSM.16.M88.4 R180, [R211+0xa800] ;  /* 0x00a80000d3b4783b */ /* 0x000fea0000000200 */
[C---:B----4-:R-:W-:Y:S06]  /*7de0*/  HMMA.16816.F32.BF16 R188, R12.reuse, R172, R188 ;  /* 0x000000ac0cbc723c */ /* 0x050fec00000418bc */
[----:B------:R-:W-:Y:S01]  /*7df0*/  HMMA.16816.F32.BF16 R184, R12, R174, R184 ;  /* 0x000000ae0cb8723c */ /* 0x000fe200000418b8 */
[----:B------:R-:W-:Y:S04]  /*7e00*/  LDSM.16.M88.4 R12, [R214+0x2000] ;  /* 0x00200000d60c783b */ /* 0x000fe80000000200 */
[----:B------:R-:W3:Y:S01]  /*7e10*/  LDSM.16.M88.4 R172, [R211+0xa000] ;  /* 0x00a00000d3ac783b */ /* 0x000ee20000000200 */
        /* <DEDUP_REMOVED lines=9> */
[C---:B------:R-:W-:Y:S06]  /*7eb0*/  HMMA.16816.F32.BF16 R188, R176.reuse, R220, R188 ;  /* 0x000000dcb0bc723c */ /* 0x040fec00000418bc */
[----:B------:R-:W-:Y:S01]  /*7ec0*/  HMMA.16816.F32.BF16 R184, R176, R222, R184 ;  /* 0x000000deb0b8723c */ /* 0x000fe200000418b8 */
[----:B------:R-:W-:Y:S04]  /*7ed0*/  LDSM.16.M88.4 R176, [R213+0x2000] ;  /* 0x00200000d5b0783b */ /* 0x000fe80000000200 */
[----:B------:R-:W4:Y:S01]  /*7ee0*/  LDSM.16.M88.4 R220, [R204+0x2000] ;  /* 0x00200000ccdc783b */ /* 0x000f220000000200 */
[C---:B---3--:R-:W-:Y:S06]  /*7ef0*/  HMMA.16816.F32.BF16 R8, R12.reuse, R172, R8 ;  /* 0x000000ac0c08723c */ /* 0x048fec0000041808 */
[C---:B------:R-:W-:Y:S01]  /*7f00*/  HMMA.16816.F32.BF16 R4, R12.reuse, R174, R4 ;  /* 0x000000ae0c04723c */ /* 0x040fe20000041804 */
[----:B------:R-:W3:Y:S05]  /*7f10*/  LDSM.16.M88.4 R172, [R204+0x2800] ;  /* 0x00280000ccac783b */ /* 0x000eea0000000200 */
[C---:B------:R-:W-:Y:S06]  /*7f20*/  HMMA.16816.F32.BF16 R168, R12.reuse, R180, R168 ;  /* 0x000000b40ca8723c */ /* 0x040fec00000418a8 */
[C---:B------:R-:W-:Y:S01]  /*7f30*/  HMMA.16816.F32.BF16 R32, R12.reuse, R182, R32 ;  /* 0x000000b60c20723c */ /* 0x040fe20000041820 */
[----:B------:R-:W5:Y:S05]  /*7f40*/  LDSM.16.M88.4 R180, [R204+0x3800] ;  /* 0x00380000ccb4783b */ /* 0x000f6a0000000200 */
[C---:B-1----:R-:W-:Y:S06]  /*7f50*/  HMMA.16816.F32.BF16 R28, R12.reuse, R20, R28 ;  /* 0x000000140c1c723c */ /* 0x042fec000004181c */
[C---:B------:R-:W-:Y:S01]  /*7f60*/  HMMA.16816.F32.BF16 R24, R12.reuse, R22, R24 ;  /* 0x000000160c18723c */ /* 0x040fe20000041818 */
[----:B------:R-:W-:Y:S05]  /*7f70*/  LDSM.16.M88.4 R20, [R218+0x4000] ;  /* 0x00400000da14783b */ /* 0x000fea0000000200 */
[C---:B--2---:R-:W-:Y:S06]  /*7f80*/  HMMA.16816.F32.BF16 R188, R12.reuse, R16, R188 ;  /* 0x000000100cbc723c */ /* 0x044fec00000418bc */
[----:B------:R-:W-:Y:S01]  /*7f90*/  HMMA.16816.F32.BF16 R184, R12, R18, R184 ;  /* 0x000000120cb8723c */ /* 0x000fe200000418b8 */
[----:B------:R-:W1:Y:S04]  /*7fa0*/  LDSM.16.M88.4 R12, [R217+0xc000] ;  /* 0x00c00000d90c783b */ /* 0x000e680000000200 */
[----:B------:R-:W2:Y:S01]  /*7fb0*/  LDSM.16.M88.4 R16, [R217+0xc800] ;  /* 0x00c80000d910783b */ /* 0x000ea20000000200 */
[C---:B----4-:R-:W-:Y:S06]  /*7fc0*/  HMMA.16816.F32.BF16 R8, R176.reuse, R220, R8 ;  /* 0x000000dcb008723c */ /* 0x050fec0000041808 */
[C---:B------:R-:W-:Y:S01]  /*7fd0*/  HMMA.16816.F32.BF16 R4, R176.reuse, R222, R4 ;  /* 0x000000deb004723c */ /* 0x040fe20000041804 */
[----:B------:R-:W4:Y:S05]  /*7fe0*/  LDSM.16.M88.4 R220, [R217+0xd000] ;  /* 0x00d00000d9dc783b */ /* 0x000f2a0000000200 */
[C---:B---3--:R-:W-:Y:S06]  /*7ff0*/  HMMA.16816.F32.BF16 R168, R176.reuse, R172, R168 ;  /* 0x000000acb0a8723c */ /* 0x048fec00000418a8 */
[C---:B------:R-:W-:Y:S01]  /*8000*/  HMMA.16816.F32.BF16 R32, R176.reuse, R174, R32 ;  /* 0x000000aeb020723c */ /* 0x040fe20000041820 */
[----:B------:R-:W3:Y:S05]  /*8010*/  LDSM.16.M88.4 R172, [R217+0xd800] ;  /* 0x00d80000d9ac783b */ /* 0x000eea0000000200 */
[C---:B------:R-:W-:Y:S06]  /*8020*/  HMMA.16816.F32.BF16 R28, R176.reuse, R224, R28 ;  /* 0x000000e0b01c723c */ /* 0x040fec000004181c */
[C---:B------:R-:W-:Y:S01]  /*8030*/  HMMA.16816.F32.BF16 R24, R176.reuse, R226, R24 ;  /* 0x000000e2b018723c */ /* 0x040fe20000041818 */
[----:B------:R-:W-:Y:S05]  /*8040*/  LDSM.16.M88.4 R224, [R199] ;  /* 0x00000000c7e0783b */ /* 0x000fea0000000200 */
[C---:B-----5:R-:W-:Y:S06]  /*8050*/  HMMA.16816.F32.BF16 R188, R176.reuse, R180, R188 ;  /* 0x000000b4b0bc723c */ /* 0x060fec00000418bc */
[----:B------:R-:W-:Y:S01]  /*8060*/  HMMA.16816.F32.BF16 R184, R176, R182, R184 ;  /* 0x000000b6b0b8723c */ /* 0x000fe200000418b8 */
[----:B------:R-:W-:Y:S04]  /*8070*/  LDSM.16.M88.4 R180, [R198] ;  /* 0x00000000c6b4783b */ /* 0x000fe80000000200 */
[----:B------:R-:W-:Y:S01]  /*8080*/  LDSM.16.M88.4 R176, [R197] ;  /* 0x00000000c5b0783b */ /* 0x000fe20000000200 */
[C---:B-1----:R-:W-:Y:S06]  /*8090*/  HMMA.16816.F32.BF16 R8, R20.reuse, R12, R8 ;  /* 0x0000000c1408723c */ /* 0x042fec0000041808 */
[C---:B------:R-:W-:Y:S01]  /*80a0*/  HMMA.16816.F32.BF16 R4, R20.reuse, R14, R4 ;  /* 0x0000000e1404723c */ /* 0x040fe20000041804 */
[----:B------:R-:W1:Y:S05]  /*80b0*/  LDSM.16.M88.4 R12, [R216+0x4000] ;  /* 0x00400000d80c783b */ /* 0x000e6a0000000200 */
[C---:B--2---:R-:W-:Y:S06]  /*80c0*/  HMMA.16816.F32.BF16 R168, R20.reuse, R16, R168 ;  /* 0x0000001014a8723c */ /* 0x044fec00000418a8 */
[C---:B------:R-:W-:Y:S01]  /*80d0*/  HMMA.16816.F32.BF16 R32, R20.reuse, R18, R32 ;  /* 0x000000121420723c */ /* 0x040fe20000041820 */
[----:B------:R-:W2:Y:S05]  /*80e0*/  LDSM.16.M88.4 R16, [R196] ;  /* 0x00000000c410783b */ /* 0x000eaa0000000200 */
[C---:B----4-:R-:W-:Y:S06]  /*80f0*/  HMMA.16816.F32.BF16 R28, R20.reuse, R220, R28 ;  /* 0x000000dc141c723c */ /* 0x050fec000004181c */
[C---:B------:R-:W-:Y:S01]  /*8100*/  HMMA.16816.F32.BF16 R24, R20.reuse, R222, R24 ;  /* 0x000000de1418723c */ /* 0x040fe20000041818 */
[----:B------:R-:W-:Y:S05]  /*8110*/  LDSM.16.M88.4 R220, [R211+0xc000] ;  /* 0x00c00000d3dc783b */ /* 0x000fea0000000200 */
[C---:B---3--:R-:W-:Y:S06]  /*8120*/  HMMA.16816.F32.BF16 R188, R20.reuse, R172, R188 ;  /* 0x000000ac14bc723c */ /* 0x048fec00000418bc */
[----:B------:R-:W-:Y:S01]  /*8130*/  HMMA.16816.F32.BF16 R184, R20, R174, R184 ;  /* 0x000000ae14b8723c */ /* 0x000fe200000418b8 */
[----:B------:R-:W-:Y:S04]  /*8140*/  LDSM.16.M88.4 R172, [R214+0x4000] ;  /* 0x00400000d6ac783b */ /* 0x000fe80000000200 */
[----:B------:R-:W3:Y:S01]  /*8150*/  LDSM.16.M88.4 R20, [R211+0xc800] ;  /* 0x00c80000d314783b */ /* 0x000ee20000000200 */
[C---:B-1----:R-:W-:Y:S06]  /*8160*/  HMMA.16816.F32.BF16 R168, R12.reuse, R180, R168 ;  /* 0x000000b40ca8723c */ /* 0x042fec00000418a8 */
[C---:B------:R-:W-:Y:S01]  /*8170*/  HMMA.16816.F32.BF16 R32, R12.reuse, R182, R32 ;  /* 0x000000b60c20723c */ /* 0x040fe20000041820 */
[----:B------:R-:W1:Y:S05]  /*8180*/  LDSM.16.M88.4 R180, [R211+0xd000] ;  /* 0x00d00000d3b4783b */ /* 0x000e6a0000000200 */
[C---:B------:R-:W-:Y:S06]  /*8190*/  HMMA.16816.F32.BF16 R28, R12.reuse, R176, R28 ;  /* 0x000000b00c1c723c */ /* 0x040fec000004181c */
[C---:B------:R-:W-:Y:S01]  /*81a0*/  HMMA.16816.F32.BF16 R24, R12.reuse, R178, R24 ;  /* 0x000000b20c18723c */ /* 0x040fe20000041818 */
[----:B------:R-:W4:Y:S05]  /*81b0*/  LDSM.16.M88.4 R176, [R211+0xd800] ;  /* 0x00d80000d3b0783b */ /* 0x000f2a0000000200 */
[C---:B------:R-:W-:Y:S06]  /*81c0*/  HMMA.16816.F32.BF16 R8, R12.reuse, R224, R8 ;  /* 0x000000e00c08723c */ /* 0x040fec0000041808 */
[C---:B------:R-:W-:Y:S01]  /*81d0*/  HMMA.16816.F32.BF16 R4, R12.reuse, R226, R4 ;  /* 0x000000e20c04723c */ /* 0x040fe20000041804 */
[----:B------:R-:W-:Y:S05]  /*81e0*/  LDSM.16.M88.4 R224, [R204+0x4800] ;  /* 0x00480000cce0783b */ /* 0x000fea0000000200 */
[C---:B--2---:R-:W-:Y:S06]  /*81f0*/  HMMA.16816.F32.BF16 R188, R12.reuse, R16, R188 ;  /* 0x000000100cbc723c */ /* 0x044fec00000418bc */
[----:B------:R-:W-:Y:S01]  /*8200*/  HMMA.16816.F32.BF16 R184, R12, R18, R184 ;  /* 0x000000120cb8723c */ /* 0x000fe200000418b8 */
[----:B------:R-:W-:Y:S04]  /*8210*/  LDSM.16.M88.4 R16, [R213+0x4000] ;  /* 0x00400000d510783b */ /* 0x000fe80000000200 */
[----:B------:R-:W2:Y:S01]  /*8220*/  LDSM.16.M88.4 R12, [R204+0x4000] ;  /* 0x00400000cc0c783b */ /* 0x000ea20000000200 */
        /* <DEDUP_REMOVED lines=9> */
[C---:B----4-:R-:W-:Y:S06]  /*82c0*/  HMMA.16816.F32.BF16 R188, R172.reuse, R176, R188 ;  /* 0x000000b0acbc723c */ /* 0x050fec00000418bc */
[----:B------:R-:W-:Y:S01]  /*82d0*/  HMMA.16816.F32.BF16 R184, R172, R178, R184 ;  /* 0x000000b2acb8723c */ /* 0x000fe200000418b8 */
[----:B------:R-:W1:Y:S04]  /*82e0*/  LDSM.16.M88.4 R176, [R218+0x6000] ;  /* 0x00600000dab0783b */ /* 0x000e680000000200 */
[----:B------:R-:W4:Y:S01]  /*82f0*/  LDSM.16.M88.4 R172, [R217+0xe800] ;  /* 0x00e80000d9ac783b */ /* 0x000f220000000200 */
[C---:B--2---:R-:W-:Y:S06]  /*8300*/  HMMA.16816.F32.BF16 R8, R16.reuse, R12, R8 ;  /* 0x0000000c1008723c */ /* 0x044fec0000041808 */
[C---:B------:R-:W-:Y:S01]  /*8310*/  HMMA.16816.F32.BF16 R4, R16.reuse, R14, R4 ;  /* 0x0000000e1004723c */ /* 0x040fe20000041804 */
[----:B------:R-:W2:Y:S05]  /*8320*/  LDSM.16.M88.4 R12, [R217+0xf000] ;  /* 0x00f00000d90c783b */ /* 0x000eaa0000000200 */
[C---:B------:R-:W-:Y:S06]  /*8330*/  HMMA.16816.F32.BF16 R168, R16.reuse, R224, R168 ;  /* 0x000000e010a8723c */ /* 0x040fec00000418a8 */
[C---:B------:R-:W-:Y:S01]  /*8340*/  HMMA.16816.F32.BF16 R32, R16.reuse, R226, R32 ;  /* 0x000000e21020723c */ /* 0x040fe20000041820 */
[----:B------:R-:W-:Y:S05]  /*8350*/  LDSM.16.M88.4 R224, [R216+0x6000] ;  /* 0x00600000d8e0783b */ /* 0x000fea0000000200 */
[C---:B---3--:R-:W-:Y:S06]  /*8360*/  HMMA.16816.F32.BF16 R188, R16.reuse, R20, R188 ;  /* 0x0000001410bc723c */ /* 0x048fec00000418bc */
[C---:B------:R-:W-:Y:S01]  /*8370*/  HMMA.16816.F32.BF16 R184, R16.reuse, R22, R184 ;  /* 0x0000001610b8723c */ /* 0x040fe200000418b8 */
[----:B------:R-:W3:Y:S05]  /*8380*/  LDSM.16.M88.4 R20, [R195] ;  /* 0x00000000c314783b */ /* 0x000eea0000000200 */
[C---:B-----5:R-:W-:Y:S06]  /*8390*/  HMMA.16816.F32.BF16 R28, R16.reuse, R220, R28 ;  /* 0x000000dc101c723c */ /* 0x060fec000004181c */
[----:B------:R-:W-:Y:S01]  /*83a0*/  HMMA.16816.F32.BF16 R24, R16, R222, R24 ;  /* 0x000000de1018723c */ /* 0x000fe20000041818 */
[----:B------:R-:W5:Y:S04]  /*83b0*/  LDSM.16.M88.4 R220, [R217+0xf800] ;  /* 0x00f80000d9dc783b */ /* 0x000f680000000200 */
[----:B------:R-:W5:Y:S01]  /*83c0*/  LDSM.16.M88.4 R16, [R194] ;  /* 0x00000000c210783b */ /* 0x000f620000000200 */
[C---:B-1----:R-:W-:Y:S06]  /*83d0*/  HMMA.16816.F32.BF16 R8, R176.reuse, R180, R8 ;  /* 0x000000b4b008723c */ /* 0x042fec0000041808 */
[C---:B------:R-:W-:Y:S01]  /*83e0*/  HMMA.16816.F32.BF16 R4, R176.reuse, R182, R4 ;  /* 0x000000b6b004723c */ /* 0x040fe20000041804 */
[----:B------:R-:W-:Y:S05]  /*83f0*/  LDSM.16.M88.4 R180, [R214+0x6000] ;  /* 0x00600000d6b4783b */ /* 0x000fea0000000200 */
[C---:B----4-:R-:W-:Y:S06]  /*8400*/  HMMA.16816.F32.BF16 R168, R176.reuse, R172, R168 ;  /* 0x000000acb0a8723c */ /* 0x050fec00000418a8 */
[C---:B------:R-:W-:Y:S01]  /*8410*/  HMMA.16816.F32.BF16 R32, R176.reuse, R174, R32 ;  /* 0x000000aeb020723c */ /* 0x040fe20000041820 */
[----:B------:R-:W1:Y:S05]  /*8420*/  LDSM.16.M88.4 R172, [R211+0xe000] ;  /* 0x00e00000d3ac783b */ /* 0x000e6a0000000200 */
[C---:B--2---:R-:W-:Y:S06]  /*8430*/  HMMA.16816.F32.BF16 R28, R176.reuse, R12, R28 ;  /* 0x0000000cb01c723c */ /* 0x044fec000004181c */
[----:B------:R-:W-:Y:S01]  /*8440*/  HMMA.16816.F32.BF16 R24, R176, R14, R24 ;  /* 0x0000000eb018723c */ /* 0x000fe20000041818 */
[----:B------:R-:W2:Y:S05]  /*8450*/  LDSM.16.M88.4 R12, [R193] ;  /* 0x00000000c10c783b */ /* 0x000eaa0000000200 */
[C---:B---3--:R-:W-:Y:S06]  /*8460*/  HMMA.16816.F32.BF16 R8, R224.reuse, R20, R8 ;  /* 0x00000014e008723c */ /* 0x048fec0000041808 */
[----:B------:R-:W-:Y:S01]  /*8470*/  HMMA.16816.F32.BF16 R4, R224, R22, R4 ;  /* 0x00000016e004723c */ /* 0x000fe20000041804 */
[----:B------:R-:W-:Y:S05]  /*8480*/  LDSM.16.M88.4 R20, [R213+0x6000] ;  /* 0x00600000d514783b */ /* 0x000fea0000000200 */
[C---:B-----5:R-:W-:Y:S06]  /*8490*/  HMMA.16816.F32.BF16 R188, R176.reuse, R220, R188 ;  /* 0x000000dcb0bc723c */ /* 0x060fec00000418bc */
[----:B------:R-:W-:Y:S01]  /*84a0*/  HMMA.16816.F32.BF16 R184, R176, R222, R184 ;  /* 0x000000deb0b8723c */ /* 0x000fe200000418b8 */
[----:B------:R-:W3:Y:S04]  /*84b0*/  LDSM.16.M88.4 R176, [R211+0xe800] ;  /* 0x00e80000d3b0783b */ /* 0x000ee80000000200 */
[----:B------:R-:W4:Y:S01]  /*84c0*/  LDSM.16.M88.4 R220, [R192] ;  /* 0x00000000c0dc783b */ /* 0x000f220000000200 */
[C---:B------:R-:W-:Y:S06]  /*84d0*/  HMMA.16816.F32.BF16 R168, R224.reuse, R16, R168 ;  /* 0x00000010e0a8723c */ /* 0x040fec00000418a8 */
[----:B------:R-:W-:Y:S01]  /*84e0*/  HMMA.16816.F32.BF16 R32, R224, R18, R32 ;  /* 0x00000012e020723c */ /* 0x000fe20000041820 */
[----:B------:R-:W5:Y:S05]  /*84f0*/  LDSM.16.M88.4 R16, [R204+0x6000] ;  /* 0x00600000cc10783b */ /* 0x000f6a0000000200 */
[C---:B-1----:R-:W-:Y:S06]  /*8500*/  HMMA.16816.F32.BF16 R8, R180.reuse, R172, R8 ;  /* 0x000000acb408723c */ /* 0x042fec0000041808 */
[----:B------:R-:W-:Y:S01]  /*8510*/  HMMA.16816.F32.BF16 R4, R180, R174, R4 ;  /* 0x000000aeb404723c */ /* 0x000fe20000041804 */
[----:B------:R-:W1:Y:S05]  /*8520*/  LDSM.16.M88.4 R172, [R211+0xf000] ;  /* 0x00f00000d3ac783b */ /* 0x000e6a0000000200 */
[C---:B--2---:R-:W-:Y:S06]  /*8530*/  HMMA.16816.F32.BF16 R28, R224.reuse, R12, R28 ;  /* 0x0000000ce01c723c */ /* 0x044fec000004181c */
[----:B------:R-:W-:Y:S01]  /*8540*/  HMMA.16816.F32.BF16 R24, R224, R14, R24 ;  /* 0x0000000ee018723c */ /* 0x000fe20000041818 */
[----:B------:R-:W2:Y:S05]  /*8550*/  LDSM.16.M88.4 R12, [R204+0x6800] ;  /* 0x00680000cc0c783b */ /* 0x000eaa0000000200 */
[----:B---3--:R-:W-:Y:S06]  /*8560*/  HMMA.16816.F32.BF16 R168, R180, R176, R168 ;  /* 0x000000b0b4a8723c */ /* 0x008fec00000418a8 */
[----:B----4-:R-:W-:Y:S06]  /*8570*/  HMMA.16816.F32.BF16 R188, R224, R220, R188 ;  /* 0x000000dce0bc723c */ /* 0x010fec00000418bc */
[----:B-----5:R-:W-:Y:S01]  /*8580*/  HMMA.16816.F32.BF16 R8, R20, R16, R8 ;  /* 0x000000101408723c */ /* 0x020fe20000041808 */
[----:B------:R-:W-:-:S05]  /*8590*/  VIADD R220, R0, 0x1 ;  /* 0x0000000100dc7836 */ /* 0x000fca0000000000 */
[----:B------:R-:W-:Y:S01]  /*85a0*/  HMMA.16816.F32.BF16 R4, R20, R18, R4 ;  /* 0x000000121404723c */ /* 0x000fe20000041804 */
[----:B------:R-:W-:Y:S01]  /*85b0*/  I2FP.F32.S32 R2, R220 ;  /* 0x000000dc00027245 */ /* 0x000fe20000201400 */
[----:B------:R-:W3:Y:S01]  /*85c0*/  LDSM.16.M88.4 R16, [R211+0xf800] ;  /* 0x00f80000d310783b */ /* 0x000ee20000000200 */
[CC--:B------:R-:W-:Y:S02]  /*85d0*/  ISETP.GE.AND P2, PT, R220.reuse, R236.reuse, PT ;  /* 0x000000ecdc00720c */ /* 0x0c0fe40003f46270 */
[----:B------:R-:W-:Y:S01]  /*85e0*/  ISETP.GE.AND P1, PT, R220, R165, PT ;  /* 0x000000a5dc00720c */ /* 0x000fe20003f26270 */
[C---:B-1----:R-:W-:Y:S06]  /*85f0*/  HMMA.16816.F32.BF16 R28, R180.reuse, R172, R28 ;  /* 0x000000acb41c723c */ /* 0x042fec000004181c */
[----:B------:R-:W-:Y:S01]  /*8600*/  HMMA.16816.F32.BF16 R32, R180, R178, R32 ;  /* 0x000000b2b420723c */ /* 0x000fe20000041820 */
[----:B------:R-:W-:Y:S01]  /*8610*/  VIADD R173, R0, 0x8 ;  /* 0x0000000800ad7836 */ /* 0x000fe20000000000 */
[----:B------:R-:W1:Y:S04]  /*8620*/  LDSM.16.M88.4 R176, [R204+0x7000] ;  /* 0x00700000ccb0783b */ /* 0x000e680000000200 */
[----:B--2---:R-:W-:Y:S01]  /*8630*/  HMMA.16816.F32.BF16 R168, R20, R12, R168 ;  /* 0x0000000c14a8723c */ /* 0x004fe200000418a8 */
[C---:B------:R-:W-:Y:S01]  /*8640*/  FFMA.FTZ R9, R2.reuse, UR5, R9 ;  /* 0x0000000502097c23 */ /* 0x040fe20008010009 */
[----:B------:R-:W-:Y:S01]  /*8650*/  ISETP.GE.AND P0, PT, R173, R236, PT ;  /* 0x000000ecad00720c */ /* 0x000fe20003f06270 */
[----:B------:R-:W-:-:S03]  /*8660*/  FFMA.FTZ R11, R2, UR5, R11 ;  /* 0x00000005020b7c23 */ /* 0x000fc6000801000b */
[----:B------:R-:W-:Y:S01]  /*8670*/  FSEL R172, R9, -INF , !P2 ;  /* 0xff80000009ac7808 */ /* 0x000fe20005000000 */
[----:B------:R-:W-:Y:S01]  /*8680*/  VIADD R9, R0, 0x9 ;  /* 0x0000000900097836 */ /* 0x000fe20000000000 */
[----:B------:R-:W-:Y:S01]  /*8690*/  I2FP.F32.S32 R12, R173 ;  /* 0x000000ad000c7245 */ /* 0x000fe20000201400 */
[----:B------:R-:W-:Y:S01]  /*86a0*/  HMMA.16816.F32.BF16 R24, R180, R174, R24 ;  /* 0x000000aeb418723c */ /* 0x000fe20000041818 */
[----:B------:R-:W-:Y:S02]  /*86b0*/  ISETP.GE.AND P2, PT, R173, R165, PT ;  /* 0x000000a5ad00720c */ /* 0x000fe40003f46270 */
[----:B------:R-:W-:Y:S01]  /*86c0*/  I2FP.F32.S32 R2, R9 ;  /* 0x0000000900027245 */ /* 0x000fe20000201400 */
[C---:B------:R-:W-:Y:S01]  /*86d0*/  FFMA.FTZ R4, R12.reuse, UR5, R4 ;  /* 0x000000050c047c23 */ /* 0x040fe20008010004 */
[----:B------:R-:W-:Y:S01]  /*86e0*/  FFMA.FTZ R6, R12, UR5, R6 ;  /* 0x000000050c067c23 */ /* 0x000fe20008010006 */
[----:B------:R-:W-:Y:S01]  /*86f0*/  HMMA.16816.F32.BF16 R184, R224, R222, R184 ;  /* 0x000000dee0b8723c */ /* 0x000fe200000418b8 */
[----:B------:R-:W-:Y:S01]  /*8700*/  FSEL R174, R11, -INF , !P1 ;  /* 0xff8000000bae7808 */ /* 0x000fe20004800000 */
[----:B------:R-:W-:Y:S01]  /*8710*/  FFMA.FTZ R5, R2, UR5, R5 ;  /* 0x0000000502057c23 */ /* 0x000fe20008010005 */
[----:B------:R-:W-:Y:S01]  /*8720*/  FSEL R240, R4, -INF , !P0 ;  /* 0xff80000004f07808 */ /* 0x000fe20004000000 */
[----:B------:R-:W-:Y:S01]  /*8730*/  VIADD R4, R0, 0x10 ;  /* 0x0000001000047836 */ /* 0x000fe20000000000 */
[----:B------:R-:W-:Y:S01]  /*8740*/  FSEL R241, R6, -INF , !P2 ;  /* 0xff80000006f17808 */ /* 0x000fe20005000000 */
[----:B------:R-:W-:Y:S01]  /*8750*/  FFMA.FTZ R243, R2, UR5, R7 ;  /* 0x0000000502f37c23 */ /* 0x000fe20008010007 */
[----:B------:R-:W-:Y:S01]  /*8760*/  ISETP.GE.AND P1, PT, R9, R236, PT ;  /* 0x000000ec0900720c */ /* 0x000fe20003f26270 */
[----:B------:R-:W-:Y:S01]  /*8770*/  HMMA.16816.F32.BF16 R32, R20, R14, R32 ;  /* 0x0000000e1420723c */ /* 0x000fe20000041820 */
[----:B------:R-:W-:Y:S01]  /*8780*/  I2FP.F32.S32 R6, R4 ;  /* 0x0000000400067245 */ /* 0x000fe20000201400 */
[----:B------:R-:W-:Y:S01]  /*8790*/  VIADD R12, R0, 0x19 ;  /* 0x00000019000c7836 */ /* 0x000fe20000000000 */
[----:B------:R-:W-:-:S02]  /*87a0*/  FSEL R242, R5, -INF , !P1 ;  /* 0xff80000005f27808 */ /* 0x000fc40004800000 */
[----:B------:R-:W-:Y:S01]  /*87b0*/  ISETP.GE.AND P2, PT, R4, R236, PT ;  /* 0x000000ec0400720c */ /* 0x000fe20003f46270 */
[----:B------:R-:W-:Y:S01]  /*87c0*/  FFMA.FTZ R168, R6, UR5, R168 ;  /* 0x0000000506a87c23 */ /* 0x000fe200080100a8 */
[-C--:B------:R-:W-:Y:S01]  /*87d0*/  ISETP.GE.AND P1, PT, R4, R165.reuse, PT ;  /* 0x000000a50400720c */ /* 0x080fe20003f26270 */
[----:B------:R-:W-:Y:S01]  /*87e0*/  FFMA.FTZ R170, R6, UR5, R170 ;  /* 0x0000000506aa7c23 */ /* 0x000fe200080100aa */
[----:B------:R-:W-:Y:S01]  /*87f0*/  ISETP.GE.AND P0, PT, R9, R165, PT ;  /* 0x000000a50900720c */ /* 0x000fe20003f06270 */
[----:B------:R-:W2:Y:S01]  /*8800*/  LDSM.16.M88.4 R4, [R204+0x7800] ;  /* 0x00780000cc04783b */ /* 0x000ea20000000200 */
[----:B------:R-:W-:Y:S01]  /*8810*/  VIADD R9, R0, 0x11 ;  /* 0x0000001100097836 */ /* 0x000fe20000000000 */
[----:B---3--:R-:W-:Y:S01]  /*8820*/  HMMA.16816.F32.BF16 R188, R180, R16, R188 ;  /* 0x00000010b4bc723c */ /* 0x008fe200000418bc */
[----:B------:R-:W-:Y:S01]  /*8830*/  FSEL R243, R243, -INF , !P0 ;  /* 0xff800000f3f37808 */ /* 0x000fe20004000000 */
[----:B------:R-:W-:-:S04]  /*8840*/  DEPBAR.LE SB0, 0x0 ;  /* 0x000080000000791a */ /* 0x000fc80000000000 */
[----:B------:R-:W-:Y:S01]  /*8850*/  FSEL R239, R168, -INF , !P2 ;  /* 0xff800000a8ef7808 */ /* 0x000fe20005000000 */
[----:B-1----:R-:W-:Y:S01]  /*8860*/  HMMA.16816.F32.BF16 R28, R20, R176, R28 ;  /* 0x000000b0141c723c */ /* 0x002fe2000004181c */
[----:B------:R-:W-:Y:S02]  /*8870*/  I2FP.F32.S32 R11, R9 ;  /* 0x00000009000b7245 */ /* 0x000fe40000201400 */
[C---:B------:R-:W-:Y:S01]  /*8880*/  ISETP.GE.AND P0, PT, R9.reuse, R236, PT ;  /* 0x000000ec0900720c */ /* 0x040fe20003f06270 */
[----:B------:R-:W-:Y:S01]  /*8890*/  BAR.SYNC.DEFER_BLOCKING 0x0 ;  /* 0x0000000000007b1d */ /* 0x000fe20000010000 */
[----:B------:R-:W-:Y:S01]  /*88a0*/  ISETP.GE.AND P2, PT, R9, R165, PT ;  /* 0x000000a50900720c */ /* 0x000fe20003f46270 */
[----:B------:R-:W-:Y:S02]  /*88b0*/  VIADD R9, R0, 0x18 ;  /* 0x0000001800097836 */ /* 0x000fe40000000000 */
[C---:B------:R-:W-:Y:S01]  /*88c0*/  FFMA.FTZ R169, R11.reuse, UR5, R169 ;  /* 0x000000050ba97c23 */ /* 0x040fe200080100a9 */
[----:B------:R-:W-:Y:S01]  /*88d0*/  FSEL R227, R170, -INF , !P1 ;  /* 0xff800000aae37808 */ /* 0x000fe20004800000 */
[----:B------:R-:W-:Y:S01]  /*88e0*/  FFMA.FTZ R171, R11, UR5, R171 ;  /* 0x000000050bab7c23 */ /* 0x000fe200080100ab */
[----:B------:R-:W-:Y:S01]  /*88f0*/  HMMA.16816.F32.BF16 R184, R180, R18, R184 ;  /* 0x00000012b4b8723c */ /* 0x000fe200000418b8 */
[----:B------:R-:W-:-:S02]  /*8900*/  I2FP.F32.S32 R2, R9 ;  /* 0x0000000900027245 */ /* 0x000fc40000201400 */
[----:B------:R-:W-:Y:S02]  /*8910*/  FSEL R238, R169, -INF , !P0 ;  /* 0xff800000a9ee7808 */ /* 0x000fe40004000000 */
[C---:B------:R-:W-:Y:S01]  /*8920*/  ISETP.GE.AND P1, PT, R9.reuse, R236, PT ;  /* 0x000000ec0900720c */ /* 0x040fe20003f26270 */
[----:B------:R-:W-:Y:S01]  /*8930*/  FFMA.FTZ R32, R2, UR5, R32 ;  /* 0x0000000502207c23 */ /* 0x000fe20008010020 */
[C---:B------:R-:W-:Y:S01]  /*8940*/  HMMA.16816.F32.BF16 R24, R20.reuse, R178, R24 ;  /* 0x000000b21418723c */ /* 0x040fe20000041818 */
[-C--:B------:R-:W-:Y:S01]  /*8950*/  ISETP.GE.AND P0, PT, R9, R165.reuse, PT ;  /* 0x000000a50900720c */ /* 0x080fe20003f06270 */
[----:B------:R-:W-:Y:S01]  /*8960*/  VIADD R9, R0, 0x20 ;  /* 0x0000002000097836 */ /* 0x000fe20000000000 */
[----:B------:R-:W-:Y:S01]  /*8970*/  I2FP.F32.S32 R11, R12 ;  /* 0x0000000c000b7245 */ /* 0x000fe20000201400 */
[----:B------:R-:W-:Y:S01]  /*8980*/  FFMA.FTZ R34, R2, UR5, R34 ;  /* 0x0000000502227c23 */ /* 0x000fe20008010022 */
[----:B------:R-:W-:Y:S02]  /*8990*/  FSEL R225, R171, -INF , !P2 ;  /* 0xff800000abe17808 */ /* 0x000fe40005000000 */
[----:B------:R-:W-:Y:S01]  /*89a0*/  FSEL R237, R32, -INF , !P1 ;  /* 0xff80000020ed7808 */ /* 0x000fe20004800000 */
[C---:B------:R-:W-:Y:S01]  /*89b0*/  FFMA.FTZ R33, R11.reuse, UR5, R33 ;  /* 0x000000050b217c23 */ /* 0x040fe20008010021 */
[C---:B------:R-:W-:Y:S01]  /*89c0*/  ISETP.GE.AND P2, PT, R12.reuse, R236, PT ;  /* 0x000000ec0c00720c */ /* 0x040fe20003f46270 */
[----:B------:R-:W-:Y:S01]  /*89d0*/  FFMA.FTZ R35, R11, UR5, R35 ;  /* 0x000000050b237c23 */ /* 0x000fe20008010023 */
[----:B------:R-:W-:Y:S01]  /*89e0*/  ISETP.GE.AND P1, PT, R12, R165, PT ;  /* 0x000000a50c00720c */ /* 0x000fe20003f26270 */
[----:B------:R-:W-:Y:S01]  /*89f0*/  VIADD R11, R0, 0x21 ;  /* 0x00000021000b7836 */ /* 0x000fe20000000000 */
[----:B------:R-:W-:Y:S01]  /*8a00*/  I2FP.F32.S32 R12, R9 ;  /* 0x00000009000c7245 */ /* 0x000fe20000201400 */
[----:B--2---:R-:W-:Y:S01]  /*8a10*/  HMMA.16816.F32.BF16 R188, R20, R4, R188 ;  /* 0x0000000414bc723c */ /* 0x004fe200000418bc */
[----:B------:R-:W-:-:S02]  /*8a20*/  FSEL R226, R34, -INF , !P0 ;  /* 0xff80000022e27808 */ /* 0x000fc40004000000 */
[----:B------:R-:W-:Y:S01]  /*8a30*/  I2FP.F32.S32 R2, R11 ;  /* 0x0000000b00027245 */ /* 0x000fe20000201400 */
[C---:B------:R-:W-:Y:S01]  /*8a40*/  FFMA.FTZ R13, R12.reuse, UR5, R28 ;  /* 0x000000050c0d7c23 */ /* 0x040fe2000801001c */
[-C--:B------:R-:W-:Y:S01]  /*8a50*/  ISETP.GE.AND P0, PT, R9, R236.reuse, PT ;  /* 0x000000ec0900720c */ /* 0x080fe20003f06270 */
[----:B------:R-:W-:Y:S01]  /*8a60*/  FFMA.FTZ R30, R12, UR5, R30 ;  /* 0x000000050c1e7c23 */ /* 0x000fe2000801001e */
[----:B------:R-:W-:Y:S01]  /*8a70*/  VIADD R4, R0, 0x28 ;  /* 0x0000002800047836 */ /* 0x000fe20000000000 */
[----:B------:R-:W-:Y:S01]  /*8a80*/  FSEL R220, R35, -INF , !P1 ;  /* 0xff80000023dc7808 */ /* 0x000fe20004800000 */
[C---:B------:R-:W-:Y:S01]  /*8a90*/  FFMA.FTZ R29, R2.reuse, UR5, R29 ;  /* 0x00000005021d7c23 */ /* 0x040fe2000801001d */
[----:B------:R-:W-:Y:S01]  /*8aa0*/  FSEL R28, R33, -INF , !P2 ;  /* 0xff800000211c7808 */ /* 0x000fe20005000000 */
[----:B------:R-:W-:Y:S01]  /*8ab0*/  FFMA.FTZ R31, R2, UR5, R31 ;  /* 0x00000005021f7c23 */ /* 0x000fe2000801001f */
[----:B------:R-:W-:Y:S02]  /*8ac0*/  FSEL R35, R13, -INF , !P0 ;  /* 0xff8000000d237808 */ /* 0x000fe40004000000 */
[----:B------:R-:W-:Y:S01]  /*8ad0*/  ISETP.GE.AND P2, PT, R9, R165, PT ;  /* 0x000000a50900720c */ /* 0x000fe20003f46270 */
[----:B------:R-:W-:Y:S01]  /*8ae0*/  VIADD R9, R0, 0x29 ;  /* 0x0000002900097836 */ /* 0x000fe20000000000 */
[----:B------:R-:W-:-:S02]  /*8af0*/  ISETP.GE.AND P1, PT, R11, R236, PT ;  /* 0x000000ec0b00720c */ /* 0x000fc40003f26270 */
[-C--:B------:R-:W-:Y:S02]  /*8b00*/  ISETP.GE.AND P0, PT, R11, R165.reuse, PT ;  /* 0x000000a50b00720c */ /* 0x080fe40003f06270 */
[----:B------:R-:W-:Y:S02]  /*8b10*/  I2FP.F32.S32 R11, R4 ;  /* 0x00000004000b7245 */ /* 0x000fe40000201400 */
[----:B------:R-:W-:Y:S02]  /*8b20*/  FSEL R32, R30, -INF , !P2 ;  /* 0xff8000001e207808 */ /* 0x000fe40005000000 */
[----:B------:R-:W-:Y:S01]  /*8b30*/  FSEL R34, R29, -INF , !P1 ;  /* 0xff8000001d227808 */ /* 0x000fe20004800000 */
[C---:B------:R-:W-:Y:S01]  /*8b40*/  FFMA.FTZ R24, R11.reuse, UR5, R24 ;  /* 0x000000050b187c23 */ /* 0x040fe20008010018 */
[C---:B------:R-:W-:Y:S01]  /*8b50*/  ISETP.GE.AND P2, PT, R4.reuse, R236, PT ;  /* 0x000000ec0400720c */ /* 0x040fe20003f46270 */
[----:B------:R-:W-:Y:S01]  /*8b60*/  FFMA.FTZ R26, R11, UR5, R26 ;  /* 0x000000050b1a7c23 */ /* 0x000fe2000801001a */
[----:B------:R-:W-:Y:S01]  /*8b70*/  ISETP.GE.AND P1, PT, R4, R165, PT ;  /* 0x000000a50400720c */ /* 0x000fe20003f26270 */
[----:B------:R-:W-:Y:S01]  /*8b80*/  VIADD R11, R0, 0x30 ;  /* 0x00000030000b7836 */ /* 0x000fe20000000000 */
[----:B------:R-:W-:Y:S01]  /*8b90*/  HMMA.16816.F32.BF16 R4, R20, R6, R184 ;  /* 0x000000061404723c */ /* 0x000fe200000418b8 */
[----:B------:R-:W-:-:S02]  /*8ba0*/  FSEL R33, R31, -INF , !P0 ;  /* 0xff8000001f217808 */ /* 0x000fc40004000000 */
[----:B------:R-:W-:Y:S02]  /*8bb0*/  FSEL R224, R24, -INF , !P2 ;  /* 0xff80000018e07808 */ /* 0x000fe40005000000 */
[----:B------:R-:W-:Y:S02]  /*8bc0*/  I2FP.F32.S32 R2, R9 ;  /* 0x0000000900027245 */ /* 0x000fe40000201400 */
[CC--:B------:R-:W-:Y:S02]  /*8bd0*/  ISETP.GE.AND P0, PT, R9.reuse, R236.reuse, PT ;  /* 0x000000ec0900720c */ /* 0x0c0fe40003f06270 */
[----:B------:R-:W-:Y:S01]  /*8be0*/  ISETP.GE.AND P2, PT, R9, R165, PT ;  /* 0x000000a50900720c */ /* 0x000fe20003f46270 */
[C---:B------:R-:W-:Y:S01]  /*8bf0*/  FFMA.FTZ R25, R2.reuse, UR5, R25 ;  /* 0x0000000502197c23 */ /* 0x040fe20008010019 */
[----:B------:R-:W-:Y:S01]  /*8c00*/  I2FP.F32.S32 R9, R11 ;  /* 0x0000000b00097245 */ /* 0x000fe20000201400 */
[----:B------:R-:W-:Y:S01]  /*8c10*/  FFMA.FTZ R27, R2, UR5, R27 ;  /* 0x00000005021b7c23 */ /* 0x000fe2000801001b */
[----:B------:R-:W-:Y:S01]  /*8c20*/  FSEL R222, R26, -INF , !P1 ;  /* 0xff8000001ade7808 */ /* 0x000fe20004800000 */
[C---:B------:R-:W-:Y:S01]  /*8c30*/  VIADD R2, R0.reuse, 0x31 ;  /* 0x0000003100027836 */ /* 0x040fe20000000000 */
[----:B------:R-:W-:Y:S01]  /*8c40*/  ISETP.GE.AND P1, PT, R11, R236, PT ;  /* 0x000000ec0b00720c */ /* 0x000fe20003f26270 */
[C---:B------:R-:W-:Y:S01]  /*8c50*/  FFMA.FTZ R184, R9.reuse, UR5, R188 ;  /* 0x0000000509b87c23 */ /* 0x040fe200080100bc */
[----:B------:R-:W-:Y:S01]  /*8c60*/  FFMA.FTZ R179, R9, UR5, R190 ;  /* 0x0000000509b37c23 */ /* 0x000fe200080100be */
[----:B------:R-:W-:Y:S01]  /*8c70*/  VIADD R9, R0, 0x38 ;  /* 0x0000003800097836 */ /* 0x000fe20000000000 */
[----:B------:R-:W-:-:S02]  /*8c80*/  FSEL R223, R25, -INF , !P0 ;  /* 0xff80000019df7808 */ /* 0x000fc40004000000 */
        /* <DEDUP_REMOVED lines=10> */
[----:B------:R-:W-:Y:S01]  /*8d30*/  ISETP.GE.AND P0, PT, R9, R236, PT ;  /* 0x000000ec0900720c */ /* 0x000fe20003f06270 */
[C---:B------:R-:W-:Y:S01]  /*8d40*/  FFMA.FTZ R4, R2.reuse, UR5, R4 ;  /* 0x0000000502047c23 */ /* 0x040fe20008010004 */
[----:B------:R-:W-:Y:S01]  /*8d50*/  FFMA.FTZ R6, R2, UR5, R6 ;  /* 0x0000000502067c23 */ /* 0x000fe20008010006 */
[----:B------:R-:W-:Y:S01]  /*8d60*/  VIADD R2, R0, 0x39 ;  /* 0x0000003900027836 */ /* 0x000fe20000000000 */
[----:B------:R-:W-:Y:S02]  /*8d70*/  FSEL R178, R178, -INF , !P1 ;  /* 0xff800000b2b27808 */ /* 0x000fe40004800000 */
[----:B------:R-:W-:Y:S02]  /*8d80*/  FSEL R181, R4, -INF , !P0 ;  /* 0xff80000004b57808 */ /* 0x000fe40004000000 */
[----:B------:R-:W-:Y:S02]  /*8d90*/  I2FP.F32.S32 R4, R0 ;  /* 0x0000000000047245 */ /* 0x000fe40000201400 */
[----:B------:R-:W-:-:S02]  /*8da0*/  ISETP.GE.AND P0, PT, R0, R165, PT ;  /* 0x000000a50000720c */ /* 0x000fc40003f06270 */
[----:B------:R-:W-:Y:S01]  /*8db0*/  ISETP.GE.AND P1, PT, R0, R236, PT ;  /* 0x000000ec0000720c */ /* 0x000fe20003f26270 */
[C---:B------:R-:W-:Y:S01]  /*8dc0*/  FFMA.FTZ R10, R4.reuse, UR5, R10 ;  /* 0x00000005040a7c23 */ /* 0x040fe2000801000a */
[----:B------:R-:W-:Y:S01]  /*8dd0*/  FFMA.FTZ R0, R4, UR5, R8 ;  /* 0x0000000504007c23 */ /* 0x000fe20008010008 */
[----:B------:R-:W-:Y:S02]  /*8de0*/  FSEL R183, R183, -INF , !P2 ;  /* 0xff800000b7b77808 */ /* 0x000fe40005000000 */
[----:B------:R-:W-:Y:S02]  /*8df0*/  I2FP.F32.S32 R4, R2 ;  /* 0x0000000200047245 */ /* 0x000fe40000201400 */
[----:B------:R-:W-:Y:S02]  /*8e00*/  FSEL R18, R10, -INF , !P0 ;  /* 0xff8000000a127808 */ /* 0x000fe40004000000 */
[----:B------:R-:W-:Y:S01]  /*8e10*/  PLOP3.LUT P0, PT, PT, PT, UP0, 0x80, 0x0 ;  /* 0x000000000000781c */ /* 0x000fe20003f0f008 */
[C---:B------:R-:W-:Y:S01]  /*8e20*/  FFMA.FTZ R5, R4.reuse, UR5, R5 ;  /* 0x0000000504057c23 */ /* 0x040fe20008010005 */
[----:B------:R-:W-:Y:S01]  /*8e30*/  ISETP.GE.AND P2, PT, R9, R165, PT ;  /* 0x000000a50900720c */ /* 0x000fe20003f46270 */
[----:B------:R-:W-:Y:S01]  /*8e40*/  FFMA.FTZ R7, R4, UR5, R7 ;  /* 0x0000000504077c23 */ /* 0x000fe20008010007 */
[----:B------:R-:W-:-:S02]  /*8e50*/  FSEL R0, R0, -INF , !P1 ;  /* 0xff80000000007808 */ /* 0x000fc40004800000 */
[----:B------:R-:W-:Y:S02]  /*8e60*/  FSEL R177, R6, -INF , !P2 ;  /* 0xff80000006b17808 */ /* 0x000fe40005000000 */
[C---:B------:R-:W-:Y:S02]  /*8e70*/  ISETP.GE.AND P2, PT, R2.reuse, R236, PT ;  /* 0x000000ec0200720c */ /* 0x040fe40003f46270 */
        /* <DEDUP_REMOVED lines=32> */
[----:B------:R4:W-:Y:S01]  /*9080*/  @P5 STS.128 [R219+0xa000], RZ ;  /* 0x00a000ffdb005388 */ /* 0x0009e20000000c00 */
[C---:B------:R-:W-:Y:S02]  /*9090*/  IADD3 R19, P2, R14.reuse, UR39, RZ ;  /* 0x000000270e137c10 */ /* 0x040fe4000ff5e0ff */
[C-C-:B------:R-:W-:Y:S01]  /*90a0*/  @!P4 LEA.HI.X R17, R14.reuse, R5, R2.reuse, 0x1, P1 ;  /* 0x000000050e11c211 */ /* 0x140fe200008f0c02 */
[----:B------:R-:W-:Y:S01]  /*90b0*/  @!PT LDS RZ, [RZ] ;  /* 0x00000000fffff984 */ /* 0x000fe20000000800 */
[----:B------:R-:W-:Y:S01]  /*90c0*/  @!PT LDS RZ, [RZ] ;  /* 0x00000000fffff984 */ /* 0x000fe20000000800 */
[----:B------:R-:W-:Y:S01]  /*90d0*/  @!PT LDS RZ, [RZ] ;  /* 0x00000000fffff984 */ /* 0x000fe20000000800 */
[----:B------:R4:W-:Y:S02]  /*90e0*/  @!P5 LDGSTS.E.BYPASS.LTC128B.128 [R219+0xa000], desc[UR26][R20.64+0x80] ;  /* 0x0a00008014dbdfae */ /* 0x0009e4000b901d5a */
[----:B------:R-:W3:Y:S01]  /*90f0*/  @!P4 LDC.64 R6, c[0x0][0x218] ;  /* 0x00008600ff06cb82 */ /* 0x000ee20000000a00 */
[C---:B-----5:R-:W-:Y:S01]  /*9100*/  @!P3 LEA R12, P1, R14.reuse, R12, 0x1 ;  /* 0x0000000c0e0cb211 */ /* 0x060fe200078208ff */
[----:B------:R1:W-:Y:S03]  /*9110*/  @P4 STS.128 [R219+0xc000], RZ ;  /* 0x00c000ffdb004388 */ /* 0x0003e60000000c00 */
[----:B------:R-:W-:Y:S01]  /*9120*/  @!P3 LEA.HI.X R13, R14, R13, R2, 0x1, P1 ;  /* 0x0000000d0e0db211 */ /* 0x000fe200008f0c02 */
[----:B------:R-:W-:Y:S01]  /*9130*/  @!PT LDS RZ, [RZ] ;  /* 0x00000000fffff984 */ /* 0x000fe20000000800 */
[----:B------:R-:W-:Y:S01]  /*9140*/  @!PT LDS RZ, [RZ] ;  /* 0x00000000fffff984 */ /* 0x000fe20000000800 */
[----:B------:R-:W-:Y:S01]  /*9150*/  @!PT LDS RZ, [RZ] ;  /* 0x00000000fffff984 */ /* 0x000fe20000000800 */
[----:B------:R5:W-:Y:S01]  /*9160*/  @!P4 LDGSTS.E.BYPASS.LTC128B.128 [R219+0xc000], desc[UR26][R16.64+0x100] ;  /* 0x0c00010010dbcfae */ /* 0x000be2000b901d5a */
[----:B------:R-:W-:Y:S01]  /*9170*/  IADD3.X R2, R2, UR38, RZ, P2, !PT ;  /* 0x0000002602027c10 */ /* 0x000fe200097fe4ff */
[----:B------:R-:W4:Y:S01]  /*9180*/  @!P3 LDC.64 R4, c[0x0][0x218] ;  /* 0x00008600ff04bb82 */ /* 0x000f220000000a00 */
[C---:B-1----:R-:W-:Y:S01]  /*9190*/  @!P6 LEA R10, P1, R19.reuse, R10, 0x1 ;  /* 0x0000000a130ae211 */ /* 0x042fe200078208ff */
[----:B------:R1:W-:Y:S03]  /*91a0*/  @P3 STS.128 [R219+0xe000], RZ ;  /* 0x00e000ffdb003388 */ /* 0x0003e60000000c00 */
[C-C-:B------:R-:W-:Y:S01]  /*91b0*/  @!P6 LEA.HI.X R11, R19.reuse, R11, R2.reuse, 0x1, P1 ;  /* 0x0000000b130be211 */ /* 0x140fe200008f0c02 */
[----:B------:R-:W-:Y:S01]  /*91c0*/  @!PT LDS RZ, [RZ] ;  /* 0x00000000fffff984 */ /* 0x000fe20000000800 */
[----:B------:R-:W-:Y:S01]  /*91d0*/  @!PT LDS RZ, [RZ] ;  /* 0x00000000fffff984 */ /* 0x000fe20000000800 */
[----:B------:R-:W-:Y:S01]  /*91e0*/  @!PT LDS RZ, [RZ] ;  /* 0x00000000fffff984 */ /* 0x000fe20000000800 */
[----:B------:R1:W-:Y:S01]  /*91f0*/  @!P3 LDGSTS.E.BYPASS.LTC128B.128 [R219+0xe000], desc[UR26][R12.64+0x180] ;  /* 0x0e0001800cdbbfae */ /* 0x0003e2000b901d5a */
[C---:B--2---:R-:W-:Y:S01]  /*9200*/  @!P5 LEA R8, P1, R19.reuse, R8, 0x1 ;  /* 0x000000081308d211 */ /* 0x044fe200078208ff */
[----:B------:R-:W2:Y:S02]  /*9210*/  @!P5 LDC.64 R14, c[0x0][0x218] ;  /* 0x00008600ff0edb82 */ /* 0x000ea40000000a00 */
[----:B------:R1:W-:Y:S01]  /*9220*/  @P6 STS.128 [R219+0x8800], RZ ;  /* 0x008800ffdb006388 */ /* 0x0003e20000000c00 */
[----:B------:R-:W-:-:S03]  /*9230*/  @!P5 LEA.HI.X R9, R19, R9, R2, 0x1, P1 ;  /* 0x000000091309d211 */ /* 0x000fc600008f0c02 */
[----:B------:R-:W-:Y:S01]  /*9240*/  @!PT LDS RZ, [RZ] ;  /* 0x00000000fffff984 */ /* 0x000fe20000000800 */
[----:B------:R-:W-:Y:S01]  /*9250*/  @!PT LDS RZ, [RZ] ;  /* 0x00000000fffff984 */ /* 0x000fe20000000800 */
[----:B------:R-:W-:Y:S01]  /*9260*/  @!PT LDS RZ, [RZ] ;  /* 0x00000000fffff984 */ /* 0x000fe20000000800 */
[----:B------:R1:W-:Y:S01]  /*9270*/  @!P6 LDGSTS.E.BYPASS.LTC128B.128 [R219+0x8800], desc[UR26][R10.64] ;  /* 0x088000000adbefae */ /* 0x0003e2000b901d5a */
[----:B---3--:R-:W-:-:S03]  /*9280*/  @!P4 LEA R22, P2, R19, R6, 0x1 ;  /* 0x000000061316c211 */ /* 0x008fc600078408ff */
[----:B------:R3:W-:Y:S01]  /*9290*/  @P5 STS.128 [R219+0xa800], RZ ;  /* 0x00a800ffdb005388 */ /* 0x0007e20000000c00 */
[----:B------:R-:W-:-:S03]  /*92a0*/  @!P4 LEA.HI.X R23, R19, R7, R2, 0x1, P2 ;  /* 0x000000071317c211 */ /* 0x000fc600010f0c02 */
[----:B------:R-:W-:Y:S01]  /*92b0*/  @!PT LDS RZ, [RZ] ;  /* 0x00000000fffff984 */ /* 0x000fe20000000800 */
[----:B------:R-:W-:Y:S01]  /*92c0*/  @!PT LDS RZ, [RZ] ;  /* 0x00000000fffff984 */ /* 0x000fe20000000800 */
[----:B------:R-:W-:Y:S01]  /*92d0*/  @!PT LDS RZ, [RZ] ;  /* 0x00000000fffff984 */ /* 0x000fe20000000800 */
[----:B------:R3:W-:Y:S01]  /*92e0*/  @!P5 LDGSTS.E.BYPASS.LTC128B.128 [R219+0xa800], desc[UR26][R8.64+0x80] ;  /* 0x0a80008008dbdfae */ /* 0x0007e2000b901d5a */
[----:B------:R-:W3:Y:S01]  /*92f0*/  @!P5 LDC.64 R6, c[0x0][0x218] ;  /* 0x00008600ff06db82 */ /* 0x000ee20000000a00 */
[C---:B----4-:R-:W-:Y:S02]  /*9300*/  @!P3 LEA R24, P1, R19.reuse, R4, 0x1 ;  /* 0x000000041318b211 */ /* 0x050fe400078208ff */
[C---:B------:R-:W-:Y:S01]  /*9310*/  IADD3 R20, P2, R19.reuse, UR39, RZ ;  /* 0x0000002713147c10 */ /* 0x040fe2000ff5e0ff */
[----:B------:R4:W-:Y:S01]  /*9320*/  @P4 STS.128 [R219+0xc800], RZ ;  /* 0x00c800ffdb004388 */ /* 0x0009e20000000c00 */
[----:B------:R-:W-:Y:S02]  /*9330*/  @!P3 LEA.HI.X R25, R19, R5, R2, 0x1, P1 ;  /* 0x000000051319b211 */ /* 0x000fe400008f0c02 */
[----:B------:R-:W-:Y:S01]  /*9340*/  IADD3.X R2, R2, UR38, RZ, P2, !PT ;  /* 0x0000002602027c10 */ /* 0x000fe200097fe4ff */
[----:B-----5:R-:W5:Y:S01]  /*9350*/  @!P6 LDC.64 R16, c[0x0][0x218] ;  /* 0x00008600ff10eb82 */ /* 0x020f620000000a00 */
[----:B------:R-:W-:Y:S01]  /*9360*/  @!PT LDS RZ, [RZ] ;  /* 0x00000000fffff984 */ /* 0x000fe20000000800 */
[----:B------:R-:W-:Y:S01]  /*9370*/  @!PT LDS RZ, [RZ] ;  /* 0x00000000fffff984 */ /* 0x000fe20000000800 */
[----:B------:R-:W-:Y:S01]  /*9380*/  @!PT LDS RZ, [RZ] ;  /* 0x00000000fffff984 */ /* 0x000fe20000000800 */
[----:B------:R4:W-:Y:S01]  /*9390*/  @!P4 LDGSTS.E.BYPASS.LTC128B.128 [R219+0xc800], desc[UR26][R22.64+0x100] ;  /* 0x0c80010016dbcfae */ /* 0x0009e2000b901d5a */
[----:B--2---:R-:W-:-:S03]  /*93a0*/  @!P5 LEA R14, P2, R20, R14, 0x1 ;  /* 0x0000000e140ed211 */ /* 0x004fc600078408ff */
[----:B------:R2:W-:Y:S01]  /*93b0*/  @P3 STS.128 [R219+0xe800], RZ ;  /* 0x00e800ffdb003388 */ /* 0x0005e20000000c00 */
[C---:B------:R-:W-:Y:S02]  /*93c0*/  @!P5 LEA.HI.X R15, R20.reuse, R15, R2, 0x1, P2 ;  /* 0x0000000f140fd211 */ /* 0x040fe400010f0c02 */
[----:B-1----:R-:W4:Y:S01]  /*93d0*/  @!P4 LDC.64 R12, c[0x0][0x218] ;  /* 0x00008600ff0ccb82 */ /* 0x002f220000000a00 */
[----:B------:R-:W-:Y:S01]  /*93e0*/  @!PT LDS RZ, [RZ] ;  /* 0x00000000fffff984 */ /* 0x000fe20000000800 */
[----:B------:R-:W-:Y:S01]  /*93f0*/  @!PT LDS RZ, [RZ] ;  /* 0x00000000fffff984 */ /* 0x000fe20000000800 */
[----:B------:R-:W-:Y:S01]  /*9400*/  @!PT LDS RZ, [RZ] ;  /* 0x00000000fffff984 */ /* 0x000fe20000000800 */
[----:B------:R2:W-:Y:S04]  /*9410*/  @!P3 LDGSTS.E.BYPASS.LTC128B.128 [R219+0xe800], desc[UR26][R24.64+0x180] ;  /* 0x0e80018018dbbfae */ /* 0x0005e8000b901d5a */
[----:B------:R2:W-:Y:S03]  /*9420*/  @P6 STS.128 [R219+0x9000], RZ ;  /* 0x009000ffdb006388 */ /* 0x0005e60000000c00 */
[----:B------:R-:W1:Y:S08]  /*9430*/  @!P3 LDC.64 R10, c[0x0][0x218] ;  /* 0x00008600ff0abb82 */ /* 0x000e700000000a00 */
        /* <DEDUP_REMOVED lines=10> */
[C---:B------:R-:W-:Y:S01]  /*94e0*/  @!P4 LEA.HI.X R23, R20.reuse, R13, R2, 0x1, P1 ;  /* 0x0000000d1417c211 */ /* 0x040fe200008f0c02 */
[----:B------:R2:W-:Y:S01]  /*94f0*/  @P5 STS.128 [R219+0xb000], RZ ;  /* 0x00b000ffdb005388 */ /* 0x0005e20000000c00 */
[----:B-1----:R-:W-:-:S03]  /*9500*/  @!P3 LEA R10, P1, R20, R10, 0x1 ;  /* 0x0000000a140ab211 */ /* 0x002fc600078208ff */
[----:B------:R-:W-:Y:S01]  /*9510*/  @!PT LDS RZ, [RZ] ;  /* 0x00000000fffff984 */ /* 0x000fe20000000800 */
[----:B------:R-:W-:Y:S01]  /*9520*/  @!PT LDS RZ, [RZ] ;  /* 0x00000000fffff984 */ /* 0x000fe20000000800 */
[----:B------:R-:W-:Y:S01]  /*9530*/  @!PT LDS RZ, [RZ] ;  /* 0x00000000fffff984 */ /* 0x000fe20000000800 */
[----:B------:R2:W-:Y:S01]  /*9540*/  @!P5 LDGSTS.E.BYPASS.LTC128B.128 [R219+0xb000], desc[UR26][R14.64+0x80] ;  /* 0x0b0000800edbdfae */ /* 0x0005e2000b901d5a */
[----:B------:R-:W-:Y:S02]  /*9550*/  @!P3 LEA.HI.X R11, R20, R11, R2, 0x1, P1 ;  /* 0x0000000b140bb211 */ /* 0x000fe400008f0c02 */
[----:B------:R-:W-:Y:S01]  /*9560*/  IADD3.X R2, R2, UR38, RZ, P2, !PT ;  /* 0x0000002602027c10 */ /* 0x000fe200097fe4ff */
[----:B------:R2:W-:Y:S01]  /*9570*/  @P4 STS.128 [R219+0xd000], RZ ;  /* 0x00d000ffdb004388 */ /* 0x0005e20000000c00 */
[C---:B---3--:R-:W-:Y:S02]  /*9580*/  @!P6 LEA R8, P1, R12.reuse, R8, 0x1 ;  /* 0x000000080c08e211 */ /* 0x048fe400078208ff */
[C---:B------:R-:W-:Y:S01]  /*9590*/  @!P5 LEA R6, P2, R12.reuse, R6, 0x1 ;  /* 0x000000060c06d211 */ /* 0x040fe200078408ff */
[----:B------:R-:W-:Y:S01]  /*95a0*/  @!PT LDS RZ, [RZ] ;  /* 0x00000000fffff984 */ /* 0x000fe20000000800 */
[----:B------:R-:W-:Y:S01]  /*95b0*/  @!PT LDS RZ, [RZ] ;  /* 0x00000000fffff984 */ /* 0x000fe20000000800 */
[----:B------:R-:W-:Y:S01]  /*95c0*/  @!PT LDS RZ, [RZ] ;  /* 0x00000000fffff984 */ /* 0x000fe20000000800 */
[----:B------:R2:W-:Y:S01]  /*95d0*/  @!P4 LDGSTS.E.BYPASS.LTC128B.128 [R219+0xd000], desc[UR26][R22.64+0x100] ;  /* 0x0d00010016dbcfae */ /* 0x0005e2000b901d5a */
[C-C-:B------:R-:W-:Y:S02]  /*95e0*/  @!P6 LEA.HI.X R9, R12.reuse, R9, R2.reuse, 0x1, P1 ;  /* 0x000000090c09e211 */ /* 0x140fe400008f0c02 */
        /* <DEDUP_REMOVED lines=32> */
.L_x_139:
[----:B------:R-:W-:Y:S05]  /*97f0*/  BSYNC B0 ;  /* 0x0000000000007941 */ /* 0x000fea0003800000 */
.L_x_138:
[----:B------:R-:W0:Y:S02]  /*9800*/  LDGDEPBAR ;  /* 0x00000000000079af */ /* 0x000e240000000000 */
.L_x_137:
        /* <DEDUP_REMOVED lines=12> */
[----:B------:R-:W-:Y:S01]  /*98d0*/  FMNMX.FTZ R4, R243, R4, !PT ;  /* 0x00000004f3047209 */ /* 0x000fe20007810000 */
[----:B------:R-:W-:Y:S01]  /*98e0*/  LDSM.16.MT88.4 R20, [R208+0x10800] ;  /* 0x01080000d014783b */ /* 0x000fe20000004200 */
        /* <DEDUP_REMOVED lines=41> */
[----:B------:R-:W-:Y:S01]  /*9b80*/  FFMA.FTZ R170, R242, UR4, -R182 ;  /* 0x00000004f2aa7c23 */ /* 0x000fe200080108b6 */
[----:B------:R-:W-:Y:S01]  /*9b90*/  FADD.FTZ R4, R164, -R4 ;  /* 0x80000004a4047221 */ /* 0x000fe20000010000 */
[----:B------:R-:W-:Y:S01]  /*9ba0*/  FSEL R5, R0, RZ, P1 ;  /* 0x000000ff00057208 */ /* 0x000fe20000800000 */
[----:B------:R-:W-:Y:S01]  /*9bb0*/  MUFU.EX2 R173, R173 ;  /* 0x000000ad00ad7308 */ /* 0x000fe20000000800 */
[----:B------:R-:W-:Y:S01]  /*9bc0*/  FSEL R176, R176, RZ, P1 ;  /* 0x000000ffb0b07208 */ /* 0x000fe20000800000 */
[----:B------:R-:W-:Y:S01]  /*9bd0*/  FMUL.FTZ R4, R4, UR4 ;  /* 0x0000000404047c20 */ /* 0x000fe20008410000 */
[--C-:B------:R-:W-:Y:S01]  /*9be0*/  FFMA.FTZ R185, R239, UR4, -R182.reuse ;  /* 0x00000004efb97c23 */ /* 0x100fe200080108b6 */
[----:B------:R-:W-:Y:S01]  /*9bf0*/  FADD.FTZ R5, R3, -R5 ;  /* 0x8000000503057221 */ /* 0x000fe20000010000 */
[----:B------:R-:W-:Y:S01]  /*9c00*/  FFMA.FTZ R186, R238, UR4, -R182 ;  /* 0x00000004eeba7c23 */ /* 0x000fe200080108b6 */
[--C-:B------:R-:W-:Y:S01]  /*9c10*/  FFMA.FTZ R169, R18, UR4, -R176.reuse ;  /* 0x0000000412a97c23 */ /* 0x100fe200080108b0 */
[--C-:B------:R-:W-:Y:S01]  /*9c20*/  FFMA.FTZ R168, R174, UR4, -R176.reuse ;  /* 0x00000004aea87c23 */ /* 0x100fe200080108b0 */
[----:B------:R-:W1:Y:S01]  /*9c30*/  LDSM.16.MT88.4 R16, [R209+0x10000] ;  /* 0x01000000d110783b */ /* 0x000e620000004200 */
[--C-:B------:R-:W-:Y:S01]  /*9c40*/  FFMA.FTZ R165, R241, UR4, -R176.reuse ;  /* 0x00000004f1a57c23 */ /* 0x100fe200080108b0 */
[----:B------:R-:W-:Y:S01]  /*9c50*/  FFMA.FTZ R164, R243, UR4, -R176 ;  /* 0x00000004f3a47c23 */ /* 0x000fe200080108b0 */
[----:B------:R-:W-:Y:S01]  /*9c60*/  FMUL.FTZ R3, R5, UR4 ;  /* 0x0000000405037c20 */ /* 0x000fe20008410000 */
[----:B------:R-:W-:Y:S01]  /*9c70*/  MUFU.EX2 R172, R172 ;  /* 0x000000ac00ac7308 */ /* 0x000fe20000000800 */
[--C-:B------:R-:W-:Y:S01]  /*9c80*/  FFMA.FTZ R187, R237, UR4, -R182.reuse ;  /* 0x00000004edbb7c23 */ /* 0x100fe200080108b6 */
[----:B------:R-:W-:Y:S01]  /*9c90*/  FFMA.FTZ R188, R28, UR4, -R182 ;  /* 0x000000041cbc7c23 */ /* 0x000fe200080108b6 */
[--C-:B------:R-:W-:Y:S01]  /*9ca0*/  FFMA.FTZ R189, R227, UR4, -R176.reuse ;  /* 0x00000004e3bd7c23 */ /* 0x100fe200080108b0 */
[--C-:B------:R-:W-:Y:S01]  /*9cb0*/  FFMA.FTZ R190, R225, UR4, -R176.reuse ;  /* 0x00000004e1be7c23 */ /* 0x100fe200080108b0 */
[--C-:B------:R-:W-:Y:S01]  /*9cc0*/  FFMA.FTZ R191, R226, UR4, -R176.reuse ;  /* 0x00000004e2bf7c23 */ /* 0x100fe200080108b0 */
[----:B------:R-:W-:Y:S01]  /*9cd0*/  FFMA.FTZ R220, R220, UR4, -R176 ;  /* 0x00000004dcdc7c23 */ /* 0x000fe200080108b0 */
[----:B------:R-:W-:Y:S01]  /*9ce0*/  LDSM.16.MT88.4 R28, [R210+0x10800] ;  /* 0x01080000d21c783b */ /* 0x000fe20000004200 */
[----:B------:R-:W-:Y:S01]  /*9cf0*/  MUFU.EX2 R171, R171 ;  /* 0x000000ab00ab7308 */ /* 0x000fe20000000800 */
[--C-:B------:R-:W-:Y:S01]  /*9d00*/  FFMA.FTZ R225, R35, UR4, -R182.reuse ;  /* 0x0000000423e17c23 */ /* 0x100fe200080108b6 */
[--C-:B------:R-:W-:Y:S01]  /*9d10*/  FFMA.FTZ R226, R34, UR4, -R182.reuse ;  /* 0x0000000422e27c23 */ /* 0x100fe200080108b6 */
[--C-:B------:R-:W-:Y:S01]  /*9d20*/  FFMA.FTZ R224, R224, UR4, -R182.reuse ;  /* 0x00000004e0e07c23 */ /* 0x100fe200080108b6 */
[----:B------:R-:W-:Y:S01]  /*9d30*/  FFMA.FTZ R223, R223, UR4, -R182 ;  /* 0x00000004dfdf7c23 */ /* 0x000fe200080108b6 */
[--C-:B------:R-:W-:Y:S01]  /*9d40*/  FFMA.FTZ R227, R32, UR4, -R176.reuse ;  /* 0x0000000420e37c23 */ /* 0x100fe200080108b0 */
[--C-:B------:R-:W-:Y:S01]  /*9d50*/  FFMA.FTZ R236, R33, UR4, -R176.reuse ;  /* 0x0000000421ec7c23 */ /* 0x100fe200080108b0 */
[--C-:B------:R-:W-:Y:S01]  /*9d60*/  FFMA.FTZ R222, R222, UR4, -R176.reuse ;  /* 0x00000004dede7c23 */ /* 0x100fe200080108b0 */
[----:B------:R-:W2:Y:S01]  /*9d70*/  MUFU.EX2 R170, R170 ;  /* 0x000000aa00aa7308 */ /* 0x000ea20000000800 */
[----:B------:R-:W-:Y:S01]  /*9d80*/  FFMA.FTZ R221, R221, UR4, -R176 ;  /* 0x00000004dddd7c23 */ /* 0x000fe200080108b0 */
[----:B------:R-:W-:Y:S01]  /*9d90*/  LDSM.16.MT88.4 R32, [R210+0x11000] ;  /* 0x01100000d220783b */ /* 0x000fe20000004200 */
[--C-:B------:R-:W-:Y:S01]  /*9da0*/  FFMA.FTZ R184, R184, UR4, -R182.reuse ;  /* 0x00000004b8b87c23 */ /* 0x100fe200080108b6 */
[--C-:B------:R-:W-:Y:S01]  /*9db0*/  FFMA.FTZ R183, R183, UR4, -R182.reuse ;  /* 0x00000004b7b77c23 */ /* 0x100fe200080108b6 */
[--C-:B------:R-:W-:Y:S01]  /*9dc0*/  FFMA.FTZ R181, R181, UR4, -R182.reuse ;  /* 0x00000004b5b57c23 */ /* 0x100fe200080108b6 */
[----:B------:R-:W-:Y:S01]  /*9dd0*/  FFMA.FTZ R180, R180, UR4, -R182 ;  /* 0x00000004b4b47c23 */ /* 0x000fe200080108b6 */
[--C-:B------:R-:W-:Y:S01]  /*9de0*/  FFMA.FTZ R179, R179, UR4, -R176.reuse ;  /* 0x00000004b3b37c23 */ /* 0x100fe200080108b0 */
[----:B------:R-:W-:Y:S01]  /*9df0*/  MUFU.EX2 R169, R169 ;  /* 0x000000a900a97308 */ /* 0x000fe20000000800 */
[--C-:B------:R-:W-:Y:S01]  /*9e00*/  FFMA.FTZ R178, R178, UR4, -R176.reuse ;  /* 0x00000004b2b27c23 */ /* 0x100fe200080108b0 */
[--C-:B------:R-:W-:Y:S01]  /*9e10*/  FFMA.FTZ R177, R177, UR4, -R176.reuse ;  /* 0x00000004b1b17c23 */ /* 0x100fe200080108b0 */
[----:B------:R-:W-:-:S05]  /*9e20*/  FFMA.FTZ R175, R175, UR4, -R176 ;  /* 0x00000004afaf7c23 */ /* 0x000fca00080108b0 */
        /* <DEDUP_REMOVED lines=147> */
[----:B------:R-:W-:Y:S01]  /*a760*/  MUFU.EX2 R186, R186 ;  /* 0x000000ba00ba7308 */ /* 0x000fe20000000800 */
[-C--:B------:R-:W-:Y:S01]  /*a770*/  FMUL.FTZ R132, R132, R174.reuse ;  /* 0x000000ae84847220 */ /* 0x080fe20000410000 */
[C---:B------:R-:W-:Y:S01]  /*a780*/  HMMA.16816.F32.BF16 R88, R4.reuse, R10, R88 ;  /* 0x0000000a0458723c */ /* 0x040fe20000041858 */
[----:B------:R-:W4:Y:S01]  /*a790*/  LDSM.16.MT88.4 R8, [R209+0x14000] ;  /* 0x01400000d108783b */ /* 0x000f220000004200 */
        /* <DEDUP_REMOVED lines=15> */
[C---:B---3--:R-:W-:Y:S01]  /*a890*/  HMMA.16816.F32.BF16 R100, R4.reuse, R12, R100 ;  /* 0x0000000c0464723c */ /* 0x048fe20000041864 */
[-C--:B------:R-:W-:Y:S01]  /*a8a0*/  FMUL.FTZ R150, R150, R3.reuse ;  /* 0x0000000396967220 */ /* 0x080fe20000410000 */
[-C--:B------:R-:W-:Y:S01]  /*a8b0*/  FMUL.FTZ R151, R151, R3.reuse ;  /* 0x0000000397977220 */ /* 0x080fe20000410000 */
[----:B------:R-:W-:Y:S01]  /*a8c0*/  FFMA.FTZ R173, R245, R174, R173 ;  /* 0x000000aef5ad7223 */ /* 0x000fe200000100ad */
[----:B------:R-:W-:Y:S01]  /*a8d0*/  FFMA.FTZ R3, R244, R3, R169 ;  /* 0x00000003f4037223 */ /* 0x000fe200000100a9 */
[----:B------:R-:W3:Y:S01]  /*a8e0*/  MUFU.EX2 R189, R189 ;  /* 0x000000bd00bd7308 */ /* 0x000ee20000000800 */
[----:B------:R-:W-:Y:S01]  /*a8f0*/  HMMA.16816.F32.BF16 R104, R4, R14, R104 ;  /* 0x0000000e0468723c */ /* 0x000fe20000041868 */
[----:B------:R-:W5:Y:S01]  /*a900*/  LDSM.16.MT88.4 R12, [R212+0x16000] ;  /* 0x01600000d40c783b */ /* 0x000f620000004200 */
[----:B------:R-:W-:Y:S01]  /*a910*/  FADD.FTZ R173, R172, R173 ;  /* 0x000000adacad7221 */ /* 0x000fe20000010000 */
[----:B------:R-:W-:-:S03]  /*a920*/  FADD.FTZ R3, R168, R3 ;  /* 0x00000003a8037221 */ /* 0x000fc60000010000 */
[----:B-1----:R-:W-:Y:S01]  /*a930*/  HMMA.16816.F32.BF16 R116, R4, R16, R116 ;  /* 0x000000100474723c */ /* 0x002fe20000041874 */
[----:B------:R-:W1:Y:S01]  /*a940*/  MUFU.EX2 R190, R190 ;  /* 0x000000be00be7308 */ /* 0x000e620000000800 */
[----:B------:R-:W-:Y:S01]  /*a950*/  FADD.FTZ R171, R171, R173 ;  /* 0x000000adabab7221 */ /* 0x000fe20000010000 */
[----:B------:R-:W-:-:S03]  /*a960*/  FADD.FTZ R3, R165, R3 ;  /* 0x00000003a5037221 */ /* 0x000fc60000010000 */
[C---:B------:R-:W-:Y:S01]  /*a970*/  HMMA.16816.F32.BF16 R120, R4.reuse, R18, R120 ;  /* 0x000000120478723c */ /* 0x040fe20000041878 */
[----:B------:R-:W5:Y:S01]  /*a980*/  LDSM.16.MT88.4 R16, [R209+0x16000] ;  /* 0x01600000d110783b */ /* 0x000f620000004200 */
[----:B------:R-:W-:Y:S01]  /*a990*/  FADD.FTZ R171, R170, R171 ;  /* 0x000000abaaab7221 */ /* 0x000fe20000010000 */
[----:B------:R-:W-:Y:S01]  /*a9a0*/  MUFU.EX2 R191, R191 ;  /* 0x000000bf00bf7308 */ /* 0x000fe20000000800 */
[----:B------:R-:W-:Y:S01]  /*a9b0*/  FADD.FTZ R164, R164, R3 ;  /* 0x00000003a4a47221 */ /* 0x000fe20000010000 */
[-C--:B------:R-:W-:Y:S01]  /*a9c0*/  MOV R3, R0.reuse ;  /* 0x0000000000037202 */ /* 0x080fe20000000f00 */
[C---:B----4-:R-:W-:Y:S01]  /*a9d0*/  HMMA.16816.F32.BF16 R108, R4.reuse, R8, R108 ;  /* 0x00000008046c723c */ /* 0x050fe2000004186c */
[----:B--2---:R-:W-:Y:S01]  /*a9e0*/  FADD.FTZ R171, R185, R171 ;  /* 0x000000abb9ab7221 */ /* 0x004fe20000010000 */
[----:B---3--:R-:W-:Y:S01]  /*a9f0*/  FADD.FTZ R164, R189, R164 ;  /* 0x000000a4bda47221 */ /* 0x008fe20000010000 */
[----:B------:R-:W-:Y:S02]  /*aa00*/  @P0 MOV R3, R0 ;  /* 0x0000000000030202 */ /* 0x000fe40000000f00 */
[----:B------:R-:W2:Y:S01]  /*aa10*/  MUFU.EX2 R220, R220 ;  /* 0x000000dc00dc7308 */ /* 0x000ea20000000800 */
[----:B------:R-:W-:Y:S01]  /*aa20*/  HMMA.16816.F32.BF16 R112, R4, R10, R112 ;  /* 0x0000000a0470723c */ /* 0x000fe20000041870 */
[----:B------:R-:W3:Y:S01]  /*aa30*/  LDSM.16.MT88.4 R8, [R210+0x16000] ;  /* 0x01600000d208783b */ /* 0x000ee20000004200 */
[----:B-1----:R-:W-:-:S05]  /*aa40*/  FADD.FTZ R164, R190, R164 ;  /* 0x000000a4bea47221 */ /* 0x002fca0000010000 */
[----:B------:R-:W1:Y:S08]  /*aa50*/  MUFU.EX2 R225, R225 ;  /* 0x000000e100e17308 */ /* 0x000e700000000800 */
[----:B------:R-:W4:Y:S01]  /*aa60*/  MUFU.EX2 R226, R226 ;  /* 0x000000e200e27308 */ /* 0x000f220000000800 */
[C---:B-----5:R-:W-:Y:S06]  /*aa70*/  HMMA.16816.F32.BF16 R124, R4.reuse, R12, R124 ;  /* 0x0000000c047c723c */ /* 0x060fec000004187c */
[C---:B------:R-:W-:Y:S01]  /*aa80*/  HMMA.16816.F32.BF16 R128, R4.reuse, R14, R128 ;  /* 0x0000000e0480723c */ /* 0x040fe20000041880 */
[----:B------:R-:W5:Y:S01]  /*aa90*/  LDSM.16.MT88.4 R12, [R208+0x16000] ;  /* 0x01600000d00c783b */ /* 0x000f620000004200 */
[----:B------:R-:W-:Y:S04]  /*aaa0*/  MUFU.EX2 R224, R224 ;  /* 0x000000e000e07308 */ /* 0x000fe80000000800 */
[C---:B------:R-:W-:Y:S04]  /*aab0*/  HMMA.16816.F32.BF16 R140, R4.reuse, R16, R140 ;  /* 0x00000010048c723c */ /* 0x040fe8000004188c */
[----:B------:R-:W-:Y:S02]  /*aac0*/  MUFU.EX2 R223, R223 ;  /* 0x000000df00df7308 */ /* 0x000fe40000000800 */
[C---:B------:R-:W-:Y:S01]  /*aad0*/  HMMA.16816.F32.BF16 R144, R4.reuse, R18, R144 ;  /* 0x000000120490723c */ /* 0x040fe20000041890 */
[----:B------:R-:W1:Y:S05]  /*aae0*/  LDSM.16.MT88.4 R16, [R212+0x12800] ;  /* 0x01280000d410783b */ /* 0x000e6a0000004200 */
[C---:B---3--:R-:W-:Y:S01]  /*aaf0*/  HMMA.16816.F32.BF16 R132, R4.reuse, R8, R132 ;  /* 0x000000080484723c */ /* 0x048fe20000041884 */
[----:B------:R-:W-:Y:S05]  /*ab00*/  MUFU.EX2 R227, R227 ;  /* 0x000000e300e37308 */ /* 0x000fea0000000800 */
[C---:B------:R-:W-:Y:S01]  /*ab10*/  HMMA.16816.F32.BF16 R136, R4.reuse, R10, R136 ;  /* 0x0000000a0488723c */ /* 0x040fe20000041888 */
[----:B------:R-:W3:Y:S02]  /*ab20*/  LDSM.16.MT88.4 R8, [R212+0x10800] ;  /* 0x01080000d408783b */ /* 0x000ee40000004200 */
[----:B------:R-:W4:Y:S08]  /*ab30*/  MUFU.EX2 R236, R236 ;  /* 0x000000ec00ec7308 */ /* 0x000f300000000800 */
[----:B------:R-:W-:Y:S01]  /*ab40*/  MUFU.EX2 R222, R222 ;  /* 0x000000de00de7308 */ /* 0x000fe20000000800 */
[C---:B-----5:R-:W-:Y:S07]  /*ab50*/  HMMA.16816.F32.BF16 R152, R4.reuse, R12, R152 ;  /* 0x0000000c0498723c */ /* 0x060fee0000041898 */
[----:B------:R-:W5:Y:S01]  /*ab60*/  MUFU.EX2 R221, R221 ;  /* 0x000000dd00dd7308 */ /* 0x000f620000000800 */
[----:B------:R-:W-:Y:S01]  /*ab70*/  HMMA.16816.F32.BF16 R148, R4, R14, R148 ;  /* 0x0000000e0494723c */ /* 0x000fe20000041894 */
[----:B------:R-:W4:Y:S06]  /*ab80*/  LDSM.16.MT88.4 R12, [R210+0x12800] ;  /* 0x01280000d20c783b */ /* 0x000f2c0000004200 */
[----:B------:R-:W5:Y:S01]  /*ab90*/  MUFU.EX2 R184, R184 ;  /* 0x000000b800b87308 */ /* 0x000f620000000800 */
[C---:B------:R-:W-:Y:S01]  /*aba0*/  F2FP.BF16.F32.PACK_AB R4, R186.reuse, R185 ;  /* 0x000000b9ba04723e */ /* 0x040fe200000010ff */
[----:B------:R-:W-:Y:S01]  /*abb0*/  FADD.FTZ R186, R186, R171 ;  /* 0x000000abbaba7221 */ /* 0x000fe20000010000 */
[----:B------:R-:W-:-:S02]  /*abc0*/  F2FP.BF16.F32.PACK_AB R5, R190, R189 ;  /* 0x000000bdbe05723e */ /* 0x000fc400000010ff */
[----:B------:R-:W-:-:S03]  /*abd0*/  F2FP.BF16.F32.PACK_AB R6, R188, R187 ;  /* 0x000000bbbc06723e */ /* 0x000fc600000010ff */
[----:B------:R-:W5:Y:S01]  /*abe0*/  MUFU.EX2 R183, R183 ;  /* 0x000000b700b77308 */ /* 0x000f620000000800 */
[----:B--2---:R-:W-:Y:S01]  /*abf0*/  F2FP.BF16.F32.PACK_AB R7, R220, R191 ;  /* 0x000000bfdc07723e */ /* 0x004fe200000010ff */
[----:B------:R-:W-:Y:S01]  /*ac00*/  FADD.FTZ R186, R187, R186 ;  /* 0x000000babbba7221 */ /* 0x000fe20000010000 */
[----:B------:R-:W-:Y:S01]  /*ac10*/  FADD.FTZ R191, R191, R164 ;  /* 0x000000a4bfbf7221 */ /* 0x000fe20000010000 */
[-C--:B------:R-:W-:Y:S02]  /*ac20*/  MOV R164, R2.reuse ;  /* 0x0000000200a47202 */ /* 0x080fe40000000f00 */
[----:B------:R-:W-:Y:S01]  /*ac30*/  FADD.FTZ R188, R188, R186 ;  /* 0x000000babcbc7221 */ /* 0x000fe20000010000 */
[----:B------:R-:W-:Y:S01]  /*ac40*/  FADD.FTZ R191, R220, R191 ;  /* 0x000000bfdcbf7221 */ /* 0x000fe20000010000 */
[----:B-1----:R-:W-:Y:S01]  /*ac50*/  HMMA.16816.F32.BF16 R60, R4, R16, R60 ;  /* 0x00000010043c723c */ /* 0x002fe2000004183c */
[----:B------:R-:W-:Y:S01]  /*ac60*/  MUFU.EX2 R181, R181 ;  /* 0x000000b500b57308 */ /* 0x000fe20000000800 */
[----:B------:R-:W-:Y:S01]  /*ac70*/  FADD.FTZ R188, R225, R188 ;  /* 0x000000bce1bc7221 */ /* 0x000fe20000010000 */
[----:B------:R-:W-:-:S03]  /*ac80*/  @P0 MOV R164, R2 ;  /* 0x0000000200a40202 */ /* 0x000fc60000000f00 */
[C---:B------:R-:W-:Y:S01]  /*ac90*/  HMMA.16816.F32.BF16 R64, R4.reuse, R18, R64 ;  /* 0x000000120440723c */ /* 0x040fe20000041840 */
[----:B------:R-:W1:Y:S02]  /*aca0*/  LDSM.16.MT88.4 R16, [R209+0x14800] ;  /* 0x01480000d110783b */ /* 0x000e640000004200 */
[----:B------:R-:W-:Y:S03]  /*acb0*/  MUFU.EX2 R180, R180 ;  /* 0x000000b400b47308 */ /* 0x000fe60000000800 */
[C---:B---3--:R-:W-:Y:S05]  /*acc0*/  HMMA.16816.F32.BF16 R160, R4.reuse, R8, R160 ;  /* 0x0000000804a0723c */ /* 0x048fea00000418a0 */
[----:B------:R-:W2:Y:S01]  /*acd0*/  MUFU.EX2 R179, R179 ;  /* 0x000000b300b37308 */ /* 0x000ea20000000800 */
[C---:B------:R-:W-:Y:S01]  /*ace0*/  HMMA.16816.F32.BF16 R156, R4.reuse, R10, R156 ;  /* 0x0000000a049c723c */ /* 0x040fe2000004189c */
[----:B------:R-:W3:Y:S05]  /*acf0*/  LDSM.16.MT88.4 R8, [R209+0x12800] ;  /* 0x01280000d108783b */ /* 0x000eea0000004200 */
[C---:B------:R-:W-:Y:S01]  /*ad00*/  HMMA.16816.F32.BF16 R36, R4.reuse, R28, R36 ;  /* 0x0000001c0424723c */ /* 0x040fe20000041824 */
[----:B------:R-:W2:Y:S05]  /*ad10*/  MUFU.EX2 R178, R178 ;  /* 0x000000b200b27308 */ /* 0x000eaa0000000800 */
[C---:B------:R-:W-:Y:S01]  /*ad20*/  HMMA.16816.F32.BF16 R40, R4.reuse, R30, R40 ;  /* 0x0000001e0428723c */ /* 0x040fe20000041828 */
[----:B------:R-:W5:Y:S02]  /*ad30*/  LDSM.16.MT88.4 R28, [R208+0x12800] ;  /* 0x01280000d01c783b */ /* 0x000f640000004200 */
[----:B------:R-:W2:Y:S03]  /*ad40*/  MUFU.EX2 R177, R177 ;  /* 0x000000b100b17308 */ /* 0x000ea60000000800 */
[C---:B----4-:R-:W-:Y:S05]  /*ad50*/  HMMA.16816.F32.BF16 R68, R4.reuse, R12, R68 ;  /* 0x0000000c0444723c */ /* 0x050fea0000041844 */
[----:B------:R-:W4:Y:S01]  /*ad60*/  MUFU.EX2 R175, R175 ;  /* 0x000000af00af7308 */ /* 0x000f220000000800 */
[C---:B------:R-:W-:Y:S01]  /*ad70*/  HMMA.16816.F32.BF16 R72, R4.reuse, R14, R72 ;  /* 0x0000000e0448723c */ /* 0x040fe20000041848 */
[----:B------:R-:W2:Y:S05]  /*ad80*/  LDSM.16.MT88.4 R12, [R208+0x14800] ;  /* 0x01480000d00c783b */ /* 0x000eaa0000004200 */
[C---:B-1----:R-:W-:Y:S06]  /*ad90*/  HMMA.16816.F32.BF16 R108, R4.reuse, R16, R108 ;  /* 0x00000010046c723c */ /* 0x042fec000004186c */
[C---:B------:R-:W-:Y:S01]  /*ada0*/  HMMA.16816.F32.BF16 R112, R4.reuse, R18, R112 ;  /* 0x000000120470723c */ /* 0x040fe20000041870 */
[----:B------:R-:W1:Y:S05]  /*adb0*/  LDSM.16.MT88.4 R16, [R209+0x16800] ;  /* 0x01680000d110783b */ /* 0x000e6a0000004200 */
[C---:B------:R-:W-:Y:S06]  /*adc0*/  HMMA.16816.F32.BF16 R44, R4.reuse, R24, R44 ;  /* 0x00000018042c723c */ /* 0x040fec000004182c */
[C---:B------:R-:W-:Y:S01]  /*add0*/  HMMA.16816.F32.BF16 R48, R4.reuse, R26, R48 ;  /* 0x0000001a0430723c */ /* 0x040fe20000041830 */
[----:B------:R-:W4:Y:S05]  /*ade0*/  LDSM.16.MT88.4 R24, [R212+0x14800] ;  /* 0x01480000d418783b */ /* 0x000f2a0000004200 */
[C---:B------:R-:W-:Y:S06]  /*adf0*/  HMMA.16816.F32.BF16 R52, R4.reuse, R20, R52 ;  /* 0x000000140434723c */ /* 0x040fec0000041834 */
[C---:B------:R-:W-:Y:S01]  /*ae00*/  HMMA.16816.F32.BF16 R56, R4.reuse, R22, R56 ;  /* 0x000000160438723c */ /* 0x040fe20000041838 */
[----:B------:R-:W4:Y:S05]  /*ae10*/  LDSM.16.MT88.4 R20, [R210+0x14800] ;  /* 0x01480000d214783b */ /* 0x000f2a0000004200 */
[C---:B---3--:R-:W-:Y:S06]  /*ae20*/  HMMA.16816.F32.BF16 R76, R4.reuse, R8, R76 ;  /* 0x00000008044c723c */ /* 0x048fec000004184c */
[C---:B------:R-:W-:Y:S01]  /*ae30*/  HMMA.16816.F32.BF16 R80, R4.reuse, R10, R80 ;  /* 0x0000000a0450723c */ /* 0x040fe20000041850 */
[----:B------:R-:W3:Y:S05]  /*ae40*/  LDSM.16.MT88.4 R8, [R212+0x16800] ;  /* 0x01680000d408783b */ /* 0x000eea0000004200 */
[C---:B-----5:R-:W-:Y:S06]  /*ae50*/  HMMA.16816.F32.BF16 R84, R4.reuse, R28, R84 ;  /* 0x0000001c0454723c */ /* 0x060fec0000041854 */
[C---:B------:R-:W-:Y:S01]  /*ae60*/  HMMA.16816.F32.BF16 R88, R4.reuse, R30, R88 ;  /* 0x0000001e0458723c */ /* 0x040fe20000041858 */
[----:B------:R-:W5:Y:S05]  /*ae70*/  LDSM.16.MT88.4 R28, [R210+0x16800] ;  /* 0x01680000d21c783b */ /* 0x000f6a0000004200 */
[C---:B--2---:R-:W-:Y:S06]  /*ae80*/  HMMA.16816.F32.BF16 R116, R4.reuse, R12, R116 ;  /* 0x0000000c0474723c */ /* 0x044fec0000041874 */
[C---:B------:R-:W-:Y:S01]  /*ae90*/  HMMA.16816.F32.BF16 R120, R4.reuse, R14, R120 ;  /* 0x0000000e0478723c */ /* 0x040fe20000041878 */
[----:B------:R-:W2:Y:S05]  /*aea0*/  LDSM.16.MT88.4 R12, [R208+0x16800] ;  /* 0x01680000d00c783b */ /* 0x000eaa0000004200 */
[C---:B-1----:R-:W-:Y:S06]  /*aeb0*/  HMMA.16816.F32.BF16 R140, R4.reuse, R16, R140 ;  /* 0x00000010048c723c */ /* 0x042fec000004188c */
[C---:B------:R-:W-:Y:S01]  /*aec0*/  HMMA.16816.F32.BF16 R144, R4.reuse, R18, R144 ;  /* 0x000000120490723c */ /* 0x040fe20000041890 */
[----:B------:R-:W1:Y:S05]  /*aed0*/  LDSM.16.MT88.4 R16, [R212+0x13000] ;  /* 0x01300000d410783b */ /* 0x000e6a0000004200 */
[C---:B----4-:R-:W-:Y:S06]  /*aee0*/  HMMA.16816.F32.BF16 R92, R4.reuse, R24, R92 ;  /* 0x00000018045c723c */ /* 0x050fec000004185c */
[C---:B------:R-:W-:Y:S01]  /*aef0*/  HMMA.16816.F32.BF16 R96, R4.reuse, R26, R96 ;  /* 0x0000001a0460723c */ /* 0x040fe20000041860 */
[----:B------:R-:W-:Y:S05]  /*af00*/  LDSM.16.MT88.4 R24, [R209+0x11000] ;  /* 0x01100000d118783b */ /* 0x000fea0000004200 */
[C---:B------:R-:W-:Y:S06]  /*af10*/  HMMA.16816.F32.BF16 R100, R4.reuse, R20, R100 ;  /* 0x000000140464723c */ /* 0x040fec0000041864 */
[C---:B------:R-:W-:Y:S01]  /*af20*/  HMMA.16816.F32.BF16 R104, R4.reuse, R22, R104 ;  /* 0x000000160468723c */ /* 0x040fe20000041868 */
[----:B------:R-:W-:Y:S05]  /*af30*/  LDSM.16.MT88.4 R20, [R208+0x11000] ;  /* 0x01100000d014783b */ /* 0x000fea0000004200 */
[C---:B---3--:R-:W-:Y:S06]  /*af40*/  HMMA.16816.F32.BF16 R124, R4.reuse, R8, R124 ;  /* 0x00000008047c723c */ /* 0x048fec000004187c */
[C---:B------:R-:W-:Y:S01]  /*af50*/  HMMA.16816.F32.BF16 R128, R4.reuse, R10, R128 ;  /* 0x0000000a0480723c */ /* 0x040fe20000041880 */
[----:B------:R-:W3:Y:S05]  /*af60*/  LDSM.16.MT88.4 R8, [R212+0x11000] ;  /* 0x01100000d408783b */ /* 0x000eea0000004200 */
[C---:B-----5:R-:W-:Y:S06]  /*af70*/  HMMA.16816.F32.BF16 R132, R4.reuse, R28, R132 ;  /* 0x0000001c0484723c */ /* 0x060fec0000041884 */
[C---:B------:R-:W-:Y:S01]  /*af80*/  HMMA.16816.F32.BF16 R136, R4.reuse, R30, R136 ;  /* 0x0000001e0488723c */ /* 0x040fe20000041888 */
[----:B------:R-:W-:Y:S05]  /*af90*/  LDSM.16.MT88.4 R28, [R208+0x13000] ;  /* 0x01300000d01c783b */ /* 0x000fea0000004200 */
[C---:B--2---:R-:W-:Y:S06]  /*afa0*/  HMMA.16816.F32.BF16 R152, R4.reuse, R12, R152 ;  /* 0x0000000c0498723c */ /* 0x044fec0000041898 */
[----:B------:R-:W-:Y:S01]  /*afb0*/  HMMA.16816.F32.BF16 R148, R4, R14, R148 ;  /* 0x0000000e0494723c */ /* 0x000fe20000041894 */
[----:B------:R-:W2:Y:S06]  /*afc0*/  LDSM.16.MT88.4 R12, [R210+0x13000] ;  /* 0x01300000d20c783b */ /* 0x000eac0000004200 */
        /* <DEDUP_REMOVED lines=25> */
[C---:B------:R-:W-:Y:S06]  /*b160*/  HMMA.16816.F32.BF16 R44, R4.reuse, R24, R44 ;  /* 0x00000018042c723c */ /* 0x040fec000004182c */
[C---:B------:R-:W-:Y:S01]  /*b170*/  HMMA.16816.F32.BF16 R48, R4.reuse, R26, R48 ;  /* 0x0000001a0430723c */ /* 0x040fe20000041830 */
[----:B------:R-:W4:Y:S05]  /*b180*/  LDSM.16.MT88.4 R24, [R212+0x15000] ;  /* 0x01500000d418783b */ /* 0x000f2a0000004200 */
[C---:B--2---:R-:W-:Y:S06]  /*b190*/  HMMA.16816.F32.BF16 R68, R4.reuse, R12, R68 ;  /* 0x0000000c0444723c */ /* 0x044fec0000041844 */
[C---:B------:R-:W-:Y:S01]  /*b1a0*/  HMMA.16816.F32.BF16 R72, R4.reuse, R14, R72 ;  /* 0x0000000e0448723c */ /* 0x040fe20000041848 */
[----:B------:R-:W2:Y:S05]  /*b1b0*/  LDSM.16.MT88.4 R12, [R208+0x15000] ;  /* 0x01500000d00c783b */ /* 0x000eaa0000004200 */
[C---:B------:R-:W-:Y:S06]  /*b1c0*/  HMMA.16816.F32.BF16 R52, R4.reuse, R20, R52 ;  /* 0x000000140434723c */ /* 0x040fec0000041834 */
        /* <DEDUP_REMOVED lines=8> */
[C---:B----4-:R-:W-:Y:S06]  /*b250*/  HMMA.16816.F32.BF16 R92, R4.reuse, R24, R92 ;  /* 0x00000018045c723c */ /* 0x050fec000004185c */
[C---:B------:R-:W-:Y:S01]  /*b260*/  HMMA.16816.F32.BF16 R96, R4.reuse, R26, R96 ;  /* 0x0000001a0460723c */ /* 0x040fe20000041860 */
[----:B------:R-:W4:Y:S05]  /*b270*/  LDSM.16.MT88.4 R24, [R210+0x17000] ;  /* 0x01700000d218783b */ /* 0x000f2a0000004200 */
[C---:B--2---:R-:W-:Y:S06]  /*b280*/  HMMA.16816.F32.BF16 R116, R4.reuse, R12, R116 ;  /* 0x0000000c0474723c */ /* 0x044fec0000041874 */
[C---:B------:R-:W-:Y:S01]  /*b290*/  HMMA.16816.F32.BF16 R120, R4.reuse, R14, R120 ;  /* 0x0000000e0478723c */ /* 0x040fe20000041878 */
[----:B------:R-:W2:Y:S05]  /*b2a0*/  LDSM.16.MT88.4 R12, [R208+0x17000] ;  /* 0x01700000d00c783b */ /* 0x000eaa0000004200 */
        /* <DEDUP_REMOVED lines=9> */
[C---:B------:R-:W-:Y:S06]  /*b340*/  HMMA.16816.F32.BF16 R84, R4.reuse, R28, R84 ;  /* 0x0000001c0454723c */ /* 0x040fec0000041854 */
[C---:B------:R-:W-:Y:S01]  /*b350*/  HMMA.16816.F32.BF16 R88, R4.reuse, R30, R88 ;  /* 0x0000001e0458723c */ /* 0x040fe20000041858 */
[----:B------:R-:W-:Y:S05]  /*b360*/  LDSM.16.MT88.4 R28, [R208+0x11800] ;  /* 0x01180000d01c783b */ /* 0x000fea0000004200 */
[C---:B---3--:R-:W-:Y:S06]  /*b370*/  HMMA.16816.F32.BF16 R124, R4.reuse, R8, R124 ;  /* 0x00000008047c723c */ /* 0x048fec000004187c */
[C---:B------:R-:W-:Y:S01]  /*b380*/  HMMA.16816.F32.BF16 R128, R4.reuse, R10, R128 ;  /* 0x0000000a0480723c */ /* 0x040fe20000041880 */
[----:B------:R-:W-:Y:S05]  /*b390*/  LDSM.16.MT88.4 R8, [R209+0x13800] ;  /* 0x01380000d108783b */ /* 0x000fea0000004200 */
[C---:B----4-:R-:W-:Y:S06]  /*b3a0*/  HMMA.16816.F32.BF16 R132, R4.reuse, R24, R132 ;  /* 0x000000180484723c */ /* 0x050fec0000041884 */
[C---:B------:R-:W-:Y:S01]  /*b3b0*/  HMMA.16816.F32.BF16 R136, R4.reuse, R26, R136 ;  /* 0x0000001a0488723c */ /* 0x040fe20000041888 */
[----:B------:R-:W3:Y:S05]  /*b3c0*/  LDSM.16.MT88.4 R24, [R209+0x11800] ;  /* 0x01180000d118783b */ /* 0x000eea0000004200 */
[C---:B--2---:R-:W-:Y:S06]  /*b3d0*/  HMMA.16816.F32.BF16 R152, R4.reuse, R12, R152 ;  /* 0x0000000c0498723c */ /* 0x044fec0000041898 */
[----:B------:R-:W-:Y:S01]  /*b3e0*/  HMMA.16816.F32.BF16 R148, R4, R14, R148 ;  /* 0x0000000e0494723c */ /* 0x000fe20000041894 */
[----:B------:R-:W2:Y:S06]  /*b3f0*/  LDSM.16.MT88.4 R12, [R210+0x13800] ;  /* 0x01380000d20c783b */ /* 0x000eac0000004200 */
[----:B------:R-:W-:-:S02]  /*b400*/  F2FP.BF16.F32.PACK_AB R4, R183, R184 ;  /* 0x000000b8b704723e */ /* 0x000fc400000010ff */
[----:B------:R-:W-:Y:S02]  /*b410*/  F2FP.BF16.F32.PACK_AB R5, R178, R179 ;  /* 0x000000b3b205723e */ /* 0x000fe400000010ff */
[----:B------:R-:W-:Y:S02]  /*b420*/  F2FP.BF16.F32.PACK_AB R6, R180, R181 ;  /* 0x000000b5b406723e */ /* 0x000fe400000010ff */
[----:B------:R-:W-:-:S07]  /*b430*/  F2FP.BF16.F32.PACK_AB R7, R175, R177 ;  /* 0x000000b1af07723e */ /* 0x000fce00000010ff */
[C---:B-----5:R-:W-:Y:S06]  /*b440*/  HMMA.16816.F32.BF16 R36, R4.reuse, R20, R36 ;  /* 0x000000140424723c */ /* 0x060fec0000041824 */
        /* <DEDUP_REMOVED lines=8> */
[C---:B---3--:R-:W-:Y:S06]  /*b4d0*/  HMMA.16816.F32.BF16 R44, R4.reuse, R24, R44 ;  /* 0x00000018042c723c */ /* 0x048fec000004182c */
[C---:B------:R-:W-:Y:S01]  /*b4e0*/  HMMA.16816.F32.BF16 R48, R4.reuse, R26, R48 ;  /* 0x0000001a0430723c */ /* 0x040fe20000041830 */
[----:B------:R-:W3:Y:S05]  /*b4f0*/  LDSM.16.MT88.4 R24, [R212+0x15800] ;  /* 0x01580000d418783b */ /* 0x000eea0000004200 */
[C---:B------:R-:W-:Y:S06]  /*b500*/  HMMA.16816.F32.BF16 R52, R4.reuse, R28, R52 ;  /* 0x0000001c0434723c */ /* 0x040fec0000041834 */
[C---:B------:R-:W-:Y:S01]  /*b510*/  HMMA.16816.F32.BF16 R56, R4.reuse, R30, R56 ;  /* 0x0000001e0438723c */ /* 0x040fe20000041838 */
[----:B------:R-:W5:Y:S05]  /*b520*/  LDSM.16.MT88.4 R28, [R209+0x15800] ;  /* 0x01580000d11c783b */ /* 0x000f6a0000004200 */
        /* <DEDUP_REMOVED lines=8> */
[----:B------:R-:W4:Y:S05]  /*b5b0*/  LDSM.16.MT88.4 R20, [R209+0x17800] ;  /* 0x01780000d114783b */ /* 0x000f2a0000004200 */
[C---:B-1----:R-:W-:Y:S06]  /*b5c0*/  HMMA.16816.F32.BF16 R116, R4.reuse, R16, R116 ;  /* 0x000000100474723c */ /* 0x042fec0000041874 */
[C---:B------:R-:W-:Y:S01]  /*b5d0*/  HMMA.16816.F32.BF16 R120, R4.reuse, R18, R120 ;  /* 0x000000120478723c */ /* 0x040fe20000041878 */
[----:B------:R-:W1:Y:S05]  /*b5e0*/  LDSM.16.MT88.4 R16, [R208+0x17800] ;  /* 0x01780000d010783b */ /* 0x000e6a0000004200 */
[C---:B---3--:R-:W-:Y:S06]  /*b5f0*/  HMMA.16816.F32.BF16 R92, R4.reuse, R24, R92 ;  /* 0x00000018045c723c */ /* 0x048fec000004185c */
[C---:B------:R-:W-:Y:S06]  /*b600*/  HMMA.16816.F32.BF16 R96, R4.reuse, R26, R96 ;  /* 0x0000001a0460723c */ /* 0x040fec0000041860 */
[C---:B------:R-:W-:Y:S06]  /*b610*/  HMMA.16816.F32.BF16 R100, R4.reuse, R32, R100 ;  /* 0x000000200464723c */ /* 0x040fec0000041864 */
[C---:B------:R-:W-:Y:S06]  /*b620*/  HMMA.16816.F32.BF16 R104, R4.reuse, R34, R104 ;  /* 0x000000220468723c */ /* 0x040fec0000041868 */
[C---:B-----5:R-:W-:Y:S06]  /*b630*/  HMMA.16816.F32.BF16 R108, R4.reuse, R28, R108 ;  /* 0x0000001c046c723c */ /* 0x060fec000004186c */
[C---:B------:R-:W-:Y:S06]  /*b640*/  HMMA.16816.F32.BF16 R112, R4.reuse, R30, R112 ;  /* 0x0000001e0470723c */ /* 0x040fec0000041870 */
[C---:B--2---:R-:W-:Y:S06]  /*b650*/  HMMA.16816.F32.BF16 R124, R4.reuse, R12, R124 ;  /* 0x0000000c047c723c */ /* 0x044fec000004187c */
        /* <DEDUP_REMOVED lines=8> */
[----:B------:R-:W-:-:S15]  /*b6e0*/  @P0 BRA `(.L_x_140) ;  /* 0x0000000000040947 */ /* 0x000fde0003800000 */
.L_x_136:
[----:B------:R-:W-:-:S12]  /*b6f0*/  UIADD3 UR19, UR17, -0x1, URZ ;  /* 0xffffffff11137890 */ /* 0x000fd8000fffe03f */
.L_x_140:
[----:B------:R-:W-:-:S13]  /*b700*/  ISETP.LE.AND P0, PT, RZ, UR19, PT ;  /* 0x00000013ff007c0c */ /* 0x000fda000bf03270 */
[----:B------:R-:W-:Y:S05]  /*b710*/  @!P0 BRA `(.L_x_141) ;  /* 0x0000004800188947 */ /* 0x000fea0003800000 */
[----:B------:R-:W2:Y:S01]  /*b720*/  LDL.LU.64 R8, [R1] ;  /* 0x0000000001087983 */ /* 0x000ea20000300a00 */
[----:B------:R-:W-:Y:S01]  /*b730*/  ULDC UR7, c[0x0][0x2d0] ;  /* 0x0000b40000077ab9 */ /* 0x000fe20000000800 */
[----:B------:R-:W-:Y:S01]  /*b740*/  ULDC UR6, c[0x0][0x260] ;  /* 0x0000980000067ab9 */ /* 0x000fe20000000800 */
[----:B------:R-:W-:Y:S01]  /*b750*/  ULDC UR4, c[0x0][0x268] ;  /* 0x00009a0000047ab9 */ /* 0x000fe20000000800 */
[----:B------:R-:W1:Y:S01]  /*b760*/  S2R R2, SR_TID.X ;  /* 0x0000000000027919 */ /* 0x000e620000002100 */
[----:B------:R-:W-:Y:S01]  /*b770*/  IMAD.U32 R238, RZ, RZ, UR21 ;  /* 0x00000015ffee7e24 */ /* 0x000fe2000f8e00ff */
[----:B------:R-:W-:Y:S01]  /*b780*/  ULDC.64 UR8, c[0x0][0x218] ;  /* 0x0000860000087ab9 */ /* 0x000fe20000000a00 */
[----:B------:R-:W-:Y:S01]  /*b790*/  IMAD.U32 R236, RZ, RZ, UR23 ;  /* 0x00000017ffec7e24 */ /* 0x000fe2000f8e00ff */
[--C-:B------:R-:W-:Y:S01]  /*b7a0*/  SHF.R.S32.HI R251, RZ, 0x1f, R166.reuse ;  /* 0x0000001ffffb7819 */ /* 0x100fe200000114a6 */
[----:B------:R-:W-:Y:S01]  /*b7b0*/  ULDC UR10, c[0x0][0x2d0] ;  /* 0x0000b400000a7ab9 */ /* 0x000fe20000000800 */
[----:B------:R-:W-:Y:S01]  /*b7c0*/  IADD3 R246, P2, R166, 0x20, RZ ;  /* 0x00000020a6f67810 */ /* 0x000fe20007f5e0ff */
[----:B------:R-:W-:-:S04]  /*b7d0*/  IMAD.MOV.U32 R250, RZ, RZ, R166 ;  /* 0x000000fffffa7224 */ /* 0x000fc800078e00a6 */
[----:B------:R-:W-:Y:S01]  /*b7e0*/  IMAD.X R247, RZ, RZ, R251, P2 ;  /* 0x000000fffff77224 */ /* 0x000fe200010e06fb */
[----:B-1----:R-:W-:-:S04]  /*b7f0*/  SHF.R.S32.HI R0, RZ, 0x1f, R2 ;  /* 0x0000001fff007819 */ /* 0x002fc80000011402 */
[----:B------:R-:W-:-:S04]  /*b800*/  LEA.HI R0, R0, R2, RZ, 0x3 ;  /* 0x0000000200007211 */ /* 0x000fc800078f18ff */
[----:B------:R-:W-:-:S05]  /*b810*/  LOP3.LUT R0, R0, 0xfffffff8, RZ, 0xc0, !PT ;  /* 0xfffffff800007812 */ /* 0x000fca00078ec0ff */
[----:B------:R-:W-:Y:S02]  /*b820*/  IMAD.IADD R0, R2, 0x1, -R0 ;  /* 0x0000000102007824 */ /* 0x000fe400078e0a00 */
[----:B------:R-:W-:Y:S02]  /*b830*/  IMAD.U32 R2, RZ, RZ, UR6 ;  /* 0x00000006ff027e24 */ /* 0x000fe4000f8e00ff */
[----:B------:R-:W-:Y:S02]  /*b840*/  IMAD.SHL.U32 R4, R0, 0x8, RZ ;  /* 0x0000000800047824 */ /* 0x000fe400078e00ff */
[----:B------:R-:W-:Y:S01]  /*b850*/  IMAD.U32 R0, RZ, RZ, UR4 ;  /* 0x00000004ff007e24 */ /* 0x000fe2000f8e00ff */
[----:B------:R-:W-:Y:S02]  /*b860*/  ULDC UR4, c[0x0][0x2ec] ;  /* 0x0000bb0000047ab9 */ /* 0x000fe40000000800 */
[----:B------:R-:W-:Y:S01]  /*b870*/  ISETP.GE.AND P6, PT, R4, UR7, PT ;  /* 0x0000000704007c0c */ /* 0x000fe2000bfc6270 */
[----:B------:R-:W-:Y:S01]  /*b880*/  ULDC.64 UR6, c[0x0][0x220] ;  /* 0x0000880000067ab9 */ /* 0x000fe20000000a00 */
[----:B------:R-:W-:-:S03]  /*b890*/  SHF.R.S32.HI R5, RZ, 0x1f, R4 ;  /* 0x0000001fff057819 */ /* 0x000fc60000011404 */
[----:B------:R-:W-:-:S04]  /*b8a0*/  IMAD.WIDE.U32 R6, R2, UR18, R4 ;  /* 0x0000001202067c25 */ /* 0x000fc8000f8e0004 */
[----:B------:R-:W-:Y:S01]  /*b8b0*/  IMAD.WIDE.U32 R4, R0, UR18, R4 ;  /* 0x0000001200047c25 */ /* 0x000fe2000f8e0004 */
[----:B------:R-:W-:-:S03]  /*b8c0*/  IADD3 R2, P1, R6, UR22, RZ ;  /* 0x0000001606027c10 */ /* 0x000fc6000ff3e0ff */
[----:B------:R-:W1:Y:S01]  /*b8d0*/  @!P6 LDC.64 R226, c[0x0][0x220] ;  /* 0x00008800ffe2eb82 */ /* 0x000e620000000a00 */
[----:B------:R-:W-:Y:S01]  /*b8e0*/  UMOV UR18, URZ ;  /* 0x0000003f00127c82 */ /* 0x000fe20008000000 */
[----:B------:R-:W-:Y:S02]  /*b8f0*/  IADD3 R0, P0, R4, UR24, RZ ;  /* 0x0000001804007c10 */ /* 0x000fe4000ff1e0ff */
[----:B------:R-:W-:Y:S02]  /*b900*/  IADD3.X R238, R238, UR33, R7, P1, !PT ;  /* 0x00000021eeee7c10 */ /* 0x000fe40008ffe407 */
[----:B------:R-:W-:Y:S02]  /*b910*/  IADD3.X R236, R236, UR34, R5, P0, !PT ;  /* 0x00000022ecec7c10 */ /* 0x000fe400087fe405 */
[----:B------:R-:W3:Y:S01]  /*b920*/  @!P6 LDC.64 R224, c[0x0][0x220] ;  /* 0x00008800ffe0eb82 */ /* 0x000ee20000000a00 */
[----:B------:R-:W-:Y:S02]  /*b930*/  LEA R239, P1, R2, UR8, 0x1 ;  /* 0x0000000802ef7c11 */ /* 0x000fe4000f8208ff */
[----:B------:R-:W-:-:S02]  /*b940*/  LEA R237, P0, R0, UR6, 0x1 ;  /* 0x0000000600ed7c11 */ /* 0x000fc4000f8008ff */
[----:B------:R-:W-:Y:S01]  /*b950*/  LEA.HI.X R238, R2, UR9, R238, 0x1, P1 ;  /* 0x0000000902ee7c11 */ /* 0x000fe200088f0cee */
[----:B------:R-:W-:Y:S01]  /*b960*/  IMAD.MOV.U32 R2, RZ, RZ, R3 ;  /* 0x000000ffff027224 */ /* 0x000fe200078e0003 */
[----:B------:R-:W-:Y:S01]  /*b970*/  LEA.HI.X R236, R0, UR7, R236, 0x1, P0 ;  /* 0x0000000700ec7c11 */ /* 0x000fe200080f0cec */
[----:B------:R-:W4:Y:S01]  /*b980*/  @!P6 LDC.64 R222, c[0x0][0x220] ;  /* 0x00008800ffdeeb82 */ /* 0x000f220000000a00 */
[C---:B------:R-:W-:Y:S01]  /*b990*/  IADD3 R242, P1, R166.reuse, 0x30, RZ ;  /* 0x00000030a6f27810 */ /* 0x040fe20007f3e0ff */
[----:B------:R-:W-:Y:S01]  /*b9a0*/  IMAD.MOV.U32 R0, RZ, RZ, R164 ;  /* 0x000000ffff007224 */ /* 0x000fe200078e00a4 */
[----:B------:R-:W-:Y:S01]  /*b9b0*/  IADD3 R240, P0, R166, 0x10, RZ ;  /* 0x00000010a6f07810 */ /* 0x000fe20007f1e0ff */
[----:B------:R-:W-:Y:S01]  /*b9c0*/  ULDC.64 UR6, c[0x0][0x250] ;  /* 0x0000940000067ab9 */ /* 0x000fe20000000a00 */
[----:B------:R-:W-:-:S03]  /*b9d0*/  ULDC.64 UR8, c[0x0][0x248] ;  /* 0x0000920000087ab9 */ /* 0x000fc60000000a00 */
[----:B------:R-:W1:Y:S01]  /*b9e0*/  @!P6 LDC.64 R220, c[0x0][0x220] ;  /* 0x00008800ffdceb82 */ /* 0x000e620000000a00 */
[--C-:B------:R-:W-:Y:S02]  /*b9f0*/  IMAD.X R243, RZ, RZ, R251.reuse, P1 ;  /* 0x000000fffff37224 */ /* 0x100fe400008e06fb */
[----:B------:R-:W-:Y:S02]  /*ba00*/  IMAD.X R241, RZ, RZ, R251, P0 ;  /* 0x000000fffff17224 */ /* 0x000fe400000e06fb */
[----:B--2---:R-:W-:Y:S01]  /*ba10*/  IMAD.MOV.U32 R249, RZ, RZ, R9 ;  /* 0x000000fffff97224 */ /* 0x004fe200078e0009 */
[----:B-1-34-:R-:W-:Y:S06]  /*ba20*/  BRA `(.L_x_142) ;  /* 0x0000000400b87947 */ /* 0x01afec0003800000 */
.L_x_144:
        /* <DEDUP_REMOVED lines=110> */
.L_x_142:
        /* <DEDUP_REMOVED lines=71> */
[----:B------:R-:W-:Y:S01]  /*c580*/  LEA R24, P2, R6, R237, 0x1 ;  /* 0x000000ed06187211 */ /* 0x000fe200078408ff */
        /* <DEDUP_REMOVED lines=96> */
[----:B------:R-:W-:Y:S05]  /*cb90*/  LDSM.16.M88.4 R164, [R214] ;  /* 0x00000000d6a4783b */ /* 0x000fea0000000200 */
[C---:B---3--:R-:W-:Y:S06]  /*cba0*/  HMMA.16816.F32.BF16 R4, R168.reuse, R172, R4 ;  /* 0x000000aca804723c */ /* 0x048fec0000041804 */
[C---:B------:R-:W-:Y:S01]  /*cbb0*/  HMMA.16816.F32.BF16 R8, R168.reuse, R174, R8 ;  /* 0x000000aea808723c */ /* 0x040fe20000041808 */
[----:B------:R-:W1:Y:S05]  /*cbc0*/  LDSM.16.M88.4 R172, [R211+0x8000] ;  /* 0x00800000d3ac783b */ /* 0x000e6a0000000200 */
[C---:B------:R-:W-:Y:S06]  /*cbd0*/  HMMA.16816.F32.BF16 R12, R168.reuse, R176, R12 ;  /* 0x000000b0a80c723c */ /* 0x040fec000004180c */
[C---:B------:R-:W-:Y:S01]  /*cbe0*/  HMMA.16816.F32.BF16 R16, R168.reuse, R178, R16 ;  /* 0x000000b2a810723c */ /* 0x040fe20000041810 */
[----:B------:R-:W2:Y:S05]  /*cbf0*/  LDSM.16.M88.4 R176, [R211+0x9000] ;  /* 0x00900000d3b0783b */ /* 0x000eaa0000000200 */
[C---:B------:R-:W-:Y:S06]  /*cc00*/  HMMA.16816.F32.BF16 R20, R168.reuse, R180, R20 ;  /* 0x000000b4a814723c */ /* 0x040fec0000041814 */
[C---:B------:R-:W-:Y:S01]  /*cc10*/  HMMA.16816.F32.BF16 R24, R168.reuse, R182, R24 ;  /* 0x000000b6a818723c */ /* 0x040fe20000041818 */
[----:B------:R-:W3:Y:S05]  /*cc20*/  LDSM.16.M88.4 R180, [R211+0x9800] ;  /* 0x00980000d3b4783b */ /* 0x000eea0000000200 */
        /* <DEDUP_REMOVED lines=24> */
[C---:B------:R-:W-:Y:S01]  /*cdb0*/  HMMA.16816.F32.BF16 R24, R168.reuse, R178, R24 ;  /* 0x000000b2a818723c */ /* 0x040fe20000041818 */
[----:B------:R-:W-:Y:S05]  /*cdc0*/  LDSM.16.M88.4 R176, [R203] ;  /* 0x00000000cbb0783b */ /* 0x000fea0000000200 */
[C---:B---3--:R-:W-:Y:S06]  /*cdd0*/  HMMA.16816.F32.BF16 R28, R168.reuse, R164, R28 ;  /* 0x000000a4a81c723c */ /* 0x048fec000004181c */
[----:B------:R-:W-:Y:S01]  /*cde0*/  HMMA.16816.F32.BF16 R32, R168, R166, R32 ;  /* 0x000000a6a820723c */ /* 0x000fe20000041820 */
[----:B------:R-:W2:Y:S04]  /*cdf0*/  LDSM.16.M88.4 R164, [R217+0xb800] ;  /* 0x00b80000d9a4783b */ /* 0x000ea80000000200 */
[----:B------:R-:W3:Y:S01]  /*ce00*/  LDSM.16.M88.4 R168, [R216+0x2000] ;  /* 0x00200000d8a8783b */ /* 0x000ee20000000200 */
[C---:B-----5:R-:W-:Y:S06]  /*ce10*/  HMMA.16816.F32.BF16 R4, R180.reuse, R188, R4 ;  /* 0x000000bcb404723c */ /* 0x060fec0000041804 */
[C---:B------:R-:W-:Y:S01]  /*ce20*/  HMMA.16816.F32.BF16 R8, R180.reuse, R190, R8 ;  /* 0x000000beb408723c */ /* 0x040fe20000041808 */
[----:B------:R-:W5:Y:S05]  /*ce30*/  LDSM.16.M88.4 R188, [R202] ;  /* 0x00000000cabc783b */ /* 0x000f6a0000000200 */
[C---:B----4-:R-:W-:Y:S06]  /*ce40*/  HMMA.16816.F32.BF16 R12, R180.reuse, R184, R12 ;  /* 0x000000b8b40c723c */ /* 0x050fec000004180c */
[C---:B------:R-:W-:Y:S01]  /*ce50*/  HMMA.16816.F32.BF16 R16, R180.reuse, R186, R16 ;  /* 0x000000bab410723c */ /* 0x040fe20000041810 */
[----:B------:R-:W4:Y:S05]  /*ce60*/  LDSM.16.M88.4 R184, [R201] ;  /* 0x00000000c9b8783b */ /* 0x000f2a0000000200 */
[C---:B-1----:R-:W-:Y:S06]  /*ce70*/  HMMA.16816.F32.BF16 R20, R180.reuse, R172, R20 ;  /* 0x000000acb414723c */ /* 0x042fec0000041814 */
[C---:B------:R-:W-:Y:S01]  /*ce80*/  HMMA.16816.F32.BF16 R24, R180.reuse, R174, R24 ;  /* 0x000000aeb418723c */ /* 0x040fe20000041818 */
[----:B------:R-:W1:Y:S05]  /*ce90*/  LDSM.16.M88.4 R172, [R200] ;  /* 0x00000000c8ac783b */ /* 0x000e6a0000000200 */
[C---:B--2---:R-:W-:Y:S06]  /*cea0*/  HMMA.16816.F32.BF16 R28, R180.reuse, R164, R28 ;  /* 0x000000a4b41c723c */ /* 0x044fec000004181c */
[----:B------:R-:W-:Y:S01]  /*ceb0*/  HMMA.16816.F32.BF16 R32, R180, R166, R32 ;  /* 0x000000a6b420723c */ /* 0x000fe20000041820 */
[----:B------:R-:W-:Y:S04]  /*cec0*/  LDSM.16.M88.4 R164, [R214+0x2000] ;  /* 0x00200000d6a4783b */ /* 0x000fe80000000200 */
[----:B------:R-:W-:Y:S01]  /*ced0*/  LDSM.16.M88.4 R180, [R211+0xa800] ;  /* 0x00a80000d3b4783b */ /* 0x000fe20000000200 */
[C---:B---3--:R-:W-:Y:S06]  /*cee0*/  HMMA.16816.F32.BF16 R4, R168.reuse, R176, R4 ;  /* 0x000000b0a804723c */ /* 0x048fec0000041804 */
[C---:B------:R-:W-:Y:S01]  /*cef0*/  HMMA.16816.F32.BF16 R8, R168.reuse, R178, R8 ;  /* 0x000000b2a808723c */ /* 0x040fe20000041808 */
[----:B------:R-:W2:Y:S05]  /*cf00*/  LDSM.16.M88.4 R176, [R211+0xa000] ;  /* 0x00a00000d3b0783b */ /* 0x000eaa0000000200 */
[C---:B-----5:R-:W-:Y:S06]  /*cf10*/  HMMA.16816.F32.BF16 R12, R168.reuse, R188, R12 ;  /* 0x000000bca80c723c */ /* 0x060fec000004180c */
        /* <DEDUP_REMOVED lines=17> */
[----:B------:R-:W-:Y:S05]  /*d030*/  LDSM.16.M88.4 R188, [R217+0xc000] ;  /* 0x00c00000d9bc783b */ /* 0x000fea0000000200 */
[C---:B----4-:R-:W-:Y:S06]  /*d040*/  HMMA.16816.F32.BF16 R28, R164.reuse, R184, R28 ;  /* 0x000000b8a41c723c */ /* 0x050fec000004181c */
[----:B------:R-:W-:Y:S01]  /*d050*/  HMMA.16816.F32.BF16 R32, R164, R186, R32 ;  /* 0x000000baa420723c */ /* 0x000fe20000041820 */
[----:B------:R-:W3:Y:S04]  /*d060*/  LDSM.16.M88.4 R164, [R204+0x3800] ;  /* 0x00380000cca4783b */ /* 0x000ee80000000200 */
        /* <DEDUP_REMOVED lines=9> */
[----:B------:R-:W-:Y:S05]  /*d100*/  LDSM.16.M88.4 R180, [R199] ;  /* 0x00000000c7b4783b */ /* 0x000fea0000000200 */
[C---:B---3--:R-:W-:Y:S06]  /*d110*/  HMMA.16816.F32.BF16 R28, R168.reuse, R164, R28 ;  /* 0x000000a4a81c723c */ /* 0x048fec000004181c */
[----:B------:R-:W-:Y:S01]  /*d120*/  HMMA.16816.F32.BF16 R32, R168, R166, R32 ;  /* 0x000000a6a820723c */ /* 0x000fe20000041820 */
[----:B------:R-:W3:Y:S04]  /*d130*/  LDSM.16.M88.4 R164, [R217+0xd800] ;  /* 0x00d80000d9a4783b */ /* 0x000ee80000000200 */
[----:B------:R-:W5:Y:S01]  /*d140*/  LDSM.16.M88.4 R168, [R216+0x4000] ;  /* 0x00400000d8a8783b */ /* 0x000f620000000200 */
[C---:B----4-:R-:W-:Y:S06]  /*d150*/  HMMA.16816.F32.BF16 R4, R184.reuse, R188, R4 ;  /* 0x000000bcb804723c */ /* 0x050fec0000041804 */
[C---:B------:R-:W-:Y:S01]  /*d160*/  HMMA.16816.F32.BF16 R8, R184.reuse, R190, R8 ;  /* 0x000000beb808723c */ /* 0x040fe20000041808 */
[----:B------:R-:W4:Y:S05]  /*d170*/  LDSM.16.M88.4 R188, [R198] ;  /* 0x00000000c6bc783b */ /* 0x000f2a0000000200 */
        /* <DEDUP_REMOVED lines=9> */
[----:B------:R-:W-:Y:S01]  /*d210*/  LDSM.16.M88.4 R184, [R211+0xc800] ;  /* 0x00c80000d3b8783b */ /* 0x000fe20000000200 */
[C---:B-----5:R-:W-:Y:S06]  /*d220*/  HMMA.16816.F32.BF16 R4, R168.reuse, R180, R4 ;  /* 0x000000b4a804723c */ /* 0x060fec0000041804 */
[C---:B------:R-:W-:Y:S01]  /*d230*/  HMMA.16816.F32.BF16 R8, R168.reuse, R182, R8 ;  /* 0x000000b6a808723c */ /* 0x040fe20000041808 */
[----:B------:R-:W3:Y:S05]  /*d240*/  LDSM.16.M88.4 R180, [R211+0xc000] ;  /* 0x00c00000d3b4783b */ /* 0x000eea0000000200 */
[C---:B----4-:R-:W-:Y:S06]  /*d250*/  HMMA.16816.F32.BF16 R12, R168.reuse, R188, R12 ;  /* 0x000000bca80c723c */ /* 0x050fec000004180c */
[C---:B------:R-:W-:Y:S01]  /*d260*/  HMMA.16816.F32.BF16 R16, R168.reuse, R190, R16 ;  /* 0x000000bea810723c */ /* 0x040fe20000041810 */
[----:B------:R-:W4:Y:S05]  /*d270*/  LDSM.16.M88.4 R188, [R211+0xd000] ;  /* 0x00d00000d3bc783b */ /* 0x000f2a0000000200 */
[C---:B-1----:R-:W-:Y:S06]  /*d280*/  HMMA.16816.F32.BF16 R20, R168.reuse, R172, R20 ;  /* 0x000000aca814723c */ /* 0x042fec0000041814 */
[C---:B------:R-:W-:Y:S01]  /*d290*/  HMMA.16816.F32.BF16 R24, R168.reuse, R174, R24 ;  /* 0x000000aea818723c */ /* 0x040fe20000041818 */
[----:B------:R-:W1:Y:S05]  /*d2a0*/  LDSM.16.M88.4 R172, [R211+0xd800] ;  /* 0x00d80000d3ac783b */ /* 0x000e6a0000000200 */
        /* <DEDUP_REMOVED lines=10> */
[C---:B----4-:R-:W-:Y:S06]  /*d350*/  HMMA.16816.F32.BF16 R20, R164.reuse, R188, R20 ;  /* 0x000000bca414723c */ /* 0x050fec0000041814 */
[C---:B------:R-:W-:Y:S01]  /*d360*/  HMMA.16816.F32.BF16 R24, R164.reuse, R190, R24 ;  /* 0x000000bea418723c */ /* 0x040fe20000041818 */
[----:B------:R-:W-:Y:S05]  /*d370*/  LDSM.16.M88.4 R188, [R217+0xe000] ;  /* 0x00e00000d9bc783b */ /* 0x000fea0000000200 */
[C---:B-1----:R-:W-:Y:S06]  /*d380*/  HMMA.16816.F32.BF16 R28, R164.reuse, R172, R28 ;  /* 0x000000aca41c723c */ /* 0x042fec000004181c */
[----:B------:R-:W-:Y:S01]  /*d390*/  HMMA.16816.F32.BF16 R32, R164, R174, R32 ;  /* 0x000000aea420723c */ /* 0x000fe20000041820 */
[----:B------:R-:W1:Y:S04]  /*d3a0*/  LDSM.16.M88.4 R164, [R204+0x5800] ;  /* 0x00580000cca4783b */ /* 0x000e680000000200 */
[----:B------:R-:W4:Y:S01]  /*d3b0*/  LDSM.16.M88.4 R172, [R218+0x6000] ;  /* 0x00600000daac783b */ /* 0x000f220000000200 */
[C---:B--2---:R-:W-:Y:S06]  /*d3c0*/  HMMA.16816.F32.BF16 R4, R168.reuse, R176, R4 ;  /* 0x000000b0a804723c */ /* 0x044fec0000041804 */
[C---:B------:R-:W-:Y:S01]  /*d3d0*/  HMMA.16816.F32.BF16 R8, R168.reuse, R178, R8 ;  /* 0x000000b2a808723c */ /* 0x040fe20000041808 */
[----:B------:R-:W2:Y:S05]  /*d3e0*/  LDSM.16.M88.4 R176, [R217+0xe800] ;  /* 0x00e80000d9b0783b */ /* 0x000eaa0000000200 */
[C---:B---3--:R-:W-:Y:S06]  /*d3f0*/  HMMA.16816.F32.BF16 R12, R168.reuse, R180, R12 ;  /* 0x000000b4a80c723c */ /* 0x048fec000004180c */
[C---:B------:R-:W-:Y:S01]  /*d400*/  HMMA.16816.F32.BF16 R16, R168.reuse, R182, R16 ;  /* 0x000000b6a810723c */ /* 0x040fe20000041810 */
[----:B------:R-:W3:Y:S05]  /*d410*/  LDSM.16.M88.4 R180, [R217+0xf000] ;  /* 0x00f00000d9b4783b */ /* 0x000eea0000000200 */
[C---:B-----5:R-:W-:Y:S06]  /*d420*/  HMMA.16816.F32.BF16 R20, R168.reuse, R184, R20 ;  /* 0x000000b8a814723c */ /* 0x060fec0000041814 */
[C---:B------:R-:W-:Y:S01]  /*d430*/  HMMA.16816.F32.BF16 R24, R168.reuse, R186, R24 ;  /* 0x000000baa818723c */ /* 0x040fe20000041818 */
[----:B------:R-:W-:Y:S05]  /*d440*/  LDSM.16.M88.4 R184, [R195] ;  /* 0x00000000c3b8783b */ /* 0x000fea0000000200 */
[C---:B-1----:R-:W-:Y:S06]  /*d450*/  HMMA.16816.F32.BF16 R28, R168.reuse, R164, R28 ;  /* 0x000000a4a81c723c */ /* 0x042fec000004181c */
[----:B------:R-:W-:Y:S01]  /*d460*/  HMMA.16816.F32.BF16 R32, R168, R166, R32 ;  /* 0x000000a6a820723c */ /* 0x000fe20000041820 */
[----:B------:R-:W1:Y:S04]  /*d470*/  LDSM.16.M88.4 R164, [R217+0xf800] ;  /* 0x00f80000d9a4783b */ /* 0x000e680000000200 */
[----:B------:R-:W5:Y:S01]  /*d480*/  LDSM.16.M88.4 R168, [R216+0x6000] ;  /* 0x00600000d8a8783b */ /* 0x000f620000000200 */
[C---:B----4-:R-:W-:Y:S06]  /*d490*/  HMMA.16816.F32.BF16 R4, R172.reuse, R188, R4 ;  /* 0x000000bcac04723c */ /* 0x050fec0000041804 */
[C---:B------:R-:W-:Y:S01]  /*d4a0*/  HMMA.16816.F32.BF16 R8, R172.reuse, R190, R8 ;  /* 0x000000beac08723c */ /* 0x040fe20000041808 */
[----:B------:R-:W4:Y:S05]  /*d4b0*/  LDSM.16.M88.4 R188, [R194] ;  /* 0x00000000c2bc783b */ /* 0x000f2a0000000200 */
[C---:B--2---:R-:W-:Y:S06]  /*d4c0*/  HMMA.16816.F32.BF16 R12, R172.reuse, R176, R12 ;  /* 0x000000b0ac0c723c */ /* 0x044fec000004180c */
[C---:B------:R-:W-:Y:S01]  /*d4d0*/  HMMA.16816.F32.BF16 R16, R172.reuse, R178, R16 ;  /* 0x000000b2ac10723c */ /* 0x040fe20000041810 */
[----:B------:R-:W2:Y:S05]  /*d4e0*/  LDSM.16.M88.4 R176, [R193] ;  /* 0x00000000c1b0783b */ /* 0x000eaa0000000200 */
[C---:B---3--:R-:W-:Y:S06]  /*d4f0*/  HMMA.16816.F32.BF16 R20, R172.reuse, R180, R20 ;  /* 0x000000b4ac14723c */ /* 0x048fec0000041814 */
[C---:B------:R-:W-:Y:S01]  /*d500*/  HMMA.16816.F32.BF16 R24, R172.reuse, R182, R24 ;  /* 0x000000b6ac18723c */ /* 0x040fe20000041818 */
[----:B------:R-:W3:Y:S05]  /*d510*/  LDSM.16.M88.4 R180, [R192] ;  /* 0x00000000c0b4783b */ /* 0x000eea0000000200 */
[C---:B-1----:R-:W-:Y:S06]  /*d520*/  HMMA.16816.F32.BF16 R28, R172.reuse, R164, R28 ;  /* 0x000000a4ac1c723c */ /* 0x042fec000004181c */
[----:B------:R-:W-:Y:S01]  /*d530*/  HMMA.16816.F32.BF16 R32, R172, R166, R32 ;  /* 0x000000a6ac20723c */ /* 0x000fe20000041820 */
[----:B------:R-:W-:Y:S04]  /*d540*/  LDSM.16.M88.4 R164, [R214+0x6000] ;  /* 0x00600000d6a4783b */ /* 0x000fe80000000200 */
[----:B------:R-:W1:Y:S01]  /*d550*/  LDSM.16.M88.4 R172, [R211+0xe000] ;  /* 0x00e00000d3ac783b */ /* 0x000e620000000200 */
[C---:B-----5:R-:W-:Y:S06]  /*d560*/  HMMA.16816.F32.BF16 R4, R168.reuse, R184, R4 ;  /* 0x000000b8a804723c */ /* 0x060fec0000041804 */
[C---:B------:R-:W-:Y:S01]  /*d570*/  HMMA.16816.F32.BF16 R8, R168.reuse, R186, R8 ;  /* 0x000000baa808723c */ /* 0x040fe20000041808 */
[----:B------:R-:W5:Y:S05]  /*d580*/  LDSM.16.M88.4 R184, [R211+0xe800] ;  /* 0x00e80000d3b8783b */ /* 0x000f6a0000000200 */
[C---:B----4-:R-:W-:Y:S06]  /*d590*/  HMMA.16816.F32.BF16 R12, R168.reuse, R188, R12 ;  /* 0x000000bca80c723c */ /* 0x050fec000004180c */
[C---:B------:R-:W-:Y:S01]  /*d5a0*/  HMMA.16816.F32.BF16 R16, R168.reuse, R190, R16 ;  /* 0x000000bea810723c */ /* 0x040fe20000041810 */
[----:B------:R-:W4:Y:S05]  /*d5b0*/  LDSM.16.M88.4 R188, [R211+0xf000] ;  /* 0x00f00000d3bc783b */ /* 0x000f2a0000000200 */
[C---:B--2---:R-:W-:Y:S06]  /*d5c0*/  HMMA.16816.F32.BF16 R20, R168.reuse, R176, R20 ;  /* 0x000000b0a814723c */ /* 0x044fec0000041814 */
[C---:B------:R-:W-:Y:S01]  /*d5d0*/  HMMA.16816.F32.BF16 R24, R168.reuse, R178, R24 ;  /* 0x000000b2a818723c */ /* 0x040fe20000041818 */
[----:B------:R-:W2:Y:S05]  /*d5e0*/  LDSM.16.M88.4 R176, [R211+0xf800] ;  /* 0x00f80000d3b0783b */ /* 0x000eaa0000000200 */
[C---:B---3--:R-:W-:Y:S06]  /*d5f0*/  HMMA.16816.F32.BF16 R28, R168.reuse, R180, R28 ;  /* 0x000000b4a81c723c */ /* 0x048fec000004181c */
[----:B------:R-:W-:Y:S01]  /*d600*/  HMMA.16816.F32.BF16 R32, R168, R182, R32 ;  /* 0x000000b6a820723c */ /* 0x000fe20000041820 */
[----:B------:R-:W-:Y:S04]  /*d610*/  LDSM.16.M88.4 R168, [R213+0x6000] ;  /* 0x00600000d5a8783b */ /* 0x000fe80000000200 */
[----:B------:R-:W3:Y:S01]  /*d620*/  LDSM.16.M88.4 R180, [R204+0x6000] ;  /* 0x00600000ccb4783b */ /* 0x000ee20000000200 */
[C---:B-1----:R-:W-:Y:S06]  /*d630*/  HMMA.16816.F32.BF16 R4, R164.reuse, R172, R4 ;  /* 0x000000aca404723c */ /* 0x042fec0000041804 */
[C---:B------:R-:W-:Y:S01]  /*d640*/  HMMA.16816.F32.BF16 R8, R164.reuse, R174, R8 ;  /* 0x000000aea408723c */ /* 0x040fe20000041808 */
[----:B------:R-:W-:Y:S04]  /*d650*/  IMAD.U32 R172, RZ, RZ, UR11 ;  /* 0x0000000bffac7e24 */ /* 0x000fe8000f8e00ff */
[----:B------:R-:W-:Y:S01]  /*d660*/  IMAD.U32 R173, RZ, RZ, UR11 ;  /* 0x0000000bffad7e24 */ /* 0x000fe2000f8e00ff */
[C---:B-----5:R-:W-:Y:S06]  /*d670*/  HMMA.16816.F32.BF16 R12, R164.reuse, R184, R12 ;  /* 0x000000b8a40c723c */ /* 0x060fec000004180c */
[C---:B------:R-:W-:Y:S01]  /*d680*/  HMMA.16816.F32.BF16 R16, R164.reuse, R186, R16 ;  /* 0x000000baa410723c */ /* 0x040fe20000041810 */
[----:B------:R-:W-:Y:S05]  /*d690*/  IMAD.U32 R184, RZ, RZ, UR11 ;  /* 0x0000000bffb87e24 */ /* 0x000fea000f8e00ff */
[C---:B----4-:R-:W-:Y:S01]  /*d6a0*/  HMMA.16816.F32.BF16 R20, R164.reuse, R188, R20 ;  /* 0x000000bca414723c */ /* 0x050fe20000041814 */
[----:B------:R-:W-:Y:S05]  /*d6b0*/  IMAD.U32 R186, RZ, RZ, UR11 ;  /* 0x0000000bffba7e24 */ /* 0x000fea000f8e00ff */
[----:B------:R-:W-:Y:S01]  /*d6c0*/  LEA R186, P1, R186, R246, 0x6 ;  /* 0x000000f6baba7211 */ /* 0x000fe200078230ff */
[C---:B------:R-:W-:Y:S01]  /*d6d0*/  HMMA.16816.F32.BF16 R24, R164.reuse, R190, R24 ;  /* 0x000000bea418723c */ /* 0x040fe20000041818 */
[----:B------:R-:W-:Y:S03]  /*d6e0*/  IMAD.U32 R188, RZ, RZ, UR11 ;  /* 0x0000000bffbc7e24 */ /* 0x000fe6000f8e00ff */
[C---:B------:R-:W-:Y:S02]  /*d6f0*/  LEA.HI.X.SX32 R187, R172.reuse, R247, 0x6, P1 ;  /* 0x000000f7acbb7211 */ /* 0x040fe400008f36ff */
[C---:B--2---:R-:W-:Y:S06]  /*d700*/  HMMA.16816.F32.BF16 R28, R164.reuse, R176, R28 ;  /* 0x000000b0a41c723c */ /* 0x044fec000004181c */
[----:B------:R-:W-:Y:S01]  /*d710*/  HMMA.16816.F32.BF16 R32, R164, R178, R32 ;  /* 0x000000b2a420723c */ /* 0x000fe20000041820 */
[----:B------:R-:W1:Y:S05]  /*d720*/  LDSM.16.M88.4 R164, [R204+0x6800] ;  /* 0x00680000cca4783b */ /* 0x000e6a0000000200 */
[C---:B---3--:R-:W-:Y:S05]  /*d730*/  HMMA.16816.F32.BF16 R4, R168.reuse, R180, R4 ;  /* 0x000000b4a804723c */ /* 0x048fea0000041804 */
[----:B------:R-:W-:Y:S01]  /*d740*/  LEA R178, P0, R3, R250, 0x6 ;  /* 0x000000fa03b27211 */ /* 0x000fe200078030ff */
[C---:B------:R-:W-:Y:S05]  /*d750*/  HMMA.16816.F32.BF16 R8, R168.reuse, R182, R8 ;  /* 0x000000b6a808723c */ /* 0x040fea0000041808 */
[----:B------:R-:W-:Y:S02]  /*d760*/  LEA.HI.X.SX32 R179, R172, R251, 0x6, P0 ;  /* 0x000000fbacb37211 */ /* 0x000fe400000f36ff */
[----:B------:R-:W-:Y:S04]  /*d770*/  LEA R188, P0, R188, R240, 0x6 ;  /* 0x000000f0bcbc7211 */ /* 0x000fe800078030ff */
[----:B------:R-:W-:Y:S01]  /*d780*/  LEA.HI.X.SX32 R189, R173, R241, 0x6, P0 ;  /* 0x000000f1adbd7211 */ /* 0x000fe200000f36ff */
[----:B------:R-:W-:Y:S01]  /*d790*/  IMAD R177, R179, UR8, RZ ;  /* 0x00000008b3b17c24 */ /* 0x000fe2000f8e02ff */
[----:B------:R-:W-:Y:S01]  /*d7a0*/  LEA R184, P0, R184, R242, 0x6 ;  /* 0x000000f2b8b87211 */ /* 0x000fe200078030ff */
[----:B------:R-:W2:Y:S02]  /*d7b0*/  LDSM.16.M88.4 R172, [R204+0x7000] ;  /* 0x00700000ccac783b */ /* 0x000ea40000000200 */
[C---:B------:R-:W-:Y:S01]  /*d7c0*/  IMAD R177, R178.reuse, UR9, R177 ;  /* 0x00000009b2b17c24 */ /* 0x040fe2000f8e02b1 */
[----:B------:R-:W-:Y:S01]  /*d7d0*/  LEA.HI.X.SX32 R185, R3, R243, 0x6, P0 ;  /* 0x000000f303b97211 */ /* 0x000fe200000f36ff */
[----:B------:R-:W-:Y:S04]  /*d7e0*/  IMAD.WIDE.U32 R178, R178, UR8, RZ ;  /* 0x00000008b2b27c25 */ /* 0x000fe8000f8e00ff */
[----:B------:R-:W-:Y:S01]  /*d7f0*/  IMAD.IADD R177, R179, 0x1, R177 ;  /* 0x00000001b3b17824 */ /* 0x000fe200078e02b1 */
[CC--:B------:R-:W-:Y:S01]  /*d800*/  LEA R176, P2, R178.reuse, R239.reuse, 0x1 ;  /* 0x000000efb2b07211 */ /* 0x0c0fe200078408ff */
[----:B------:R-:W-:Y:S02]  /*d810*/  IMAD R181, R189, UR8, RZ ;  /* 0x00000008bdb57c24 */ /* 0x000fe4000f8e02ff */
[----:B------:R-:W-:Y:S01]  /*d820*/  IMAD R179, R187, UR8, RZ ;  /* 0x00000008bbb37c24 */ /* 0x000fe2000f8e02ff */
[-C--:B------:R-:W-:Y:S01]  /*d830*/  LEA.HI.X R177, R178, R238.reuse, R177, 0x1, P2 ;  /* 0x000000eeb2b17211 */ /* 0x080fe200010f0cb1 */
[----:B------:R-:W-:Y:S01]  /*d840*/  IMAD R3, R185, UR8, RZ ;  /* 0x00000008b9037c24 */ /* 0x000fe2000f8e02ff */
[C---:B-1----:R-:W-:Y:S03]  /*d850*/  HMMA.16816.F32.BF16 R12, R168.reuse, R164, R12 ;  /* 0x000000a4a80c723c */ /* 0x042fe6000004180c */
[----:B------:R-:W-:Y:S02]  /*d860*/  IMAD R181, R188, UR9, R181 ;  /* 0x00000009bcb57c24 */ /* 0x000fe4000f8e02b5 */
[----:B------:R-:W-:Y:S01]  /*d870*/  IMAD R179, R186, UR9, R179 ;  /* 0x00000009bab37c24 */ /* 0x000fe2000f8e02b3 */
[C---:B------:R-:W-:Y:S01]  /*d880*/  HMMA.16816.F32.BF16 R16, R168.reuse, R166, R16 ;  /* 0x000000a6a810723c */ /* 0x040fe20000041810 */
[----:B------:R-:W-:Y:S04]  /*d890*/  IMAD.U32 R164, RZ, RZ, UR17 ;  /* 0x00000011ffa47e24 */ /* 0x000fe8000f8e00ff */
[----:B------:R-:W-:Y:S03]  /*d8a0*/  IMAD.WIDE.U32 R188, R188, UR8, RZ ;  /* 0x00000008bcbc7c25 */ /* 0x000fe6000f8e00ff */
[-C--:B------:R-:W-:Y:S03]  /*d8b0*/  LEA R182, P2, R188, R239.reuse, 0x1 ;  /* 0x000000efbcb67211 */ /* 0x080fe600078408ff */
[----:B------:R-:W-:Y:S02]  /*d8c0*/  IMAD R3, R184, UR9, R3 ;  /* 0x00000009b8037c24 */ /* 0x000fe4000f8e0203 */
[----:B------:R-:W-:Y:S04]  /*d8d0*/  IMAD.WIDE.U32 R186, R186, UR8, RZ ;  /* 0x00000008baba7c25 */ /* 0x000fe8000f8e00ff */
[----:B------:R-:W-:Y:S01]  /*d8e0*/  IMAD.WIDE.U32 R184, R184, UR8, RZ ;  /* 0x00000008b8b87c25 */ /* 0x000fe2000f8e00ff */
[-C--:B------:R-:W-:Y:S01]  /*d8f0*/  LEA R180, P1, R186, R239.reuse, 0x1 ;  /* 0x000000efbab47211 */ /* 0x080fe200078208ff */
[C---:B--2---:R-:W-:Y:S03]  /*d900*/  HMMA.16816.F32.BF16 R20, R168.reuse, R172, R20 ;  /* 0x000000aca814723c */ /* 0x044fe60000041814 */
[----:B------:R-:W-:Y:S01]  /*d910*/  LEA R178, P0, R184, R239, 0x1 ;  /* 0x000000efb8b27211 */ /* 0x000fe200078008ff */
[----:B------:R-:W-:Y:S02]  /*d920*/  IMAD.IADD R181, R189, 0x1, R181 ;  /* 0x00000001bdb57824 */ /* 0x000fe400078e02b5 */
[----:B------:R-:W-:Y:S01]  /*d930*/  IMAD.IADD R179, R187, 0x1, R179 ;  /* 0x00000001bbb37824 */ /* 0x000fe200078e02b3 */
[C---:B------:R-:W-:Y:S04]  /*d940*/  HMMA.16816.F32.BF16 R24, R168.reuse, R174, R24 ;  /* 0x000000aea818723c */ /* 0x040fe80000041818 */
[-C--:B------:R-:W-:Y:S01]  /*d950*/  LEA.HI.X R183, R188, R238.reuse, R181, 0x1, P2 ;  /* 0x000000eebcb77211 */ /* 0x080fe200010f0cb5 */
[----:B------:R-:W-:Y:S01]  /*d960*/  IMAD.IADD R165, R185, 0x1, R3 ;  /* 0x00000001b9a57824 */ /* 0x000fe200078e0203 */
[-C--:B------:R-:W-:Y:S01]  /*d970*/  LEA.HI.X R181, R186, R238.reuse, R179, 0x1, P1 ;  /* 0x000000eebab57211 */ /* 0x080fe200008f0cb3 */
[----:B------:R-:W-:Y:S04]  /*d980*/  IMAD R3, R164, 0x40, R231 ;  /* 0x00000040a4037824 */ /* 0x000fe800078e02e7 */
[----:B------:R-:W-:Y:S01]  /*d990*/  LEA.HI.X R179, R184, R238, R165, 0x1, P0 ;  /* 0x000000eeb8b37211 */ /* 0x000fe200000f0ca5 */
[C---:B------:R-:W-:Y:S01]  /*d9a0*/  VIADD R186, R3.reuse, 0x1 ;  /* 0x0000000103ba7836 */ /* 0x040fe20000000000 */
[----:B------:R-:W-:Y:S01]  /*d9b0*/  I2FP.F32.S32 R184, R3 ;  /* 0x0000000300b87245 */ /* 0x000fe20000201400 */
[----:B------:R-:W1:Y:S01]  /*d9c0*/  LDSM.16.M88.4 R164, [R204+0x7800] ;  /* 0x00780000cca4783b */ /* 0x000e620000000200 */
[----:B------:R-:W-:Y:S01]  /*d9d0*/  ISETP.LT.AND P0, PT, RZ, UR17, PT ;  /* 0x00000011ff007c0c */ /* 0x000fe2000bf01270 */
[----:B------:R-:W-:Y:S04]  /*d9e0*/  DEPBAR.LE SB0, 0x0 ;  /* 0x000080000000791a */ /* 0x000fe80000000000 */
[----:B------:R-:W-:Y:S01]  /*d9f0*/  I2FP.F32.S32 R186, R186 ;  /* 0x000000ba00ba7245 */ /* 0x000fe20000201400 */
[----:B------:R-:W-:Y:S01]  /*da00*/  BAR.SYNC.DEFER_BLOCKING 0x0 ;  /* 0x0000000000007b1d */ /* 0x000fe20000010000 */
[C---:B------:R-:W-:Y:S02]  /*da10*/  VIADD R187, R3.reuse, 0x8 ;  /* 0x0000000803bb7836 */ /* 0x040fe40000000000 */
[C---:B------:R-:W-:Y:S01]  /*da20*/  FFMA.FTZ R6, R184.reuse, UR5, R6 ;  /* 0x00000005b8067c23 */ /* 0x040fe20008010006 */
[----:B------:R-:W-:Y:S01]  /*da30*/  FFMA.FTZ R4, R184, UR5, R4 ;  /* 0x00000005b8047c23 */ /* 0x000fe20008010004 */
[C---:B------:R-:W-:Y:S02]  /*da40*/  VIADD R185, R3.reuse, 0x9 ;  /* 0x0000000903b97836 */ /* 0x040fe40000000000 */
[C---:B------:R-:W-:Y:S01]  /*da50*/  FFMA.FTZ R7, R186.reuse, UR5, R7 ;  /* 0x00000005ba077c23 */ /* 0x040fe20008010007 */
[----:B------:R-:W-:Y:S01]  /*da60*/  I2FP.F32.S32 R184, R187 ;  /* 0x000000bb00b87245 */ /* 0x000fe20000201400 */
[----:B------:R-:W-:Y:S01]  /*da70*/  FFMA.FTZ R5, R186, UR5, R5 ;  /* 0x00000005ba057c23 */ /* 0x000fe20008010005 */
[C---:B------:R-:W-:Y:S01]  /*da80*/  VIADD R172, R3.reuse, 0x10 ;  /* 0x0000001003ac7836 */ /* 0x040fe20000000000 */
[----:B------:R-:W-:Y:S01]  /*da90*/  I2FP.F32.S32 R185, R185 ;  /* 0x000000b900b97245 */ /* 0x000fe20000201400 */
[----:B------:R-:W-:Y:S02]  /*daa0*/  VIADD R173, R3, 0x11 ;  /* 0x0000001103ad7836 */ /* 0x000fe40000000000 */
[C---:B------:R-:W-:Y:S01]  /*dab0*/  FFMA.FTZ R10, R184.reuse, UR5, R10 ;  /* 0x00000005b80a7c23 */ /* 0x040fe2000801000a */
[----:B------:R-:W-:Y:S01]  /*dac0*/  FFMA.FTZ R8, R184, UR5, R8 ;  /* 0x00000005b8087c23 */ /* 0x000fe20008010008 */
[----:B------:R-:W-:Y:S01]  /*dad0*/  I2FP.F32.S32 R172, R172 ;  /* 0x000000ac00ac7245 */ /* 0x000fe20000201400 */
[C---:B------:R-:W-:Y:S01]  /*dae0*/  FFMA.FTZ R11, R185.reuse, UR5, R11 ;  /* 0x00000005b90b7c23 */ /* 0x040fe2000801000b */
[----:B------:R-:W-:Y:S01]  /*daf0*/  I2FP.F32.S32 R173, R173 ;  /* 0x000000ad00ad7245 */ /* 0x000fe20000201400 */
[----:B------:R-:W-:Y:S01]  /*db00*/  FFMA.FTZ R9, R185, UR5, R9 ;  /* 0x00000005b9097c23 */ /* 0x000fe20008010009 */
[C---:B------:R-:W-:Y:S02]  /*db10*/  VIADD R174, R3.reuse, 0x18 ;  /* 0x0000001803ae7836 */ /* 0x040fe40000000000 */
[C---:B------:R-:W-:Y:S01]  /*db20*/  FFMA.FTZ R14, R172.reuse, UR5, R14 ;  /* 0x00000005ac0e7c23 */ /* 0x040fe2000801000e */
[----:B------:R-:W-:Y:S01]  /*db30*/  FFMA.FTZ R12, R172, UR5, R12 ;  /* 0x00000005ac0c7c23 */ /* 0x000fe2000801000c */
[----:B------:R-:W-:Y:S02]  /*db40*/  VIADD R175, R3, 0x19 ;  /* 0x0000001903af7836 */ /* 0x000fe40000000000 */
        /* <DEDUP_REMOVED lines=12> */
[C---:B-1----:R-:W-:Y:S05]  /*dc10*/  HMMA.16816.F32.BF16 R28, R168.reuse, R164, R28 ;  /* 0x000000a4a81c723c */ /* 0x042fea000004181c */
[----:B------:R-:W-:Y:S01]  /*dc20*/  VIADD R172, R3, 0x28 ;  /* 0x0000002803ac7836 */ /* 0x000fe20000000000 */
[----:B------:R-:W-:Y:S05]  /*dc30*/  HMMA.16816.F32.BF16 R32, R168, R166, R32 ;  /* 0x000000a6a820723c */ /* 0x000fea0000041820 */
[----:B------:R-:W-:Y:S01]  /*dc40*/  FMNMX.FTZ R164, R6, R2, !PT ;  /* 0x0000000206a47209 */ /* 0x000fe20007810000 */
[----:B------:R-:W-:Y:S01]  /*dc50*/  FFMA.FTZ R22, R174, UR5, R22 ;  /* 0x00000005ae167c23 */ /* 0x000fe20008010016 */
[----:B------:R-:W-:Y:S01]  /*dc60*/  FMNMX.FTZ R165, R4, R0, !PT ;  /* 0x0000000004a57209 */ /* 0x000fe20007810000 */
[----:B------:R-:W-:Y:S03]  /*dc70*/  FFMA.FTZ R20, R174, UR5, R20 ;  /* 0x00000005ae147c23 */ /* 0x000fe60008010014 */
[----:B------:R-:W-:Y:S01]  /*dc80*/  FMNMX.FTZ R164, R7, R164, !PT ;  /* 0x000000a407a47209 */ /* 0x000fe20007810000 */
[----:B------:R-:W-:Y:S01]  /*dc90*/  VIADD R168, R3, 0x29 ;  /* 0x0000002903a87836 */ /* 0x000fe20000000000 */
[----:B------:R-:W-:Y:S01]  /*dca0*/  FMNMX.FTZ R165, R5, R165, !PT ;  /* 0x000000a505a57209 */ /* 0x000fe20007810000 */
[C---:B------:R-:W-:Y:S01]  /*dcb0*/  FFMA.FTZ R23, R173.reuse, UR5, R23 ;  /* 0x00000005ad177c23 */ /* 0x040fe20008010017 */
[----:B------:R-:W-:Y:S01]  /*dcc0*/  FMNMX.FTZ R164, R10, R164, !PT ;  /* 0x000000a40aa47209 */ /* 0x000fe20007810000 */
[----:B------:R-:W-:Y:S01]  /*dcd0*/  FFMA.FTZ R21, R173, UR5, R21 ;  /* 0x00000005ad157c23 */ /* 0x000fe20008010015 */
[----:B------:R-:W-:Y:S01]  /*dce0*/  FMNMX.FTZ R167, R8, R165, !PT ;  /* 0x000000a508a77209 */ /* 0x000fe20007810000 */
[----:B------:R-:W-:Y:S01]  /*dcf0*/  VIADD R165, R3, 0x30 ;  /* 0x0000003003a57836 */ /* 0x000fe20000000000 */
[----:B------:R-:W-:Y:S01]  /*dd00*/  FMNMX.FTZ R166, R11, R164, !PT ;  /* 0x000000a40ba67209 */ /* 0x000fe20007810000 */
[----:B------:R-:W-:Y:S01]  /*dd10*/  VIADD R164, R3, 0x31 ;  /* 0x0000003103a47836 */ /* 0x000fe20000000000 */
[----:B------:R-:W-:Y:S02]  /*dd20*/  FMNMX.FTZ R167, R9, R167, !PT ;  /* 0x000000a709a77209 */ /* 0x000fe40007810000 */
[----:B------:R-:W-:Y:S02]  /*dd30*/  FMNMX.FTZ R166, R14, R166, !PT ;  /* 0x000000a60ea67209 */ /* 0x000fe40007810000 */
[----:B------:R-:W-:Y:S02]  /*dd40*/  FMNMX.FTZ R167, R12, R167, !PT ;  /* 0x000000a70ca77209 */ /* 0x000fe40007810000 */
[----:B------:R-:W-:Y:S02]  /*dd50*/  FMNMX.FTZ R166, R15, R166, !PT ;  /* 0x000000a60fa67209 */ /* 0x000fe40007810000 */
[----:B------:R-:W-:Y:S02]  /*dd60*/  FMNMX.FTZ R167, R13, R167, !PT ;  /* 0x000000a70da77209 */ /* 0x000fe40007810000 */
[----:B------:R-:W-:Y:S02]  /*dd70*/  I2FP.F32.S32 R165, R165 ;  /* 0x000000a500a57245 */ /* 0x000fe40000201400 */
[----:B------:R-:W-:Y:S02]  /*dd80*/  I2FP.F32.S32 R164, R164 ;  /* 0x000000a400a47245 */ /* 0x000fe40000201400 */
[----:B------:R-:W-:Y:S01]  /*dd90*/  FMNMX.FTZ R166, R18, R166, !PT ;  /* 0x000000a612a67209 */ /* 0x000fe20007810000 */
[C---:B------:R-:W-:Y:S01]  /*dda0*/  FFMA.FTZ R30, R165.reuse, UR5, R30 ;  /* 0x00000005a51e7c23 */ /* 0x040fe2000801001e */
[----:B------:R-:W-:Y:S01]  /*ddb0*/  FMNMX.FTZ R167, R16, R167, !PT ;  /* 0x000000a710a77209 */ /* 0x000fe20007810000 */
[----:B------:R-:W-:Y:S01]  /*ddc0*/  FFMA.FTZ R28, R165, UR5, R28 ;  /* 0x00000005a51c7c23 */ /* 0x000fe2000801001c */
[----:B------:R-:W-:Y:S01]  /*ddd0*/  I2FP.F32.S32 R172, R172 ;  /* 0x000000ac00ac7245 */ /* 0x000fe20000201400 */
[C---:B------:R-:W-:Y:S01]  /*dde0*/  FFMA.FTZ R31, R164.reuse, UR5, R31 ;  /* 0x00000005a41f7c23 */ /* 0x040fe2000801001f */
[----:B------:R-:W-:Y:S01]  /*ddf0*/  FMNMX.FTZ R165, R17, R167, !PT ;  /* 0x000000a711a57209 */ /* 0x000fe20007810000 */
[----:B------:R-:W-:Y:S01]  /*de00*/  FFMA.FTZ R29, R164, UR5, R29 ;  /* 0x00000005a41d7c23 */ /* 0x000fe2000801001d */
[----:B------:R-:W-:Y:S01]  /*de10*/  FMNMX.FTZ R164, R19, R166, !PT ;  /* 0x000000a613a47209 */ /* 0x000fe20007810000 */
[----:B------:R-:W-:Y:S01]  /*de20*/  FFMA.FTZ R26, R172, UR5, R26 ;  /* 0x00000005ac1a7c23 */ /* 0x000fe2000801001a */
[----:B------:R-:W-:Y:S01]  /*de30*/  FMNMX.FTZ R165, R20, R165, !PT ;  /* 0x000000a514a57209 */ /* 0x000fe20007810000 */
[----:B------:R-:W-:Y:S01]  /*de40*/  FFMA.FTZ R24, R172, UR5, R24 ;  /* 0x00000005ac187c23 */ /* 0x000fe20008010018 */
[----:B------:R-:W-:Y:S01]  /*de50*/  FMNMX.FTZ R164, R22, R164, !PT ;  /* 0x000000a416a47209 */ /* 0x000fe20007810000 */
[C---:B------:R-:W-:Y:S01]  /*de60*/  VIADD R166, R3.reuse, 0x38 ;  /* 0x0000003803a67836 */ /* 0x040fe20000000000 */
[----:B------:R-:W-:Y:S01]  /*de70*/  I2FP.F32.S32 R168, R168 ;  /* 0x000000a800a87245 */ /* 0x000fe20000201400 */
[----:B------:R-:W-:Y:S01]  /*de80*/  VIADD R3, R3, 0x39 ;  /* 0x0000003903037836 */ /* 0x000fe20000000000 */
[----:B------:R-:W-:Y:S02]  /*de90*/  FMNMX.FTZ R164, R23, R164, !PT ;  /* 0x000000a417a47209 */ /* 0x000fe40007810000 */
[----:B------:R-:W-:Y:S01]  /*dea0*/  FMNMX.FTZ R165, R21, R165, !PT ;  /* 0x000000a515a57209 */ /* 0x000fe20007810000 */
[----:B------:R-:W-:Y:S01]  /*deb0*/  FFMA.FTZ R27, R168, UR5, R27 ;  /* 0x00000005a81b7c23 */ /* 0x000fe2000801001b */
[----:B------:R-:W-:Y:S01]  /*dec0*/  FMNMX.FTZ R164, R26, R164, !PT ;  /* 0x000000a41aa47209 */ /* 0x000fe20007810000 */
[----:B------:R-:W-:Y:S01]  /*ded0*/  FFMA.FTZ R25, R168, UR5, R25 ;  /* 0x00000005a8197c23 */ /* 0x000fe20008010019 */
[----:B------:R-:W-:Y:S02]  /*dee0*/  FMNMX.FTZ R165, R24, R165, !PT ;  /* 0x000000a518a57209 */ /* 0x000fe40007810000 */
[----:B------:R-:W-:Y:S02]  /*def0*/  I2FP.F32.S32 R3, R3 ;  /* 0x0000000300037245 */ /* 0x000fe40000201400 */
[----:B------:R-:W-:Y:S02]  /*df00*/  FMNMX.FTZ R164, R27, R164, !PT ;  /* 0x000000a41ba47209 */ /* 0x000fe40007810000 */
[----:B------:R-:W-:Y:S01]  /*df10*/  FMNMX.FTZ R165, R25, R165, !PT ;  /* 0x000000a519a57209 */ /* 0x000fe20007810000 */
[C---:B------:R-:W-:Y:S01]  /*df20*/  FFMA.FTZ R35, R3.reuse, UR5, R35 ;  /* 0x0000000503237c23 */ /* 0x040fe20008010023 */
[----:B------:R-:W-:Y:S01]  /*df30*/  I2FP.F32.S32 R166, R166 ;  /* 0x000000a600a67245 */ /* 0x000fe20000201400 */
[----:B------:R-:W-:Y:S01]  /*df40*/  FFMA.FTZ R33, R3, UR5, R33 ;  /* 0x0000000503217c23 */ /* 0x000fe20008010021 */
[----:B------:R-:W-:Y:S02]  /*df50*/  FMNMX.FTZ R3, R30, R164, !PT ;  /* 0x000000a41e037209 */ /* 0x000fe40007810000 */
[----:B------:R-:W-:Y:S01]  /*df60*/  FMNMX.FTZ R165, R28, R165, !PT ;  /* 0x000000a51ca57209 */ /* 0x000fe20007810000 */
[C---:B------:R-:W-:Y:S01]  /*df70*/  FFMA.FTZ R34, R166.reuse, UR5, R34 ;  /* 0x00000005a6227c23 */ /* 0x040fe20008010022 */
[----:B------:R-:W-:Y:S01]  /*df80*/  FMNMX.FTZ R3, R31, R3, !PT ;  /* 0x000000031f037209 */ /* 0x000fe20007810000 */
[----:B------:R-:W-:Y:S01]  /*df90*/  FFMA.FTZ R32, R166, UR5, R32 ;  /* 0x00000005a6207c23 */ /* 0x000fe20008010020 */
[----:B------:R-:W-:Y:S02]  /*dfa0*/  FMNMX.FTZ R172, R29, R165, !PT ;  /* 0x000000a51dac7209 */ /* 0x000fe40007810000 */
[----:B------:R-:W-:Y:S02]  /*dfb0*/  FMNMX.FTZ R3, R34, R3, !PT ;  /* 0x0000000322037209 */ /* 0x000fe40007810000 */
[----:B------:R-:W-:Y:S02]  /*dfc0*/  FMNMX.FTZ R172, R32, R172, !PT ;  /* 0x000000ac20ac7209 */ /* 0x000fe40007810000 */
[----:B------:R-:W-:Y:S02]  /*dfd0*/  FMNMX.FTZ R3, R35, R3, !PT ;  /* 0x0000000323037209 */ /* 0x000fe40007810000 */
[----:B------:R-:W-:Y:S01]  /*dfe0*/  FMNMX.FTZ R172, R33, R172, !PT ;  /* 0x000000ac21ac7209 */ /* 0x000fe20007810000 */
[----:B------:R-:W-:Y:S06]  /*dff0*/  @P0 BRA `(.L_x_144) ;  /* 0xffffffd8008c0947 */ /* 0x000fec000383ffff */
.L_x_143:
        /* <DEDUP_REMOVED lines=13> */
[----:B-1----:R-:W-:Y:S02]  /*e0d0*/  FMNMX.FTZ R3, R164, R3, !PT ;  /* 0x00000003a4037209 */ /* 0x002fe40007810000 */
[----:B--2---:R-:W-:Y:S03]  /*e0e0*/  FMNMX.FTZ R164, R172, R165, !PT ;  /* 0x000000a5aca47209 */ /* 0x004fe60007810000 */
[C---:B------:R-:W-:Y:S01]  /*e0f0*/  FMUL.FTZ R190, R3.reuse, UR4 ;  /* 0x0000000403be7c20 */ /* 0x040fe20008410000 */
[C---:B------:R-:W-:Y:S01]  /*e100*/  FSETP.NEU.FTZ.AND P1, PT, R3.reuse, -INF , PT ;  /* 0xff8000000300780b */ /* 0x040fe20003f3d000 */
[----:B------:R-:W-:Y:S01]  /*e110*/  FADD.FTZ R2, -R3, R2 ;  /* 0x0000000203027221 */ /* 0x000fe20000010100 */
[----:B------:R-:W1:Y:S01]  /*e120*/  LDSM.16.MT88.4 R172, [R210+0x10000] ;  /* 0x01000000d2ac783b */ /* 0x000e620000004200 */
[----:B------:R-:W-:Y:S01]  /*e130*/  FMUL.FTZ R189, R164, UR4 ;  /* 0x00000004a4bd7c20 */ /* 0x000fe20008410000 */
        /* <DEDUP_REMOVED lines=25> */
[--C-:B------:R-:W-:Y:S01]  /*e2d0*/  FFMA.FTZ R191, R13, UR4, -R189.reuse ;  /* 0x000000040dbf7c23 */ /* 0x100fe200080108bd */
[--C-:B------:R-:W-:Y:S01]  /*e2e0*/  FFMA.FTZ R20, R20, UR4, -R189.reuse ;  /* 0x0000000414147c23 */ /* 0x100fe200080108bd */
[----:B------:R-:W-:Y:S01]  /*e2f0*/  FFMA.FTZ R21, R21, UR4, -R189 ;  /* 0x0000000415157c23 */ /* 0x000fe200080108bd */
[--C-:B------:R-:W-:Y:S04]  /*e300*/  FFMA.FTZ R34, R34, UR4, -R190.reuse ;  /* 0x0000000422227c23 */ /* 0x100fe800080108be */
        /* <DEDUP_REMOVED lines=14> */
[----:B------:R-:W3:Y:S01]  /*e3f0*/  LDSM.16.MT88.4 R156, [R208+0x10000] ;  /* 0x01000000d09c783b */ /* 0x000ee20000004200 */
[----:B------:R-:W-:Y:S03]  /*e400*/  FMUL.FTZ R37, R2, R37 ;  /* 0x0000002502257220 */ /* 0x000fe60000410000 */
        /* <DEDUP_REMOVED lines=23> */
[C---:B------:R-:W-:Y:S03]  /*e580*/  FMUL.FTZ R62, R0.reuse, R62 ;  /* 0x0000003e003e7220 */ /* 0x040fe60000410000 */
        /* <DEDUP_REMOVED lines=34> */
[C---:B------:R-:W-:Y:S01]  /*e7b0*/  FMUL.FTZ R12, R2.reuse, R152 ;  /* 0x00000098020c7220 */ /* 0x040fe20000410000 */
[----:B------:R-:W-:Y:S01]  /*e7c0*/  FMUL.FTZ R13, R2, R153 ;  /* 0x00000099020d7220 */ /* 0x000fe20000410000 */
[----:B------:R-:W-:Y:S01]  /*e7d0*/  MUFU.EX2 R193, R21 ;  /* 0x0000001500c17308 */ /* 0x000fe20000000800 */
[----:B------:R-:W-:Y:S01]  /*e7e0*/  FMUL.FTZ R91, R0, R91 ;  /* 0x0000005b005b7220 */ /* 0x000fe20000410000 */
[C---:B------:R-:W-:Y:S01]  /*e7f0*/  FMUL.FTZ R88, R2.reuse, R88 ;  /* 0x0000005802587220 */ /* 0x040fe20000410000 */
[----:B------:R-:W-:Y:S01]  /*e800*/  FMUL.FTZ R89, R2, R89 ;  /* 0x0000005902597220 */ /* 0x000fe20000410000 */
[C---:B------:R-:W-:Y:S06]  /*e810*/  HMMA.16816.F32.BF16 R4, R160.reuse, R168, R4 ;  /* 0x000000a8a004723c */ /* 0x040fec0000041804 */
[----:B------:R-:W-:Y:S01]  /*e820*/  MUFU.EX2 R194, R16 ;  /* 0x0000001000c27308 */ /* 0x000fe20000000800 */
[C---:B------:R-:W-:Y:S01]  /*e830*/  FMUL.FTZ R94, R0.reuse, R94 ;  /* 0x0000005e005e7220 */ /* 0x040fe20000410000 */
[C---:B------:R-:W-:Y:S01]  /*e840*/  HMMA.16816.F32.BF16 R8, R160.reuse, R170, R8 ;  /* 0x000000aaa008723c */ /* 0x040fe20000041808 */
[----:B------:R-:W2:Y:S02]  /*e850*/  LDSM.16.MT88.4 R168, [R212+0x12000] ;  /* 0x01200000d4a8783b */ /* 0x000ea40000004200 */
[----:B------:R-:W-:Y:S03]  /*e860*/  FMUL.FTZ R95, R0, R95 ;  /* 0x0000005f005f7220 */ /* 0x000fe60000410000 */
[C---:B-1----:R-:W-:Y:S02]  /*e870*/  HMMA.16816.F32.BF16 R36, R160.reuse, R172, R36 ;  /* 0x000000aca024723c */ /* 0x042fe40000041824 */
[----:B------:R-:W-:Y:S03]  /*e880*/  MUFU.EX2 R231, R17 ;  /* 0x0000001100e77308 */ /* 0x000fe60000000800 */
[C---:B------:R-:W-:Y:S01]  /*e890*/  FMUL.FTZ R92, R2.reuse, R92 ;  /* 0x0000005c025c7220 */ /* 0x040fe20000410000 */
[C---:B------:R-:W-:Y:S01]  /*e8a0*/  HMMA.16816.F32.BF16 R40, R160.reuse, R174, R40 ;  /* 0x000000aea028723c */ /* 0x040fe20000041828 */
[----:B------:R-:W1:Y:S05]  /*e8b0*/  LDSM.16.MT88.4 R172, [R210+0x12000] ;  /* 0x01200000d2ac783b */ /* 0x000e6a0000004200 */
[----:B------:R-:W-:Y:S01]  /*e8c0*/  MUFU.EX2 R252, R252 ;  /* 0x000000fc00fc7308 */ /* 0x000fe20000000800 */
[----:B------:R-:W-:Y:S01]  /*e8d0*/  FMUL.FTZ R93, R2, R93 ;  /* 0x0000005d025d7220 */ /* 0x000fe20000410000 */
[C---:B------:R-:W-:Y:S03]  /*e8e0*/  HMMA.16816.F32.BF16 R44, R160.reuse, R176, R44 ;  /* 0x000000b0a02c723c */ /* 0x040fe6000004182c */
[C---:B------:R-:W-:Y:S03]  /*e8f0*/  FMUL.FTZ R98, R0.reuse, R98 ;  /* 0x0000006200627220 */ /* 0x040fe60000410000 */
[C---:B------:R-:W-:Y:S01]  /*e900*/  HMMA.16816.F32.BF16 R48, R160.reuse, R178, R48 ;  /* 0x000000b2a030723c */ /* 0x040fe20000041830 */
[----:B------:R-:W-:Y:S01]  /*e910*/  LDSM.16.MT88.4 R176, [R209+0x14000] ;  /* 0x01400000d1b0783b */ /* 0x000fe20000004200 */
[----:B------:R-:W-:Y:S03]  /*e920*/  MUFU.EX2 R191, R191 ;  /* 0x000000bf00bf7308 */ /* 0x000fe60000000800 */
[----:B------:R-:W-:Y:S01]  /*e930*/  FMUL.FTZ R99, R0, R99 ;  /* 0x0000006300637220 */ /* 0x000fe20000410000 */
[C---:B---3--:R-:W-:Y:S06]  /*e940*/  HMMA.16816.F32.BF16 R52, R160.reuse, R156, R52 ;  /* 0x0000009ca034723c */ /* 0x048fec0000041834 */
[----:B------:R-:W3:Y:S01]  /*e950*/  MUFU.EX2 R192, R20 ;  /* 0x0000001400c07308 */ /* 0x000ee20000000800 */
[C---:B------:R-:W-:Y:S01]  /*e960*/  FMUL.FTZ R96, R2.reuse, R96 ;  /* 0x0000006002607220 */ /* 0x040fe20000410000 */
[C---:B------:R-:W-:Y:S01]  /*e970*/  HMMA.16816.F32.BF16 R56, R160.reuse, R158, R56 ;  /* 0x0000009ea038723c */ /* 0x040fe20000041838 */
[----:B------:R-:W4:Y:S02]  /*e980*/  LDSM.16.MT88.4 R156, [R209+0x12000] ;  /* 0x01200000d19c783b */ /* 0x000f240000004200 */
[----:B------:R-:W-:Y:S03]  /*e990*/  FMUL.FTZ R97, R2, R97 ;  /* 0x0000006102617220 */ /* 0x000fe60000410000 */
[C---:B--2---:R-:W-:Y:S05]  /*e9a0*/  HMMA.16816.F32.BF16 R60, R160.reuse, R168, R60 ;  /* 0x000000a8a03c723c */ /* 0x044fea000004183c */
[C---:B------:R-:W-:Y:S01]  /*e9b0*/  FMUL.FTZ R102, R0.reuse, R102 ;  /* 0x0000006600667220 */ /* 0x040fe20000410000 */
[C---:B------:R-:W-:Y:S01]  /*e9c0*/  HMMA.16816.F32.BF16 R64, R160.reuse, R170, R64 ;  /* 0x000000aaa040723c */ /* 0x040fe20000041840 */
[----:B------:R-:W2:Y:S04]  /*e9d0*/  LDSM.16.MT88.4 R168, [R208+0x12000] ;  /* 0x01200000d0a8783b */ /* 0x000ea80000004200 */
[----:B---3--:R-:W-:Y:S01]  /*e9e0*/  F2FP.BF16.F32.PACK_AB R20, R193, R192 ;  /* 0x000000c0c114723e */ /* 0x008fe200000010ff */
[C---:B-1----:R-:W-:Y:S05]  /*e9f0*/  HMMA.16816.F32.BF16 R68, R160.reuse, R172, R68 ;  /* 0x000000aca044723c */ /* 0x042fea0000041844 */
[----:B------:R-:W-:Y:S01]  /*ea00*/  FMUL.FTZ R103, R0, R103 ;  /* 0x0000006700677220 */ /* 0x000fe20000410000 */
[C---:B------:R-:W-:Y:S01]  /*ea10*/  HMMA.16816.F32.BF16 R72, R160.reuse, R174, R72 ;  /* 0x000000aea048723c */ /* 0x040fe20000041848 */
[----:B------:R-:W1:Y:S04]  /*ea20*/  LDSM.16.MT88.4 R172, [R212+0x14000] ;  /* 0x01400000d4ac783b */ /* 0x000e680000004200 */
        /* <DEDUP_REMOVED lines=22> */
[C---:B-1----:R-:W-:Y:S05]  /*eb90*/  HMMA.16816.F32.BF16 R92, R160.reuse, R172, R92 ;  /* 0x000000aca05c723c */ /* 0x042fea000004185c */
[C---:B------:R-:W-:Y:S01]  /*eba0*/  FMUL.FTZ R116, R2.reuse, R116 ;  /* 0x0000007402747220 */ /* 0x040fe20000410000 */
[C---:B------:R-:W-:Y:S01]  /*ebb0*/  HMMA.16816.F32.BF16 R96, R160.reuse, R174, R96 ;  /* 0x000000aea060723c */ /* 0x040fe20000041860 */
[----:B------:R-:W-:Y:S04]  /*ebc0*/  LDSM.16.MT88.4 R172, [R208+0x16000] ;  /* 0x01600000d0ac783b */ /* 0x000fe80000004200 */
[----:B------:R-:W-:Y:S01]  /*ebd0*/  FMUL.FTZ R117, R2, R117 ;  /* 0x0000007502757220 */ /* 0x000fe20000410000 */
[C---:B------:R-:W-:Y:S01]  /*ebe0*/  FMUL.FTZ R122, R0.reuse, R122 ;  /* 0x0000007a007a7220 */ /* 0x040fe20000410000 */
[----:B------:R-:W-:Y:S01]  /*ebf0*/  FMUL.FTZ R123, R0, R123 ;  /* 0x0000007b007b7220 */ /* 0x000fe20000410000 */
[C---:B------:R-:W-:Y:S03]  /*ec00*/  FMUL.FTZ R120, R2.reuse, R120 ;  /* 0x0000007802787220 */ /* 0x040fe60000410000 */
[----:B------:R-:W-:Y:S01]  /*ec10*/  FMUL.FTZ R121, R2, R121 ;  /* 0x0000007902797220 */ /* 0x000fe20000410000 */
[C---:B------:R-:W-:Y:S01]  /*ec20*/  FMUL.FTZ R126, R0.reuse, R126 ;  /* 0x0000007e007e7220 */ /* 0x040fe20000410000 */
[----:B------:R-:W-:Y:S01]  /*ec30*/  FMUL.FTZ R127, R0, R127 ;  /* 0x0000007f007f7220 */ /* 0x000fe20000410000 */
[C---:B------:R-:W-:Y:S01]  /*ec40*/  FMUL.FTZ R124, R2.reuse, R124 ;  /* 0x0000007c027c7220 */ /* 0x040fe20000410000 */
[----:B------:R-:W-:Y:S01]  /*ec50*/  FMUL.FTZ R125, R2, R125 ;  /* 0x0000007d027d7220 */ /* 0x000fe20000410000 */
[C---:B------:R-:W-:Y:S01]  /*ec60*/  FMUL.FTZ R130, R0.reuse, R130 ;  /* 0x0000008200827220 */ /* 0x040fe20000410000 */
[C---:B---3--:R-:W-:Y:S03]  /*ec70*/  HMMA.16816.F32.BF16 R100, R160.reuse, R156, R100 ;  /* 0x0000009ca064723c */ /* 0x048fe60000041864 */
[----:B------:R-:W-:Y:S01]  /*ec80*/  FMUL.FTZ R131, R0, R131 ;  /* 0x0000008300837220 */ /* 0x000fe20000410000 */
[C---:B------:R-:W-:Y:S01]  /*ec90*/  FMUL.FTZ R128, R2.reuse, R128 ;  /* 0x0000008002807220 */ /* 0x040fe20000410000 */
[----:B------:R-:W-:Y:S01]  /*eca0*/  FMUL.FTZ R129, R2, R129 ;  /* 0x0000008102817220 */ /* 0x000fe20000410000 */
[C---:B------:R-:W-:Y:S01]  /*ecb0*/  HMMA.16816.F32.BF16 R104, R160.reuse, R158, R104 ;  /* 0x0000009ea068723c */ /* 0x040fe20000041868 */
[----:B------:R-:W1:Y:S04]  /*ecc0*/  LDSM.16.MT88.4 R156, [R210+0x16000] ;  /* 0x01600000d29c783b */ /* 0x000e680000004200 */
[C---:B------:R-:W-:Y:S01]  /*ecd0*/  FMUL.FTZ R134, R0.reuse, R134 ;  /* 0x0000008600867220 */ /* 0x040fe20000410000 */
        /* <DEDUP_REMOVED lines=10> */
[C---:B------:R-:W-:Y:S05]  /*ed80*/  HMMA.16816.F32.BF16 R124, R160.reuse, R180, R124 ;  /* 0x000000b4a07c723c */ /* 0x040fea000004187c */
[----:B------:R-:W-:Y:S01]  /*ed90*/  FMUL.FTZ R139, R0, R139 ;  /* 0x0000008b008b7220 */ /* 0x000fe20000410000 */
[C---:B------:R-:W-:Y:S05]  /*eda0*/  HMMA.16816.F32.BF16 R128, R160.reuse, R182, R128 ;  /* 0x000000b6a080723c */ /* 0x040fea0000041880 */
[C---:B------:R-:W-:Y:S01]  /*edb0*/  FMUL.FTZ R136, R2.reuse, R136 ;  /* 0x0000008802887220 */ /* 0x040fe20000410000 */
[C---:B-1----:R-:W-:Y:S05]  /*edc0*/  HMMA.16816.F32.BF16 R132, R160.reuse, R156, R132 ;  /* 0x0000009ca084723c */ /* 0x042fea0000041884 */
[----:B------:R-:W-:Y:S01]  /*edd0*/  FMUL.FTZ R137, R2, R137 ;  /* 0x0000008902897220 */ /* 0x000fe20000410000 */
[C---:B------:R-:W-:Y:S01]  /*ede0*/  FMUL.FTZ R142, R0.reuse, R142 ;  /* 0x0000008e008e7220 */ /* 0x040fe20000410000 */
[----:B------:R-:W-:Y:S01]  /*edf0*/  FMUL.FTZ R143, R0, R143 ;  /* 0x0000008f008f7220 */ /* 0x000fe20000410000 */
[C---:B------:R-:W-:Y:S03]  /*ee00*/  FMUL.FTZ R140, R2.reuse, R140 ;  /* 0x0000008c028c7220 */ /* 0x040fe60000410000 */
[----:B------:R-:W-:Y:S01]  /*ee10*/  FMUL.FTZ R141, R2, R141 ;  /* 0x0000008d028d7220 */ /* 0x000fe20000410000 */
[C---:B------:R-:W-:Y:S01]  /*ee20*/  HMMA.16816.F32.BF16 R136, R160.reuse, R158, R136 ;  /* 0x0000009ea088723c */ /* 0x040fe20000041888 */
[----:B------:R-:W1:Y:S02]  /*ee30*/  LDSM.16.MT88.4 R156, [R212+0x10800] ;  /* 0x01080000d49c783b */ /* 0x000e640000004200 */
[C---:B------:R-:W-:Y:S01]  /*ee40*/  FMUL.FTZ R146, R0.reuse, R146 ;  /* 0x0000009200927220 */ /* 0x040fe20000410000 */
[----:B------:R-:W-:Y:S01]  /*ee50*/  FMUL.FTZ R147, R0, R147 ;  /* 0x0000009300937220 */ /* 0x000fe20000410000 */
[C---:B------:R-:W-:Y:S01]  /*ee60*/  FMUL.FTZ R144, R2.reuse, R144 ;  /* 0x0000009002907220 */ /* 0x040fe20000410000 */
[----:B------:R-:W-:Y:S01]  /*ee70*/  FMUL.FTZ R145, R2, R145 ;  /* 0x0000009102917220 */ /* 0x000fe20000410000 */
[--C-:B------:R-:W-:Y:S01]  /*ee80*/  FFMA.FTZ R180, R14, UR4, -R190.reuse ;  /* 0x000000040eb47c23 */ /* 0x100fe200080108be */
[----:B------:R-:W-:Y:S01]  /*ee90*/  FMUL.FTZ R14, R0, R154 ;  /* 0x0000009a000e7220 */ /* 0x000fe20000410000 */
[C---:B--2---:R-:W-:Y:S04]  /*eea0*/  HMMA.16816.F32.BF16 R140, R160.reuse, R168, R140 ;  /* 0x000000a8a08c723c */ /* 0x044fe8000004188c */
[----:B------:R-:W-:Y:S01]  /*eeb0*/  MUFU.EX2 R180, R180 ;  /* 0x000000b400b47308 */ /* 0x000fe20000000800 */
[--C-:B------:R-:W-:Y:S01]  /*eec0*/  FFMA.FTZ R182, R15, UR4, -R190.reuse ;  /* 0x000000040fb67c23 */ /* 0x100fe200080108be */
[--C-:B------:R-:W-:Y:S01]  /*eed0*/  FFMA.FTZ R181, R18, UR4, -R190.reuse ;  /* 0x0000000412b57c23 */ /* 0x100fe200080108be */
[----:B------:R-:W-:Y:S01]  /*eee0*/  FFMA.FTZ R183, R19, UR4, -R190 ;  /* 0x0000000413b77c23 */ /* 0x000fe200080108be */
[C---:B------:R-:W-:Y:S01]  /*eef0*/  HMMA.16816.F32.BF16 R144, R160.reuse, R170, R144 ;  /* 0x000000aaa090723c */ /* 0x040fe20000041890 */
[----:B------:R-:W2:Y:S05]  /*ef00*/  LDSM.16.MT88.4 R168, [R210+0x10800] ;  /* 0x01080000d2a8783b */ /* 0x000eaa0000004200 */
[----:B------:R-:W3:Y:S01]  /*ef10*/  MUFU.EX2 R182, R182 ;  /* 0x000000b600b67308 */ /* 0x000ee20000000800 */
[C---:B------:R-:W-:Y:S01]  /*ef20*/  FMUL.FTZ R15, R0.reuse, R155 ;  /* 0x0000009b000f7220 */ /* 0x040fe20000410000 */
[C---:B------:R-:W-:Y:S03]  /*ef30*/  FMUL.FTZ R18, R0.reuse, R150 ;  /* 0x0000009600127220 */ /* 0x040fe60000410000 */
[----:B------:R-:W-:Y:S01]  /*ef40*/  FMUL.FTZ R19, R0, R151 ;  /* 0x0000009700137220 */ /* 0x000fe20000410000 */
[C---:B------:R-:W-:Y:S01]  /*ef50*/  FMUL.FTZ R16, R2.reuse, R148 ;  /* 0x0000009402107220 */ /* 0x040fe20000410000 */
[----:B------:R-:W4:Y:S01]  /*ef60*/  LDSM.16.MT88.4 R152, [R209+0x10800] ;  /* 0x01080000d198783b */ /* 0x000f220000004200 */
[C---:B------:R-:W-:Y:S01]  /*ef70*/  FMUL.FTZ R17, R2.reuse, R149 ;  /* 0x0000009502117220 */ /* 0x040fe20000410000 */
[C---:B------:R-:W-:Y:S01]  /*ef80*/  HMMA.16816.F32.BF16 R12, R160.reuse, R172, R12 ;  /* 0x000000aca00c723c */ /* 0x040fe2000004180c */
[----:B------:R-:W-:Y:S02]  /*ef90*/  MUFU.EX2 R181, R181 ;  /* 0x000000b500b57308 */ /* 0x000fe40000000800 */
[----:B------:R-:W-:Y:S01]  /*efa0*/  F2FP.BF16.F32.PACK_AB R148, R191, R252 ;  /* 0x000000fcbf94723e */ /* 0x000fe200000010ff */
[----:B------:R-:W-:Y:S01]  /*efb0*/  FFMA.FTZ R188, R2, R245, R188 ;  /* 0x000000f502bc7223 */ /* 0x000fe200000100bc */
[----:B------:R-:W-:Y:S01]  /*efc0*/  F2FP.BF16.F32.PACK_AB R150, R231, R194 ;  /* 0x000000c2e796723e */ /* 0x000fe200000010ff */
[----:B------:R-:W-:Y:S01]  /*efd0*/  HMMA.16816.F32.BF16 R16, R160, R174, R16 ;  /* 0x000000aea010723c */ /* 0x000fe20000041810 */
[----:B------:R-:W4:Y:S04]  /*efe0*/  LDSM.16.MT88.4 R160, [R212+0x12800] ;  /* 0x01280000d4a0783b */ /* 0x000f280000004200 */
[----:B------:R-:W1:Y:S01]  /*eff0*/  MUFU.EX2 R183, R183 ;  /* 0x000000b700b77308 */ /* 0x000e620000000800 */
[----:B---3--:R-:W-:Y:S01]  /*f000*/  F2FP.BF16.F32.PACK_AB R149, R182, R180 ;  /* 0x000000b4b695723e */ /* 0x008fe200000010ff */
[----:B------:R-:W-:Y:S01]  /*f010*/  FADD.FTZ R188, R186, R188 ;  /* 0x000000bcbabc7221 */ /* 0x000fe20000010000 */
[----:B------:R-:W-:Y:S03]  /*f020*/  MOV R2, R3 ;  /* 0x0000000300027202 */ /* 0x000fe60000000f00 */
[----:B------:R-:W-:Y:S01]  /*f030*/  FFMA.FTZ R187, R0, R244, R187 ;  /* 0x000000f400bb7223 */ /* 0x000fe200000100bb */
[----:B------:R-:W-:Y:S01]  /*f040*/  LDSM.16.MT88.4 R172, [R212+0x14800] ;  /* 0x01480000d4ac783b */ /* 0x000fe20000004200 */
[----:B------:R-:W-:Y:S02]  /*f050*/  FADD.FTZ R188, R185, R188 ;  /* 0x000000bcb9bc7221 */ /* 0x000fe40000010000 */
[----:B------:R-:W-:Y:S01]  /*f060*/  FADD.FTZ R187, R167, R187 ;  /* 0x000000bba7bb7221 */ /* 0x000fe20000010000 */
[----:B------:R-:W-:Y:S01]  /*f070*/  MOV R0, R164 ;  /* 0x000000a400007202 */ /* 0x000fe20000000f00 */
[----:B------:R-:W-:Y:S02]  /*f080*/  FADD.FTZ R188, R184, R188 ;  /* 0x000000bcb8bc7221 */ /* 0x000fe40000010000 */
[----:B------:R-:W-:Y:S02]  /*f090*/  FADD.FTZ R187, R166, R187 ;  /* 0x000000bba6bb7221 */ /* 0x000fe40000010000 */
[----:B------:R-:W-:Y:S01]  /*f0a0*/  FADD.FTZ R188, R252, R188 ;  /* 0x000000bcfcbc7221 */ /* 0x000fe20000010000 */
[----:B-1----:R-:W-:Y:S01]  /*f0b0*/  F2FP.BF16.F32.PACK_AB R151, R183, R181 ;  /* 0x000000b5b797723e */ /* 0x002fe200000010ff */
[----:B------:R-:W-:Y:S02]  /*f0c0*/  FADD.FTZ R187, R165, R187 ;  /* 0x000000bba5bb7221 */ /* 0x000fe40000010000 */
[----:B------:R-:W-:Y:S02]  /*f0d0*/  FADD.FTZ R188, R191, R188 ;  /* 0x000000bcbfbc7221 */ /* 0x000fe40000010000 */
[----:B------:R-:W-:Y:S02]  /*f0e0*/  FADD.FTZ R187, R180, R187 ;  /* 0x000000bbb4bb7221 */ /* 0x000fe40000010000 */
[C---:B------:R-:W-:Y:S05]  /*f0f0*/  HMMA.16816.F32.BF16 R4, R148.reuse, R156, R4 ;  /* 0x0000009c9404723c */ /* 0x040fea0000041804 */
[----:B------:R-:W-:Y:S01]  /*f100*/  FADD.FTZ R187, R182, R187 ;  /* 0x000000bbb6bb7221 */ /* 0x000fe20000010000 */
[C---:B------:R-:W-:Y:S01]  /*f110*/  HMMA.16816.F32.BF16 R8, R148.reuse, R158, R8 ;  /* 0x0000009e9408723c */ /* 0x040fe20000041808 */
[----:B------:R-:W1:Y:S04]  /*f120*/  LDSM.16.MT88.4 R156, [R210+0x12800] ;  /* 0x01280000d29c783b */ /* 0x000e680000004200 */
[----:B------:R-:W-:Y:S01]  /*f130*/  FADD.FTZ R187, R181, R187 ;  /* 0x000000bbb5bb7221 */ /* 0x000fe20000010000 */
[C---:B--2---:R-:W-:Y:S05]  /*f140*/  HMMA.16816.F32.BF16 R36, R148.reuse, R168, R36 ;  /* 0x000000a89424723c */ /* 0x044fea0000041824 */
[----:B------:R-:W-:Y:S01]  /*f150*/  FADD.FTZ R187, R183, R187 ;  /* 0x000000bbb7bb7221 */ /* 0x000fe20000010000 */
[C---:B------:R-:W-:Y:S01]  /*f160*/  HMMA.16816.F32.BF16 R40, R148.reuse, R170, R40 ;  /* 0x000000aa9428723c */ /* 0x040fe20000041828 */
[----:B------:R-:W2:Y:S05]  /*f170*/  LDSM.16.MT88.4 R168, [R209+0x12800] ;  /* 0x01280000d1a8783b */ /* 0x000eaa0000004200 */
[C---:B----4-:R-:W-:Y:S06]  /*f180*/  HMMA.16816.F32.BF16 R44, R148.reuse, R152, R44 ;  /* 0x00000098942c723c */ /* 0x050fec000004182c */
[C---:B------:R-:W-:Y:S01]  /*f190*/  HMMA.16816.F32.BF16 R48, R148.reuse, R154, R48 ;  /* 0x0000009a9430723c */ /* 0x040fe20000041830 */
[----:B------:R-:W3:Y:S05]  /*f1a0*/  LDSM.16.MT88.4 R152, [R208+0x12800] ;  /* 0x01280000d098783b */ /* 0x000eea0000004200 */
[C---:B------:R-:W-:Y:S06]  /*f1b0*/  HMMA.16816.F32.BF16 R52, R148.reuse, R176, R52 ;  /* 0x000000b09434723c */ /* 0x040fec0000041834 */
[C---:B------:R-:W-:Y:S05]  /*f1c0*/  HMMA.16816.F32.BF16 R56, R148.reuse, R178, R56 ;  /* 0x000000b29438723c */ /* 0x040fea0000041838 */
[--C-:B------:R-:W-:Y:S01]  /*f1d0*/  FFMA.FTZ R176, R22, UR4, -R190.reuse ;  /* 0x0000000416b07c23 */ /* 0x100fe200080108be */
[C---:B------:R-:W-:Y:S05]  /*f1e0*/  HMMA.16816.F32.BF16 R60, R148.reuse, R160, R60 ;  /* 0x000000a0943c723c */ /* 0x040fea000004183c */
[--C-:B------:R-:W-:Y:S01]  /*f1f0*/  FFMA.FTZ R178, R26, UR4, -R190.reuse ;  /* 0x000000041ab27c23 */ /* 0x100fe200080108be */
[C---:B------:R-:W-:Y:S01]  /*f200*/  HMMA.16816.F32.BF16 R64, R148.reuse, R162, R64 ;  /* 0x000000a29440723c */ /* 0x040fe20000041840 */
[----:B------:R-:W4:Y:S01]  /*f210*/  LDSM.16.MT88.4 R160, [R210+0x14800] ;  /* 0x01480000d2a0783b */ /* 0x000f220000004200 */
[----:B------:R-:W3:Y:S03]  /*f220*/  MUFU.EX2 R176, R176 ;  /* 0x000000b000b07308 */ /* 0x000ee60000000800 */
[--C-:B------:R-:W-:Y:S01]  /*f230*/  FFMA.FTZ R179, R27, UR4, -R190.reuse ;  /* 0x000000041bb37c23 */ /* 0x100fe200080108be */
[C---:B-1----:R-:W-:Y:S06]  /*f240*/  HMMA.16816.F32.BF16 R68, R148.reuse, R156, R68 ;  /* 0x0000009c9444723c */ /* 0x042fec0000041844 */
[----:B------:R-:W-:Y:S01]  /*f250*/  MUFU.EX2 R178, R178 ;  /* 0x000000b200b27308 */ /* 0x000fe20000000800 */
[----:B------:R-:W-:Y:S01]  /*f260*/  MOV R22, R194 ;  /* 0x000000c200167202 */ /* 0x000fe20000000f00 */
[C---:B------:R-:W-:Y:S01]  /*f270*/  HMMA.16816.F32.BF16 R72, R148.reuse, R158, R72 ;  /* 0x0000009e9448723c */ /* 0x040fe20000041848 */
[----:B------:R-:W1:Y:S02]  /*f280*/  LDSM.16.MT88.4 R156, [R209+0x14800] ;  /* 0x01480000d19c783b */ /* 0x000e640000004200 */
[--C-:B------:R-:W-:Y:S03]  /*f290*/  FFMA.FTZ R177, R23, UR4, -R190.reuse ;  /* 0x0000000417b17c23 */ /* 0x100fe600080108be */
[C---:B--2---:R-:W-:Y:S02]  /*f2a0*/  HMMA.16816.F32.BF16 R76, R148.reuse, R168, R76 ;  /* 0x000000a8944c723c */ /* 0x044fe4000004184c */
[----:B------:R-:W-:Y:S03]  /*f2b0*/  MUFU.EX2 R194, R24 ;  /* 0x0000001800c27308 */ /* 0x000fe60000000800 */
[----:B------:R-:W-:Y:S01]  /*f2c0*/  FFMA.FTZ R190, R35, UR4, -R190 ;  /* 0x0000000423be7c23 */ /* 0x000fe200080108be */
[C---:B------:R-:W-:Y:S01]  /*f2d0*/  HMMA.16816.F32.BF16 R80, R148.reuse, R170, R80 ;  /* 0x000000aa9450723c */ /* 0x040fe20000041850 */
[----:B------:R-:W2:Y:S05]  /*f2e0*/  LDSM.16.MT88.4 R168, [R208+0x14800] ;  /* 0x01480000d0a8783b */ /* 0x000eaa0000004200 */
[----:B------:R4:W-:Y:S01]  /*f2f0*/  MUFU.EX2 R23, R25 ;  /* 0x0000001900177308 */ /* 0x0009e20000000800 */
[----:B---3--:R-:W-:Y:S01]  /*f300*/  FADD.FTZ R187, R176, R187 ;  /* 0x000000bbb0bb7221 */ /* 0x008fe20000010000 */
[C---:B------:R-:W-:Y:S08]  /*f310*/  HMMA.16816.F32.BF16 R84, R148.reuse, R152, R84 ;  /* 0x000000989454723c */ /* 0x040ff00000041854 */
[----:B------:R-:W3:Y:S01]  /*f320*/  MUFU.EX2 R177, R177 ;  /* 0x000000b100b17308 */ /* 0x000ee20000000800 */
[C---:B------:R-:W-:Y:S01]  /*f330*/  HMMA.16816.F32.BF16 R88, R148.reuse, R154, R88 ;  /* 0x0000009a9458723c */ /* 0x040fe20000041858 */
[----:B------:R-:W2:Y:S05]  /*f340*/  LDSM.16.MT88.4 R152, [R212+0x16800] ;  /* 0x01680000d498783b */ /* 0x000eaa0000004200 */
[C---:B------:R-:W-:Y:S03]  /*f350*/  HMMA.16816.F32.BF16 R92, R148.reuse, R172, R92 ;  /* 0x000000ac945c723c */ /* 0x040fe6000004185c */
[----:B------:R-:W1:Y:S01]  /*f360*/  MUFU.EX2 R179, R179 ;  /* 0x000000b300b37308 */ /* 0x000e620000000800 */
[----:B----4-:R-:W-:Y:S02]  /*f370*/  LDSM.16.MT88.4 R24, [R210+0x11000] ;  /* 0x01100000d218783b */ /* 0x010fe40000004200 */
[C---:B------:R-:W-:Y:S07]  /*f380*/  HMMA.16816.F32.BF16 R96, R148.reuse, R174, R96 ;  /* 0x000000ae9460723c */ /* 0x040fee0000041860 */
[----:B------:R-:W-:Y:S01]  /*f390*/  MUFU.EX2 R190, R190 ;  /* 0x000000be00be7308 */ /* 0x000fe20000000800 */
[----:B------:R-:W-:Y:S01]  /*f3a0*/  LDSM.16.MT88.4 R172, [R208+0x16800] ;  /* 0x01680000d0ac783b */ /* 0x000fe20000004200 */
[C---:B------:R-:W-:Y:S03]  /*f3b0*/  HMMA.16816.F32.BF16 R100, R148.reuse, R160, R100 ;  /* 0x000000a09464723c */ /* 0x040fe60000041864 */
[C---:B---3--:R-:W-:Y:S03]  /*f3c0*/  F2FP.BF16.F32.PACK_AB R21, R177.reuse, R176 ;  /* 0x000000b0b115723e */ /* 0x048fe600000010ff */
[C---:B------:R-:W-:Y:S01]  /*f3d0*/  HMMA.16816.F32.BF16 R104, R148.reuse, R162, R104 ;  /* 0x000000a29468723c */ /* 0x040fe20000041868 */
[----:B------:R-:W3:Y:S04]  /*f3e0*/  LDSM.16.MT88.4 R160, [R210+0x16800] ;  /* 0x01680000d2a0783b */ /* 0x000ee80000004200 */
[----:B------:R-:W-:Y:S01]  /*f3f0*/  FADD.FTZ R187, R177, R187 ;  /* 0x000000bbb1bb7221 */ /* 0x000fe20000010000 */
[C---:B-1----:R-:W-:Y:S05]  /*f400*/  HMMA.16816.F32.BF16 R108, R148.reuse, R156, R108 ;  /* 0x0000009c946c723c */ /* 0x042fea000004186c */
[----:B------:R-:W-:Y:S01]  /*f410*/  FADD.FTZ R187, R178, R187 ;  /* 0x000000bbb2bb7221 */ /* 0x000fe20000010000 */
[C---:B------:R-:W-:Y:S01]  /*f420*/  HMMA.16816.F32.BF16 R112, R148.reuse, R158, R112 ;  /* 0x0000009e9470723c */ /* 0x040fe20000041870 */
[----:B------:R-:W1:Y:S04]  /*f430*/  LDSM.16.MT88.4 R156, [R209+0x16800] ;  /* 0x01680000d19c783b */ /* 0x000e680000004200 */
[C---:B------:R-:W-:Y:S01]  /*f440*/  FADD.FTZ R187, R179.reuse, R187 ;  /* 0x000000bbb3bb7221 */ /* 0x040fe20000010000 */
[C---:B--2---:R-:W-:Y:S06]  /*f450*/  HMMA.16816.F32.BF16 R116, R148.reuse, R168, R116 ;  /* 0x000000a89474723c */ /* 0x044fec0000041874 */
[C---:B------:R-:W-:Y:S01]  /*f460*/  HMMA.16816.F32.BF16 R120, R148.reuse, R170, R120 ;  /* 0x000000aa9478723c */ /* 0x040fe20000041878 */
[----:B------:R-:W2:Y:S05]  /*f470*/  LDSM.16.MT88.4 R168, [R212+0x11000] ;  /* 0x01100000d4a8783b */ /* 0x000eaa0000004200 */
[C---:B------:R-:W-:Y:S06]  /*f480*/  HMMA.16816.F32.BF16 R124, R148.reuse, R152, R124 ;  /* 0x00000098947c723c */ /* 0x040fec000004187c */
[C---:B------:R-:W-:Y:S01]  /*f490*/  HMMA.16816.F32.BF16 R128, R148.reuse, R154, R128 ;  /* 0x0000009a9480723c */ /* 0x040fe20000041880 */
[----:B------:R-:W4:Y:S05]  /*f4a0*/  LDSM.16.MT88.4 R152, [R209+0x11000] ;  /* 0x01100000d198783b */ /* 0x000f2a0000004200 */
[C---:B---3--:R-:W-:Y:S06]  /*f4b0*/  HMMA.16816.F32.BF16 R132, R148.reuse, R160, R132 ;  /* 0x000000a09484723c */ /* 0x048fec0000041884 */
[C---:B------:R-:W-:Y:S05]  /*f4c0*/  HMMA.16816.F32.BF16 R136, R148.reuse, R162, R136 ;  /* 0x000000a29488723c */ /* 0x040fea0000041888 */
[----:B------:R-:W-:Y:S01]  /*f4d0*/  MOV R161, R23 ;  /* 0x0000001700a17202 */ /* 0x000fe20000000f00 */
[C---:B-1----:R-:W-:Y:S05]  /*f4e0*/  HMMA.16816.F32.BF16 R140, R148.reuse, R156, R140 ;  /* 0x0000009c948c723c */ /* 0x042fea000004188c */
[----:B------:R-:W-:Y:S01]  /*f4f0*/  F2FP.BF16.F32.PACK_AB R23, R179, R178 ;  /* 0x000000b2b317723e */ /* 0x000fe200000010ff */
[C---:B------:R-:W-:Y:S01]  /*f500*/  HMMA.16816.F32.BF16 R144, R148.reuse, R158, R144 ;  /* 0x0000009e9490723c */ /* 0x040fe20000041890 */
[----:B------:R-:W-:Y:S05]  /*f510*/  LDSM.16.MT88.4 R156, [R212+0x13000] ;  /* 0x01300000d49c783b */ /* 0x000fea0000004200 */
[C---:B------:R-:W-:Y:S01]  /*f520*/  HMMA.16816.F32.BF16 R12, R148.reuse, R172, R12 ;  /* 0x000000ac940c723c */ /* 0x040fe2000004180c */
[----:B------:R-:W-:Y:S05]  /*f530*/  MUFU.EX2 R172, R28 ;  /* 0x0000001c00ac7308 */ /* 0x000fea0000000800 */
[----:B------:R-:W-:Y:S01]  /*f540*/  HMMA.16816.F32.BF16 R16, R148, R174, R16 ;  /* 0x000000ae9410723c */ /* 0x000fe20000041810 */
[----:B------:R-:W1:Y:S04]  /*f550*/  LDSM.16.MT88.4 R148, [R208+0x11000] ;  /* 0x01100000d094783b */ /* 0x000e680000004200 */
[----:B------:R-:W-:Y:S01]  /*f560*/  MUFU.EX2 R174, R30 ;  /* 0x0000001e00ae7308 */ /* 0x000fe20000000800 */
[----:B------:R-:W-:Y:S02]  /*f570*/  MOV R173, R22 ;  /* 0x0000001600ad7202 */ /* 0x000fe40000000f00 */
[----:B------:R-:W-:Y:S03]  /*f580*/  F2FP.BF16.F32.PACK_AB R22, R161, R194 ;  /* 0x000000c2a116723e */ /* 0x000fe600000010ff */
[----:B------:R-:W-:Y:S02]  /*f590*/  MOV R175, R161 ;  /* 0x000000a100af7202 */ /* 0x000fe40000000f00 */
[----:B------:R-:W3:Y:S02]  /*f5a0*/  LDSM.16.MT88.4 R160, [R210+0x13000] ;  /* 0x01300000d2a0783b */ /* 0x000ee40000004200 */
[C---:B--2---:R-:W-:Y:S06]  /*f5b0*/  HMMA.16816.F32.BF16 R4, R20.reuse, R168, R4 ;  /* 0x000000a81404723c */ /* 0x044fec0000041804 */
[C---:B------:R-:W-:Y:S01]  /*f5c0*/  HMMA.16816.F32.BF16 R8, R20.reuse, R170, R8 ;  /* 0x000000aa1408723c */ /* 0x040fe20000041808 */
[----:B------:R-:W-:Y:S05]  /*f5d0*/  LDSM.16.MT88.4 R168, [R209+0x11800] ;  /* 0x01180000d1a8783b */ /* 0x000fea0000004200 */
        /* <DEDUP_REMOVED lines=11> */
[----:B------:R-:W1:Y:S05]  /*f690*/  LDSM.16.MT88.4 R156, [R210+0x15000] ;  /* 0x01500000d29c783b */ /* 0x000e6a0000004200 */
[C---:B---3--:R-:W-:Y:S06]  /*f6a0*/  HMMA.16816.F32.BF16 R68, R20.reuse, R160, R68 ;  /* 0x000000a01444723c */ /* 0x048fec0000041844 */
[C---:B------:R-:W-:Y:S01]  /*f6b0*/  HMMA.16816.F32.BF16 R72, R20.reuse, R162, R72 ;  /* 0x000000a21448723c */ /* 0x040fe20000041848 */
[----:B------:R-:W3:Y:S05]  /*f6c0*/  LDSM.16.MT88.4 R160, [R209+0x15000] ;  /* 0x01500000d1a0783b */ /* 0x000eea0000004200 */
[C---:B--2---:R-:W-:Y:S06]  /*f6d0*/  HMMA.16816.F32.BF16 R76, R20.reuse, R24, R76 ;  /* 0x00000018144c723c */ /* 0x044fec000004184c */
        /* <DEDUP_REMOVED lines=11> */
[C---:B---3--:R-:W-:Y:S01]  /*f790*/  HMMA.16816.F32.BF16 R108, R20.reuse, R160, R108 ;  /* 0x000000a0146c723c */ /* 0x048fe2000004186c */
[----:B------:R-:W-:Y:S05]  /*f7a0*/  MUFU.EX2 R161, R31 ;  /* 0x0000001f00a17308 */ /* 0x000fea0000000800 */
[C---:B------:R-:W-:Y:S06]  /*f7b0*/  HMMA.16816.F32.BF16 R112, R20.reuse, R162, R112 ;  /* 0x000000a21470723c */ /* 0x040fec0000041870 */
[C---:B--2---:R-:W-:Y:S05]  /*f7c0*/  HMMA.16816.F32.BF16 R116, R20.reuse, R24, R116 ;  /* 0x000000181474723c */ /* 0x044fea0000041874 */
[----:B------:R-:W-:Y:S01]  /*f7d0*/  MOV R162, R192 ;  /* 0x000000c000a27202 */ /* 0x000fe20000000f00 */
[C---:B------:R-:W-:Y:S01]  /*f7e0*/  HMMA.16816.F32.BF16 R120, R20.reuse, R26, R120 ;  /* 0x0000001a1478723c */ /* 0x040fe20000041878 */
[----:B------:R-:W2:Y:S01]  /*f7f0*/  LDSM.16.MT88.4 R24, [R208+0x17000] ;  /* 0x01700000d018783b */ /* 0x000ea20000004200 */
[----:B------:R3:W3:Y:S03]  /*f800*/  MUFU.EX2 R192, R34 ;  /* 0x0000002200c07308 */ /* 0x0006e60000000800 */
[----:B------:R-:W-:Y:S01]  /*f810*/  MOV R163, R231 ;  /* 0x000000e700a37202 */ /* 0x000fe20000000f00 */
[C---:B----4-:R-:W-:Y:S06]  /*f820*/  HMMA.16816.F32.BF16 R124, R20.reuse, R152, R124 ;  /* 0x00000098147c723c */ /* 0x050fec000004187c */
[----:B------:R-:W-:Y:S01]  /*f830*/  MUFU.EX2 R231, R32 ;  /* 0x0000002000e77308 */ /* 0x000fe20000000800 */
[C---:B------:R-:W-:Y:S01]  /*f840*/  HMMA.16816.F32.BF16 R128, R20.reuse, R154, R128 ;  /* 0x0000009a1480723c */ /* 0x040fe20000041880 */
[----:B------:R-:W-:Y:S05]  /*f850*/  LDSM.16.MT88.4 R152, [R210+0x11800] ;  /* 0x01180000d298783b */ /* 0x000fea0000004200 */
[C---:B-1----:R-:W-:Y:S05]  /*f860*/  HMMA.16816.F32.BF16 R132, R20.reuse, R148, R132 ;  /* 0x000000941484723c */ /* 0x042fea0000041884 */
[--C-:B---3--:R-:W-:Y:S01]  /*f870*/  FFMA.FTZ R34, R29, UR4, -R189.reuse ;  /* 0x000000041d227c23 */ /* 0x108fe200080108bd */
[C---:B------:R-:W-:Y:S01]  /*f880*/  HMMA.16816.F32.BF16 R136, R20.reuse, R150, R136 ;  /* 0x000000961488723c */ /* 0x040fe20000041888 */
[----:B------:R-:W1:Y:S02]  /*f890*/  LDSM.16.MT88.4 R28, [R212+0x11800] ;  /* 0x01180000d41c783b */ /* 0x000e640000004200 */
[----:B------:R3:W4:Y:S02]  /*f8a0*/  MUFU.EX2 R160, R34 ;  /* 0x0000002200a07308 */ /* 0x0007240000000800 */
[----:B------:R-:W-:Y:S01]  /*f8b0*/  FFMA.FTZ R189, R33, UR4, -R189 ;  /* 0x0000000421bd7c23 */ /* 0x000fe200080108bd */
[C---:B------:R-:W-:Y:S05]  /*f8c0*/  HMMA.16816.F32.BF16 R140, R20.reuse, R156, R140 ;  /* 0x0000009c148c723c */ /* 0x040fea000004188c */
[----:B------:R-:W-:Y:S01]  /*f8d0*/  F2FP.BF16.F32.PACK_AB R151, R190, R192 ;  /* 0x000000c0be97723e */ /* 0x000fe200000010ff */
[C---:B------:R-:W-:Y:S01]  /*f8e0*/  HMMA.16816.F32.BF16 R144, R20.reuse, R158, R144 ;  /* 0x0000009e1490723c */ /* 0x040fe20000041890 */
[----:B------:R-:W4:Y:S04]  /*f8f0*/  MUFU.EX2 R189, R189 ;  /* 0x000000bd00bd7308 */ /* 0x000f280000000800 */
[----:B------:R-:W-:Y:S01]  /*f900*/  MOV R156, R162 ;  /* 0x000000a2009c7202 */ /* 0x000fe20000000f00 */
[C---:B--2---:R-:W-:Y:S01]  /*f910*/  HMMA.16816.F32.BF16 R12, R20.reuse, R24, R12 ;  /* 0x00000018140c723c */ /* 0x044fe2000004180c */
[----:B---3--:R-:W2:Y:S04]  /*f920*/  LDSM.16.MT88.4 R32, [R208+0x11800] ;  /* 0x01180000d020783b */ /* 0x008ea80000004200 */
[----:B------:R-:W-:Y:S01]  /*f930*/  MOV R158, R174 ;  /* 0x000000ae009e7202 */ /* 0x000fe20000000f00 */
[----:B------:R-:W-:Y:S03]  /*f940*/  HMMA.16816.F32.BF16 R16, R20, R26, R16 ;  /* 0x0000001a1410723c */ /* 0x000fe60000041810 */
[----:B------:R-:W-:Y:S02]  /*f950*/  LDSM.16.MT88.4 R20, [R210+0x13800] ;  /* 0x01380000d214783b */ /* 0x000fe40000004200 */
[----:B------:R-:W-:Y:S02]  /*f960*/  MOV R24, R172 ;  /* 0x000000ac00187202 */ /* 0x000fe40000000f00 */
[----:B----4-:R-:W-:Y:S04]  /*f970*/  MOV R26, R160 ;  /* 0x000000a0001a7202 */ /* 0x010fe80000000f00 */
[----:B------:R-:W-:Y:S02]  /*f980*/  MOV R27, R161 ;  /* 0x000000a1001b7202 */ /* 0x000fe40000000f00 */
[----:B------:R-:W-:Y:S02]  /*f990*/  F2FP.BF16.F32.PACK_AB R148, R26, R24 ;  /* 0x000000181a94723e */ /* 0x000fe400000010ff */
[-C--:B------:R-:W-:Y:S02]  /*f9a0*/  F2FP.BF16.F32.PACK_AB R149, R27, R158.reuse ;  /* 0x0000009e1b95723e */ /* 0x080fe400000010ff */
[----:B------:R-:W-:Y:S02]  /*f9b0*/  F2FP.BF16.F32.PACK_AB R150, R189, R231 ;  /* 0x000000e7bd96723e */ /* 0x000fe400000010ff */
[----:B------:R-:W-:Y:S02]  /*f9c0*/  MOV R157, R163 ;  /* 0x000000a3009d7202 */ /* 0x000fe40000000f00 */
[----:B------:R-:W-:Y:S02]  /*f9d0*/  MOV R159, R175 ;  /* 0x000000af009f7202 */ /* 0x000fe40000000f00 */
[----:B------:R-:W-:Y:S01]  /*f9e0*/  MOV R25, R173 ;  /* 0x000000ad00197202 */ /* 0x000fe20000000f00 */
[C---:B-1----:R-:W-:Y:S01]  /*f9f0*/  HMMA.16816.F32.BF16 R160, R148.reuse, R28, R4 ;  /* 0x0000001c94a0723c */ /* 0x042fe20000041804 */
[----:B------:R-:W1:Y:S06]  /*fa00*/  LDSM.16.MT88.4 R172, [R212+0x13800] ;  /* 0x01380000d4ac783b */ /* 0x000e6c0000004200 */
        /* <DEDUP_REMOVED lines=12> */
[C---:B------:R-:W-:Y:S01]  /*fad0*/  HMMA.16816.F32.BF16 R44, R148.reuse, R168, R44 ;  /* 0x000000a8942c723c */ /* 0x040fe2000004182c */
[----:B------:R3:W5:Y:S04]  /*fae0*/  LDL.LU R192, [R1+0x8] ;  /* 0x0000080001c07983 */ /* 0x0007680000300800 */
[----:B------:R-:W-:Y:S01]  /*faf0*/  MOV R30, R4 ;  /* 0x00000004001e7202 */ /* 0x000fe20000000f00 */
[C---:B------:R-:W-:Y:S05]  /*fb00*/  HMMA.16816.F32.BF16 R48, R148.reuse, R170, R48 ;  /* 0x000000aa9430723c */ /* 0x040fea0000041830 */
[----:B------:R-:W-:Y:S01]  /*fb10*/  MOV R31, R5 ;  /* 0x00000005001f7202 */ /* 0x000fe20000000f00 */
[C---:B--2---:R-:W-:Y:S05]  /*fb20*/  HMMA.16816.F32.BF16 R52, R148.reuse, R32, R52 ;  /* 0x000000209434723c */ /* 0x044fea0000041834 */
[----:B------:R-:W-:Y:S01]  /*fb30*/  MOV R152, R6 ;  /* 0x0000000600987202 */ /* 0x000fe20000000f00 */
[C---:B------:R-:W-:Y:S05]  /*fb40*/  HMMA.16816.F32.BF16 R56, R148.reuse, R34, R56 ;  /* 0x000000229438723c */ /* 0x040fea0000041838 */
[----:B------:R-:W-:Y:S01]  /*fb50*/  MOV R153, R7 ;  /* 0x0000000700997202 */ /* 0x000fe20000000f00 */
[C---:B-1----:R-:W-:Y:S01]  /*fb60*/  HMMA.16816.F32.BF16 R60, R148.reuse, R172, R60 ;  /* 0x000000ac943c723c */ /* 0x042fe2000004183c */
[----:B------:R-:W1:Y:S04]  /*fb70*/  LDSM.16.MT88.4 R4, [R209+0x13800] ;  /* 0x01380000d104783b */ /* 0x000e680000004200 */
[----:B------:R-:W-:Y:S01]  /*fb80*/  MOV R169, R11 ;  /* 0x0000000b00a97202 */ /* 0x000fe20000000f00 */
[C---:B------:R-:W-:Y:S03]  /*fb90*/  HMMA.16816.F32.BF16 R64, R148.reuse, R174, R64 ;  /* 0x000000ae9440723c */ /* 0x040fe60000041840 */
[----:B------:R-:W2:Y:S02]  /*fba0*/  LDSM.16.MT88.4 R8, [R208+0x13800] ;  /* 0x01380000d008783b */ /* 0x000ea40000004200 */
[----:B------:R-:W-:Y:S01]  /*fbb0*/  MOV R168, R26 ;  /* 0x0000001a00a87202 */ /* 0x000fe20000000f00 */
[C---:B------:R-:W-:Y:S05]  /*fbc0*/  HMMA.16816.F32.BF16 R68, R148.reuse, R20, R68 ;  /* 0x000000149444723c */ /* 0x040fea0000041844 */
[----:B------:R-:W-:Y:S01]  /*fbd0*/  MOV R171, R27 ;  /* 0x0000001b00ab7202 */ /* 0x000fe20000000f00 */
[C---:B------:R-:W-:Y:S01]  /*fbe0*/  HMMA.16816.F32.BF16 R72, R148.reuse, R22, R72 ;  /* 0x000000169448723c */ /* 0x040fe20000041848 */
[----:B------:R-:W-:Y:S04]  /*fbf0*/  LDSM.16.MT88.4 R20, [R208+0x15800] ;  /* 0x01580000d014783b */ /* 0x000fe80000004200 */
[----:B------:R-:W-:Y:S02]  /*fc00*/  MOV R170, R24 ;  /* 0x0000001800aa7202 */ /* 0x000fe40000000f00 */
[----:B------:R-:W-:Y:S02]  /*fc10*/  MOV R33, R25 ;  /* 0x0000001900217202 */ /* 0x000fe40000000f00 */
[----:B------:R-:W4:Y:S02]  /*fc20*/  LDSM.16.MT88.4 R24, [R212+0x15800] ;  /* 0x01580000d418783b */ /* 0x000f240000004200 */
[----:B------:R-:W-:Y:S02]  /*fc30*/  MOV R173, R152 ;  /* 0x0000009800ad7202 */ /* 0x000fe40000000f00 */
[----:B------:R-:W-:Y:S02]  /*fc40*/  MOV R172, R153 ;  /* 0x0000009900ac7202 */ /* 0x000fe40000000f00 */
[----:B------:R-:W-:Y:S01]  /*fc50*/  MOV R153, R30 ;  /* 0x0000001e00997202 */ /* 0x000fe20000000f00 */
[----:B------:R-:W-:Y:S01]  /*fc60*/  FADD.FTZ R187, R173, R187 ;  /* 0x000000bbadbb7221 */ /* 0x000fe20000010000 */
[----:B------:R-:W-:Y:S02]  /*fc70*/  MOV R152, R31 ;  /* 0x0000001f00987202 */ /* 0x000fe40000000f00 */
[----:B------:R-:W-:Y:S01]  /*fc80*/  MOV R155, R28 ;  /* 0x0000001c009b7202 */ /* 0x000fe20000000f00 */
[----:B------:R-:W-:Y:S01]  /*fc90*/  FADD.FTZ R187, R171, R187 ;  /* 0x000000bbabbb7221 */ /* 0x000fe20000010000 */
[----:B------:R-:W-:Y:S01]  /*fca0*/  MOV R154, R29 ;  /* 0x0000001d009a7202 */ /* 0x000fe20000000f00 */
[C---:B-1----:R-:W-:Y:S01]  /*fcb0*/  HMMA.16816.F32.BF16 R76, R148.reuse, R4, R76 ;  /* 0x00000004944c723c */ /* 0x042fe2000004184c */
[----:B------:R-:W1:Y:S02]  /*fcc0*/  LDSM.16.MT88.4 R28, [R210+0x15800] ;  /* 0x01580000d21c783b */ /* 0x000e640000004200 */
[----:B------:R-:W-:Y:S01]  /*fcd0*/  MOV R175, R33 ;  /* 0x0000002100af7202 */ /* 0x000fe20000000f00 */
[----:B------:R-:W-:Y:S02]  /*fce0*/  FADD.FTZ R187, R169, R187 ;  /* 0x000000bba9bb7221 */ /* 0x000fe40000010000 */
[C---:B------:R-:W-:Y:S03]  /*fcf0*/  HMMA.16816.F32.BF16 R80, R148.reuse, R6, R80 ;  /* 0x000000069450723c */ /* 0x040fe60000041850 */
[----:B------:R-:W3:Y:S02]  /*fd00*/  LDSM.16.MT88.4 R32, [R209+0x15800] ;  /* 0x01580000d120783b */ /* 0x000ee40000004200 */
[----:B------:R-:W-:Y:S01]  /*fd10*/  FADD.FTZ R188, R175, R188 ;  /* 0x000000bcafbc7221 */ /* 0x000fe20000010000 */
[C---:B--2---:R-:W-:Y:S05]  /*fd20*/  HMMA.16816.F32.BF16 R84, R148.reuse, R8, R84 ;  /* 0x000000089454723c */ /* 0x044fea0000041854 */
[----:B------:R-:W2:Y:S01]  /*fd30*/  LDSM.16.MT88.4 R4, [R212+0x17800] ;  /* 0x01780000d404783b */ /* 0x000ea20000004200 */
[C---:B------:R-:W-:Y:S05]  /*fd40*/  HMMA.16816.F32.BF16 R88, R148.reuse, R10, R88 ;  /* 0x0000000a9458723c */ /* 0x040fea0000041858 */
[----:B------:R-:W-:Y:S01]  /*fd50*/  FADD.FTZ R188, R154, R188 ;  /* 0x000000bc9abc7221 */ /* 0x000fe20000010000 */
[----:B------:R-:W-:Y:S01]  /*fd60*/  FADD.FTZ R244, R190, R187 ;  /* 0x000000bbbef47221 */ /* 0x000fe20000010000 */
[----:B------:R-:W2:Y:S01]  /*fd70*/  LDSM.16.MT88.4 R8, [R210+0x17800] ;  /* 0x01780000d208783b */ /* 0x000ea20000004200 */
[C---:B----4-:R-:W-:Y:S03]  /*fd80*/  HMMA.16816.F32.BF16 R92, R148.reuse, R24, R92 ;  /* 0x00000018945c723c */ /* 0x050fe6000004185c */
[----:B------:R-:W-:Y:S03]  /*fd90*/  FADD.FTZ R188, R155, R188 ;  /* 0x000000bc9bbc7221 */ /* 0x000fe60000010000 */
        /* <DEDUP_REMOVED lines=8> */
[C---:B---3--:R-:W-:Y:S05]  /*fe20*/  HMMA.16816.F32.BF16 R108, R148.reuse, R32, R108 ;  /* 0x00000020946c723c */ /* 0x048fea000004186c */
[----:B------:R-:W-:Y:S01]  /*fe30*/  FADD.FTZ R188, R170, R188 ;  /* 0x000000bcaabc7221 */ /* 0x000fe20000010000 */
[C---:B------:R-:W-:Y:S05]  /*fe40*/  HMMA.16816.F32.BF16 R112, R148.reuse, R34, R112 ;  /* 0x000000229470723c */ /* 0x040fea0000041870 */
[----:B------:R-:W-:Y:S01]  /*fe50*/  FADD.FTZ R188, R168, R188 ;  /* 0x000000bca8bc7221 */ /* 0x000fe20000010000 */
[C---:B------:R-:W-:Y:S05]  /*fe60*/  HMMA.16816.F32.BF16 R116, R148.reuse, R20, R116 ;  /* 0x000000149474723c */ /* 0x040fea0000041874 */
[----:B------:R-:W-:Y:S01]  /*fe70*/  FADD.FTZ R188, R231, R188 ;  /* 0x000000bce7bc7221 */ /* 0x000fe20000010000 */
[C---:B------:R-:W-:Y:S01]  /*fe80*/  HMMA.16816.F32.BF16 R120, R148.reuse, R22, R120 ;  /* 0x000000169478723c */ /* 0x040fe20000041878 */
[----:B------:R-:W3:Y:S04]  /*fe90*/  S2R R231, SR_TID.X ;  /* 0x0000000000e77919 */ /* 0x000ee80000002100 */
[----:B------:R-:W-:Y:S01]  /*fea0*/  FADD.FTZ R245, R189, R188 ;  /* 0x000000bcbdf57221 */ /* 0x000fe20000010000 */
[C---:B--2---:R-:W-:Y:S06]  /*feb0*/  HMMA.16816.F32.BF16 R124, R148.reuse, R4, R124 ;  /* 0x00000004947c723c */ /* 0x044fec000004187c */
[C---:B------:R-:W-:Y:S06]  /*fec0*/  HMMA.16816.F32.BF16 R128, R148.reuse, R6, R128 ;  /* 0x000000069480723c */ /* 0x040fec0000041880 */
[C---:B------:R-:W-:Y:S06]  /*fed0*/  HMMA.16816.F32.BF16 R132, R148.reuse, R8, R132 ;  /* 0x000000089484723c */ /* 0x040fec0000041884 */
[C---:B------:R-:W-:Y:S06]  /*fee0*/  HMMA.16816.F32.BF16 R136, R148.reuse, R10, R136 ;  /* 0x0000000a9488723c */ /* 0x040fec0000041888 */
[C---:B----4-:R-:W-:Y:S05]  /*fef0*/  HMMA.16816.F32.BF16 R140, R148.reuse, R24, R140 ;  /* 0x00000018948c723c */ /* 0x050fea000004188c */
[----:B---3--:R-:W-:Y:S01]  /*ff00*/  SHF.L.U32 R231, R231, 0x1, RZ ;  /* 0x00000001e7e77819 */ /* 0x008fe200000006ff */
[C---:B------:R-:W-:Y:S05]  /*ff10*/  HMMA.16816.F32.BF16 R144, R148.reuse, R26, R144 ;  /* 0x0000001a9490723c */ /* 0x040fea0000041890 */
[----:B------:R-:W-:Y:S01]  /*ff20*/  LOP3.LUT R231, R231, 0x6, RZ, 0xc0, !PT ;  /* 0x00000006e7e77812 */ /* 0x000fe200078ec0ff */
[C---:B-1----:R-:W-:Y:S06]  /*ff30*/  HMMA.16816.F32.BF16 R152, R148.reuse, R28, R12 ;  /* 0x0000001c9498723c */ /* 0x042fec000004180c */
[----:B------:R-:W-:Y:S01]  /*ff40*/  HMMA.16816.F32.BF16 R148, R148, R30, R16 ;  /* 0x0000001e9494723c */ /* 0x000fe20000041810 */
[----:B------:R-:W-:Y:S11]  /*ff50*/  @!UPT UIADD3 URZ, URZ, URZ, URZ ;  /* 0x0000003f3f3ff290 */ /* 0x000ff6000fffe03f */
[----:B------:R-:W-:Y:S01]  /*ff60*/  @!UPT UIADD3 URZ, URZ, URZ, URZ ;  /* 0x0000003f3f3ff290 */ /* 0x000fe2000fffe03f */
[----:B------:R-:W-:Y:S11]  /*ff70*/  @P0 BRA `(.L_x_142) ;  /* 0xffffffc000640947 */ /* 0x000ff6000383ffff */
.L_x_141:
        /* <DEDUP_REMOVED lines=45> */
.L_x_145:
        /* <DEDUP_REMOVED lines=15> */
.L_x_146:
        /* <DEDUP_REMOVED lines=358> */
.L_x_148:
[----:B------:R-:W-:Y:S05]  /*119a0*/  BSYNC B0 ;  /* 0x0000000000007941 */ /* 0x000fea0003800000 */
.L_x_147:
        /* <DEDUP_REMOVED lines=40> */
.L_x_150:
[----:B------:R-:W-:Y:S05]  /*11c30*/  BSYNC B0 ;  /* 0x0000000000007941 */ /* 0x000fea0003800000 */
.L_x_149:
        /* <DEDUP_REMOVED lines=27> */
.L_x_152:
[----:B------:R-:W-:Y:S05]  /*11df0*/  BSYNC B0 ;  /* 0x0000000000007941 */ /* 0x000fea0003800000 */
.L_x_151:
        /* <DEDUP_REMOVED lines=27> */
.L_x_154:
[----:B------:R-:W-:Y:S05]  /*11fb0*/  BSYNC B0 ;  /* 0x0000000000007941 */ /* 0x000fea0003800000 */
.L_x_153:
        /* <DEDUP_REMOVED lines=27> */
.L_x_106:
[----:B------:R-:W-:Y:S01]  /*12170*/  UISETP.NE.AND UP4, UPT, UR14, -0x1, UPT ;  /* 0xffffffff0e00788c */ /* 0x000fe2000bf85270 */
[----:B------:R-:W-:Y:S01]  /*12180*/  SHF.R.S32.HI R16, RZ, 0x1f, R80 ;  /* 0x0000001fff107819 */ /* 0x000fe20000011450 */
[----:B------:R-:W-:Y:S01]  /*12190*/  ULDC.U8 UR8, c[0x0][0x3d9] ;  /* 0x0000f64000087ab9 */ /* 0x000fe20000000000 */
[----:B------:R-:W-:Y:S01]  /*121a0*/  USHF.R.S32.HI UR17, URZ, 0x1f, UR32 ;  /* 0x0000001f3f117899 */ /* 0x000fe20008011420 */
[----:B------:R-:W-:Y:S01]  /*121b0*/  IMAD.U32 R14, RZ, RZ, UR15 ;  /* 0x0000000fff0e7e24 */ /* 0x000fe2000f8e00ff */
[----:B------:R-:W-:Y:S01]  /*121c0*/  UISETP.NE.AND UP2, UPT, UR8, URZ, UPT ;  /* 0x0000003f0800728c */ /* 0x000fe2000bf45270 */
[----:B------:R-:W-:Y:S01]  /*121d0*/  LEA.HI R16, R16, R80, RZ, 0x3 ;  /* 0x0000005010107211 */ /* 0x000fe200078f18ff */
[----:B------:R-:W-:Y:S01]  /*121e0*/  UIADD3 UR16, -UR25, UR16, URZ ;  /* 0x0000001019107290 */ /* 0x000fe2000fffe13f */
[----:B------:R-:W-:Y:S01]  /*121f0*/  BSSY B0, `(.L_x_155) ;  /* 0x0000051000007945 */ /* 0x000fe20003800000 */
[----:B------:R-:W-:Y:S01]  /*12200*/  UMOV UR20, URZ ;  /* 0x0000003f00147c82 */ /* 0x000fe20008000000 */
        /* <DEDUP_REMOVED lines=18> */
[----:B------:R-:W-:Y:S01]  /*12330*/  @UP2 ULDC.64 UR4, c[0x0][0x2c0] ;  /* 0x0000b00000042ab9 */ /* 0x000fe20000000a00 */
[----:B------:R-:W-:Y:S01]  /*12340*/  @!UP2 ULDC UR9, c[0x0][0x270] ;  /* 0x00009c000009aab9 */ /* 0x000fe20000000800 */
[----:B------:R-:W-:Y:S01]  /*12350*/  UISETP.NE.OR UP3, UPT, UR8, URZ, !UP3 ;  /* 0x0000003f0800728c */ /* 0x000fe2000df65670 */
[C---:B------:R-:W-:Y:S01]  /*12360*/  VIADD R6, R7.reuse, 0x40 ;  /* 0x0000004007067836 */ /* 0x040fe20000000000 */
[----:B------:R-:W-:Y:S01]  /*12370*/  @UP2 UMOV UR18, 0x1 ;  /* 0x0000000100122882 */ /* 0x000fe20000000000 */
[----:B------:R-:W-:Y:S01]  /*12380*/  @!UP2 ULDC UR8, c[0x0][0x2c4] ;  /* 0x0000b1000008aab9 */ /* 0x000fe20000000800 */
[----:B------:R-:W-:Y:S01]  /*12390*/  UISETP.NE.OR UP1, UPT, UR14, -0x1, UP3 ;  /* 0xffffffff0e00788c */ /* 0x000fe20009f25670 */
[C---:B------:R-:W-:Y:S01]  /*123a0*/  VIADD R5, R7.reuse, 0x80 ;  /* 0x0000008007057836 */ /* 0x040fe20000000000 */
[----:B------:R-:W-:Y:S01]  /*123b0*/  @UP0 ULDC UR8, c[0x0][0x2e4] ;  /* 0x0000b90000080ab9 */ /* 0x000fe20000000800 */
[----:B------:R-:W-:Y:S01]  /*123c0*/  @UP4 UIMAD UR7, UR14, UR7, UR11 ;  /* 0x000000070e0742a4 */ /* 0x000fe2000f8e020b */
        /* <DEDUP_REMOVED lines=23> */
[----:B------:R-:W-:Y:S01]  /*12540*/  UMOV UR21, URZ ;  /* 0x0000003f00157c82 */ /* 0x000fe20008000000 */
[----:B------:R-:W-:Y:S01]  /*12550*/  USHF.R.S32.HI UR4, URZ, 0x1f, UR6 ;  /* 0x0000001f3f047899 */ /* 0x000fe20008011406 */
[----:B------:R-:W-:Y:S01]  /*12560*/  VIADD R3, R16, 0x10 ;  /* 0x0000001010037836 */ /* 0x000fe20000000000 */
[----:B------:R-:W-:Y:S01]  /*12570*/  @!UP3 USHF.R.S32.HI UR21, URZ, 0x1f, UR14 ;  /* 0x0000001f3f15b899 */ /* 0x000fe2000801140e */
[----:B------:R-:W-:Y:S01]  /*12580*/  VIADD R13, R11, UR5 ;  /* 0x000000050b0d7c36 */ /* 0x000fe20008000000 */
[----:B------:R-:W-:-:S02]  /*12590*/  USHF.R.S32.HI UR7, URZ, 0x1f, UR11 ;  /* 0x0000001f3f077899 */ /* 0x000fc4000801140b */
        /* <DEDUP_REMOVED lines=22> */
.L_x_156:
[----:B------:R-:W-:Y:S05]  /*12700*/  BSYNC B0 ;  /* 0x0000000000007941 */ /* 0x000fea0003800000 */
.L_x_155:
        /* <DEDUP_REMOVED lines=25> */
.L_x_158:
[----:B------:R-:W-:Y:S05]  /*128a0*/  BSYNC B0 ;  /* 0x0000000000007941 */ /* 0x000fea0003800000 */
.L_x_157:
        /* <DEDUP_REMOVED lines=24> */
.L_x_160:
[----:B------:R-:W-:Y:S05]  /*12a30*/  BSYNC B0 ;  /* 0x0000000000007941 */ /* 0x000fea0003800000 */
.L_x_159:
        /* <DEDUP_REMOVED lines=26> */
.L_x_162:
[----:B------:R-:W-:Y:S05]  /*12be0*/  BSYNC B0 ;  /* 0x0000000000007941 */ /* 0x000fea0003800000 */
.L_x_161:
        /* <DEDUP_REMOVED lines=10> */
.L_x_164:
[----:B------:R-:W-:Y:S05]  /*12c90*/  BSYNC B0 ;  /* 0x0000000000007941 */ /* 0x000fea0003800000 */
.L_x_163:
        /* <DEDUP_REMOVED lines=10> */
.L_x_166:
[----:B------:R-:W-:Y:S05]  /*12d40*/  BSYNC B0 ;  /* 0x0000000000007941 */ /* 0x000fea0003800000 */
.L_x_165:
        /* <DEDUP_REMOVED lines=10> */
.L_x_168:
[----:B------:R-:W-:Y:S05]  /*12df0*/  BSYNC B0 ;  /* 0x0000000000007941 */ /* 0x000fea0003800000 */
.L_x_167:
        /* <DEDUP_REMOVED lines=10> */
.L_x_169:
        /* <DEDUP_REMOVED lines=14> */
.L_x_1259:


//--------------------- .text._ZN5flash16flash_fwd_kernelI23Flash_fwd_kernel_traitsILi256ELi128ELi64ELi8ELb0ELb0EN7cutlass10bfloat16_tE19Flash_kernel_traitsILi256ELi128ELi64ELi8ES3_EELb0ELb1ELb0ELb0ELb0ELb1ELb0ELb0EEEvNS_16Flash_fwd_paramsE --------------------------
	.section	.text._ZN5flash16flash_fwd_kernelI23Flash_fwd_kernel_traitsILi256ELi128ELi64ELi8ELb0ELb0EN7cutlass10bfloat16_tE19Flash_kernel_traitsILi256ELi128ELi64ELi8ES3_EELb0ELb1ELb0ELb0ELb0ELb1ELb0ELb0EEEvNS_16Flash_fwd_paramsE,"ax",@progbits
	.align	128
        .global         _ZN5flash16flash_fwd_kernelI23Flash_fwd_kernel_traitsILi256ELi128ELi64ELi8ELb0ELb0EN7cutlass10bfloat16_tE19Flash_kernel_traitsILi256ELi128ELi64ELi8ES3_EELb0ELb1ELb0ELb0ELb0ELb1ELb0ELb0EEEvNS_16Flash_fwd_paramsE
        .type           _ZN5flash16flash_fwd_kernelI23Flash_fwd_kernel_traitsILi256ELi128ELi64ELi8ELb0ELb0EN7cutlass10bfloat16_tE19Flash_kernel_traitsILi256ELi128ELi64ELi8ES3_EELb0ELb1ELb0ELb0ELb0ELb1ELb0ELb0EEEvNS_16Flash_fwd_paramsE,@function
        .size           _ZN5flash16flash_fwd_kernelI23Flash_fwd_kernel_traitsILi256ELi128ELi64ELi8ELb0ELb0EN7cutlass10bfloat16_tE19Flash_kernel_traitsILi256ELi128ELi64ELi8ES3_EELb0ELb1ELb0ELb0ELb0ELb1ELb0ELb0EEEvNS_16Flash_fwd_paramsE,(.L_x_1260 - _ZN5flash16flash_fwd_kernelI23Flash_fwd_kernel_traitsILi256ELi128ELi64ELi8ELb0ELb0EN7cutlass10bfloat16_tE19Flash_kernel_traitsILi256ELi128ELi64ELi8ES3_EELb0ELb1ELb0ELb0ELb0ELb1ELb0ELb0EEEvNS_16Flash_fwd_paramsE)
        .other          _ZN5flash16flash_fwd_kernelI23Flash_fwd_kernel_traitsILi256ELi128ELi64ELi8ELb0ELb0EN7cutlass10bfloat16_tE19Flash_kernel_traitsILi256ELi128ELi64ELi8ES3_EELb0ELb1ELb0ELb0ELb0ELb1ELb0ELb0EEEvNS_16Flash_fwd_paramsE,@"STO_CUDA_ENTRY STV_DEFAULT"
_ZN5flash16flash_fwd_kernelI23Flash_fwd_kernel_traitsILi256ELi128ELi64ELi8ELb0ELb0EN7cutlass10bfloat16_tE19Flash_kernel_traitsILi256ELi128ELi64ELi8ES3_EELb0ELb1ELb0ELb0ELb0ELb1ELb0ELb0EEEvNS_16Flash_fwd_paramsE:
.text._ZN5flash16flash_fwd_kernelI23Flash_fwd_kernel_traitsILi256ELi128ELi64ELi8ELb0ELb0EN7cutlass10bfloat16_tE19Flash_kernel_traitsILi256ELi128ELi64ELi8ES3_EELb0ELb1ELb0ELb0ELb0ELb1ELb0ELb0EEEvNS_16Flash_fwd_paramsE:
        /* <DEDUP_REMOVED lines=55> */
.L_x_170:
[----:B------:R-:W-:-:S05]  /*0370*/  ULDC UR6, c[0x0][0x2c8] ;  /* 0x0000b20000067ab9 */ /* 0x000fca0000000800 */
.L_x_171:
        /* <DEDUP_REMOVED lines=38> */
[----:B------:R-:W-:Y:S01]  /*05e0*/  UIADD3 UR12, -UR23, UR15, URZ ;  /* 0x0000000f170c7290 */ /* 0x000fe2000fffe13f */
[----:B------:R-:W-:Y:S01]  /*05f0*/  IMAD.U32 R15, RZ, RZ, UR14 ;  /* 0x0000000eff0f7e24 */ /* 0x000fe2000f8e00ff */
[----:B------:R-:W-:-:S04]  /*0600*/  UISETP.NE.AND UP0, UPT, UR13, -0x1, UPT ;  /* 0xffffffff0d00788c */ /* 0x000fc8000bf05270 */
[----:B------:R-:W3:Y:S07]  /*0610*/  S2UR UR11, SR_CgaCtaId ;  /* 0x00000000000b79c3 */ /* 0x000eee0000008800 */
[----:B------:R-:W-:Y:S02]  /*0620*/  @UP0 ULDC.64 UR4, c[0x0][0x240] ;  /* 0x0000900000040ab9 */ /* 0x000fe40000000a00 */
[----:B------:R-:W-:-:S04]  /*0630*/  @UP0 UIMAD.WIDE.U32 UR6, UR13, UR4, URZ ;  /* 0x000000040d0602a5 */ /* 0x000fc8000f8e003f */
[----:B------:R-:W-:Y:S02]  /*0640*/  @UP0 UIMAD UR9, UR13, UR5, UR7 ;  /* 0x000000050d0902a4 */ /* 0x000fe4000f8e0207 */
[----:B------:R-:W-:Y:S01]  /*0650*/  @!UP0 USHF.R.S32.HI UR7, URZ, 0x1f, UR17 ;  /* 0x0000001f3f078899 */ /* 0x000fe20008011411 */
[----:B-1----:R-:W-:Y:S01]  /*0660*/  IABS R4, R12 ;  /* 0x0000000c00047213 */ /* 0x002fe20000000000 */
[----:B------:R-:W-:Y:S02]  /*0670*/  @!UP0 ULDC.64 UR4, c[0x0][0x228] ;  /* 0x00008a0000048ab9 */ /* 0x000fe40000000a00 */
[----:B------:R-:W-:Y:S01]  /*0680*/  @!UP0 UIMAD UR7, UR7, UR4, URZ ;  /* 0x00000004070782a4 */ /* 0x000fe2000f8e023f */
[----:B------:R-:W1:Y:S01]  /*0690*/  I2F.RP R5, R4 ;  /* 0x0000000400057306 */ /* 0x000e620000209400 */
[----:B------:R-:W-:Y:S02]  /*06a0*/  @!UP0 UIMAD.WIDE.U32 UR26, UR17, UR4, URZ ;  /* 0x00000004111a82a5 */ /* 0x000fe4000f8e003f */
[----:B------:R-:W-:Y:S01]  /*06b0*/  @!UP0 UIMAD UR7, UR17, UR5, UR7 ;  /* 0x00000005110782a4 */ /* 0x000fe2000f8e0207 */
[----:B--2---:R-:W-:Y:S01]  /*06c0*/  IABS R0, R0 ;  /* 0x0000000000007213 */ /* 0x004fe20000000000 */
[----:B------:R-:W-:-:S02]  /*06d0*/  UIADD3 UR5, UR16, -0x1, URZ ;  /* 0xffffffff10057890 */ /* 0x000fc4000fffe03f */
[----:B------:R-:W-:Y:S01]  /*06e0*/  @!UP0 UIADD3 UR9, UR27, UR7, URZ ;  /* 0x000000071b098290 */ /* 0x000fe2000fffe03f */
[----:B------:R-:W-:Y:S01]  /*06f0*/  @!UP0 UMOV UR6, UR26 ;  /* 0x0000001a00068c82 */ /* 0x000fe20008000000 */
[----:B------:R-:W-:Y:S02]  /*0700*/  USHF.R.S32.HI UR4, URZ, 0x1f, UR8 ;  /* 0x0000001f3f047899 */ /* 0x000fe40008011408 */
[----:B------:R-:W-:Y:S01]  /*0710*/  UIMAD UR21, UR5, -0x40, UR24 ;  /* 0xffffffc0051578a4 */ /* 0x000fe2000f8e0218 */
[----:B-1----:R-:W1:Y:S01]  /*0720*/  MUFU.RCP R6, R5 ;  /* 0x0000000500067308 */ /* 0x002e620000001000 */
[----:B------:R-:W-:-:S11]  /*0730*/  UISETP.NE.AND UP0, UPT, UR10, -0x1, UPT ;  /* 0xffffffff0a00788c */ /* 0x000fd6000bf05270 */
[----:B------:R-:W-:Y:S02]  /*0740*/  @UP0 UIADD3 UR25, UR20, UR10, URZ ;  /* 0x0000000a14190290 */ /* 0x000fe4000fffe03f */
[----:B------:R-:W-:Y:S01]  /*0750*/  @UP0 UIADD3 UR10, UR20, UR10, URZ ;  /* 0x0000000a140a0290 */ /* 0x000fe2000fffe03f */
[----:B-1----:R-:W-:-:S04]  /*0760*/  VIADD R6, R6, 0xffffffe ;  /* 0x0ffffffe06067836 */ /* 0x002fc80000000000 */
[----:B------:R-:W1:Y:S02]  /*0770*/  F2I.FTZ.U32.TRUNC.NTZ R7, R6 ;  /* 0x0000000600077305 */ /* 0x000e64000021f000 */
[----:B-1----:R-:W-:Y:S02]  /*0780*/  IMAD.MOV R3, RZ, RZ, -R7 ;  /* 0x000000ffff037224 */ /* 0x002fe400078e0a07 */
[----:B------:R-:W-:Y:S02]  /*0790*/  IMAD.MOV.U32 R6, RZ, RZ, RZ ;  /* 0x000000ffff067224 */ /* 0x000fe400078e00ff */
[----:B------:R-:W-:Y:S01]  /*07a0*/  IMAD R243, R3, R4, RZ ;  /* 0x0000000403f37224 */ /* 0x000fe200078e02ff */
[----:B------:R-:W-:-:S03]  /*07b0*/  SHF.R.S32.HI R3, RZ, 0x1f, R2 ;  /* 0x0000001fff037819 */ /* 0x000fc60000011402 */
[----:B------:R-:W-:Y:S01]  /*07c0*/  IMAD.HI.U32 R243, R7, R243, R6 ;  /* 0x000000f307f37227 */ /* 0x000fe200078e0006 */
[----:B------:R-:W-:-:S04]  /*07d0*/  LEA.HI R8, R3, R2, RZ, 0x3 ;  /* 0x0000000203087211 */ /* 0x000fc800078f18ff */
[----:B------:R-:W-:Y:S01]  /*07e0*/  SHF.R.S32.HI R22, RZ, 0x3, R8 ;  /* 0x00000003ff167819 */ /* 0x000fe20000011408 */
[----:B------:R-:W-:-:S03]  /*07f0*/  IMAD.HI.U32 R243, R243, R0, RZ ;  /* 0x00000000f3f37227 */ /* 0x000fc600078e00ff */
[C---:B------:R-:W-:Y:S01]  /*0800*/  ISETP.GE.AND P0, PT, R22.reuse, UR12, PT ;  /* 0x0000000c16007c0c */ /* 0x040fe2000bf06270 */
[C---:B------:R-:W-:Y:S01]  /*0810*/  VIADD R7, R22.reuse, 0x40 ;  /* 0x0000004016077836 */ /* 0x040fe20000000000 */
[----:B------:R-:W-:Y:S01]  /*0820*/  SHF.R.S32.HI R23, RZ, 0x1f, R22 ;  /* 0x0000001fff177819 */ /* 0x000fe20000011416 */
[----:B------:R-:W-:Y:S02]  /*0830*/  IMAD.MOV R5, RZ, RZ, -R243 ;  /* 0x000000ffff057224 */ /* 0x000fe400078e0af3 */
[----:B------:R-:W-:Y:S01]  /*0840*/  IMAD.SHL.U32 R17, R22, 0x40, RZ ;  /* 0x0000004016117824 */ /* 0x000fe200078e00ff */
[----:B------:R-:W-:Y:S01]  /*0850*/  ISETP.GE.AND P2, PT, R7, UR12, PT ;  /* 0x0000000c07007c0c */ /* 0x000fe2000bf46270 */
[----:B------:R-:W-:Y:S01]  /*0860*/  IMAD R5, R4, R5, R0 ;  /* 0x0000000504057224 */ /* 0x000fe200078e0200 */
[----:B------:R-:W-:Y:S01]  /*0870*/  LOP3.LUT R7, R8, 0xfffffff8, RZ, 0xc0, !PT ;  /* 0xfffffff808077812 */ /* 0x000fe200078ec0ff */
[----:B------:R-:W-:Y:S01]  /*0880*/  VIADD R6, R22, 0x60 ;  /* 0x0000006016067836 */ /* 0x000fe20000000000 */
[----:B------:R-:W-:Y:S01]  /*0890*/  LOP3.LUT R17, R17, 0x1c0, RZ, 0xc0, !PT ;  /* 0x000001c011117812 */ /* 0x000fe200078ec0ff */
[----:B------:R-:W-:Y:S01]  /*08a0*/  IMAD.WIDE R14, R15, 0x80, R22 ;  /* 0x000000800f0e7825 */ /* 0x000fe200078e0216 */
[----:B------:R-:W-:-:S02]  /*08b0*/  ISETP.GT.U32.AND P6, PT, R4, R5, PT ;  /* 0x000000050400720c */ /* 0x000fc40003fc4070 */
[----:B------:R-:W-:Y:S01]  /*08c0*/  ISETP.GE.AND P1, PT, R6, UR12, PT ;  /* 0x0000000c06007c0c */ /* 0x000fe2000bf26270 */
[----:B------:R-:W-:Y:S01]  /*08d0*/  IMAD.IADD R0, R2, 0x1, -R7 ;  /* 0x0000000102007824 */ /* 0x000fe200078e0a07 */
[----:B------:R-:W-:Y:S01]  /*08e0*/  LOP3.LUT R8, R12, UR8, RZ, 0x3c, !PT ;  /* 0x000000080c087c12 */ /* 0x000fe2000f8e3cff */
[----:B------:R-:W1:Y:S02]  /*08f0*/  @!P0 LDC.64 R6, c[0x0][0x240] ;  /* 0x00009000ff068b82 */ /* 0x000e640000000a00 */
[----:B------:R-:W-:Y:S01]  /*0900*/  IMAD.SHL.U32 R34, R0, 0x8, RZ ;  /* 0x0000000800227824 */ /* 0x000fe200078e00ff */
[----:B------:R-:W-:-:S04]  /*0910*/  ISETP.GE.AND P4, PT, R8, RZ, PT ;  /* 0x000000ff0800720c */ /* 0x000fc80003f86270 */
[----:B------:R-:W-:Y:S01]  /*0920*/  LOP3.LUT R10, R17, 0x38, R34, 0xf8, !PT ;  /* 0x00000038110a7812 */ /* 0x000fe200078ef822 */
[----:B------:R-:W-:Y:S01]  /*0930*/  @!P6 IMAD.IADD R5, R5, 0x1, -R4 ;  /* 0x000000010505e824 */ /* 0x000fe200078e0a04 */
[----:B------:R-:W-:Y:S01]  /*0940*/  SHF.R.U32.HI R17, RZ, 0x3, R17 ;  /* 0x00000003ff117819 */ /* 0x000fe20000011611 */
[----:B------:R-:W2:Y:S01]  /*0950*/  @!P0 LDC.64 R8, c[0x0][0x210] ;  /* 0x00008400ff088b82 */ /* 0x000ea20000000a00 */
[----:B------:R-:W-:Y:S01]  /*0960*/  @!P6 VIADD R243, R243, 0x1 ;  /* 0x00000001f3f3e836 */ /* 0x000fe20000000000 */
[----:B------:R-:W-:Y:S02]  /*0970*/  SHF.R.S32.HI R35, RZ, 0x1f, R34 ;  /* 0x0000001fff237819 */ /* 0x000fe40000011422 */
[----:B------:R-:W-:Y:S01]  /*0980*/  LOP3.LUT R17, R10, R17, RZ, 0x3c, !PT ;  /* 0x000000110a117212 */ /* 0x000fe200078e3cff */
[----:B------:R-:W-:Y:S01]  /*0990*/  VIADD R10, R22, 0x20 ;  /* 0x00000020160a7836 */ /* 0x000fe20000000000 */
[----:B------:R-:W-:Y:S02]  /*09a0*/  ISETP.GE.U32.AND P5, PT, R5, R4, PT ;  /* 0x000000040500720c */ /* 0x000fe40003fa6070 */
[----:B------:R-:W-:Y:S01]  /*09b0*/  IADD3 R18, P6, R34, UR6, RZ ;  /* 0x0000000622127c10 */ /* 0x000fe2000ffde0ff */
[----:B------:R-:W-:Y:S01]  /*09c0*/  ULDC.64 UR6, c[0x0][0x258] ;  /* 0x0000960000067ab9 */ /* 0x000fe20000000a00 */
[----:B------:R-:W-:Y:S01]  /*09d0*/  ISETP.GE.AND P3, PT, R10, UR12, PT ;  /* 0x0000000c0a007c0c */ /* 0x000fe2000bf66270 */
[----:B------:R-:W-:Y:S01]  /*09e0*/  UIMAD UR4, UR4, UR6, URZ ;  /* 0x00000006040472a4 */ /* 0x000fe2000f8e023f */
[----:B------:R-:W-:Y:S01]  /*09f0*/  IADD3.X R19, R35, UR9, RZ, P6, !PT ;  /* 0x0000000923137c10 */ /* 0x000fe2000b7fe4ff */
[----:B------:R-:W-:Y:S01]  /*0a00*/  IMAD.U32 R28, RZ, RZ, UR6 ;  /* 0x00000006ff1c7e24 */ /* 0x000fe2000f8e00ff */
[----:B------:R-:W-:Y:S01]  /*0a10*/  ISETP.GE.AND P6, PT, R22, UR21, PT ;  /* 0x0000001516007c0c */ /* 0x000fe2000bfc6270 */
[----:B------:R-:W-:Y:S01]  /*0a20*/  UIMAD UR4, UR8, UR7, UR4 ;  /* 0x00000007080472a4 */ /* 0x000fe2000f8e0204 */
[----:B-1----:R-:W-:-:S02]  /*0a30*/  @!P0 IMAD R13, R15, R6, RZ ;  /* 0x000000060f0d8224 */ /* 0x002fc400078e02ff */
[----:B------:R-:W-:Y:S01]  /*0a40*/  IMAD.WIDE.U32 R28, R28, UR8, R18 ;  /* 0x000000081c1c7c25 */ /* 0x000fe2000f8e0012 */
[----:B------:R-:W-:Y:S01]  /*0a50*/  LEA.HI R18, R3, R2, RZ, 0x6 ;  /* 0x0000000203127211 */ /* 0x000fe200078f30ff */
[----:B------:R-:W-:Y:S01]  /*0a60*/  @UP0 ULDC.64 UR8, c[0x0][0x248] ;  /* 0x0000920000080ab9 */ /* 0x000fe20000000a00 */
[----:B------:R-:W-:Y:S01]  /*0a70*/  @UP0 ULDC.64 UR6, c[0x0][0x250] ;  /* 0x0000940000060ab9 */ /* 0x000fe20000000a00 */
[----:B------:R-:W-:Y:S01]  /*0a80*/  @P5 VIADD R243, R243, 0x1 ;  /* 0x00000001f3f35836 */ /* 0x000fe20000000000 */
[----:B------:R-:W1:Y:S01]  /*0a90*/  @!P3 LDC.64 R4, c[0x0][0x240] ;  /* 0x00009000ff04bb82 */ /* 0x000e620000000a00 */
[----:B------:R-:W-:Y:S01]  /*0aa0*/  VIADD R31, R29, UR4 ;  /* 0x000000041d1f7c36 */ /* 0x000fe20008000000 */
[----:B------:R-:W-:Y:S01]  /*0ab0*/  UMOV UR4, 0x400 ;  /* 0x0000040000047882 */ /* 0x000fe20000000000 */
[----:B------:R-:W-:Y:S01]  /*0ac0*/  @!P0 IMAD.MOV.U32 R30, RZ, RZ, R28 ;  /* 0x000000ffff1e8224 */ /* 0x000fe200078e001c */
[----:B------:R-:W-:Y:S01]  /*0ad0*/  ISETP.NE.AND P5, PT, R12, RZ, PT ;  /* 0x000000ff0c00720c */ /* 0x000fe20003fa5270 */
[----:B------:R-:W-:Y:S01]  /*0ae0*/  @!P4 IMAD.MOV R243, RZ, RZ, -R243 ;  /* 0x000000fffff3c224 */ /* 0x000fe200078e0af3 */
[C---:B------:R-:W-:Y:S01]  /*0af0*/  @!P3 IADD3 R16, P4, R14.reuse, 0x20, RZ ;  /* 0x000000200e10b810 */ /* 0x040fe20007f9e0ff */
[C---:B------:R-:W-:Y:S01]  /*0b00*/  @!P0 IMAD R13, R14.reuse, R7, R13 ;  /* 0x000000070e0d8224 */ /* 0x040fe200078e020d */
[----:B------:R-:W4:Y:S01]  /*0b10*/  @!P3 LDC.64 R32, c[0x0][0x210] ;  /* 0x00008400ff20bb82 */ /* 0x000f220000000a00 */
[----:B------:R-:W-:Y:S01]  /*0b20*/  @!P0 IMAD.WIDE.U32 R20, R14, R6, R30 ;  /* 0x000000060e148225 */ /* 0x000fe200078e001e */
[----:B---3--:R-:W-:Y:S01]  /*0b30*/  ULEA UR4, UR11, UR4, 0x18 ;  /* 0x000000040b047291 */ /* 0x008fe2000f8ec03f */
[----:B------:R-:W3:Y:S01]  /*0b40*/  @!P6 S2R R11, SR_CgaCtaId ;  /* 0x00000000000be919 */ /* 0x000ee20000008800 */
[----:B------:R-:W-:Y:S01]  /*0b50*/  @UP0 UIMAD.WIDE.U32 UR30, UR25, UR8, URZ ;  /* 0x00000008191e02a5 */ /* 0x000fe2000f8e003f */
[----:B------:R-:W-:Y:S01]  /*0b60*/  IMAD.SHL.U32 R18, R18, 0x8, RZ ;  /* 0x0000000812127824 */ /* 0x000fe200078e00ff */
[----:B------:R-:W-:Y:S01]  /*0b70*/  @UP0 UIMAD.WIDE.U32 UR28, UR10, UR6, URZ ;  /* 0x000000060a1c02a5 */ /* 0x000fe2000f8e003f */
[----:B------:R-:W-:Y:S01]  /*0b80*/  @!P3 IMAD.X R19, RZ, RZ, R15, P4 ;  /* 0x000000ffff13b224 */ /* 0x000fe200020e060f */
[C---:B--2---:R-:W-:Y:S01]  /*0b90*/  @!P0 LEA R24, P4, R20.reuse, R8, 0x1 ;  /* 0x0000000814188211 */ /* 0x044fe200078808ff */
[----:B------:R-:W-:Y:S01]  /*0ba0*/  @!P0 IMAD.IADD R6, R21, 0x1, R13 ;  /* 0x0000000115068824 */ /* 0x000fe200078e020d */
[----:B------:R-:W-:Y:S01]  /*0bb0*/  LOP3.LUT R7, R17, 0xfffffe00, R18, 0xf8, !PT ;  /* 0xfffffe0011077812 */ /* 0x000fe200078ef812 */
[----:B------:R-:W-:Y:S01]  /*0bc0*/  @!P3 IMAD.MOV.U32 R8, RZ, RZ, R28 ;  /* 0x000000ffff08b224 */ /* 0x000fe200078e001c */
[----:B------:R-:W-:Y:S01]  /*0bd0*/  @!P5 LOP3.LUT R243, RZ, R12, RZ, 0x33, !PT ;  /* 0x0000000cfff3d212 */ /* 0x000fe200078e33ff */
[----:B------:R-:W2:Y:S01]  /*0be0*/  @!P1 S2R R18, SR_CgaCtaId ;  /* 0x0000000000129919 */ /* 0x000ea20000008800 */
[----:B------:R-:W-:Y:S01]  /*0bf0*/  @!P0 LEA.HI.X R25, R20, R9, R6, 0x1, P4 ;  /* 0x0000000914198211 */ /* 0x000fe200020f0c06 */
[----:B------:R-:W-:Y:S01]  /*0c00*/  @!P3 IMAD.MOV.U32 R9, RZ, RZ, R31 ;  /* 0x000000ffff09b224 */ /* 0x000fe200078e001f */
[----:B------:R-:W-:Y:S01]  /*0c10*/  LEA R239, R7, UR4, 0x1 ;  /* 0x0000000407ef7c11 */ /* 0x000fe2000f8e08ff */
[-C--:B-1----:R-:W-:Y:S01]  /*0c20*/  @!P3 IMAD R19, R19, R4.reuse, RZ ;  /* 0x000000041313b224 */ /* 0x082fe200078e02ff */
[C---:B------:R-:W-:Y:S01]  /*0c30*/  ISETP.GE.AND P5, PT, R10.reuse, UR21, PT ;  /* 0x000000150a007c0c */ /* 0x040fe2000bfa6270 */
[----:B------:R-:W1:Y:S01]  /*0c40*/  @!P2 S2R R6, SR_CgaCtaId ;  /* 0x000000000006a919 */ /* 0x000e620000008800 */
[----:B------:R-:W-:Y:S01]  /*0c50*/  ISETP.GE.AND P4, PT, R10, UR21, PT ;  /* 0x000000150a007c0c */ /* 0x000fe2000bf86270 */
[C---:B------:R-:W-:Y:S01]  /*0c60*/  @!P3 IMAD R5, R16.reuse, R5, R19 ;  /* 0x000000051005b224 */ /* 0x040fe200078e0213 */
[----:B------:R-:W-:Y:S01]  /*0c70*/  @UP0 UIMAD UR25, UR25, UR9, URZ ;  /* 0x00000009191902a4 */ /* 0x000fe2000f8e023f */
[----:B------:R-:W-:Y:S01]  /*0c80*/  @!P3 IMAD.WIDE.U32 R16, R16, R4, R8 ;  /* 0x000000041010b225 */ /* 0x000fe200078e0008 */
[----:B------:R-:W-:Y:S01]  /*0c90*/  @!PT LDS RZ, [RZ] ;  /* 0x00000000fffff984 */ /* 0x000fe20000000800 */
[----:B------:R-:W-:Y:S01]  /*0ca0*/  @!PT LDS RZ, [RZ] ;  /* 0x00000000fffff984 */ /* 0x000fe20000000800 */
[----:B------:R-:W-:Y:S01]  /*0cb0*/  @!PT LDS RZ, [RZ] ;  /* 0x00000000fffff984 */ /* 0x000fe20000000800 */
[----:B------:R-:W-:Y:S01]  /*0cc0*/  @!P0 LDGSTS.E.BYPASS.LTC128B.128 [R239], desc[UR18][R24.64] ;  /* 0x0000000018ef8fae */ /* 0x000fe2000b901d52 */
[----:B------:R-:W-:Y:S01]  /*0cd0*/  @!P6 MOV R8, 0x400 ;  /* 0x000004000008e802 */ /* 0x000fe20000000f00 */
[----:B------:R-:W-:Y:S01]  /*0ce0*/  @UP0 UIMAD UR10, UR10, UR7, URZ ;  /* 0x000000070a0a02a4 */ /* 0x000fe2000f8e023f */
[----:B------:R-:W-:Y:S01]  /*0cf0*/  @!P3 IMAD.IADD R4, R17, 0x1, R5 ;  /* 0x000000011104b824 */ /* 0x000fe200078e0205 */
[----:B------:R-:W-:Y:S01]  /*0d00*/  @!P0 LDGSTS.E.BYPASS.LTC128B.128 [R239+0x4000], desc[UR18][R24.64+0x80] ;  /* 0x0400008018ef8fae */ /* 0x000fe2000b901d52 */
[----:B------:R-:W-:Y:S01]  /*0d10*/  LEA.HI R5, R3, R2, RZ, 0x4 ;  /* 0x0000000203057211 */ /* 0x000fe200078f20ff */
[----:B------:R-:W-:Y:S01]  /*0d20*/  @UP0 UIADD3 UR27, UR29, UR10, URZ ;  /* 0x0000000a1d1b0290 */ /* 0x000fe2000fffe03f */
[----:B------:R-:W-:Y:S01]  /*0d30*/  @!P3 MOV R9, 0x400 ;  /* 0x000004000009b802 */ /* 0x000fe20000000f00 */
[----:B------:R-:W-:Y:S01]  /*0d40*/  @!P0 LDGSTS.E.BYPASS.LTC128B.128 [R239+0x8000], desc[UR18][R24.64+0x100] ;  /* 0x0800010018ef8fae */ /* 0x000fe2000b901d52 */
[----:B------:R-:W-:Y:S01]  /*0d50*/  @UP0 UIADD3 UR25, UR31, UR25, URZ ;  /* 0x000000191f190290 */ /* 0x000fe2000fffe03f */
[----:B---3--:R-:W-:-:S02]  /*0d60*/  @!P6 LEA R10, R11, R8, 0x18 ;  /* 0x000000080b0ae211 */ /* 0x008fc400078ec0ff */
[----:B------:R3:W-:Y:S01]  /*0d70*/  @!P0 LDGSTS.E.BYPASS.LTC128B.128 [R239+0xc000], desc[UR18][R24.64+0x180] ;  /* 0x0c00018018ef8fae */ /* 0x0007e2000b901d52 */
[C---:B----4-:R-:W-:Y:S01]  /*0d80*/  @!P3 LEA R32, P0, R16.reuse, R32, 0x1 ;  /* 0x000000201020b211 */ /* 0x050fe200078008ff */
[----:B------:R-:W-:Y:S01]  /*0d90*/  @UP0 UMOV UR26, UR30 ;  /* 0x0000001e001a0c82 */ /* 0x000fe20008000000 */
[----:B------:R-:W-:Y:S01]  /*0da0*/  SHF.R.S32.HI R8, RZ, 0x4, R5 ;  /* 0x00000004ff087819 */ /* 0x000fe20000011405 */
[----:B------:R-:W4:Y:S01]  /*0db0*/  @!P3 S2R R12, SR_CgaCtaId ;  /* 0x00000000000cb919 */ /* 0x000f220000008800 */
[----:B------:R-:W-:Y:S02]  /*0dc0*/  @!P3 LEA.HI.X R33, R16, R33, R4, 0x1, P0 ;  /* 0x000000211021b211 */ /* 0x000fe400000f0c04 */
[C---:B------:R-:W-:Y:S01]  /*0dd0*/  LOP3.LUT R11, R5.reuse, 0xfffffff0, RZ, 0xc0, !PT ;  /* 0xfffffff0050b7812 */ /* 0x040fe200078ec0ff */
[----:B------:R-:W2:Y:S01]  /*0de0*/  @!P5 S2R R4, SR_CgaCtaId ;  /* 0x000000000004d919 */ /* 0x000ea20000008800 */
[----:B------:R-:W-:Y:S02]  /*0df0*/  LEA.HI R237, R5, R8, RZ, 0x1 ;  /* 0x0000000805ed7211 */ /* 0x000fe400078f08ff */
[----:B------:R-:W-:-:S02]  /*0e00*/  @!P2 MOV R5, 0x400 ;  /* 0x000004000005a802 */ /* 0x000fc40000000f00 */
[----:B------:R-:W-:Y:S02]  /*0e10*/  LOP3.LUT R237, R237, 0xfffffffe, RZ, 0xc0, !PT ;  /* 0xfffffffeeded7812 */ /* 0x000fe400078ec0ff */
[----:B-1----:R-:W-:-:S03]  /*0e20*/  @!P2 LEA R6, R6, R5, 0x18 ;  /* 0x000000050606a211 */ /* 0x002fc600078ec0ff */
[----:B------:R-:W-:Y:S01]  /*0e30*/  IMAD.IADD R237, R8, 0x1, -R237 ;  /* 0x0000000108ed7824 */ /* 0x000fe200078e0aed */
[----:B---3--:R-:W-:-:S05]  /*0e40*/  @!P2 IADD3 R25, P0, R14, 0x40, RZ ;  /* 0x000000400e19a810 */ /* 0x008fca0007f1e0ff */
[----:B------:R-:W-:Y:S01]  /*0e50*/  @!P2 IMAD.X R13, RZ, RZ, R15, P0 ;  /* 0x000000ffff0da224 */ /* 0x000fe200000e060f */
[----:B------:R-:W-:Y:S01]  /*0e60*/  @!P1 IADD3 R20, P0, R14, 0x60, RZ ;  /* 0x000000600e149810 */ /* 0x000fe20007f1e0ff */
[----:B------:R-:W-:Y:S01]  /*0e70*/  IMAD.IADD R14, R2, 0x1, -R11 ;  /* 0x00000001020e7824 */ /* 0x000fe200078e0a0b */
[----:B----4-:R-:W-:-:S03]  /*0e80*/  @!P3 LEA R12, R12, R9, 0x18 ;  /* 0x000000090c0cb211 */ /* 0x010fc600078ec0ff */
[----:B------:R-:W-:Y:S01]  /*0e90*/  @!P1 IMAD.X R27, RZ, RZ, R15, P0 ;  /* 0x000000ffff1b9224 */ /* 0x000fe200000e060f */
[----:B------:R-:W-:Y:S02]  /*0ea0*/  PLOP3.LUT P0, PT, PT, PT, UP0, 0x80, 0x0 ;  /* 0x000000000000781c */ /* 0x000fe40003f0f008 */
[----:B------:R-:W-:-:S11]  /*0eb0*/  SHF.R.S32.HI R5, RZ, 0x1f, R14 ;  /* 0x0000001fff057819 */ /* 0x000fd6000001140e */
[----:B--2---:R-:W-:Y:S05]  /*0ec0*/  @P0 BRA `(.L_x_173) ;  /* 0x0000000000340947 */ /* 0x004fea0003800000 */
        /* <DEDUP_REMOVED lines=11> */
[----:B------:R-:W-:Y:S01]  /*0f80*/  UIADD3 UR25, UR31, UR11, URZ ;  /* 0x0000000b1f197290 */ /* 0x000fe2000fffe03f */
[----:B------:R-:W-:-:S11]  /*0f90*/  UMOV UR26, UR30 ;  /* 0x0000001e001a7c82 */ /* 0x000fd60008000000 */
.L_x_173:
[----:B------:R-:W-:Y:S01]  /*0fa0*/  LEA.HI R16, R5, R14, RZ, 0x3 ;  /* 0x0000000e05107211 */ /* 0x000fe200078f18ff */
[----:B------:R-:W-:Y:S06]  /*0fb0*/  @P0 BRA `(.L_x_174) ;  /* 0x0000000000300947 */ /* 0x000fec0003800000 */
        /* <DEDUP_REMOVED lines=11> */
[----:B------:R-:W-:-:S12]  /*1070*/  UIADD3 UR27, UR29, UR11, URZ ;  /* 0x0000000b1d1b7290 */ /* 0x000fd8000fffe03f */
.L_x_174:
[----:B------:R-:W-:Y:S01]  /*1080*/  IMAD R15, R23, UR8, RZ ;  /* 0x00000008170f7c24 */ /* 0x000fe2000f8e02ff */
[----:B------:R-:W-:Y:S01]  /*1090*/  @!P1 MOV R11, 0x400 ;  /* 0x00000400000b9802 */ /* 0x000fe20000000f00 */
[----:B------:R-:W-:Y:S01]  /*10a0*/  IMAD.WIDE.U32 R36, R22, UR8, R34 ;  /* 0x0000000816247c25 */ /* 0x000fe2000f8e0022 */
[----:B------:R-:W-:Y:S01]  /*10b0*/  @!P5 MOV R9, 0x400 ;  /* 0x000004000009d802 */ /* 0x000fe20000000f00 */
[----:B------:R-:W-:Y:S01]  /*10c0*/  ULDC.64 UR10, c[0x0][0x260] ;  /* 0x00009800000a7ab9 */ /* 0x000fe20000000a00 */
[----:B------:R-:W-:Y:S01]  /*10d0*/  @!P1 LEA R18, R18, R11, 0x18 ;  /* 0x0000000b12129211 */ /* 0x000fe200078ec0ff */
[----:B------:R-:W-:Y:S01]  /*10e0*/  IMAD R8, R22, UR9, R15 ;  /* 0x0000000916087c24 */ /* 0x000fe2000f8e020f */
[----:B------:R-:W-:Y:S01]  /*10f0*/  IADD3 R240, P0, R36, UR26, RZ ;  /* 0x0000001a24f07c10 */ /* 0x000fe2000ff1e0ff */
[----:B------:R-:W-:Y:S01]  /*1100*/  IMAD.WIDE.U32 R34, R22, UR6, R34 ;  /* 0x0000000616227c25 */ /* 0x000fe2000f8e0022 */
[----:B------:R-:W-:Y:S01]  /*1110*/  @!P5 LEA R4, R4, R9, 0x18 ;  /* 0x000000090404d211 */ /* 0x000fe200078ec0ff */
[----:B------:R-:W-:Y:S01]  /*1120*/  USHF.L.U64.HI UR17, UR8, 0x6, UR9 ;  /* 0x0000000608117899 */ /* 0x000fe20008010209 */
[----:B------:R-:W-:Y:S01]  /*1130*/  IADD3.X R241, R37, UR25, R8, P0, !PT ;  /* 0x0000001925f17c10 */ /* 0x000fe200087fe408 */
[----:B------:R-:W-:Y:S01]  /*1140*/  IMAD R11, R23, UR6, RZ ;  /* 0x00000006170b7c24 */ /* 0x000fe2000f8e02ff */
[----:B------:R-:W1:Y:S01]  /*1150*/  @!P2 LDC.64 R8, c[0x0][0x240] ;  /* 0x00009000ff08ab82 */ /* 0x000e620000000a00 */
[----:B------:R-:W-:Y:S01]  /*1160*/  LOP3.LUT R5, R16, 0xfffffff8, RZ, 0xc0, !PT ;  /* 0xfffffff810057812 */ /* 0x000fe200078ec0ff */
[C---:B------:R-:W-:Y:S01]  /*1170*/  @!P2 IMAD R19, R7.reuse, 0x2, R6 ;  /* 0x000000020713a824 */ /* 0x040fe200078e0206 */
[----:B------:R-:W-:Y:S01]  /*1180*/  IADD3 R34, P0, R34, UR28, RZ ;  /* 0x0000001c22227c10 */ /* 0x000fe2000ff1e0ff */
[----:B------:R-:W-:Y:S01]  /*1190*/  IMAD R6, R22, UR7, R11 ;  /* 0x0000000716067c24 */ /* 0x000fe2000f8e020b */
[----:B------:R-:W-:Y:S01]  /*11a0*/  SHF.R.S32.HI R26, RZ, 0x1f, R243 ;  /* 0x0000001fff1a7819 */ /* 0x000fe200000114f3 */
[----:B------:R-:W-:Y:S01]  /*11b0*/  IMAD.IADD R5, R14, 0x1, -R5 ;  /* 0x000000010e057824 */ /* 0x000fe200078e0a05 */
[----:B------:R-:W-:Y:S01]  /*11c0*/  USHF.L.U32 UR20, UR8, 0x6, URZ ;  /* 0x0000000608147899 */ /* 0x000fe2000800063f */
[----:B------:R-:W2:Y:S01]  /*11d0*/  @!P1 LDC.64 R14, c[0x0][0x240] ;  /* 0x00009000ff0e9b82 */ /* 0x000ea20000000a00 */
[----:B------:R-:W-:Y:S01]  /*11e0*/  @!P3 IMAD R21, R7, 0x2, R12 ;  /* 0x000000020715b824 */ /* 0x000fe200078e020c */
[----:B------:R-:W-:Y:S01]  /*11f0*/  IADD3.X R35, R35, UR27, R6, P0, !PT ;  /* 0x0000001b23237c10 */ /* 0x000fe200087fe406 */
[C---:B------:R-:W-:Y:S01]  /*1200*/  @!P1 IMAD R18, R7.reuse, 0x2, R18 ;  /* 0x0000000207129824 */ /* 0x040fe200078e0212 */
[----:B------:R-:W-:Y:S01]  /*1210*/  USHF.L.U32 UR26, UR8, 0x5, URZ ;  /* 0x00000005081a7899 */ /* 0x000fe2000800063f */
[C---:B------:R-:W-:Y:S01]  /*1220*/  @!P6 IMAD R17, R7.reuse, 0x2, R10 ;  /* 0x000000020711e824 */ /* 0x040fe200078e020a */
[----:B------:R-:W-:Y:S01]  /*1230*/  @!PT LDS RZ, [RZ] ;  /* 0x00000000fffff984 */ /* 0x000fe20000000800 */
[----:B------:R-:W-:Y:S01]  /*1240*/  @!PT LDS RZ, [RZ] ;  /* 0x00000000fffff984 */ /* 0x000fe20000000800 */
[----:B------:R-:W-:Y:S01]  /*1250*/  @!PT LDS RZ, [RZ] ;  /* 0x00000000fffff984 */ /* 0x000fe20000000800 */
[----:B------:R-:W-:Y:S01]  /*1260*/  @!P3 LDGSTS.E.BYPASS.LTC128B.128 [R21+0x1000], desc[UR18][R32.64] ;  /* 0x010000002015bfae */ /* 0x000fe2000b901d52 */
[----:B------:R-:W-:Y:S01]  /*1270*/  @!P5 IMAD R4, R7, 0x2, R4 ;  /* 0x000000020704d824 */ /* 0x000fe200078e0204 */
[----:B------:R-:W-:Y:S01]  /*1280*/  USHF.L.U64.HI UR25, UR8, 0x5, UR9 ;  /* 0x0000000508197899 */ /* 0x000fe20008010209 */
[----:B------:R-:W3:Y:S01]  /*1290*/  @!P2 LDC.64 R6, c[0x0][0x210] ;  /* 0x00008400ff06ab82 */ /* 0x000ee20000000a00 */
[C---:B------:R-:W-:Y:S01]  /*12a0*/  IMAD R10, R26.reuse, UR10, RZ ;  /* 0x0000000a1a0a7c24 */ /* 0x040fe2000f8e02ff */
[----:B------:R-:W-:Y:S01]  /*12b0*/  @!P3 LDGSTS.E.BYPASS.LTC128B.128 [R21+0x5000], desc[UR18][R32.64+0x80] ;  /* 0x050000802015bfae */ /* 0x000fe2000b901d52 */
[----:B------:R-:W-:Y:S01]  /*12c0*/  @!P2 IMAD.MOV.U32 R30, RZ, RZ, R28 ;  /* 0x000000ffff1ea224 */ /* 0x000fe200078e001c */
[----:B------:R-:W-:Y:S01]  /*12d0*/  UIMAD.WIDE.U32 UR28, UR5, UR6, URZ ;  /* 0x00000006051c72a5 */ /* 0x000fe2000f8e003f */
[----:B------:R-:W-:Y:S01]  /*12e0*/  IMAD R245, R243, UR11, R10 ;  /* 0x0000000bf3f57c24 */ /* 0x000fe2000f8e020a */
[----:B------:R-:W-:Y:S01]  /*12f0*/  @!P3 LDGSTS.E.BYPASS.LTC128B.128 [R21+0x9000], desc[UR18][R32.64+0x100] ;  /* 0x090001002015bfae */ /* 0x000fe2000b901d52 */
[----:B-1----:R-:W-:Y:S01]  /*1300*/  @!P2 IMAD R24, R13, R8, RZ ;  /* 0x000000080d18a224 */ /* 0x002fe200078e02ff */
[----:B------:R-:W1:Y:S01]  /*1310*/  @!P1 LDC.64 R10, c[0x0][0x210] ;  /* 0x00008400ff0a9b82 */ /* 0x000e620000000a00 */
[----:B------:R-:W-:Y:S01]  /*1320*/  IMAD.WIDE.U32 R240, R243, UR10, R240 ;  /* 0x0000000af3f07c25 */ /* 0x000fe2000f8e00f0 */
[----:B------:R-:W-:Y:S01]  /*1330*/  ULDC.64 UR10, c[0x0][0x268] ;  /* 0x00009a00000a7ab9 */ /* 0x000fe20000000a00 */
[----:B------:R4:W-:Y:S01]  /*1340*/  @!P3 LDGSTS.E.BYPASS.LTC128B.128 [R21+0xd000], desc[UR18][R32.64+0x180] ;  /* 0x0d0001802015bfae */ /* 0x0009e2000b901d52 */
[----:B------:R-:W-:Y:S01]  /*1350*/  LEA.HI R3, R3, R2, RZ, 0x5 ;  /* 0x0000000203037211 */ /* 0x000fe200078f28ff */
[----:B------:R-:W-:Y:S01]  /*1360*/  @!P1 IMAD.MOV.U32 R29, RZ, RZ, R31 ;  /* 0x000000ffff1d9224 */ /* 0x000fe200078e001f */
[----:B------:R-:W-:Y:S01]  /*1370*/  UISETP.GE.AND UP0, UPT, UR16, 0x2, UPT ;  /* 0x000000021000788c */ /* 0x000fe2000bf06270 */
[----:B------:R-:W-:-:S02]  /*1380*/  IMAD R26, R26, UR10, RZ ;  /* 0x0000000a1a1a7c24 */ /* 0x000fc4000f8e02ff */
[C---:B------:R-:W-:Y:S02]  /*1390*/  @!P2 IMAD R24, R25.reuse, R9, R24 ;  /* 0x000000091918a224 */ /* 0x040fe400078e0218 */
[----:B------:R-:W-:Y:S02]  /*13a0*/  @!P2 IMAD.WIDE.U32 R30, R25, R8, R30 ;  /* 0x00000008191ea225 */ /* 0x000fe400078e001e */
[----:B------:R-:W5:Y:S02]  /*13b0*/  @!P6 LDC.64 R8, c[0x0][0x218] ;  /* 0x00008600ff08eb82 */ /* 0x000f640000000a00 */
[----:B------:R-:W-:Y:S01]  /*13c0*/  IMAD.WIDE.U32 R12, R243, UR10, R34 ;  /* 0x0000000af30c7c25 */ /* 0x000fe2000f8e0022 */
[----:B------:R-:W-:-:S03]  /*13d0*/  UIMAD UR10, UR17, UR5, URZ ;  /* 0x00000005110a72a4 */ /* 0x000fc6000f8e023f */
[----:B------:R-:W-:Y:S01]  /*13e0*/  IMAD R243, R243, UR11, R26 ;  /* 0x0000000bf3f37c24 */ /* 0x000fe2000f8e021a */
[----:B---3--:R-:W-:Y:S01]  /*13f0*/  @!P2 LEA R26, P0, R30, R6, 0x1 ;  /* 0x000000061e1aa211 */ /* 0x008fe200078008ff */
[-C--:B--2---:R-:W-:Y:S01]  /*1400*/  @!P1 IMAD R27, R27, R14.reuse, RZ ;  /* 0x0000000e1b1b9224 */ /* 0x084fe200078e02ff */
[----:B------:R-:W-:Y:S01]  /*1410*/  USHF.R.S32.HI UR11, URZ, 0x1f, UR5 ;  /* 0x0000001f3f0b7899 */ /* 0x000fe20008011405 */
[----:B------:R-:W-:Y:S02]  /*1420*/  @!P2 IMAD.IADD R24, R31, 0x1, R24 ;  /* 0x000000011f18a824 */ /* 0x000fe400078e0218 */
[C---:B------:R-:W-:Y:S01]  /*1430*/  @!P1 IMAD R15, R20.reuse, R15, R27 ;  /* 0x0000000f140f9224 */ /* 0x040fe200078e021b */
[----:B------:R-:W-:Y:S01]  /*1440*/  UIMAD UR10, UR11, UR20, UR10 ;  /* 0x000000140b0a72a4 */ /* 0x000fe2000f8e020a */
[----:B------:R-:W-:Y:S01]  /*1450*/  @!P1 IMAD.WIDE.U32 R28, R20, R14, R28 ;  /* 0x0000000e141c9225 */ /* 0x000fe200078e001c */
[----:B------:R-:W-:Y:S01]  /*1460*/  @!P2 LEA.HI.X R27, R30, R7, R24, 0x1, P0 ;  /* 0x000000071e1ba211 */ /* 0x000fe200000f0c18 */
[----:B------:R-:W-:Y:S01]  /*1470*/  UIMAD UR11, UR11, UR6, URZ ;  /* 0x000000060b0b72a4 */ /* 0x000fe2000f8e023f */
[----:B------:R-:W2:Y:S01]  /*1480*/  @!P5 LDC.64 R6, c[0x0][0x218] ;  /* 0x00008600ff06db82 */ /* 0x000ea20000000a00 */
[----:B------:R-:W-:Y:S01]  /*1490*/  @!P1 IMAD.IADD R14, R29, 0x1, R15 ;  /* 0x000000011d0e9824 */ /* 0x000fe200078e020f */
[C---:B-1----:R-:W-:Y:S01]  /*14a0*/  @!P1 LEA R20, P0, R28.reuse, R10, 0x1 ;  /* 0x0000000a1c149211 */ /* 0x042fe200078008ff */
[----:B------:R-:W-:Y:S01]  /*14b0*/  IMAD.IADD R245, R241, 0x1, R245 ;  /* 0x00000001f1f57824 */ /* 0x000fe200078e02f5 */
[----:B------:R-:W-:Y:S01]  /*14c0*/  @!P2 LDGSTS.E.BYPASS.LTC128B.128 [R19+0x2000], desc[UR18][R26.64] ;  /* 0x020000001a13afae */ /* 0x000fe2000b901d52 */
[----:B------:R-:W-:Y:S01]  /*14d0*/  IMAD.U32 R15, RZ, RZ, UR5 ;  /* 0x00000005ff0f7e24 */ /* 0x000fe2000f8e00ff */
[----:B----4-:R-:W-:Y:S01]  /*14e0*/  @!P1 LEA.HI.X R21, R28, R11, R14, 0x1, P0 ;  /* 0x0000000b1c159211 */ /* 0x010fe200000f0c0e */
[----:B------:R-:W-:Y:S01]  /*14f0*/  IMAD.MOV.U32 R244, RZ, RZ, R240 ;  /* 0x000000fffff47224 */ /* 0x000fe200078e00f0 */
[----:B------:R-:W-:Y:S01]  /*1500*/  @!P2 LDGSTS.E.BYPASS.LTC128B.128 [R19+0x6000], desc[UR18][R26.64+0x80] ;  /* 0x060000801a13afae */ /* 0x000fe2000b901d52 */
[----:B------:R-:W-:Y:S01]  /*1510*/  UIMAD UR11, UR5, UR7, UR11 ;  /* 0x00000007050b72a4 */ /* 0x000fe2000f8e020b */
[----:B------:R-:W-:-:S02]  /*1520*/  IMAD.SHL.U32 R23, R22, 0x8, RZ ;  /* 0x0000000816177824 */ /* 0x000fc400078e00ff */
[----:B------:R-:W-:Y:S01]  /*1530*/  IMAD.WIDE.U32 R14, R15, UR20, R244 ;  /* 0x000000140f0e7c25 */ /* 0x000fe2000f8e00f4 */
[----:B------:R-:W-:Y:S01]  /*1540*/  @!P2 LDGSTS.E.BYPASS.LTC128B.128 [R19+0xa000], desc[UR18][R26.64+0x100] ;  /* 0x0a0001001a13afae */ /* 0x000fe2000b901d52 */
[----:B------:R-:W-:Y:S02]  /*1550*/  UIADD3 UR11, UR29, UR11, URZ ;  /* 0x0000000b1d0b7290 */ /* 0x000fe4000fffe03f */
[----:B------:R-:W-:Y:S01]  /*1560*/  VIADD R10, R15, UR10 ;  /* 0x0000000a0f0a7c36 */ /* 0x000fe20008000000 */
[C---:B-----5:R-:W-:Y:S01]  /*1570*/  @!P6 LEA R24, P0, R14.reuse, R8, 0x1 ;  /* 0x000000080e18e211 */ /* 0x060fe200078008ff */
[----:B------:R1:W-:Y:S01]  /*1580*/  @!P2 LDGSTS.E.BYPASS.LTC128B.128 [R19+0xe000], desc[UR18][R26.64+0x180] ;  /* 0x0e0001801a13afae */ /* 0x0003e2000b901d52 */
[C---:B------:R-:W-:Y:S01]  /*1590*/  @!P5 IADD3 R8, P2, R14.reuse, UR26, RZ ;  /* 0x0000001a0e08dc10 */ /* 0x040fe2000ff5e0ff */
[----:B------:R-:W-:Y:S01]  /*15a0*/  IMAD.SHL.U32 R15, R237, 0x8, RZ ;  /* 0x00000008ed0f7824 */ /* 0x000fe200078e00ff */
[----:B------:R-:W-:Y:S01]  /*15b0*/  @!P6 LEA.HI.X R25, R14, R9, R10, 0x1, P0 ;  /* 0x000000090e19e211 */ /* 0x000fe200000f0c0a */
[----:B------:R-:W-:Y:S01]  /*15c0*/  @!P1 LDGSTS.E.BYPASS.LTC128B.128 [R18+0x3000], desc[UR18][R20.64] ;  /* 0x0300000014129fae */ /* 0x000fe2000b901d52 */
[----:B------:R-:W-:Y:S01]  /*15d0*/  @!P5 IADD3.X R10, R10, UR25, RZ, P2, !PT ;  /* 0x000000190a0adc10 */ /* 0x000fe200097fe4ff */
[----:B------:R-:W-:Y:S01]  /*15e0*/  IMAD.SHL.U32 R14, R0, 0x40, RZ ;  /* 0x00000040000e7824 */ /* 0x000fe200078e00ff */
[C---:B--2---:R-:W-:Y:S01]  /*15f0*/  @!P5 LEA R28, P0, R8.reuse, R6, 0x1 ;  /* 0x00000006081cd211 */ /* 0x044fe200078008ff */
[----:B------:R-:W-:Y:S01]  /*1600*/  @!P1 LDGSTS.E.BYPASS.LTC128B.128 [R18+0x7000], desc[UR18][R20.64+0x80] ;  /* 0x0700008014129fae */ /* 0x000fe2000b901d52 */
[----:B------:R-:W-:Y:S01]  /*1610*/  USHF.L.U32 UR10, UR7, 0x5, URZ ;  /* 0x00000005070a7899 */ /* 0x000fe2000800063f */
[----:B------:R-:W-:Y:S01]  /*1620*/  IMAD.U32 R11, RZ, RZ, UR11 ;  /* 0x0000000bff0b7e24 */ /* 0x000fe2000f8e00ff */
[----:B------:R-:W-:Y:S01]  /*1630*/  @!P5 LEA.HI.X R29, R8, R7, R10, 0x1, P0 ;  /* 0x00000007081dd211 */ /* 0x000fe200000f0c0a */
[----:B------:R-:W-:Y:S01]  /*1640*/  @!P1 LDGSTS.E.BYPASS.LTC128B.128 [R18+0xb000], desc[UR18][R20.64+0x100] ;  /* 0x0b00010014129fae */ /* 0x000fe2000b901d52 */
[----:B------:R-:W-:Y:S01]  /*1650*/  ISETP.GE.AND P0, PT, R22, UR21, PT ;  /* 0x0000001516007c0c */ /* 0x000fe2000bf06270 */
[----:B------:R-:W-:Y:S01]  /*1660*/  IMAD.SHL.U32 R10, R5, 0x40, RZ ;  /* 0x00000040050a7824 */ /* 0x000fe200078e00ff */
[----:B------:R-:W2:Y:S01]  /*1670*/  @!P4 LDC.64 R8, c[0x0][0x220] ;  /* 0x00008800ff08cb82 */ /* 0x000ea20000000a00 */
[----:B------:R3:W-:Y:S01]  /*1680*/  @!P1 LDGSTS.E.BYPASS.LTC128B.128 [R18+0xf000], desc[UR18][R20.64+0x180] ;  /* 0x0f00018014129fae */ /* 0x0007e2000b901d52 */
[----:B------:R-:W-:Y:S01]  /*1690*/  IMAD.IADD R243, R13, 0x1, R243 ;  /* 0x000000010df37824 */ /* 0x000fe200078e02f3 */
[----:B------:R-:W-:-:S02]  /*16a0*/  LOP3.LUT R14, R14, 0x1c0, RZ, 0xc0, !PT ;  /* 0x000001c00e0e7812 */ /* 0x000fc400078ec0ff */
[----:B------:R-:W-:Y:S04]  /*16b0*/  @!P6 LDGSTS.E.BYPASS.LTC128B.128 [R17+0x10000], desc[UR18][R24.64] ;  /* 0x100000001811efae */ /* 0x000fe8000b901d52 */
[----:B------:R-:W-:Y:S02]  /*16c0*/  @!P6 LDGSTS.E.BYPASS.LTC128B.128 [R17+0x12000], desc[UR18][R24.64+0x80] ;  /* 0x120000801811efae */ /* 0x000fe4000b901d52 */
[----:B------:R-:W4:Y:S01]  /*16d0*/  @!P0 LDC.64 R6, c[0x0][0x220] ;  /* 0x00008800ff068b82 */ /* 0x000f220000000a00 */
[----:B-1----:R-:W-:Y:S01]  /*16e0*/  IMAD.U32 R19, RZ, RZ, UR29 ;  /* 0x0000001dff137e24 */ /* 0x002fe2000f8e00ff */
[----:B------:R-:W-:Y:S04]  /*16f0*/  @!P6 LDGSTS.E.BYPASS.LTC128B.128 [R17+0x14000], desc[UR18][R24.64+0x100] ;  /* 0x140001001811efae */ /* 0x000fe8000b901d52 */
[----:B------:R1:W-:Y:S04]  /*1700*/  @!P6 LDGSTS.E.BYPASS.LTC128B.128 [R17+0x16000], desc[UR18][R24.64+0x180] ;  /* 0x160001801811efae */ /* 0x0003e8000b901d52 */
[----:B------:R-:W-:Y:S04]  /*1710*/  @!P5 LDGSTS.E.BYPASS.LTC128B.128 [R4+0x11000], desc[UR18][R28.64] ;  /* 0x110000001c04dfae */ /* 0x000fe8000b901d52 */
[----:B------:R-:W-:Y:S01]  /*1720*/  @!P5 LDGSTS.E.BYPASS.LTC128B.128 [R4+0x13000], desc[UR18][R28.64+0x80] ;  /* 0x130000801c04dfae */ /* 0x000fe2000b901d52 */
[----:B---3--:R-:W-:-:S03]  /*1730*/  IMAD.U32 R18, RZ, RZ, UR28 ;  /* 0x0000001cff127e24 */ /* 0x008fc6000f8e00ff */
[----:B------:R-:W-:Y:S01]  /*1740*/  @!P5 LDGSTS.E.BYPASS.LTC128B.128 [R4+0x15000], desc[UR18][R28.64+0x100] ;  /* 0x150001001c04dfae */ /* 0x000fe2000b901d52 */
[----:B------:R-:W-:-:S03]  /*1750*/  UIMAD.WIDE.U32 UR28, UR6, 0x20, URZ ;  /* 0x00000020061c78a5 */ /* 0x000fc6000f8e003f */
[----:B------:R3:W-:Y:S04]  /*1760*/  @!P5 LDGSTS.E.BYPASS.LTC128B.128 [R4+0x17000], desc[UR18][R28.64+0x180] ;  /* 0x170001801c04dfae */ /* 0x0007e8000b901d52 */
[----:B------:R-:W0:Y:S01]  /*1770*/  LDGDEPBAR ;  /* 0x00000000000079af */ /* 0x000e220000000000 */
[----:B-1----:R-:W-:Y:S02]  /*1780*/  LOP3.LUT R17, R14, 0x8, R23, 0xf8, !PT ;  /* 0x000000080e117812 */ /* 0x002fe400078ef817 */
[----:B------:R-:W-:-:S04]  /*1790*/  SHF.R.U32.HI R14, RZ, 0x3, R14 ;  /* 0x00000003ff0e7819 */ /* 0x000fc8000001160e */
[----:B------:R-:W-:-:S05]  /*17a0*/  LOP3.LUT R14, R17, R14, RZ, 0x3c, !PT ;  /* 0x0000000e110e7212 */ /* 0x000fca00078e3cff */
[----:B------:R-:W-:Y:S02]  /*17b0*/  IMAD R237, R237, 0x200, R14 ;  /* 0x00000200eded7824 */ /* 0x000fe400078e020e */
[----:B------:R-:W-:Y:S01]  /*17c0*/  IMAD.SHL.U32 R14, R2, 0x2, RZ ;  /* 0x00000002020e7824 */ /* 0x000fe200078e00ff */
[----:B---3--:R-:W-:Y:S01]  /*17d0*/  LOP3.LUT R4, R10, 0x1c0, RZ, 0xc0, !PT ;  /* 0x000001c00a047812 */ /* 0x008fe200078ec0ff */
[----:B------:R-:W-:-:S04]  /*17e0*/  DEPBAR.LE SB0, 0x0 ;  /* 0x000080000000791a */ /* 0x000fc80000000000 */
[----:B------:R-:W-:Y:S01]  /*17f0*/  BAR.SYNC.DEFER_BLOCKING 0x0 ;  /* 0x0000000000007b1d */ /* 0x000fe20000010000 */
[----:B------:R-:W-:Y:S02]  /*1800*/  LOP3.LUT R15, R4, 0x8, R15, 0xf8, !PT ;  /* 0x00000008040f7812 */ /* 0x000fe400078ef80f */
[----:B------:R-:W-:Y:S02]  /*1810*/  SHF.R.U32.HI R4, RZ, 0x3, R4 ;  /* 0x00000003ff047819 */ /* 0x000fe40000011604 */
[----:B------:R-:W-:Y:S02]  /*1820*/  LEA R10, P1, R18, R12, 0x6 ;  /* 0x0000000c120a7211 */ /* 0x000fe400078230ff */
[----:B------:R-:W-:Y:S01]  /*1830*/  LOP3.LUT R4, R15, R4, RZ, 0x3c, !PT ;  /* 0x000000040f047212 */ /* 0x000fe200078e3cff */
[----:B------:R-:W-:Y:S01]  /*1840*/  IMAD.SHL.U32 R15, R16, 0x40, RZ ;  /* 0x00000040100f7824 */ /* 0x000fe200078e00ff */
[----:B------:R-:W-:Y:S01]  /*1850*/  LEA.HI.X R11, R18, R243, R11, 0x6, P1 ;  /* 0x000000f3120b7211 */ /* 0x000fe200008f340b */
[----:B------:R-:W-:Y:S01]  /*1860*/  IMAD.U32 R18, RZ, RZ, UR10 ;  /* 0x0000000aff127e24 */ /* 0x000fe2000f8e00ff */
[----:B----4-:R-:W-:-:S02]  /*1870*/  @!P0 LEA R20, P2, R10, R6, 0x1 ;  /* 0x000000060a148211 */ /* 0x010fc400078408ff */
[----:B------:R-:W-:Y:S02]  /*1880*/  SHF.R.S32.HI R6, RZ, 0x5, R3 ;  /* 0x00000005ff067819 */ /* 0x000fe40000011403 */
[----:B------:R-:W-:Y:S02]  /*1890*/  LOP3.LUT R15, R15, 0xfffffe00, RZ, 0xc0, !PT ;  /* 0xfffffe000f0f7812 */ /* 0x000fe400078ec0ff */
[C---:B------:R-:W-:Y:S02]  /*18a0*/  @!P4 IADD3 R16, P1, R10.reuse, UR28, RZ ;  /* 0x0000001c0a10cc10 */ /* 0x040fe4000ff3e0ff */
[----:B------:R-:W-:Y:S01]  /*18b0*/  @!P0 LEA.HI.X R21, R10, R7, R11, 0x1, P2 ;  /* 0x000000070a158211 */ /* 0x000fe200010f0c0b */
[----:B------:R-:W-:Y:S01]  /*18c0*/  IMAD R7, R6, 0x400, R15 ;  /* 0x0000040006077824 */ /* 0x000fe200078e020f */
[----:B------:R-:W-:Y:S02]  /*18d0*/  @!P4 IADD3.X R18, R11, UR29, R18, P1, !PT ;  /* 0x0000001d0b12cc10 */ /* 0x000fe40008ffe412 */
[----:B--2---:R-:W-:Y:S01]  /*18e0*/  @!P4 LEA R24, P1, R16, R8, 0x1 ;  /* 0x000000081018c211 */ /* 0x004fe200078208ff */
[----:B------:R-:W-:Y:S01]  /*18f0*/  IMAD.IADD R238, R4, 0x1, R7 ;  /* 0x0000000104ee7824 */ /* 0x000fe200078e0207 */
[----:B------:R-:W-:Y:S01]  /*1900*/  @P0 STS.128 [R239+0x18000], RZ ;  /* 0x018000ffef000388 */ /* 0x000fe20000000c00 */
[----:B------:R-:W-:Y:S01]  /*1910*/  LEA R237, R237, UR4, 0x1 ;  /* 0x00000004eded7c11 */ /* 0x000fe2000f8e08ff */
[----:B------:R-:W-:Y:S01]  /*1920*/  IMAD.MOV.U32 R7, RZ, RZ, 0x10 ;  /* 0x00000010ff077424 */ /* 0x000fe200078e00ff */
[----:B------:R-:W-:Y:S01]  /*1930*/  @!P4 LEA.HI.X R25, R16, R9, R18, 0x1, P1 ;  /* 0x000000091019c211 */ /* 0x000fe200008f0c12 */
[----:B------:R-:W-:Y:S01]  /*1940*/  @P0 STS.128 [R239+0x1a000], RZ ;  /* 0x01a000ffef000388 */ /* 0x000fe20000000c00 */
[----:B------:R-:W-:Y:S01]  /*1950*/  LEA R238, R238, UR4, 0x1 ;  /* 0x00000004eeee7c11 */ /* 0x000fe2000f8e08ff */
[----:B------:R-:W-:Y:S01]  /*1960*/  VIADD R235, R237, 0x10020 ;  /* 0x00010020edeb7836 */ /* 0x000fe20000000000 */
[----:B------:R-:W-:Y:S01]  /*1970*/  R2P PR, R5, 0x6 ;  /* 0x0000000605007804 */ /* 0x000fe20000000000 */
[----:B------:R-:W-:Y:S01]  /*1980*/  @P0 STS.128 [R239+0x1c000], RZ ;  /* 0x01c000ffef000388 */ /* 0x000fe20000000c00 */
[----:B------:R-:W-:Y:S01]  /*1990*/  IMAD.MOV.U32 R5, RZ, RZ, 0x20 ;  /* 0x00000020ff057424 */ /* 0x000fe200078e00ff */
[----:B------:R-:W-:-:S02]  /*19a0*/  LOP3.LUT R3, R3, 0xffffffe0, RZ, 0xc0, !PT ;  /* 0xffffffe003037812 */ /* 0x000fc400078ec0ff */
[----:B------:R-:W-:Y:S01]  /*19b0*/  @P0 STS.128 [R239+0x1e000], RZ ;  /* 0x01e000ffef000388 */ /* 0x000fe20000000c00 */
[----:B------:R-:W-:Y:S02]  /*19c0*/  SEL R7, R7, 0xfffffff0, !P1 ;  /* 0xfffffff007077807 */ /* 0x000fe40004800000 */
[----:B------:R-:W-:Y:S01]  /*19d0*/  SEL R5, R5, 0xffffffe0, !P2 ;  /* 0xffffffe005057807 */ /* 0x000fe20005000000 */
[----:B------:R-:W-:Y:S01]  /*19e0*/  @!PT LDS RZ, [RZ] ;  /* 0x00000000fffff984 */ /* 0x000fe20000000800 */
[----:B------:R-:W-:Y:S01]  /*19f0*/  @!PT LDS RZ, [RZ] ;  /* 0x00000000fffff984 */ /* 0x000fe20000000800 */
[----:B------:R-:W-:Y:S01]  /*1a00*/  @!PT LDS RZ, [RZ] ;  /* 0x00000000fffff984 */ /* 0x000fe20000000800 */
[----:B------:R-:W-:Y:S01]  /*1a10*/  @!P0 LDGSTS.E.BYPASS.LTC128B.128 [R239+0x18000], desc[UR18][R20.64] ;  /* 0x1800000014ef8fae */ /* 0x000fe2000b901d52 */
[----:B------:R-:W-:Y:S01]  /*1a20*/  R2P PR, R0, 0x6 ;  /* 0x0000000600007804 */ /* 0x000fe20000000000 */
[----:B------:R-:W-:Y:S01]  /*1a30*/  VIADD R0, R237, 0x10000 ;  /* 0x00010000ed007836 */ /* 0x000fe20000000000 */
[----:B------:R-:W-:Y:S01]  /*1a40*/  LEA R6, R6, UR23, 0x4 ;  /* 0x0000001706067c11 */ /* 0x000fe2000f8e20ff */
[----:B------:R-:W-:Y:S01]  /*1a50*/  @!P0 LDGSTS.E.BYPASS.LTC128B.128 [R239+0x1a000], desc[UR18][R20.64+0x80] ;  /* 0x1a00008014ef8fae */ /* 0x000fe2000b901d52 */
[--C-:B------:R-:W-:Y:S01]  /*1a60*/  IMAD R236, R7, 0x2, R238.reuse ;  /* 0x0000000207ec7824 */ /* 0x100fe200078e02ee */
[----:B------:R-:W-:Y:S01]  /*1a70*/  LOP3.LUT R14, R14, 0x6, RZ, 0xc0, !PT ;  /* 0x000000060e0e7812 */ /* 0x000fe200078ec0ff */
[C---:B------:R-:W-:Y:S01]  /*1a80*/  IMAD R234, R5.reuse, 0x2, R238 ;  /* 0x0000000205ea7824 */ /* 0x040fe200078e02ee */
[----:B------:R-:W-:Y:S01]  /*1a90*/  @!P0 LDGSTS.E.BYPASS.LTC128B.128 [R239+0x1c000], desc[UR18][R20.64+0x100] ;  /* 0x1c00010014ef8fae */ /* 0x000fe2000b901d52 */
[----:B------:R-:W-:-:S02]  /*1aa0*/  IMAD R233, R5, 0x2, R236 ;  /* 0x0000000205e97824 */ /* 0x000fc400078e02ec */
[----:B------:R-:W-:Y:S01]  /*1ab0*/  IMAD.IADD R3, R2, 0x1, -R3 ;  /* 0x0000000102037824 */ /* 0x000fe200078e0a03 */
[----:B------:R1:W-:Y:S02]  /*1ac0*/  @!P0 LDGSTS.E.BYPASS.LTC128B.128 [R239+0x1e000], desc[UR18][R20.64+0x180] ;  /* 0x1e00018014ef8fae */ /* 0x0003e4000b901d52 */
[----:B------:R-:W-:Y:S02]  /*1ad0*/  @P1 VIADD R235, R0, 0xffffffe0 ;  /* 0xffffffe000eb1836 */ /* 0x000fe40000000000 */
[----:B------:R-:W-:Y:S01]  /*1ae0*/  @P4 STS.128 [R239+0x19000], RZ ;  /* 0x019000ffef004388 */ /* 0x000fe20000000c00 */
[----:B------:R-:W-:-:S03]  /*1af0*/  IMAD.MOV.U32 R0, RZ, RZ, 0x40 ;  /* 0x00000040ff007424 */ /* 0x000fc600078e00ff */
[----:B------:R-:W-:Y:S02]  /*1b00*/  @P4 STS.128 [R239+0x1b000], RZ ;  /* 0x01b000ffef004388 */ /* 0x000fe40000000c00 */
[----:B------:R-:W-:Y:S02]  /*1b10*/  SEL R0, R0, 0xffffffc0, !P2 ;  /* 0xffffffc000007807 */ /* 0x000fe40005000000 */
[----:B------:R-:W-:Y:S03]  /*1b20*/  @P4 STS.128 [R239+0x1d000], RZ ;  /* 0x01d000ffef004388 */ /* 0x000fe60000000c00 */
[----:B------:R-:W-:Y:S01]  /*1b30*/  IMAD.IADD R231, R237, 0x1, R0 ;  /* 0x00000001ede77824 */ /* 0x000fe200078e0200 */
[----:B------:R-:W-:Y:S01]  /*1b40*/  @P4 STS.128 [R239+0x1f000], RZ ;  /* 0x01f000ffef004388 */ /* 0x000fe20000000c00 */
[----:B------:R-:W-:Y:S01]  /*1b50*/  IMAD.IADD R224, R0, 0x1, R235 ;  /* 0x0000000100e07824 */ /* 0x000fe200078e02eb */
[----:B------:R-:W-:-:S02]  /*1b60*/  SHF.R.S32.HI R0, RZ, 0x1f, R3 ;  /* 0x0000001fff007819 */ /* 0x000fc40000011403 */
[----:B------:R-:W-:Y:S01]  /*1b70*/  @!PT LDS RZ, [RZ] ;  /* 0x00000000fffff984 */ /* 0x000fe20000000800 */
[----:B------:R-:W-:Y:S01]  /*1b80*/  @!PT LDS RZ, [RZ] ;  /* 0x00000000fffff984 */ /* 0x000fe20000000800 */
[----:B------:R-:W-:Y:S01]  /*1b90*/  @!PT LDS RZ, [RZ] ;  /* 0x00000000fffff984 */ /* 0x000fe20000000800 */
[----:B------:R-:W-:Y:S02]  /*1ba0*/  @!P4 LDGSTS.E.BYPASS.LTC128B.128 [R239+0x19000], desc[UR18][R24.64] ;  /* 0x1900000018efcfae */ /* 0x000fe4000b901d52 */
[----:B------:R-:W-:Y:S01]  /*1bb0*/  LEA.HI R3, R0, R3, RZ, 0x2 ;  /* 0x0000000300037211 */ /* 0x000fe200078f10ff */
[----:B------:R-:W-:Y:S01]  /*1bc0*/  IMAD.U32 R0, RZ, RZ, UR24 ;  /* 0x00000018ff007e24 */ /* 0x000fe2000f8e00ff */
[----:B------:R-:W-:Y:S02]  /*1bd0*/  @!P4 LDGSTS.E.BYPASS.LTC128B.128 [R239+0x1b000], desc[UR18][R24.64+0x80] ;  /* 0x1b00008018efcfae */ /* 0x000fe4000b901d52 */
[----:B------:R-:W-:Y:S02]  /*1be0*/  SHF.R.S32.HI R3, RZ, 0x2, R3 ;  /* 0x00000002ff037819 */ /* 0x000fe40000011403 */
[----:B------:R-:W-:Y:S02]  /*1bf0*/  @!P4 LDGSTS.E.BYPASS.LTC128B.128 [R239+0x1d000], desc[UR18][R24.64+0x100] ;  /* 0x1d00010018efcfae */ /* 0x000fe4000b901d52 */
[----:B------:R-:W-:-:S02]  /*1c00*/  IADD3 R3, R6, 0x1, R3 ;  /* 0x0000000106037810 */ /* 0x000fc40007ffe003 */
[----:B------:R2:W-:Y:S02]  /*1c10*/  @!P4 LDGSTS.E.BYPASS.LTC128B.128 [R239+0x1f000], desc[UR18][R24.64+0x180] ;  /* 0x1f00018018efcfae */ /* 0x0005e4000b901d52 */
[----:B------:R-:W-:Y:S02]  /*1c20*/  IADD3 R2, R0, -UR15, R3 ;  /* 0x8000000f00027c10 */ /* 0x000fe4000fffe003 */
[----:B------:R-:W-:Y:S04]  /*1c30*/  LDSM.16.M88.4 R44, [R238] ;  /* 0x00000000ee2c783b */ /* 0x000fe80000000200 */
[----:B-1----:R-:W2:Y:S04]  /*1c40*/  LDSM.16.M88.4 R20, [R237+0x10000] ;  /* 0x01000000ed14783b */ /* 0x002ea80000000200 */
[----:B------:R-:W1:Y:S04]  /*1c50*/  LDSM.16.M88.4 R8, [R237+0x10800] ;  /* 0x01080000ed08783b */ /* 0x000e680000000200 */
[----:B------:R-:W3:Y:S04]  /*1c60*/  LDSM.16.M88.4 R52, [R237+0x11000] ;  /* 0x01100000ed34783b */ /* 0x000ee80000000200 */
[----:B------:R-:W4:Y:S04]  /*1c70*/  LDSM.16.M88.4 R28, [R237+0x11800] ;  /* 0x01180000ed1c783b */ /* 0x000f280000000200 */
[----:B------:R-:W-:Y:S04]  /*1c80*/  LDSM.16.M88.4 R60, [R236] ;  /* 0x00000000ec3c783b */ /* 0x000fe80000000200 */
[----:B------:R-:W5:Y:S04]  /*1c90*/  LDSM.16.M88.4 R68, [R235] ;  /* 0x00000000eb44783b */ /* 0x000f680000000200 */
[----:B------:R-:W5:Y:S04]  /*1ca0*/  LDSM.16.M88.4 R64, [R235+0x800] ;  /* 0x00080000eb40783b */ /* 0x000f680000000200 */
[----:B------:R-:W5:Y:S04]  /*1cb0*/  LDSM.16.M88.4 R84, [R235+0x1000] ;  /* 0x00100000eb54783b */ /* 0x000f680000000200 */
[----:B------:R-:W5:Y:S04]  /*1cc0*/  LDSM.16.M88.4 R56, [R235+0x1800] ;  /* 0x00180000eb38783b */ /* 0x000f680000000200 */
[----:B------:R-:W-:Y:S01]  /*1cd0*/  LDSM.16.M88.4 R40, [R234] ;  /* 0x00000000ea28783b */ /* 0x000fe20000000200 */
[C---:B--2---:R-:W-:Y:S03]  /*1ce0*/  HMMA.16816.F32.BF16 R24, R44.reuse, R20, RZ ;  /* 0x000000142c18723c */ /* 0x044fe600000418ff */
[----:B------:R-:W2:Y:S04]  /*1cf0*/  LDSM.16.M88.4 R36, [R231+0x10000] ;  /* 0x01000000e724783b */ /* 0x000ea80000000200 */
[----:B------:R-:W2:Y:S01]  /*1d00*/  LDSM.16.M88.4 R32, [R231+0x10800] ;  /* 0x01080000e720783b */ /* 0x000ea20000000200 */
[C---:B------:R-:W-:Y:S03]  /*1d10*/  HMMA.16816.F32.BF16 R20, R44.reuse, R22, RZ ;  /* 0x000000162c14723c */ /* 0x040fe600000418ff */
[----:B------:R-:W-:Y:S03]  /*1d20*/  LDSM.16.M88.4 R80, [R231+0x11800] ;  /* 0x01180000e750783b */ /* 0x000fe60000000200 */
[C---:B-1----:R-:W-:Y:S01]  /*1d30*/  HMMA.16816.F32.BF16 R16, R44.reuse, R8, RZ ;  /* 0x000000082c10723c */ /* 0x042fe200000418ff */
[----:B------:R-:W-:Y:S04]  /*1d40*/  LDSM.16.M88.4 R72, [R233] ;  /* 0x00000000e948783b */ /* 0x000fe80000000200 */
[----:B------:R-:W0:Y:S01]  /*1d50*/  LDGDEPBAR ;  /* 0x00000000000079af */ /* 0x000e220000000000 */
[C---:B------:R-:W-:Y:S06]  /*1d60*/  HMMA.16816.F32.BF16 R8, R44.reuse, R10, RZ ;  /* 0x0000000a2c08723c */ /* 0x040fec00000418ff */
[C---:B---3--:R-:W-:Y:S06]  /*1d70*/  HMMA.16816.F32.BF16 R76, R44.reuse, R52, RZ ;  /* 0x000000342c4c723c */ /* 0x048fec00000418ff */
[C---:B------:R-:W-:Y:S06]  /*1d80*/  HMMA.16816.F32.BF16 R52, R44.reuse, R54, RZ ;  /* 0x000000362c34723c */ /* 0x040fec00000418ff */
[C---:B----4-:R-:W-:Y:S06]  /*1d90*/  HMMA.16816.F32.BF16 R48, R44.reuse, R28, RZ ;  /* 0x0000001c2c30723c */ /* 0x050fec00000418ff */
[----:B------:R-:W-:Y:S01]  /*1da0*/  HMMA.16816.F32.BF16 R44, R44, R30, RZ ;  /* 0x0000001e2c2c723c */ /* 0x000fe200000418ff */
[----:B------:R-:W1:Y:S05]  /*1db0*/  LDSM.16.M88.4 R28, [R231+0x11000] ;  /* 0x01100000e71c783b */ /* 0x000e6a0000000200 */
[C---:B-----5:R-:W-:Y:S06]  /*1dc0*/  HMMA.16816.F32.BF16 R24, R60.reuse, R68, R24 ;  /* 0x000000443c18723c */ /* 0x060fec0000041818 */
[C---:B------:R-:W-:Y:S01]  /*1dd0*/  HMMA.16816.F32.BF16 R20, R60.reuse, R70, R20 ;  /* 0x000000463c14723c */ /* 0x040fe20000041814 */
[----:B------:R-:W3:Y:S05]  /*1de0*/  LDSM.16.M88.4 R68, [R224] ;  /* 0x00000000e044783b */ /* 0x000eea0000000200 */
[C---:B------:R-:W-:Y:S06]  /*1df0*/  HMMA.16816.F32.BF16 R16, R60.reuse, R64, R16 ;  /* 0x000000403c10723c */ /* 0x040fec0000041810 */
[C---:B------:R-:W-:Y:S01]  /*1e00*/  HMMA.16816.F32.BF16 R8, R60.reuse, R66, R8 ;  /* 0x000000423c08723c */ /* 0x040fe20000041808 */
[----:B------:R-:W4:Y:S05]  /*1e10*/  LDSM.16.M88.4 R64, [R224+0x800] ;  /* 0x00080000e040783b */ /* 0x000f2a0000000200 */
[C---:B------:R-:W-:Y:S06]  /*1e20*/  HMMA.16816.F32.BF16 R76, R60.reuse, R84, R76 ;  /* 0x000000543c4c723c */ /* 0x040fec000004184c */
[C---:B------:R-:W-:Y:S06]  /*1e30*/  HMMA.16816.F32.BF16 R52, R60.reuse, R86, R52 ;  /* 0x000000563c34723c */ /* 0x040fec0000041834 */
[C---:B------:R-:W-:Y:S06]  /*1e40*/  HMMA.16816.F32.BF16 R48, R60.reuse, R56, R48 ;  /* 0x000000383c30723c */ /* 0x040fec0000041830 */
[----:B------:R-:W-:Y:S01]  /*1e50*/  HMMA.16816.F32.BF16 R44, R60, R58, R44 ;  /* 0x0000003a3c2c723c */ /* 0x000fe2000004182c */
[----:B------:R-:W-:Y:S05]  /*1e60*/  LDSM.16.M88.4 R60, [R237+0x12800] ;  /* 0x01280000ed3c783b */ /* 0x000fea0000000200 */
[C---:B--2---:R-:W-:Y:S06]  /*1e70*/  HMMA.16816.F32.BF16 R24, R40.reuse, R36, R24 ;  /* 0x000000242818723c */ /* 0x044fec0000041818 */
[C---:B------:R-:W-:Y:S01]  /*1e80*/  HMMA.16816.F32.BF16 R20, R40.reuse, R38, R20 ;  /* 0x000000262814723c */ /* 0x040fe20000041814 */
[----:B------:R-:W2:Y:S05]  /*1e90*/  LDSM.16.M88.4 R36, [R224+0x1000] ;  /* 0x00100000e024783b */ /* 0x000eaa0000000200 */
[C---:B------:R-:W-:Y:S06]  /*1ea0*/  HMMA.16816.F32.BF16 R16, R40.reuse, R32, R16 ;  /* 0x000000202810723c */ /* 0x040fec0000041810 */
[C---:B------:R-:W-:Y:S01]  /*1eb0*/  HMMA.16816.F32.BF16 R8, R40.reuse, R34, R8 ;  /* 0x000000222808723c */ /* 0x040fe20000041808 */
[----:B------:R-:W5:Y:S05]  /*1ec0*/  LDSM.16.M88.4 R32, [R224+0x1800] ;  /* 0x00180000e020783b */ /* 0x000f6a0000000200 */
[C---:B-1----:R-:W-:Y:S06]  /*1ed0*/  HMMA.16816.F32.BF16 R76, R40.reuse, R28, R76 ;  /* 0x0000001c284c723c */ /* 0x042fec000004184c */
[C---:B------:R-:W-:Y:S01]  /*1ee0*/  HMMA.16816.F32.BF16 R56, R40.reuse, R30, R52 ;  /* 0x0000001e2838723c */ /* 0x040fe20000041834 */
[----:B------:R-:W-:Y:S04]  /*1ef0*/  LDSM.16.M88.4 R52, [R238+0x4000] ;  /* 0x00400000ee34783b */ /* 0x000fe80000000200 */
[----:B------:R-:W1:Y:S01]  /*1f00*/  LDSM.16.M88.4 R28, [R237+0x12000] ;  /* 0x01200000ed1c783b */ /* 0x000e620000000200 */
[C---:B------:R-:W-:Y:S06]  /*1f10*/  HMMA.16816.F32.BF16 R48, R40.reuse, R80, R48 ;  /* 0x000000502830723c */ /* 0x040fec0000041830 */
[----:B------:R-:W-:Y:S01]  /*1f20*/  HMMA.16816.F32.BF16 R44, R40, R82, R44 ;  /* 0x00000052282c723c */ /* 0x000fe2000004182c */
[----:B------:R-:W1:Y:S05]  /*1f30*/  LDSM.16.M88.4 R40, [R237+0x13000] ;  /* 0x01300000ed28783b */ /* 0x000e6a0000000200 */
[C---:B---3--:R-:W-:Y:S06]  /*1f40*/  HMMA.16816.F32.BF16 R24, R72.reuse, R68, R24 ;  /* 0x000000444818723c */ /* 0x048fec0000041818 */
[C---:B------:R-:W-:Y:S01]  /*1f50*/  HMMA.16816.F32.BF16 R20, R72.reuse, R70, R20 ;  /* 0x000000464814723c */ /* 0x040fe20000041814 */
[----:B------:R-:W-:Y:S05]  /*1f60*/  LDSM.16.M88.4 R68, [R235+0x2000] ;  /* 0x00200000eb44783b */ /* 0x000fea0000000200 */
[C---:B----4-:R-:W-:Y:S06]  /*1f70*/  HMMA.16816.F32.BF16 R16, R72.reuse, R64, R16 ;  /* 0x000000404810723c */ /* 0x050fec0000041810 */
[C---:B------:R-:W-:Y:S01]  /*1f80*/  HMMA.16816.F32.BF16 R8, R72.reuse, R66, R8 ;  /* 0x000000424808723c */ /* 0x040fe20000041808 */
[----:B------:R-:W3:Y:S05]  /*1f90*/  LDSM.16.M88.4 R64, [R237+0x13800] ;  /* 0x01380000ed40783b */ /* 0x000eea0000000200 */
[C---:B--2---:R-:W-:Y:S01]  /*1fa0*/  HMMA.16816.F32.BF16 R80, R72.reuse, R36, R76 ;  /* 0x000000244850723c */ /* 0x044fe2000004184c */
[----:B------:R-:W2:Y:S05]  /*1fb0*/  LDSM.16.M88.4 R76, [R236+0x4000] ;  /* 0x00400000ec4c783b */ /* 0x000eaa0000000200 */
[C---:B------:R-:W-:Y:S01]  /*1fc0*/  HMMA.16816.F32.BF16 R56, R72.reuse, R38, R56 ;  /* 0x000000264838723c */ /* 0x040fe20000041838 */
[----:B------:R-:W-:Y:S05]  /*1fd0*/  LDSM.16.M88.4 R36, [R235+0x3000] ;  /* 0x00300000eb24783b */ /* 0x000fea0000000200 */
[C---:B-----5:R-:W-:Y:S06]  /*1fe0*/  HMMA.16816.F32.BF16 R48, R72.reuse, R32, R48 ;  /* 0x000000204830723c */ /* 0x060fec0000041830 */
[----:B------:R-:W-:Y:S01]  /*1ff0*/  HMMA.16816.F32.BF16 R44, R72, R34, R44 ;  /* 0x00000022482c723c */ /* 0x000fe2000004182c */
[----:B------:R-:W4:Y:S05]  /*2000*/  LDSM.16.M88.4 R32, [R235+0x2800] ;  /* 0x00280000eb20783b */ /* 0x000f2a0000000200 */
[C---:B-1----:R-:W-:Y:S06]  /*2010*/  HMMA.16816.F32.BF16 R24, R52.reuse, R28, R24 ;  /* 0x0000001c3418723c */ /* 0x042fec0000041818 */
[C---:B------:R-:W-:Y:S01]  /*2020*/  HMMA.16816.F32.BF16 R20, R52.reuse, R30, R20 ;  /* 0x0000001e3414723c */ /* 0x040fe20000041814 */
[----:B------:R-:W-:Y:S05]  /*2030*/  LDSM.16.M88.4 R28, [R235+0x3800] ;  /* 0x00380000eb1c783b */ /* 0x000fea0000000200 */
[C---:B------:R-:W-:Y:S06]  /*2040*/  HMMA.16816.F32.BF16 R16, R52.reuse, R60, R16 ;  /* 0x0000003c3410723c */ /* 0x040fec0000041810 */
[C---:B------:R-:W-:Y:S06]  /*2050*/  HMMA.16816.F32.BF16 R8, R52.reuse, R62, R8 ;  /* 0x0000003e3408723c */ /* 0x040fec0000041808 */
[C---:B------:R-:W-:Y:S06]  /*2060*/  HMMA.16816.F32.BF16 R80, R52.reuse, R40, R80 ;  /* 0x000000283450723c */ /* 0x040fec0000041850 */
[C---:B------:R-:W-:Y:S01]  /*2070*/  HMMA.16816.F32.BF16 R60, R52.reuse, R42, R56 ;  /* 0x0000002a343c723c */ /* 0x040fe20000041838 */
[----:B------:R-:W-:Y:S04]  /*2080*/  LDSM.16.M88.4 R56, [R234+0x4000] ;  /* 0x00400000ea38783b */ /* 0x000fe80000000200 */
[----:B------:R-:W1:Y:S01]  /*2090*/  LDSM.16.M88.4 R40, [R231+0x12000] ;  /* 0x01200000e728783b */ /* 0x000e620000000200 */
[----:B---3--:R-:W-:Y:S03]  /*20a0*/  HMMA.16816.F32.BF16 R72, R52, R64, R48 ;  /* 0x000000403448723c */ /* 0x008fe60000041830 */
[----:B------:R-:W3:Y:S03]  /*20b0*/  LDSM.16.M88.4 R48, [R231+0x12800] ;  /* 0x01280000e730783b */ /* 0x000ee60000000200 */
[C---:B--2---:R-:W-:Y:S06]  /*20c0*/  HMMA.16816.F32.BF16 R24, R76.reuse, R68, R24 ;  /* 0x000000444c18723c */ /* 0x044fec0000041818 */
[----:B------:R-:W-:Y:S01]  /*20d0*/  HMMA.16816.F32.BF16 R20, R76, R70, R20 ;  /* 0x000000464c14723c */ /* 0x000fe20000041814 */
[----:B------:R-:W-:Y:S05]  /*20e0*/  LDSM.16.M88.4 R68, [R224+0x2800] ;  /* 0x00280000e044783b */ /* 0x000fea0000000200 */
[----:B------:R-:W-:Y:S01]  /*20f0*/  HMMA.16816.F32.BF16 R44, R52, R66, R44 ;  /* 0x00000042342c723c */ /* 0x000fe2000004182c */
[----:B------:R-:W2:Y:S04]  /*2100*/  LDSM.16.M88.4 R52, [R231+0x13000] ;  /* 0x01300000e734783b */ /* 0x000ea80000000200 */
[----:B------:R-:W-:Y:S01]  /*2110*/  LDSM.16.M88.4 R64, [R231+0x13800] ;  /* 0x01380000e740783b */ /* 0x000fe20000000200 */
[C---:B----4-:R-:W-:Y:S06]  /*2120*/  HMMA.16816.F32.BF16 R16, R76.reuse, R32, R16 ;  /* 0x000000204c10723c */ /* 0x050fec0000041810 */
[C---:B------:R-:W-:Y:S01]  /*2130*/  HMMA.16816.F32.BF16 R8, R76.reuse, R34, R8 ;  /* 0x000000224c08723c */ /* 0x040fe20000041808 */
[----:B------:R-:W-:Y:S05]  /*2140*/  LDSM.16.M88.4 R32, [R224+0x2000] ;  /* 0x00200000e020783b */ /* 0x000fea0000000200 */
[C---:B------:R-:W-:Y:S06]  /*2150*/  HMMA.16816.F32.BF16 R80, R76.reuse, R36, R80 ;  /* 0x000000244c50723c */ /* 0x040fec0000041850 */
[----:B------:R-:W-:Y:S01]  /*2160*/  HMMA.16816.F32.BF16 R60, R76, R38, R60 ;  /* 0x000000264c3c723c */ /* 0x000fe2000004183c */
[----:B------:R-:W4:Y:S05]  /*2170*/  LDSM.16.M88.4 R36, [R233+0x4000] ;  /* 0x00400000e924783b */ /* 0x000f2a0000000200 */
[C---:B-1----:R-:W-:Y:S06]  /*2180*/  HMMA.16816.F32.BF16 R24, R56.reuse, R40, R24 ;  /* 0x000000283818723c */ /* 0x042fec0000041818 */
[----:B------:R-:W-:Y:S01]  /*2190*/  HMMA.16816.F32.BF16 R20, R56, R42, R20 ;  /* 0x0000002a3814723c */ /* 0x000fe20000041814 */
[----:B------:R-:W-:Y:S05]  /*21a0*/  LDSM.16.M88.4 R40, [R224+0x3800] ;  /* 0x00380000e028783b */ /* 0x000fea0000000200 */
[C---:B------:R-:W-:Y:S06]  /*21b0*/  HMMA.16816.F32.BF16 R72, R76.reuse, R28, R72 ;  /* 0x0000001c4c48723c */ /* 0x040fec0000041848 */
[----:B------:R-:W-:Y:S01]  /*21c0*/  HMMA.16816.F32.BF16 R44, R76, R30, R44 ;  /* 0x0000001e4c2c723c */ /* 0x000fe2000004182c */
[----:B------:R-:W1:Y:S04]  /*21d0*/  LDSM.16.M88.4 R28, [R224+0x3000] ;  /* 0x00300000e01c783b */ /* 0x000e680000000200 */
[----:B------:R-:W-:Y:S01]  /*21e0*/  LDSM.16.M88.4 R76, [R236+0x8000] ;  /* 0x00800000ec4c783b */ /* 0x000fe20000000200 */
[C---:B---3--:R-:W-:Y:S06]  /*21f0*/  HMMA.16816.F32.BF16 R16, R56.reuse, R48, R16 ;  /* 0x000000303810723c */ /* 0x048fec0000041810 */
[C---:B------:R-:W-:Y:S01]  /*2200*/  HMMA.16816.F32.BF16 R8, R56.reuse, R50, R8 ;  /* 0x000000323808723c */ /* 0x040fe20000041808 */
[----:B------:R-:W-:Y:S05]  /*2210*/  LDSM.16.M88.4 R48, [R238+0x8000] ;  /* 0x00800000ee30783b */ /* 0x000fea0000000200 */
[C---:B--2---:R-:W-:Y:S06]  /*2220*/  HMMA.16816.F32.BF16 R80, R56.reuse, R52, R80 ;  /* 0x000000343850723c */ /* 0x044fec0000041850 */
[----:B------:R-:W-:Y:S01]  /*2230*/  HMMA.16816.F32.BF16 R60, R56, R54, R60 ;  /* 0x00000036383c723c */ /* 0x000fe2000004183c */
[----:B------:R-:W-:Y:S05]  /*2240*/  LDSM.16.M88.4 R52, [R237+0x15000] ;  /* 0x01500000ed34783b */ /* 0x000fea0000000200 */
[C---:B----4-:R-:W-:Y:S06]  /*2250*/  HMMA.16816.F32.BF16 R24, R36.reuse, R32, R24 ;  /* 0x000000202418723c */ /* 0x050fec0000041818 */
[----:B------:R-:W-:Y:S01]  /*2260*/  HMMA.16816.F32.BF16 R20, R36, R34, R20 ;  /* 0x000000222414723c */ /* 0x000fe20000041814 */
[----:B------:R-:W2:Y:S05]  /*2270*/  LDSM.16.M88.4 R32, [R237+0x14800] ;  /* 0x01480000ed20783b */ /* 0x000eaa0000000200 */
[C---:B------:R-:W-:Y:S06]  /*2280*/  HMMA.16816.F32.BF16 R72, R56.reuse, R64, R72 ;  /* 0x000000403848723c */ /* 0x040fec0000041848 */
[----:B------:R-:W-:Y:S01]  /*2290*/  HMMA.16816.F32.BF16 R56, R56, R66, R44 ;  /* 0x000000423838723c */ /* 0x000fe2000004182c */
[----:B------:R-:W3:Y:S04]  /*22a0*/  LDSM.16.M88.4 R44, [R237+0x14000] ;  /* 0x01400000ed2c783b */ /* 0x000ee80000000200 */
[----:B------:R-:W4:Y:S01]  /*22b0*/  LDSM.16.M88.4 R64, [R237+0x15800] ;  /* 0x01580000ed40783b */ /* 0x000f220000000200 */
[C---:B------:R-:W-:Y:S06]  /*22c0*/  HMMA.16816.F32.BF16 R16, R36.reuse, R68, R16 ;  /* 0x000000442410723c */ /* 0x040fec0000041810 */
        /* <DEDUP_REMOVED lines=8> */
[----:B------:R-:W5:Y:S01]  /*2350*/  LDSM.16.M88.4 R40, [R235+0x5800] ;  /* 0x00580000eb28783b */ /* 0x000f620000000200 */
[C---:B--2---:R-:W-:Y:S06]  /*2360*/  HMMA.16816.F32.BF16 R16, R48.reuse, R32, R16 ;  /* 0x000000203010723c */ /* 0x044fec0000041810 */
[C---:B------:R-:W-:Y:S01]  /*2370*/  HMMA.16816.F32.BF16 R8, R48.reuse, R34, R8 ;  /* 0x000000223008723c */ /* 0x040fe20000041808 */
[----:B------:R-:W-:Y:S05]  /*2380*/  LDSM.16.M88.4 R32, [R231+0x14000] ;  /* 0x01400000e720783b */ /* 0x000fea0000000200 */
[C---:B---3--:R-:W-:Y:S06]  /*2390*/  HMMA.16816.F32.BF16 R20, R48.reuse, R46, R20 ;  /* 0x0000002e3014723c */ /* 0x048fec0000041814 */
[C---:B------:R-:W-:Y:S01]  /*23a0*/  HMMA.16816.F32.BF16 R24, R48.reuse, R44, R24 ;  /* 0x0000002c3018723c */ /* 0x040fe20000041818 */
[----:B------:R-:W2:Y:S05]  /*23b0*/  LDSM.16.M88.4 R44, [R234+0x8000] ;  /* 0x00800000ea2c783b */ /* 0x000eaa0000000200 */
[C---:B------:R-:W-:Y:S06]  /*23c0*/  HMMA.16816.F32.BF16 R80, R48.reuse, R52, R80 ;  /* 0x000000343050723c */ /* 0x040fec0000041850 */
[C---:B------:R-:W-:Y:S01]  /*23d0*/  HMMA.16816.F32.BF16 R60, R48.reuse, R54, R60 ;  /* 0x00000036303c723c */ /* 0x040fe2000004183c */
[----:B------:R-:W-:Y:S05]  /*23e0*/  LDSM.16.M88.4 R52, [R233+0x8000] ;  /* 0x00800000e934783b */ /* 0x000fea0000000200 */
[C---:B----4-:R-:W-:Y:S06]  /*23f0*/  HMMA.16816.F32.BF16 R72, R48.reuse, R64, R72 ;  /* 0x000000403048723c */ /* 0x050fec0000041848 */
        /* <DEDUP_REMOVED lines=8> */
[----:B------:R-:W-:Y:S05]  /*2480*/  LDSM.16.M88.4 R68, [R224+0x5800] ;  /* 0x00580000e044783b */ /* 0x000fea0000000200 */
[C---:B-----5:R-:W-:Y:S06]  /*2490*/  HMMA.16816.F32.BF16 R80, R76.reuse, R36, R80 ;  /* 0x000000244c50723c */ /* 0x060fec0000041850 */
[C---:B------:R-:W-:Y:S01]  /*24a0*/  HMMA.16816.F32.BF16 R60, R76.reuse, R38, R60 ;  /* 0x000000264c3c723c */ /* 0x040fe2000004183c */
[----:B------:R-:W4:Y:S05]  /*24b0*/  LDSM.16.M88.4 R36, [R231+0x15800] ;  /* 0x01580000e724783b */ /* 0x000f2a0000000200 */
[C---:B------:R-:W-:Y:S06]  /*24c0*/  HMMA.16816.F32.BF16 R72, R76.reuse, R40, R72 ;  /* 0x000000284c48723c */ /* 0x040fec0000041848 */
[----:B------:R-:W-:Y:S01]  /*24d0*/  HMMA.16816.F32.BF16 R56, R76, R42, R56 ;  /* 0x0000002a4c38723c */ /* 0x000fe20000041838 */
[----:B------:R-:W5:Y:S05]  /*24e0*/  LDSM.16.M88.4 R40, [R224+0x4000] ;  /* 0x00400000e028783b */ /* 0x000f6a0000000200 */
[C---:B--2---:R-:W-:Y:S06]  /*24f0*/  HMMA.16816.F32.BF16 R20, R44.reuse, R34, R20 ;  /* 0x000000222c14723c */ /* 0x044fec0000041814 */
[C---:B------:R-:W-:Y:S01]  /*2500*/  HMMA.16816.F32.BF16 R24, R44.reuse, R32, R24 ;  /* 0x000000202c18723c */ /* 0x040fe20000041818 */
[----:B------:R-:W2:Y:S05]  /*2510*/  LDSM.16.M88.4 R32, [R224+0x5000] ;  /* 0x00500000e020783b */ /* 0x000eaa0000000200 */
[C---:B---3--:R-:W-:Y:S06]  /*2520*/  HMMA.16816.F32.BF16 R16, R44.reuse, R48, R16 ;  /* 0x000000302c10723c */ /* 0x048fec0000041810 */
[C---:B------:R-:W-:Y:S01]  /*2530*/  HMMA.16816.F32.BF16 R76, R44.reuse, R50, R8 ;  /* 0x000000322c4c723c */ /* 0x040fe20000041808 */
[----:B------:R-:W-:Y:S04]  /*2540*/  LDSM.16.M88.4 R48, [R238+0xc000] ;  /* 0x00c00000ee30783b */ /* 0x000fe80000000200 */
[----:B------:R-:W3:Y:S01]  /*2550*/  LDSM.16.M88.4 R8, [R237+0x16000] ;  /* 0x01600000ed08783b */ /* 0x000ee20000000200 */
[C---:B-1----:R-:W-:Y:S06]  /*2560*/  HMMA.16816.F32.BF16 R80, R44.reuse, R28, R80 ;  /* 0x0000001c2c50723c */ /* 0x042fec0000041850 */
[C---:B------:R-:W-:Y:S01]  /*2570*/  HMMA.16816.F32.BF16 R60, R44.reuse, R30, R60 ;  /* 0x0000001e2c3c723c */ /* 0x040fe2000004183c */
[----:B------:R-:W1:Y:S05]  /*2580*/  LDSM.16.M88.4 R28, [R237+0x16800] ;  /* 0x01680000ed1c783b */ /* 0x000e6a0000000200 */
[C---:B----4-:R-:W-:Y:S06]  /*2590*/  HMMA.16816.F32.BF16 R72, R44.reuse, R36, R72 ;  /* 0x000000242c48723c */ /* 0x050fec0000041848 */
[----:B------:R-:W-:Y:S01]  /*25a0*/  HMMA.16816.F32.BF16 R56, R44, R38, R56 ;  /* 0x000000262c38723c */ /* 0x000fe20000041838 */
[----:B------:R-:W4:Y:S04]  /*25b0*/  LDSM.16.M88.4 R36, [R237+0x17000] ;  /* 0x01700000ed24783b */ /* 0x000f280000000200 */
[----:B------:R-:W-:Y:S01]  /*25c0*/  LDSM.16.M88.4 R44, [R236+0xc000] ;  /* 0x00c00000ec2c783b */ /* 0x000fe20000000200 */
[C---:B-----5:R-:W-:Y:S06]  /*25d0*/  HMMA.16816.F32.BF16 R20, R52.reuse, R42, R20 ;  /* 0x0000002a3414723c */ /* 0x060fec0000041814 */
[C---:B------:R-:W-:Y:S06]  /*25e0*/  HMMA.16816.F32.BF16 R16, R52.reuse, R64, R16 ;  /* 0x000000403410723c */ /* 0x040fec0000041810 */
[C---:B------:R-:W-:Y:S01]  /*25f0*/  HMMA.16816.F32.BF16 R76, R52.reuse, R66, R76 ;  /* 0x00000042344c723c */ /* 0x040fe2000004184c */
[----:B------:R-:W5:Y:S05]  /*2600*/  LDSM.16.M88.4 R64, [R237+0x17800] ;  /* 0x01780000ed40783b */ /* 0x000f6a0000000200 */
[C---:B------:R-:W-:Y:S01]  /*2610*/  HMMA.16816.F32.BF16 R24, R52.reuse, R40, R24 ;  /* 0x000000283418723c */ /* 0x040fe20000041818 */
[----:B------:R-:W5:Y:S05]  /*2620*/  LDSM.16.M88.4 R40, [R235+0x6000] ;  /* 0x00600000eb28783b */ /* 0x000f6a0000000200 */
[C---:B--2---:R-:W-:Y:S06]  /*2630*/  HMMA.16816.F32.BF16 R80, R52.reuse, R32, R80 ;  /* 0x000000203450723c */ /* 0x044fec0000041850 */
[C---:B------:R-:W-:Y:S01]  /*2640*/  HMMA.16816.F32.BF16 R60, R52.reuse, R34, R60 ;  /* 0x00000022343c723c */ /* 0x040fe2000004183c */
[----:B------:R-:W-:Y:S05]  /*2650*/  LDSM.16.M88.4 R32, [R235+0x7000] ;  /* 0x00700000eb20783b */ /* 0x000fea0000000200 */
[C---:B------:R-:W-:Y:S06]  /*2660*/  HMMA.16816.F32.BF16 R72, R52.reuse, R68, R72 ;  /* 0x000000443448723c */ /* 0x040fec0000041848 */
[----:B------:R-:W-:Y:S01]  /*2670*/  HMMA.16816.F32.BF16 R56, R52, R70, R56 ;  /* 0x000000463438723c */ /* 0x000fe20000041838 */
[----:B------:R-:W2:Y:S04]  /*2680*/  LDSM.16.M88.4 R52, [R235+0x6800] ;  /* 0x00680000eb34783b */ /* 0x000ea80000000200 */
[----:B------:R-:W2:Y:S01]  /*2690*/  LDSM.16.M88.4 R68, [R235+0x7800] ;  /* 0x00780000eb44783b */ /* 0x000ea20000000200 */
[C---:B---3--:R-:W-:Y:S06]  /*26a0*/  HMMA.16816.F32.BF16 R20, R48.reuse, R10, R20 ;  /* 0x0000000a3014723c */ /* 0x048fec0000041814 */
[C---:B------:R-:W-:Y:S01]  /*26b0*/  HMMA.16816.F32.BF16 R24, R48.reuse, R8, R24 ;  /* 0x000000083018723c */ /* 0x040fe20000041818 */
[----:B------:R-:W-:Y:S05]  /*26c0*/  LDSM.16.M88.4 R8, [R234+0xc000] ;  /* 0x00c00000ea08783b */ /* 0x000fea0000000200 */
[C---:B-1----:R-:W-:Y:S06]  /*26d0*/  HMMA.16816.F32.BF16 R16, R48.reuse, R28, R16 ;  /* 0x0000001c3010723c */ /* 0x042fec0000041810 */
[C---:B------:R-:W-:Y:S01]  /*26e0*/  HMMA.16816.F32.BF16 R76, R48.reuse, R30, R76 ;  /* 0x0000001e304c723c */ /* 0x040fe2000004184c */
[----:B------:R-:W1:Y:S05]  /*26f0*/  LDSM.16.M88.4 R28, [R231+0x16000] ;  /* 0x01600000e71c783b */ /* 0x000e6a0000000200 */
[C---:B----4-:R-:W-:Y:S06]  /*2700*/  HMMA.16816.F32.BF16 R80, R48.reuse, R36, R80 ;  /* 0x000000243050723c */ /* 0x050fec0000041850 */
[C---:B------:R-:W-:Y:S01]  /*2710*/  HMMA.16816.F32.BF16 R60, R48.reuse, R38, R60 ;  /* 0x00000026303c723c */ /* 0x040fe2000004183c */
[----:B------:R-:W3:Y:S05]  /*2720*/  LDSM.16.M88.4 R36, [R231+0x16800] ;  /* 0x01680000e724783b */ /* 0x000eea0000000200 */
[C---:B-----5:R-:W-:Y:S06]  /*2730*/  HMMA.16816.F32.BF16 R72, R48.reuse, R64, R72 ;  /* 0x000000403048723c */ /* 0x060fec0000041848 */
[----:B------:R-:W-:Y:S01]  /*2740*/  HMMA.16816.F32.BF16 R56, R48, R66, R56 ;  /* 0x000000423038723c */ /* 0x000fe20000041838 */
[----:B------:R-:W-:Y:S05]  /*2750*/  LDSM.16.M88.4 R48, [R224+0x6000] ;  /* 0x00600000e030783b */ /* 0x000fea0000000200 */
[C---:B------:R-:W-:Y:S06]  /*2760*/  HMMA.16816.F32.BF16 R20, R44.reuse, R42, R20 ;  /* 0x0000002a2c14723c */ /* 0x040fec0000041814 */
[C---:B--2---:R-:W-:Y:S06]  /*2770*/  HMMA.16816.F32.BF16 R16, R44.reuse, R52, R16 ;  /* 0x000000342c10723c */ /* 0x044fec0000041810 */
[C---:B------:R-:W-:Y:S01]  /*2780*/  HMMA.16816.F32.BF16 R24, R44.reuse, R40, R24 ;  /* 0x000000282c18723c */ /* 0x040fe20000041818 */
[----:B------:R-:W2:Y:S05]  /*2790*/  LDSM.16.M88.4 R40, [R233+0xc000] ;  /* 0x00c00000e928783b */ /* 0x000eaa0000000200 */
[C---:B------:R-:W-:Y:S06]  /*27a0*/  HMMA.16816.F32.BF16 R76, R44.reuse, R54, R76 ;  /* 0x000000362c4c723c */ /* 0x040fec000004184c */
[C---:B------:R-:W-:Y:S06]  /*27b0*/  HMMA.16816.F32.BF16 R80, R44.reuse, R32, R80 ;  /* 0x000000202c50723c */ /* 0x040fec0000041850 */
[C---:B------:R-:W-:Y:S01]  /*27c0*/  HMMA.16816.F32.BF16 R60, R44.reuse, R34, R60 ;  /* 0x000000222c3c723c */ /* 0x040fe2000004183c */
[----:B------:R-:W4:Y:S05]  /*27d0*/  LDSM.16.M88.4 R32, [R231+0x17000] ;  /* 0x01700000e720783b */ /* 0x000f2a0000000200 */
[C---:B------:R-:W-:Y:S06]  /*27e0*/  HMMA.16816.F32.BF16 R72, R44.reuse, R68, R72 ;  /* 0x000000442c48723c */ /* 0x040fec0000041848 */
[----:B------:R-:W-:Y:S06]  /*27f0*/  HMMA.16816.F32.BF16 R56, R44, R70, R56 ;  /* 0x000000462c38723c */ /* 0x000fec0000041838 */
[C---:B-1----:R-:W-:Y:S01]  /*2800*/  HMMA.16816.F32.BF16 R44, R8.reuse, R30, R20 ;  /* 0x0000001e082c723c */ /* 0x042fe20000041814 */
[----:B------:R-:W1:Y:S05]  /*2810*/  LDSM.16.M88.4 R20, [R224+0x6800] ;  /* 0x00680000e014783b */ /* 0x000e6a0000000200 */
[C---:B---3--:R-:W-:Y:S06]  /*2820*/  HMMA.16816.F32.BF16 R16, R8.reuse, R36, R16 ;  /* 0x000000240810723c */ /* 0x048fec0000041810 */
[----:B------:R-:W-:Y:S01]  /*2830*/  HMMA.16816.F32.BF16 R76, R8, R38, R76 ;  /* 0x00000026084c723c */ /* 0x000fe2000004184c */
[----:B------:R-:W-:-:S04]  /*2840*/  IMAD.U32 R37, RZ, RZ, UR5 ;  /* 0x00000005ff257e24 */ /* 0x000fc8000f8e00ff */
[----:B------:R-:W-:Y:S01]  /*2850*/  IMAD R3, R37, 0x40, R14 ;  /* 0x0000004025037824 */ /* 0x000fe200078e020e */
[----:B------:R-:W-:Y:S01]  /*2860*/  HMMA.16816.F32.BF16 R24, R8, R28, R24 ;  /* 0x0000001c0818723c */ /* 0x000fe20000041818 */
[----:B------:R-:W3:Y:S04]  /*2870*/  LDSM.16.M88.4 R28, [R231+0x17800] ;  /* 0x01780000e71c783b */ /* 0x000ee80000000200 */
[----:B------:R-:W5:Y:S01]  /*2880*/  LDSM.16.M88.4 R36, [R224+0x7000] ;  /* 0x00700000e024783b */ /* 0x000f620000000200 */
[----:B--2---:R-:W-:Y:S06]  /*2890*/  HMMA.16816.F32.BF16 R44, R40, R50, R44 ;  /* 0x00000032282c723c */ /* 0x004fec000004182c */
[----:B----4-:R-:W-:Y:S01]  /*28a0*/  HMMA.16816.F32.BF16 R80, R8, R32, R80 ;  /* 0x000000200850723c */ /* 0x010fe20000041850 */
[----:B------:R-:W-:-:S05]  /*28b0*/  VIADD R51, R2, UR22 ;  /* 0x0000001602337c36 */ /* 0x000fca0008000000 */
[----:B------:R-:W-:Y:S01]  /*28c0*/  VIMNMX R2, R51, UR24, PT ;  /* 0x0000001833027c48 */ /* 0x000fe2000bfe0100 */
[----:B------:R-:W-:Y:S01]  /*28d0*/  VIADD R33, R3, 0x1 ;  /* 0x0000000103217836 */ /* 0x000fe20000000000 */
[----:B------:R-:W-:Y:S01]  /*28e0*/  VIADDMNMX R0, R51, 0x8, R0, PT ;  /* 0x0000000833007846 */ /* 0x000fe20003800100 */
[----:B------:R-:W-:Y:S03]  /*28f0*/  HMMA.16816.F32.BF16 R60, R8, R34, R60 ;  /* 0x00000022083c723c */ /* 0x000fe6000004183c */
[C---:B------:R-:W-:Y:S02]  /*2900*/  ISETP.GE.AND P6, PT, R33.reuse, R2, PT ;  /* 0x000000022100720c */ /* 0x040fe40003fc6270 */
[----:B------:R-:W-:Y:S01]  /*2910*/  ISETP.GE.AND P2, PT, R33, R0, PT ;  /* 0x000000002100720c */ /* 0x000fe20003f46270 */
[----:B-1----:R-:W-:Y:S01]  /*2920*/  HMMA.16816.F32.BF16 R16, R40, R20, R16 ;  /* 0x000000142810723c */ /* 0x002fe20000041810 */
[----:B------:R-:W-:-:S05]  /*2930*/  VIADD R33, R3, 0x9 ;  /* 0x0000000903217836 */ /* 0x000fca0000000000 */
[C---:B------:R-:W-:Y:S01]  /*2940*/  HMMA.16816.F32.BF16 R76, R40.reuse, R22, R76 ;  /* 0x00000016284c723c */ /* 0x040fe2000004184c */
[----:B------:R-:W-:Y:S01]  /*2950*/  VIADD R21, R3, 0x8 ;  /* 0x0000000803157836 */ /* 0x000fe20000000000 */
[C---:B------:R-:W-:Y:S02]  /*2960*/  ISETP.GE.AND P1, PT, R33.reuse, R2, PT ;  /* 0x000000022100720c */ /* 0x040fe40003f26270 */
[----:B------:R-:W-:Y:S01]  /*2970*/  ISETP.GE.AND P4, PT, R33, R0, PT ;  /* 0x000000002100720c */ /* 0x000fe20003f86270 */
[----:B------:R-:W-:Y:S01]  /*2980*/  VIADD R33, R3, 0x19 ;  /* 0x0000001903217836 */ /* 0x000fe20000000000 */
[----:B------:R-:W-:Y:S01]  /*2990*/  ISETP.GE.AND P3, PT, R21, R2, PT ;  /* 0x000000021500720c */ /* 0x000fe20003f66270 */
[----:B------:R-:W-:Y:S01]  /*29a0*/  VIADD R23, R3, 0x11 ;  /* 0x0000001103177836 */ /* 0x000fe20000000000 */
[----:B------:R-:W-:Y:S01]  /*29b0*/  ISETP.GE.AND P5, PT, R21, R0, PT ;  /* 0x000000001500720c */ /* 0x000fe20003fa6270 */
[----:B------:R-:W-:Y:S01]  /*29c0*/  VIADD R21, R3, 0x10 ;  /* 0x0000001003157836 */ /* 0x000fe20000000000 */
[----:B------:R-:W-:Y:S01]  /*29d0*/  FSEL R44, R44, -INF , !P3 ;  /* 0xff8000002c2c7808 */ /* 0x000fe20005800000 */
[----:B------:R-:W-:Y:S01]  /*29e0*/  HMMA.16816.F32.BF16 R24, R40, R48, R24 ;  /* 0x000000302818723c */ /* 0x000fe20000041818 */
[----:B------:R-:W-:-:S02]  /*29f0*/  FSEL R51, R46, -INF , !P5 ;  /* 0xff8000002e337808 */ /* 0x000fc40006800000 */
[C---:B------:R-:W-:Y:S02]  /*2a00*/  ISETP.GE.AND P0, PT, R21.reuse, R2, PT ;  /* 0x000000021500720c */ /* 0x040fe40003f06270 */
[----:B------:R-:W-:Y:S01]  /*2a10*/  ISETP.GE.AND P3, PT, R21, R0, PT ;  /* 0x000000001500720c */ /* 0x000fe20003f66270 */
[----:B------:R-:W-:Y:S01]  /*2a20*/  VIADD R21, R3, 0x18 ;  /* 0x0000001803157836 */ /* 0x000fe20000000000 */
[----:B------:R-:W-:Y:S01]  /*2a30*/  FSEL R34, R45, -INF , !P1 ;  /* 0xff8000002d227808 */ /* 0x000fe20004800000 */
[----:B---3--:R-:W-:Y:S01]  /*2a40*/  HMMA.16816.F32.BF16 R72, R8, R28, R72 ;  /* 0x0000001c0848723c */ /* 0x008fe20000041848 */
[----:B------:R-:W-:Y:S02]  /*2a50*/  FSEL R47, R47, -INF , !P4 ;  /* 0xff8000002f2f7808 */ /* 0x000fe40006000000 */
[----:B------:R-:W-:Y:S02]  /*2a60*/  FSEL R32, R16, -INF , !P0 ;  /* 0xff80000010207808 */ /* 0x000fe40004000000 */
[C---:B------:R-:W-:Y:S01]  /*2a70*/  ISETP.GE.AND P5, PT, R23.reuse, R2, PT ;  /* 0x000000021700720c */ /* 0x040fe20003fa6270 */
[----:B-----5:R-:W-:Y:S01]  /*2a80*/  HMMA.16816.F32.BF16 R80, R40, R36, R80 ;  /* 0x000000242850723c */ /* 0x020fe20000041850 */
[----:B------:R-:W-:-:S02]  /*2a90*/  ISETP.GE.AND P1, PT, R23, R0, PT ;  /* 0x000000001700720c */ /* 0x000fc40003f26270 */
[C---:B------:R-:W-:Y:S02]  /*2aa0*/  ISETP.GE.AND P4, PT, R21.reuse, R2, PT ;  /* 0x000000021500720c */ /* 0x040fe40003f86270 */
[----:B------:R-:W-:Y:S01]  /*2ab0*/  ISETP.GE.AND P0, PT, R21, R0, PT ;  /* 0x000000001500720c */ /* 0x000fe20003f06270 */
[----:B------:R-:W-:Y:S01]  /*2ac0*/  HMMA.16816.F32.BF16 R56, R8, R30, R56 ;  /* 0x0000001e0838723c */ /* 0x000fe20000041838 */
[----:B------:R-:W1:Y:S01]  /*2ad0*/  LDSM.16.M88.4 R20, [R224+0x7800] ;  /* 0x00780000e014783b */ /* 0x000e620000000200 */
[----:B------:R-:W-:Y:S01]  /*2ae0*/  FSEL R35, R18, -INF , !P3 ;  /* 0xff80000012237808 */ /* 0x000fe20005800000 */
[----:B------:R-:W-:-:S04]  /*2af0*/  DEPBAR.LE SB0, 0x0 ;  /* 0x000080000000791a */ /* 0x000fc80000000000 */
[----:B------:R-:W-:Y:S01]  /*2b00*/  FSEL R6, R17, -INF , !P5 ;  /* 0xff80000011067808 */ /* 0x000fe20006800000 */
[----:B------:R-:W-:Y:S01]  /*2b10*/  VIADD R17, R3, 0x20 ;  /* 0x0000002003117836 */ /* 0x000fe20000000000 */
[C---:B------:R-:W-:Y:S01]  /*2b20*/  ISETP.GE.AND P3, PT, R33.reuse, R2, PT ;  /* 0x000000022100720c */ /* 0x040fe20003f66270 */
[----:B------:R-:W-:Y:S01]  /*2b30*/  HMMA.16816.F32.BF16 R60, R40, R38, R60 ;  /* 0x00000026283c723c */ /* 0x000fe2000004183c */
[----:B------:R-:W-:Y:S01]  /*2b40*/  ISETP.GE.AND P5, PT, R33, R0, PT ;  /* 0x000000002100720c */ /* 0x000fe20003fa6270 */
[C---:B------:R-:W-:Y:S01]  /*2b50*/  VIADD R33, R3.reuse, 0x21 ;  /* 0x0000002103217836 */ /* 0x040fe20000000000 */
[----:B------:R-:W-:Y:S01]  /*2b60*/  FSEL R29, R78, -INF , !P0 ;  /* 0xff8000004e1d7808 */ /* 0x000fe20004000000 */
[----:B------:R-:W-:Y:S01]  /*2b70*/  VIADD R9, R3, 0x30 ;  /* 0x0000003003097836 */ /* 0x000fe20000000000 */
[----:B------:R-:W-:Y:S02]  /*2b80*/  FSEL R16, R77, -INF , !P3 ;  /* 0xff8000004d107808 */ /* 0x000fe40005800000 */
[----:B------:R-:W-:-:S02]  /*2b90*/  ISETP.GE.AND P0, PT, R33, R2, PT ;  /* 0x000000022100720c */ /* 0x000fc40003f06270 */
[----:B------:R-:W-:Y:S02]  /*2ba0*/  ISETP.GE.AND P3, PT, R33, R0, PT ;  /* 0x000000002100720c */ /* 0x000fe40003f66270 */
[----:B------:R-:W-:Y:S02]  /*2bb0*/  FSEL R33, R79, -INF , !P5 ;  /* 0xff8000004f217808 */ /* 0x000fe40006800000 */
[----:B------:R-:W-:Y:S02]  /*2bc0*/  ISETP.GE.AND P5, PT, R3, R2, PT ;  /* 0x000000020300720c */ /* 0x000fe40003fa6270 */
[----:B------:R-:W-:Y:S02]  /*2bd0*/  FSEL R28, R25, -INF , !P6 ;  /* 0xff800000191c7808 */ /* 0x000fe40007000000 */
[----:B------:R-:W-:Y:S02]  /*2be0*/  FSEL R24, R24, -INF , !P5 ;  /* 0xff80000018187808 */ /* 0x000fe40006800000 */
[----:B------:R-:W-:-:S02]  /*2bf0*/  FSEL R18, R76, -INF , !P4 ;  /* 0xff8000004c127808 */ /* 0x000fc40006000000 */
[----:B------:R-:W-:Y:S02]  /*2c00*/  FMNMX.FTZ R11, R24, R28, !PT ;  /* 0x0000001c180b7209 */ /* 0x000fe40007810000 */
[----:B------:R-:W-:Y:S02]  /*2c10*/  ISETP.GE.AND P4, PT, R17, R0, PT ;  /* 0x000000001100720c */ /* 0x000fe40003f86270 */
[----:B------:R-:W-:Y:S02]  /*2c20*/  FMNMX.FTZ R11, R44, R11, !PT ;  /* 0x0000000b2c0b7209 */ /* 0x000fe40007810000 */
[----:B------:R-:W-:Y:S02]  /*2c30*/  FSEL R19, R19, -INF , !P1 ;  /* 0xff80000013137808 */ /* 0x000fe40004800000 */
[----:B------:R-:W-:Y:S02]  /*2c40*/  FMNMX.FTZ R11, R34, R11, !PT ;  /* 0x0000000b220b7209 */ /* 0x000fe40007810000 */
[----:B------:R-:W-:Y:S01]  /*2c50*/  FSEL R219, R83, -INF , !P3 ;  /* 0xff80000053db7808 */ /* 0x000fe20005800000 */
[C---:B-1----:R-:W-:Y:S01]  /*2c60*/  HMMA.16816.F32.BF16 R72, R40.reuse, R20, R72 ;  /* 0x000000142848723c */ /* 0x042fe20000041848 */
[----:B------:R-:W-:Y:S01]  /*2c70*/  FMNMX.FTZ R11, R32, R11, !PT ;  /* 0x0000000b200b7209 */ /* 0x000fe20007810000 */
[----:B------:R-:W-:Y:S01]  /*2c80*/  BAR.SYNC.DEFER_BLOCKING 0x0 ;  /* 0x0000000000007b1d */ /* 0x000fe20000010000 */
[----:B------:R-:W-:Y:S01]  /*2c90*/  ISETP.GE.AND P1, PT, R17, R2, PT ;  /* 0x000000021100720c */ /* 0x000fe20003f26270 */
[C---:B------:R-:W-:Y:S01]  /*2ca0*/  VIADD R17, R3.reuse, 0x28 ;  /* 0x0000002803117836 */ /* 0x040fe20000000000 */
[----:B------:R-:W-:Y:S01]  /*2cb0*/  ISETP.GE.AND P3, PT, R3, R0, PT ;  /* 0x000000000300720c */ /* 0x000fe20003f66270 */
[----:B------:R-:W-:Y:S01]  /*2cc0*/  HMMA.16816.F32.BF16 R56, R40, R22, R56 ;  /* 0x000000162838723c */ /* 0x000fe20000041838 */
[----:B------:R-:W-:-:S02]  /*2cd0*/  FSEL R203, R82, -INF , !P4 ;  /* 0xff80000052cb7808 */ /* 0x000fc40006000000 */
[----:B------:R-:W-:Y:S02]  /*2ce0*/  FSEL R202, R81, -INF , !P0 ;  /* 0xff80000051ca7808 */ /* 0x000fe40004000000 */
[C---:B------:R-:W-:Y:S02]  /*2cf0*/  ISETP.GE.AND P4, PT, R9.reuse, R2, PT ;  /* 0x000000020900720c */ /* 0x040fe40003f86270 */
[----:B------:R-:W-:Y:S02]  /*2d00*/  ISETP.GE.AND P0, PT, R9, R0, PT ;  /* 0x000000000900720c */ /* 0x000fe40003f06270 */
[----:B------:R-:W-:Y:S02]  /*2d10*/  FMNMX.FTZ R11, R6, R11, !PT ;  /* 0x0000000b060b7209 */ /* 0x000fe40007810000 */
[----:B------:R-:W-:Y:S02]  /*2d20*/  FSEL R27, R27, -INF , !P2 ;  /* 0xff8000001b1b7808 */ /* 0x000fe40005000000 */
[----:B------:R-:W-:-:S02]  /*2d30*/  FSEL R9, R26, -INF , !P3 ;  /* 0xff8000001a097808 */ /* 0x000fc40005800000 */
[C---:B------:R-:W-:Y:S02]  /*2d40*/  ISETP.GE.AND P6, PT, R17.reuse, R2, PT ;  /* 0x000000021100720c */ /* 0x040fe40003fc6270 */
[----:B------:R-:W-:Y:S01]  /*2d50*/  ISETP.GE.AND P2, PT, R17, R0, PT ;  /* 0x000000001100720c */ /* 0x000fe20003f46270 */
[----:B------:R-:W-:Y:S01]  /*2d60*/  VIADD R17, R3, 0x29 ;  /* 0x0000002903117836 */ /* 0x000fe20000000000 */
[----:B------:R-:W-:Y:S02]  /*2d70*/  FMNMX.FTZ R11, R18, R11, !PT ;  /* 0x0000000b120b7209 */ /* 0x000fe40007810000 */
[----:B------:R-:W-:Y:S02]  /*2d80*/  FMNMX.FTZ R8, R9, R27, !PT ;  /* 0x0000001b09087209 */ /* 0x000fe40007810000 */
[----:B------:R-:W-:Y:S02]  /*2d90*/  FSEL R208, R80, -INF , !P1 ;  /* 0xff80000050d07808 */ /* 0x000fe40004800000 */
[----:B------:R-:W-:-:S02]  /*2da0*/  FMNMX.FTZ R11, R16, R11, !PT ;  /* 0x0000000b100b7209 */ /* 0x000fc40007810000 */
[C---:B------:R-:W-:Y:S02]  /*2db0*/  ISETP.GE.AND P5, PT, R17.reuse, R2, PT ;  /* 0x000000021100720c */ /* 0x040fe40003fa6270 */
[----:B------:R-:W-:Y:S01]  /*2dc0*/  ISETP.GE.AND P1, PT, R17, R0, PT ;  /* 0x000000001100720c */ /* 0x000fe20003f26270 */
[----:B------:R-:W-:Y:S01]  /*2dd0*/  VIADD R17, R3, 0x31 ;  /* 0x0000003103117836 */ /* 0x000fe20000000000 */
[----:B------:R-:W-:Y:S02]  /*2de0*/  FMNMX.FTZ R8, R51, R8, !PT ;  /* 0x0000000833087209 */ /* 0x000fe40007810000 */
[----:B------:R-:W-:Y:S02]  /*2df0*/  FMNMX.FTZ R11, R208, R11, !PT ;  /* 0x0000000bd00b7209 */ /* 0x000fe40007810000 */
[----:B------:R-:W-:Y:S02]  /*2e00*/  FMNMX.FTZ R8, R47, R8, !PT ;  /* 0x000000082f087209 */ /* 0x000fe40007810000 */
[----:B------:R-:W-:-:S02]  /*2e10*/  FSEL R206, R60, -INF , !P6 ;  /* 0xff8000003cce7808 */ /* 0x000fc40007000000 */
[C---:B------:R-:W-:Y:S02]  /*2e20*/  ISETP.GE.AND P6, PT, R17.reuse, R2, PT ;  /* 0x000000021100720c */ /* 0x040fe40003fc6270 */
[----:B------:R-:W-:Y:S02]  /*2e30*/  ISETP.GE.AND P3, PT, R17, R0, PT ;  /* 0x000000001100720c */ /* 0x000fe40003f66270 */
[----:B------:R-:W-:Y:S01]  /*2e40*/  FMNMX.FTZ R17, R202, R11, !PT ;  /* 0x0000000bca117209 */ /* 0x000fe20007810000 */
[----:B------:R-:W-:Y:S01]  /*2e50*/  VIADD R11, R3, 0x38 ;  /* 0x00000038030b7836 */ /* 0x000fe20000000000 */
[----:B------:R-:W-:Y:S01]  /*2e60*/  FMNMX.FTZ R8, R35, R8, !PT ;  /* 0x0000000823087209 */ /* 0x000fe20007810000 */
[----:B------:R-:W-:Y:S01]  /*2e70*/  VIADD R3, R3, 0x39 ;  /* 0x0000003903037836 */ /* 0x000fe20000000000 */
[----:B------:R-:W-:Y:S02]  /*2e80*/  FSEL R217, R63, -INF , !P1 ;  /* 0xff8000003fd97808 */ /* 0x000fe40004800000 */
[----:B------:R-:W-:-:S02]  /*2e90*/  FMNMX.FTZ R8, R19, R8, !PT ;  /* 0x0000000813087209 */ /* 0x000fc40007810000 */
[----:B------:R-:W-:Y:S02]  /*2ea0*/  FSEL R204, R61, -INF , !P5 ;  /* 0xff8000003dcc7808 */ /* 0x000fe40006800000 */
[----:B------:R-:W-:Y:S02]  /*2eb0*/  FMNMX.FTZ R17, R206, R17, !PT ;  /* 0x00000011ce117209 */ /* 0x000fe40007810000 */
[----:B------:R-:W-:Y:S02]  /*2ec0*/  ISETP.GE.AND P1, PT, R11, R2, PT ;  /* 0x000000020b00720c */ /* 0x000fe40003f26270 */
[----:B------:R-:W-:Y:S02]  /*2ed0*/  FMNMX.FTZ R8, R29, R8, !PT ;  /* 0x000000081d087209 */ /* 0x000fe40007810000 */
        /* <DEDUP_REMOVED lines=15> */
[----:B------:R-:W-:Y:S01]  /*2fd0*/  FMNMX.FTZ R8, R212, R17, !PT ;  /* 0x00000011d4087209 */ /* 0x000fe20007810000 */
[----:B------:R-:W-:Y:S06]  /*2fe0*/  @!P1 BRA `(.L_x_175) ;  /* 0x0000000000689947 */ /* 0x000fec0003800000 */
[----:B------:R-:W-:Y:S01]  /*2ff0*/  UIADD3 UR11, UR16, -0x2, URZ ;  /* 0xfffffffe100b7890 */ /* 0x000fe2000fffe03f */
[----:B------:R-:W-:-:S03]  /*3000*/  MOV R20, UR26 ;  /* 0x0000001a00147c02 */ /* 0x000fc60008000f00 */
[----:B------:R-:W-:Y:S02]  /*3010*/  USHF.R.S32.HI UR10, URZ, 0x1f, UR11 ;  /* 0x0000001f3f0a7899 */ /* 0x000fe4000801140b */
[----:B------:R-:W-:Y:S01]  /*3020*/  UIMAD UR21, UR17, UR11, URZ ;  /* 0x0000000b111572a4 */ /* 0x000fe2000f8e023f */
[----:B------:R-:W-:-:S03]  /*3030*/  IMAD.U32 R17, RZ, RZ, UR11 ;  /* 0x0000000bff117e24 */ /* 0x000fc6000f8e00ff */
[----:B------:R-:W-:Y:S01]  /*3040*/  UIMAD UR21, UR10, UR20, UR21 ;  /* 0x000000140a1572a4 */ /* 0x000fe2000f8e0215 */
[----:B------:R-:W-:Y:S02]  /*3050*/  IMAD.WIDE.U32 R22, R17, UR20, R244 ;  /* 0x0000001411167c25 */ /* 0x000fe4000f8e00f4 */
[----:B------:R-:W-:Y:S02]  /*3060*/  ULDC.64 UR10, c[0x0][0x218] ;  /* 0x00008600000a7ab9 */ /* 0x000fe40000000a00 */
[----:B------:R-:W-:Y:S01]  /*3070*/  IMAD.U32 R17, RZ, RZ, UR25 ;  /* 0x00000019ff117e24 */ /* 0x000fe2000f8e00ff */
[----:B------:R-:W-:Y:S01]  /*3080*/  LEA R30, P2, R22, UR10, 0x1 ;  /* 0x0000000a161e7c11 */ /* 0x000fe2000f8408ff */
[----:B------:R-:W-:-:S05]  /*3090*/  VIADD R21, R23, UR21 ;  /* 0x0000001517157c36 */ /* 0x000fca0008000000 */
[----:B------:R-:W-:Y:S02]  /*30a0*/  LEA.HI.X R31, R22, UR11, R21, 0x1, P2 ;  /* 0x0000000b161f7c11 */ /* 0x000fe400090f0c15 */
[----:B------:R-:W-:-:S03]  /*30b0*/  LEA R22, P2, R20, R30, 0x1 ;  /* 0x0000001e14167211 */ /* 0x000fc600078408ff */
[----:B------:R-:W-:Y:S01]  /*30c0*/  @!PT LDS RZ, [RZ] ;  /* 0x00000000fffff984 */ /* 0x000fe20000000800 */
[----:B------:R-:W-:Y:S01]  /*30d0*/  @!PT LDS RZ, [RZ] ;  /* 0x00000000fffff984 */ /* 0x000fe20000000800 */
[----:B------:R-:W-:Y:S01]  /*30e0*/  @!PT LDS RZ, [RZ] ;  /* 0x00000000fffff984 */ /* 0x000fe20000000800 */
[----:B------:R1:W-:Y:S01]  /*30f0*/  LDGSTS.E.BYPASS.LTC128B.128 [R239+0x10000], desc[UR18][R30.64] ;  /* 0x100000001eef7fae */ /* 0x0003e2000b901d52 */
[----:B------:R-:W-:-:S03]  /*3100*/  LEA.HI.X R23, R20, R31, R17, 0x1, P2 ;  /* 0x0000001f14177211 */ /* 0x000fc600010f0c11 */
        /* <DEDUP_REMOVED lines=8> */
.L_x_175:
[----:B------:R-:W-:Y:S01]  /*3190*/  FSEL R213, R74, -INF , !P0 ;  /* 0xff8000004ad57808 */ /* 0x000fe20004000000 */
[----:B------:R-:W2:Y:S01]  /*31a0*/  SHFL.BFLY PT, R17, R8, 0x2, 0x1f ;  /* 0x0c401f0008117f89 */ /* 0x000ea200000e0000 */
[----:B------:R-:W-:Y:S01]  /*31b0*/  FMNMX.FTZ R10, R217, R10, !PT ;  /* 0x0000000ad90a7209 */ /* 0x000fe20007810000 */
[----:B------:R-:W-:Y:S01]  /*31c0*/  ULDC UR21, c[0x0][0x2ec] ;  /* 0x0000bb0000157ab9 */ /* 0x000fe20000000800 */
[----:B------:R-:W-:Y:S01]  /*31d0*/  ISETP.GE.AND P0, PT, R11, R0, PT ;  /* 0x000000000b00720c */ /* 0x000fe20003f06270 */
[----:B------:R-:W-:Y:S01]  /*31e0*/  UMOV UR22, UR5 ;  /* 0x0000000500167c82 */ /* 0x000fe20008000000 */
        /* <DEDUP_REMOVED lines=9> */
[----:B------:R-:W-:Y:S02]  /*3280*/  LEA R232, R232, UR4, 0x1 ;  /* 0x00000004e8e87c11 */ /* 0x000fe4000f8e08ff */
        /* <DEDUP_REMOVED lines=15> */
[----:B------:R-:W-:Y:S01]  /*3380*/  IADD3 R220, R235, 0x3800, RZ ;  /* 0x00003800ebdc7810 */ /* 0x000fe20007ffe0ff */
[----:B------:R-:W-:Y:S01]  /*3390*/  LDSM.16.MT88.4 R40, [R230+0x18000] ;  /* 0x01800000e628783b */ /* 0x000fe20000004200 */
[----:B--2---:R-:W-:-:S03]  /*33a0*/  FMNMX.FTZ R8, R10, R3, !PT ;  /* 0x000000030a087209 */ /* 0x004fc60007810000 */
[----:B------:R-:W-:Y:S01]  /*33b0*/  LDSM.16.MT88.4 R56, [R228+0x18000] ;  /* 0x01800000e438783b */ /* 0x000fe20000004200 */
[----:B---3--:R-:W-:-:S03]  /*33c0*/  FMNMX.FTZ R164, R17, R164, !PT ;  /* 0x000000a411a47209 */ /* 0x008fc60007810000 */
[----:B------:R-:W2:Y:S01]  /*33d0*/  SHFL.BFLY PT, R3, R8, 0x1, 0x1f ;  /* 0x0c201f0008037f89 */ /* 0x000ea200000e0000 */
[C---:B------:R-:W-:Y:S01]  /*33e0*/  FSETP.NEU.FTZ.AND P0, PT, R164.reuse, -INF , PT ;  /* 0xff800000a400780b */ /* 0x040fe20003f1d000 */
[----:B------:R-:W-:Y:S02]  /*33f0*/  FMUL.FTZ R215, R164, UR21 ;  /* 0x00000015a4d77c20 */ /* 0x000fe40008410000 */
[----:B------:R-:W-:Y:S03]  /*3400*/  LDSM.16.MT88.4 R64, [R232+0x1a000] ;  /* 0x01a00000e840783b */ /* 0x000fe60000004200 */
[----:B------:R-:W-:Y:S01]  /*3410*/  FSEL R215, R215, RZ, P0 ;  /* 0x000000ffd7d77208 */ /* 0x000fe20000000000 */
[----:B------:R-:W-:Y:S04]  /*3420*/  LDSM.16.MT88.4 R72, [R230+0x1a000] ;  /* 0x01a00000e648783b */ /* 0x000fe80000004200 */
        /* <DEDUP_REMOVED lines=10> */
[----:B--2---:R-:W-:Y:S01]  /*34d0*/  FMNMX.FTZ R3, R8, R3, !PT ;  /* 0x0000000308037209 */ /* 0x004fe20007810000 */
[--C-:B------:R-:W-:Y:S01]  /*34e0*/  FFMA.FTZ R192, R32, UR21, -R215.reuse ;  /* 0x0000001520c07c23 */ /* 0x100fe200080108d7 */
[----:B------:R-:W-:Y:S01]  /*34f0*/  LDSM.16.MT88.4 R112, [R229+0x1c000] ;  /* 0x01c00000e570783b */ /* 0x000fe20000004200 */
[--C-:B------:R-:W-:Y:S01]  /*3500*/  FFMA.FTZ R199, R208, UR21, -R215.reuse ;  /* 0x00000015d0c77c23 */ /* 0x100fe200080108d7 */
[C---:B------:R-:W-:Y:S01]  /*3510*/  FSETP.NEU.FTZ.AND P0, PT, R3.reuse, -INF , PT ;  /* 0xff8000000300780b */ /* 0x040fe20003f1d000 */
[----:B------:R-:W-:Y:S01]  /*3520*/  FMUL.FTZ R210, R3, UR21 ;  /* 0x0000001503d27c20 */ /* 0x000fe20008410000 */
[----:B------:R-:W-:Y:S01]  /*3530*/  LDSM.16.MT88.4 R116, [R228+0x1c000] ;  /* 0x01c00000e474783b */ /* 0x000fe20000004200 */
[----:B------:R-:W2:Y:S01]  /*3540*/  MUFU.EX2 R197, R197 ;  /* 0x000000c500c57308 */ /* 0x000ea20000000800 */
[--C-:B------:R-:W-:Y:S01]  /*3550*/  FFMA.FTZ R201, R206, UR21, -R215.reuse ;  /* 0x00000015cec97c23 */ /* 0x100fe200080108d7 */
[--C-:B------:R-:W-:Y:S01]  /*3560*/  FFMA.FTZ R202, R202, UR21, -R215.reuse ;  /* 0x00000015caca7c23 */ /* 0x100fe200080108d7 */
[----:B------:R-:W-:Y:S01]  /*3570*/  FSEL R210, R210, RZ, P0 ;  /* 0x000000ffd2d27208 */ /* 0x000fe20000000000 */
[----:B------:R-:W-:Y:S01]  /*3580*/  LDSM.16.MT88.4 R124, [R232+0x1e000] ;  /* 0x01e00000e87c783b */ /* 0x000fe20000004200 */
[--C-:B------:R-:W-:Y:S01]  /*3590*/  FFMA.FTZ R204, R204, UR21, -R215.reuse ;  /* 0x00000015cccc7c23 */ /* 0x100fe200080108d7 */
[----:B------:R-:W-:Y:S01]  /*35a0*/  FFMA.FTZ R249, R212, UR21, -R215 ;  /* 0x00000015d4f97c23 */ /* 0x000fe200080108d7 */
[----:B------:R-:W-:Y:S01]  /*35b0*/  IADD3 R212, R235, 0x7800, RZ ;  /* 0x00007800ebd47810 */ /* 0x000fe20007ffe0ff */
[--C-:B------:R-:W-:Y:S01]  /*35c0*/  FFMA.FTZ R198, R51, UR21, -R210.reuse ;  /* 0x0000001533c67c23 */ /* 0x100fe200080108d2 */
[--C-:B------:R-:W-:Y:S01]  /*35d0*/  FFMA.FTZ R194, R9, UR21, -R210.reuse ;  /* 0x0000001509c27c23 */ /* 0x100fe200080108d2 */
[----:B------:R-:W3:Y:S01]  /*35e0*/  LDSM.16.MT88.4 R48, [R229+0x18000] ;  /* 0x01800000e530783b */ /* 0x000ee20000004200 */
[--C-:B------:R-:W-:Y:S01]  /*35f0*/  FFMA.FTZ R195, R27, UR21, -R210.reuse ;  /* 0x000000151bc37c23 */ /* 0x100fe200080108d2 */
[--C-:B------:R-:W-:Y:S01]  /*3600*/  FFMA.FTZ R193, R47, UR21, -R210.reuse ;  /* 0x000000152fc17c23 */ /* 0x100fe200080108d2 */
[----:B------:R-:W-:Y:S01]  /*3610*/  MUFU.EX2 R196, R196 ;  /* 0x000000c400c47308 */ /* 0x000fe20000000800 */
[----:B------:R-:W4:Y:S01]  /*3620*/  LDSM.16.MT88.4 R132, [R230+0x1e000] ;  /* 0x01e00000e684783b */ /* 0x000f220000004200 */
[--C-:B------:R-:W-:Y:S01]  /*3630*/  FFMA.FTZ R167, R19, UR21, -R210.reuse ;  /* 0x0000001513a77c23 */ /* 0x100fe200080108d2 */
[--C-:B------:R-:W-:Y:S01]  /*3640*/  FFMA.FTZ R190, R35, UR21, -R210.reuse ;  /* 0x0000001523be7c23 */ /* 0x100fe200080108d2 */
[----:B--2---:R-:W-:Y:S01]  /*3650*/  F2FP.BF16.F32.PACK_AB R148, R197, R200 ;  /* 0x000000c8c594723e */ /* 0x004fe200000010ff */
[----:B------:R-:W2:Y:S01]  /*3660*/  LDSM.16.MT88.4 R140, [R229+0x1e000] ;  /* 0x01e00000e58c783b */ /* 0x000ea20000004200 */
[--C-:B------:R-:W-:Y:S01]  /*3670*/  FFMA.FTZ R166, R29, UR21, -R210.reuse ;  /* 0x000000151da67c23 */ /* 0x100fe200080108d2 */
[--C-:B------:R-:W-:Y:S01]  /*3680*/  FFMA.FTZ R15, R33, UR21, -R210.reuse ;  /* 0x00000015210f7c23 */ /* 0x100fe200080108d2 */
[----:B------:R-:W5:Y:S01]  /*3690*/  MUFU.EX2 R191, R191 ;  /* 0x000000bf00bf7308 */ /* 0x000f620000000800 */
[----:B------:R-:W2:Y:S01]  /*36a0*/  LDSM.16.MT88.4 R4, [R228+0x1e000] ;  /* 0x01e00000e404783b */ /* 0x000ea20000004200 */
[--C-:B------:R-:W-:Y:S01]  /*36b0*/  FFMA.FTZ R203, R203, UR21, -R210.reuse ;  /* 0x00000015cbcb7c23 */ /* 0x100fe200080108d2 */
[--C-:B------:R-:W-:Y:S01]  /*36c0*/  FFMA.FTZ R206, R219, UR21, -R210.reuse ;  /* 0x00000015dbce7c23 */ /* 0x100fe200080108d2 */
[--C-:B------:R-:W-:Y:S01]  /*36d0*/  FFMA.FTZ R205, R205, UR21, -R210.reuse ;  /* 0x00000015cdcd7c23 */ /* 0x100fe200080108d2 */
[----:B------:R-:W2:Y:S01]  /*36e0*/  LDSM.16.MT88.4 R16, [R229+0x18800] ;  /* 0x01880000e510783b */ /* 0x000ea20000004200 */
[----:B------:R-:W-:Y:S01]  /*36f0*/  FFMA.FTZ R208, R217, UR21, -R210 ;  /* 0x00000015d9d07c23 */ /* 0x000fe200080108d2 */
[----:B------:R-:W-:Y:S01]  /*3700*/  FADD.FTZ R197, R200, R197 ;  /* 0x000000c5c8c57221 */ /* 0x000fe20000010000 */
[----:B------:R-:W-:Y:S01]  /*3710*/  MUFU.EX2 R194, R194 ;  /* 0x000000c200c27308 */ /* 0x000fe20000000800 */
[----:B------:R-:W2:Y:S01]  /*3720*/  LDSM.16.MT88.4 R24, [R229+0x1a800] ;  /* 0x01a80000e518783b */ /* 0x000ea20000004200 */
[----:B------:R-:W-:-:S02]  /*3730*/  IADD3 R219, R235, 0x4000, RZ ;  /* 0x00004000ebdb7810 */ /* 0x000fc40007ffe0ff */
[----:B------:R-:W-:Y:S01]  /*3740*/  IADD3 R217, R235, 0x5000, RZ ;  /* 0x00005000ebd97810 */ /* 0x000fe20007ffe0ff */
[----:B------:R-:W2:Y:S03]  /*3750*/  LDSM.16.MT88.4 R8, [R230+0x1c800] ;  /* 0x01c80000e608783b */ /* 0x000ea60000004200 */
[----:B------:R-:W3:Y:S01]  /*3760*/  MUFU.EX2 R195, R195 ;  /* 0x000000c300c37308 */ /* 0x000ee20000000800 */
[----:B-----5:R-:W-:Y:S01]  /*3770*/  F2FP.BF16.F32.PACK_AB R150, R191, R196 ;  /* 0x000000c4bf96723e */ /* 0x020fe200000010ff */
[----:B-1----:R-:W1:Y:S01]  /*3780*/  LDSM.16.MT88.4 R20, [R229+0x1c800] ;  /* 0x01c80000e514783b */ /* 0x002e620000004200 */
[----:B------:R-:W-:-:S03]  /*3790*/  FADD.FTZ R196, R196, R197 ;  /* 0x000000c5c4c47221 */ /* 0x000fc60000010000 */
[----:B------:R-:W-:Y:S01]  /*37a0*/  LDSM.16.MT88.4 R168, [R230+0x1a800] ;  /* 0x01a80000e6a8783b */ /* 0x000fe20000004200 */
[----:B------:R-:W-:Y:S01]  /*37b0*/  FADD.FTZ R191, R191, R196 ;  /* 0x000000c4bfbf7221 */ /* 0x000fe20000010000 */
[----:B------:R-:W-:Y:S02]  /*37c0*/  MUFU.EX2 R198, R198 ;  /* 0x000000c600c67308 */ /* 0x000fe40000000800 */
[----:B------:R-:W-:Y:S04]  /*37d0*/  LDSM.16.MT88.4 R28, [R232+0x1c800] ;  /* 0x01c80000e81c783b */ /* 0x000fe80000004200 */
[----:B------:R-:W-:Y:S02]  /*37e0*/  LDSM.16.MT88.4 R184, [R232+0x18800] ;  /* 0x01880000e8b8783b */ /* 0x000fe40000004200 */
[----:B------:R-:W5:Y:S01]  /*37f0*/  MUFU.EX2 R193, R193 ;  /* 0x000000c100c17308 */ /* 0x000f620000000800 */
[----:B---3--:R-:W-:Y:S01]  /*3800*/  F2FP.BF16.F32.PACK_AB R149, R195, R194 ;  /* 0x000000c2c395723e */ /* 0x008fe200000010ff */
[----:B------:R-:W-:Y:S01]  /*3810*/  LDSM.16.MT88.4 R180, [R230+0x18800] ;  /* 0x01880000e6b4783b */ /* 0x000fe20000004200 */
[----:B------:R-:W-:-:S03]  /*3820*/  FADD.FTZ R195, R194, R195 ;  /* 0x000000c3c2c37221 */ /* 0x000fc60000010000 */
[----:B------:R-:W-:Y:S02]  /*3830*/  LDSM.16.MT88.4 R176, [R228+0x18800] ;  /* 0x01880000e4b0783b */ /* 0x000fe40000004200 */
[----:B------:R-:W-:Y:S02]  /*3840*/  MUFU.EX2 R192, R192 ;  /* 0x000000c000c07308 */ /* 0x000fe40000000800 */
[----:B------:R-:W-:Y:S04]  /*3850*/  LDSM.16.MT88.4 R172, [R232+0x1a800] ;  /* 0x01a80000e8ac783b */ /* 0x000fe80000004200 */
[----:B------:R-:W-:Y:S02]  /*3860*/  LDSM.16.MT88.4 R32, [R228+0x1a800] ;  /* 0x01a80000e420783b */ /* 0x000fe40000004200 */
[----:B------:R-:W3:Y:S01]  /*3870*/  MUFU.EX2 R189, R189 ;  /* 0x000000bd00bd7308 */ /* 0x000ee20000000800 */
        /* <DEDUP_REMOVED lines=15> */
[----:B------:R-:W1:Y:S01]  /*3970*/  MUFU.EX2 R15, R15 ;  /* 0x0000000f000f7308 */ /* 0x000e620000000800 */
[C---:B------:R-:W-:Y:S06]  /*3980*/  HMMA.16816.F32.BF16 R36, R148.reuse, R40, RZ ;  /* 0x000000289424723c */ /* 0x040fec00000418ff */
[C---:B------:R-:W-:Y:S01]  /*3990*/  HMMA.16816.F32.BF16 R52, R148.reuse, R56, RZ ;  /* 0x000000389434723c */ /* 0x040fe200000418ff */
[----:B------:R-:W-:Y:S05]  /*39a0*/  MUFU.EX2 R199, R199 ;  /* 0x000000c700c77308 */ /* 0x000fea0000000800 */
[C---:B------:R-:W-:Y:S03]  /*39b0*/  HMMA.16816.F32.BF16 R60, R148.reuse, R64, RZ ;  /* 0x00000040943c723c */ /* 0x040fe600000418ff */
[----:B------:R-:W1:Y:S03]  /*39c0*/  MUFU.EX2 R202, R202 ;  /* 0x000000ca00ca7308 */ /* 0x000e660000000800 */
        /* <DEDUP_REMOVED lines=8> */
[----:B------:R-:W1:Y:S01]  /*3a50*/  MUFU.EX2 R206, R206 ;  /* 0x000000ce00ce7308 */ /* 0x000e620000000800 */
[C---:B------:R-:W-:Y:S06]  /*3a60*/  HMMA.16816.F32.BF16 R120, R148.reuse, R124, RZ ;  /* 0x0000007c9478723c */ /* 0x040fec00000418ff */
[C---:B----4-:R-:W-:Y:S01]  /*3a70*/  HMMA.16816.F32.BF16 R128, R148.reuse, R132, RZ ;  /* 0x000000849480723c */ /* 0x050fe200000418ff */
[----:B------:R-:W-:Y:S05]  /*3a80*/  MUFU.EX2 R205, R205 ;  /* 0x000000cd00cd7308 */ /* 0x000fea0000000800 */
[C---:B--2---:R-:W-:Y:S03]  /*3a90*/  HMMA.16816.F32.BF16 R136, R148.reuse, R140, RZ ;  /* 0x0000008c9488723c */ /* 0x044fe600000418ff */
[----:B------:R-:W2:Y:S03]  /*3aa0*/  MUFU.EX2 R208, R208 ;  /* 0x000000d000d07308 */ /* 0x000ea60000000800 */
        /* <DEDUP_REMOVED lines=15> */
[----:B---3--:R-:W-:Y:S01]  /*3ba0*/  F2FP.BF16.F32.PACK_AB R4, R189, R192 ;  /* 0x000000c0bd04723e */ /* 0x008fe200000010ff */
[----:B------:R-:W-:Y:S01]  /*3bb0*/  FADD.FTZ R192, R192, R191 ;  /* 0x000000bfc0c07221 */ /* 0x000fe20000010000 */
[----:B-----5:R-:W-:Y:S01]  /*3bc0*/  F2FP.BF16.F32.PACK_AB R5, R167, R190 ;  /* 0x000000bea705723e */ /* 0x020fe200000010ff */
[----:B------:R-:W-:-:S02]  /*3bd0*/  FADD.FTZ R190, R190, R193 ;  /* 0x000000c1bebe7221 */ /* 0x000fc40000010000 */
[----:B------:R-:W-:Y:S01]  /*3be0*/  FADD.FTZ R189, R189, R192 ;  /* 0x000000c0bdbd7221 */ /* 0x000fe20000010000 */
[----:B------:R-:W-:Y:S01]  /*3bf0*/  F2FP.BF16.F32.PACK_AB R6, R165, R188 ;  /* 0x000000bca506723e */ /* 0x000fe200000010ff */
[----:B------:R-:W-:Y:S01]  /*3c00*/  FADD.FTZ R167, R167, R190 ;  /* 0x000000bea7a77221 */ /* 0x000fe20000010000 */
[----:B-1----:R-:W-:Y:S01]  /*3c10*/  F2FP.BF16.F32.PACK_AB R7, R15, R166 ;  /* 0x000000a60f07723e */ /* 0x002fe200000010ff */
[----:B------:R-:W-:Y:S02]  /*3c20*/  FADD.FTZ R188, R188, R189 ;  /* 0x000000bdbcbc7221 */ /* 0x000fe40000010000 */
[----:B------:R-:W-:Y:S02]  /*3c30*/  FADD.FTZ R166, R166, R167 ;  /* 0x000000a7a6a67221 */ /* 0x000fe40000010000 */
[----:B------:R-:W-:Y:S02]  /*3c40*/  FADD.FTZ R188, R165, R188 ;  /* 0x000000bca5bc7221 */ /* 0x000fe40000010000 */
[----:B------:R-:W-:Y:S01]  /*3c50*/  HMMA.16816.F32.BF16 R44, R4, R16, R44 ;  /* 0x00000010042c723c */ /* 0x000fe2000004182c */
[----:B------:R-:W-:-:S05]  /*3c60*/  FADD.FTZ R166, R15, R166 ;  /* 0x000000a60fa67221 */ /* 0x000fca0000010000 */
[C---:B------:R-:W-:Y:S01]  /*3c70*/  HMMA.16816.F32.BF16 R48, R4.reuse, R18, R48 ;  /* 0x000000120430723c */ /* 0x040fe20000041830 */
[----:B------:R-:W1:Y:S05]  /*3c80*/  LDSM.16.MT88.4 R16, [R228+0x1c800] ;  /* 0x01c80000e410783b */ /* 0x000e6a0000004200 */
[C---:B------:R-:W-:Y:S06]  /*3c90*/  HMMA.16816.F32.BF16 R76, R4.reuse, R24, R76 ;  /* 0x00000018044c723c */ /* 0x040fec000004184c */
        /* <DEDUP_REMOVED lines=13> */
[----:B------:R-:W-:Y:S05]  /*3d70*/  LDSM.16.MT88.4 R24, [R232+0x1d000] ;  /* 0x01d00000e818783b */ /* 0x000fea0000004200 */
[C---:B----4-:R-:W-:Y:S06]  /*3d80*/  HMMA.16816.F32.BF16 R128, R4.reuse, R8, R128 ;  /* 0x000000080480723c */ /* 0x050fec0000041880 */
[C---:B------:R-:W-:Y:S01]  /*3d90*/  HMMA.16816.F32.BF16 R132, R4.reuse, R10, R132 ;  /* 0x0000000a0484723c */ /* 0x040fe20000041884 */
[----:B------:R-:W3:Y:S05]  /*3da0*/  LDSM.16.MT88.4 R8, [R230+0x1b000] ;  /* 0x01b00000e608783b */ /* 0x000eea0000004200 */
[C---:B------:R-:W-:Y:S06]  /*3db0*/  HMMA.16816.F32.BF16 R68, R4.reuse, R168, R68 ;  /* 0x000000a80444723c */ /* 0x040fec0000041844 */
[C---:B------:R-:W-:Y:S01]  /*3dc0*/  HMMA.16816.F32.BF16 R72, R4.reuse, R170, R72 ;  /* 0x000000aa0448723c */ /* 0x040fe20000041848 */
[----:B------:R-:W-:Y:S05]  /*3dd0*/  LDSM.16.MT88.4 R168, [R229+0x1b000] ;  /* 0x01b00000e5a8783b */ /* 0x000fea0000004200 */
[C---:B------:R-:W-:Y:S06]  /*3de0*/  HMMA.16816.F32.BF16 R92, R4.reuse, R28, R92 ;  /* 0x0000001c045c723c */ /* 0x040fec000004185c */
        /* <DEDUP_REMOVED lines=21> */
[----:B------:R-:W-:Y:S01]  /*3f40*/  HMMA.16816.F32.BF16 R148, R4, R18, R148 ;  /* 0x000000120494723c */ /* 0x000fe20000041894 */
[----:B------:R-:W1:Y:S06]  /*3f50*/  LDSM.16.MT88.4 R16, [R229+0x1d000] ;  /* 0x01d00000e510783b */ /* 0x000e6c0000004200 */
[----:B------:R-:W-:Y:S01]  /*3f60*/  F2FP.BF16.F32.PACK_AB R4, R202, R199 ;  /* 0x000000c7ca04723e */ /* 0x000fe200000010ff */
[----:B------:R-:W-:Y:S01]  /*3f70*/  FADD.FTZ R199, R199, R188 ;  /* 0x000000bcc7c77221 */ /* 0x000fe20000010000 */
[----:B------:R-:W-:Y:S01]  /*3f80*/  F2FP.BF16.F32.PACK_AB R5, R206, R203 ;  /* 0x000000cbce05723e */ /* 0x000fe200000010ff */
[----:B------:R-:W-:Y:S01]  /*3f90*/  FADD.FTZ R203, R203, R166 ;  /* 0x000000a6cbcb7221 */ /* 0x000fe20000010000 */
[----:B------:R-:W-:Y:S01]  /*3fa0*/  F2FP.BF16.F32.PACK_AB R6, R204, R201 ;  /* 0x000000c9cc06723e */ /* 0x000fe200000010ff */
[----:B------:R-:W-:Y:S01]  /*3fb0*/  FADD.FTZ R202, R202, R199 ;  /* 0x000000c7caca7221 */ /* 0x000fe20000010000 */
[----:B--2---:R-:W-:Y:S01]  /*3fc0*/  F2FP.BF16.F32.PACK_AB R7, R208, R205 ;  /* 0x000000cdd007723e */ /* 0x004fe200000010ff */
[----:B------:R-:W-:-:S02]  /*3fd0*/  FADD.FTZ R206, R206, R203 ;  /* 0x000000cbcece7221 */ /* 0x000fc40000010000 */
[----:B------:R-:W-:Y:S02]  /*3fe0*/  FADD.FTZ R201, R201, R202 ;  /* 0x000000cac9c97221 */ /* 0x000fe40000010000 */
[----:B------:R-:W-:Y:S02]  /*3ff0*/  FADD.FTZ R205, R205, R206 ;  /* 0x000000cecdcd7221 */ /* 0x000fe40000010000 */
[----:B---3--:R-:W-:Y:S01]  /*4000*/  HMMA.16816.F32.BF16 R68, R4, R8, R68 ;  /* 0x000000080444723c */ /* 0x008fe20000041844 */
[----:B------:R-:W-:Y:S01]  /*4010*/  FADD.FTZ R201, R204, R201 ;  /* 0x000000c9ccc97221 */ /* 0x000fe20000010000 */
[----:B------:R-:W-:-:S04]  /*4020*/  FADD.FTZ R208, R208, R205 ;  /* 0x000000cdd0d07221 */ /* 0x000fc80000010000 */
        /* <DEDUP_REMOVED lines=43> */
[----:B------:R-:W2:Y:S05]  /*42e0*/  MUFU.EX2 R181, R181 ;  /* 0x000000b500b57308 */ /* 0x000eaa0000000800 */
[C---:B------:R-:W-:Y:S01]  /*42f0*/  HMMA.16816.F32.BF16 R64, R4.reuse, R174, R64 ;  /* 0x000000ae0440723c */ /* 0x040fe20000041840 */
[----:B------:R-:W-:Y:S02]  /*4300*/  LDSM.16.MT88.4 R172, [R229+0x1b800] ;  /* 0x01b80000e5ac783b */ /* 0x000fe40000004200 */
[----:B------:R-:W-:Y:S03]  /*4310*/  MUFU.EX2 R182, R182 ;  /* 0x000000b600b67308 */ /* 0x000fe60000000800 */
[C---:B------:R-:W-:Y:S05]  /*4320*/  HMMA.16816.F32.BF16 R76, R4.reuse, R168, R76 ;  /* 0x000000a8044c723c */ /* 0x040fea000004184c */
[----:B------:R-:W3:Y:S01]  /*4330*/  MUFU.EX2 R183, R183 ;  /* 0x000000b700b77308 */ /* 0x000ee20000000800 */
[C---:B------:R-:W-:Y:S01]  /*4340*/  HMMA.16816.F32.BF16 R80, R4.reuse, R170, R80 ;  /* 0x000000aa0450723c */ /* 0x040fe20000041850 */
[----:B------:R-:W-:Y:S05]  /*4350*/  LDSM.16.MT88.4 R168, [R228+0x1b800] ;  /* 0x01b80000e4a8783b */ /* 0x000fea0000004200 */
[C---:B------:R-:W-:Y:S01]  /*4360*/  HMMA.16816.F32.BF16 R84, R4.reuse, R32, R84 ;  /* 0x000000200454723c */ /* 0x040fe20000041854 */
[----:B------:R-:W3:Y:S05]  /*4370*/  MUFU.EX2 R186, R186 ;  /* 0x000000ba00ba7308 */ /* 0x000eea0000000800 */
[C---:B------:R-:W-:Y:S01]  /*4380*/  HMMA.16816.F32.BF16 R88, R4.reuse, R34, R88 ;  /* 0x000000220458723c */ /* 0x040fe20000041858 */
[----:B------:R-:W-:Y:S05]  /*4390*/  LDSM.16.MT88.4 R32, [R232+0x1d800] ;  /* 0x01d80000e820783b */ /* 0x000fea0000004200 */
[C---:B----4-:R-:W-:Y:S06]  /*43a0*/  HMMA.16816.F32.BF16 R152, R4.reuse, R28, R152 ;  /* 0x0000001c0498723c */ /* 0x050fec0000041898 */
[C---:B------:R-:W-:Y:S01]  /*43b0*/  HMMA.16816.F32.BF16 R116, R4.reuse, R30, R116 ;  /* 0x0000001e0474723c */ /* 0x040fe20000041874 */
[----:B------:R-:W4:Y:S05]  /*43c0*/  LDSM.16.MT88.4 R28, [R230+0x19800] ;  /* 0x01980000e61c783b */ /* 0x000f2a0000004200 */
[C---:B-----5:R-:W-:Y:S06]  /*43d0*/  HMMA.16816.F32.BF16 R136, R4.reuse, R20, R136 ;  /* 0x000000140488723c */ /* 0x060fec0000041888 */
[C---:B------:R-:W-:Y:S01]  /*43e0*/  HMMA.16816.F32.BF16 R140, R4.reuse, R22, R140 ;  /* 0x00000016048c723c */ /* 0x040fe2000004188c */
[----:B------:R-:W5:Y:S05]  /*43f0*/  LDSM.16.MT88.4 R20, [R228+0x19800] ;  /* 0x01980000e414783b */ /* 0x000f6a0000004200 */
[C---:B-1----:R-:W-:Y:S06]  /*4400*/  HMMA.16816.F32.BF16 R144, R4.reuse, R16, R144 ;  /* 0x000000100490723c */ /* 0x042fec0000041890 */
[----:B------:R-:W-:Y:S01]  /*4410*/  HMMA.16816.F32.BF16 R148, R4, R18, R148 ;  /* 0x000000120494723c */ /* 0x000fe20000041894 */
[----:B------:R-:W1:Y:S06]  /*4420*/  LDSM.16.MT88.4 R16, [R232+0x1b800] ;  /* 0x01b80000e810783b */ /* 0x000e6c0000004200 */
[----:B--2---:R-:W-:Y:S01]  /*4430*/  F2FP.BF16.F32.PACK_AB R4, R181, R180 ;  /* 0x000000b4b504723e */ /* 0x004fe200000010ff */
[----:B------:R-:W-:Y:S01]  /*4440*/  FADD.FTZ R180, R180, R201 ;  /* 0x000000c9b4b47221 */ /* 0x000fe20000010000 */
[----:B---3--:R-:W-:Y:S01]  /*4450*/  F2FP.BF16.F32.PACK_AB R5, R184, R183 ;  /* 0x000000b7b805723e */ /* 0x008fe200000010ff */
        /* <DEDUP_REMOVED lines=38> */
[C---:B----4-:R-:W-:Y:S06]  /*46c0*/  HMMA.16816.F32.BF16 R108, R4.reuse, R28, R108 ;  /* 0x0000001c046c723c */ /* 0x050fec000004186c */
[C---:B------:R-:W-:Y:S06]  /*46d0*/  HMMA.16816.F32.BF16 R112, R4.reuse, R30, R112 ;  /* 0x0000001e0470723c */ /* 0x040fec0000041870 */
[C---:B-----5:R-:W-:Y:S06]  /*46e0*/  HMMA.16816.F32.BF16 R120, R4.reuse, R20, R120 ;  /* 0x000000140478723c */ /* 0x060fec0000041878 */
[C---:B------:R-:W-:Y:S06]  /*46f0*/  HMMA.16816.F32.BF16 R124, R4.reuse, R22, R124 ;  /* 0x00000016047c723c */ /* 0x040fec000004187c */
[C---:B-1----:R-:W-:Y:S06]  /*4700*/  HMMA.16816.F32.BF16 R128, R4.reuse, R16, R128 ;  /* 0x000000100480723c */ /* 0x042fec0000041880 */
[C---:B------:R-:W-:Y:S06]  /*4710*/  HMMA.16816.F32.BF16 R132, R4.reuse, R18, R132 ;  /* 0x000000120484723c */ /* 0x040fec0000041884 */
[C---:B--2---:R-:W-:Y:S06]  /*4720*/  HMMA.16816.F32.BF16 R136, R4.reuse, R8, R136 ;  /* 0x000000080488723c */ /* 0x044fec0000041888 */
[C---:B------:R-:W-:Y:S06]  /*4730*/  HMMA.16816.F32.BF16 R140, R4.reuse, R10, R140 ;  /* 0x0000000a048c723c */ /* 0x040fec000004188c */
[C---:B---3--:R-:W-:Y:S06]  /*4740*/  HMMA.16816.F32.BF16 R144, R4.reuse, R24, R144 ;  /* 0x000000180490723c */ /* 0x048fec0000041890 */
[----:B------:R-:W-:Y:S01]  /*4750*/  HMMA.16816.F32.BF16 R148, R4, R26, R148 ;  /* 0x0000001a0494723c */ /* 0x000fe20000041894 */
[----:B------:R-:W-:-:S08]  /*4760*/  NOP ;  /* 0x0000000000007918 */ /* 0x000fd00000000000 */
[----:B------:R-:W-:-:S15]  /*4770*/  @!P1 BRA `(.L_x_176) ;  /* 0x0000006800709947 */ /* 0x000fde0003800000 */
[----:B------:R-:W-:Y:S01]  /*4780*/  UIADD3 UR22, UR16, -0x2, URZ ;  /* 0xfffffffe10167890 */ /* 0x000fe2000fffe03f */
[----:B------:R-:W-:-:S04]  /*4790*/  DEPBAR.LE SB0, 0x0 ;  /* 0x000080000000791a */ /* 0x000fc80000000000 */
[----:B------:R-:W-:Y:S01]  /*47a0*/  USHF.R.S32.HI UR5, URZ, 0x1f, UR22 ;  /* 0x0000001f3f057899 */ /* 0x000fe20008011416 */
[----:B------:R-:W-:Y:S01]  /*47b0*/  IMAD.U32 R15, RZ, RZ, UR22 ;  /* 0x00000016ff0f7e24 */ /* 0x000fe2000f8e00ff */
[----:B------:R-:W-:Y:S02]  /*47c0*/  UIMAD.WIDE.U32 UR10, UR22, UR6, URZ ;  /* 0x00000006160a72a5 */ /* 0x000fe4000f8e003f */
[----:B------:R-:W-:Y:S01]  /*47d0*/  UIMAD UR5, UR5, UR6, URZ ;  /* 0x00000006050572a4 */ /* 0x000fe2000f8e023f */
[----:B------:R-:W-:Y:S01]  /*47e0*/  IMAD R15, R15, 0x40, R14 ;  /* 0x000000400f0f7824 */ /* 0x000fe200078e020e */
[----:B------:R-:W-:Y:S02]  /*47f0*/  USHF.L.U32 UR4, UR7, 0x6, URZ ;  /* 0x0000000607047899 */ /* 0x000fe4000800063f */
[----:B------:R-:W-:Y:S01]  /*4800*/  UIMAD UR5, UR22, UR7, UR5 ;  /* 0x00000007160572a4 */ /* 0x000fe2000f8e0205 */
[----:B------:R-:W-:Y:S01]  /*4810*/  IMAD.U32 R4, RZ, RZ, UR10 ;  /* 0x0000000aff047e24 */ /* 0x000fe2000f8e00ff */
[----:B------:R-:W-:Y:S01]  /*4820*/  UIMAD.WIDE.U32 UR24, UR6, 0x40, URZ ;  /* 0x00000040061878a5 */ /* 0x000fe2000f8e003f */
[----:B------:R-:W-:Y:S01]  /*4830*/  IMAD.U32 R5, RZ, RZ, UR11 ;  /* 0x0000000bff057e24 */ /* 0x000fe2000f8e00ff */
[----:B------:R-:W-:Y:S01]  /*4840*/  UIADD3 UR5, UR11, UR5, URZ ;  /* 0x000000050b057290 */ /* 0x000fe2000fffe03f */
[----:B------:R-:W-:Y:S01]  /*4850*/  VIADD R165, R15, 0x8 ;  /* 0x000000080fa57836 */ /* 0x000fe20000000000 */
[----:B------:R-:W-:Y:S01]  /*4860*/  BAR.SYNC.DEFER_BLOCKING 0x0 ;  /* 0x0000000000007b1d */ /* 0x000fe20000010000 */
[----:B------:R-:W-:Y:S01]  /*4870*/  LEA R6, P0, R4, R12, 0x6 ;  /* 0x0000000c04067211 */ /* 0x000fe200078030ff */
[----:B------:R-:W-:-:S02]  /*4880*/  UISETP.NE.AND UP0, UPT, UR16, 0x2, UPT ;  /* 0x000000021000788c */ /* 0x000fc4000bf05270 */
[----:B------:R-:W-:Y:S01]  /*4890*/  IMAD.U32 R5, RZ, RZ, UR5 ;  /* 0x00000005ff057e24 */ /* 0x000fe2000f8e00ff */
[----:B------:R-:W-:Y:S01]  /*48a0*/  ISETP.GE.AND P3, PT, R165, R2, PT ;  /* 0x00000002a500720c */ /* 0x000fe20003f66270 */
[----:B------:R-:W-:Y:S02]  /*48b0*/  ULDC.64 UR10, c[0x0][0x220] ;  /* 0x00008800000a7ab9 */ /* 0x000fe40000000a00 */
[----:B------:R-:W-:Y:S02]  /*48c0*/  LEA R8, P1, R6, UR10, 0x1 ;  /* 0x0000000a06087c11 */ /* 0x000fe4000f8208ff */
[----:B------:R-:W-:Y:S01]  /*48d0*/  LEA.HI.X R5, R4, R243, R5, 0x6, P0 ;  /* 0x000000f304057211 */ /* 0x000fe200000f3405 */
[----:B------:R-:W-:Y:S01]  /*48e0*/  IMAD.U32 R4, RZ, RZ, UR4 ;  /* 0x00000004ff047e24 */ /* 0x000fe2000f8e00ff */
[----:B------:R-:W-:Y:S02]  /*48f0*/  IADD3 R10, P0, R8, UR24, RZ ;  /* 0x00000018080a7c10 */ /* 0x000fe4000ff1e0ff */
[----:B------:R-:W-:-:S04]  /*4900*/  LEA.HI.X R9, R6, UR11, R5, 0x1, P1 ;  /* 0x0000000b06097c11 */ /* 0x000fc800088f0c05 */
[----:B------:R-:W-:Y:S02]  /*4910*/  IADD3.X R11, R9, UR25, R4, P0, !PT ;  /* 0x00000019090b7c10 */ /* 0x000fe400087fe404 */
[----:B------:R-:W-:Y:S01]  /*4920*/  ISETP.GE.AND P0, PT, R165, R0, PT ;  /* 0x00000000a500720c */ /* 0x000fe20003f06270 */
[----:B------:R-:W-:Y:S01]  /*4930*/  @!PT LDS RZ, [RZ] ;  /* 0x00000000fffff984 */ /* 0x000fe20000000800 */
[----:B------:R-:W-:Y:S01]  /*4940*/  @!PT LDS RZ, [RZ] ;  /* 0x00000000fffff984 */ /* 0x000fe20000000800 */
[----:B------:R-:W-:Y:S01]  /*4950*/  @!PT LDS RZ, [RZ] ;  /* 0x00000000fffff984 */ /* 0x000fe20000000800 */
        /* <DEDUP_REMOVED lines=9> */
[----:B------:R-:W2:Y:S04]  /*49f0*/  LDSM.16.M88.4 R4, [R237+0x10000] ;  /* 0x01000000ed04783b */ /* 0x000ea80000000200 */
[----:B------:R-:W3:Y:S04]  /*4a00*/  LDSM.16.M88.4 R28, [R237+0x10800] ;  /* 0x01080000ed1c783b */ /* 0x000ee80000000200 */
[----:B------:R-:W4:Y:S04]  /*4a10*/  LDSM.16.M88.4 R192, [R237+0x11000] ;  /* 0x01100000edc0783b */ /* 0x000f280000000200 */
[----:B------:R-:W-:Y:S04]  /*4a20*/  LDSM.16.M88.4 R196, [R236] ;  /* 0x00000000ecc4783b */ /* 0x000fe80000000200 */
[----:B------:R-:W5:Y:S04]  /*4a30*/  LDSM.16.M88.4 R16, [R235] ;  /* 0x00000000eb10783b */ /* 0x000f680000000200 */
[----:B------:R-:W5:Y:S04]  /*4a40*/  LDSM.16.M88.4 R20, [R237+0x11800] ;  /* 0x01180000ed14783b */ /* 0x000f680000000200 */
[----:B------:R-:W5:Y:S04]  /*4a50*/  LDSM.16.M88.4 R172, [R227] ;  /* 0x00000000e3ac783b */ /* 0x000f680000000200 */
[----:B-1----:R-:W1:Y:S04]  /*4a60*/  LDSM.16.M88.4 R8, [R226] ;  /* 0x00000000e208783b */ /* 0x002e680000000200 */
[----:B------:R-:W1:Y:S04]  /*4a70*/  LDSM.16.M88.4 R200, [R225] ;  /* 0x00000000e1c8783b */ /* 0x000e680000000200 */
[----:B------:R-:W-:Y:S01]  /*4a80*/  LDSM.16.M88.4 R180, [R231+0x10000] ;  /* 0x01000000e7b4783b */ /* 0x000fe20000000200 */
[C---:B--2---:R-:W-:Y:S03]  /*4a90*/  HMMA.16816.F32.BF16 R168, R184.reuse, R4, RZ ;  /* 0x00000004b8a8723c */ /* 0x044fe600000418ff */
[----:B------:R-:W-:Y:S04]  /*4aa0*/  LDSM.16.M88.4 R176, [R231+0x10800] ;  /* 0x01080000e7b0783b */ /* 0x000fe80000000200 */
[----:B------:R-:W-:Y:S01]  /*4ab0*/  LDSM.16.M88.4 R204, [R231+0x11800] ;  /* 0x01180000e7cc783b */ /* 0x000fe20000000200 */
[C---:B------:R-:W-:Y:S03]  /*4ac0*/  HMMA.16816.F32.BF16 R4, R184.reuse, R6, RZ ;  /* 0x00000006b804723c */ /* 0x040fe600000418ff */
[----:B------:R-:W-:Y:S03]  /*4ad0*/  LDSM.16.M88.4 R208, [R213] ;  /* 0x00000000d5d0783b */ /* 0x000fe60000000200 */
[C---:B---3--:R-:W-:Y:S01]  /*4ae0*/  HMMA.16816.F32.BF16 R32, R184.reuse, R28, RZ ;  /* 0x0000001cb820723c */ /* 0x048fe200000418ff */
[----:B------:R-:W0:Y:S05]  /*4af0*/  LDGDEPBAR ;  /* 0x00000000000079af */ /* 0x000e2a0000000000 */
[C---:B------:R-:W-:Y:S06]  /*4b00*/  HMMA.16816.F32.BF16 R28, R184.reuse, R30, RZ ;  /* 0x0000001eb81c723c */ /* 0x040fec00000418ff */
[C---:B----4-:R-:W-:Y:S06]  /*4b10*/  HMMA.16816.F32.BF16 R24, R184.reuse, R192, RZ ;  /* 0x000000c0b818723c */ /* 0x050fec00000418ff */
[----:B------:R-:W-:Y:S06]  /*4b20*/  HMMA.16816.F32.BF16 R192, R184, R194, RZ ;  /* 0x000000c2b8c0723c */ /* 0x000fec00000418ff */
[C---:B-----5:R-:W-:Y:S06]  /*4b30*/  HMMA.16816.F32.BF16 R168, R196.reuse, R16, R168 ;  /* 0x00000010c4a8723c */ /* 0x060fec00000418a8 */
[----:B------:R-:W-:Y:S01]  /*4b40*/  HMMA.16816.F32.BF16 R4, R196, R18, R4 ;  /* 0x00000012c404723c */ /* 0x000fe20000041804 */
[----:B------:R-:W2:Y:S05]  /*4b50*/  LDSM.16.M88.4 R16, [R234] ;  /* 0x00000000ea10783b */ /* 0x000eaa0000000200 */
[C---:B------:R-:W-:Y:S06]  /*4b60*/  HMMA.16816.F32.BF16 R188, R184.reuse, R20, RZ ;  /* 0x00000014b8bc723c */ /* 0x040fec00000418ff */
[----:B------:R-:W-:Y:S01]  /*4b70*/  HMMA.16816.F32.BF16 R184, R184, R22, RZ ;  /* 0x00000016b8b8723c */ /* 0x000fe200000418ff */
[----:B------:R-:W3:Y:S05]  /*4b80*/  LDSM.16.M88.4 R20, [R231+0x11000] ;  /* 0x01100000e714783b */ /* 0x000eea0000000200 */
[C---:B------:R-:W-:Y:S06]  /*4b90*/  HMMA.16816.F32.BF16 R32, R196.reuse, R172, R32 ;  /* 0x000000acc420723c */ /* 0x040fec0000041820 */
[C---:B------:R-:W-:Y:S01]  /*4ba0*/  HMMA.16816.F32.BF16 R28, R196.reuse, R174, R28 ;  /* 0x000000aec41c723c */ /* 0x040fe2000004181c */
[----:B------:R-:W-:Y:S05]  /*4bb0*/  LDSM.16.M88.4 R172, [R233] ;  /* 0x00000000e9ac783b */ /* 0x000fea0000000200 */
[C---:B-1----:R-:W-:Y:S06]  /*4bc0*/  HMMA.16816.F32.BF16 R24, R196.reuse, R8, R24 ;  /* 0x00000008c418723c */ /* 0x042fec0000041818 */
[C---:B------:R-:W-:Y:S01]  /*4bd0*/  HMMA.16816.F32.BF16 R192, R196.reuse, R10, R192 ;  /* 0x0000000ac4c0723c */ /* 0x040fe200000418c0 */
[----:B------:R-:W1:Y:S05]  /*4be0*/  LDSM.16.M88.4 R8, [R224] ;  /* 0x00000000e008783b */ /* 0x000e6a0000000200 */
        /* <DEDUP_REMOVED lines=13> */
[C---:B------:R-:W-:Y:S06]  /*4cc0*/  HMMA.16816.F32.BF16 R188, R16.reuse, R204, R188 ;  /* 0x000000cc10bc723c */ /* 0x040fec00000418bc */
[----:B------:R-:W-:Y:S01]  /*4cd0*/  HMMA.16816.F32.BF16 R184, R16, R206, R184 ;  /* 0x000000ce10b8723c */ /* 0x000fe200000418b8 */
[----:B------:R-:W3:Y:S04]  /*4ce0*/  LDSM.16.M88.4 R16, [R237+0x12800] ;  /* 0x01280000ed10783b */ /* 0x000ee80000000200 */
[----:B------:R-:W-:Y:S01]  /*4cf0*/  LDSM.16.M88.4 R204, [R237+0x13800] ;  /* 0x01380000edcc783b */ /* 0x000fe20000000200 */
[C---:B-1----:R-:W-:Y:S06]  /*4d00*/  HMMA.16816.F32.BF16 R168, R172.reuse, R8, R168 ;  /* 0x00000008aca8723c */ /* 0x042fec00000418a8 */
[C---:B------:R-:W-:Y:S01]  /*4d10*/  HMMA.16816.F32.BF16 R4, R172.reuse, R10, R4 ;  /* 0x0000000aac04723c */ /* 0x040fe20000041804 */
[----:B------:R-:W1:Y:S05]  /*4d20*/  LDSM.16.M88.4 R8, [R237+0x13000] ;  /* 0x01300000ed08783b */ /* 0x000e6a0000000200 */
[C---:B----4-:R-:W-:Y:S06]  /*4d30*/  HMMA.16816.F32.BF16 R32, R172.reuse, R200, R32 ;  /* 0x000000c8ac20723c */ /* 0x050fec0000041820 */
[C---:B------:R-:W-:Y:S01]  /*4d40*/  HMMA.16816.F32.BF16 R28, R172.reuse, R202, R28 ;  /* 0x000000caac1c723c */ /* 0x040fe2000004181c */
[----:B------:R-:W-:Y:S05]  /*4d50*/  LDSM.16.M88.4 R200, [R220] ;  /* 0x00000000dcc8783b */ /* 0x000fea0000000200 */
[C---:B--2---:R-:W-:Y:S06]  /*4d60*/  HMMA.16816.F32.BF16 R24, R172.reuse, R180, R24 ;  /* 0x000000b4ac18723c */ /* 0x044fec0000041818 */
[C---:B------:R-:W-:Y:S01]  /*4d70*/  HMMA.16816.F32.BF16 R192, R172.reuse, R182, R192 ;  /* 0x000000b6acc0723c */ /* 0x040fe200000418c0 */
[----:B------:R-:W-:Y:S05]  /*4d80*/  LDSM.16.M88.4 R180, [R236+0x4000] ;  /* 0x00400000ecb4783b */ /* 0x000fea0000000200 */
[C---:B-----5:R-:W-:Y:S06]  /*4d90*/  HMMA.16816.F32.BF16 R188, R172.reuse, R176, R188 ;  /* 0x000000b0acbc723c */ /* 0x060fec00000418bc */
[----:B------:R-:W-:Y:S01]  /*4da0*/  HMMA.16816.F32.BF16 R184, R172, R178, R184 ;  /* 0x000000b2acb8723c */ /* 0x000fe200000418b8 */
[----:B------:R-:W2:Y:S04]  /*4db0*/  LDSM.16.M88.4 R176, [R223] ;  /* 0x00000000dfb0783b */ /* 0x000ea80000000200 */
[----:B------:R-:W4:Y:S01]  /*4dc0*/  LDSM.16.M88.4 R172, [R222] ;  /* 0x00000000deac783b */ /* 0x000f220000000200 */
[C---:B---3--:R-:W-:Y:S06]  /*4dd0*/  HMMA.16816.F32.BF16 R168, R196.reuse, R20, R168 ;  /* 0x00000014c4a8723c */ /* 0x048fec00000418a8 */
[C---:B------:R-:W-:Y:S01]  /*4de0*/  HMMA.16816.F32.BF16 R4, R196.reuse, R22, R4 ;  /* 0x00000016c404723c */ /* 0x040fe20000041804 */
[----:B------:R-:W3:Y:S05]  /*4df0*/  LDSM.16.M88.4 R20, [R221] ;  /* 0x00000000dd14783b */ /* 0x000eea0000000200 */
        /* <DEDUP_REMOVED lines=13> */
[C---:B----4-:R-:W-:Y:S06]  /*4ed0*/  HMMA.16816.F32.BF16 R32, R180.reuse, R172, R32 ;  /* 0x000000acb420723c */ /* 0x050fec0000041820 */
[C---:B------:R-:W-:Y:S01]  /*4ee0*/  HMMA.16816.F32.BF16 R28, R180.reuse, R174, R28 ;  /* 0x000000aeb41c723c */ /* 0x040fe2000004181c */
[----:B------:R-:W4:Y:S05]  /*4ef0*/  LDSM.16.M88.4 R172, [R231+0x13800] ;  /* 0x01380000e7ac783b */ /* 0x000f2a0000000200 */
        /* <DEDUP_REMOVED lines=15> */
[----:B------:R-:W-:Y:S05]  /*4ff0*/  LDSM.16.M88.4 R176, [R237+0x14800] ;  /* 0x01480000edb0783b */ /* 0x000fea0000000200 */
[C---:B----4-:R-:W-:Y:S06]  /*5000*/  HMMA.16816.F32.BF16 R188, R8.reuse, R172, R188 ;  /* 0x000000ac08bc723c */ /* 0x050fec00000418bc */
[----:B------:R-:W-:Y:S01]  /*5010*/  HMMA.16816.F32.BF16 R184, R8, R174, R184 ;  /* 0x000000ae08b8723c */ /* 0x000fe200000418b8 */
[----:B------:R-:W2:Y:S04]  /*5020*/  LDSM.16.M88.4 R172, [R238+0x8000] ;  /* 0x00800000eeac783b */ /* 0x000ea80000000200 */
[----:B------:R-:W4:Y:S01]  /*5030*/  LDSM.16.M88.4 R8, [R237+0x15000] ;  /* 0x01500000ed08783b */ /* 0x000f220000000200 */
[C---:B---3--:R-:W-:Y:S06]  /*5040*/  HMMA.16816.F32.BF16 R168, R20.reuse, R204, R168 ;  /* 0x000000cc14a8723c */ /* 0x048fec00000418a8 */
[C---:B------:R-:W-:Y:S01]  /*5050*/  HMMA.16816.F32.BF16 R4, R20.reuse, R206, R4 ;  /* 0x000000ce1404723c */ /* 0x040fe20000041804 */
[----:B------:R-:W3:Y:S05]  /*5060*/  LDSM.16.M88.4 R204, [R237+0x15800] ;  /* 0x01580000edcc783b */ /* 0x000eea0000000200 */
[C---:B------:R-:W-:Y:S06]  /*5070*/  HMMA.16816.F32.BF16 R32, R20.reuse, R180, R32 ;  /* 0x000000b41420723c */ /* 0x040fec0000041820 */
[C---:B------:R-:W-:Y:S01]  /*5080*/  HMMA.16816.F32.BF16 R28, R20.reuse, R182, R28 ;  /* 0x000000b6141c723c */ /* 0x040fe2000004181c */
[----:B------:R-:W-:Y:S05]  /*5090*/  LDSM.16.M88.4 R180, [R219] ;  /* 0x00000000dbb4783b */ /* 0x000fea0000000200 */
[C---:B-1----:R-:W-:Y:S06]  /*50a0*/  HMMA.16816.F32.BF16 R24, R20.reuse, R16, R24 ;  /* 0x000000101418723c */ /* 0x042fec0000041818 */
[C---:B------:R-:W-:Y:S01]  /*50b0*/  HMMA.16816.F32.BF16 R192, R20.reuse, R18, R192 ;  /* 0x0000001214c0723c */ /* 0x040fe200000418c0 */
[----:B------:R-:W1:Y:S05]  /*50c0*/  LDSM.16.M88.4 R16, [R236+0x8000] ;  /* 0x00800000ec10783b */ /* 0x000e6a0000000200 */
[C---:B------:R-:W-:Y:S06]  /*50d0*/  HMMA.16816.F32.BF16 R188, R20.reuse, R200, R188 ;  /* 0x000000c814bc723c */ /* 0x040fec00000418bc */
[----:B------:R-:W-:Y:S01]  /*50e0*/  HMMA.16816.F32.BF16 R184, R20, R202, R184 ;  /* 0x000000ca14b8723c */ /* 0x000fe200000418b8 */
[----:B------:R-:W5:Y:S04]  /*50f0*/  LDSM.16.M88.4 R20, [R218] ;  /* 0x00000000da14783b */ /* 0x000f680000000200 */
[----:B------:R-:W5:Y:S01]  /*5100*/  LDSM.16.M88.4 R200, [R217] ;  /* 0x00000000d9c8783b */ /* 0x000f620000000200 */
[C---:B--2---:R-:W-:Y:S06]  /*5110*/  HMMA.16816.F32.BF16 R168, R172.reuse, R196, R168 ;  /* 0x000000c4aca8723c */ /* 0x044fec00000418a8 */
[C---:B------:R-:W-:Y:S01]  /*5120*/  HMMA.16816.F32.BF16 R4, R172.reuse, R198, R4 ;  /* 0x000000c6ac04723c */ /* 0x040fe20000041804 */
[----:B------:R-:W-:Y:S05]  /*5130*/  LDSM.16.M88.4 R196, [R231+0x14000] ;  /* 0x01400000e7c4783b */ /* 0x000fea0000000200 */
[C---:B------:R-:W-:Y:S06]  /*5140*/  HMMA.16816.F32.BF16 R32, R172.reuse, R176, R32 ;  /* 0x000000b0ac20723c */ /* 0x040fec0000041820 */
[C---:B------:R-:W-:Y:S01]  /*5150*/  HMMA.16816.F32.BF16 R28, R172.reuse, R178, R28 ;  /* 0x000000b2ac1c723c */ /* 0x040fe2000004181c */
[----:B------:R-:W2:Y:S05]  /*5160*/  LDSM.16.M88.4 R176, [R216] ;  /* 0x00000000d8b0783b */ /* 0x000eaa0000000200 */
[C---:B----4-:R-:W-:Y:S06]  /*5170*/  HMMA.16816.F32.BF16 R24, R172.reuse, R8, R24 ;  /* 0x00000008ac18723c */ /* 0x050fec0000041818 */
[C---:B------:R-:W-:Y:S01]  /*5180*/  HMMA.16816.F32.BF16 R192, R172.reuse, R10, R192 ;  /* 0x0000000aacc0723c */ /* 0x040fe200000418c0 */
[----:B------:R-:W4:Y:S05]  /*5190*/  LDSM.16.M88.4 R8, [R234+0x8000] ;  /* 0x00800000ea08783b */ /* 0x000f2a0000000200 */
[C---:B---3--:R-:W-:Y:S06]  /*51a0*/  HMMA.16816.F32.BF16 R188, R172.reuse, R204, R188 ;  /* 0x000000ccacbc723c */ /* 0x048fec00000418bc */
        /* <DEDUP_REMOVED lines=8> */
[----:B------:R-:W5:Y:S05]  /*5230*/  LDSM.16.M88.4 R20, [R231+0x15800] ;  /* 0x01580000e714783b */ /* 0x000f6a0000000200 */
[C---:B------:R-:W-:Y:S06]  /*5240*/  HMMA.16816.F32.BF16 R24, R16.reuse, R200, R24 ;  /* 0x000000c81018723c */ /* 0x040fec0000041818 */
[C---:B------:R-:W-:Y:S01]  /*5250*/  HMMA.16816.F32.BF16 R192, R16.reuse, R202, R192 ;  /* 0x000000ca10c0723c */ /* 0x040fe200000418c0 */
[----:B------:R-:W-:Y:S05]  /*5260*/  LDSM.16.M88.4 R200, [R224+0x4800] ;  /* 0x00480000e0c8783b */ /* 0x000fea0000000200 */
[C---:B--2---:R-:W-:Y:S06]  /*5270*/  HMMA.16816.F32.BF16 R188, R16.reuse, R176, R188 ;  /* 0x000000b010bc723c */ /* 0x044fec00000418bc */
[----:B------:R-:W-:Y:S01]  /*5280*/  HMMA.16816.F32.BF16 R184, R16, R178, R184 ;  /* 0x000000b210b8723c */ /* 0x000fe200000418b8 */
[----:B------:R-:W-:Y:S04]  /*5290*/  LDSM.16.M88.4 R16, [R233+0x8000] ;  /* 0x00800000e910783b */ /* 0x000fe80000000200 */
[----:B------:R-:W2:Y:S01]  /*52a0*/  LDSM.16.M88.4 R176, [R224+0x4000] ;  /* 0x00400000e0b0783b */ /* 0x000ea20000000200 */
[C---:B----4-:R-:W-:Y:S06]  /*52b0*/  HMMA.16816.F32.BF16 R168, R8.reuse, R196, R168 ;  /* 0x000000c408a8723c */ /* 0x050fec00000418a8 */
[C---:B------:R-:W-:Y:S01]  /*52c0*/  HMMA.16816.F32.BF16 R4, R8.reuse, R198, R4 ;  /* 0x000000c60804723c */ /* 0x040fe20000041804 */
[----:B------:R-:W4:Y:S05]  /*52d0*/  LDSM.16.M88.4 R196, [R224+0x5000] ;  /* 0x00500000e0c4783b */ /* 0x000f2a0000000200 */
[C---:B---3--:R-:W-:Y:S06]  /*52e0*/  HMMA.16816.F32.BF16 R32, R8.reuse, R172, R32 ;  /* 0x000000ac0820723c */ /* 0x048fec0000041820 */
[C---:B------:R-:W-:Y:S01]  /*52f0*/  HMMA.16816.F32.BF16 R28, R8.reuse, R174, R28 ;  /* 0x000000ae081c723c */ /* 0x040fe2000004181c */
[----:B------:R-:W3:Y:S05]  /*5300*/  LDSM.16.M88.4 R172, [R224+0x5800] ;  /* 0x00580000e0ac783b */ /* 0x000eea0000000200 */
[C---:B-1----:R-:W-:Y:S06]  /*5310*/  HMMA.16816.F32.BF16 R24, R8.reuse, R180, R24 ;  /* 0x000000b40818723c */ /* 0x042fec0000041818 */
[C---:B------:R-:W-:Y:S01]  /*5320*/  HMMA.16816.F32.BF16 R192, R8.reuse, R182, R192 ;  /* 0x000000b608c0723c */ /* 0x040fe200000418c0 */
[----:B------:R-:W-:Y:S05]  /*5330*/  LDSM.16.M88.4 R180, [R237+0x16800] ;  /* 0x01680000edb4783b */ /* 0x000fea0000000200 */
[C---:B-----5:R-:W-:Y:S06]  /*5340*/  HMMA.16816.F32.BF16 R188, R8.reuse, R20, R188 ;  /* 0x0000001408bc723c */ /* 0x060fec00000418bc */
        /* <DEDUP_REMOVED lines=8> */
[----:B------:R-:W-:Y:S05]  /*53d0*/  LDSM.16.M88.4 R200, [R236+0xc000] ;  /* 0x00c00000ecc8783b */ /* 0x000fea0000000200 */
[C---:B----4-:R-:W-:Y:S06]  /*53e0*/  HMMA.16816.F32.BF16 R24, R16.reuse, R196, R24 ;  /* 0x000000c41018723c */ /* 0x050fec0000041818 */
[C---:B------:R-:W-:Y:S01]  /*53f0*/  HMMA.16816.F32.BF16 R192, R16.reuse, R198, R192 ;  /* 0x000000c610c0723c */ /* 0x040fe200000418c0 */
[----:B------:R-:W-:Y:S05]  /*5400*/  LDSM.16.M88.4 R196, [R212] ;  /* 0x00000000d4c4783b */ /* 0x000fea0000000200 */
[C---:B---3--:R-:W-:Y:S06]  /*5410*/  HMMA.16816.F32.BF16 R188, R16.reuse, R172, R188 ;  /* 0x000000ac10bc723c */ /* 0x048fec00000418bc */
[----:B------:R-:W-:Y:S01]  /*5420*/  HMMA.16816.F32.BF16 R184, R16, R174, R184 ;  /* 0x000000ae10b8723c */ /* 0x000fe200000418b8 */
[----:B------:R-:W3:Y:S04]  /*5430*/  LDSM.16.M88.4 R16, [R215] ;  /* 0x00000000d710783b */ /* 0x000ee80000000200 */
[----:B------:R-:W4:Y:S01]  /*5440*/  LDSM.16.M88.4 R172, [R237+0x17800] ;  /* 0x01780000edac783b */ /* 0x000f220000000200 */
[C---:B-1----:R-:W-:Y:S06]  /*5450*/  HMMA.16816.F32.BF16 R168, R20.reuse, R8, R168 ;  /* 0x0000000814a8723c */ /* 0x042fec00000418a8 */
[C---:B------:R-:W-:Y:S01]  /*5460*/  HMMA.16816.F32.BF16 R4, R20.reuse, R10, R4 ;  /* 0x0000000a1404723c */ /* 0x040fe20000041804 */
[----:B------:R-:W1:Y:S05]  /*5470*/  LDSM.16.M88.4 R8, [R214] ;  /* 0x00000000d608783b */ /* 0x000e6a0000000200 */
[C---:B------:R-:W-:Y:S06]  /*5480*/  HMMA.16816.F32.BF16 R32, R20.reuse, R180, R32 ;  /* 0x000000b41420723c */ /* 0x040fec0000041820 */
[C---:B------:R-:W-:Y:S01]  /*5490*/  HMMA.16816.F32.BF16 R28, R20.reuse, R182, R28 ;  /* 0x000000b6141c723c */ /* 0x040fe2000004181c */
[----:B------:R-:W5:Y:S05]  /*54a0*/  LDSM.16.M88.4 R180, [R234+0xc000] ;  /* 0x00c00000eab4783b */ /* 0x000f6a0000000200 */
[C---:B--2---:R-:W-:Y:S06]  /*54b0*/  HMMA.16816.F32.BF16 R24, R20.reuse, R176, R24 ;  /* 0x000000b01418723c */ /* 0x044fec0000041818 */
[----:B------:R-:W-:Y:S01]  /*54c0*/  HMMA.16816.F32.BF16 R192, R20, R178, R192 ;  /* 0x000000b214c0723c */ /* 0x000fe200000418c0 */
[----:B------:R-:W2:Y:S05]  /*54d0*/  LDSM.16.M88.4 R176, [R231+0x16800] ;  /* 0x01680000e7b0783b */ /* 0x000eaa0000000200 */
[----:B---3--:R-:W-:Y:S06]  /*54e0*/  HMMA.16816.F32.BF16 R4, R200, R18, R4 ;  /* 0x00000012c804723c */ /* 0x008fec0000041804 */
[----:B----4-:R-:W-:Y:S06]  /*54f0*/  HMMA.16816.F32.BF16 R188, R20, R172, R188 ;  /* 0x000000ac14bc723c */ /* 0x010fec00000418bc */
[----:B-1----:R-:W-:Y:S06]  /*5500*/  HMMA.16816.F32.BF16 R32, R200, R8, R32 ;  /* 0x00000008c820723c */ /* 0x002fec0000041820 */
[----:B------:R-:W-:Y:S01]  /*5510*/  HMMA.16816.F32.BF16 R184, R20, R174, R184 ;  /* 0x000000ae14b8723c */ /* 0x000fe200000418b8 */
[----:B------:R-:W-:Y:S04]  /*5520*/  LDSM.16.M88.4 R20, [R233+0xc000] ;  /* 0x00c00000e914783b */ /* 0x000fe80000000200 */
[----:B------:R-:W-:Y:S01]  /*5530*/  LDSM.16.M88.4 R172, [R231+0x17000] ;  /* 0x01700000e7ac783b */ /* 0x000fe20000000200 */
[C---:B------:R-:W-:Y:S03]  /*5540*/  HMMA.16816.F32.BF16 R168, R200.reuse, R16, R168 ;  /* 0x00000010c8a8723c */ /* 0x040fe600000418a8 */
[----:B------:R-:W1:Y:S03]  /*5550*/  LDSM.16.M88.4 R16, [R224+0x6000] ;  /* 0x00600000e010783b */ /* 0x000e660000000200 */
[----:B------:R-:W-:Y:S01]  /*5560*/  HMMA.16816.F32.BF16 R28, R200, R10, R28 ;  /* 0x0000000ac81c723c */ /* 0x000fe2000004181c */
[----:B------:R-:W3:Y:S05]  /*5570*/  LDSM.16.M88.4 R8, [R224+0x6800] ;  /* 0x00680000e008783b */ /* 0x000eea0000000200 */
[C---:B-----5:R-:W-:Y:S06]  /*5580*/  HMMA.16816.F32.BF16 R4, R180.reuse, R206, R4 ;  /* 0x000000ceb404723c */ /* 0x060fec0000041804 */
[----:B--2---:R-:W-:Y:S06]  /*5590*/  HMMA.16816.F32.BF16 R32, R180, R176, R32 ;  /* 0x000000b0b420723c */ /* 0x004fec0000041820 */
[----:B------:R-:W-:Y:S06]  /*55a0*/  HMMA.16816.F32.BF16 R24, R200, R208, R24 ;  /* 0x000000d0c818723c */ /* 0x000fec0000041818 */
[C---:B------:R-:W-:Y:S06]  /*55b0*/  HMMA.16816.F32.BF16 R168, R180.reuse, R204, R168 ;  /* 0x000000ccb4a8723c */ /* 0x040fec00000418a8 */
[----:B------:R-:W-:Y:S01]  /*55c0*/  HMMA.16816.F32.BF16 R28, R180, R178, R28 ;  /* 0x000000b2b41c723c */ /* 0x000fe2000004181c */
[----:B------:R-:W2:Y:S05]  /*55d0*/  LDSM.16.M88.4 R176, [R224+0x7000] ;  /* 0x00700000e0b0783b */ /* 0x000eaa0000000200 */
[----:B------:R-:W-:Y:S06]  /*55e0*/  HMMA.16816.F32.BF16 R188, R200, R196, R188 ;  /* 0x000000c4c8bc723c */ /* 0x000fec00000418bc */
[C---:B-1----:R-:W-:Y:S06]  /*55f0*/  HMMA.16816.F32.BF16 R4, R20.reuse, R18, R4 ;  /* 0x000000121404723c */ /* 0x042fec0000041804 */
[----:B---3--:R-:W-:Y:S01]  /*5600*/  HMMA.16816.F32.BF16 R32, R20, R8, R32 ;  /* 0x000000081420723c */ /* 0x008fe20000041820 */
[----:B------:R-:W-:-:S05]  /*5610*/  VIADD R19, R15, 0x1 ;  /* 0x000000010f137836 */ /* 0x000fca0000000000 */
[----:B------:R-:W-:Y:S01]  /*5620*/  HMMA.16816.F32.BF16 R184, R200, R198, R184 ;  /* 0x000000c6c8b8723c */ /* 0x000fe200000418b8 */
[----:B------:R-:W1:Y:S01]  /*5630*/  LDSM.16.M88.4 R196, [R231+0x17800] ;  /* 0x01780000e7c4783b */ /* 0x000e620000000200 */
[----:B------:R-:W-:Y:S01]  /*5640*/  VIADD R9, R15, 0x9 ;  /* 0x000000090f097836 */ /* 0x000fe20000000000 */
[C---:B------:R-:W-:Y:S02]  /*5650*/  ISETP.GE.AND P6, PT, R19.reuse, R2, PT ;  /* 0x000000021300720c */ /* 0x040fe40003fc6270 */
[----:B------:R-:W-:Y:S01]  /*5660*/  ISETP.GE.AND P1, PT, R19, R0, PT ;  /* 0x000000001300720c */ /* 0x000fe20003f26270 */
[----:B------:R-:W-:Y:S01]  /*5670*/  HMMA.16816.F32.BF16 R24, R180, R172, R24 ;  /* 0x000000acb418723c */ /* 0x000fe20000041818 */
[C---:B------:R-:W-:Y:S02]  /*5680*/  ISETP.GE.AND P2, PT, R9.reuse, R2, PT ;  /* 0x000000020900720c */ /* 0x040fe40003f46270 */
[----:B------:R-:W-:Y:S01]  /*5690*/  ISETP.GE.AND P5, PT, R9, R0, PT ;  /* 0x000000000900720c */ /* 0x000fe20003fa6270 */
[----:B------:R-:W-:-:S02]  /*56a0*/  VIADD R9, R15, 0x11 ;  /* 0x000000110f097836 */ /* 0x000fc40000000000 */
[----:B------:R-:W-:Y:S01]  /*56b0*/  HMMA.16816.F32.BF16 R192, R200, R210, R192 ;  /* 0x000000d2c8c0723c */ /* 0x000fe200000418c0 */
[----:B------:R-:W-:Y:S01]  /*56c0*/  FSEL R18, R5, -INF , !P2 ;  /* 0xff80000005127808 */ /* 0x000fe20005000000 */
[----:B------:R-:W-:Y:S01]  /*56d0*/  VIADD R5, R15, 0x18 ;  /* 0x000000180f057836 */ /* 0x000fe20000000000 */
[----:B------:R-:W-:Y:S01]  /*56e0*/  FSEL R19, R7, -INF , !P5 ;  /* 0xff80000007137808 */ /* 0x000fe20006800000 */
[----:B------:R-:W-:Y:S01]  /*56f0*/  VIADD R7, R15, 0x19 ;  /* 0x000000190f077836 */ /* 0x000fe20000000000 */
[----:B------:R-:W-:Y:S01]  /*5700*/  ISETP.GE.AND P2, PT, R9, R0, PT ;  /* 0x000000000900720c */ /* 0x000fe20003f46270 */
[----:B------:R-:W-:Y:S01]  /*5710*/  HMMA.16816.F32.BF16 R168, R20, R16, R168 ;  /* 0x0000001014a8723c */ /* 0x000fe200000418a8 */
[----:B------:R-:W-:Y:S02]  /*5720*/  ISETP.GE.AND P5, PT, R5, R2, PT ;  /* 0x000000020500720c */ /* 0x000fe40003fa6270 */
[----:B------:R-:W-:-:S03]  /*5730*/  FSEL R35, R35, -INF , !P2 ;  /* 0xff80000023237808 */ /* 0x000fc60005000000 */
[----:B------:R-:W-:Y:S01]  /*5740*/  HMMA.16816.F32.BF16 R28, R20, R10, R28 ;  /* 0x0000000a141c723c */ /* 0x000fe2000004181c */
[----:B------:R-:W-:Y:S01]  /*5750*/  VIADD R17, R15, 0x10 ;  /* 0x000000100f117836 */ /* 0x000fe20000000000 */
[----:B------:R-:W-:-:S04]  /*5760*/  FSEL R16, R4, -INF , !P3 ;  /* 0xff80000004107808 */ /* 0x000fc80005800000 */
[C---:B------:R-:W-:Y:S01]  /*5770*/  ISETP.GE.AND P4, PT, R17.reuse, R2, PT ;  /* 0x000000021100720c */ /* 0x040fe20003f86270 */
[----:B--2---:R-:W-:Y:S01]  /*5780*/  HMMA.16816.F32.BF16 R24, R20, R176, R24 ;  /* 0x000000b01418723c */ /* 0x004fe20000041818 */
[----:B------:R-:W-:Y:S01]  /*5790*/  ISETP.GE.AND P3, PT, R17, R0, PT ;  /* 0x000000001100720c */ /* 0x000fe20003f66270 */
[----:B------:R-:W-:Y:S01]  /*57a0*/  VIADD R11, R15, 0x20 ;  /* 0x000000200f0b7836 */ /* 0x000fe20000000000 */
[----:B------:R-:W-:Y:S02]  /*57b0*/  FSEL R17, R6, -INF , !P0 ;  /* 0xff80000006117808 */ /* 0x000fe40004000000 */
[----:B------:R-:W-:Y:S01]  /*57c0*/  ISETP.GE.AND P0, PT, R9, R2, PT ;  /* 0x000000020900720c */ /* 0x000fe20003f06270 */
[----:B------:R-:W-:Y:S01]  /*57d0*/  HMMA.16816.F32.BF16 R192, R180, R174, R192 ;  /* 0x000000aeb4c0723c */ /* 0x000fe200000418c0 */
[----:B------:R-:W-:Y:S01]  /*57e0*/  FSEL R166, R32, -INF , !P4 ;  /* 0xff80000020a67808 */ /* 0x000fe20006000000 */
[----:B------:R-:W-:Y:S01]  /*57f0*/  VIADD R9, R15, 0x21 ;  /* 0x000000210f097836 */ /* 0x000fe20000000000 */
[----:B------:R-:W-:-:S02]  /*5800*/  FSEL R207, R34, -INF , !P3 ;  /* 0xff80000022cf7808 */ /* 0x000fc40005800000 */
[----:B------:R-:W-:Y:S01]  /*5810*/  FSEL R32, R33, -INF , !P0 ;  /* 0xff80000021207808 */ /* 0x000fe20004000000 */
[C---:B-1----:R-:W-:Y:S01]  /*5820*/  HMMA.16816.F32.BF16 R188, R180.reuse, R196, R188 ;  /* 0x000000c4b4bc723c */ /* 0x042fe200000418bc */
[----:B------:R-:W-:Y:S02]  /*5830*/  ISETP.GE.AND P4, PT, R5, R0, PT ;  /* 0x000000000500720c */ /* 0x000fe40003f86270 */
[C---:B------:R-:W-:Y:S02]  /*5840*/  ISETP.GE.AND P3, PT, R7.reuse, R2, PT ;  /* 0x000000020700720c */ /* 0x040fe40003f66270 */
[----:B------:R-:W-:Y:S01]  /*5850*/  ISETP.GE.AND P0, PT, R7, R0, PT ;  /* 0x000000000700720c */ /* 0x000fe20003f06270 */
[----:B------:R-:W-:Y:S01]  /*5860*/  HMMA.16816.F32.BF16 R184, R180, R198, R184 ;  /* 0x000000c6b4b8723c */ /* 0x000fe200000418b8 */
[----:B------:R-:W1:Y:S01]  /*5870*/  LDSM.16.M88.4 R4, [R224+0x7800] ;  /* 0x00780000e004783b */ /* 0x000e620000000200 */
[----:B------:R-:W-:Y:S01]  /*5880*/  FSEL R165, R30, -INF , !P4 ;  /* 0xff8000001ea57808 */ /* 0x000fe20006000000 */
[----:B------:R-:W-:-:S04]  /*5890*/  DEPBAR.LE SB0, 0x0 ;  /* 0x000080000000791a */ /* 0x000fc80000000000 */
[----:B------:R-:W-:Y:S02]  /*58a0*/  FSEL R30, R29, -INF , !P3 ;  /* 0xff8000001d1e7808 */ /* 0x000fe40005800000 */
[-C--:B------:R-:W-:Y:S02]  /*58b0*/  ISETP.GE.AND P3, PT, R15, R2.reuse, PT ;  /* 0x000000020f00720c */ /* 0x080fe40003f66270 */
[----:B------:R-:W-:Y:S01]  /*58c0*/  FSEL R34, R169, -INF , !P6 ;  /* 0xff800000a9227808 */ /* 0x000fe20007000000 */
[----:B------:R-:W-:Y:S01]  /*58d0*/  HMMA.16816.F32.BF16 R192, R20, R178, R192 ;  /* 0x000000b214c0723c */ /* 0x000fe200000418c0 */
[----:B------:R-:W-:Y:S01]  /*58e0*/  FSEL R172, R168, -INF , !P3 ;  /* 0xff800000a8ac7808 */ /* 0x000fe20005800000 */
[----:B------:R-:W-:Y:S01]  /*58f0*/  BAR.SYNC.DEFER_BLOCKING 0x0 ;  /* 0x0000000000007b1d */ /* 0x000fe20000010000 */
[C---:B------:R-:W-:Y:S02]  /*5900*/  ISETP.GE.AND P6, PT, R11.reuse, R2, PT ;  /* 0x000000020b00720c */ /* 0x040fe40003fc6270 */
[----:B------:R-:W-:-:S02]  /*5910*/  ISETP.GE.AND P2, PT, R11, R0, PT ;  /* 0x000000000b00720c */ /* 0x000fc40003f46270 */
[----:B------:R-:W-:Y:S02]  /*5920*/  FSEL R28, R28, -INF , !P5 ;  /* 0xff8000001c1c7808 */ /* 0x000fe40006800000 */
[C---:B------:R-:W-:Y:S02]  /*5930*/  ISETP.GE.AND P5, PT, R9.reuse, R2, PT ;  /* 0x000000020900720c */ /* 0x040fe40003fa6270 */
[----:B------:R-:W-:Y:S01]  /*5940*/  ISETP.GE.AND P4, PT, R9, R0, PT ;  /* 0x000000000900720c */ /* 0x000fe20003f86270 */
[----:B------:R-:W-:Y:S01]  /*5950*/  VIADD R9, R15, 0x28 ;  /* 0x000000280f097836 */ /* 0x000fe20000000000 */
[----:B------:R-:W-:Y:S02]  /*5960*/  FMNMX.FTZ R11, R164, R172, !PT ;  /* 0x000000aca40b7209 */ /* 0x000fe40007810000 */
[----:B------:R-:W-:Y:S02]  /*5970*/  FSEL R167, R31, -INF , !P0 ;  /* 0xff8000001fa77808 */ /* 0x000fe40004000000 */
[----:B------:R-:W-:-:S02]  /*5980*/  FMNMX.FTZ R11, R34, R11, !PT ;  /* 0x0000000b220b7209 */ /* 0x000fc40007810000 */
[C---:B------:R-:W-:Y:S02]  /*5990*/  ISETP.GE.AND P0, PT, R9.reuse, R2, PT ;  /* 0x000000020900720c */ /* 0x040fe40003f06270 */
[----:B------:R-:W-:Y:S01]  /*59a0*/  ISETP.GE.AND P3, PT, R9, R0, PT ;  /* 0x000000000900720c */ /* 0x000fe20003f66270 */
[----:B------:R-:W-:Y:S01]  /*59b0*/  VIADD R9, R15, 0x29 ;  /* 0x000000290f097836 */ /* 0x000fe20000000000 */
[----:B------:R-:W-:Y:S02]  /*59c0*/  FMNMX.FTZ R11, R16, R11, !PT ;  /* 0x0000000b100b7209 */ /* 0x000fe40007810000 */
[----:B------:R-:W-:Y:S02]  /*59d0*/  FSEL R202, R24, -INF , !P6 ;  /* 0xff80000018ca7808 */ /* 0x000fe40007000000 */
[----:B------:R-:W-:Y:S02]  /*59e0*/  FSEL R203, R26, -INF , !P2 ;  /* 0xff8000001acb7808 */ /* 0x000fe40005000000 */
[----:B------:R-:W-:Y:S01]  /*59f0*/  FSEL R201, R27, -INF , !P4 ;  /* 0xff8000001bc97808 */ /* 0x000fe20006000000 */
[----:B------:R-:W-:Y:S01]  /*5a00*/  VIADD R27, R15, 0x31 ;  /* 0x000000310f1b7836 */ /* 0x000fe20000000000 */
[----:B------:R-:W-:-:S02]  /*5a10*/  ISETP.GE.AND P6, PT, R9, R2, PT ;  /* 0x000000020900720c */ /* 0x000fc40003fc6270 */
[-C--:B------:R-:W-:Y:S01]  /*5a20*/  ISETP.GE.AND P2, PT, R9, R0.reuse, PT ;  /* 0x000000000900720c */ /* 0x080fe20003f46270 */
[C---:B------:R-:W-:Y:S01]  /*5a30*/  VIADD R9, R15.reuse, 0x30 ;  /* 0x000000300f097836 */ /* 0x040fe20000000000 */
[----:B------:R-:W-:Y:S02]  /*5a40*/  ISETP.GE.AND P4, PT, R15, R0, PT ;  /* 0x000000000f00720c */ /* 0x000fe40003f86270 */
[----:B------:R-:W-:Y:S02]  /*5a50*/  FMNMX.FTZ R29, R18, R11, !PT ;  /* 0x0000000b121d7209 */ /* 0x000fe40007810000 */
[----:B------:R-:W-:Y:S02]  /*5a60*/  FSEL R168, R25, -INF , !P5 ;  /* 0xff80000019a87808 */ /* 0x000fe40006800000 */
[----:B------:R-:W-:Y:S02]  /*5a70*/  FSEL R25, R170, -INF , !P4 ;  /* 0xff800000aa197808 */ /* 0x000fe40006000000 */
[----:B------:R-:W-:-:S02]  /*5a80*/  FMNMX.FTZ R29, R166, R29, !PT ;  /* 0x0000001da61d7209 */ /* 0x000fc40007810000 */
[----:B------:R-:W-:Y:S02]  /*5a90*/  FSEL R171, R171, -INF , !P1 ;  /* 0xff800000abab7808 */ /* 0x000fe40004800000 */
[C---:B------:R-:W-:Y:S02]  /*5aa0*/  ISETP.GE.AND P5, PT, R9.reuse, R2, PT ;  /* 0x000000020900720c */ /* 0x040fe40003fa6270 */
[----:B------:R-:W-:Y:S02]  /*5ab0*/  ISETP.GE.AND P1, PT, R9, R0, PT ;  /* 0x000000000900720c */ /* 0x000fe40003f26270 */
[C---:B-1----:R-:W-:Y:S01]  /*5ac0*/  HMMA.16816.F32.BF16 R8, R20.reuse, R4, R188 ;  /* 0x000000041408723c */ /* 0x042fe200000418bc */
[----:B------:R-:W-:Y:S02]  /*5ad0*/  FMNMX.FTZ R24, R3, R25, !PT ;  /* 0x0000001903187209 */ /* 0x000fe40007810000 */
[----:B------:R-:W-:Y:S02]  /*5ae0*/  FMNMX.FTZ R29, R32, R29, !PT ;  /* 0x0000001d201d7209 */ /* 0x000fe40007810000 */
[----:B------:R-:W-:Y:S01]  /*5af0*/  FMNMX.FTZ R24, R171, R24, !PT ;  /* 0x00000018ab187209 */ /* 0x000fe20007810000 */
[----:B------:R-:W-:Y:S01]  /*5b00*/  HMMA.16816.F32.BF16 R4, R20, R6, R184 ;  /* 0x000000061404723c */ /* 0x000fe200000418b8 */
[----:B------:R-:W-:-:S02]  /*5b10*/  FMNMX.FTZ R29, R28, R29, !PT ;  /* 0x0000001d1c1d7209 */ /* 0x000fc40007810000 */
[----:B------:R-:W-:Y:S02]  /*5b20*/  FMNMX.FTZ R24, R17, R24, !PT ;  /* 0x0000001811187209 */ /* 0x000fe40007810000 */
[----:B------:R-:W-:Y:S02]  /*5b30*/  FMNMX.FTZ R29, R30, R29, !PT ;  /* 0x0000001d1e1d7209 */ /* 0x000fe40007810000 */
[----:B------:R-:W-:Y:S01]  /*5b40*/  FMNMX.FTZ R20, R19, R24, !PT ;  /* 0x0000001813147209 */ /* 0x000fe20007810000 */
[C---:B------:R-:W-:Y:S01]  /*5b50*/  VIADD R21, R15.reuse, 0x38 ;  /* 0x000000380f157836 */ /* 0x040fe20000000000 */
[----:B------:R-:W-:Y:S01]  /*5b60*/  FMNMX.FTZ R23, R202, R29, !PT ;  /* 0x0000001dca177209 */ /* 0x000fe20007810000 */
[----:B------:R-:W-:Y:S01]  /*5b70*/  VIADD R15, R15, 0x39 ;  /* 0x000000390f0f7836 */ /* 0x000fe20000000000 */
[----:B------:R-:W-:Y:S02]  /*5b80*/  FSEL R200, R192, -INF , !P0 ;  /* 0xff800000c0c87808 */ /* 0x000fe40004000000 */
[----:B------:R-:W-:-:S02]  /*5b90*/  FMNMX.FTZ R20, R207, R20, !PT ;  /* 0x00000014cf147209 */ /* 0x000fc40007810000 */
[----:B------:R-:W-:Y:S02]  /*5ba0*/  FMNMX.FTZ R23, R168, R23, !PT ;  /* 0x00000017a8177209 */ /* 0x000fe40007810000 */
[----:B------:R-:W-:Y:S02]  /*5bb0*/  FSEL R199, R195, -INF , !P2 ;  /* 0xff800000c3c77808 */ /* 0x000fe40005000000 */
[----:B------:R-:W-:Y:S02]  /*5bc0*/  FSEL R204, R193, -INF , !P6 ;  /* 0xff800000c1cc7808 */ /* 0x000fe40007000000 */
[----:B------:R-:W-:Y:S02]  /*5bd0*/  FMNMX.FTZ R20, R35, R20, !PT ;  /* 0x0000001423147209 */ /* 0x000fe40007810000 */
[----:B------:R-:W-:Y:S02]  /*5be0*/  FMNMX.FTZ R23, R200, R23, !PT ;  /* 0x00000017c8177209 */ /* 0x000fe40007810000 */
        /* <DEDUP_REMOVED lines=11> */
[----:B------:R-:W-:Y:S02]  /*5ca0*/  ISETP.GE.AND P3, PT, R15, R2, PT ;  /* 0x000000020f00720c */ /* 0x000fe40003f66270 */
[----:B------:R-:W-:-:S02]  /*5cb0*/  FMNMX.FTZ R8, R203, R8, !PT ;  /* 0x00000008cb087209 */ /* 0x000fc40007810000 */
[----:B------:R-:W-:Y:S02]  /*5cc0*/  FMNMX.FTZ R9, R188, R9, !PT ;  /* 0x00000009bc097209 */ /* 0x000fe40007810000 */
[----:B------:R-:W-:Y:S02]  /*5cd0*/  FSEL R184, R5, -INF , !P3 ;  /* 0xff80000005b87808 */ /* 0x000fe40005800000 */
[----:B------:R-:W-:Y:S02]  /*5ce0*/  FMNMX.FTZ R8, R201, R8, !PT ;  /* 0x00000008c9087209 */ /* 0x000fe40007810000 */
[----:B------:R-:W-:Y:S02]  /*5cf0*/  FMNMX.FTZ R5, R186, R9, !PT ;  /* 0x00000009ba057209 */ /* 0x000fe40007810000 */
[----:B------:R-:W-:Y:S02]  /*5d00*/  ISETP.GE.AND P0, PT, R27, R0, PT ;  /* 0x000000001b00720c */ /* 0x000fe40003f06270 */
[----:B------:R-:W-:-:S02]  /*5d10*/  FSEL R187, R10, -INF , !P1 ;  /* 0xff8000000abb7808 */ /* 0x000fc40004800000 */
[----:B------:R-:W-:Y:S02]  /*5d20*/  FMNMX.FTZ R8, R205, R8, !PT ;  /* 0x00000008cd087209 */ /* 0x000fe40007810000 */
[----:B------:R-:W-:Y:S01]  /*5d30*/  FMNMX.FTZ R5, R184, R5, !PT ;  /* 0x00000005b8057209 */ /* 0x000fe20007810000 */
[----:B------:R-:W-:Y:S06]  /*5d40*/  @!P2 BRA `(.L_x_177) ;  /* 0x000000000070a947 */ /* 0x000fec0003800000 */
[----:B------:R-:W-:-:S04]  /*5d50*/  UIADD3 UR5, UR16, -0x3, URZ ;  /* 0xfffffffd10057890 */ /* 0x000fc8000fffe03f */
        /* <DEDUP_REMOVED lines=10> */
[----:B------:R-:W-:Y:S02]  /*5e00*/  LEA R22, P2, R4, UR4, 0x1 ;  /* 0x0000000404167c11 */ /* 0x000fe4000f8408ff */
[----:B------:R-:W-:Y:S02]  /*5e10*/  LEA.HI.X R9, R26, R245, R9, 0x6, P1 ;  /* 0x000000f51a097211 */ /* 0x000fe400008f3409 */
[----:B------:R-:W-:Y:S02]  /*5e20*/  IADD3 R26, P1, R22, UR20, RZ ;  /* 0x00000014161a7c10 */ /* 0x000fe4000ff3e0ff */
[----:B------:R-:W-:-:S04]  /*5e30*/  LEA.HI.X R23, R4, UR5, R9, 0x1, P2 ;  /* 0x0000000504177c11 */ /* 0x000fc800090f0c09 */
[----:B------:R-:W-:Y:S01]  /*5e40*/  IADD3.X R27, R23, UR17, RZ, P1, !PT ;  /* 0x00000011171b7c10 */ /* 0x000fe20008ffe4ff */
[----:B------:R-:W-:Y:S01]  /*5e50*/  @!PT LDS RZ, [RZ] ;  /* 0x00000000fffff984 */ /* 0x000fe20000000800 */
[----:B------:R-:W-:Y:S01]  /*5e60*/  @!PT LDS RZ, [RZ] ;  /* 0x00000000fffff984 */ /* 0x000fe20000000800 */
[----:B------:R-:W-:Y:S01]  /*5e70*/  @!PT LDS RZ, [RZ] ;  /* 0x00000000fffff984 */ /* 0x000fe20000000800 */
        /* <DEDUP_REMOVED lines=9> */
.L_x_177:
        /* <DEDUP_REMOVED lines=10> */
[----:B------:R-:W-:Y:S02]  /*5fb0*/  FSEL R181, R7, -INF , !P0 ;  /* 0xff80000007b57808 */ /* 0x000fe40004000000 */
[----:B------:R-:W-:-:S04]  /*5fc0*/  FMNMX.FTZ R8, R183, R8, !PT ;  /* 0x00000008b7087209 */ /* 0x000fc80007810000 */
[----:B------:R-:W-:Y:S02]  /*5fd0*/  FMNMX.FTZ R7, R181, R8, !PT ;  /* 0x00000008b5077209 */ /* 0x000fe40007810000 */
[----:B------:R-:W-:Y:S01]  /*5fe0*/  LDSM.16.MT88.4 R8, [R229+0x18000] ;  /* 0x01800000e508783b */ /* 0x000fe20000004200 */
[----:B--2---:R-:W-:-:S03]  /*5ff0*/  FMNMX.FTZ R5, R5, R4, !PT ;  /* 0x0000000405057209 */ /* 0x004fc60007810000 */
[----:B------:R-:W1:Y:S04]  /*6000*/  SHFL.BFLY PT, R6, R7, 0x2, 0x1f ;  /* 0x0c401f0007067f89 */ /* 0x000e6800000e0000 */
[----:B------:R-:W2:Y:S01]  /*6010*/  SHFL.BFLY PT, R208, R5, 0x1, 0x1f ;  /* 0x0c201f0005d07f89 */ /* 0x000ea200000e0000 */
[----:B-1----:R-:W-:Y:S02]  /*6020*/  FMNMX.FTZ R4, R7, R6, !PT ;  /* 0x0000000607047209 */ /* 0x002fe40007810000 */
[----:B--2---:R-:W-:-:S03]  /*6030*/  FMNMX.FTZ R208, R5, R208, !PT ;  /* 0x000000d005d07209 */ /* 0x004fc60007810000 */
[----:B------:R-:W1:Y:S01]  /*6040*/  SHFL.BFLY PT, R15, R4, 0x1, 0x1f ;  /* 0x0c201f00040f7f89 */ /* 0x000e6200000e0000 */
[C---:B------:R-:W-:Y:S01]  /*6050*/  FSETP.NEU.FTZ.AND P1, PT, R208.reuse, -INF , PT ;  /* 0xff800000d000780b */ /* 0x040fe20003f3d000 */
[----:B------:R-:W-:-:S03]  /*6060*/  FMUL.FTZ R189, R208, UR21 ;  /* 0x00000015d0bd7c20 */ /* 0x000fc60008410000 */
[----:B------:R-:W-:Y:S02]  /*6070*/  FSEL R5, R208, RZ, P1 ;  /* 0x000000ffd0057208 */ /* 0x000fe40000800000 */
        /* <DEDUP_REMOVED lines=8> */
[--C-:B------:R-:W-:Y:S01]  /*6100*/  FFMA.FTZ R192, R28, UR21, -R189.reuse ;  /* 0x000000151cc07c23 */ /* 0x100fe200080108bd */
[--C-:B------:R-:W-:Y:S01]  /*6110*/  FFMA.FTZ R193, R30, UR21, -R189.reuse ;  /* 0x000000151ec17c23 */ /* 0x100fe200080108bd */
[----:B------:R-:W-:Y:S01]  /*6120*/  FFMA.FTZ R209, R204, UR21, -R189 ;  /* 0x00000015ccd17c23 */ /* 0x000fe200080108bd */
[----:B-1----:R-:W-:Y:S01]  /*6130*/  FMNMX.FTZ R15, R4, R15, !PT ;  /* 0x0000000f040f7209 */ /* 0x002fe20007810000 */
[----:B------:R-:W-:Y:S01]  /*6140*/  FADD.FTZ R4, R164, -R5 ;  /* 0x80000005a4047221 */ /* 0x000fe20000010000 */
[----:B------:R-:W-:Y:S01]  /*6150*/  LDSM.16.MT88.4 R28, [R230+0x18800] ;  /* 0x01880000e61c783b */ /* 0x000fe20000004200 */
[--C-:B------:R-:W-:Y:S01]  /*6160*/  FFMA.FTZ R202, R202, UR21, -R189.reuse ;  /* 0x00000015caca7c23 */ /* 0x100fe200080108bd */
[C---:B------:R-:W-:Y:S01]  /*6170*/  FSETP.NEU.FTZ.AND P0, PT, R15.reuse, -INF , PT ;  /* 0xff8000000f00780b */ /* 0x040fe20003f1d000 */
[C---:B------:R-:W-:Y:S01]  /*6180*/  FMUL.FTZ R182, R15.reuse, UR21 ;  /* 0x000000150fb67c20 */ /* 0x040fe20008410000 */
[----:B------:R-:W-:Y:S01]  /*6190*/  FMUL.FTZ R180, R4, UR21 ;  /* 0x0000001504b47c20 */ /* 0x000fe20008410000 */
[----:B------:R-:W1:Y:S01]  /*61a0*/  MUFU.EX2 R177, R177 ;  /* 0x000000b100b17308 */ /* 0x000e620000000800 */
[----:B------:R-:W-:Y:S01]  /*61b0*/  FSEL R6, R15, RZ, P0 ;  /* 0x000000ff0f067208 */ /* 0x000fe20000000000 */
[--C-:B------:R-:W-:Y:S01]  /*61c0*/  FFMA.FTZ R200, R200, UR21, -R189.reuse ;  /* 0x00000015c8c87c23 */ /* 0x100fe200080108bd */
[----:B------:R-:W-:Y:S01]  /*61d0*/  FSEL R182, R182, RZ, P0 ;  /* 0x000000ffb6b67208 */ /* 0x000fe20000000000 */
[----:B------:R-:W-:Y:S01]  /*61e0*/  FFMA.FTZ R184, R184, UR21, -R189 ;  /* 0x00000015b8b87c23 */ /* 0x000fe200080108bd */
[----:B------:R-:W-:Y:S01]  /*61f0*/  PLOP3.LUT P0, PT, PT, PT, UP0, 0x80, 0x0 ;  /* 0x000000000000781c */ /* 0x000fe20003f0f008 */
[----:B------:R-:W-:-:S02]  /*6200*/  FADD.FTZ R6, R3, -R6 ;  /* 0x8000000603067221 */ /* 0x000fc40000010000 */
[--C-:B------:R-:W-:Y:S01]  /*6210*/  FFMA.FTZ R172, R17, UR21, -R182.reuse ;  /* 0x0000001511ac7c23 */ /* 0x100fe200080108b6 */
[--C-:B------:R-:W-:Y:S01]  /*6220*/  FFMA.FTZ R179, R19, UR21, -R182.reuse ;  /* 0x0000001513b37c23 */ /* 0x100fe200080108b6 */
[--C-:B------:R-:W-:Y:S01]  /*6230*/  FFMA.FTZ R174, R25, UR21, -R182.reuse ;  /* 0x0000001519ae7c23 */ /* 0x100fe200080108b6 */
[----:B------:R-:W2:Y:S01]  /*6240*/  LDSM.16.MT88.4 R16, [R230+0x18000] ;  /* 0x01800000e610783b */ /* 0x000ea20000004200 */
[--C-:B------:R-:W-:Y:S01]  /*6250*/  FFMA.FTZ R173, R171, UR21, -R182.reuse ;  /* 0x00000015abad7c23 */ /* 0x100fe200080108b6 */
[----:B------:R-:W-:Y:S01]  /*6260*/  FMUL.FTZ R3, R6, UR21 ;  /* 0x0000001506037c20 */ /* 0x000fe20008410000 */
[----:B------:R-:W-:Y:S01]  /*6270*/  MUFU.EX2 R176, R176 ;  /* 0x000000b000b07308 */ /* 0x000fe20000000800 */
[----:B------:R-:W-:Y:S01]  /*6280*/  LDSM.16.MT88.4 R24, [R228+0x1e000] ;  /* 0x01e00000e418783b */ /* 0x000fe20000004200 */
[--C-:B------:R-:W-:Y:S01]  /*6290*/  FFMA.FTZ R195, R207, UR21, -R182.reuse ;  /* 0x00000015cfc37c23 */ /* 0x100fe200080108b6 */
[----:B-1----:R-:W-:Y:S01]  /*62a0*/  F2FP.BF16.F32.PACK_AB R4, R177, R178 ;  /* 0x000000b2b104723e */ /* 0x002fe200000010ff */
[--C-:B------:R-:W-:Y:S01]  /*62b0*/  FFMA.FTZ R198, R35, UR21, -R182.reuse ;  /* 0x0000001523c67c23 */ /* 0x100fe200080108b6 */
[--C-:B------:R-:W-:Y:S01]  /*62c0*/  FFMA.FTZ R196, R165, UR21, -R182.reuse ;  /* 0x00000015a5c47c23 */ /* 0x100fe200080108b6 */
[--C-:B------:R-:W-:Y:S01]  /*62d0*/  FFMA.FTZ R197, R167, UR21, -R182.reuse ;  /* 0x00000015a7c57c23 */ /* 0x100fe200080108b6 */
[----:B------:R-:W-:Y:S01]  /*62e0*/  LDSM.16.MT88.4 R32, [R232+0x18800] ;  /* 0x01880000e820783b */ /* 0x000fe20000004200 */
[----:B------:R-:W1:Y:S01]  /*62f0*/  MUFU.EX2 R175, R175 ;  /* 0x000000af00af7308 */ /* 0x000e620000000800 */
[----:B------:R-:W-:Y:S01]  /*6300*/  FFMA.FTZ R207, R168, UR21, -R189 ;  /* 0x00000015a8cf7c23 */ /* 0x000fe200080108bd */
[--C-:B------:R-:W-:Y:S01]  /*6310*/  FFMA.FTZ R204, R201, UR21, -R182.reuse ;  /* 0x00000015c9cc7c23 */ /* 0x100fe200080108b6 */
[----:B------:R-:W-:Y:S01]  /*6320*/  LDSM.16.MT88.4 R164, [R229+0x1a800] ;  /* 0x01a80000e5a4783b */ /* 0x000fe20000004200 */
[--C-:B------:R-:W-:Y:S01]  /*6330*/  FFMA.FTZ R203, R203, UR21, -R182.reuse ;  /* 0x00000015cbcb7c23 */ /* 0x100fe200080108b6 */
[--C-:B------:R-:W-:Y:S01]  /*6340*/  FFMA.FTZ R201, R205, UR21, -R182.reuse ;  /* 0x00000015cdc97c23 */ /* 0x100fe200080108b6 */
[--C-:B------:R-:W-:Y:S01]  /*6350*/  FFMA.FTZ R199, R199, UR21, -R182.reuse ;  /* 0x00000015c7c77c23 */ /* 0x100fe200080108b6 */
[----:B------:R-:W-:Y:S01]  /*6360*/  LDSM.16.MT88.4 R168, [R229+0x1e800] ;  /* 0x01e80000e5a8783b */ /* 0x000fe20000004200 */
[----:B------:R-:W-:Y:S01]  /*6370*/  MUFU.EX2 R174, R174 ;  /* 0x000000ae00ae7308 */ /* 0x000fe20000000800 */
[--C-:B------:R-:W-:Y:S01]  /*6380*/  FFMA.FTZ R185, R185, UR21, -R182.reuse ;  /* 0x00000015b9b97c23 */ /* 0x100fe200080108b6 */
[----:B------:R-:W-:-:S06]  /*6390*/  FFMA.FTZ R183, R183, UR21, -R182 ;  /* 0x00000015b7b77c23 */ /* 0x000fcc00080108b6 */
[----:B------:R-:W3:Y:S01]  /*63a0*/  MUFU.EX2 R173, R173 ;  /* 0x000000ad00ad7308 */ /* 0x000ee20000000800 */
[----:B-1----:R-:W-:-:S07]  /*63b0*/  F2FP.BF16.F32.PACK_AB R6, R175, R176 ;  /* 0x000000b0af06723e */ /* 0x002fce00000010ff */
[----:B------:R-:W-:Y:S08]  /*63c0*/  MUFU.EX2 R172, R172 ;  /* 0x000000ac00ac7308 */ /* 0x000ff00000000800 */
[----:B------:R-:W1:Y:S01]  /*63d0*/  MUFU.EX2 R179, R179 ;  /* 0x000000b300b37308 */ /* 0x000e620000000800 */
[----:B---3--:R-:W-:-:S07]  /*63e0*/  F2FP.BF16.F32.PACK_AB R5, R173, R174 ;  /* 0x000000aead05723e */ /* 0x008fce00000010ff */
[----:B------:R-:W3:Y:S08]  /*63f0*/  MUFU.EX2 R180, R180 ;  /* 0x000000b400b47308 */ /* 0x000ef00000000800 */
[----:B------:R-:W4:Y:S01]  /*6400*/  MUFU.EX2 R3, R3 ;  /* 0x0000000300037308 */ /* 0x000f220000000800 */
[----:B-1----:R-:W-:-:S07]  /*6410*/  F2FP.BF16.F32.PACK_AB R7, R179, R172 ;  /* 0x000000acb307723e */ /* 0x002fce00000010ff */
[----:B------:R-:W-:Y:S01]  /*6420*/  MUFU.EX2 R191, R191 ;  /* 0x000000bf00bf7308 */ /* 0x000fe20000000800 */
[-C--:B---3--:R-:W-:Y:S01]  /*6430*/  FMUL.FTZ R160, R160, R180.reuse ;  /* 0x000000b4a0a07220 */ /* 0x088fe20000410000 */
[-C--:B------:R-:W-:Y:S01]  /*6440*/  FMUL.FTZ R161, R161, R180.reuse ;  /* 0x000000b4a1a17220 */ /* 0x080fe20000410000 */
[-C--:B------:R-:W-:Y:S01]  /*6450*/  FMUL.FTZ R156, R156, R180.reuse ;  /* 0x000000b49c9c7220 */ /* 0x080fe20000410000 */
[-C--:B------:R-:W-:Y:S01]  /*6460*/  FMUL.FTZ R157, R157, R180.reuse ;  /* 0x000000b49d9d7220 */ /* 0x080fe20000410000 */
[-C--:B------:R-:W-:Y:S01]  /*6470*/  FMUL.FTZ R36, R36, R180.reuse ;  /* 0x000000b424247220 */ /* 0x080fe20000410000 */
[-C--:B------:R-:W-:Y:S01]  /*6480*/  FMUL.FTZ R37, R37, R180.reuse ;  /* 0x000000b425257220 */ /* 0x080fe20000410000 */
[-C--:B------:R-:W-:Y:S01]  /*6490*/  FMUL.FTZ R40, R40, R180.reuse ;  /* 0x000000b428287220 */ /* 0x080fe20000410000 */
[-C--:B------:R-:W-:Y:S01]  /*64a0*/  FMUL.FTZ R41, R41, R180.reuse ;  /* 0x000000b429297220 */ /* 0x080fe20000410000 */
[-C--:B----4-:R-:W-:Y:S01]  /*64b0*/  FMUL.FTZ R162, R162, R3.reuse ;  /* 0x00000003a2a27220 */ /* 0x090fe20000410000 */
        /* <DEDUP_REMOVED lines=128> */
[----:B------:R-:W-:Y:S01]  /*6cc0*/  MUFU.EX2 R194, R194 ;  /* 0x000000c200c27308 */ /* 0x000fe20000000800 */
[-C--:B------:R-:W-:Y:S01]  /*6cd0*/  FMUL.FTZ R136, R136, R180.reuse ;  /* 0x000000b488887220 */ /* 0x080fe20000410000 */
[-C--:B------:R-:W-:Y:S01]  /*6ce0*/  FMUL.FTZ R137, R137, R180.reuse ;  /* 0x000000b489897220 */ /* 0x080fe20000410000 */
[C---:B------:R-:W-:Y:S01]  /*6cf0*/  HMMA.16816.F32.BF16 R96, R4.reuse, R10, R96 ;  /* 0x0000000a0460723c */ /* 0x040fe20000041860 */
[----:B------:R-:W3:Y:S01]  /*6d00*/  LDSM.16.MT88.4 R8, [R228+0x1c000] ;  /* 0x01c00000e408783b */ /* 0x000ee20000004200 */
        /* <DEDUP_REMOVED lines=17> */
[----:B------:R-:W-:Y:S01]  /*6e20*/  FFMA.FTZ R178, R249, R180, R178 ;  /* 0x000000b4f9b27223 */ /* 0x000fe200000100b2 */
[----:B------:R-:W-:Y:S01]  /*6e30*/  FFMA.FTZ R174, R247, R3, R174 ;  /* 0x00000003f7ae7223 */ /* 0x000fe200000100ae */
[----:B------:R-:W1:Y:S02]  /*6e40*/  MUFU.EX2 R195, R195 ;  /* 0x000000c300c37308 */ /* 0x000e640000000800 */
[----:B------:R-:W-:Y:S01]  /*6e50*/  HMMA.16816.F32.BF16 R104, R4, R22, R104 ;  /* 0x000000160468723c */ /* 0x000fe20000041868 */
[----:B------:R-:W4:Y:S01]  /*6e60*/  LDSM.16.MT88.4 R20, [R232+0x1e000] ;  /* 0x01e00000e814783b */ /* 0x000f220000004200 */
[----:B------:R-:W-:Y:S01]  /*6e70*/  FADD.FTZ R177, R177, R178 ;  /* 0x000000b2b1b17221 */ /* 0x000fe20000010000 */
[----:B------:R-:W-:-:S03]  /*6e80*/  FADD.FTZ R173, R173, R174 ;  /* 0x000000aeadad7221 */ /* 0x000fc60000010000 */
[----:B--2---:R-:W-:Y:S01]  /*6e90*/  HMMA.16816.F32.BF16 R108, R4, R16, R108 ;  /* 0x00000010046c723c */ /* 0x004fe2000004186c */
[----:B------:R-:W2:Y:S01]  /*6ea0*/  MUFU.EX2 R198, R198 ;  /* 0x000000c600c67308 */ /* 0x000ea20000000800 */
[----:B------:R-:W-:Y:S01]  /*6eb0*/  FADD.FTZ R176, R176, R177 ;  /* 0x000000b1b0b07221 */ /* 0x000fe20000010000 */
[----:B------:R-:W-:-:S03]  /*6ec0*/  FADD.FTZ R172, R172, R173 ;  /* 0x000000adacac7221 */ /* 0x000fc60000010000 */
[C---:B------:R-:W-:Y:S01]  /*6ed0*/  HMMA.16816.F32.BF16 R112, R4.reuse, R18, R112 ;  /* 0x000000120470723c */ /* 0x040fe20000041870 */
[----:B------:R-:W5:Y:S01]  /*6ee0*/  LDSM.16.MT88.4 R16, [R230+0x1e000] ;  /* 0x01e00000e610783b */ /* 0x000f620000004200 */
[----:B------:R-:W-:Y:S01]  /*6ef0*/  FADD.FTZ R176, R175, R176 ;  /* 0x000000b0afb07221 */ /* 0x000fe20000010000 */
[----:B------:R-:W-:Y:S01]  /*6f00*/  MUFU.EX2 R196, R196 ;  /* 0x000000c400c47308 */ /* 0x000fe20000000800 */
[----:B------:R-:W-:Y:S02]  /*6f10*/  FADD.FTZ R172, R179, R172 ;  /* 0x000000acb3ac7221 */ /* 0x000fe40000010000 */
[----:B---3--:R-:W-:Y:S02]  /*6f20*/  HMMA.16816.F32.BF16 R152, R4, R8, R152 ;  /* 0x000000080498723c */ /* 0x008fe40000041898 */
[----:B-1----:R-:W-:-:S03]  /*6f30*/  FADD.FTZ R3, R195, R172 ;  /* 0x000000acc3037221 */ /* 0x002fc60000010000 */
[----:B------:R-:W1:Y:S01]  /*6f40*/  MUFU.EX2 R197, R197 ;  /* 0x000000c500c57308 */ /* 0x000e620000000800 */
[----:B------:R-:W-:Y:S01]  /*6f50*/  HMMA.16816.F32.BF16 R116, R4, R10, R116 ;  /* 0x0000000a0474723c */ /* 0x000fe20000041874 */
[----:B------:R-:W3:Y:S01]  /*6f60*/  LDSM.16.MT88.4 R8, [R229+0x1e000] ;  /* 0x01e00000e508783b */ /* 0x000ee20000004200 */
[----:B--2---:R-:W-:-:S04]  /*6f70*/  FADD.FTZ R3, R198, R3 ;  /* 0x00000003c6037221 */ /* 0x004fc80000010000 */
[C---:B------:R-:W-:Y:S01]  /*6f80*/  HMMA.16816.F32.BF16 R144, R4.reuse, R24, R144 ;  /* 0x000000180490723c */ /* 0x040fe20000041890 */
[----:B------:R-:W-:Y:S05]  /*6f90*/  MUFU.EX2 R202, R202 ;  /* 0x000000ca00ca7308 */ /* 0x000fea0000000800 */
[C---:B------:R-:W-:Y:S01]  /*6fa0*/  HMMA.16816.F32.BF16 R148, R4.reuse, R26, R148 ;  /* 0x0000001a0494723c */ /* 0x040fe20000041894 */
[----:B------:R-:W-:Y:S02]  /*6fb0*/  LDSM.16.MT88.4 R24, [R230+0x1a800] ;  /* 0x01a80000e618783b */ /* 0x000fe40000004200 */
[----:B------:R-:W2:Y:S03]  /*6fc0*/  MUFU.EX2 R207, R207 ;  /* 0x000000cf00cf7308 */ /* 0x000ea60000000800 */
[C---:B----4-:R-:W-:Y:S05]  /*6fd0*/  HMMA.16816.F32.BF16 R120, R4.reuse, R20, R120 ;  /* 0x000000140478723c */ /* 0x050fea0000041878 */
[----:B------:R-:W-:Y:S01]  /*6fe0*/  MUFU.EX2 R200, R200 ;  /* 0x000000c800c87308 */ /* 0x000fe20000000800 */
[C---:B------:R-:W-:Y:S01]  /*6ff0*/  HMMA.16816.F32.BF16 R124, R4.reuse, R22, R124 ;  /* 0x00000016047c723c */ /* 0x040fe2000004187c */
[----:B------:R-:W4:Y:S05]  /*7000*/  LDSM.16.MT88.4 R20, [R229+0x18800] ;  /* 0x01880000e514783b */ /* 0x000f2a0000004200 */
[C---:B-----5:R-:W-:Y:S01]  /*7010*/  HMMA.16816.F32.BF16 R128, R4.reuse, R16, R128 ;  /* 0x000000100480723c */ /* 0x060fe20000041880 */
[----:B------:R-:W-:Y:S05]  /*7020*/  MUFU.EX2 R209, R209 ;  /* 0x000000d100d17308 */ /* 0x000fea0000000800 */
[C---:B------:R-:W-:Y:S01]  /*7030*/  HMMA.16816.F32.BF16 R132, R4.reuse, R18, R132 ;  /* 0x000000120484723c */ /* 0x040fe20000041884 */
[----:B------:R-:W5:Y:S02]  /*7040*/  LDSM.16.MT88.4 R16, [R228+0x18800] ;  /* 0x01880000e410783b */ /* 0x000f640000004200 */
[----:B------:R-:W-:Y:S03]  /*7050*/  MUFU.EX2 R203, R203 ;  /* 0x000000cb00cb7308 */ /* 0x000fe60000000800 */
[C---:B---3--:R-:W-:Y:S05]  /*7060*/  HMMA.16816.F32.BF16 R136, R4.reuse, R8, R136 ;  /* 0x000000080488723c */ /* 0x048fea0000041888 */
[----:B------:R-:W3:Y:S01]  /*7070*/  MUFU.EX2 R204, R204 ;  /* 0x000000cc00cc7308 */ /* 0x000ee20000000800 */
[----:B------:R-:W-:Y:S01]  /*7080*/  HMMA.16816.F32.BF16 R140, R4, R10, R140 ;  /* 0x0000000a048c723c */ /* 0x000fe2000004188c */
[----:B------:R-:W2:Y:S06]  /*7090*/  LDSM.16.MT88.4 R8, [R232+0x1a800] ;  /* 0x01a80000e808783b */ /* 0x000eac0000004200 */
[----:B------:R-:W-:Y:S01]  /*70a0*/  F2FP.BF16.F32.PACK_AB R4, R194, R191 ;  /* 0x000000bfc204723e */ /* 0x000fe200000010ff */
[----:B------:R-:W-:Y:S01]  /*70b0*/  MUFU.EX2 R201, R201 ;  /* 0x000000c900c97308 */ /* 0x000fe20000000800 */
[----:B------:R-:W-:Y:S01]  /*70c0*/  F2FP.BF16.F32.PACK_AB R5, R198, R195 ;  /* 0x000000c3c605723e */ /* 0x000fe200000010ff */
[----:B------:R-:W-:Y:S01]  /*70d0*/  FADD.FTZ R191, R191, R176 ;  /* 0x000000b0bfbf7221 */ /* 0x000fe20000010000 */
[----:B------:R-:W-:-:S02]  /*70e0*/  F2FP.BF16.F32.PACK_AB R6, R193, R192 ;  /* 0x000000c0c106723e */ /* 0x000fc400000010ff */
[C---:B-1----:R-:W-:Y:S01]  /*70f0*/  F2FP.BF16.F32.PACK_AB R7, R197.reuse, R196 ;  /* 0x000000c4c507723e */ /* 0x042fe200000010ff */
[----:B------:R-:W-:Y:S01]  /*7100*/  FADD.FTZ R191, R194, R191 ;  /* 0x000000bfc2bf7221 */ /* 0x000fe20000010000 */
[----:B------:R-:W-:Y:S01]  /*7110*/  FADD.FTZ R196, R196, R3 ;  /* 0x00000003c4c47221 */ /* 0x000fe20000010000 */
[----:B------:R-:W-:Y:S02]  /*7120*/  MUFU.EX2 R184, R184 ;  /* 0x000000b800b87308 */ /* 0x000fe40000000800 */
[----:B------:R-:W-:Y:S01]  /*7130*/  FADD.FTZ R192, R192, R191 ;  /* 0x000000bfc0c07221 */ /* 0x000fe20000010000 */
[----:B------:R-:W-:Y:S01]  /*7140*/  FADD.FTZ R196, R197, R196 ;  /* 0x000000c4c5c47221 */ /* 0x000fe20000010000 */
[C---:B----4-:R-:W-:Y:S02]  /*7150*/  HMMA.16816.F32.BF16 R44, R4.reuse, R20, R44 ;  /* 0x00000014042c723c */ /* 0x050fe4000004182c */
[----:B------:R-:W-:Y:S02]  /*7160*/  FADD.FTZ R193, R193, R192 ;  /* 0x000000c0c1c17221 */ /* 0x000fe40000010000 */
[----:B------:R-:W-:Y:S02]  /*7170*/  MUFU.EX2 R185, R185 ;  /* 0x000000b900b97308 */ /* 0x000fe40000000800 */
[C---:B------:R-:W-:Y:S01]  /*7180*/  HMMA.16816.F32.BF16 R48, R4.reuse, R22, R48 ;  /* 0x000000160430723c */ /* 0x040fe20000041830 */
[----:B------:R-:W1:Y:S05]  /*7190*/  LDSM.16.MT88.4 R20, [R230+0x1c800] ;  /* 0x01c80000e614783b */ /* 0x000e6a0000004200 */
[C---:B-----5:R-:W-:Y:S01]  /*71a0*/  HMMA.16816.F32.BF16 R52, R4.reuse, R16, R52 ;  /* 0x000000100434723c */ /* 0x060fe20000041834 */
[----:B------:R-:W-:Y:S05]  /*71b0*/  MUFU.EX2 R183, R183 ;  /* 0x000000b700b77308 */ /* 0x000fea0000000800 */
[C---:B------:R-:W-:Y:S01]  /*71c0*/  HMMA.16816.F32.BF16 R56, R4.reuse, R18, R56 ;  /* 0x000000120438723c */ /* 0x040fe20000041838 */
[----:B------:R-:W4:Y:S05]  /*71d0*/  LDSM.16.MT88.4 R16, [R229+0x1c800] ;  /* 0x01c80000e510783b */ /* 0x000f2a0000004200 */
[C---:B------:R-:W-:Y:S06]  /*71e0*/  HMMA.16816.F32.BF16 R160, R4.reuse, R32, R160 ;  /* 0x0000002004a0723c */ /* 0x040fec00000418a0 */
[C---:B------:R-:W-:Y:S01]  /*71f0*/  HMMA.16816.F32.BF16 R156, R4.reuse, R34, R156 ;  /* 0x00000022049c723c */ /* 0x040fe2000004189c */
[----:B------:R-:W5:Y:S05]  /*7200*/  LDSM.16.MT88.4 R32, [R228+0x1a800] ;  /* 0x01a80000e420783b */ /* 0x000f6a0000004200 */
[C---:B------:R-:W-:Y:S06]  /*7210*/  HMMA.16816.F32.BF16 R36, R4.reuse, R28, R36 ;  /* 0x0000001c0424723c */ /* 0x040fec0000041824 */
[C---:B------:R-:W-:Y:S01]  /*7220*/  HMMA.16816.F32.BF16 R40, R4.reuse, R30, R40 ;  /* 0x0000001e0428723c */ /* 0x040fe20000041828 */
[----:B------:R-:W3:Y:S05]  /*7230*/  LDSM.16.MT88.4 R28, [R232+0x1c800] ;  /* 0x01c80000e81c783b */ /* 0x000eea0000004200 */
[C---:B--2---:R-:W-:Y:S06]  /*7240*/  HMMA.16816.F32.BF16 R60, R4.reuse, R8, R60 ;  /* 0x00000008043c723c */ /* 0x044fec000004183c */
[C---:B------:R-:W-:Y:S01]  /*7250*/  HMMA.16816.F32.BF16 R64, R4.reuse, R10, R64 ;  /* 0x0000000a0440723c */ /* 0x040fe20000041840 */
[----:B------:R-:W2:Y:S05]  /*7260*/  LDSM.16.MT88.4 R8, [R228+0x1c800] ;  /* 0x01c80000e408783b */ /* 0x000eaa0000004200 */
[C---:B------:R-:W-:Y:S06]  /*7270*/  HMMA.16816.F32.BF16 R68, R4.reuse, R24, R68 ;  /* 0x000000180444723c */ /* 0x040fec0000041844 */
[C---:B------:R-:W-:Y:S01]  /*7280*/  HMMA.16816.F32.BF16 R72, R4.reuse, R26, R72 ;  /* 0x0000001a0448723c */ /* 0x040fe20000041848 */
[----:B------:R-:W2:Y:S05]  /*7290*/  LDSM.16.MT88.4 R24, [R232+0x1e800] ;  /* 0x01e80000e818783b */ /* 0x000eaa0000004200 */
[C---:B------:R-:W-:Y:S06]  /*72a0*/  HMMA.16816.F32.BF16 R76, R4.reuse, R164, R76 ;  /* 0x000000a4044c723c */ /* 0x040fec000004184c */
[C---:B------:R-:W-:Y:S01]  /*72b0*/  HMMA.16816.F32.BF16 R80, R4.reuse, R166, R80 ;  /* 0x000000a60450723c */ /* 0x040fe20000041850 */
[----:B------:R-:W-:Y:S05]  /*72c0*/  LDSM.16.MT88.4 R164, [R228+0x1e800] ;  /* 0x01e80000e4a4783b */ /* 0x000fea0000004200 */
[C---:B-1----:R-:W-:Y:S06]  /*72d0*/  HMMA.16816.F32.BF16 R100, R4.reuse, R20, R100 ;  /* 0x000000140464723c */ /* 0x042fec0000041864 */
[C---:B------:R-:W-:Y:S01]  /*72e0*/  HMMA.16816.F32.BF16 R104, R4.reuse, R22, R104 ;  /* 0x000000160468723c */ /* 0x040fe20000041868 */
[----:B------:R-:W1:Y:S05]  /*72f0*/  LDSM.16.MT88.4 R20, [R230+0x1e800] ;  /* 0x01e80000e614783b */ /* 0x000e6a0000004200 */
[C---:B----4-:R-:W-:Y:S06]  /*7300*/  HMMA.16816.F32.BF16 R108, R4.reuse, R16, R108 ;  /* 0x00000010046c723c */ /* 0x050fec000004186c */
[C---:B------:R-:W-:Y:S01]  /*7310*/  HMMA.16816.F32.BF16 R112, R4.reuse, R18, R112 ;  /* 0x000000120470723c */ /* 0x040fe20000041870 */
[----:B------:R-:W4:Y:S05]  /*7320*/  LDSM.16.MT88.4 R16, [R228+0x19000] ;  /* 0x01900000e410783b */ /* 0x000f2a0000004200 */
[C---:B------:R-:W-:Y:S01]  /*7330*/  HMMA.16816.F32.BF16 R136, R4.reuse, R168, R136 ;  /* 0x000000a80488723c */ /* 0x040fe20000041888 */
[----:B------:R-:W4:Y:S05]  /*7340*/  MUFU.EX2 R168, R199 ;  /* 0x000000c700a87308 */ /* 0x000f2a0000000800 */
[----:B-----5:R-:W-:Y:S01]  /*7350*/  HMMA.16816.F32.BF16 R84, R4, R32, R84 ;  /* 0x000000200454723c */ /* 0x020fe20000041854 */
[----:B------:R-:W-:-:S05]  /*7360*/  FFMA.FTZ R169, R190, UR21, -R189 ;  /* 0x00000015bea97c23 */ /* 0x000fca00080108bd */
[C---:B------:R-:W-:Y:S01]  /*7370*/  HMMA.16816.F32.BF16 R88, R4.reuse, R34, R88 ;  /* 0x000000220458723c */ /* 0x040fe20000041858 */
[----:B------:R-:W-:Y:S01]  /*7380*/  LDSM.16.MT88.4 R32, [R232+0x19000] ;  /* 0x01900000e820783b */ /* 0x000fe20000004200 */
[----:B------:R-:W-:Y:S04]  /*7390*/  MUFU.EX2 R169, R169 ;  /* 0x000000a900a97308 */ /* 0x000fe80000000800 */
[C---:B---3--:R-:W-:Y:S06]  /*73a0*/  HMMA.16816.F32.BF16 R92, R4.reuse, R28, R92 ;  /* 0x0000001c045c723c */ /* 0x048fec000004185c */
[C---:B------:R-:W-:Y:S01]  /*73b0*/  HMMA.16816.F32.BF16 R96, R4.reuse, R30, R96 ;  /* 0x0000001e0460723c */ /* 0x040fe20000041860 */
[----:B------:R-:W3:Y:S05]  /*73c0*/  LDSM.16.MT88.4 R28, [R230+0x19000] ;  /* 0x01900000e61c783b */ /* 0x000eea0000004200 */
[C---:B--2---:R-:W-:Y:S06]  /*73d0*/  HMMA.16816.F32.BF16 R152, R4.reuse, R8, R152 ;  /* 0x000000080498723c */ /* 0x044fec0000041898 */
[C---:B------:R-:W-:Y:S01]  /*73e0*/  HMMA.16816.F32.BF16 R116, R4.reuse, R10, R116 ;  /* 0x0000000a0474723c */ /* 0x040fe20000041874 */
[----:B------:R-:W-:Y:S05]  /*73f0*/  LDSM.16.MT88.4 R8, [R232+0x1b000] ;  /* 0x01b00000e808783b */ /* 0x000fea0000004200 */
[C---:B------:R-:W-:Y:S06]  /*7400*/  HMMA.16816.F32.BF16 R120, R4.reuse, R24, R120 ;  /* 0x000000180478723c */ /* 0x040fec0000041878 */
[C---:B------:R-:W-:Y:S01]  /*7410*/  HMMA.16816.F32.BF16 R124, R4.reuse, R26, R124 ;  /* 0x0000001a047c723c */ /* 0x040fe2000004187c */
[----:B------:R-:W-:Y:S05]  /*7420*/  LDSM.16.MT88.4 R24, [R230+0x1b000] ;  /* 0x01b00000e618783b */ /* 0x000fea0000004200 */
[C---:B-1----:R-:W-:Y:S06]  /*7430*/  HMMA.16816.F32.BF16 R128, R4.reuse, R20, R128 ;  /* 0x000000140480723c */ /* 0x042fec0000041880 */
[C---:B------:R-:W-:Y:S01]  /*7440*/  HMMA.16816.F32.BF16 R132, R4.reuse, R22, R132 ;  /* 0x000000160484723c */ /* 0x040fe20000041884 */
[----:B------:R-:W1:Y:S05]  /*7450*/  LDSM.16.MT88.4 R20, [R229+0x19000] ;  /* 0x01900000e514783b */ /* 0x000e6a0000004200 */
[C---:B------:R-:W-:Y:S06]  /*7460*/  HMMA.16816.F32.BF16 R140, R4.reuse, R170, R140 ;  /* 0x000000aa048c723c */ /* 0x040fec000004188c */
[----:B------:R-:W-:Y:S01]  /*7470*/  HMMA.16816.F32.BF16 R144, R4, R164, R144 ;  /* 0x000000a40490723c */ /* 0x000fe20000041890 */
[--C-:B------:R-:W-:Y:S01]  /*7480*/  FFMA.FTZ R171, R186, UR21, -R189.reuse ;  /* 0x00000015baab7c23 */ /* 0x100fe200080108bd */
[--C-:B------:R-:W-:Y:S01]  /*7490*/  FFMA.FTZ R186, R187, UR21, -R182.reuse ;  /* 0x00000015bbba7c23 */ /* 0x100fe200080108b6 */
[----:B------:R-:W-:Y:S01]  /*74a0*/  FFMA.FTZ R170, R188, UR21, -R189 ;  /* 0x00000015bcaa7c23 */ /* 0x000fe200080108bd */
[----:B------:R-:W-:-:S02]  /*74b0*/  FFMA.FTZ R182, R181, UR21, -R182 ;  /* 0x00000015b5b67c23 */ /* 0x000fc400080108b6 */
[----:B------:R-:W-:Y:S01]  /*74c0*/  HMMA.16816.F32.BF16 R148, R4, R166, R148 ;  /* 0x000000a60494723c */ /* 0x000fe20000041894 */
[----:B------:R-:W-:Y:S01]  /*74d0*/  LDSM.16.MT88.4 R164, [R229+0x1b000] ;  /* 0x01b00000e5a4783b */ /* 0x000fe20000004200 */
[----:B------:R-:W-:Y:S05]  /*74e0*/  MUFU.EX2 R171, R171 ;  /* 0x000000ab00ab7308 */ /* 0x000fea0000000800 */
[----:B------:R-:W-:Y:S01]  /*74f0*/  F2FP.BF16.F32.PACK_AB R4, R207, R202 ;  /* 0x000000cacf04723e */ /* 0x000fe200000010ff */
[----:B------:R-:W-:Y:S01]  /*7500*/  FADD.FTZ R202, R202, R193 ;  /* 0x000000c1caca7221 */ /* 0x000fe20000010000 */
[----:B------:R-:W-:Y:S01]  /*7510*/  F2FP.BF16.F32.PACK_AB R5, R204, R203 ;  /* 0x000000cbcc05723e */ /* 0x000fe200000010ff */
[----:B------:R-:W2:Y:S01]  /*7520*/  MUFU.EX2 R170, R170 ;  /* 0x000000aa00aa7308 */ /* 0x000ea20000000800 */
[----:B------:R-:W-:Y:S01]  /*7530*/  F2FP.BF16.F32.PACK_AB R6, R209, R200 ;  /* 0x000000c8d106723e */ /* 0x000fe200000010ff */
[----:B------:R-:W-:Y:S01]  /*7540*/  FADD.FTZ R203, R203, R196 ;  /* 0x000000c4cbcb7221 */ /* 0x000fe20000010000 */
[----:B----4-:R-:W-:Y:S01]  /*7550*/  F2FP.BF16.F32.PACK_AB R7, R168, R201 ;  /* 0x000000c9a807723e */ /* 0x010fe200000010ff */
[----:B------:R-:W-:-:S02]  /*7560*/  FADD.FTZ R207, R207, R202 ;  /* 0x000000cacfcf7221 */ /* 0x000fc40000010000 */
[----:B------:R-:W-:Y:S02]  /*7570*/  FADD.FTZ R204, R204, R203 ;  /* 0x000000cbcccc7221 */ /* 0x000fe40000010000 */
[----:B------:R-:W4:Y:S01]  /*7580*/  MUFU.EX2 R186, R186 ;  /* 0x000000ba00ba7308 */ /* 0x000f220000000800 */
[----:B------:R-:W-:Y:S01]  /*7590*/  FADD.FTZ R200, R200, R207 ;  /* 0x000000cfc8c87221 */ /* 0x000fe20000010000 */
[C---:B------:R-:W-:Y:S01]  /*75a0*/  HMMA.16816.F32.BF16 R52, R4.reuse, R16, R52 ;  /* 0x000000100434723c */ /* 0x040fe20000041834 */
[----:B------:R-:W-:Y:S02]  /*75b0*/  FADD.FTZ R3, R201, R204 ;  /* 0x000000ccc9037221 */ /* 0x000fe40000010000 */
[----:B------:R-:W-:Y:S02]  /*75c0*/  FADD.FTZ R200, R209, R200 ;  /* 0x000000c8d1c87221 */ /* 0x000fe40000010000 */
[----:B------:R-:W-:Y:S01]  /*75d0*/  FADD.FTZ R3, R168, R3 ;  /* 0x00000003a8037221 */ /* 0x000fe20000010000 */
[C---:B------:R-:W-:Y:S01]  /*75e0*/  HMMA.16816.F32.BF16 R56, R4.reuse, R18, R56 ;  /* 0x000000120438723c */ /* 0x040fe20000041838 */
[----:B------:R-:W5:Y:S01]  /*75f0*/  LDSM.16.MT88.4 R16, [R229+0x1d000] ;  /* 0x01d00000e510783b */ /* 0x000f620000004200 */
[----:B------:R-:W4:Y:S04]  /*7600*/  MUFU.EX2 R182, R182 ;  /* 0x000000b600b67308 */ /* 0x000f280000000800 */
[C---:B---3--:R-:W-:Y:S06]  /*7610*/  HMMA.16816.F32.BF16 R36, R4.reuse, R28, R36 ;  /* 0x0000001c0424723c */ /* 0x048fec0000041824 */
[C---:B------:R-:W-:Y:S01]  /*7620*/  HMMA.16816.F32.BF16 R40, R4.reuse, R30, R40 ;  /* 0x0000001e0428723c */ /* 0x040fe20000041828 */
[----:B------:R-:W3:Y:S05]  /*7630*/  LDSM.16.MT88.4 R28, [R232+0x1d000] ;  /* 0x01d00000e81c783b */ /* 0x000eea0000004200 */
[C---:B-1----:R-:W-:Y:S06]  /*7640*/  HMMA.16816.F32.BF16 R44, R4.reuse, R20, R44 ;  /* 0x00000014042c723c */ /* 0x042fec000004182c */
[C---:B------:R-:W-:Y:S01]  /*7650*/  HMMA.16816.F32.BF16 R48, R4.reuse, R22, R48 ;  /* 0x000000160430723c */ /* 0x040fe20000041830 */
[----:B------:R-:W1:Y:S05]  /*7660*/  LDSM.16.MT88.4 R20, [R230+0x1d000] ;  /* 0x01d00000e614783b */ /* 0x000e6a0000004200 */
[C---:B------:R-:W-:Y:S06]  /*7670*/  HMMA.16816.F32.BF16 R160, R4.reuse, R32, R160 ;  /* 0x0000002004a0723c */ /* 0x040fec00000418a0 */
[C---:B------:R-:W-:Y:S01]  /*7680*/  HMMA.16816.F32.BF16 R156, R4.reuse, R34, R156 ;  /* 0x00000022049c723c */ /* 0x040fe2000004189c */
[----:B------:R-:W2:Y:S05]  /*7690*/  LDSM.16.MT88.4 R32, [R228+0x1b000] ;  /* 0x01b00000e420783b */ /* 0x000eaa0000004200 */
[C---:B-----5:R-:W-:Y:S06]  /*76a0*/  HMMA.16816.F32.BF16 R108, R4.reuse, R16, R108 ;  /* 0x00000010046c723c */ /* 0x060fec000004186c */
[C---:B------:R-:W-:Y:S01]  /*76b0*/  HMMA.16816.F32.BF16 R112, R4.reuse, R18, R112 ;  /* 0x000000120470723c */ /* 0x040fe20000041870 */
[----:B------:R-:W5:Y:S05]  /*76c0*/  LDSM.16.MT88.4 R16, [R229+0x1f000] ;  /* 0x01f00000e510783b */ /* 0x000f6a0000004200 */
        /* <DEDUP_REMOVED lines=15> */
[C---:B-----5:R-:W-:Y:S06]  /*77c0*/  HMMA.16816.F32.BF16 R136, R4.reuse, R16, R136 ;  /* 0x000000100488723c */ /* 0x060fec0000041888 */
[C---:B------:R-:W-:Y:S01]  /*77d0*/  HMMA.16816.F32.BF16 R140, R4.reuse, R18, R140 ;  /* 0x00000012048c723c */ /* 0x040fe2000004188c */
[----:B------:R-:W5:Y:S05]  /*77e0*/  LDSM.16.MT88.4 R16, [R232+0x1b800] ;  /* 0x01b80000e810783b */ /* 0x000f6a0000004200 */
[C---:B------:R-:W-:Y:S06]  /*77f0*/  HMMA.16816.F32.BF16 R76, R4.reuse, R164, R76 ;  /* 0x000000a4044c723c */ /* 0x040fec000004184c */
[C---:B------:R-:W-:Y:S01]  /*7800*/  HMMA.16816.F32.BF16 R80, R4.reuse, R166, R80 ;  /* 0x000000a60450723c */ /* 0x040fe20000041850 */
[----:B------:R-:W5:Y:S05]  /*7810*/  LDSM.16.MT88.4 R164, [R230+0x19800] ;  /* 0x01980000e6a4783b */ /* 0x000f6a0000004200 */
        /* <DEDUP_REMOVED lines=9> */
[C---:B-1----:R-:W-:Y:S06]  /*78b0*/  HMMA.16816.F32.BF16 R144, R4.reuse, R20, R144 ;  /* 0x000000140490723c */ /* 0x042fec0000041890 */
[----:B------:R-:W-:Y:S01]  /*78c0*/  HMMA.16816.F32.BF16 R148, R4, R22, R148 ;  /* 0x000000160494723c */ /* 0x000fe20000041894 */
[----:B------:R-:W-:Y:S06]  /*78d0*/  LDSM.16.MT88.4 R20, [R228+0x1b800] ;  /* 0x01b80000e414783b */ /* 0x000fec0000004200 */
[----:B------:R-:W-:Y:S01]  /*78e0*/  F2FP.BF16.F32.PACK_AB R4, R170, R169 ;  /* 0x000000a9aa04723e */ /* 0x000fe200000010ff */
[----:B------:R-:W-:Y:S01]  /*78f0*/  FADD.FTZ R169, R169, R200 ;  /* 0x000000c8a9a97221 */ /* 0x000fe20000010000 */
[C---:B------:R-:W-:Y:S01]  /*7900*/  F2FP.BF16.F32.PACK_AB R5, R185.reuse, R186 ;  /* 0x000000bab905723e */ /* 0x040fe200000010ff */
[----:B------:R-:W-:Y:S01]  /*7910*/  FADD.FTZ R186, R186, R3 ;  /* 0x00000003baba7221 */ /* 0x000fe20000010000 */
[----:B------:R-:W-:Y:S01]  /*7920*/  F2FP.BF16.F32.PACK_AB R6, R184, R171 ;  /* 0x000000abb806723e */ /* 0x000fe200000010ff */
[----:B------:R-:W-:Y:S01]  /*7930*/  FADD.FTZ R170, R170, R169 ;  /* 0x000000a9aaaa7221 */ /* 0x000fe20000010000 */
[----:B------:R-:W-:Y:S01]  /*7940*/  F2FP.BF16.F32.PACK_AB R7, R182, R183 ;  /* 0x000000b7b607723e */ /* 0x000fe200000010ff */
[----:B------:R-:W-:Y:S01]  /*7950*/  FADD.FTZ R186, R185, R186 ;  /* 0x000000bab9ba7221 */ /* 0x000fe20000010000 */
[----:B------:R-:W-:Y:S01]  /*7960*/  MOV R3, R15 ;  /* 0x0000000f00037202 */ /* 0x000fe20000000f00 */
[----:B------:R-:W-:-:S02]  /*7970*/  FADD.FTZ R171, R171, R170 ;  /* 0x000000aaabab7221 */ /* 0x000fc40000010000 */
[----:B------:R-:W-:Y:S02]  /*7980*/  FADD.FTZ R183, R183, R186 ;  /* 0x000000bab7b77221 */ /* 0x000fe40000010000 */
[----:B--2---:R-:W-:Y:S01]  /*7990*/  HMMA.16816.F32.BF16 R160, R4, R32, R160 ;  /* 0x0000002004a0723c */ /* 0x004fe200000418a0 */
[----:B------:R-:W-:Y:S01]  /*79a0*/  FADD.FTZ R249, R184, R171 ;  /* 0x000000abb8f97221 */ /* 0x000fe20000010000 */
[----:B------:R-:W-:-:S04]  /*79b0*/  FADD.FTZ R247, R182, R183 ;  /* 0x000000b7b6f77221 */ /* 0x000fc80000010000 */
[C---:B------:R-:W-:Y:S01]  /*79c0*/  HMMA.16816.F32.BF16 R156, R4.reuse, R34, R156 ;  /* 0x00000022049c723c */ /* 0x040fe2000004189c */
[----:B------:R-:W1:Y:S05]  /*79d0*/  LDSM.16.MT88.4 R32, [R229+0x1b800] ;  /* 0x01b80000e520783b */ /* 0x000e6a0000004200 */
[C---:B-----5:R-:W-:Y:S06]  /*79e0*/  HMMA.16816.F32.BF16 R60, R4.reuse, R16, R60 ;  /* 0x00000010043c723c */ /* 0x060fec000004183c */
        /* <DEDUP_REMOVED lines=23> */
[C---:B----4-:R-:W-:Y:S06]  /*7b60*/  HMMA.16816.F32.BF16 R92, R4.reuse, R164, R92 ;  /* 0x000000a4045c723c */ /* 0x050fec000004185c */
[----:B------:R-:W-:Y:S01]  /*7b70*/  HMMA.16816.F32.BF16 R96, R4, R166, R96 ;  /* 0x000000a60460723c */ /* 0x000fe20000041860 */
[----:B------:R-:W-:-:S05]  /*7b80*/  MOV R164, R208 ;  /* 0x000000d000a47202 */ /* 0x000fca0000000f00 */
        /* <DEDUP_REMOVED lines=8> */
[C---:B------:R-:W-:Y:S06]  /*7c10*/  HMMA.16816.F32.BF16 R136, R4.reuse, R20, R136 ;  /* 0x000000140488723c */ /* 0x040fec0000041888 */
[C---:B------:R-:W-:Y:S06]  /*7c20*/  HMMA.16816.F32.BF16 R140, R4.reuse, R22, R140 ;  /* 0x00000016048c723c */ /* 0x040fec000004188c */
[C---:B--2---:R-:W-:Y:S06]  /*7c30*/  HMMA.16816.F32.BF16 R144, R4.reuse, R16, R144 ;  /* 0x000000100490723c */ /* 0x044fec0000041890 */
        /* <DEDUP_REMOVED lines=8> */
[----:B------:R-:W-:Y:S02]  /*7cc0*/  UIMAD UR4, UR4, UR6, URZ ;  /* 0x00000006040472a4 */ /* 0x000fe4000f8e023f */
[----:B------:R-:W-:Y:S02]  /*7cd0*/  UISETP.NE.AND UP0, UPT, UR16, 0x3, UPT ;  /* 0x000000031000788c */ /* 0x000fe4000bf05270 */
[----:B------:R-:W-:Y:S01]  /*7ce0*/  UIMAD UR4, UR22, UR7, UR4 ;  /* 0x00000007160472a4 */ /* 0x000fe2000f8e0204 */
[----:B------:R-:W-:Y:S02]  /*7cf0*/  IMAD.U32 R4, RZ, RZ, UR24 ;  /* 0x00000018ff047e24 */ /* 0x000fe4000f8e00ff */
[----:B------:R-:W-:Y:S01]  /*7d00*/  IMAD.U32 R5, RZ, RZ, UR25 ;  /* 0x00000019ff057e24 */ /* 0x000fe2000f8e00ff */
[----:B------:R-:W-:Y:S01]  /*7d10*/  UIADD3 UR4, UR25, UR4, URZ ;  /* 0x0000000419047290 */ /* 0x000fe2000fffe03f */
[----:B------:R-:W-:Y:S01]  /*7d20*/  BAR.SYNC.DEFER_BLOCKING 0x0 ;  /* 0x0000000000007b1d */ /* 0x000fe20000010000 */
[----:B------:R-:W-:-:S04]  /*7d30*/  LEA R6, P1, R4, R12, 0x6 ;  /* 0x0000000c04067211 */ /* 0x000fc800078230ff */
[----:B------:R-:W-:Y:S01]  /*7d40*/  IMAD.U32 R5, RZ, RZ, UR4 ;  /* 0x00000004ff057e24 */ /* 0x000fe2000f8e00ff */
[----:B------:R-:W-:-:S04]  /*7d50*/  LEA R8, P0, R6, UR10, 0x1 ;  /* 0x0000000a06087c11 */ /* 0x000fc8000f8008ff */
[----:B------:R-:W-:Y:S01]  /*7d60*/  LEA.HI.X R5, R4, R243, R5, 0x6, P1 ;  /* 0x000000f304057211 */ /* 0x000fe200008f3405 */
[----:B------:R-:W-:-:S03]  /*7d70*/  IMAD.U32 R4, RZ, RZ, UR6 ;  /* 0x00000006ff047e24 */ /* 0x000fc6000f8e00ff */
[----:B------:R-:W-:Y:S01]  /*7d80*/  LEA.HI.X R9, R6, UR11, R5, 0x1, P0 ;  /* 0x0000000b06097c11 */ /* 0x000fe200080f0c05 */
[----:B------:R-:W-:Y:S01]  /*7d90*/  IMAD.U32 R6, RZ, RZ, UR7 ;  /* 0x00000007ff067e24 */ /* 0x000fe2000f8e00ff */
[----:B------:R-:W-:-:S04]  /*7da0*/  LEA R24, P0, R4, R8, 0x6 ;  /* 0x0000000804187211 */ /* 0x000fc800078030ff */
[----:B------:R-:W-:Y:S01]  /*7db0*/  LEA.HI.X R25, R3, R9, R6, 0x6, P0 ;  /* 0x0000000903197211 */ /* 0x000fe200000f3406 */
[----:B------:R-:W-:Y:S01]  /*7dc0*/  IMAD.U32 R3, RZ, RZ, UR22 ;  /* 0x00000016ff037e24 */ /* 0x000fe2000f8e00ff */
[----:B------:R-:W-:Y:S01]  /*7dd0*/  @!PT LDS RZ, [RZ] ;  /* 0x00000000fffff984 */ /* 0x000fe20000000800 */
[----:B------:R-:W-:Y:S01]  /*7de0*/  @!PT LDS RZ, [RZ] ;  /* 0x00000000fffff984 */ /* 0x000fe20000000800 */
[----:B------:R-:W-:Y:S01]  /*7df0*/  @!PT LDS RZ, [RZ] ;  /* 0x00000000fffff984 */ /* 0x000fe20000000800 */
[----:B------:R-:W-:Y:S03]  /*7e00*/  LDGSTS.E.BYPASS.LTC128B.128 [R239+0x18000], desc[UR18][R8.64] ;  /* 0x1800000008ef7fae */ /* 0x000fe6000b901d52 */
[----:B------:R-:W-:Y:S01]  /*7e10*/  IMAD R3, R3, 0x40, R14 ;  /* 0x0000004003037824 */ /* 0x000fe200078e020e */
        /* <DEDUP_REMOVED lines=8> */
[----:B------:R-:W3:Y:S04]  /*7ea0*/  LDSM.16.M88.4 R4, [R237+0x10000] ;  /* 0x01000000ed04783b */ /* 0x000ee80000000200 */
[----:B------:R-:W4:Y:S04]  /*7eb0*/  LDSM.16.M88.4 R28, [R237+0x10800] ;  /* 0x01080000ed1c783b */ /* 0x000f280000000200 */
[----:B------:R-:W2:Y:S04]  /*7ec0*/  LDSM.16.M88.4 R188, [R237+0x11000] ;  /* 0x01100000edbc783b */ /* 0x000ea80000000200 */
[----:B------:R-:W5:Y:S04]  /*7ed0*/  LDSM.16.M88.4 R16, [R237+0x11800] ;  /* 0x01180000ed10783b */ /* 0x000f680000000200 */
[----:B------:R-:W-:Y:S04]  /*7ee0*/  LDSM.16.M88.4 R20, [R236] ;  /* 0x00000000ec14783b */ /* 0x000fe80000000200 */
[----:B-1----:R-:W1:Y:S04]  /*7ef0*/  LDSM.16.M88.4 R8, [R235] ;  /* 0x00000000eb08783b */ /* 0x002e680000000200 */
[----:B------:R-:W1:Y:S04]  /*7f00*/  LDSM.16.M88.4 R192, [R227] ;  /* 0x00000000e3c0783b */ /* 0x000e680000000200 */
[----:B------:R-:W1:Y:S04]  /*7f10*/  LDSM.16.M88.4 R176, [R226] ;  /* 0x00000000e2b0783b */ /* 0x000e680000000200 */
[----:B------:R-:W1:Y:S04]  /*7f20*/  LDSM.16.M88.4 R168, [R225] ;  /* 0x00000000e1a8783b */ /* 0x000e680000000200 */
[----:B------:R-:W-:Y:S01]  /*7f30*/  LDSM.16.M88.4 R196, [R234] ;  /* 0x00000000eac4783b */ /* 0x000fe20000000200 */
[C---:B---3--:R-:W-:Y:S03]  /*7f40*/  HMMA.16816.F32.BF16 R164, R180.reuse, R4, RZ ;  /* 0x00000004b4a4723c */ /* 0x048fe600000418ff */
[----:B------:R-:W3:Y:S04]  /*7f50*/  LDSM.16.M88.4 R172, [R231+0x10000] ;  /* 0x01000000e7ac783b */ /* 0x000ee80000000200 */
[----:B------:R-:W-:Y:S01]  /*7f60*/  LDSM.16.M88.4 R200, [R231+0x11800] ;  /* 0x01180000e7c8783b */ /* 0x000fe20000000200 */
[C---:B----4-:R-:W-:Y:S03]  /*7f70*/  HMMA.16816.F32.BF16 R32, R180.reuse, R28, RZ ;  /* 0x0000001cb420723c */ /* 0x050fe600000418ff */
[----:B------:R-:W-:Y:S03]  /*7f80*/  LDSM.16.M88.4 R204, [R213] ;  /* 0x00000000d5cc783b */ /* 0x000fe60000000200 */
[C---:B------:R-:W-:Y:S01]  /*7f90*/  HMMA.16816.F32.BF16 R4, R180.reuse, R6, RZ ;  /* 0x00000006b404723c */ /* 0x040fe200000418ff */
[----:B------:R-:W0:Y:S05]  /*7fa0*/  LDGDEPBAR ;  /* 0x00000000000079af */ /* 0x000e2a0000000000 */
[C---:B------:R-:W-:Y:S06]  /*7fb0*/  HMMA.16816.F32.BF16 R28, R180.reuse, R30, RZ ;  /* 0x0000001eb41c723c */ /* 0x040fec00000418ff */
[C---:B--2---:R-:W-:Y:S06]  /*7fc0*/  HMMA.16816.F32.BF16 R24, R180.reuse, R188, RZ ;  /* 0x000000bcb418723c */ /* 0x044fec00000418ff */
[C---:B------:R-:W-:Y:S06]  /*7fd0*/  HMMA.16816.F32.BF16 R188, R180.reuse, R190, RZ ;  /* 0x000000beb4bc723c */ /* 0x040fec00000418ff */
[C---:B-----5:R-:W-:Y:S06]  /*7fe0*/  HMMA.16816.F32.BF16 R184, R180.reuse, R16, RZ ;  /* 0x00000010b4b8723c */ /* 0x060fec00000418ff */
[----:B------:R-:W-:Y:S01]  /*7ff0*/  HMMA.16816.F32.BF16 R180, R180, R18, RZ ;  /* 0x00000012b4b4723c */ /* 0x000fe200000418ff */
[----:B------:R-:W2:Y:S05]  /*8000*/  LDSM.16.M88.4 R16, [R231+0x10800] ;  /* 0x01080000e710783b */ /* 0x000eaa0000000200 */
[C---:B-1----:R-:W-:Y:S06]  /*8010*/  HMMA.16816.F32.BF16 R164, R20.reuse, R8, R164 ;  /* 0x0000000814a4723c */ /* 0x042fec00000418a4 */
[C---:B------:R-:W-:Y:S01]  /*8020*/  HMMA.16816.F32.BF16 R4, R20.reuse, R10, R4 ;  /* 0x0000000a1404723c */ /* 0x040fe20000041804 */
[----:B------:R-:W1:Y:S05]  /*8030*/  LDSM.16.M88.4 R8, [R231+0x11000] ;  /* 0x01100000e708783b */ /* 0x000e6a0000000200 */
[C---:B------:R-:W-:Y:S06]  /*8040*/  HMMA.16816.F32.BF16 R32, R20.reuse, R192, R32 ;  /* 0x000000c01420723c */ /* 0x040fec0000041820 */
[C---:B------:R-:W-:Y:S01]  /*8050*/  HMMA.16816.F32.BF16 R28, R20.reuse, R194, R28 ;  /* 0x000000c2141c723c */ /* 0x040fe2000004181c */
[----:B------:R-:W-:Y:S05]  /*8060*/  LDSM.16.M88.4 R192, [R224] ;  /* 0x00000000e0c0783b */ /* 0x000fea0000000200 */
[C---:B------:R-:W-:Y:S06]  /*8070*/  HMMA.16816.F32.BF16 R24, R20.reuse, R176, R24 ;  /* 0x000000b01418723c */ /* 0x040fec0000041818 */
[C---:B------:R-:W-:Y:S01]  /*8080*/  HMMA.16816.F32.BF16 R188, R20.reuse, R178, R188 ;  /* 0x000000b214bc723c */ /* 0x040fe200000418bc */
[----:B------:R-:W-:Y:S05]  /*8090*/  LDSM.16.M88.4 R176, [R224+0x1000] ;  /* 0x00100000e0b0783b */ /* 0x000fea0000000200 */
[C---:B------:R-:W-:Y:S06]  /*80a0*/  HMMA.16816.F32.BF16 R184, R20.reuse, R168, R184 ;  /* 0x000000a814b8723c */ /* 0x040fec00000418b8 */
[----:B------:R-:W-:Y:S01]  /*80b0*/  HMMA.16816.F32.BF16 R180, R20, R170, R180 ;  /* 0x000000aa14b4723c */ /* 0x000fe200000418b4 */
[----:B------:R-:W4:Y:S04]  /*80c0*/  LDSM.16.M88.4 R168, [R233] ;  /* 0x00000000e9a8783b */ /* 0x000f280000000200 */
[----:B------:R-:W5:Y:S01]  /*80d0*/  LDSM.16.M88.4 R20, [R224+0x800] ;  /* 0x00080000e014783b */ /* 0x000f620000000200 */
[C---:B---3--:R-:W-:Y:S06]  /*80e0*/  HMMA.16816.F32.BF16 R164, R196.reuse, R172, R164 ;  /* 0x000000acc4a4723c */ /* 0x048fec00000418a4 */
[C---:B------:R-:W-:Y:S01]  /*80f0*/  HMMA.16816.F32.BF16 R4, R196.reuse, R174, R4 ;  /* 0x000000aec404723c */ /* 0x040fe20000041804 */
[----:B------:R-:W3:Y:S05]  /*8100*/  LDSM.16.M88.4 R172, [R224+0x1800] ;  /* 0x00180000e0ac783b */ /* 0x000eea0000000200 */
[C---:B--2---:R-:W-:Y:S06]  /*8110*/  HMMA.16816.F32.BF16 R32, R196.reuse, R16, R32 ;  /* 0x00000010c420723c */ /* 0x044fec0000041820 */
[C---:B------:R-:W-:Y:S01]  /*8120*/  HMMA.16816.F32.BF16 R28, R196.reuse, R18, R28 ;  /* 0x00000012c41c723c */ /* 0x040fe2000004181c */
[----:B------:R-:W-:Y:S05]  /*8130*/  LDSM.16.M88.4 R16, [R237+0x12000] ;  /* 0x01200000ed10783b */ /* 0x000fea0000000200 */
[C---:B-1----:R-:W-:Y:S06]  /*8140*/  HMMA.16816.F32.BF16 R24, R196.reuse, R8, R24 ;  /* 0x00000008c418723c */ /* 0x042fec0000041818 */
[C---:B------:R-:W-:Y:S01]  /*8150*/  HMMA.16816.F32.BF16 R188, R196.reuse, R10, R188 ;  /* 0x0000000ac4bc723c */ /* 0x040fe200000418bc */
[----:B------:R-:W1:Y:S05]  /*8160*/  LDSM.16.M88.4 R8, [R238+0x4000] ;  /* 0x00400000ee08783b */ /* 0x000e6a0000000200 */
[C---:B------:R-:W-:Y:S06]  /*8170*/  HMMA.16816.F32.BF16 R184, R196.reuse, R200, R184 ;  /* 0x000000c8c4b8723c */ /* 0x040fec00000418b8 */
[----:B------:R-:W-:Y:S01]  /*8180*/  HMMA.16816.F32.BF16 R180, R196, R202, R180 ;  /* 0x000000cac4b4723c */ /* 0x000fe200000418b4 */
[----:B------:R-:W2:Y:S04]  /*8190*/  LDSM.16.M88.4 R196, [R237+0x12800] ;  /* 0x01280000edc4783b */ /* 0x000ea80000000200 */
[----:B------:R-:W-:Y:S01]  /*81a0*/  LDSM.16.M88.4 R200, [R220] ;  /* 0x00000000dcc8783b */ /* 0x000fe20000000200 */
[C---:B----4-:R-:W-:Y:S06]  /*81b0*/  HMMA.16816.F32.BF16 R164, R168.reuse, R192, R164 ;  /* 0x000000c0a8a4723c */ /* 0x050fec00000418a4 */
[C---:B------:R-:W-:Y:S01]  /*81c0*/  HMMA.16816.F32.BF16 R4, R168.reuse, R194, R4 ;  /* 0x000000c2a804723c */ /* 0x040fe20000041804 */
[----:B------:R-:W4:Y:S05]  /*81d0*/  LDSM.16.M88.4 R192, [R237+0x13000] ;  /* 0x01300000edc0783b */ /* 0x000f2a0000000200 */
[C---:B-----5:R-:W-:Y:S06]  /*81e0*/  HMMA.16816.F32.BF16 R32, R168.reuse, R20, R32 ;  /* 0x00000014a820723c */ /* 0x060fec0000041820 */
[C---:B------:R-:W-:Y:S01]  /*81f0*/  HMMA.16816.F32.BF16 R28, R168.reuse, R22, R28 ;  /* 0x00000016a81c723c */ /* 0x040fe2000004181c */
[----:B------:R-:W5:Y:S05]  /*8200*/  LDSM.16.M88.4 R20, [R237+0x13800] ;  /* 0x01380000ed14783b */ /* 0x000f6a0000000200 */
[C---:B------:R-:W-:Y:S06]  /*8210*/  HMMA.16816.F32.BF16 R24, R168.reuse, R176, R24 ;  /* 0x000000b0a818723c */ /* 0x040fec0000041818 */
[C---:B------:R-:W-:Y:S01]  /*8220*/  HMMA.16816.F32.BF16 R188, R168.reuse, R178, R188 ;  /* 0x000000b2a8bc723c */ /* 0x040fe200000418bc */
[----:B------:R-:W-:Y:S05]  /*8230*/  LDSM.16.M88.4 R176, [R223] ;  /* 0x00000000dfb0783b */ /* 0x000fea0000000200 */
[C---:B---3--:R-:W-:Y:S06]  /*8240*/  HMMA.16816.F32.BF16 R184, R168.reuse, R172, R184 ;  /* 0x000000aca8b8723c */ /* 0x048fec00000418b8 */
[----:B------:R-:W-:Y:S01]  /*8250*/  HMMA.16816.F32.BF16 R180, R168, R174, R180 ;  /* 0x000000aea8b4723c */ /* 0x000fe200000418b4 */
[----:B------:R-:W3:Y:S04]  /*8260*/  LDSM.16.M88.4 R168, [R236+0x4000] ;  /* 0x00400000eca8783b */ /* 0x000ee80000000200 */
[----:B------:R-:W3:Y:S01]  /*8270*/  LDSM.16.M88.4 R172, [R222] ;  /* 0x00000000deac783b */ /* 0x000ee20000000200 */
[C---:B-1----:R-:W-:Y:S06]  /*8280*/  HMMA.16816.F32.BF16 R164, R8.reuse, R16, R164 ;  /* 0x0000001008a4723c */ /* 0x042fec00000418a4 */
[C---:B------:R-:W-:Y:S01]  /*8290*/  HMMA.16816.F32.BF16 R4, R8.reuse, R18, R4 ;  /* 0x000000120804723c */ /* 0x040fe20000041804 */
[----:B------:R-:W1:Y:S05]  /*82a0*/  LDSM.16.M88.4 R16, [R221] ;  /* 0x00000000dd10783b */ /* 0x000e6a0000000200 */
[C---:B--2---:R-:W-:Y:S06]  /*82b0*/  HMMA.16816.F32.BF16 R32, R8.reuse, R196, R32 ;  /* 0x000000c40820723c */ /* 0x044fec0000041820 */
[C---:B------:R-:W-:Y:S01]  /*82c0*/  HMMA.16816.F32.BF16 R28, R8.reuse, R198, R28 ;  /* 0x000000c6081c723c */ /* 0x040fe2000004181c */
[----:B------:R-:W-:Y:S05]  /*82d0*/  LDSM.16.M88.4 R196, [R231+0x12800] ;  /* 0x01280000e7c4783b */ /* 0x000fea0000000200 */
[C---:B----4-:R-:W-:Y:S06]  /*82e0*/  HMMA.16816.F32.BF16 R24, R8.reuse, R192, R24 ;  /* 0x000000c00818723c */ /* 0x050fec0000041818 */
[C---:B------:R-:W-:Y:S01]  /*82f0*/  HMMA.16816.F32.BF16 R188, R8.reuse, R194, R188 ;  /* 0x000000c208bc723c */ /* 0x040fe200000418bc */
[----:B------:R-:W-:Y:S05]  /*8300*/  LDSM.16.M88.4 R192, [R233+0x4000] ;  /* 0x00400000e9c0783b */ /* 0x000fea0000000200 */
[C---:B-----5:R-:W-:Y:S06]  /*8310*/  HMMA.16816.F32.BF16 R184, R8.reuse, R20, R184 ;  /* 0x0000001408b8723c */ /* 0x060fec00000418b8 */
        /* <DEDUP_REMOVED lines=8> */
[----:B------:R-:W4:Y:S05]  /*83a0*/  LDSM.16.M88.4 R172, [R231+0x13800] ;  /* 0x01380000e7ac783b */ /* 0x000f2a0000000200 */
        /* <DEDUP_REMOVED lines=28> */
[----:B------:R-:W2:Y:S05]  /*8570*/  LDSM.16.M88.4 R8, [R219] ;  /* 0x00000000db08783b */ /* 0x000eaa0000000200 */
[C---:B------:R-:W-:Y:S06]  /*8580*/  HMMA.16816.F32.BF16 R184, R192.reuse, R200, R184 ;  /* 0x000000c8c0b8723c */ /* 0x040fec00000418b8 */
[----:B------:R-:W-:Y:S01]  /*8590*/  HMMA.16816.F32.BF16 R180, R192, R202, R180 ;  /* 0x000000cac0b4723c */ /* 0x000fe200000418b4 */
[----:B------:R-:W5:Y:S04]  /*85a0*/  LDSM.16.M88.4 R200, [R218] ;  /* 0x00000000dac8783b */ /* 0x000f680000000200 */
[----:B------:R-:W5:Y:S01]  /*85b0*/  LDSM.16.M88.4 R192, [R217] ;  /* 0x00000000d9c0783b */ /* 0x000f620000000200 */
[C---:B---3--:R-:W-:Y:S06]  /*85c0*/  HMMA.16816.F32.BF16 R164, R20.reuse, R176, R164 ;  /* 0x000000b014a4723c */ /* 0x048fec00000418a4 */
[C---:B------:R-:W-:Y:S01]  /*85d0*/  HMMA.16816.F32.BF16 R4, R20.reuse, R178, R4 ;  /* 0x000000b21404723c */ /* 0x040fe20000041804 */
[----:B------:R-:W-:Y:S05]  /*85e0*/  LDSM.16.M88.4 R176, [R234+0x8000] ;  /* 0x00800000eab0783b */ /* 0x000fea0000000200 */
[C---:B----4-:R-:W-:Y:S06]  /*85f0*/  HMMA.16816.F32.BF16 R32, R20.reuse, R172, R32 ;  /* 0x000000ac1420723c */ /* 0x050fec0000041820 */
[C---:B------:R-:W-:Y:S01]  /*8600*/  HMMA.16816.F32.BF16 R28, R20.reuse, R174, R28 ;  /* 0x000000ae141c723c */ /* 0x040fe2000004181c */
[----:B------:R-:W3:Y:S05]  /*8610*/  LDSM.16.M88.4 R172, [R216] ;  /* 0x00000000d8ac783b */ /* 0x000eea0000000200 */
[C---:B-1----:R-:W-:Y:S06]  /*8620*/  HMMA.16816.F32.BF16 R24, R20.reuse, R16, R24 ;  /* 0x000000101418723c */ /* 0x042fec0000041818 */
[C---:B------:R-:W-:Y:S01]  /*8630*/  HMMA.16816.F32.BF16 R188, R20.reuse, R18, R188 ;  /* 0x0000001214bc723c */ /* 0x040fe200000418bc */
[----:B------:R-:W1:Y:S05]  /*8640*/  LDSM.16.M88.4 R16, [R231+0x14000] ;  /* 0x01400000e710783b */ /* 0x000e6a0000000200 */
[C---:B------:R-:W-:Y:S06]  /*8650*/  HMMA.16816.F32.BF16 R184, R20.reuse, R196, R184 ;  /* 0x000000c414b8723c */ /* 0x040fec00000418b8 */
[----:B------:R-:W-:Y:S01]  /*8660*/  HMMA.16816.F32.BF16 R180, R20, R198, R180 ;  /* 0x000000c614b4723c */ /* 0x000fe200000418b4 */
[----:B------:R-:W4:Y:S04]  /*8670*/  LDSM.16.M88.4 R20, [R231+0x14800] ;  /* 0x01480000e714783b */ /* 0x000f280000000200 */
        /* <DEDUP_REMOVED lines=10> */
[C---:B---3--:R-:W-:Y:S06]  /*8720*/  HMMA.16816.F32.BF16 R184, R168.reuse, R172, R184 ;  /* 0x000000aca8b8723c */ /* 0x048fec00000418b8 */
[----:B------:R-:W-:Y:S01]  /*8730*/  HMMA.16816.F32.BF16 R180, R168, R174, R180 ;  /* 0x000000aea8b4723c */ /* 0x000fe200000418b4 */
[----:B------:R-:W3:Y:S04]  /*8740*/  LDSM.16.M88.4 R172, [R224+0x4000] ;  /* 0x00400000e0ac783b */ /* 0x000ee80000000200 */
[----:B------:R-:W5:Y:S01]  /*8750*/  LDSM.16.M88.4 R168, [R224+0x4800] ;  /* 0x00480000e0a8783b */ /* 0x000f620000000200 */
[C---:B-1----:R-:W-:Y:S06]  /*8760*/  HMMA.16816.F32.BF16 R164, R176.reuse, R16, R164 ;  /* 0x00000010b0a4723c */ /* 0x042fec00000418a4 */
[C---:B------:R-:W-:Y:S01]  /*8770*/  HMMA.16816.F32.BF16 R4, R176.reuse, R18, R4 ;  /* 0x00000012b004723c */ /* 0x040fe20000041804 */
[----:B------:R-:W1:Y:S05]  /*8780*/  LDSM.16.M88.4 R16, [R224+0x5000] ;  /* 0x00500000e010783b */ /* 0x000e6a0000000200 */
[C---:B----4-:R-:W-:Y:S06]  /*8790*/  HMMA.16816.F32.BF16 R32, R176.reuse, R20, R32 ;  /* 0x00000014b020723c */ /* 0x050fec0000041820 */
[C---:B------:R-:W-:Y:S01]  /*87a0*/  HMMA.16816.F32.BF16 R28, R176.reuse, R22, R28 ;  /* 0x00000016b01c723c */ /* 0x040fe2000004181c */
[----:B------:R-:W-:Y:S05]  /*87b0*/  LDSM.16.M88.4 R20, [R238+0xc000] ;  /* 0x00c00000ee14783b */ /* 0x000fea0000000200 */
[C---:B--2---:R-:W-:Y:S06]  /*87c0*/  HMMA.16816.F32.BF16 R24, R176.reuse, R8, R24 ;  /* 0x00000008b018723c */ /* 0x044fec0000041818 */
[C---:B------:R-:W-:Y:S01]  /*87d0*/  HMMA.16816.F32.BF16 R188, R176.reuse, R10, R188 ;  /* 0x0000000ab0bc723c */ /* 0x040fe200000418bc */
[----:B------:R-:W2:Y:S05]  /*87e0*/  LDSM.16.M88.4 R8, [R237+0x16000] ;  /* 0x01600000ed08783b */ /* 0x000eaa0000000200 */
[C---:B------:R-:W-:Y:S06]  /*87f0*/  HMMA.16816.F32.BF16 R184, R176.reuse, R196, R184 ;  /* 0x000000c4b0b8723c */ /* 0x040fec00000418b8 */
[----:B------:R-:W-:Y:S01]  /*8800*/  HMMA.16816.F32.BF16 R180, R176, R198, R180 ;  /* 0x000000c6b0b4723c */ /* 0x000fe200000418b4 */
[----:B------:R-:W4:Y:S04]  /*8810*/  LDSM.16.M88.4 R176, [R237+0x16800] ;  /* 0x01680000edb0783b */ /* 0x000f280000000200 */
[----:B------:R-:W-:Y:S01]  /*8820*/  LDSM.16.M88.4 R196, [R236+0xc000] ;  /* 0x00c00000ecc4783b */ /* 0x000fe20000000200 */
[C---:B---3--:R-:W-:Y:S06]  /*8830*/  HMMA.16816.F32.BF16 R164, R192.reuse, R172, R164 ;  /* 0x000000acc0a4723c */ /* 0x048fec00000418a4 */
[C---:B------:R-:W-:Y:S01]  /*8840*/  HMMA.16816.F32.BF16 R4, R192.reuse, R174, R4 ;  /* 0x000000aec004723c */ /* 0x040fe20000041804 */
[----:B------:R-:W3:Y:S05]  /*8850*/  LDSM.16.M88.4 R172, [R237+0x17000] ;  /* 0x01700000edac783b */ /* 0x000eea0000000200 */
[C---:B-----5:R-:W-:Y:S06]  /*8860*/  HMMA.16816.F32.BF16 R32, R192.reuse, R168, R32 ;  /* 0x000000a8c020723c */ /* 0x060fec0000041820 */
[C---:B------:R-:W-:Y:S01]  /*8870*/  HMMA.16816.F32.BF16 R28, R192.reuse, R170, R28 ;  /* 0x000000aac01c723c */ /* 0x040fe2000004181c */
[----:B------:R-:W-:Y:S05]  /*8880*/  LDSM.16.M88.4 R168, [R237+0x17800] ;  /* 0x01780000eda8783b */ /* 0x000fea0000000200 */
[C---:B-1----:R-:W-:Y:S06]  /*8890*/  HMMA.16816.F32.BF16 R24, R192.reuse, R16, R24 ;  /* 0x00000010c018723c */ /* 0x042fec0000041818 */
[----:B------:R-:W-:Y:S01]  /*88a0*/  HMMA.16816.F32.BF16 R188, R192, R18, R188 ;  /* 0x00000012c0bc723c */ /* 0x000fe200000418bc */
[----:B------:R-:W1:Y:S05]  /*88b0*/  LDSM.16.M88.4 R16, [R215] ;  /* 0x00000000d710783b */ /* 0x000e6a0000000200 */
[C---:B--2---:R-:W-:Y:S06]  /*88c0*/  HMMA.16816.F32.BF16 R164, R20.reuse, R8, R164 ;  /* 0x0000000814a4723c */ /* 0x044fec00000418a4 */
[C---:B------:R-:W-:Y:S01]  /*88d0*/  HMMA.16816.F32.BF16 R4, R20.reuse, R10, R4 ;  /* 0x0000000a1404723c */ /* 0x040fe20000041804 */
[----:B------:R-:W2:Y:S05]  /*88e0*/  LDSM.16.M88.4 R8, [R214] ;  /* 0x00000000d608783b */ /* 0x000eaa0000000200 */
[----:B----4-:R-:W-:Y:S06]  /*88f0*/  HMMA.16816.F32.BF16 R32, R20, R176, R32 ;  /* 0x000000b01420723c */ /* 0x010fec0000041820 */
[C---:B------:R-:W-:Y:S06]  /*8900*/  HMMA.16816.F32.BF16 R184, R192.reuse, R200, R184 ;  /* 0x000000c8c0b8723c */ /* 0x040fec00000418b8 */
[----:B------:R-:W-:Y:S01]  /*8910*/  HMMA.16816.F32.BF16 R180, R192, R202, R180 ;  /* 0x000000cac0b4723c */ /* 0x000fe200000418b4 */
[----:B------:R-:W-:Y:S04]  /*8920*/  LDSM.16.M88.4 R200, [R231+0x16000] ;  /* 0x01600000e7c8783b */ /* 0x000fe80000000200 */
[----:B------:R-:W-:Y:S01]  /*8930*/  LDSM.16.M88.4 R192, [R212] ;  /* 0x00000000d4c0783b */ /* 0x000fe20000000200 */
[C---:B------:R-:W-:Y:S03]  /*8940*/  HMMA.16816.F32.BF16 R28, R20.reuse, R178, R28 ;  /* 0x000000b2141c723c */ /* 0x040fe6000004181c */
[----:B------:R-:W4:Y:S03]  /*8950*/  LDSM.16.M88.4 R176, [R234+0xc000] ;  /* 0x00c00000eab0783b */ /* 0x000f260000000200 */
[C---:B---3--:R-:W-:Y:S06]  /*8960*/  HMMA.16816.F32.BF16 R24, R20.reuse, R172, R24 ;  /* 0x000000ac1418723c */ /* 0x048fec0000041818 */
[----:B------:R-:W-:Y:S01]  /*8970*/  HMMA.16816.F32.BF16 R188, R20, R174, R188 ;  /* 0x000000ae14bc723c */ /* 0x000fe200000418bc */
[----:B------:R-:W3:Y:S05]  /*8980*/  LDSM.16.M88.4 R172, [R231+0x16800] ;  /* 0x01680000e7ac783b */ /* 0x000eea0000000200 */
[C---:B-1----:R-:W-:Y:S06]  /*8990*/  HMMA.16816.F32.BF16 R4, R196.reuse, R18, R4 ;  /* 0x00000012c404723c */ /* 0x042fec0000041804 */
[----:B--2---:R-:W-:Y:S06]  /*89a0*/  HMMA.16816.F32.BF16 R32, R196, R8, R32 ;  /* 0x00000008c420723c */ /* 0x004fec0000041820 */
[C---:B------:R-:W-:Y:S06]  /*89b0*/  HMMA.16816.F32.BF16 R184, R20.reuse, R168, R184 ;  /* 0x000000a814b8723c */ /* 0x040fec00000418b8 */
[----:B------:R-:W-:Y:S01]  /*89c0*/  HMMA.16816.F32.BF16 R180, R20, R170, R180 ;  /* 0x000000aa14b4723c */ /* 0x000fe200000418b4 */
[----:B------:R-:W-:Y:S04]  /*89d0*/  LDSM.16.M88.4 R20, [R233+0xc000] ;  /* 0x00c00000e914783b */ /* 0x000fe80000000200 */
[----:B------:R-:W-:Y:S01]  /*89e0*/  LDSM.16.M88.4 R168, [R231+0x17000] ;  /* 0x01700000e7a8783b */ /* 0x000fe20000000200 */
[C---:B------:R-:W-:Y:S03]  /*89f0*/  HMMA.16816.F32.BF16 R164, R196.reuse, R16, R164 ;  /* 0x00000010c4a4723c */ /* 0x040fe600000418a4 */
[----:B------:R-:W1:Y:S03]  /*8a00*/  LDSM.16.M88.4 R16, [R224+0x6000] ;  /* 0x00600000e010783b */ /* 0x000e660000000200 */
[----:B------:R-:W-:Y:S01]  /*8a10*/  HMMA.16816.F32.BF16 R28, R196, R10, R28 ;  /* 0x0000000ac41c723c */ /* 0x000fe2000004181c */
[----:B------:R-:W2:Y:S05]  /*8a20*/  LDSM.16.M88.4 R8, [R224+0x6800] ;  /* 0x00680000e008783b */ /* 0x000eaa0000000200 */
[C---:B----4-:R-:W-:Y:S06]  /*8a30*/  HMMA.16816.F32.BF16 R4, R176.reuse, R202, R4 ;  /* 0x000000cab004723c */ /* 0x050fec0000041804 */
[----:B---3--:R-:W-:Y:S06]  /*8a40*/  HMMA.16816.F32.BF16 R32, R176, R172, R32 ;  /* 0x000000acb020723c */ /* 0x008fec0000041820 */
[----:B------:R-:W-:Y:S06]  /*8a50*/  HMMA.16816.F32.BF16 R24, R196, R204, R24 ;  /* 0x000000ccc418723c */ /* 0x000fec0000041818 */
[C---:B------:R-:W-:Y:S01]  /*8a60*/  HMMA.16816.F32.BF16 R28, R176.reuse, R174, R28 ;  /* 0x000000aeb01c723c */ /* 0x040fe2000004181c */
[----:B------:R-:W3:Y:S05]  /*8a70*/  LDSM.16.M88.4 R172, [R224+0x7000] ;  /* 0x00700000e0ac783b */ /* 0x000eea0000000200 */
[----:B------:R-:W-:Y:S06]  /*8a80*/  HMMA.16816.F32.BF16 R164, R176, R200, R164 ;  /* 0x000000c8b0a4723c */ /* 0x000fec00000418a4 */
[----:B------:R-:W-:Y:S06]  /*8a90*/  HMMA.16816.F32.BF16 R188, R196, R206, R188 ;  /* 0x000000cec4bc723c */ /* 0x000fec00000418bc */
[C---:B-1----:R-:W-:Y:S06]  /*8aa0*/  HMMA.16816.F32.BF16 R4, R20.reuse, R18, R4 ;  /* 0x000000121404723c */ /* 0x042fec0000041804 */
[----:B--2---:R-:W-:Y:S01]  /*8ab0*/  HMMA.16816.F32.BF16 R32, R20, R8, R32 ;  /* 0x000000081420723c */ /* 0x004fe20000041820 */
[----:B------:R-:W-:-:S05]  /*8ac0*/  VIADD R19, R3, 0x1 ;  /* 0x0000000103137836 */ /* 0x000fca0000000000 */
[C---:B------:R-:W-:Y:S01]  /*8ad0*/  HMMA.16816.F32.BF16 R184, R196.reuse, R192, R184 ;  /* 0x000000c0c4b8723c */ /* 0x040fe200000418b8 */
[----:B------:R-:W-:Y:S01]  /*8ae0*/  VIADD R9, R3, 0x9 ;  /* 0x0000000903097836 */ /* 0x000fe20000000000 */
[C---:B------:R-:W-:Y:S02]  /*8af0*/  ISETP.GE.AND P6, PT, R19.reuse, R2, PT ;  /* 0x000000021300720c */ /* 0x040fe40003fc6270 */
[----:B------:R-:W-:Y:S01]  /*8b00*/  ISETP.GE.AND P1, PT, R19, R0, PT ;  /* 0x000000001300720c */ /* 0x000fe20003f26270 */
[----:B------:R-:W-:Y:S01]  /*8b10*/  VIADD R19, R3, 0x10 ;  /* 0x0000001003137836 */ /* 0x000fe20000000000 */
[----:B------:R-:W-:Y:S01]  /*8b20*/  HMMA.16816.F32.BF16 R180, R196, R194, R180 ;  /* 0x000000c2c4b4723c */ /* 0x000fe200000418b4 */
[----:B------:R-:W1:Y:S01]  /*8b30*/  LDSM.16.M88.4 R192, [R231+0x17800] ;  /* 0x01780000e7c0783b */ /* 0x000e620000000200 */
[C---:B------:R-:W-:Y:S02]  /*8b40*/  ISETP.GE.AND P2, PT, R9.reuse, R2, PT ;  /* 0x000000020900720c */ /* 0x040fe40003f46270 */
[----:B------:R-:W-:-:S02]  /*8b50*/  ISETP.GE.AND P5, PT, R9, R0, PT ;  /* 0x000000000900720c */ /* 0x000fc40003fa6270 */
[----:B------:R-:W-:Y:S01]  /*8b60*/  HMMA.16816.F32.BF16 R24, R176, R168, R24 ;  /* 0x000000a8b018723c */ /* 0x000fe20000041818 */
[----:B------:R-:W-:-:S05]  /*8b70*/  ISETP.GE.AND P4, PT, R19, R2, PT ;  /* 0x000000021300720c */ /* 0x000fca0003f86270 */
[----:B------:R-:W-:Y:S01]  /*8b80*/  HMMA.16816.F32.BF16 R28, R20, R10, R28 ;  /* 0x0000000a141c723c */ /* 0x000fe2000004181c */
[----:B------:R-:W-:Y:S01]  /*8b90*/  VIADD R169, R3, 0x8 ;  /* 0x0000000803a97836 */ /* 0x000fe20000000000 */
[----:B------:R-:W-:-:S04]  /*8ba0*/  FSEL R168, R32, -INF , !P4 ;  /* 0xff80000020a87808 */ /* 0x000fc80006000000 */
[C---:B------:R-:W-:Y:S01]  /*8bb0*/  ISETP.GE.AND P3, PT, R169.reuse, R2, PT ;  /* 0x00000002a900720c */ /* 0x040fe20003f66270 */
[----:B------:R-:W-:Y:S01]  /*8bc0*/  HMMA.16816.F32.BF16 R164, R20, R16, R164 ;  /* 0x0000001014a4723c */ /* 0x000fe200000418a4 */
[-C--:B------:R-:W-:Y:S02]  /*8bd0*/  ISETP.GE.AND P0, PT, R169, R0.reuse, PT ;  /* 0x00000000a900720c */ /* 0x080fe40003f06270 */
[----:B------:R-:W-:Y:S02]  /*8be0*/  FSEL R8, R4, -INF , !P3 ;  /* 0xff80000004087808 */ /* 0x000fe40005800000 */
[----:B------:R-:W-:Y:S01]  /*8bf0*/  ISETP.GE.AND P3, PT, R19, R0, PT ;  /* 0x000000001300720c */ /* 0x000fe20003f66270 */
[----:B------:R-:W-:Y:S01]  /*8c00*/  HMMA.16816.F32.BF16 R188, R176, R170, R188 ;  /* 0x000000aab0bc723c */ /* 0x000fe200000418bc */
[C---:B------:R-:W-:Y:S01]  /*8c10*/  VIADD R17, R3.reuse, 0x11 ;  /* 0x0000001103117836 */ /* 0x040fe20000000000 */
[----:B------:R-:W-:Y:S01]  /*8c20*/  FSEL R9, R6, -INF , !P0 ;  /* 0xff80000006097808 */ /* 0x000fe20004000000 */
[----:B------:R-:W-:Y:S01]  /*8c30*/  VIADD R19, R3, 0x20 ;  /* 0x0000002003137836 */ /* 0x000fe20000000000 */
[----:B------:R-:W-:Y:S01]  /*8c40*/  FSEL R10, R5, -INF , !P2 ;  /* 0xff800000050a7808 */ /* 0x000fe20005000000 */
[----:B------:R-:W-:Y:S01]  /*8c50*/  VIADD R5, R3, 0x18 ;  /* 0x0000001803057836 */ /* 0x000fe20000000000 */
[----:B------:R-:W-:Y:S01]  /*8c60*/  FSEL R11, R7, -INF , !P5 ;  /* 0xff800000070b7808 */ /* 0x000fe20006800000 */
[----:B------:R-:W-:Y:S01]  /*8c70*/  VIADD R7, R3, 0x19 ;  /* 0x0000001903077836 */ /* 0x000fe20000000000 */
[----:B------:R-:W-:Y:S01]  /*8c80*/  ISETP.GE.AND P0, PT, R17, R2, PT ;  /* 0x000000021100720c */ /* 0x000fe20003f06270 */
[----:B---3--:R-:W-:Y:S01]  /*8c90*/  HMMA.16816.F32.BF16 R24, R20, R172, R24 ;  /* 0x000000ac1418723c */ /* 0x008fe20000041818 */
[----:B------:R-:W-:-:S02]  /*8ca0*/  FSEL R171, R34, -INF , !P3 ;  /* 0xff80000022ab7808 */ /* 0x000fc40005800000 */
[----:B------:R-:W-:Y:S02]  /*8cb0*/  FSEL R34, R33, -INF , !P0 ;  /* 0xff80000021227808 */ /* 0x000fe40004000000 */
[C---:B------:R-:W-:Y:S02]  /*8cc0*/  ISETP.GE.AND P5, PT, R5.reuse, R2, PT ;  /* 0x000000020500720c */ /* 0x040fe40003fa6270 */
[----:B------:R-:W-:Y:S01]  /*8cd0*/  ISETP.GE.AND P4, PT, R5, R0, PT ;  /* 0x000000000500720c */ /* 0x000fe20003f86270 */
[C---:B-1----:R-:W-:Y:S01]  /*8ce0*/  HMMA.16816.F32.BF16 R184, R176.reuse, R192, R184 ;  /* 0x000000c0b0b8723c */ /* 0x042fe200000418b8 */
[C---:B------:R-:W-:Y:S02]  /*8cf0*/  ISETP.GE.AND P3, PT, R7.reuse, R2, PT ;  /* 0x000000020700720c */ /* 0x040fe40003f66270 */
[----:B------:R-:W-:Y:S02]  /*8d00*/  ISETP.GE.AND P0, PT, R7, R0, PT ;  /* 0x000000000700720c */ /* 0x000fe40003f06270 */
[----:B------:R-:W1:Y:S01]  /*8d10*/  LDSM.16.M88.4 R4, [R224+0x7800] ;  /* 0x00780000e004783b */ /* 0x000e620000000200 */
[----:B------:R-:W-:Y:S01]  /*8d20*/  FSEL R32, R28, -INF , !P5 ;  /* 0xff8000001c207808 */ /* 0x000fe20006800000 */
[----:B------:R-:W-:Y:S01]  /*8d30*/  HMMA.16816.F32.BF16 R180, R176, R194, R180 ;  /* 0x000000c2b0b4723c */ /* 0x000fe200000418b4 */
[----:B------:R-:W-:Y:S01]  /*8d40*/  FSEL R28, R29, -INF , !P3 ;  /* 0xff8000001d1c7808 */ /* 0x000fe20005800000 */
[----:B------:R-:W-:-:S04]  /*8d50*/  DEPBAR.LE SB0, 0x0 ;  /* 0x000080000000791a */ /* 0x000fc80000000000 */
[----:B------:R-:W-:Y:S01]  /*8d60*/  BAR.SYNC.DEFER_BLOCKING 0x0 ;  /* 0x0000000000007b1d */ /* 0x000fe20000010000 */
[----:B------:R-:W-:Y:S01]  /*8d70*/  ISETP.GE.AND P3, PT, R3, R2, PT ;  /* 0x000000020300720c */ /* 0x000fe20003f66270 */
[----:B------:R-:W-:Y:S01]  /*8d80*/  HMMA.16816.F32.BF16 R188, R20, R174, R188 ;  /* 0x000000ae14bc723c */ /* 0x000fe200000418bc */
[----:B------:R-:W-:Y:S01]  /*8d90*/  ISETP.GE.AND P2, PT, R17, R0, PT ;  /* 0x000000001100720c */ /* 0x000fe20003f46270 */
[----:B------:R-:W-:Y:S01]  /*8da0*/  VIADD R17, R3, 0x21 ;  /* 0x0000002103117836 */ /* 0x000fe20000000000 */
[----:B------:R-:W-:Y:S02]  /*8db0*/  FSEL R16, R164, -INF , !P3 ;  /* 0xff800000a4107808 */ /* 0x000fe40005800000 */
[----:B------:R-:W-:Y:S02]  /*8dc0*/  FSEL R169, R35, -INF , !P2 ;  /* 0xff80000023a97808 */ /* 0x000fe40005000000 */
[----:B------:R-:W-:Y:S02]  /*8dd0*/  FSEL R14, R165, -INF , !P6 ;  /* 0xff800000a50e7808 */ /* 0x000fe40007000000 */
[----:B------:R-:W-:-:S02]  /*8de0*/  ISETP.GE.AND P6, PT, R19, R2, PT ;  /* 0x000000021300720c */ /* 0x000fc40003fc6270 */
[----:B------:R-:W-:Y:S02]  /*8df0*/  ISETP.GE.AND P2, PT, R19, R0, PT ;  /* 0x000000001300720c */ /* 0x000fe40003f46270 */
[----:B------:R-:W-:Y:S02]  /*8e00*/  FSEL R35, R30, -INF , !P4 ;  /* 0xff8000001e237808 */ /* 0x000fe40006000000 */
[----:B------:R-:W-:Y:S02]  /*8e10*/  FMNMX.FTZ R19, R208, R16, !PT ;  /* 0x00000010d0137209 */ /* 0x000fe40007810000 */
[C---:B------:R-:W-:Y:S02]  /*8e20*/  ISETP.GE.AND P5, PT, R17.reuse, R2, PT ;  /* 0x000000021100720c */ /* 0x040fe40003fa6270 */
[----:B------:R-:W-:Y:S01]  /*8e30*/  ISETP.GE.AND P4, PT, R17, R0, PT ;  /* 0x000000001100720c */ /* 0x000fe20003f86270 */
[----:B------:R-:W-:Y:S01]  /*8e40*/  VIADD R17, R3, 0x28 ;  /* 0x0000002803117836 */ /* 0x000fe20000000000 */
[----:B------:R-:W-:-:S02]  /*8e50*/  FMNMX.FTZ R19, R14, R19, !PT ;  /* 0x000000130e137209 */ /* 0x000fc40007810000 */
[----:B------:R-:W-:Y:S02]  /*8e60*/  FSEL R33, R31, -INF , !P0 ;  /* 0xff8000001f217808 */ /* 0x000fe40004000000 */
[C---:B------:R-:W-:Y:S02]  /*8e70*/  ISETP.GE.AND P0, PT, R17.reuse, R2, PT ;  /* 0x000000021100720c */ /* 0x040fe40003f06270 */
[----:B------:R-:W-:Y:S01]  /*8e80*/  ISETP.GE.AND P3, PT, R17, R0, PT ;  /* 0x000000001100720c */ /* 0x000fe20003f66270 */
[----:B------:R-:W-:Y:S01]  /*8e90*/  VIADD R17, R3, 0x29 ;  /* 0x0000002903117836 */ /* 0x000fe20000000000 */
[----:B------:R-:W-:Y:S01]  /*8ea0*/  FSEL R201, R27, -INF , !P4 ;  /* 0xff8000001bc97808 */ /* 0x000fe20006000000 */
[----:B-1----:R-:W-:Y:S01]  /*8eb0*/  HMMA.16816.F32.BF16 R192, R20, R4, R184 ;  /* 0x0000000414c0723c */ /* 0x002fe200000418b8 */
[----:B------:R-:W-:Y:S01]  /*8ec0*/  FMNMX.FTZ R27, R8, R19, !PT ;  /* 0x00000013081b7209 */ /* 0x000fe20007810000 */
[----:B------:R-:W-:Y:S01]  /*8ed0*/  VIADD R19, R3, 0x30 ;  /* 0x0000003003137836 */ /* 0x000fe20000000000 */
[----:B------:R-:W-:-:S02]  /*8ee0*/  FSEL R176, R24, -INF , !P6 ;  /* 0xff80000018b07808 */ /* 0x000fc40007000000 */
[----:B------:R-:W-:Y:S01]  /*8ef0*/  FSEL R203, R26, -INF , !P2 ;  /* 0xff8000001acb7808 */ /* 0x000fe20005000000 */
[----:B------:R-:W-:Y:S01]  /*8f00*/  HMMA.16816.F32.BF16 R180, R20, R6, R180 ;  /* 0x0000000614b4723c */ /* 0x000fe200000418b4 */
[----:B------:R-:W-:Y:S02]  /*8f10*/  ISETP.GE.AND P4, PT, R3, R0, PT ;  /* 0x000000000300720c */ /* 0x000fe40003f86270 */
[----:B------:R-:W-:Y:S02]  /*8f20*/  FMNMX.FTZ R27, R10, R27, !PT ;  /* 0x0000001b0a1b7209 */ /* 0x000fe40007810000 */
[C---:B------:R-:W-:Y:S02]  /*8f30*/  ISETP.GE.AND P6, PT, R17.reuse, R2, PT ;  /* 0x000000021100720c */ /* 0x040fe40003fc6270 */
[----:B------:R-:W-:Y:S02]  /*8f40*/  ISETP.GE.AND P2, PT, R17, R0, PT ;  /* 0x000000001100720c */ /* 0x000fe40003f46270 */
[----:B------:R-:W-:Y:S01]  /*8f50*/  FSEL R172, R25, -INF , !P5 ;  /* 0xff80000019ac7808 */ /* 0x000fe20006800000 */
[----:B------:R-:W-:Y:S01]  /*8f60*/  VIADD R25, R3, 0x31 ;  /* 0x0000003103197836 */ /* 0x000fe20000000000 */
[----:B------:R-:W-:-:S02]  /*8f70*/  FSEL R17, R167, -INF , !P1 ;  /* 0xff800000a7117808 */ /* 0x000fc40004800000 */
[C---:B------:R-:W-:Y:S02]  /*8f80*/  ISETP.GE.AND P5, PT, R19.reuse, R2, PT ;  /* 0x000000021300720c */ /* 0x040fe40003fa6270 */
[----:B------:R-:W-:Y:S02]  /*8f90*/  ISETP.GE.AND P1, PT, R19, R0, PT ;  /* 0x000000001300720c */ /* 0x000fe40003f26270 */
[----:B------:R-:W-:Y:S02]  /*8fa0*/  FSEL R19, R166, -INF , !P4 ;  /* 0xff800000a6137808 */ /* 0x000fe40006000000 */
[----:B------:R-:W-:Y:S02]  /*8fb0*/  FMNMX.FTZ R27, R168, R27, !PT ;  /* 0x0000001ba81b7209 */ /* 0x000fe40007810000 */
[----:B------:R-:W-:Y:S02]  /*8fc0*/  FMNMX.FTZ R4, R15, R19, !PT ;  /* 0x000000130f047209 */ /* 0x000fe40007810000 */
[----:B------:R-:W-:-:S02]  /*8fd0*/  FMNMX.FTZ R5, R34, R27, !PT ;  /* 0x0000001b22057209 */ /* 0x000fc40007810000 */
[----:B------:R-:W-:Y:S02]  /*8fe0*/  FMNMX.FTZ R4, R17, R4, !PT ;  /* 0x0000000411047209 */ /* 0x000fe40007810000 */
[----:B------:R-:W-:Y:S02]  /*8ff0*/  FMNMX.FTZ R5, R32, R5, !PT ;  /* 0x0000000520057209 */ /* 0x000fe40007810000 */
[----:B------:R-:W-:Y:S02]  /*9000*/  FMNMX.FTZ R4, R9, R4, !PT ;  /* 0x0000000409047209 */ /* 0x000fe40007810000 */
[----:B------:R-:W-:Y:S01]  /*9010*/  FMNMX.FTZ R7, R28, R5, !PT ;  /* 0x000000051c077209 */ /* 0x000fe20007810000 */
[----:B------:R-:W-:Y:S01]  /*9020*/  VIADD R5, R3, 0x38 ;  /* 0x0000003803057836 */ /* 0x000fe20000000000 */
[----:B------:R-:W-:Y:S01]  /*9030*/  FMNMX.FTZ R4, R11, R4, !PT ;  /* 0x000000040b047209 */ /* 0x000fe20007810000 */
[----:B------:R-:W-:Y:S01]  /*9040*/  VIADD R3, R3, 0x39 ;  /* 0x0000003903037836 */ /* 0x000fe20000000000 */
[----:B------:R-:W-:-:S02]  /*9050*/  FMNMX.FTZ R7, R176, R7, !PT ;  /* 0x00000007b0077209 */ /* 0x000fc40007810000 */
[----:B------:R-:W-:Y:S02]  /*9060*/  FSEL R174, R188, -INF , !P0 ;  /* 0xff800000bcae7808 */ /* 0x000fe40004000000 */
[----:B------:R-:W-:Y:S02]  /*9070*/  FMNMX.FTZ R4, R171, R4, !PT ;  /* 0x00000004ab047209 */ /* 0x000fe40007810000 */
[----:B------:R-:W-:Y:S02]  /*9080*/  FMNMX.FTZ R7, R172, R7, !PT ;  /* 0x00000007ac077209 */ /* 0x000fe40007810000 */
[----:B------:R-:W-:Y:S02]  /*9090*/  FSEL R202, R189, -INF , !P6 ;  /* 0xff800000bdca7808 */ /* 0x000fe40007000000 */
[----:B------:R-:W-:Y:S02]  /*90a0*/  FMNMX.FTZ R4, R169, R4, !PT ;  /* 0x00000004a9047209 */ /* 0x000fe40007810000 */
[----:B------:R-:W-:-:S02]  /*90b0*/  FMNMX.FTZ R7, R174, R7, !PT ;  /* 0x00000007ae077209 */ /* 0x000fc40007810000 */
[----:B------:R-:W-:Y:S02]  /*90c0*/  FSEL R207, R190, -INF , !P3 ;  /* 0xff800000becf7808 */ /* 0x000fe40005800000 */
[-C--:B------:R-:W-:Y:S02]  /*90d0*/  ISETP.GE.AND P4, PT, R25, R2.reuse, PT ;  /* 0x000000021900720c */ /* 0x080fe40003f86270 */
[-C--:B------:R-:W-:Y:S02]  /*90e0*/  ISETP.GE.AND P3, PT, R5, R2.reuse, PT ;  /* 0x000000020500720c */ /* 0x080fe40003f66270 */
[----:B------:R-:W-:Y:S02]  /*90f0*/  ISETP.GE.AND P6, PT, R3, R2, PT ;  /* 0x000000020300720c */ /* 0x000fe40003fc6270 */
[----:B------:R-:W-:Y:S02]  /*9100*/  FSEL R192, R192, -INF , !P5 ;  /* 0xff800000c0c07808 */ /* 0x000fe40006800000 */
[----:B------:R-:W-:-:S02]  /*9110*/  FMNMX.FTZ R2, R35, R4, !PT ;  /* 0x0000000423027209 */ /* 0x000fc40007810000 */
[----:B------:R-:W-:Y:S02]  /*9120*/  FMNMX.FTZ R7, R202, R7, !PT ;  /* 0x00000007ca077209 */ /* 0x000fe40007810000 */
[----:B------:R-:W-:Y:S02]  /*9130*/  FSEL R205, R191, -INF , !P2 ;  /* 0xff800000bfcd7808 */ /* 0x000fe40005000000 */
[----:B------:R-:W-:Y:S02]  /*9140*/  PLOP3.LUT P2, PT, PT, PT, UP0, 0x80, 0x0 ;  /* 0x000000000000781c */ /* 0x000fe40003f4f008 */
[----:B------:R-:W-:Y:S02]  /*9150*/  FSEL R190, R193, -INF , !P4 ;  /* 0xff800000c1be7808 */ /* 0x000fe40006000000 */
[----:B------:R-:W-:Y:S02]  /*9160*/  FMNMX.FTZ R2, R33, R2, !PT ;  /* 0x0000000221027209 */ /* 0x000fe40007810000 */
[----:B------:R-:W-:-:S02]  /*9170*/  FMNMX.FTZ R7, R192, R7, !PT ;  /* 0x00000007c0077209 */ /* 0x000fc40007810000 */
[----:B------:R-:W-:Y:S02]  /*9180*/  FSEL R188, R180, -INF , !P3 ;  /* 0xff800000b4bc7808 */ /* 0x000fe40005800000 */
[----:B------:R-:W-:Y:S02]  /*9190*/  FMNMX.FTZ R2, R203, R2, !PT ;  /* 0x00000002cb027209 */ /* 0x000fe40007810000 */
[----:B------:R-:W-:Y:S02]  /*91a0*/  FMNMX.FTZ R7, R190, R7, !PT ;  /* 0x00000007be077209 */ /* 0x000fe40007810000 */
[----:B------:R-:W-:Y:S02]  /*91b0*/  FSEL R186, R181, -INF , !P6 ;  /* 0xff800000b5ba7808 */ /* 0x000fe40007000000 */
[----:B------:R-:W-:Y:S02]  /*91c0*/  FMNMX.FTZ R4, R201, R2, !PT ;  /* 0x00000002c9047209 */ /* 0x000fe40007810000 */
[----:B------:R-:W-:-:S02]  /*91d0*/  FMNMX.FTZ R7, R188, R7, !PT ;  /* 0x00000007bc077209 */ /* 0x000fc40007810000 */
[----:B------:R-:W-:Y:S02]  /*91e0*/  ISETP.GE.AND P0, PT, R25, R0, PT ;  /* 0x000000001900720c */ /* 0x000fe40003f06270 */
[----:B------:R-:W-:Y:S02]  /*91f0*/  FSEL R189, R194, -INF , !P1 ;  /* 0xff800000c2bd7808 */ /* 0x000fe40004800000 */
        /* <DEDUP_REMOVED lines=31> */
.L_x_178:
[----:B------:R-:W-:Y:S01]  /*93f0*/  FMNMX.FTZ R4, R205, R4, !PT ;  /* 0x00000004cd047209 */ /* 0x000fe20007810000 */
[----:B------:R-:W2:Y:S01]  /*9400*/  SHFL.BFLY PT, R2, R7, 0x2, 0x1f ;  /* 0x0c401f0007027f89 */ /* 0x000ea200000e0000 */
[----:B------:R-:W-:Y:S01]  /*9410*/  ISETP.GE.AND P1, PT, R5, R0, PT ;  /* 0x000000000500720c */ /* 0x000fe20003f26270 */
[----:B------:R-:W-:Y:S01]  /*9420*/  UISETP.GE.AND UP0, UPT, UR16, 0x4, UPT ;  /* 0x000000041000788c */ /* 0x000fe2000bf06270 */
[----:B------:R-:W-:Y:S01]  /*9430*/  FSEL R187, R195, -INF , !P0 ;  /* 0xff800000c3bb7808 */ /* 0x000fe20004000000 */
[----:B------:R-:W-:Y:S01]  /*9440*/  LDSM.16.MT88.4 R24, [R232+0x18000] ;  /* 0x01800000e818783b */ /* 0x000fe20000004200 */
[----:B------:R-:W-:Y:S02]  /*9450*/  FMNMX.FTZ R4, R189, R4, !PT ;  /* 0x00000004bd047209 */ /* 0x000fe40007810000 */
[----:B------:R-:W-:Y:S01]  /*9460*/  ISETP.GE.AND P0, PT, R3, R0, PT ;  /* 0x000000000300720c */ /* 0x000fe20003f06270 */
[----:B-1----:R-:W-:Y:S01]  /*9470*/  LDSM.16.MT88.4 R20, [R230+0x18000] ;  /* 0x01800000e614783b */ /* 0x002fe20000004200 */
        /* <DEDUP_REMOVED lines=9> */
[----:B-1----:R-:W-:-:S05]  /*9510*/  FMNMX.FTZ R0, R5, R0, !PT ;  /* 0x0000000005007209 */ /* 0x002fca0007810000 */
[----:B------:R-:W1:Y:S01]  /*9520*/  SHFL.BFLY PT, R3, R0, 0x1, 0x1f ;  /* 0x0c201f0000037f89 */ /* 0x000e6200000e0000 */
[----:B--2---:R-:W-:-:S04]  /*9530*/  FMNMX.FTZ R164, R7, R164, !PT ;  /* 0x000000a407a47209 */ /* 0x004fc80007810000 */
[C---:B------:R-:W-:Y:S01]  /*9540*/  FSETP.NEU.FTZ.AND P1, PT, R164.reuse, -INF , PT ;  /* 0xff800000a400780b */ /* 0x040fe20003f3d000 */
[----:B------:R-:W-:-:S03]  /*9550*/  FMUL.FTZ R191, R164, UR21 ;  /* 0x00000015a4bf7c20 */ /* 0x000fc60008410000 */
[----:B------:R-:W-:Y:S02]  /*9560*/  FSEL R5, R164, RZ, P1 ;  /* 0x000000ffa4057208 */ /* 0x000fe40000800000 */
[----:B------:R-:W-:-:S03]  /*9570*/  FSEL R191, R191, RZ, P1 ;  /* 0x000000ffbfbf7208 */ /* 0x000fc60000800000 */
[----:B------:R-:W-:Y:S02]  /*9580*/  FADD.FTZ R4, R208, -R5 ;  /* 0x80000005d0047221 */ /* 0x000fe40000010000 */
[--C-:B------:R-:W-:Y:S01]  /*9590*/  FFMA.FTZ R167, R14, UR21, -R191.reuse ;  /* 0x000000150ea77c23 */ /* 0x100fe200080108bf */
[--C-:B------:R-:W-:Y:S01]  /*95a0*/  FFMA.FTZ R180, R16, UR21, -R191.reuse ;  /* 0x0000001510b47c23 */ /* 0x100fe200080108bf */
[--C-:B------:R-:W-:Y:S01]  /*95b0*/  FFMA.FTZ R166, R8, UR21, -R191.reuse ;  /* 0x0000001508a67c23 */ /* 0x100fe200080108bf */
[--C-:B------:R-:W-:Y:S01]  /*95c0*/  FFMA.FTZ R165, R10, UR21, -R191.reuse ;  /* 0x000000150aa57c23 */ /* 0x100fe200080108bf */
[----:B------:R-:W-:Y:S01]  /*95d0*/  FMUL.FTZ R182, R4, UR21 ;  /* 0x0000001504b67c20 */ /* 0x000fe20008410000 */
[--C-:B------:R-:W-:Y:S01]  /*95e0*/  FFMA.FTZ R193, R168, UR21, -R191.reuse ;  /* 0x00000015a8c17c23 */ /* 0x100fe200080108bf */
[----:B------:R-:W-:Y:S01]  /*95f0*/  MUFU.EX2 R167, R167 ;  /* 0x000000a700a77308 */ /* 0x000fe20000000800 */
[--C-:B------:R-:W-:Y:S01]  /*9600*/  FFMA.FTZ R194, R34, UR21, -R191.reuse ;  /* 0x0000001522c27c23 */ /* 0x100fe200080108bf */
[----:B-1----:R-:W-:Y:S01]  /*9610*/  FMNMX.FTZ R3, R0, R3, !PT ;  /* 0x0000000300037209 */ /* 0x002fe20007810000 */
[--C-:B------:R-:W-:Y:S01]  /*9620*/  FFMA.FTZ R195, R32, UR21, -R191.reuse ;  /* 0x0000001520c37c23 */ /* 0x100fe200080108bf */
[--C-:B------:R-:W-:Y:S01]  /*9630*/  FFMA.FTZ R196, R28, UR21, -R191.reuse ;  /* 0x000000151cc47c23 */ /* 0x100fe200080108bf */
[--C-:B------:R-:W-:Y:S01]  /*9640*/  FFMA.FTZ R204, R176, UR21, -R191.reuse ;  /* 0x00000015b0cc7c23 */ /* 0x100fe200080108bf */
[C---:B------:R-:W-:Y:S01]  /*9650*/  FSETP.NEU.FTZ.AND P0, PT, R3.reuse, -INF , PT ;  /* 0xff8000000300780b */ /* 0x040fe20003f1d000 */
[C---:B------:R-:W-:Y:S01]  /*9660*/  FMUL.FTZ R184, R3.reuse, UR21 ;  /* 0x0000001503b87c20 */ /* 0x040fe20008410000 */
[----:B------:R-:W1:Y:S01]  /*9670*/  MUFU.EX2 R180, R180 ;  /* 0x000000b400b47308 */ /* 0x000e620000000800 */
[----:B------:R-:W-:Y:S01]  /*9680*/  LDSM.16.MT88.4 R28, [R228+0x1e000] ;  /* 0x01e00000e41c783b */ /* 0x000fe20000004200 */
[----:B------:R-:W-:Y:S01]  /*9690*/  FSEL R6, R3, RZ, P0 ;  /* 0x000000ff03067208 */ /* 0x000fe20000000000 */
[--C-:B------:R-:W-:Y:S01]  /*96a0*/  FFMA.FTZ R209, R172, UR21, -R191.reuse ;  /* 0x00000015acd17c23 */ /* 0x100fe200080108bf */
[----:B------:R-:W-:Y:S01]  /*96b0*/  FSEL R184, R184, RZ, P0 ;  /* 0x000000ffb8b87208 */ /* 0x000fe20000000000 */
[----:B------:R-:W-:Y:S01]  /*96c0*/  LDSM.16.MT88.4 R176, [R232+0x1e800] ;  /* 0x01e80000e8b0783b */ /* 0x000fe20000004200 */
[--C-:B------:R-:W-:Y:S01]  /*96d0*/  FFMA.FTZ R206, R174, UR21, -R191.reuse ;  /* 0x00000015aece7c23 */ /* 0x100fe200080108bf */
[----:B------:R-:W-:Y:S01]  /*96e0*/  FADD.FTZ R6, R15, -R6 ;  /* 0x800000060f067221 */ /* 0x000fe20000010000 */
[----:B------:R-:W-:Y:S01]  /*96f0*/  MUFU.EX2 R166, R166 ;  /* 0x000000a600a67308 */ /* 0x000fe20000000800 */
[--C-:B------:R-:W-:Y:S01]  /*9700*/  FFMA.FTZ R14, R19, UR21, -R184.reuse ;  /* 0x00000015130e7c23 */ /* 0x100fe200080108b8 */
[--C-:B------:R-:W-:Y:S01]  /*9710*/  FFMA.FTZ R2, R17, UR21, -R184.reuse ;  /* 0x0000001511027c23 */ /* 0x100fe200080108b8 */
[--C-:B------:R-:W-:Y:S01]  /*9720*/  FFMA.FTZ R0, R9, UR21, -R184.reuse ;  /* 0x0000001509007c23 */ /* 0x100fe200080108b8 */
[--C-:B------:R-:W-:Y:S01]  /*9730*/  FFMA.FTZ R181, R11, UR21, -R184.reuse ;  /* 0x000000150bb57c23 */ /* 0x100fe200080108b8 */
[----:B------:R-:W-:Y:S01]  /*9740*/  FMUL.FTZ R15, R6, UR21 ;  /* 0x00000015060f7c20 */ /* 0x000fe20008410000 */
[----:B------:R-:W2:Y:S01]  /*9750*/  LDSM.16.MT88.4 R8, [R229+0x18000] ;  /* 0x01800000e508783b */ /* 0x000ea20000004200 */
[--C-:B------:R-:W-:Y:S01]  /*9760*/  FFMA.FTZ R197, R171, UR21, -R184.reuse ;  /* 0x00000015abc57c23 */ /* 0x100fe200080108b8 */
[----:B------:R-:W3:Y:S01]  /*9770*/  MUFU.EX2 R165, R165 ;  /* 0x000000a500a57308 */ /* 0x000ee20000000800 */
[----:B-1----:R-:W-:Y:S01]  /*9780*/  F2FP.BF16.F32.PACK_AB R4, R167, R180 ;  /* 0x000000b4a704723e */ /* 0x002fe200000010ff */
[----:B------:R-:W-:Y:S01]  /*9790*/  LDSM.16.MT88.4 R16, [R228+0x18000] ;  /* 0x01800000e410783b */ /* 0x000fe20000004200 */
        /* <DEDUP_REMOVED lines=10> */
[----:B------:R-:W-:Y:S01]  /*9840*/  FFMA.FTZ R188, R188, UR21, -R191 ;  /* 0x00000015bcbc7c23 */ /* 0x000fe200080108bf */
[----:B------:R-:W-:Y:S01]  /*9850*/  LDSM.16.MT88.4 R172, [R230+0x1e800] ;  /* 0x01e80000e6ac783b */ /* 0x000fe20000004200 */
[--C-:B------:R-:W-:Y:S01]  /*9860*/  FFMA.FTZ R187, R187, UR21, -R184.reuse ;  /* 0x00000015bbbb7c23 */ /* 0x100fe200080108b8 */
[----:B------:R-:W1:Y:S01]  /*9870*/  MUFU.EX2 R2, R2 ;  /* 0x0000000200027308 */ /* 0x000e620000000800 */
[----:B---3--:R-:W-:Y:S01]  /*9880*/  F2FP.BF16.F32.PACK_AB R6, R165, R166 ;  /* 0x000000a6a506723e */ /* 0x008fe200000010ff */
[----:B------:R-:W-:Y:S01]  /*9890*/  FFMA.FTZ R185, R185, UR21, -R184 ;  /* 0x00000015b9b97c23 */ /* 0x000fe200080108b8 */
[----:B------:R-:W-:-:S05]  /*98a0*/  PLOP3.LUT P0, PT, PT, PT, UP0, 0x80, 0x0 ;  /* 0x000000000000781c */ /* 0x000fca0003f0f008 */
[----:B------:R-:W-:Y:S08]  /*98b0*/  MUFU.EX2 R0, R0 ;  /* 0x0000000000007308 */ /* 0x000ff00000000800 */
[----:B------:R-:W3:Y:S01]  /*98c0*/  MUFU.EX2 R181, R181 ;  /* 0x000000b500b57308 */ /* 0x000ee20000000800 */
[----:B-1----:R-:W-:-:S07]  /*98d0*/  F2FP.BF16.F32.PACK_AB R5, R2, R14 ;  /* 0x0000000e0205723e */ /* 0x002fce00000010ff */
[----:B------:R-:W1:Y:S08]  /*98e0*/  MUFU.EX2 R182, R182 ;  /* 0x000000b600b67308 */ /* 0x000e700000000800 */
[----:B------:R-:W4:Y:S01]  /*98f0*/  MUFU.EX2 R15, R15 ;  /* 0x0000000f000f7308 */ /* 0x000f220000000800 */
[----:B---3--:R-:W-:-:S07]  /*9900*/  F2FP.BF16.F32.PACK_AB R7, R181, R0 ;  /* 0x00000000b507723e */ /* 0x008fce00000010ff */
        /* <DEDUP_REMOVED lines=132> */
[----:B------:R-:W5:Y:S01]  /*a150*/  MUFU.EX2 R194, R194 ;  /* 0x000000c200c27308 */ /* 0x000f620000000800 */
[-C--:B------:R-:W-:Y:S01]  /*a160*/  FMUL.FTZ R136, R136, R182.reuse ;  /* 0x000000b688887220 */ /* 0x080fe20000410000 */
[-C--:B------:R-:W-:Y:S01]  /*a170*/  FMUL.FTZ R137, R137, R182.reuse ;  /* 0x000000b689897220 */ /* 0x080fe20000410000 */
[-C--:B------:R-:W-:Y:S01]  /*a180*/  FMUL.FTZ R138, R138, R15.reuse ;  /* 0x0000000f8a8a7220 */ /* 0x080fe20000410000 */
[C---:B--2---:R-:W-:Y:S01]  /*a190*/  HMMA.16816.F32.BF16 R108, R4.reuse, R8, R108 ;  /* 0x00000008046c723c */ /* 0x044fe2000004186c */
[-C--:B------:R-:W-:Y:S01]  /*a1a0*/  FMUL.FTZ R139, R139, R15.reuse ;  /* 0x0000000f8b8b7220 */ /* 0x080fe20000410000 */
[-C--:B------:R-:W-:Y:S01]  /*a1b0*/  FMUL.FTZ R140, R140, R182.reuse ;  /* 0x000000b68c8c7220 */ /* 0x080fe20000410000 */
[-C--:B------:R-:W-:Y:S01]  /*a1c0*/  FMUL.FTZ R141, R141, R182.reuse ;  /* 0x000000b68d8d7220 */ /* 0x080fe20000410000 */
[----:B------:R-:W-:Y:S01]  /*a1d0*/  MUFU.EX2 R195, R195 ;  /* 0x000000c300c37308 */ /* 0x000fe20000000800 */
        /* <DEDUP_REMOVED lines=16> */
[----:B------:R-:W-:Y:S01]  /*a2e0*/  MUFU.EX2 R197, R197 ;  /* 0x000000c500c57308 */ /* 0x000fe20000000800 */
[-C--:B------:R-:W-:Y:S01]  /*a2f0*/  FMUL.FTZ R144, R144, R182.reuse ;  /* 0x000000b690907220 */ /* 0x080fe20000410000 */
[-C--:B------:R-:W-:Y:S01]  /*a300*/  FMUL.FTZ R145, R145, R182.reuse ;  /* 0x000000b691917220 */ /* 0x080fe20000410000 */
[C---:B-1----:R-:W-:Y:S01]  /*a310*/  HMMA.16816.F32.BF16 R120, R4.reuse, R24, R120 ;  /* 0x000000180478723c */ /* 0x042fe20000041878 */
[-C--:B------:R-:W-:Y:S01]  /*a320*/  FMUL.FTZ R148, R148, R182.reuse ;  /* 0x000000b694947220 */ /* 0x080fe20000410000 */
[-C--:B------:R-:W-:Y:S01]  /*a330*/  FMUL.FTZ R149, R149, R182.reuse ;  /* 0x000000b695957220 */ /* 0x080fe20000410000 */
[-C--:B------:R-:W-:Y:S01]  /*a340*/  FMUL.FTZ R146, R146, R15.reuse ;  /* 0x0000000f92927220 */ /* 0x080fe20000410000 */
[-C--:B------:R-:W-:Y:S01]  /*a350*/  FMUL.FTZ R147, R147, R15.reuse ;  /* 0x0000000f93937220 */ /* 0x080fe20000410000 */
[----:B------:R-:W1:Y:S01]  /*a360*/  MUFU.EX2 R198, R198 ;  /* 0x000000c600c67308 */ /* 0x000e620000000800 */
[C---:B------:R-:W-:Y:S01]  /*a370*/  HMMA.16816.F32.BF16 R124, R4.reuse, R26, R124 ;  /* 0x0000001a047c723c */ /* 0x040fe2000004187c */
[----:B------:R-:W4:Y:S01]  /*a380*/  LDSM.16.MT88.4 R24, [R232+0x18800] ;  /* 0x01880000e818783b */ /* 0x000f220000004200 */
[-C--:B------:R-:W-:Y:S01]  /*a390*/  FMUL.FTZ R150, R150, R15.reuse ;  /* 0x0000000f96967220 */ /* 0x080fe20000410000 */
[-C--:B------:R-:W-:Y:S01]  /*a3a0*/  FMUL.FTZ R151, R151, R15.reuse ;  /* 0x0000000f97977220 */ /* 0x080fe20000410000 */
[----:B------:R-:W-:Y:S01]  /*a3b0*/  FFMA.FTZ R180, R249, R182, R180 ;  /* 0x000000b6f9b47223 */ /* 0x000fe200000100b4 */
[----:B------:R-:W-:Y:S01]  /*a3c0*/  FFMA.FTZ R15, R247, R15, R14 ;  /* 0x0000000ff70f7223 */ /* 0x000fe2000001000e */
[----:B---3--:R-:W-:Y:S01]  /*a3d0*/  HMMA.16816.F32.BF16 R128, R4, R20, R128 ;  /* 0x000000140480723c */ /* 0x008fe20000041880 */
[----:B------:R-:W-:Y:S01]  /*a3e0*/  MUFU.EX2 R199, R199 ;  /* 0x000000c700c77308 */ /* 0x000fe20000000800 */
[----:B------:R-:W-:Y:S01]  /*a3f0*/  FADD.FTZ R167, R167, R180 ;  /* 0x000000b4a7a77221 */ /* 0x000fe20000010000 */
[----:B------:R-:W-:-:S03]  /*a400*/  FADD.FTZ R15, R2, R15 ;  /* 0x0000000f020f7221 */ /* 0x000fc60000010000 */
[C---:B------:R-:W-:Y:S01]  /*a410*/  HMMA.16816.F32.BF16 R132, R4.reuse, R22, R132 ;  /* 0x000000160484723c */ /* 0x040fe20000041884 */
[----:B------:R-:W3:Y:S01]  /*a420*/  LDSM.16.MT88.4 R20, [R230+0x18800] ;  /* 0x01880000e614783b */ /* 0x000ee20000004200 */
[----:B------:R-:W-:Y:S01]  /*a430*/  FADD.FTZ R166, R166, R167 ;  /* 0x000000a7a6a67221 */ /* 0x000fe20000010000 */
[----:B------:R-:W4:Y:S01]  /*a440*/  MUFU.EX2 R200, R200 ;  /* 0x000000c800c87308 */ /* 0x000f220000000800 */
[----:B------:R-:W-:Y:S02]  /*a450*/  FADD.FTZ R0, R0, R15 ;  /* 0x0000000f00007221 */ /* 0x000fe40000010000 */
[----:B--2---:R-:W-:Y:S01]  /*a460*/  HMMA.16816.F32.BF16 R136, R4, R8, R136 ;  /* 0x000000080488723c */ /* 0x004fe20000041888 */
[----:B------:R-:W-:Y:S01]  /*a470*/  FADD.FTZ R166, R165, R166 ;  /* 0x000000a6a5a67221 */ /* 0x000fe20000010000 */
[----:B------:R-:W-:-:S03]  /*a480*/  FADD.FTZ R0, R181, R0 ;  /* 0x00000000b5007221 */ /* 0x000fc60000010000 */
[----:B------:R-:W-:Y:S01]  /*a490*/  MUFU.EX2 R204, R204 ;  /* 0x000000cc00cc7308 */ /* 0x000fe20000000800 */
[C---:B------:R-:W-:Y:S01]  /*a4a0*/  HMMA.16816.F32.BF16 R140, R4.reuse, R10, R140 ;  /* 0x0000000a048c723c */ /* 0x040fe2000004188c */
[----:B-----5:R-:W-:Y:S01]  /*a4b0*/  F2FP.BF16.F32.PACK_AB R8, R194, R193 ;  /* 0x000000c1c208723e */ /* 0x020fe200000010ff */
[----:B------:R-:W-:Y:S01]  /*a4c0*/  FADD.FTZ R193, R193, R166 ;  /* 0x000000a6c1c17221 */ /* 0x000fe20000010000 */
[----:B-1----:R-:W-:Y:S01]  /*a4d0*/  F2FP.BF16.F32.PACK_AB R9, R198, R197 ;  /* 0x000000c5c609723e */ /* 0x002fe200000010ff */
[----:B------:R-:W-:Y:S02]  /*a4e0*/  FADD.FTZ R197, R197, R0 ;  /* 0x00000000c5c57221 */ /* 0x000fe40000010000 */
[C---:B----4-:R-:W-:Y:S01]  /*a4f0*/  HMMA.16816.F32.BF16 R152, R4.reuse, R16, R152 ;  /* 0x000000100498723c */ /* 0x050fe20000041898 */
[----:B------:R-:W-:Y:S01]  /*a500*/  F2FP.BF16.F32.PACK_AB R10, R196, R195 ;  /* 0x000000c3c40a723e */ /* 0x000fe200000010ff */
[----:B------:R-:W1:Y:S01]  /*a510*/  MUFU.EX2 R209, R209 ;  /* 0x000000d100d17308 */ /* 0x000e620000000800 */
[----:B------:R-:W-:Y:S01]  /*a520*/  F2FP.BF16.F32.PACK_AB R11, R200, R199 ;  /* 0x000000c7c80b723e */ /* 0x000fe200000010ff */
[----:B------:R-:W-:Y:S01]  /*a530*/  FADD.FTZ R194, R194, R193 ;  /* 0x000000c1c2c27221 */ /* 0x000fe20000010000 */
[----:B------:R-:W-:Y:S01]  /*a540*/  FADD.FTZ R198, R198, R197 ;  /* 0x000000c5c6c67221 */ /* 0x000fe20000010000 */
[----:B------:R-:W-:Y:S01]  /*a550*/  HMMA.16816.F32.BF16 R116, R4, R18, R116 ;  /* 0x000000120474723c */ /* 0x000fe20000041874 */
[----:B------:R-:W2:Y:S01]  /*a560*/  LDSM.16.MT88.4 R16, [R229+0x18800] ;  /* 0x01880000e510783b */ /* 0x000ea20000004200 */
[----:B------:R-:W-:Y:S01]  /*a570*/  FADD.FTZ R195, R195, R194 ;  /* 0x000000c2c3c37221 */ /* 0x000fe20000010000 */
[----:B------:R-:W-:Y:S01]  /*a580*/  FADD.FTZ R199, R199, R198 ;  /* 0x000000c6c7c77221 */ /* 0x000fe20000010000 */
[----:B------:R-:W-:Y:S02]  /*a590*/  MUFU.EX2 R206, R206 ;  /* 0x000000ce00ce7308 */ /* 0x000fe40000000800 */
[----:B------:R-:W-:Y:S01]  /*a5a0*/  HMMA.16816.F32.BF16 R160, R8, R24, R160 ;  /* 0x0000001808a0723c */ /* 0x000fe200000418a0 */
[----:B------:R-:W-:Y:S01]  /*a5b0*/  FADD.FTZ R195, R196, R195 ;  /* 0x000000c3c4c37221 */ /* 0x000fe20000010000 */
[----:B------:R-:W-:-:S04]  /*a5c0*/  FADD.FTZ R199, R200, R199 ;  /* 0x000000c7c8c77221 */ /* 0x000fc80000010000 */
[C---:B------:R-:W-:Y:S01]  /*a5d0*/  HMMA.16816.F32.BF16 R156, R8.reuse, R26, R156 ;  /* 0x0000001a089c723c */ /* 0x040fe2000004189c */
[----:B------:R-:W4:Y:S01]  /*a5e0*/  LDSM.16.MT88.4 R24, [R229+0x1a800] ;  /* 0x01a80000e518783b */ /* 0x000f220000004200 */
[----:B------:R-:W-:Y:S04]  /*a5f0*/  MUFU.EX2 R211, R211 ;  /* 0x000000d300d37308 */ /* 0x000fe80000000800 */
[C---:B---3--:R-:W-:Y:S04]  /*a600*/  HMMA.16816.F32.BF16 R36, R8.reuse, R20, R36 ;  /* 0x000000140824723c */ /* 0x048fe80000041824 */
[----:B------:R-:W-:Y:S02]  /*a610*/  MUFU.EX2 R202, R202 ;  /* 0x000000ca00ca7308 */ /* 0x000fe40000000800 */
[----:B------:R-:W-:Y:S01]  /*a620*/  HMMA.16816.F32.BF16 R40, R8, R22, R40 ;  /* 0x000000160828723c */ /* 0x000fe20000041828 */
[----:B------:R-:W3:Y:S05]  /*a630*/  LDSM.16.MT88.4 R20, [R232+0x1c800] ;  /* 0x01c80000e814783b */ /* 0x000eea0000004200 */
[C---:B------:R-:W-:Y:S01]  /*a640*/  HMMA.16816.F32.BF16 R144, R4.reuse, R28, R144 ;  /* 0x0000001c0490723c */ /* 0x040fe20000041890 */
[----:B------:R-:W5:Y:S05]  /*a650*/  MUFU.EX2 R201, R201 ;  /* 0x000000c900c97308 */ /* 0x000f6a0000000800 */
[----:B------:R-:W-:Y:S01]  /*a660*/  HMMA.16816.F32.BF16 R148, R4, R30, R148 ;  /* 0x0000001e0494723c */ /* 0x000fe20000041894 */
[----:B------:R-:W1:Y:S02]  /*a670*/  LDSM.16.MT88.4 R4, [R228+0x18800] ;  /* 0x01880000e404783b */ /* 0x000e640000004200 */
[----:B------:R-:W-:Y:S02]  /*a680*/  MUFU.EX2 R188, R188 ;  /* 0x000000bc00bc7308 */ /* 0x000fe40000000800 */
[----:B------:R-:W-:Y:S01]  /*a690*/  LDSM.16.MT88.4 R28, [R228+0x1a800] ;  /* 0x01a80000e41c783b */ /* 0x000fe20000004200 */
[C---:B--2---:R-:W-:Y:S05]  /*a6a0*/  HMMA.16816.F32.BF16 R44, R8.reuse, R16, R44 ;  /* 0x00000010082c723c */ /* 0x044fea000004182c */
[----:B------:R-:W-:Y:S01]  /*a6b0*/  MUFU.EX2 R187, R187 ;  /* 0x000000bb00bb7308 */ /* 0x000fe20000000800 */
[C---:B------:R-:W-:Y:S01]  /*a6c0*/  HMMA.16816.F32.BF16 R48, R8.reuse, R18, R48 ;  /* 0x000000120830723c */ /* 0x040fe20000041830 */
[----:B------:R-:W2:Y:S05]  /*a6d0*/  LDSM.16.MT88.4 R16, [R230+0x1c800] ;  /* 0x01c80000e610783b */ /* 0x000eaa0000004200 */
[C---:B----4-:R-:W-:Y:S01]  /*a6e0*/  HMMA.16816.F32.BF16 R76, R8.reuse, R24, R76 ;  /* 0x00000018084c723c */ /* 0x050fe2000004184c */
[----:B------:R-:W-:Y:S05]  /*a6f0*/  MUFU.EX2 R185, R185 ;  /* 0x000000b900b97308 */ /* 0x000fea0000000800 */
        /* <DEDUP_REMOVED lines=10> */
[----:B------:R-:W5:Y:S05]  /*a7a0*/  LDSM.16.MT88.4 R168, [R228+0x1e800] ;  /* 0x01e80000e4a8783b */ /* 0x000f6a0000004200 */
[C---:B--2---:R-:W-:Y:S06]  /*a7b0*/  HMMA.16816.F32.BF16 R100, R8.reuse, R16, R100 ;  /* 0x000000100864723c */ /* 0x044fec0000041864 */
[C---:B------:R-:W-:Y:S01]  /*a7c0*/  HMMA.16816.F32.BF16 R104, R8.reuse, R18, R104 ;  /* 0x000000120868723c */ /* 0x040fe20000041868 */
[----:B------:R-:W-:Y:S05]  /*a7d0*/  LDSM.16.MT88.4 R16, [R228+0x19000] ;  /* 0x01900000e410783b */ /* 0x000fea0000004200 */
[C---:B----4-:R-:W-:Y:S06]  /*a7e0*/  HMMA.16816.F32.BF16 R152, R8.reuse, R24, R152 ;  /* 0x000000180898723c */ /* 0x050fec0000041898 */
        /* <DEDUP_REMOVED lines=8> */
[C---:B------:R-:W-:Y:S01]  /*a870*/  HMMA.16816.F32.BF16 R120, R8.reuse, R176, R120 ;  /* 0x000000b00878723c */ /* 0x040fe20000041878 */
[----:B------:R-:W-:Y:S05]  /*a880*/  MUFU.EX2 R176, R207 ;  /* 0x000000cf00b07308 */ /* 0x000fea0000000800 */
[----:B-1----:R-:W-:Y:S01]  /*a890*/  HMMA.16816.F32.BF16 R108, R8, R4, R108 ;  /* 0x00000004086c723c */ /* 0x002fe2000004186c */
[----:B------:R-:W-:-:S05]  /*a8a0*/  FFMA.FTZ R177, R205, UR21, -R184 ;  /* 0x00000015cdb17c23 */ /* 0x000fca00080108b8 */
[C---:B------:R-:W-:Y:S01]  /*a8b0*/  HMMA.16816.F32.BF16 R112, R8.reuse, R6, R112 ;  /* 0x000000060870723c */ /* 0x040fe20000041870 */
[----:B------:R-:W1:Y:S01]  /*a8c0*/  MUFU.EX2 R177, R177 ;  /* 0x000000b100b17308 */ /* 0x000e620000000800 */
[----:B------:R-:W-:Y:S01]  /*a8d0*/  F2FP.BF16.F32.PACK_AB R4, R209, R204 ;  /* 0x000000ccd104723e */ /* 0x000fe200000010ff */
[----:B------:R-:W-:Y:S01]  /*a8e0*/  FADD.FTZ R204, R204, R195 ;  /* 0x000000c3cccc7221 */ /* 0x000fe20000010000 */
[----:B-----5:R-:W-:Y:S01]  /*a8f0*/  F2FP.BF16.F32.PACK_AB R5, R201, R202 ;  /* 0x000000cac905723e */ /* 0x020fe200000010ff */
[----:B------:R-:W-:Y:S01]  /*a900*/  FADD.FTZ R202, R202, R199 ;  /* 0x000000c7caca7221 */ /* 0x000fe20000010000 */
[----:B------:R-:W-:Y:S01]  /*a910*/  HMMA.16816.F32.BF16 R84, R8, R28, R84 ;  /* 0x0000001c0854723c */ /* 0x000fe20000041854 */
[----:B------:R-:W-:Y:S01]  /*a920*/  F2FP.BF16.F32.PACK_AB R6, R211, R206 ;  /* 0x000000ced306723e */ /* 0x000fe200000010ff */
[----:B------:R-:W-:Y:S01]  /*a930*/  FADD.FTZ R209, R209, R204 ;  /* 0x000000ccd1d17221 */ /* 0x000fe20000010000 */
[----:B------:R-:W-:-:S03]  /*a940*/  FADD.FTZ R201, R201, R202 ;  /* 0x000000cac9c97221 */ /* 0x000fc60000010000 */
[----:B------:R-:W-:Y:S01]  /*a950*/  HMMA.16816.F32.BF16 R88, R8, R30, R88 ;  /* 0x0000001e0858723c */ /* 0x000fe20000041858 */
[----:B------:R-:W5:Y:S01]  /*a960*/  LDSM.16.MT88.4 R28, [R230+0x19000] ;  /* 0x01900000e61c783b */ /* 0x000f620000004200 */
[----:B------:R-:W-:Y:S01]  /*a970*/  FADD.FTZ R206, R206, R209 ;  /* 0x000000d1cece7221 */ /* 0x000fe20000010000 */
[----:B-1----:R-:W-:-:S03]  /*a980*/  F2FP.BF16.F32.PACK_AB R7, R177, R176 ;  /* 0x000000b0b107723e */ /* 0x002fc600000010ff */
[----:B------:R-:W-:Y:S01]  /*a990*/  HMMA.16816.F32.BF16 R124, R8, R178, R124 ;  /* 0x000000b2087c723c */ /* 0x000fe2000004187c */
[----:B------:R-:W-:Y:S01]  /*a9a0*/  FADD.FTZ R176, R176, R201 ;  /* 0x000000c9b0b07221 */ /* 0x000fe20000010000 */
[----:B------:R-:W-:-:S03]  /*a9b0*/  FADD.FTZ R211, R211, R206 ;  /* 0x000000ced3d37221 */ /* 0x000fc60000010000 */
[----:B------:R-:W-:Y:S01]  /*a9c0*/  FADD.FTZ R177, R177, R176 ;  /* 0x000000b0b1b17221 */ /* 0x000fe20000010000 */
        /* <DEDUP_REMOVED lines=10> */
[----:B------:R-:W1:Y:S02]  /*aa70*/  MUFU.EX2 R179, R179 ;  /* 0x000000b300b37308 */ /* 0x000e640000000800 */
[----:B------:R-:W-:Y:S01]  /*aa80*/  HMMA.16816.F32.BF16 R148, R8, R170, R148 ;  /* 0x000000aa0894723c */ /* 0x000fe20000041894 */
[----:B------:R-:W-:Y:S04]  /*aa90*/  LDSM.16.MT88.4 R8, [R228+0x1d000] ;  /* 0x01d00000e408783b */ /* 0x000fe80000004200 */
[----:B------:R-:W-:Y:S01]  /*aaa0*/  LDSM.16.MT88.4 R168, [R229+0x1b000] ;  /* 0x01b00000e5a8783b */ /* 0x000fe20000004200 */
[C---:B--2---:R-:W-:Y:S01]  /*aab0*/  HMMA.16816.F32.BF16 R44, R4.reuse, R24, R44 ;  /* 0x00000018042c723c */ /* 0x044fe2000004182c */
[----:B------:R-:W-:Y:S05]  /*aac0*/  MUFU.EX2 R191, R191 ;  /* 0x000000bf00bf7308 */ /* 0x000fea0000000800 */
[C---:B------:R-:W-:Y:S01]  /*aad0*/  HMMA.16816.F32.BF16 R48, R4.reuse, R26, R48 ;  /* 0x0000001a0430723c */ /* 0x040fe20000041830 */
[----:B------:R-:W2:Y:S02]  /*aae0*/  LDSM.16.MT88.4 R24, [R230+0x1d000] ;  /* 0x01d00000e618783b */ /* 0x000ea40000004200 */
[----:B------:R-:W1:Y:S03]  /*aaf0*/  MUFU.EX2 R186, R186 ;  /* 0x000000ba00ba7308 */ /* 0x000e660000000800 */
[C---:B------:R-:W-:Y:S05]  /*ab00*/  HMMA.16816.F32.BF16 R52, R4.reuse, R16, R52 ;  /* 0x000000100434723c */ /* 0x040fea0000041834 */
[----:B------:R-:W1:Y:S01]  /*ab10*/  MUFU.EX2 R184, R184 ;  /* 0x000000b800b87308 */ /* 0x000e620000000800 */
[C---:B------:R-:W-:Y:S01]  /*ab20*/  HMMA.16816.F32.BF16 R56, R4.reuse, R18, R56 ;  /* 0x000000120438723c */ /* 0x040fe20000041838 */
[----:B------:R-:W1:Y:S05]  /*ab30*/  LDSM.16.MT88.4 R16, [R229+0x1d000] ;  /* 0x01d00000e510783b */ /* 0x000e6a0000004200 */
[C---:B----4-:R-:W-:Y:S06]  /*ab40*/  HMMA.16816.F32.BF16 R160, R4.reuse, R32, R160 ;  /* 0x0000002004a0723c */ /* 0x050fec00000418a0 */
        /* <DEDUP_REMOVED lines=14> */
[C---:B------:R-:W-:Y:S06]  /*ac30*/  HMMA.16816.F32.BF16 R152, R4.reuse, R8, R152 ;  /* 0x000000080498723c */ /* 0x040fec0000041898 */
        /* <DEDUP_REMOVED lines=38> */
[----:B------:R-:W-:-:S04]  /*aea0*/  FADD.FTZ R247, R184, R185 ;  /* 0x000000b9b8f77221 */ /* 0x000fc80000010000 */
        /* <DEDUP_REMOVED lines=31> */
[C---:B-1----:R-:W-:Y:S06]  /*b0a0*/  HMMA.16816.F32.BF16 R120, R4.reuse, R16, R120 ;  /* 0x000000100478723c */ /* 0x042fec0000041878 */
[C---:B------:R-:W-:Y:S06]  /*b0b0*/  HMMA.16816.F32.BF16 R124, R4.reuse, R18, R124 ;  /* 0x00000012047c723c */ /* 0x040fec000004187c */
[C---:B------:R-:W-:Y:S06]  /*b0c0*/  HMMA.16816.F32.BF16 R128, R4.reuse, R8, R128 ;  /* 0x000000080480723c */ /* 0x040fec0000041880 */
[C---:B------:R-:W-:Y:S06]  /*b0d0*/  HMMA.16816.F32.BF16 R132, R4.reuse, R10, R132 ;  /* 0x0000000a0484723c */ /* 0x040fec0000041884 */
[C---:B----4-:R-:W-:Y:S06]  /*b0e0*/  HMMA.16816.F32.BF16 R136, R4.reuse, R32, R136 ;  /* 0x000000200488723c */ /* 0x050fec0000041888 */
[C---:B------:R-:W-:Y:S06]  /*b0f0*/  HMMA.16816.F32.BF16 R140, R4.reuse, R34, R140 ;  /* 0x00000022048c723c */ /* 0x040fec000004188c */
[C---:B---3--:R-:W-:Y:S06]  /*b100*/  HMMA.16816.F32.BF16 R144, R4.reuse, R20, R144 ;  /* 0x000000140490723c */ /* 0x048fec0000041890 */
[----:B------:R-:W-:Y:S01]  /*b110*/  HMMA.16816.F32.BF16 R148, R4, R22, R148 ;  /* 0x000000160494723c */ /* 0x000fe20000041894 */
[----:B------:R-:W-:-:S08]  /*b120*/  NOP ;  /* 0x0000000000007918 */ /* 0x000fd00000000000 */
[----:B------:R-:W-:-:S15]  /*b130*/  @P0 BRA `(.L_x_179) ;  /* 0x0000000000040947 */ /* 0x000fde0003800000 */
.L_x_176:
[----:B------:R-:W-:-:S12]  /*b140*/  UIADD3 UR16, UR22, -0x1, URZ ;  /* 0xffffffff16107890 */ /* 0x000fd8000fffe03f */
.L_x_179:
[----:B------:R-:W-:-:S13]  /*b150*/  ISETP.LE.AND P0, PT, RZ, UR16, PT ;  /* 0x00000010ff007c0c */ /* 0x000fda000bf03270 */
[----:B------:R-:W-:Y:S05]  /*b160*/  @!P0 BRA `(.L_x_180) ;  /* 0x0000003000008947 */ /* 0x000fea0003800000 */
[----:B------:R-:W-:Y:S01]  /*b170*/  USHF.L.U64.HI UR23, UR6, 0x5, UR7 ;  /* 0x0000000506177899 */ /* 0x000fe20008010207 */
[----:B------:R-:W-:Y:S01]  /*b180*/  MOV R0, R3 ;  /* 0x0000000300007202 */ /* 0x000fe20000000f00 */
[----:B------:R-:W-:Y:S01]  /*b190*/  USHF.L.U32 UR24, UR6, 0x5, URZ ;  /* 0x0000000506187899 */ /* 0x000fe2000800063f */
[----:B------:R-:W-:Y:S01]  /*b1a0*/  MOV R165, R164 ;  /* 0x000000a400a57202 */ /* 0x000fe20000000f00 */
[----:B------:R-:W-:Y:S01]  /*b1b0*/  USHF.L.U64.HI UR5, UR6, 0x6, UR7 ;  /* 0x0000000606057899 */ /* 0x000fe20008010207 */
[----:B------:R-:W-:Y:S01]  /*b1c0*/  MOV R242, R12 ;  /* 0x0000000c00f27202 */ /* 0x000fe20000000f00 */
        /* <DEDUP_REMOVED lines=8> */
.L_x_183:
        /* <DEDUP_REMOVED lines=13> */
[----:B------:R-:W-:Y:S04]  /*b320*/  LEA.HI.X R167, R164, UR7, R3, 0x1, P2 ;  /* 0x00000007a4a77c11 */ /* 0x000fe800090f0c03 */
        /* <DEDUP_REMOVED lines=14> */
.L_x_181:
        /* <DEDUP_REMOVED lines=16> */
[----:B------:R-:W-:Y:S01]  /*b510*/  ISETP.LT.AND P0, PT, RZ, UR16, PT ;  /* 0x00000010ff007c0c */ /* 0x000fe2000bf01270 */
        /* <DEDUP_REMOVED lines=11> */
[----:B------:R-:W5:Y:S04]  /*b5d0*/  LDSM.16.M88.4 R184, [R237+0x11800] ;  /* 0x01180000edb8783b */ /* 0x000f680000000200 */
[----:B------:R-:W0:Y:S04]  /*b5e0*/  LDGDEPBAR ;  /* 0x00000000000079af */ /* 0x000e280000000000 */
[----:B------:R-:W-:Y:S04]  /*b5f0*/  LDSM.16.M88.4 R188, [R236] ;  /* 0x00000000ecbc783b */ /* 0x000fe80000000200 */
[----:B------:R-:W1:Y:S04]  /*b600*/  LDSM.16.M88.4 R192, [R235] ;  /* 0x00000000ebc0783b */ /* 0x000e680000000200 */
[----:B------:R-:W1:Y:S04]  /*b610*/  LDSM.16.M88.4 R196, [R227] ;  /* 0x00000000e3c4783b */ /* 0x000e680000000200 */
[----:B------:R-:W1:Y:S04]  /*b620*/  LDSM.16.M88.4 R200, [R226] ;  /* 0x00000000e2c8783b */ /* 0x000e680000000200 */
[----:B------:R-:W-:Y:S01]  /*b630*/  LDSM.16.M88.4 R204, [R231+0x10000] ;  /* 0x01000000e7cc783b */ /* 0x000fe20000000200 */
[C---:B--2---:R-:W-:Y:S03]  /*b640*/  HMMA.16816.F32.BF16 R4, R168.reuse, R172, RZ ;  /* 0x000000aca804723c */ /* 0x044fe600000418ff */
[----:B------:R-:W-:Y:S03]  /*b650*/  LDSM.16.M88.4 R208, [R231+0x10800] ;  /* 0x01080000e7d0783b */ /* 0x000fe60000000200 */
[C---:B------:R-:W-:Y:S01]  /*b660*/  HMMA.16816.F32.BF16 R8, R168.reuse, R174, RZ ;  /* 0x000000aea808723c */ /* 0x040fe200000418ff */
[----:B------:R-:W2:Y:S05]  /*b670*/  LDSM.16.M88.4 R172, [R225] ;  /* 0x00000000e1ac783b */ /* 0x000eaa0000000200 */
[C---:B---3--:R-:W-:Y:S06]  /*b680*/  HMMA.16816.F32.BF16 R12, R168.reuse, R176, RZ ;  /* 0x000000b0a80c723c */ /* 0x048fec00000418ff */
[C---:B------:R-:W-:Y:S01]  /*b690*/  HMMA.16816.F32.BF16 R16, R168.reuse, R178, RZ ;  /* 0x000000b2a810723c */ /* 0x040fe200000418ff */
[----:B------:R-:W3:Y:S05]  /*b6a0*/  LDSM.16.M88.4 R176, [R234] ;  /* 0x00000000eab0783b */ /* 0x000eea0000000200 */
[C---:B----4-:R-:W-:Y:S06]  /*b6b0*/  HMMA.16816.F32.BF16 R20, R168.reuse, R180, RZ ;  /* 0x000000b4a814723c */ /* 0x050fec00000418ff */
[C---:B------:R-:W-:Y:S01]  /*b6c0*/  HMMA.16816.F32.BF16 R24, R168.reuse, R182, RZ ;  /* 0x000000b6a818723c */ /* 0x040fe200000418ff */
[----:B------:R-:W4:Y:S05]  /*b6d0*/  LDSM.16.M88.4 R180, [R231+0x11000] ;  /* 0x01100000e7b4783b */ /* 0x000f2a0000000200 */
[C---:B-----5:R-:W-:Y:S06]  /*b6e0*/  HMMA.16816.F32.BF16 R28, R168.reuse, R184, RZ ;  /* 0x000000b8a81c723c */ /* 0x060fec00000418ff */
[----:B------:R-:W-:Y:S01]  /*b6f0*/  HMMA.16816.F32.BF16 R32, R168, R186, RZ ;  /* 0x000000baa820723c */ /* 0x000fe200000418ff */
[----:B------:R-:W5:Y:S04]  /*b700*/  LDSM.16.M88.4 R168, [R231+0x11800] ;  /* 0x01180000e7a8783b */ /* 0x000f680000000200 */
[----:B------:R-:W-:Y:S01]  /*b710*/  LDSM.16.M88.4 R184, [R233] ;  /* 0x00000000e9b8783b */ /* 0x000fe20000000200 */
[C---:B-1----:R-:W-:Y:S06]  /*b720*/  HMMA.16816.F32.BF16 R4, R188.reuse, R192, R4 ;  /* 0x000000c0bc04723c */ /* 0x042fec0000041804 */
[C---:B------:R-:W-:Y:S01]  /*b730*/  HMMA.16816.F32.BF16 R8, R188.reuse, R194, R8 ;  /* 0x000000c2bc08723c */ /* 0x040fe20000041808 */
[----:B------:R-:W1:Y:S05]  /*b740*/  LDSM.16.M88.4 R192, [R224] ;  /* 0x00000000e0c0783b */ /* 0x000e6a0000000200 */
[C---:B------:R-:W-:Y:S06]  /*b750*/  HMMA.16816.F32.BF16 R12, R188.reuse, R196, R12 ;  /* 0x000000c4bc0c723c */ /* 0x040fec000004180c */
[C---:B------:R-:W-:Y:S01]  /*b760*/  HMMA.16816.F32.BF16 R16, R188.reuse, R198, R16 ;  /* 0x000000c6bc10723c */ /* 0x040fe20000041810 */
[----:B------:R-:W1:Y:S05]  /*b770*/  LDSM.16.M88.4 R196, [R224+0x800] ;  /* 0x00080000e0c4783b */ /* 0x000e6a0000000200 */
[C---:B------:R-:W-:Y:S06]  /*b780*/  HMMA.16816.F32.BF16 R20, R188.reuse, R200, R20 ;  /* 0x000000c8bc14723c */ /* 0x040fec0000041814 */
        /* <DEDUP_REMOVED lines=11> */
[----:B------:R-:W3:Y:S05]  /*b840*/  LDSM.16.M88.4 R208, [R237+0x12800] ;  /* 0x01280000edd0783b */ /* 0x000eea0000000200 */
[C---:B----4-:R-:W-:Y:S06]  /*b850*/  HMMA.16816.F32.BF16 R20, R176.reuse, R180, R20 ;  /* 0x000000b4b014723c */ /* 0x050fec0000041814 */
[C---:B------:R-:W-:Y:S01]  /*b860*/  HMMA.16816.F32.BF16 R24, R176.reuse, R182, R24 ;  /* 0x000000b6b018723c */ /* 0x040fe20000041818 */
[----:B------:R-:W4:Y:S05]  /*b870*/  LDSM.16.M88.4 R180, [R237+0x13000] ;  /* 0x01300000edb4783b */ /* 0x000f2a0000000200 */
[C---:B-----5:R-:W-:Y:S06]  /*b880*/  HMMA.16816.F32.BF16 R28, R176.reuse, R168, R28 ;  /* 0x000000a8b01c723c */ /* 0x060fec000004181c */
[----:B------:R-:W-:Y:S01]  /*b890*/  HMMA.16816.F32.BF16 R32, R176, R170, R32 ;  /* 0x000000aab020723c */ /* 0x000fe20000041820 */
[----:B------:R-:W5:Y:S04]  /*b8a0*/  LDSM.16.M88.4 R168, [R237+0x13800] ;  /* 0x01380000eda8783b */ /* 0x000f680000000200 */
[----:B------:R-:W-:Y:S01]  /*b8b0*/  LDSM.16.M88.4 R176, [R236+0x4000] ;  /* 0x00400000ecb0783b */ /* 0x000fe20000000200 */
[C---:B-1----:R-:W-:Y:S06]  /*b8c0*/  HMMA.16816.F32.BF16 R4, R184.reuse, R192, R4 ;  /* 0x000000c0b804723c */ /* 0x042fec0000041804 */
[C---:B------:R-:W-:Y:S01]  /*b8d0*/  HMMA.16816.F32.BF16 R8, R184.reuse, R194, R8 ;  /* 0x000000c2b808723c */ /* 0x040fe20000041808 */
[----:B------:R-:W1:Y:S05]  /*b8e0*/  LDSM.16.M88.4 R192, [R223] ;  /* 0x00000000dfc0783b */ /* 0x000e6a0000000200 */
[C---:B------:R-:W-:Y:S06]  /*b8f0*/  HMMA.16816.F32.BF16 R12, R184.reuse, R196, R12 ;  /* 0x000000c4b80c723c */ /* 0x040fec000004180c */
[C---:B------:R-:W-:Y:S01]  /*b900*/  HMMA.16816.F32.BF16 R16, R184.reuse, R198, R16 ;  /* 0x000000c6b810723c */ /* 0x040fe20000041810 */
[----:B------:R-:W1:Y:S05]  /*b910*/  LDSM.16.M88.4 R196, [R222] ;  /* 0x00000000dec4783b */ /* 0x000e6a0000000200 */
[C---:B------:R-:W-:Y:S06]  /*b920*/  HMMA.16816.F32.BF16 R20, R184.reuse, R200, R20 ;  /* 0x000000c8b814723c */ /* 0x040fec0000041814 */
[C---:B------:R-:W-:Y:S01]  /*b930*/  HMMA.16816.F32.BF16 R24, R184.reuse, R202, R24 ;  /* 0x000000cab818723c */ /* 0x040fe20000041818 */
[----:B------:R-:W1:Y:S05]  /*b940*/  LDSM.16.M88.4 R200, [R221] ;  /* 0x00000000ddc8783b */ /* 0x000e6a0000000200 */
[C---:B--2---:R-:W-:Y:S06]  /*b950*/  HMMA.16816.F32.BF16 R28, R184.reuse, R172, R28 ;  /* 0x000000acb81c723c */ /* 0x044fec000004181c */
[----:B------:R-:W-:Y:S01]  /*b960*/  HMMA.16816.F32.BF16 R32, R184, R174, R32 ;  /* 0x000000aeb820723c */ /* 0x000fe20000041820 */
[----:B------:R-:W2:Y:S04]  /*b970*/  LDSM.16.M88.4 R172, [R220] ;  /* 0x00000000dcac783b */ /* 0x000ea80000000200 */
        /* <DEDUP_REMOVED lines=81> */
[----:B------:R-:W-:Y:S05]  /*be90*/  LDSM.16.M88.4 R204, [R237+0x16800] ;  /* 0x01680000edcc783b */ /* 0x000fea0000000200 */
[C---:B------:R-:W-:Y:S06]  /*bea0*/  HMMA.16816.F32.BF16 R12, R188.reuse, R208, R12 ;  /* 0x000000d0bc0c723c */ /* 0x040fec000004180c */
[C---:B------:R-:W-:Y:S01]  /*beb0*/  HMMA.16816.F32.BF16 R16, R188.reuse, R210, R16 ;  /* 0x000000d2bc10723c */ /* 0x040fe20000041810 */
[----:B------:R-:W-:Y:S05]  /*bec0*/  LDSM.16.M88.4 R208, [R231+0x16000] ;  /* 0x01600000e7d0783b */ /* 0x000fea0000000200 */
[C---:B----4-:R-:W-:Y:S06]  /*bed0*/  HMMA.16816.F32.BF16 R20, R188.reuse, R180, R20 ;  /* 0x000000b4bc14723c */ /* 0x050fec0000041814 */
[C---:B------:R-:W-:Y:S01]  /*bee0*/  HMMA.16816.F32.BF16 R24, R188.reuse, R182, R24 ;  /* 0x000000b6bc18723c */ /* 0x040fe20000041818 */
[----:B------:R-:W3:Y:S05]  /*bef0*/  LDSM.16.M88.4 R180, [R238+0xc000] ;  /* 0x00c00000eeb4783b */ /* 0x000eea0000000200 */
[C---:B-----5:R-:W-:Y:S06]  /*bf00*/  HMMA.16816.F32.BF16 R28, R188.reuse, R168, R28 ;  /* 0x000000a8bc1c723c */ /* 0x060fec000004181c */
[----:B------:R-:W-:Y:S01]  /*bf10*/  HMMA.16816.F32.BF16 R32, R188, R170, R32 ;  /* 0x000000aabc20723c */ /* 0x000fe20000041820 */
[----:B------:R-:W4:Y:S04]  /*bf20*/  LDSM.16.M88.4 R168, [R237+0x17000] ;  /* 0x01700000eda8783b */ /* 0x000f280000000200 */
[----:B------:R-:W5:Y:S01]  /*bf30*/  LDSM.16.M88.4 R188, [R237+0x17800] ;  /* 0x01780000edbc783b */ /* 0x000f620000000200 */
[C---:B-1----:R-:W-:Y:S06]  /*bf40*/  HMMA.16816.F32.BF16 R4, R176.reuse, R192, R4 ;  /* 0x000000c0b004723c */ /* 0x042fec0000041804 */
[C---:B------:R-:W-:Y:S01]  /*bf50*/  HMMA.16816.F32.BF16 R8, R176.reuse, R194, R8 ;  /* 0x000000c2b008723c */ /* 0x040fe20000041808 */
[----:B------:R-:W-:Y:S05]  /*bf60*/  LDSM.16.M88.4 R192, [R236+0xc000] ;  /* 0x00c00000ecc0783b */ /* 0x000fea0000000200 */
        /* <DEDUP_REMOVED lines=9> */
[----:B------:R-:W2:Y:S01]  /*c000*/  LDSM.16.M88.4 R176, [R212] ;  /* 0x00000000d4b0783b */ /* 0x000ea20000000200 */
        /* <DEDUP_REMOVED lines=9> */
[C---:B-----5:R-:W-:Y:S06]  /*c0a0*/  HMMA.16816.F32.BF16 R28, R180.reuse, R188, R28 ;  /* 0x000000bcb41c723c */ /* 0x060fec000004181c */
[----:B------:R-:W-:Y:S01]  /*c0b0*/  HMMA.16816.F32.BF16 R32, R180, R190, R32 ;  /* 0x000000beb420723c */ /* 0x000fe20000041820 */
[----:B------:R-:W5:Y:S04]  /*c0c0*/  LDSM.16.M88.4 R180, [R231+0x17000] ;  /* 0x01700000e7b4783b */ /* 0x000f680000000200 */
[----:B------:R-:W5:Y:S01]  /*c0d0*/  LDSM.16.M88.4 R188, [R231+0x17800] ;  /* 0x01780000e7bc783b */ /* 0x000f620000000200 */
[C---:B-1----:R-:W-:Y:S06]  /*c0e0*/  HMMA.16816.F32.BF16 R4, R192.reuse, R196, R4 ;  /* 0x000000c4c004723c */ /* 0x042fec0000041804 */
[C---:B------:R-:W-:Y:S01]  /*c0f0*/  HMMA.16816.F32.BF16 R8, R192.reuse, R198, R8 ;  /* 0x000000c6c008723c */ /* 0x040fe20000041808 */
[----:B------:R-:W1:Y:S05]  /*c100*/  LDSM.16.M88.4 R196, [R233+0xc000] ;  /* 0x00c00000e9c4783b */ /* 0x000e6a0000000200 */
[C---:B------:R-:W-:Y:S06]  /*c110*/  HMMA.16816.F32.BF16 R12, R192.reuse, R200, R12 ;  /* 0x000000c8c00c723c */ /* 0x040fec000004180c */
[C---:B------:R-:W-:Y:S06]  /*c120*/  HMMA.16816.F32.BF16 R16, R192.reuse, R202, R16 ;  /* 0x000000cac010723c */ /* 0x040fec0000041810 */
[C---:B--2---:R-:W-:Y:S06]  /*c130*/  HMMA.16816.F32.BF16 R20, R192.reuse, R172, R20 ;  /* 0x000000acc014723c */ /* 0x044fec0000041814 */
[C---:B------:R-:W-:Y:S01]  /*c140*/  HMMA.16816.F32.BF16 R24, R192.reuse, R174, R24 ;  /* 0x000000aec018723c */ /* 0x040fe20000041818 */
[----:B------:R-:W2:Y:S05]  /*c150*/  LDSM.16.M88.4 R172, [R224+0x6800] ;  /* 0x00680000e0ac783b */ /* 0x000eaa0000000200 */
[C---:B------:R-:W-:Y:S06]  /*c160*/  HMMA.16816.F32.BF16 R28, R192.reuse, R176, R28 ;  /* 0x000000b0c01c723c */ /* 0x040fec000004181c */
[----:B------:R-:W-:Y:S01]  /*c170*/  HMMA.16816.F32.BF16 R32, R192, R178, R32 ;  /* 0x000000b2c020723c */ /* 0x000fe20000041820 */
[----:B------:R-:W-:Y:S05]  /*c180*/  LDSM.16.M88.4 R176, [R224+0x7800] ;  /* 0x00780000e0b0783b */ /* 0x000fea0000000200 */
[C---:B---3--:R-:W-:Y:S06]  /*c190*/  HMMA.16816.F32.BF16 R4, R184.reuse, R208, R4 ;  /* 0x000000d0b804723c */ /* 0x048fec0000041804 */
[C---:B------:R-:W-:Y:S06]  /*c1a0*/  HMMA.16816.F32.BF16 R8, R184.reuse, R210, R8 ;  /* 0x000000d2b808723c */ /* 0x040fec0000041808 */
[C---:B----4-:R-:W-:Y:S06]  /*c1b0*/  HMMA.16816.F32.BF16 R12, R184.reuse, R168, R12 ;  /* 0x000000a8b80c723c */ /* 0x050fec000004180c */
[C---:B------:R-:W-:Y:S01]  /*c1c0*/  HMMA.16816.F32.BF16 R16, R184.reuse, R170, R16 ;  /* 0x000000aab810723c */ /* 0x040fe20000041810 */
[----:B------:R-:W3:Y:S01]  /*c1d0*/  LDSM.16.M88.4 R168, [R224+0x7000] ;  /* 0x00700000e0a8783b */ /* 0x000ee20000000200 */
[----:B------:R-:W-:Y:S04]  /*c1e0*/  DEPBAR.LE SB0, 0x0 ;  /* 0x000080000000791a */ /* 0x000fe80000000000 */
[C---:B-----5:R-:W-:Y:S01]  /*c1f0*/  HMMA.16816.F32.BF16 R20, R184.reuse, R180, R20 ;  /* 0x000000b4b814723c */ /* 0x060fe20000041814 */
[----:B------:R-:W-:Y:S05]  /*c200*/  BAR.SYNC.DEFER_BLOCKING 0x0 ;  /* 0x0000000000007b1d */ /* 0x000fea0000010000 */
[C---:B------:R-:W-:Y:S06]  /*c210*/  HMMA.16816.F32.BF16 R24, R184.reuse, R182, R24 ;  /* 0x000000b6b818723c */ /* 0x040fec0000041818 */
[C---:B------:R-:W-:Y:S06]  /*c220*/  HMMA.16816.F32.BF16 R28, R184.reuse, R188, R28 ;  /* 0x000000bcb81c723c */ /* 0x040fec000004181c */
[----:B------:R-:W-:Y:S06]  /*c230*/  HMMA.16816.F32.BF16 R32, R184, R190, R32 ;  /* 0x000000beb820723c */ /* 0x000fec0000041820 */
[C---:B-1----:R-:W-:Y:S06]  /*c240*/  HMMA.16816.F32.BF16 R4, R196.reuse, R204, R4 ;  /* 0x000000ccc404723c */ /* 0x042fec0000041804 */
[C---:B------:R-:W-:Y:S06]  /*c250*/  HMMA.16816.F32.BF16 R8, R196.reuse, R206, R8 ;  /* 0x000000cec408723c */ /* 0x040fec0000041808 */
[C---:B--2---:R-:W-:Y:S06]  /*c260*/  HMMA.16816.F32.BF16 R12, R196.reuse, R172, R12 ;  /* 0x000000acc40c723c */ /* 0x044fec000004180c */
[C---:B------:R-:W-:Y:S06]  /*c270*/  HMMA.16816.F32.BF16 R16, R196.reuse, R174, R16 ;  /* 0x000000aec410723c */ /* 0x040fec0000041810 */
[----:B------:R-:W-:Y:S01]  /*c280*/  FMNMX.FTZ R164, R4, R165, !PT ;  /* 0x000000a504a47209 */ /* 0x000fe20007810000 */
[C---:B---3--:R-:W-:Y:S04]  /*c290*/  HMMA.16816.F32.BF16 R20, R196.reuse, R168, R20 ;  /* 0x000000a8c414723c */ /* 0x048fe80000041814 */
        /* <DEDUP_REMOVED lines=34> */
.L_x_182:
        /* <DEDUP_REMOVED lines=459> */
.L_x_180:
        /* <DEDUP_REMOVED lines=11> */
[----:B------:R-:W1:Y:S04]  /*e220*/  SHFL.BFLY PT, R9, R2, 0x1, 0x1f ;  /* 0x0c201f0002097f89 */ /* 0x000e6800000e0000 */
        /* <DEDUP_REMOVED lines=128> */
[----:B------:R-:W-:Y:S01]  /*ea30*/  F2FP.BF16.F32.PACK_AB R36, R37, R36 ;  /* 0x000000242524723e */ /* 0x000fe200000010ff */
[----:B------:R1:W-:Y:S01]  /*ea40*/  STS [R5], R160 ;  /* 0x000000a005007388 */ /* 0x0003e20000000800 */
[----:B------:R-:W-:Y:S01]  /*ea50*/  F2FP.BF16.F32.PACK_AB R38, R39, R38 ;  /* 0x000000262726723e */ /* 0x000fe200000010ff */
[----:B------:R-:W-:Y:S01]  /*ea60*/  @UP0 ULDC.64 UR4, c[0x0][0x298] ;  /* 0x0000a60000040ab9 */ /* 0x000fe20000000a00 */
[----:B------:R-:W-:Y:S01]  /*ea70*/  IADD3 R13, R5, R6, RZ ;  /* 0x00000006050d7210 */ /* 0x000fe20007ffe0ff */
[----:B------:R1:W-:Y:S01]  /*ea80*/  STS [R5+0x400], R162 ;  /* 0x000400a205007388 */ /* 0x0003e20000000800 */
[----:B------:R-:W-:Y:S01]  /*ea90*/  F2FP.BF16.F32.PACK_AB R40, R41, R40 ;  /* 0x000000282928723e */ /* 0x000fe200000010ff */
[----:B------:R-:W-:Y:S01]  /*eaa0*/  @UP0 UIMAD.WIDE.U32 UR8, UR13, UR4, URZ ;  /* 0x000000040d0802a5 */ /* 0x000fe2000f8e003f */
        /* <DEDUP_REMOVED lines=124> */
.L_x_184:
        /* <DEDUP_REMOVED lines=24> */
.L_x_185:
        /* <DEDUP_REMOVED lines=122> */
.L_x_187:
[----:B------:R-:W-:Y:S05]  /*fb90*/  BSYNC B0 ;  /* 0x0000000000007941 */ /* 0x000fea0003800000 */
.L_x_186:
        /* <DEDUP_REMOVED lines=32> */
.L_x_189:
[----:B------:R-:W-:Y:S05]  /*fda0*/  BSYNC B0 ;  /* 0x0000000000007941 */ /* 0x000fea0003800000 */
.L_x_188:
        /* <DEDUP_REMOVED lines=22> */
.L_x_191:
[----:B------:R-:W-:Y:S05]  /*ff10*/  BSYNC B0 ;  /* 0x0000000000007941 */ /* 0x000fea0003800000 */
.L_x_190:
        /* <DEDUP_REMOVED lines=22> */
.L_x_193:
[----:B------:R-:W-:Y:S05]  /*10080*/  BSYNC B0 ;  /* 0x0000000000007941 */ /* 0x000fea0003800000 */
.L_x_192:
        /* <DEDUP_REMOVED lines=21> */
.L_x_172:
        /* <DEDUP_REMOVED lines=86> */
.L_x_195:
[----:B------:R-:W-:Y:S05]  /*10740*/  BSYNC B0 ;  /* 0x0000000000007941 */ /* 0x000fea0003800000 */
.L_x_194:
        /* <DEDUP_REMOVED lines=20> */
.L_x_197:
[----:B------:R-:W-:Y:S05]  /*10890*/  BSYNC B0 ;  /* 0x0000000000007941 */ /* 0x000fea0003800000 */
.L_x_196:
        /* <DEDUP_REMOVED lines=18> */
.L_x_199:
[----:B------:R-:W-:Y:S05]  /*109c0*/  BSYNC B0 ;  /* 0x0000000000007941 */ /* 0x000fea0003800000 */
.L_x_198:
        /* <DEDUP_REMOVED lines=18> */
.L_x_201:
[----:B------:R-:W-:Y:S05]  /*10af0*/  BSYNC B0 ;  /* 0x0000000000007941 */ /* 0x000fea0003800000 */
.L_x_200:
        /* <DEDUP_REMOVED lines=10> */
.L_x_203:
[----:B------:R-:W-:Y:S05]  /*10ba0*/  BSYNC B0 ;  /* 0x0000000000007941 */ /* 0x000fea0003800000 */
.L_x_202:
        /* <DEDUP_REMOVED lines=10> */
.L_x_205:
[----:B------:R-:W-:Y:S05]  /*10c50*/  BSYNC B0 ;  /* 0x0000000000007941 */ /* 0x000fea0003800000 */
.L_x_204:
        /* <DEDUP_REMOVED lines=10> */
.L_x_207:
[----:B------:R-:W-:Y:S05]  /*10d00*/  BSYNC B0 ;  /* 0x0000000000007941 */ /* 0x000fea0003800000 */
.L_x_206:
        /* <DEDUP_REMOVED lines=10> */
.L_x_208:
        /* <DEDUP_REMOVED lines=13> */
.L_x_1260:


//--------------------- .text._ZN5flash16flash_fwd_kernelI23Flash_fwd_kernel_traitsILi256ELi128ELi64ELi8ELb0ELb0EN7cutlass10bfloat16_tE19Flash_kernel_traitsILi256ELi128ELi64ELi8ES3_EELb0ELb1ELb0ELb0ELb0ELb0ELb0ELb0EEEvNS_16Flash_fwd_paramsE --------------------------
	.section	.text._ZN5flash16flash_fwd_kernelI23Flash_fwd_kernel_traitsILi256ELi128ELi64ELi8ELb0ELb0EN7cutlass10bfloat16_tE19Flash_kernel_traitsILi256ELi128ELi64ELi8ES3_EELb0ELb1ELb0ELb0ELb0ELb0ELb0ELb0EEEvNS_16Flash_fwd_paramsE,"ax",@progbits
	.align	128
        .global         _ZN5flash16flash_fwd_kernelI23Flash_fwd_kernel_traitsILi256ELi128ELi64ELi8ELb0ELb0EN7cutlass10bfloat16_tE19Flash_kernel_traitsILi256ELi128ELi64ELi8ES3_EELb0ELb1ELb0ELb0ELb0ELb0ELb0ELb0EEEvNS_16Flash_fwd_paramsE
        .type           _ZN5flash16flash_fwd_kernelI23Flash_fwd_kernel_traitsILi256ELi128ELi64ELi8ELb0ELb0EN7cutlass10bfloat16_tE19Flash_kernel_traitsILi256ELi128ELi64ELi8ES3_EELb0ELb1ELb0ELb0ELb0ELb0ELb0ELb0EEEvNS_16Flash_fwd_paramsE,@function
        .size           _ZN5flash16flash_fwd_kernelI23Flash_fwd_kernel_traitsILi256ELi128ELi64ELi8ELb0ELb0EN7cutlass10bfloat16_tE19Flash_kernel_traitsILi256ELi128ELi64ELi8ES3_EELb0ELb1ELb0ELb0ELb0ELb0ELb0ELb0EEEvNS_16Flash_fwd_paramsE,(.L_x_1261 - _ZN5flash16flash_fwd_kernelI23Flash_fwd_kernel_traitsILi256ELi128ELi64ELi8ELb0ELb0EN7cutlass10bfloat16_tE19Flash_kernel_traitsILi256ELi128ELi64ELi8ES3_EELb0ELb1ELb0ELb0ELb0ELb0ELb0ELb0EEEvNS_16Flash_fwd_paramsE)
        .other          _ZN5flash16flash_fwd_kernelI23Flash_fwd_kernel_traitsILi256ELi128ELi64ELi8ELb0ELb0EN7cutlass10bfloat16_tE19Flash_kernel_traitsILi256ELi128ELi64ELi8ES3_EELb0ELb1ELb0ELb0ELb0ELb0ELb0ELb0EEEvNS_16Flash_fwd_paramsE,@"STO_CUDA_ENTRY STV_DEFAULT"
_ZN5flash16flash_fwd_kernelI23Flash_fwd_kernel_traitsILi256ELi128ELi64ELi8ELb0ELb0EN7cutlass10bfloat16_tE19Flash_kernel_traitsILi256ELi128ELi64ELi8ES3_EELb0ELb1ELb0ELb0ELb0ELb0ELb0ELb0EEEvNS_16Flash_fwd_paramsE:
.text._ZN5flash16flash_fwd_kernelI23Flash_fwd_kernel_traitsILi256ELi128ELi64ELi8ELb0ELb0EN7cutlass10bfloat16_tE19Flash_kernel_traitsILi256ELi128ELi64ELi8ES3_EELb0ELb1ELb0ELb0ELb0ELb0ELb0ELb0EEEvNS_16Flash_fwd_paramsE:
        /* <DEDUP_REMOVED lines=55> */
.L_x_209:
[----:B------:R-:W-:-:S05]  /*0370*/  ULDC UR8, c[0x0][0x2c8] ;  /* 0x0000b20000087ab9 */ /* 0x000fca0000000800 */
.L_x_210:
        /* <DEDUP_REMOVED lines=51> */
[----:B------:R-:W-:Y:S02]  /*06b0*/  @!UP1 UIMAD UR5, UR9, UR5, UR4 ;  /* 0x00000005090592a4 */ /* 0x000fe4000f8e0204 */
[----:B------:R-:W-:Y:S01]  /*06c0*/  @UP0 UIADD3 UR24, UR33, UR24, URZ ;  /* 0x0000001821180290 */ /* 0x000fe2000fffe03f */
[----:B------:R-:W-:Y:S01]  /*06d0*/  @UP0 UMOV UR26, UR32 ;  /* 0x00000020001a0c82 */ /* 0x000fe20008000000 */
        /* <DEDUP_REMOVED lines=9> */
[----:B------:R-:W-:Y:S02]  /*0770*/  ULDC.64 UR4, c[0x0][0x230] ;  /* 0x00008c0000047ab9 */ /* 0x000fe40000000a00 */
[----:B------:R-:W-:-:S02]  /*0780*/  UIMAD UR10, UR10, UR4, URZ ;  /* 0x000000040a0a72a4 */ /* 0x000fc4000f8e023f */
[----:B------:R-:W-:Y:S02]  /*0790*/  UIADD3 UR25, UR25, UR11, URZ ;  /* 0x0000000b19197290 */ /* 0x000fe4000fffe03f */
[----:B------:R-:W-:Y:S02]  /*07a0*/  UIMAD UR5, UR9, UR5, UR10 ;  /* 0x00000005090572a4 */ /* 0x000fe4000f8e020a */
[----:B------:R-:W-:-:S04]  /*07b0*/  UIMAD.WIDE.U32 UR10, UR9, UR4, UR24 ;  /* 0x00000004090a72a5 */ /* 0x000fc8000f8e0018 */
[----:B------:R-:W-:-:S03]  /*07c0*/  UIADD3 UR24, UR11, UR5, URZ ;  /* 0x000000050b187290 */ /* 0x000fc6000fffe03f */
[----:B------:R-:W-:-:S09]  /*07d0*/  UMOV UR26, UR10 ;  /* 0x0000000a001a7c82 */ /* 0x000fd20008000000 */
.L_x_212:
[----:B------:R-:W-:Y:S01]  /*07e0*/  ULDC UR4, c[0x0][0x278] ;  /* 0x00009e0000047ab9 */ /* 0x000fe20000000800 */
[----:B------:R-:W1:Y:S01]  /*07f0*/  S2R R2, SR_CTAID.Z ;  /* 0x0000000000027919 */ /* 0x000e620000002700 */
[----:B------:R-:W-:Y:S01]  /*0800*/  IMAD.U32 R0, RZ, RZ, UR4 ;  /* 0x00000004ff007e24 */ /* 0x000fe2000f8e00ff */
[----:B------:R-:W-:Y:S01]  /*0810*/  UMOV UR32, URZ ;  /* 0x0000003f00207c82 */ /* 0x000fe20008000000 */
[----:B------:R-:W-:Y:S01]  /*0820*/  SHF.R.S32.HI R14, RZ, 0x1f, R6 ;  /* 0x0000001fff0e7819 */ /* 0x000fe20000011406 */
[----:B------:R-:W-:Y:S02]  /*0830*/  @UP0 UIADD3 UR7, UR6, UR7, URZ ;  /* 0x0000000706070290 */ /* 0x000fe4000fffe03f */
[----:B------:R-:W-:Y:S01]  /*0840*/  IABS R0, R0 ;  /* 0x0000000000007213 */ /* 0x000fe20000000000 */
[----:B------:R-:W-:Y:S01]  /*0850*/  USHF.R.S32.HI UR19, URZ, 0x1f, UR15 ;  /* 0x0000001f3f137899 */ /* 0x000fe2000801140f */
[----:B------:R-:W-:Y:S02]  /*0860*/  LEA.HI R15, R14, R6, RZ, 0x3 ;  /* 0x000000060e0f7211 */ /* 0x000fe400078f18ff */
[----:B------:R-:W-:-:S02]  /*0870*/  R2UR UR10, R0 ;  /* 0x00000000000a72ca */ /* 0x000fc400000e0000 */
[----:B------:R-:W-:Y:S02]  /*0880*/  SHF.R.S32.HI R240, RZ, 0x3, R15 ;  /* 0x00000003fff07819 */ /* 0x000fe4000001140f */
[----:B------:R-:W-:-:S03]  /*0890*/  LOP3.LUT R15, R15, 0xfffffff8, RZ, 0xc0, !PT ;  /* 0xfffffff80f0f7812 */ /* 0x000fc600078ec0ff */
[----:B------:R-:W-:Y:S02]  /*08a0*/  IMAD.SHL.U32 R227, R240, 0x40, RZ ;  /* 0x00000040f0e37824 */ /* 0x000fe400078e00ff */
[----:B------:R-:W-:-:S03]  /*08b0*/  IMAD.IADD R15, R6, 0x1, -R15 ;  /* 0x00000001060f7824 */ /* 0x000fc600078e0a0f */
[----:B------:R-:W-:Y:S01]  /*08c0*/  LOP3.LUT R227, R227, 0x1c0, RZ, 0xc0, !PT ;  /* 0x000001c0e3e37812 */ /* 0x000fe200078ec0ff */
[----:B------:R-:W2:Y:S01]  /*08d0*/  I2F.RP R0, UR10 ;  /* 0x0000000a00007d06 */ /* 0x000ea20008209400 */
[----:B------:R-:W-:-:S05]  /*08e0*/  IMAD.SHL.U32 R166, R15, 0x8, RZ ;  /* 0x000000080fa67824 */ /* 0x000fca00078e00ff */
        /* <DEDUP_REMOVED lines=9> */
[----:B-1----:R-:W-:Y:S01]  /*0980*/  R2UR UR33, R0 ;  /* 0x00000000002172ca */ /* 0x002fe200000e0000 */
[----:B------:R-:W-:-:S12]  /*0990*/  VIADD R0, R240, 0x40 ;  /* 0x00000040f0007836 */ /* 0x000fd80000000000 */
[----:B------:R-:W-:-:S04]  /*09a0*/  UIADD3 UR11, URZ, -UR33, URZ ;  /* 0x800000213f0b7290 */ /* 0x000fc8000fffe03f */
[----:B------:R-:W-:-:S04]  /*09b0*/  UIMAD UR11, UR11, UR10, URZ ;  /* 0x0000000a0b0b72a4 */ /* 0x000fc8000f8e023f */
[----:B------:R-:W-:-:S07]  /*09c0*/  UIMAD.WIDE.U32 UR32, UR33, UR11, UR32 ;  /* 0x0000000b212072a5 */ /* 0x000fce000f8e0020 */
[----:B------:R-:W-:Y:S02]  /*09d0*/  UMOV UR11, UR33 ;  /* 0x00000021000b7c82 */ /* 0x000fe40008000000 */
[----:B------:R-:W-:-:S07]  /*09e0*/  UIMAD.WIDE.U32 UR32, UR11, UR5, URZ ;  /* 0x000000050b2072a5 */ /* 0x000fce000f8e003f */
[----:B------:R-:W-:Y:S02]  /*09f0*/  UMOV UR21, UR33 ;  /* 0x0000002100157c82 */ /* 0x000fe40008000000 */
[----:B------:R-:W-:-:S04]  /*0a00*/  UIADD3 UR11, -UR21, URZ, URZ ;  /* 0x0000003f150b7290 */ /* 0x000fc8000fffe13f */
[----:B------:R-:W-:Y:S02]  /*0a10*/  UIMAD UR11, UR10, UR11, UR5 ;  /* 0x0000000b0a0b72a4 */ /* 0x000fe4000f8e0205 */
[----:B------:R-:W-:Y:S02]  /*0a20*/  UIADD3 UR5, -UR27, UR18, URZ ;  /* 0x000000121b057290 */ /* 0x000fe4000fffe13f */
[----:B------:R-:W-:-:S04]  /*0a30*/  UISETP.GT.U32.AND UP1, UPT, UR10, UR11, UPT ;  /* 0x0000000b0a00728c */ /* 0x000fc8000bf24070 */
[----:B------:R-:W-:Y:S01]  /*0a40*/  ISETP.GE.AND P4, PT, R0, UR5, PT ;  /* 0x0000000500007c0c */ /* 0x000fe2000bf86270 */
[----:B------:R-:W-:-:S05]  /*0a50*/  VIADD R0, R240, 0x60 ;  /* 0x00000060f0007836 */ /* 0x000fca0000000000 */
[----:B------:R-:W-:Y:S01]  /*0a60*/  ISETP.GE.AND P5, PT, R0, UR5, PT ;  /* 0x0000000500007c0c */ /* 0x000fe2000bfa6270 */
[----:B------:R-:W-:Y:S01]  /*0a70*/  @!UP1 UIADD3 UR11, UR11, -UR10, URZ ;  /* 0x8000000a0b0b9290 */ /* 0x000fe2000fffe03f */
[----:B------:R-:W-:Y:S01]  /*0a80*/  LEA.HI R0, R14, R6, RZ, 0x6 ;  /* 0x000000060e007211 */ /* 0x000fe200078f30ff */
[----:B------:R-:W-:Y:S02]  /*0a90*/  @!UP1 UIADD3 UR21, UR21, 0x1, URZ ;  /* 0x0000000115159890 */ /* 0x000fe4000fffe03f */
[----:B------:R-:W-:Y:S02]  /*0aa0*/  UISETP.GE.U32.AND UP2, UPT, UR11, UR10, UPT ;  /* 0x0000000a0b00728c */ /* 0x000fe4000bf46070 */
[----:B------:R-:W-:-:S04]  /*0ab0*/  ULOP3.LUT UR10, UR15, UR4, URZ, 0x3c, !UPT ;  /* 0x000000040f0a7292 */ /* 0x000fc8000f8e3c3f */
[----:B------:R-:W-:-:S03]  /*0ac0*/  UISETP.GE.AND UP1, UPT, UR10, URZ, UPT ;  /* 0x0000003f0a00728c */ /* 0x000fc6000bf26270 */
[----:B------:R-:W-:Y:S02]  /*0ad0*/  @UP0 ULDC.64 UR10, c[0x0][0x250] ;  /* 0x00009400000a0ab9 */ /* 0x000fe40000000a00 */
[----:B------:R-:W-:Y:S02]  /*0ae0*/  @UP2 UIADD3 UR21, UR21, 0x1, URZ ;  /* 0x0000000115152890 */ /* 0x000fe4000fffe03f */
[----:B------:R-:W-:Y:S02]  /*0af0*/  UISETP.NE.AND UP2, UPT, UR4, URZ, UPT ;  /* 0x0000003f0400728c */ /* 0x000fe4000bf45270 */
[----:B------:R-:W-:Y:S02]  /*0b00*/  @UP0 UIMAD.WIDE.U32 UR32, UR7, UR10, URZ ;  /* 0x0000000a072002a5 */ /* 0x000fe4000f8e003f */
[----:B------:R-:W-:Y:S02]  /*0b10*/  @!UP1 UIADD3 UR21, -UR21, URZ, URZ ;  /* 0x0000003f15159290 */ /* 0x000fe4000fffe13f */
[----:B------:R-:W-:-:S03]  /*0b20*/  @UP0 UIMAD UR7, UR7, UR11, URZ ;  /* 0x0000000b070702a4 */ /* 0x000fc6000f8e023f */
[----:B------:R-:W-:Y:S01]  /*0b30*/  @UP0 UMOV UR28, UR32 ;  /* 0x00000020001c0c82 */ /* 0x000fe20008000000 */
[----:B------:R-:W-:Y:S02]  /*0b40*/  @UP0 UIADD3 UR25, UR33, UR7, URZ ;  /* 0x0000000721190290 */ /* 0x000fe4000fffe03f */
[----:B------:R-:W-:-:S04]  /*0b50*/  @!UP2 ULOP3.LUT UR21, URZ, UR4, URZ, 0x33, !UPT ;  /* 0x000000043f15a292 */ /* 0x000fc8000f8e333f */
[----:B------:R-:W-:Y:S01]  /*0b60*/  USHF.R.S32.HI UR14, URZ, 0x1f, UR21 ;  /* 0x0000001f3f0e7899 */ /* 0x000fe20008011415 */
[----:B------:R-:W-:Y:S11]  /*0b70*/  @P0 BRA `(.L_x_213) ;  /* 0x0000000000340947 */ /* 0x000ff60003800000 */
[----:B------:R-:W-:Y:S01]  /*0b80*/  USHF.R.S32.HI UR25, URZ, 0x1f, UR6 ;  /* 0x0000001f3f197899 */ /* 0x000fe20008011406 */
[----:B------:R-:W-:Y:S01]  /*0b90*/  ULDC.64 UR10, c[0x0][0x250] ;  /* 0x00009400000a7ab9 */ /* 0x000fe20000000a00 */
[----:B------:R-:W-:Y:S02]  /*0ba0*/  USHF.R.S32.HI UR4, URZ, 0x1f, UR9 ;  /* 0x0000001f3f047899 */ /* 0x000fe40008011409 */
[----:B------:R-:W-:Y:S02]  /*0bb0*/  UIMAD UR25, UR25, UR10, URZ ;  /* 0x0000000a191972a4 */ /* 0x000fe4000f8e023f */
[----:B------:R-:W-:Y:S02]  /*0bc0*/  UIMAD.WIDE.U32 UR32, UR6, UR10, URZ ;  /* 0x0000000a062072a5 */ /* 0x000fe4000f8e003f */
[----:B------:R-:W-:-:S03]  /*0bd0*/  UIMAD UR25, UR6, UR11, UR25 ;  /* 0x0000000b061972a4 */ /* 0x000fc6000f8e0219 */
[----:B------:R-:W-:Y:S01]  /*0be0*/  ULDC.64 UR6, c[0x0][0x238] ;  /* 0x00008e0000067ab9 */ /* 0x000fe20000000a00 */
[----:B------:R-:W-:Y:S02]  /*0bf0*/  UIADD3 UR33, UR33, UR25, URZ ;  /* 0x0000001921217290 */ /* 0x000fe4000fffe03f */
[----:B------:R-:W-:-:S04]  /*0c00*/  UIMAD UR4, UR4, UR6, URZ ;  /* 0x00000006040472a4 */ /* 0x000fc8000f8e023f */
[----:B------:R-:W-:Y:S02]  /*0c10*/  UIMAD UR4, UR9, UR7, UR4 ;  /* 0x00000007090472a4 */ /* 0x000fe4000f8e0204 */
[----:B------:R-:W-:-:S04]  /*0c20*/  UIMAD.WIDE.U32 UR6, UR9, UR6, UR32 ;  /* 0x00000006090672a5 */ /* 0x000fc8000f8e0020 */
[----:B------:R-:W-:-:S03]  /*0c30*/  UIADD3 UR25, UR7, UR4, URZ ;  /* 0x0000000407197290 */ /* 0x000fc6000fffe03f */
[----:B------:R-:W-:-:S09]  /*0c40*/  UMOV UR28, UR6 ;  /* 0x00000006001c7c82 */ /* 0x000fd20008000000 */
.L_x_213:
[----:B------:R-:W1:Y:S01]  /*0c50*/  S2UR UR4, SR_CgaCtaId ;  /* 0x00000000000479c3 */ /* 0x000e620000008800 */
[----:B------:R-:W-:Y:S01]  /*0c60*/  IADD3 R2, P0, R166, UR20, RZ ;  /* 0x00000014a6027c10 */ /* 0x000fe2000ff1e0ff */
[----:B------:R-:W-:Y:S01]  /*0c70*/  ULDC.64 UR6, c[0x0][0x258] ;  /* 0x0000960000067ab9 */ /* 0x000fe20000000a00 */
[----:B------:R-:W-:Y:S01]  /*0c80*/  IMAD.SHL.U32 R0, R0, 0x8, RZ ;  /* 0x0000000800007824 */ /* 0x000fe200078e00ff */
[----:B------:R-:W-:Y:S01]  /*0c90*/  UIMAD UR19, UR19, UR6, URZ ;  /* 0x00000006131372a4 */ /* 0x000fe2000f8e023f */
[----:B------:R-:W-:Y:S01]  /*0ca0*/  IADD3.X R3, R167, UR8, RZ, P0, !PT ;  /* 0x00000008a7037c10 */ /* 0x000fe200087fe4ff */
[----:B------:R-:W-:Y:S01]  /*0cb0*/  IMAD.U32 R10, RZ, RZ, UR6 ;  /* 0x00000006ff0a7e24 */ /* 0x000fe2000f8e00ff */
[----:B------:R-:W-:Y:S01]  /*0cc0*/  ISETP.GE.AND P0, PT, R240, UR5, PT ;  /* 0x00000005f0007c0c */ /* 0x000fe2000bf06270 */
[----:B------:R-:W-:Y:S01]  /*0cd0*/  ULDC.64 UR8, c[0x0][0x260] ;  /* 0x0000980000087ab9 */ /* 0x000fe20000000a00 */
[----:B------:R-:W-:Y:S01]  /*0ce0*/  UMOV UR33, 0x400 ;  /* 0x0000040000217882 */ /* 0x000fe20000000000 */
[----:B------:R-:W-:Y:S01]  /*0cf0*/  IMAD.WIDE.U32 R10, R10, UR15, R2 ;  /* 0x0000000f0a0a7c25 */ /* 0x000fe2000f8e0002 */
[----:B------:R-:W-:Y:S01]  /*0d00*/  UIMAD UR15, UR15, UR7, UR19 ;  /* 0x000000070f0f72a4 */ /* 0x000fe2000f8e0213 */
[----:B------:R-:W-:Y:S01]  /*0d10*/  MOV R18, UR17 ;  /* 0x0000001100127c02 */ /* 0x000fe20008000f00 */
[----:B------:R-:W-:Y:S01]  /*0d20*/  UIMAD UR32, UR14, UR8, URZ ;  /* 0x000000080e2072a4 */ /* 0x000fe2000f8e023f */
[----:B------:R-:W-:Y:S01]  /*0d30*/  SHF.R.S32.HI R241, RZ, 0x1f, R240 ;  /* 0x0000001ffff17819 */ /* 0x000fe200000114f0 */
[----:B------:R-:W-:Y:S01]  /*0d40*/  ULDC.64 UR6, c[0x0][0x268] ;  /* 0x00009a0000067ab9 */ /* 0x000fe20000000a00 */
[----:B------:R-:W-:Y:S01]  /*0d50*/  UIADD3 UR20, UR22, -0x1, URZ ;  /* 0xffffffff16147890 */ /* 0x000fe2000fffe03f */
[----:B------:R-:W-:Y:S01]  /*0d60*/  LOP3.LUT R227, R227, 0xfffffe00, R0, 0xf8, !PT ;  /* 0xfffffe00e3e37812 */ /* 0x000fe200078ef800 */
[----:B------:R-:W-:Y:S01]  /*0d70*/  UIMAD UR14, UR14, UR6, URZ ;  /* 0x000000060e0e72a4 */ /* 0x000fe2000f8e023f */
[----:B------:R-:W-:Y:S01]  /*0d80*/  VIADD R17, R11, UR15 ;  /* 0x0000000f0b117c36 */ /* 0x000fe20008000000 */
[----:B------:R-:W-:Y:S01]  /*0d90*/  UIMAD UR9, UR21, UR9, UR32 ;  /* 0x00000009150972a4 */ /* 0x000fe2000f8e0220 */
[----:B------:R-:W-:Y:S01]  /*0da0*/  BSSY B0, `(.L_x_214) ;  /* 0x000003c000007945 */ /* 0x000fe20003800000 */
[----:B------:R-:W-:Y:S01]  /*0db0*/  UIMAD UR19, UR20, -0x40, UR29 ;  /* 0xffffffc0141378a4 */ /* 0x000fe2000f8e021d */
[----:B------:R-:W-:Y:S01]  /*0dc0*/  LEA.HI R7, R14, R6, RZ, 0x4 ;  /* 0x000000060e077211 */ /* 0x000fe200078f20ff */
[----:B-1----:R-:W-:Y:S01]  /*0dd0*/  ULEA UR4, UR4, UR33, 0x18 ;  /* 0x0000002104047291 */ /* 0x002fe2000f8ec03f */
[----:B------:R-:W-:Y:S01]  /*0de0*/  VIADD R21, R240, 0x20 ;  /* 0x00000020f0157836 */ /* 0x000fe20000000000 */
[----:B------:R-:W-:Y:S01]  /*0df0*/  UIMAD UR32, UR21, UR7, UR14 ;  /* 0x00000007152072a4 */ /* 0x000fe2000f8e020e */
[C---:B------:R-:W-:Y:S01]  /*0e00*/  IADD3 R234, R166.reuse, 0x40, RZ ;  /* 0x00000040a6ea7810 */ /* 0x040fe20007ffe0ff */
[C---:B------:R-:W-:Y:S01]  /*0e10*/  VIADD R233, R166.reuse, 0x80 ;  /* 0x00000080a6e97836 */ /* 0x040fe20000000000 */
[----:B------:R-:W-:Y:S01]  /*0e20*/  IADD3 R232, R166, 0xc0, RZ ;  /* 0x000000c0a6e87810 */ /* 0x000fe20007ffe0ff */
[----:B------:R-:W-:Y:S01]  /*0e30*/  IMAD.WIDE R18, R18, 0x80, R240 ;  /* 0x0000008012127825 */ /* 0x000fe200078e02f0 */
[----:B------:R-:W-:-:S02]  /*0e40*/  MOV R12, UR6 ;  /* 0x00000006000c7c02 */ /* 0x000fc40008000f00 */
[----:B------:R-:W-:Y:S01]  /*0e50*/  LEA R227, R227, UR4, 0x1 ;  /* 0x00000004e3e37c11 */ /* 0x000fe2000f8e08ff */
[----:B------:R-:W-:Y:S02]  /*0e60*/  IMAD R20, R241, UR12, RZ ;  /* 0x0000000cf1147c24 */ /* 0x000fe4000f8e02ff */
[----:B------:R-:W-:-:S04]  /*0e70*/  IMAD.WIDE.U32 R24, R240, UR12, R166 ;  /* 0x0000000cf0187c25 */ /* 0x000fc8000f8e00a6 */
[----:B------:R-:W-:Y:S01]  /*0e80*/  IMAD.U32 R13, RZ, RZ, UR8 ;  /* 0x00000008ff0d7e24 */ /* 0x000fe2000f8e00ff */
[----:B------:R-:W-:Y:S06]  /*0e90*/  @P0 BRA `(.L_x_215) ;  /* 0x0000000000b00947 */ /* 0x000fec0003800000 */
        /* <DEDUP_REMOVED lines=44> */
.L_x_215:
[----:B------:R-:W-:Y:S05]  /*1160*/  BSYNC B0 ;  /* 0x0000000000007941 */ /* 0x000fea0003800000 */
.L_x_214:
[----:B------:R-:W-:Y:S01]  /*1170*/  ISETP.GE.AND P2, PT, R21, UR5, PT ;  /* 0x0000000515007c0c */ /* 0x000fe2000bf46270 */
[----:B------:R-:W-:Y:S01]  /*1180*/  IMAD R20, R240, UR13, R20 ;  /* 0x0000000df0147c24 */ /* 0x000fe2000f8e0214 */
[----:B------:R-:W-:Y:S01]  /*1190*/  LOP3.LUT R0, R7, 0xfffffff0, RZ, 0xc0, !PT ;  /* 0xfffffff007007812 */ /* 0x000fe200078ec0ff */
[----:B------:R-:W-:Y:S01]  /*11a0*/  BSSY B0, `(.L_x_216) ;  /* 0x0000036000007945 */ /* 0x000fe20003800000 */
[----:B------:R-:W-:Y:S02]  /*11b0*/  IADD3 R236, P1, R24, UR26, RZ ;  /* 0x0000001a18ec7c10 */ /* 0x000fe4000ff3e0ff */
[C---:B------:R-:W-:Y:S01]  /*11c0*/  ISETP.GE.AND P0, PT, R21.reuse, UR19, PT ;  /* 0x0000001315007c0c */ /* 0x040fe2000bf06270 */
[----:B------:R-:W-:Y:S01]  /*11d0*/  IMAD.IADD R0, R6, 0x1, -R0 ;  /* 0x0000000106007824 */ /* 0x000fe200078e0a00 */
[----:B------:R-:W-:Y:S02]  /*11e0*/  ISETP.GE.AND P6, PT, R21, UR19, PT ;  /* 0x0000001315007c0c */ /* 0x000fe4000bfc6270 */
[----:B------:R-:W-:-:S03]  /*11f0*/  IADD3.X R237, R25, UR24, R20, P1, !PT ;  /* 0x0000001819ed7c10 */ /* 0x000fc60008ffe414 */
[----:B------:R-:W-:Y:S08]  /*1200*/  @P2 BRA `(.L_x_217) ;  /* 0x0000000000bc2947 */ /* 0x000ff00003800000 */
        /* <DEDUP_REMOVED lines=47> */
.L_x_217:
[----:B------:R-:W-:Y:S05]  /*1500*/  BSYNC B0 ;  /* 0x0000000000007941 */ /* 0x000fea0003800000 */
.L_x_216:
        /* <DEDUP_REMOVED lines=49> */
.L_x_219:
[----:B------:R-:W-:Y:S05]  /*1820*/  BSYNC B0 ;  /* 0x0000000000007941 */ /* 0x000fea0003800000 */
.L_x_218:
        /* <DEDUP_REMOVED lines=49> */
.L_x_221:
[----:B------:R-:W-:Y:S05]  /*1b40*/  BSYNC B0 ;  /* 0x0000000000007941 */ /* 0x000fea0003800000 */
.L_x_220:
[----:B------:R-:W-:Y:S01]  /*1b50*/  USHF.L.U32 UR35, UR12, 0x6, URZ ;  /* 0x000000060c237899 */ /* 0x000fe2000800063f */
[----:B------:R-:W-:Y:S01]  /*1b60*/  IMAD.WIDE.U32 R236, R13, UR21, R236 ;  /* 0x000000150dec7c25 */ /* 0x000fe2000f8e00ec */
[----:B------:R-:W-:Y:S01]  /*1b70*/  USHF.L.U64.HI UR34, UR12, 0x6, UR13 ;  /* 0x000000060c227899 */ /* 0x000fe2000801020d */
[----:B------:R-:W-:Y:S01]  /*1b80*/  ISETP.GE.AND P1, PT, R240, UR19, PT ;  /* 0x00000013f0007c0c */ /* 0x000fe2000bf26270 */
[----:B------:R-:W-:Y:S01]  /*1b90*/  USHF.R.S32.HI UR36, URZ, 0x1f, UR20 ;  /* 0x0000001f3f247899 */ /* 0x000fe20008011414 */
[----:B--23--:R-:W-:Y:S01]  /*1ba0*/  SHF.R.S32.HI R4, RZ, 0x1f, R0 ;  /* 0x0000001fff047819 */ /* 0x00cfe20000011400 */
[----:B------:R-:W-:Y:S01]  /*1bb0*/  UIMAD UR6, UR34, UR20, URZ ;  /* 0x00000014220672a4 */ /* 0x000fe2000f8e023f */
[----:B------:R-:W-:Y:S01]  /*1bc0*/  VIADD R239, R237, UR9 ;  /* 0x00000009edef7c36 */ /* 0x000fe20008000000 */
[----:B------:R-:W-:Y:S01]  /*1bd0*/  SHF.R.S32.HI R18, RZ, 0x4, R7 ;  /* 0x00000004ff127819 */ /* 0x000fe20000011407 */
[----:B------:R-:W-:Y:S01]  /*1be0*/  IMAD.U32 R5, RZ, RZ, UR35 ;  /* 0x00000023ff057e24 */ /* 0x000fe2000f8e00ff */
[----:B------:R-:W-:Y:S01]  /*1bf0*/  UIMAD UR6, UR36, UR35, UR6 ;  /* 0x00000023240672a4 */ /* 0x000fe2000f8e0206 */
[----:B------:R-:W-:Y:S01]  /*1c00*/  IMAD.MOV.U32 R238, RZ, RZ, R236 ;  /* 0x000000ffffee7224 */ /* 0x000fe200078e00ec */
[----:B------:R-:W-:Y:S01]  /*1c10*/  LEA.HI R4, R4, R0, RZ, 0x3 ;  /* 0x0000000004047211 */ /* 0x000fe200078f18ff */
[----:B------:R-:W-:Y:S01]  /*1c20*/  BSSY B0, `(.L_x_222) ;  /* 0x000002e000007945 */ /* 0x000fe20003800000 */
[----:B------:R-:W-:Y:S01]  /*1c30*/  LEA.HI R20, R7, R18, RZ, 0x1 ;  /* 0x0000001207147211 */ /* 0x000fe200078f08ff */
[----:B------:R-:W-:Y:S01]  /*1c40*/  IMAD.WIDE.U32 R16, R5, UR20, R238 ;  /* 0x0000001405107c25 */ /* 0x000fe2000f8e00ee */
[----:B-1--4-:R-:W-:-:S03]  /*1c50*/  LOP3.LUT R2, R4, 0xfffffff8, RZ, 0xc0, !PT ;  /* 0xfffffff804027812 */ /* 0x012fc600078ec0ff */
[----:B------:R-:W-:Y:S01]  /*1c60*/  IMAD.SHL.U32 R19, R15, 0x40, RZ ;  /* 0x000000400f137824 */ /* 0x000fe200078e00ff */
[----:B------:R-:W-:Y:S02]  /*1c70*/  IADD3 R7, R17, UR6, RZ ;  /* 0x0000000611077c10 */ /* 0x000fe4000fffe0ff */
[----:B------:R-:W-:Y:S01]  /*1c80*/  IADD3 R0, R0, -R2, RZ ;  /* 0x8000000200007210 */ /* 0x000fe20007ffe0ff */
        /* <DEDUP_REMOVED lines=39> */
.L_x_223:
[----:B------:R-:W-:Y:S05]  /*1f00*/  BSYNC B0 ;  /* 0x0000000000007941 */ /* 0x000fea0003800000 */
.L_x_222:
[----:B------:R-:W-:Y:S01]  /*1f10*/  LOP3.LUT R20, R20, 0xfffffffe, RZ, 0xc0, !PT ;  /* 0xfffffffe14147812 */ /* 0x000fe200078ec0ff */
[C---:B-12---:R-:W-:Y:S01]  /*1f20*/  IMAD.SHL.U32 R3, R240.reuse, 0x8, RZ ;  /* 0x00000008f0037824 */ /* 0x046fe200078e00ff */
[----:B------:R-:W-:Y:S01]  /*1f30*/  LOP3.LUT R19, R19, 0x1c0, RZ, 0xc0, !PT ;  /* 0x000001c013137812 */ /* 0x000fe200078ec0ff */
[----:B------:R-:W-:Y:S01]  /*1f40*/  IMAD.WIDE.U32 R8, R240, UR10, R166 ;  /* 0x0000000af0087c25 */ /* 0x000fe2000f8e00a6 */
[----:B------:R-:W-:Y:S01]  /*1f50*/  USHF.L.U64.HI UR8, UR12, 0x5, UR13 ;  /* 0x000000050c087899 */ /* 0x000fe2000801020d */
[----:B------:R-:W-:Y:S01]  /*1f60*/  BSSY B0, `(.L_x_224) ;  /* 0x0000037000007945 */ /* 0x000fe20003800000 */
[----:B------:R-:W-:Y:S01]  /*1f70*/  LOP3.LUT R3, R19, 0x8, R3, 0xf8, !PT ;  /* 0x0000000813037812 */ /* 0x000fe200078ef803 */
[----:B------:R-:W-:Y:S01]  /*1f80*/  IMAD R2, R241, UR10, RZ ;  /* 0x0000000af1027c24 */ /* 0x000fe2000f8e02ff */
[----:B------:R-:W-:Y:S01]  /*1f90*/  SHF.R.U32.HI R225, RZ, 0x3, R19 ;  /* 0x00000003ffe17819 */ /* 0x000fe20000011613 */
[----:B------:R-:W-:Y:S01]  /*1fa0*/  IMAD.IADD R18, R18, 0x1, -R20 ;  /* 0x0000000112127824 */ /* 0x000fe200078e0a14 */
[----:B------:R-:W-:Y:S01]  /*1fb0*/  IADD3 R22, P1, R8, UR28, RZ ;  /* 0x0000001c08167c10 */ /* 0x000fe2000ff3e0ff */
[----:B------:R-:W-:Y:S01]  /*1fc0*/  IMAD R2, R240, UR11, R2 ;  /* 0x0000000bf0027c24 */ /* 0x000fe2000f8e0202 */
[----:B------:R-:W-:Y:S01]  /*1fd0*/  USHF.L.U32 UR14, UR12, 0x5, URZ ;  /* 0x000000050c0e7899 */ /* 0x000fe2000800063f */
[----:B------:R-:W-:Y:S01]  /*1fe0*/  IMAD.SHL.U32 R20, R0, 0x40, RZ ;  /* 0x0000004000147824 */ /* 0x000fe200078e00ff */
[----:B------:R-:W-:Y:S01]  /*1ff0*/  ISETP.GE.AND P5, PT, R240, UR19, PT ;  /* 0x00000013f0007c0c */ /* 0x000fe2000bfa6270 */
[----:B------:R-:W-:Y:S01]  /*2000*/  IMAD.SHL.U32 R19, R18, 0x8, RZ ;  /* 0x0000000812137824 */ /* 0x000fe200078e00ff */
[----:B------:R-:W-:-:S02]  /*2010*/  LOP3.LUT R225, R3, R225, RZ, 0x3c, !PT ;  /* 0x000000e103e17212 */ /* 0x000fc400078e3cff */
[----:B------:R-:W-:Y:S02]  /*2020*/  IADD3.X R23, R9, UR25, R2, P1, !PT ;  /* 0x0000001909177c10 */ /* 0x000fe40008ffe402 */
[----:B------:R-:W-:Y:S01]  /*2030*/  LOP3.LUT R20, R20, 0x1c0, RZ, 0xc0, !PT ;  /* 0x000001c014147812 */ /* 0x000fe200078ec0ff */
[----:B------:R-:W-:Y:S06]  /*2040*/  @P0 BRA `(.L_x_225) ;  /* 0x0000000000a00947 */ /* 0x000fec0003800000 */
[----:B------:R-:W-:Y:S01]  /*2050*/  ULDC UR6, c[0x0][0x2d0] ;  /* 0x0000b40000067ab9 */ /* 0x000fe20000000800 */
[----:B------:R-:W-:Y:S02]  /*2060*/  IADD3 R16, P0, R16, UR14, RZ ;  /* 0x0000000e10107c10 */ /* 0x000fe4000ff1e0ff */
[----:B------:R-:W-:Y:S02]  /*2070*/  ISETP.GE.AND P3, PT, R234, UR6, PT ;  /* 0x00000006ea007c0c */ /* 0x000fe4000bf66270 */
[----:B------:R-:W-:Y:S02]  /*2080*/  ISETP.GE.AND P4, PT, R166, UR6, PT ;  /* 0x00000006a6007c0c */ /* 0x000fe4000bf86270 */
[----:B------:R-:W-:Y:S02]  /*2090*/  ISETP.GE.AND P2, PT, R233, UR6, PT ;  /* 0x00000006e9007c0c */ /* 0x000fe4000bf46270 */
[----:B------:R-:W-:-:S07]  /*20a0*/  IADD3.X R7, R7, UR8, RZ, P0, !PT ;  /* 0x0000000807077c10 */ /* 0x000fce00087fe4ff */
        /* <DEDUP_REMOVED lines=34> */
.L_x_225:
[----:B------:R-:W-:Y:S05]  /*22d0*/  BSYNC B0 ;  /* 0x0000000000007941 */ /* 0x000fea0003800000 */
.L_x_224:
[----:B------:R-:W0:Y:S01]  /*22e0*/  LDGDEPBAR ;  /* 0x00000000000079af */ /* 0x000e220000000000 */
[----:B------:R-:W-:Y:S01]  /*22f0*/  USHF.L.U64.HI UR15, UR10, 0x6, UR11 ;  /* 0x000000060a0f7899 */ /* 0x000fe2000801020b */
[----:B--2---:R-:W-:Y:S01]  /*2300*/  IMAD.WIDE.U32 R8, R12, UR21, R22 ;  /* 0x000000150c087c25 */ /* 0x004fe2000f8e0016 */
[----:B------:R-:W-:Y:S01]  /*2310*/  LOP3.LUT R19, R20, 0x8, R19, 0xf8, !PT ;  /* 0x0000000814137812 */ /* 0x000fe200078ef813 */
[----:B------:R-:W-:Y:S01]  /*2320*/  USHF.L.U32 UR33, UR10, 0x6, URZ ;  /* 0x000000060a217899 */ /* 0x000fe2000800063f */
[----:B------:R-:W-:Y:S01]  /*2330*/  SHF.R.U32.HI R20, RZ, 0x3, R20 ;  /* 0x00000003ff147819 */ /* 0x000fe20000011614 */
[----:B------:R-:W-:Y:S01]  /*2340*/  UIMAD UR6, UR15, UR20, URZ ;  /* 0x000000140f0672a4 */ /* 0x000fe2000f8e023f */
[----:B------:R-:W-:Y:S01]  /*2350*/  MOV R22, UR20 ;  /* 0x0000001400167c02 */ /* 0x000fe20008000f00 */
[----:B------:R-:W-:Y:S01]  /*2360*/  VIADD R11, R9, UR32 ;  /* 0x00000020090b7c36 */ /* 0x000fe20008000000 */
[----:B------:R-:W-:Y:S01]  /*2370*/  LOP3.LUT R19, R19, R20, RZ, 0x3c, !PT ;  /* 0x0000001413137212 */ /* 0x000fe200078e3cff */
[----:B------:R-:W-:Y:S01]  /*2380*/  IMAD.MOV.U32 R10, RZ, RZ, R8 ;  /* 0x000000ffff0a7224 */ /* 0x000fe200078e0008 */
[----:B------:R-:W-:Y:S01]  /*2390*/  LEA.HI R14, R14, R6, RZ, 0x5 ;  /* 0x000000060e0e7211 */ /* 0x000fe200078f28ff */
[----:B------:R-:W-:Y:S01]  /*23a0*/  IMAD.SHL.U32 R4, R4, 0x40, RZ ;  /* 0x0000004004047824 */ /* 0x000fe200078e00ff */
[----:B------:R-:W-:Y:S01]  /*23b0*/  UIMAD UR6, UR36, UR33, UR6 ;  /* 0x00000021240672a4 */ /* 0x000fe2000f8e0206 */
[----:B------:R-:W-:Y:S01]  /*23c0*/  IMAD.WIDE.U32 R22, R22, UR33, R10 ;  /* 0x0000002116167c25 */ /* 0x000fe2000f8e000a */
[----:B------:R-:W-:Y:S01]  /*23d0*/  SHF.R.S32.HI R7, RZ, 0x5, R14 ;  /* 0x00000005ff077819 */ /* 0x000fe2000001140e */
[----:B------:R-:W-:Y:S01]  /*23e0*/  BSSY B0, `(.L_x_226) ;  /* 0x0000033000007945 */ /* 0x000fe20003800000 */
[----:B------:R-:W-:Y:S01]  /*23f0*/  LOP3.LUT R4, R19, 0xfffffe00, R4, 0xf8, !PT ;  /* 0xfffffe0013047812 */ /* 0x000fe200078ef804 */
[----:B------:R-:W-:Y:S01]  /*2400*/  IMAD R225, R18, 0x200, R225 ;  /* 0x0000020012e17824 */ /* 0x000fe200078e02e1 */
[----:B------:R-:W-:-:S03]  /*2410*/  IADD3 R20, R23, UR6, RZ ;  /* 0x0000000617147c10 */ /* 0x000fc6000fffe0ff */
[----:B------:R-:W-:Y:S01]  /*2420*/  IMAD R226, R7, 0x400, R4 ;  /* 0x0000040007e27824 */ /* 0x000fe200078e0204 */
[----:B------:R-:W-:Y:S01]  /*2430*/  LEA R225, R225, UR4, 0x1 ;  /* 0x00000004e1e17c11 */ /* 0x000fe2000f8e08ff */
[----:B------:R-:W-:-:S04]  /*2440*/  DEPBAR.LE SB0, 0x0 ;  /* 0x000080000000791a */ /* 0x000fc80000000000 */
[----:B------:R-:W-:Y:S06]  /*2450*/  BAR.SYNC.DEFER_BLOCKING 0x0 ;  /* 0x0000000000007b1d */ /* 0x000fec0000010000 */
        /* <DEDUP_REMOVED lines=9> */
[----:B------:R-:W3:Y:S01]  /*24f0*/  @!P5 LDC.64 R18, c[0x0][0x220] ;  /* 0x00008800ff12db82 */ /* 0x000ee20000000a00 */
[----:B------:R4:W-:Y:S07]  /*2500*/  @P5 STS.128 [R227+0x18000], RZ ;  /* 0x018000ffe3005388 */ /* 0x0009ee0000000c00 */
[----:B------:R-:W5:Y:S08]  /*2510*/  @!P4 LDC.64 R16, c[0x0][0x220] ;  /* 0x00008800ff10cb82 */ /* 0x000f700000000a00 */
[----:B-1----:R-:W1:Y:S01]  /*2520*/  @!P2 LDC.64 R2, c[0x0][0x220] ;  /* 0x00008800ff02ab82 */ /* 0x002e620000000a00 */
        /* <DEDUP_REMOVED lines=30> */
.L_x_227:
[----:B------:R-:W-:Y:S05]  /*2710*/  BSYNC B0 ;  /* 0x0000000000007941 */ /* 0x000fea0003800000 */
.L_x_226:
[----:B------:R1:W-:Y:S01]  /*2720*/  @P6 STS.128 [R227+0x19000], RZ ;  /* 0x019000ffe3006388 */ /* 0x0003e20000000c00 */
[----:B------:R-:W-:Y:S01]  /*2730*/  USHF.L.U64.HI UR19, UR10, 0x5, UR11 ;  /* 0x000000050a137899 */ /* 0x000fe2000801020b */
[----:B------:R-:W-:Y:S01]  /*2740*/  BSSY B0, `(.L_x_228) ;  /* 0x000002f000007945 */ /* 0x000fe20003800000 */
[----:B------:R-:W-:Y:S01]  /*2750*/  USHF.L.U32 UR36, UR10, 0x5, URZ ;  /* 0x000000050a247899 */ /* 0x000fe2000800063f */
[----:B------:R1:W-:Y:S01]  /*2760*/  @P6 STS.128 [R227+0x1b000], RZ ;  /* 0x01b000ffe3006388 */ /* 0x0003e20000000c00 */
[----:B------:R-:W-:-:S03]  /*2770*/  LEA R226, R226, UR4, 0x1 ;  /* 0x00000004e2e27c11 */ /* 0x000fc6000f8e08ff */
[----:B------:R1:W-:Y:S04]  /*2780*/  @P6 STS.128 [R227+0x1d000], RZ ;  /* 0x01d000ffe3006388 */ /* 0x0003e80000000c00 */
        /* <DEDUP_REMOVED lines=8> */
[----:B----4-:R-:W4:Y:S01]  /*2810*/  @!P5 LDC.64 R18, c[0x0][0x220] ;  /* 0x00008800ff12db82 */ /* 0x010f220000000a00 */
[----:B------:R2:W-:Y:S07]  /*2820*/  @P5 STS.128 [R227+0x19000], RZ ;  /* 0x019000ffe3005388 */ /* 0x0005ee0000000c00 */
[----:B------:R-:W5:Y:S08]  /*2830*/  @!P4 LDC.64 R16, c[0x0][0x220] ;  /* 0x00008800ff10cb82 */ /* 0x000f700000000a00 */
[----:B-1-3--:R-:W1:Y:S01]  /*2840*/  @!P2 LDC.64 R2, c[0x0][0x220] ;  /* 0x00008800ff02ab82 */ /* 0x00ae620000000a00 */
[----:B----4-:R-:W-:-:S04]  /*2850*/  @!P5 LEA R18, P0, R22, R18, 0x1 ;  /* 0x000000121612d211 */ /* 0x010fc800078008ff */
        /* <DEDUP_REMOVED lines=29> */
.L_x_229:
[----:B------:R-:W-:Y:S05]  /*2a30*/  BSYNC B0 ;  /* 0x0000000000007941 */ /* 0x000fea0003800000 */
.L_x_228:
        /* <DEDUP_REMOVED lines=10> */
[----:B------:R-:W-:Y:S01]  /*2ae0*/  IMAD.SHL.U32 R165, R6, 0x2, RZ ;  /* 0x0000000206a57824 */ /* 0x000fe200078e00ff */
        /* <DEDUP_REMOVED lines=10> */
[----:B------:R-:W-:Y:S01]  /*2b90*/  IMAD.IADD R14, R6, 0x1, -R14 ;  /* 0x00000001060e7824 */ /* 0x000fe200078e0a0e */
[----:B------:R-:W-:Y:S01]  /*2ba0*/  LOP3.LUT R165, R165, 0x6, RZ, 0xc0, !PT ;  /* 0x00000006a5a57812 */ /* 0x000fe200078ec0ff */
[C---:B------:R-:W-:Y:S01]  /*2bb0*/  IMAD R222, R0.reuse, 0x2, R226 ;  /* 0x0000000200de7824 */ /* 0x040fe200078e02e2 */
[----:B------:R-:W5:Y:S01]  /*2bc0*/  LDSM.16.M88.4 R56, [R223] ;  /* 0x00000000df38783b */ /* 0x000f620000000200 */
[----:B------:R-:W-:Y:S01]  /*2bd0*/  SEL R3, R3, 0xffffffc0, !P2 ;  /* 0xffffffc003037807 */ /* 0x000fe20005000000 */
[----:B------:R-:W-:-:S02]  /*2be0*/  IMAD R221, R0, 0x2, R224 ;  /* 0x0000000200dd7824 */ /* 0x000fc400078e02e0 */
[----:B------:R-:W5:Y:S01]  /*2bf0*/  LDSM.16.M88.4 R68, [R223+0x800] ;  /* 0x00080000df44783b */ /* 0x000f620000000200 */
[----:B------:R-:W-:Y:S02]  /*2c00*/  IMAD.U32 R6, RZ, RZ, UR20 ;  /* 0x00000014ff067e24 */ /* 0x000fe4000f8e00ff */
        /* <DEDUP_REMOVED lines=17> */
[----:B------:R-:W-:Y:S01]  /*2d20*/  IMAD.U32 R14, RZ, RZ, UR29 ;  /* 0x0000001dff0e7e24 */ /* 0x000fe2000f8e00ff */
[----:B------:R-:W-:Y:S01]  /*2d30*/  LDSM.16.M88.4 R80, [R226+0x4000] ;  /* 0x00400000e250783b */ /* 0x000fe20000000200 */
[----:B--2---:R-:W-:Y:S01]  /*2d40*/  HMMA.16816.F32.BF16 R40, R24, R36, RZ ;  /* 0x000000241828723c */ /* 0x004fe200000418ff */
[----:B------:R-:W-:-:S02]  /*2d50*/  VIADD R209, R223, 0x3000 ;  /* 0x00003000dfd17836 */ /* 0x000fc40000000000 */
[----:B------:R-:W-:Y:S01]  /*2d60*/  LDSM.16.M88.4 R84, [R225+0x13800] ;  /* 0x01380000e154783b */ /* 0x000fe20000000200 */
[----:B------:R-:W-:Y:S01]  /*2d70*/  IADD3 R7, R14, -UR18, R3 ;  /* 0x800000120e077c10 */ /* 0x000fe2000fffe003 */
[----:B------:R-:W-:Y:S01]  /*2d80*/  IMAD R3, R6, 0x40, R165 ;  /* 0x0000004006037824 */ /* 0x000fe200078e02a5 */
[C---:B------:R-:W-:Y:S01]  /*2d90*/  HMMA.16816.F32.BF16 R44, R24.reuse, R46, RZ ;  /* 0x0000002e182c723c */ /* 0x040fe200000418ff */
[----:B------:R-:W-:Y:S01]  /*2da0*/  LDSM.16.M88.4 R88, [R219+0x15000] ;  /* 0x01500000db58783b */ /* 0x000fe20000000200 */
[----:B------:R-:W-:Y:S02]  /*2db0*/  VIADD R208, R223, 0x3800 ;  /* 0x00003800dfd07836 */ /* 0x000fe40000000000 */
[----:B------:R-:W-:Y:S01]  /*2dc0*/  VIADD R6, R7, UR23 ;  /* 0x0000001707067c36 */ /* 0x000fe20008000000 */
[----:B------:R-:W0:Y:S01]  /*2dd0*/  LDGDEPBAR ;  /* 0x00000000000079af */ /* 0x000e220000000000 */
[C---:B------:R-:W-:Y:S01]  /*2de0*/  HMMA.16816.F32.BF16 R36, R24.reuse, R38, RZ ;  /* 0x000000261824723c */ /* 0x040fe200000418ff */
[----:B------:R-:W-:Y:S01]  /*2df0*/  VIADD R7, R3, 0x1 ;  /* 0x0000000103077836 */ /* 0x000fe20000000000 */
[----:B------:R-:W-:Y:S01]  /*2e00*/  UMOV UR23, UR20 ;  /* 0x0000001400177c82 */ /* 0x000fe20008000000 */
[C---:B------:R-:W-:Y:S01]  /*2e10*/  VIMNMX R15, R6.reuse, UR29, PT ;  /* 0x0000001d060f7c48 */ /* 0x040fe2000bfe0100 */
[----:B------:R-:W-:Y:S01]  /*2e20*/  VIADD R207, R223, 0x4000 ;  /* 0x00004000dfcf7836 */ /* 0x000fe20000000000 */
[----:B------:R-:W-:Y:S01]  /*2e30*/  VIADDMNMX R14, R6, 0x8, R14, PT ;  /* 0x00000008060e7846 */ /* 0x000fe2000380010e */
[C---:B---3--:R-:W-:Y:S01]  /*2e40*/  HMMA.16816.F32.BF16 R32, R24.reuse, R28, RZ ;  /* 0x0000001c1820723c */ /* 0x048fe200000418ff */
[----:B------:R-:W-:Y:S01]  /*2e50*/  VIADD R6, R3, 0x8 ;  /* 0x0000000803067836 */ /* 0x000fe20000000000 */
[-C--:B------:R-:W-:Y:S01]  /*2e60*/  ISETP.GE.AND P0, PT, R7, R15.reuse, PT ;  /* 0x0000000f0700720c */ /* 0x080fe20003f06270 */
[----:B------:R-:W-:Y:S01]  /*2e70*/  VIADD R206, R223, 0x4800 ;  /* 0x00004800dfce7836 */ /* 0x000fe20000000000 */
[-C--:B------:R-:W-:Y:S01]  /*2e80*/  ISETP.GE.AND P3, PT, R7, R14.reuse, PT ;  /* 0x0000000e0700720c */ /* 0x080fe20003f66270 */
[----:B------:R-:W-:Y:S01]  /*2e90*/  VIADD R7, R3, 0x9 ;  /* 0x0000000903077836 */ /* 0x000fe20000000000 */
[C---:B------:R-:W-:Y:S01]  /*2ea0*/  HMMA.16816.F32.BF16 R28, R24.reuse, R30, RZ ;  /* 0x0000001e181c723c */ /* 0x040fe200000418ff */
[CC--:B------:R-:W-:Y:S01]  /*2eb0*/  ISETP.GE.AND P4, PT, R6.reuse, R15.reuse, PT ;  /* 0x0000000f0600720c */ /* 0x0c0fe20003f86270 */
[----:B------:R-:W-:Y:S01]  /*2ec0*/  VIADD R205, R223, 0x5000 ;  /* 0x00005000dfcd7836 */ /* 0x000fe20000000000 */
[-C--:B------:R-:W-:Y:S01]  /*2ed0*/  ISETP.GE.AND P6, PT, R6, R14.reuse, PT ;  /* 0x0000000e0600720c */ /* 0x080fe20003fc6270 */
[----:B------:R-:W-:Y:S01]  /*2ee0*/  VIADD R6, R3, 0x10 ;  /* 0x0000001003067836 */ /* 0x000fe20000000000 */
[CC--:B------:R-:W-:Y:S01]  /*2ef0*/  ISETP.GE.AND P2, PT, R7.reuse, R15.reuse, PT ;  /* 0x0000000f0700720c */ /* 0x0c0fe20003f46270 */
[----:B----4-:R-:W-:Y:S01]  /*2f00*/  HMMA.16816.F32.BF16 R76, R24, R52, RZ ;  /* 0x00000034184c723c */ /* 0x010fe200000418ff */
[----:B------:R-:W-:Y:S01]  /*2f10*/  ISETP.GE.AND P5, PT, R7, R14, PT ;  /* 0x0000000e0700720c */ /* 0x000fe20003fa6270 */
[----:B------:R-:W-:Y:S01]  /*2f20*/  VIADD R7, R3, 0x11 ;  /* 0x0000001103077836 */ /* 0x000fe20000000000 */
[----:B------:R-:W-:Y:S01]  /*2f30*/  ISETP.GE.AND P1, PT, R6, R15, PT ;  /* 0x0000000f0600720c */ /* 0x000fe20003f26270 */
[----:B------:R-:W-:-:S02]  /*2f40*/  VIADD R204, R223, 0x5800 ;  /* 0x00005800dfcc7836 */ /* 0x000fc40000000000 */
[----:B------:R-:W-:Y:S01]  /*2f50*/  HMMA.16816.F32.BF16 R24, R24, R54, RZ ;  /* 0x000000361818723c */ /* 0x000fe200000418ff */
[----:B------:R-:W2:Y:S01]  /*2f60*/  LDSM.16.M88.4 R52, [R219+0x10800] ;  /* 0x01080000db34783b */ /* 0x000ea20000000200 */
[C---:B------:R-:W-:Y:S02]  /*2f70*/  VIADD R203, R223.reuse, 0x6000 ;  /* 0x00006000dfcb7836 */ /* 0x040fe40000000000 */
[C---:B------:R-:W-:Y:S02]  /*2f80*/  VIADD R202, R223.reuse, 0x6800 ;  /* 0x00006800dfca7836 */ /* 0x040fe40000000000 */
[----:B-----5:R-:W-:Y:S01]  /*2f90*/  HMMA.16816.F32.BF16 R48, R16, R56, R48 ;  /* 0x000000381030723c */ /* 0x020fe20000041830 */
[C---:B------:R-:W-:Y:S02]  /*2fa0*/  VIADD R201, R223.reuse, 0x7000 ;  /* 0x00007000dfc97836 */ /* 0x040fe40000000000 */
[----:B------:R-:W-:-:S03]  /*2fb0*/  VIADD R200, R223, 0x7800 ;  /* 0x00007800dfc87836 */ /* 0x000fc60000000000 */
        /* <DEDUP_REMOVED lines=77> */
[C---:B---3--:R-:W-:Y:S06]  /*3490*/  HMMA.16816.F32.BF16 R48, R60.reuse, R64, R48 ;  /* 0x000000403c30723c */ /* 0x048fec0000041830 */
[C---:B------:R-:W-:Y:S01]  /*34a0*/  HMMA.16816.F32.BF16 R44, R60.reuse, R66, R44 ;  /* 0x000000423c2c723c */ /* 0x040fe2000004182c */
[----:B------:R-:W-:Y:S05]  /*34b0*/  LDSM.16.M88.4 R64, [R223+0x4000] ;  /* 0x00400000df40783b */ /* 0x000fea0000000200 */
[C---:B----4-:R-:W-:Y:S06]  /*34c0*/  HMMA.16816.F32.BF16 R40, R60.reuse, R52, R40 ;  /* 0x000000343c28723c */ /* 0x050fec0000041828 */
[C---:B------:R-:W-:Y:S01]  /*34d0*/  HMMA.16816.F32.BF16 R36, R60.reuse, R54, R36 ;  /* 0x000000363c24723c */ /* 0x040fe20000041824 */
[----:B------:R-:W3:Y:S05]  /*34e0*/  LDSM.16.M88.4 R52, [R224+0x8000] ;  /* 0x00800000e034783b */ /* 0x000eea0000000200 */
[C---:B--2---:R-:W-:Y:S06]  /*34f0*/  HMMA.16816.F32.BF16 R32, R60.reuse, R24, R32 ;  /* 0x000000183c20723c */ /* 0x044fec0000041820 */
[C---:B------:R-:W-:Y:S01]  /*3500*/  HMMA.16816.F32.BF16 R28, R60.reuse, R26, R28 ;  /* 0x0000001a3c1c723c */ /* 0x040fe2000004181c */
[----:B------:R-:W2:Y:S05]  /*3510*/  LDSM.16.M88.4 R24, [R223+0x4800] ;  /* 0x00480000df18783b */ /* 0x000eaa0000000200 */
[C---:B------:R-:W-:Y:S06]  /*3520*/  HMMA.16816.F32.BF16 R76, R60.reuse, R68, R76 ;  /* 0x000000443c4c723c */ /* 0x040fec000004184c */
[----:B------:R-:W-:Y:S01]  /*3530*/  HMMA.16816.F32.BF16 R72, R60, R70, R72 ;  /* 0x000000463c48723c */ /* 0x000fe20000041848 */
[----:B------:R-:W4:Y:S04]  /*3540*/  LDSM.16.M88.4 R60, [R223+0x5000] ;  /* 0x00500000df3c783b */ /* 0x000f280000000200 */
[----:B------:R-:W-:Y:S01]  /*3550*/  LDSM.16.M88.4 R68, [R222+0x8000] ;  /* 0x00800000de44783b */ /* 0x000fe20000000200 */
        /* <DEDUP_REMOVED lines=8> */
[----:B------:R-:W5:Y:S05]  /*35e0*/  LDSM.16.M88.4 R16, [R219+0x14800] ;  /* 0x01480000db10783b */ /* 0x000f6a0000000200 */
[C---:B---3--:R-:W-:Y:S06]  /*35f0*/  HMMA.16816.F32.BF16 R48, R52.reuse, R64, R48 ;  /* 0x000000403430723c */ /* 0x048fec0000041830 */
[----:B------:R-:W-:Y:S01]  /*3600*/  HMMA.16816.F32.BF16 R44, R52, R66, R44 ;  /* 0x00000042342c723c */ /* 0x000fe2000004182c */
[----:B------:R-:W-:Y:S05]  /*3610*/  LDSM.16.M88.4 R64, [R212+0x4000] ;  /* 0x00400000d440783b */ /* 0x000fea0000000200 */
[C---:B------:R-:W-:Y:S06]  /*3620*/  HMMA.16816.F32.BF16 R76, R80.reuse, R84, R76 ;  /* 0x00000054504c723c */ /* 0x040fec000004184c */
[----:B------:R-:W-:Y:S01]  /*3630*/  HMMA.16816.F32.BF16 R72, R80, R86, R72 ;  /* 0x000000565048723c */ /* 0x000fe20000041848 */
[----:B------:R-:W-:Y:S04]  /*3640*/  LDSM.16.M88.4 R80, [R219+0x15800] ;  /* 0x01580000db50783b */ /* 0x000fe80000000200 */
[----:B------:R-:W-:Y:S01]  /*3650*/  LDSM.16.M88.4 R84, [R226+0xc000] ;  /* 0x00c00000e254783b */ /* 0x000fe20000000200 */
[C---:B--2---:R-:W-:Y:S06]  /*3660*/  HMMA.16816.F32.BF16 R40, R52.reuse, R24, R40 ;  /* 0x000000183428723c */ /* 0x044fec0000041828 */
[C---:B------:R-:W-:Y:S01]  /*3670*/  HMMA.16816.F32.BF16 R36, R52.reuse, R26, R36 ;  /* 0x0000001a3424723c */ /* 0x040fe20000041824 */
[----:B------:R-:W2:Y:S05]  /*3680*/  LDSM.16.M88.4 R24, [R221+0x8000] ;  /* 0x00800000dd18783b */ /* 0x000eaa0000000200 */
[C---:B----4-:R-:W-:Y:S06]  /*3690*/  HMMA.16816.F32.BF16 R32, R52.reuse, R60, R32 ;  /* 0x0000003c3420723c */ /* 0x050fec0000041820 */
[----:B------:R-:W-:Y:S01]  /*36a0*/  HMMA.16816.F32.BF16 R28, R52, R62, R28 ;  /* 0x0000003e341c723c */ /* 0x000fe2000004181c */
[----:B------:R-:W3:Y:S05]  /*36b0*/  LDSM.16.M88.4 R60, [R212+0x4800] ;  /* 0x00480000d43c783b */ /* 0x000eea0000000200 */
[C---:B-1----:R-:W-:Y:S06]  /*36c0*/  HMMA.16816.F32.BF16 R48, R68.reuse, R20, R48 ;  /* 0x000000144430723c */ /* 0x042fec0000041830 */
[----:B------:R-:W-:Y:S01]  /*36d0*/  HMMA.16816.F32.BF16 R44, R68, R22, R44 ;  /* 0x00000016442c723c */ /* 0x000fe2000004182c */
[----:B------:R-:W1:Y:S05]  /*36e0*/  LDSM.16.M88.4 R20, [R225+0x16000] ;  /* 0x01600000e114783b */ /* 0x000e6a0000000200 */
[C---:B------:R-:W-:Y:S06]  /*36f0*/  HMMA.16816.F32.BF16 R76, R52.reuse, R56, R76 ;  /* 0x00000038344c723c */ /* 0x040fec000004184c */
[----:B------:R-:W-:Y:S01]  /*3700*/  HMMA.16816.F32.BF16 R72, R52, R58, R72 ;  /* 0x0000003a3448723c */ /* 0x000fe20000041848 */
[----:B------:R-:W4:Y:S04]  /*3710*/  LDSM.16.M88.4 R56, [R212+0x5000] ;  /* 0x00500000d438783b */ /* 0x000f280000000200 */
[----:B------:R-:W4:Y:S01]  /*3720*/  LDSM.16.M88.4 R52, [R212+0x5800] ;  /* 0x00580000d434783b */ /* 0x000f220000000200 */
[C---:B-----5:R-:W-:Y:S06]  /*3730*/  HMMA.16816.F32.BF16 R40, R68.reuse, R16, R40 ;  /* 0x000000104428723c */ /* 0x060fec0000041828 */
[----:B------:R-:W-:Y:S01]  /*3740*/  HMMA.16816.F32.BF16 R36, R68, R18, R36 ;  /* 0x000000124424723c */ /* 0x000fe20000041824 */
[----:B------:R-:W5:Y:S05]  /*3750*/  LDSM.16.M88.4 R16, [R225+0x16800] ;  /* 0x01680000e110783b */ /* 0x000f6a0000000200 */
[C---:B--2---:R-:W-:Y:S06]  /*3760*/  HMMA.16816.F32.BF16 R48, R24.reuse, R64, R48 ;  /* 0x000000401830723c */ /* 0x044fec0000041830 */
[----:B------:R-:W-:Y:S01]  /*3770*/  HMMA.16816.F32.BF16 R44, R24, R66, R44 ;  /* 0x00000042182c723c */ /* 0x000fe2000004182c */
[----:B------:R-:W-:Y:S05]  /*3780*/  LDSM.16.M88.4 R64, [R223+0x6000] ;  /* 0x00600000df40783b */ /* 0x000fea0000000200 */
[C---:B------:R-:W-:Y:S06]  /*3790*/  HMMA.16816.F32.BF16 R32, R68.reuse, R88, R32 ;  /* 0x000000584420723c */ /* 0x040fec0000041820 */
[C---:B------:R-:W-:Y:S01]  /*37a0*/  HMMA.16816.F32.BF16 R28, R68.reuse, R90, R28 ;  /* 0x0000005a441c723c */ /* 0x040fe2000004181c */
[----:B------:R-:W-:Y:S05]  /*37b0*/  LDSM.16.M88.4 R88, [R225+0x17000] ;  /* 0x01700000e158783b */ /* 0x000fea0000000200 */
[C---:B------:R-:W-:Y:S06]  /*37c0*/  HMMA.16816.F32.BF16 R76, R68.reuse, R80, R76 ;  /* 0x00000050444c723c */ /* 0x040fec000004184c */
[----:B------:R-:W-:Y:S01]  /*37d0*/  HMMA.16816.F32.BF16 R72, R68, R82, R72 ;  /* 0x000000524448723c */ /* 0x000fe20000041848 */
[----:B------:R-:W2:Y:S04]  /*37e0*/  LDSM.16.M88.4 R68, [R224+0xc000] ;  /* 0x00c00000e044783b */ /* 0x000ea80000000200 */
[----:B------:R-:W2:Y:S01]  /*37f0*/  LDSM.16.M88.4 R80, [R225+0x17800] ;  /* 0x01780000e150783b */ /* 0x000ea20000000200 */
[C---:B---3--:R-:W-:Y:S06]  /*3800*/  HMMA.16816.F32.BF16 R40, R24.reuse, R60, R40 ;  /* 0x0000003c1828723c */ /* 0x048fec0000041828 */
[----:B------:R-:W-:Y:S01]  /*3810*/  HMMA.16816.F32.BF16 R36, R24, R62, R36 ;  /* 0x0000003e1824723c */ /* 0x000fe20000041824 */
[----:B------:R-:W3:Y:S05]  /*3820*/  LDSM.16.M88.4 R60, [R223+0x6800] ;  /* 0x00680000df3c783b */ /* 0x000eea0000000200 */
[C---:B-1----:R-:W-:Y:S06]  /*3830*/  HMMA.16816.F32.BF16 R48, R84.reuse, R20, R48 ;  /* 0x000000145430723c */ /* 0x042fec0000041830 */
[----:B------:R-:W-:Y:S01]  /*3840*/  HMMA.16816.F32.BF16 R44, R84, R22, R44 ;  /* 0x00000016542c723c */ /* 0x000fe2000004182c */
[----:B------:R-:W-:Y:S05]  /*3850*/  LDSM.16.M88.4 R20, [R219+0x16800] ;  /* 0x01680000db14783b */ /* 0x000fea0000000200 */
[C---:B----4-:R-:W-:Y:S06]  /*3860*/  HMMA.16816.F32.BF16 R32, R24.reuse, R56, R32 ;  /* 0x000000381820723c */ /* 0x050fec0000041820 */
[C---:B------:R-:W-:Y:S01]  /*3870*/  HMMA.16816.F32.BF16 R28, R24.reuse, R58, R28 ;  /* 0x0000003a181c723c */ /* 0x040fe2000004181c */
[----:B------:R-:W-:Y:S05]  /*3880*/  LDSM.16.M88.4 R56, [R223+0x7000] ;  /* 0x00700000df38783b */ /* 0x000fea0000000200 */
[C---:B------:R-:W-:Y:S06]  /*3890*/  HMMA.16816.F32.BF16 R76, R24.reuse, R52, R76 ;  /* 0x00000034184c723c */ /* 0x040fec000004184c */
[----:B------:R-:W-:Y:S01]  /*38a0*/  HMMA.16816.F32.BF16 R72, R24, R54, R72 ;  /* 0x000000361848723c */ /* 0x000fe20000041848 */
[----:B------:R-:W-:Y:S04]  /*38b0*/  LDSM.16.M88.4 R24, [R219+0x16000] ;  /* 0x01600000db18783b */ /* 0x000fe80000000200 */
[----:B------:R-:W-:Y:S01]  /*38c0*/  LDSM.16.M88.4 R52, [R223+0x7800] ;  /* 0x00780000df34783b */ /* 0x000fe20000000200 */
[C---:B-----5:R-:W-:Y:S06]  /*38d0*/  HMMA.16816.F32.BF16 R40, R84.reuse, R16, R40 ;  /* 0x000000105428723c */ /* 0x060fec0000041828 */
[----:B------:R-:W-:Y:S01]  /*38e0*/  HMMA.16816.F32.BF16 R36, R84, R18, R36 ;  /* 0x000000125424723c */ /* 0x000fe20000041824 */
[----:B------:R-:W1:Y:S05]  /*38f0*/  LDSM.16.M88.4 R16, [R222+0xc000] ;  /* 0x00c00000de10783b */ /* 0x000e6a0000000200 */
[C---:B--2---:R-:W-:Y:S06]  /*3900*/  HMMA.16816.F32.BF16 R48, R68.reuse, R64, R48 ;  /* 0x000000404430723c */ /* 0x044fec0000041830 */
[----:B------:R-:W-:Y:S01]  /*3910*/  HMMA.16816.F32.BF16 R64, R68, R66, R44 ;  /* 0x000000424440723c */ /* 0x000fe2000004182c */
[----:B------:R-:W2:Y:S05]  /*3920*/  LDSM.16.M88.4 R44, [R219+0x17000] ;  /* 0x01700000db2c783b */ /* 0x000eaa0000000200 */
[C---:B------:R-:W-:Y:S06]  /*3930*/  HMMA.16816.F32.BF16 R32, R84.reuse, R88, R32 ;  /* 0x000000585420723c */ /* 0x040fec0000041820 */
[C---:B------:R-:W-:Y:S06]  /*3940*/  HMMA.16816.F32.BF16 R28, R84.reuse, R90, R28 ;  /* 0x0000005a541c723c */ /* 0x040fec000004181c */
[C---:B------:R-:W-:Y:S06]  /*3950*/  HMMA.16816.F32.BF16 R76, R84.reuse, R80, R76 ;  /* 0x00000050544c723c */ /* 0x040fec000004184c */
[----:B------:R-:W-:Y:S01]  /*3960*/  HMMA.16816.F32.BF16 R72, R84, R82, R72 ;  /* 0x000000525448723c */ /* 0x000fe20000041848 */
[----:B------:R-:W-:Y:S05]  /*3970*/  LDSM.16.M88.4 R80, [R212+0x6000] ;  /* 0x00600000d450783b */ /* 0x000fea0000000200 */
[C---:B---3--:R-:W-:Y:S01]  /*3980*/  HMMA.16816.F32.BF16 R84, R68.reuse, R60, R40 ;  /* 0x0000003c4454723c */ /* 0x048fe20000041828 */
[----:B------:R-:W3:Y:S05]  /*3990*/  LDSM.16.M88.4 R40, [R221+0xc000] ;  /* 0x00c00000dd28783b */ /* 0x000eea0000000200 */
[----:B------:R-:W-:Y:S06]  /*39a0*/  HMMA.16816.F32.BF16 R36, R68, R62, R36 ;  /* 0x0000003e4424723c */ /* 0x000fec0000041824 */
[C---:B-1----:R-:W-:Y:S06]  /*39b0*/  HMMA.16816.F32.BF16 R48, R16.reuse, R24, R48 ;  /* 0x000000181030723c */ /* 0x042fec0000041830 */
[----:B------:R-:W-:Y:S01]  /*39c0*/  HMMA.16816.F32.BF16 R64, R16, R26, R64 ;  /* 0x0000001a1040723c */ /* 0x000fe20000041840 */
[----:B------:R-:W1:Y:S05]  /*39d0*/  LDSM.16.M88.4 R24, [R212+0x6800] ;  /* 0x00680000d418783b */ /* 0x000e6a0000000200 */
[C---:B------:R-:W-:Y:S06]  /*39e0*/  HMMA.16816.F32.BF16 R32, R68.reuse, R56, R32 ;  /* 0x000000384420723c */ /* 0x040fec0000041820 */
[----:B------:R-:W-:Y:S06]  /*39f0*/  HMMA.16816.F32.BF16 R28, R68, R58, R28 ;  /* 0x0000003a441c723c */ /* 0x000fec000004181c */
[C---:B------:R-:W-:Y:S06]  /*3a00*/  HMMA.16816.F32.BF16 R84, R16.reuse, R20, R84 ;  /* 0x000000141054723c */ /* 0x040fec0000041854 */
[----:B------:R-:W-:Y:S01]  /*3a10*/  HMMA.16816.F32.BF16 R36, R16, R22, R36 ;  /* 0x000000161024723c */ /* 0x000fe20000041824 */
[----:B------:R-:W4:Y:S05]  /*3a20*/  LDSM.16.M88.4 R20, [R219+0x17800] ;  /* 0x01780000db14783b */ /* 0x000f2a0000000200 */
[C---:B------:R-:W-:Y:S06]  /*3a30*/  HMMA.16816.F32.BF16 R76, R68.reuse, R52, R76 ;  /* 0x00000034444c723c */ /* 0x040fec000004184c */
[----:B------:R-:W-:Y:S01]  /*3a40*/  HMMA.16816.F32.BF16 R72, R68, R54, R72 ;  /* 0x000000364448723c */ /* 0x000fe20000041848 */
[----:B------:R-:W5:Y:S05]  /*3a50*/  LDSM.16.M88.4 R52, [R212+0x7000] ;  /* 0x00700000d434783b */ /* 0x000f6a0000000200 */
[C---:B--2---:R-:W-:Y:S06]  /*3a60*/  HMMA.16816.F32.BF16 R32, R16.reuse, R44, R32 ;  /* 0x0000002c1020723c */ /* 0x044fec0000041820 */
[----:B------:R-:W-:Y:S01]  /*3a70*/  HMMA.16816.F32.BF16 R44, R16, R46, R28 ;  /* 0x0000002e102c723c */ /* 0x000fe2000004181c */
[----:B------:R-:W2:Y:S01]  /*3a80*/  LDSM.16.M88.4 R28, [R212+0x7800] ;  /* 0x00780000d41c783b */ /* 0x000ea20000000200 */
[----:B------:R-:W-:-:S04]  /*3a90*/  DEPBAR.LE SB0, 0x0 ;  /* 0x000080000000791a */ /* 0x000fc80000000000 */
[C---:B---3--:R-:W-:Y:S06]  /*3aa0*/  HMMA.16816.F32.BF16 R48, R40.reuse, R80, R48 ;  /* 0x000000502830723c */ /* 0x048fec0000041830 */
[C---:B------:R-:W-:Y:S06]  /*3ab0*/  HMMA.16816.F32.BF16 R64, R40.reuse, R82, R64 ;  /* 0x000000522840723c */ /* 0x040fec0000041840 */
[----:B-1----:R-:W-:Y:S06]  /*3ac0*/  HMMA.16816.F32.BF16 R84, R40, R24, R84 ;  /* 0x000000182854723c */ /* 0x002fec0000041854 */
[----:B----4-:R-:W-:Y:S06]  /*3ad0*/  HMMA.16816.F32.BF16 R72, R16, R22, R72 ;  /* 0x000000161048723c */ /* 0x010fec0000041848 */
[C---:B------:R-:W-:Y:S01]  /*3ae0*/  HMMA.16816.F32.BF16 R36, R40.reuse, R26, R36 ;  /* 0x0000001a2824723c */ /* 0x040fe20000041824 */
[----:B------:R-:W-:Y:S01]  /*3af0*/  FSEL R49, R49, -INF , !P0 ;  /* 0xff80000031317808 */ /* 0x000fe20004000000 */
[C---:B------:R-:W-:Y:S01]  /*3b00*/  VIADD R22, R3.reuse, 0x29 ;  /* 0x0000002903167836 */ /* 0x040fe20000000000 */
[-C--:B------:R-:W-:Y:S01]  /*3b10*/  ISETP.GE.AND P0, PT, R6, R14.reuse, PT ;  /* 0x0000000e0600720c */ /* 0x080fe20003f06270 */
[----:B------:R-:W-:Y:S01]  /*3b20*/  VIADD R6, R3, 0x18 ;  /* 0x0000001803067836 */ /* 0x000fe20000000000 */
[----:B------:R-:W-:Y:S01]  /*3b30*/  FSEL R51, R51, -INF , !P3 ;  /* 0xff80000033337808 */ /* 0x000fe20005800000 */
[----:B-----5:R-:W-:Y:S01]  /*3b40*/  HMMA.16816.F32.BF16 R32, R40, R52, R32 ;  /* 0x000000342820723c */ /* 0x020fe20000041820 */
[----:B------:R-:W-:Y:S01]  /*3b50*/  FSEL R64, R64, -INF , !P4 ;  /* 0xff80000040407808 */ /* 0x000fe20006000000 */
[----:B------:R-:W-:Y:S01]  /*3b60*/  VIADD R23, R3, 0x30 ;  /* 0x0000003003177836 */ /* 0x000fe20000000000 */
[C---:B------:R-:W-:Y:S01]  /*3b70*/  ISETP.GE.AND P3, PT, R7.reuse, R15, PT ;  /* 0x0000000f0700720c */ /* 0x040fe20003f66270 */
[----:B------:R-:W-:Y:S01]  /*3b80*/  BAR.SYNC.DEFER_BLOCKING 0x0 ;  /* 0x0000000000007b1d */ /* 0x000fe20000010000 */
[----:B------:R-:W-:Y:S01]  /*3b90*/  ISETP.GE.AND P4, PT, R7, R14, PT ;  /* 0x0000000e0700720c */ /* 0x000fe20003f86270 */
[----:B------:R-:W-:Y:S01]  /*3ba0*/  HMMA.16816.F32.BF16 R76, R16, R20, R76 ;  /* 0x00000014104c723c */ /* 0x000fe2000004184c */
[----:B------:R-:W-:Y:S01]  /*3bb0*/  VIADD R7, R3, 0x19 ;  /* 0x0000001903077836 */ /* 0x000fe20000000000 */
[----:B------:R-:W-:-:S02]  /*3bc0*/  FSEL R66, R66, -INF , !P6 ;  /* 0xff80000042427808 */ /* 0x000fc40007000000 */
[----:B------:R-:W-:Y:S02]  /*3bd0*/  FSEL R65, R65, -INF , !P2 ;  /* 0xff80000041417808 */ /* 0x000fe40005000000 */
[C---:B------:R-:W-:Y:S01]  /*3be0*/  HMMA.16816.F32.BF16 R44, R40.reuse, R54, R44 ;  /* 0x00000036282c723c */ /* 0x040fe2000004182c */
[----:B------:R-:W-:Y:S01]  /*3bf0*/  VIADD R20, R3, 0x20 ;  /* 0x0000002003147836 */ /* 0x000fe20000000000 */
[C---:B------:R-:W-:Y:S02]  /*3c00*/  ISETP.GE.AND P6, PT, R6.reuse, R15, PT ;  /* 0x0000000f0600720c */ /* 0x040fe40003fc6270 */
[----:B------:R-:W-:Y:S02]  /*3c10*/  ISETP.GE.AND P2, PT, R6, R14, PT ;  /* 0x0000000e0600720c */ /* 0x000fe40003f46270 */
[----:B------:R-:W-:Y:S01]  /*3c20*/  FSEL R67, R67, -INF , !P5 ;  /* 0xff80000043437808 */ /* 0x000fe20006800000 */
[----:B--2---:R-:W-:Y:S01]  /*3c30*/  HMMA.16816.F32.BF16 R72, R40, R30, R72 ;  /* 0x0000001e2848723c */ /* 0x004fe20000041848 */
[----:B------:R-:W-:-:S02]  /*3c40*/  FSEL R6, R84, -INF , !P1 ;  /* 0xff80000054067808 */ /* 0x000fc40004800000 */
[CC--:B------:R-:W-:Y:S02]  /*3c50*/  ISETP.GE.AND P5, PT, R7.reuse, R15.reuse, PT ;  /* 0x0000000f0700720c */ /* 0x0c0fe40003fa6270 */
[-C--:B------:R-:W-:Y:S01]  /*3c60*/  ISETP.GE.AND P1, PT, R7, R14.reuse, PT ;  /* 0x0000000e0700720c */ /* 0x080fe20003f26270 */
[----:B------:R-:W-:Y:S01]  /*3c70*/  VIADD R7, R3, 0x21 ;  /* 0x0000002103077836 */ /* 0x000fe20000000000 */
[----:B------:R-:W-:Y:S02]  /*3c80*/  FSEL R16, R86, -INF , !P0 ;  /* 0xff80000056107808 */ /* 0x000fe40004000000 */
[----:B------:R-:W-:Y:S02]  /*3c90*/  FSEL R19, R85, -INF , !P3 ;  /* 0xff80000055137808 */ /* 0x000fe40005800000 */
[C---:B------:R-:W-:Y:S01]  /*3ca0*/  ISETP.GE.AND P0, PT, R20.reuse, R15, PT ;  /* 0x0000000f1400720c */ /* 0x040fe20003f06270 */
[----:B------:R-:W-:Y:S01]  /*3cb0*/  HMMA.16816.F32.BF16 R76, R40, R28, R76 ;  /* 0x0000001c284c723c */ /* 0x000fe2000004184c */
[----:B------:R-:W-:Y:S01]  /*3cc0*/  ISETP.GE.AND P3, PT, R20, R14, PT ;  /* 0x0000000e1400720c */ /* 0x000fe20003f66270 */
[----:B------:R-:W-:Y:S01]  /*3cd0*/  VIADD R20, R3, 0x28 ;  /* 0x0000002803147836 */ /* 0x000fe20000000000 */
[----:B------:R-:W-:-:S02]  /*3ce0*/  FSEL R17, R87, -INF , !P4 ;  /* 0xff80000057117808 */ /* 0x000fc40006000000 */
[----:B------:R-:W-:Y:S02]  /*3cf0*/  FSEL R18, R36, -INF , !P6 ;  /* 0xff80000024127808 */ /* 0x000fe40007000000 */
[CC--:B------:R-:W-:Y:S02]  /*3d00*/  ISETP.GE.AND P4, PT, R7.reuse, R15.reuse, PT ;  /* 0x0000000f0700720c */ /* 0x0c0fe40003f86270 */
[----:B------:R-:W-:Y:S02]  /*3d10*/  ISETP.GE.AND P6, PT, R7, R14, PT ;  /* 0x0000000e0700720c */ /* 0x000fe40003fc6270 */
[----:B------:R-:W-:Y:S02]  /*3d20*/  FSEL R21, R38, -INF , !P2 ;  /* 0xff80000026157808 */ /* 0x000fe40005000000 */
[----:B------:R-:W-:Y:S02]  /*3d30*/  FSEL R7, R37, -INF , !P5 ;  /* 0xff80000025077808 */ /* 0x000fe40006800000 */
[----:B------:R-:W-:-:S02]  /*3d40*/  ISETP.GE.AND P2, PT, R20, R15, PT ;  /* 0x0000000f1400720c */ /* 0x000fc40003f46270 */
[-C--:B------:R-:W-:Y:S02]  /*3d50*/  ISETP.GE.AND P5, PT, R20, R14.reuse, PT ;  /* 0x0000000e1400720c */ /* 0x080fe40003fa6270 */
[----:B------:R-:W-:Y:S02]  /*3d60*/  FSEL R20, R39, -INF , !P1 ;  /* 0xff80000027147808 */ /* 0x000fe40004800000 */
[----:B------:R-:W-:Y:S02]  /*3d70*/  FSEL R190, R32, -INF , !P0 ;  /* 0xff80000020be7808 */ /* 0x000fe40004000000 */
[C---:B------:R-:W-:Y:S02]  /*3d80*/  ISETP.GE.AND P1, PT, R22.reuse, R15, PT ;  /* 0x0000000f1600720c */ /* 0x040fe40003f26270 */
[----:B------:R-:W-:Y:S01]  /*3d90*/  ISETP.GE.AND P0, PT, R22, R14, PT ;  /* 0x0000000e1600720c */ /* 0x000fe20003f06270 */
[----:B------:R-:W-:Y:S01]  /*3da0*/  VIADD R22, R3, 0x38 ;  /* 0x0000003803167836 */ /* 0x000fe20000000000 */
[----:B------:R-:W-:-:S02]  /*3db0*/  FSEL R196, R46, -INF , !P5 ;  /* 0xff8000002ec47808 */ /* 0x000fc40006800000 */
[----:B------:R-:W-:Y:S02]  /*3dc0*/  FSEL R193, R45, -INF , !P1 ;  /* 0xff8000002dc17808 */ /* 0x000fe40004800000 */
[CC--:B------:R-:W-:Y:S02]  /*3dd0*/  ISETP.GE.AND P5, PT, R22.reuse, R15.reuse, PT ;  /* 0x0000000f1600720c */ /* 0x0c0fe40003fa6270 */
[----:B------:R-:W-:Y:S01]  /*3de0*/  ISETP.GE.AND P1, PT, R22, R14, PT ;  /* 0x0000000e1600720c */ /* 0x000fe20003f26270 */
[----:B------:R-:W-:Y:S01]  /*3df0*/  VIADD R22, R3, 0x39 ;  /* 0x0000003903167836 */ /* 0x000fe20000000000 */
[----:B------:R-:W-:Y:S02]  /*3e00*/  FSEL R197, R47, -INF , !P0 ;  /* 0xff8000002fc57808 */ /* 0x000fe40004000000 */
[----:B------:R-:W-:Y:S02]  /*3e10*/  ISETP.GE.AND P0, PT, R3, R15, PT ;  /* 0x0000000f0300720c */ /* 0x000fe40003f06270 */
[----:B------:R-:W-:-:S02]  /*3e20*/  FSEL R194, R34, -INF , !P3 ;  /* 0xff80000022c27808 */ /* 0x000fc40005800000 */
[----:B------:R-:W-:Y:S02]  /*3e30*/  FSEL R48, R48, -INF , !P0 ;  /* 0xff80000030307808 */ /* 0x000fe40004000000 */
[----:B------:R-:W-:Y:S02]  /*3e40*/  ISETP.GE.AND P0, PT, R22, R14, PT ;  /* 0x0000000e1600720c */ /* 0x000fe40003f06270 */
[----:B------:R-:W-:Y:S02]  /*3e50*/  FSEL R191, R33, -INF , !P4 ;  /* 0xff80000021bf7808 */ /* 0x000fe40006000000 */
[----:B------:R-:W-:Y:S02]  /*3e60*/  FSEL R172, R75, -INF , !P0 ;  /* 0xff8000004bac7808 */ /* 0x000fe40004000000 */
[----:B------:R-:W-:Y:S02]  /*3e70*/  PLOP3.LUT P0, PT, PT, PT, UP0, 0x80, 0x0 ;  /* 0x000000000000781c */ /* 0x000fe40003f0f008 */
[----:B------:R-:W-:-:S02]  /*3e80*/  ISETP.GE.AND P3, PT, R23, R15, PT ;  /* 0x0000000f1700720c */ /* 0x000fc40003f66270 */
[----:B------:R-:W-:Y:S01]  /*3e90*/  ISETP.GE.AND P4, PT, R23, R14, PT ;  /* 0x0000000e1700720c */ /* 0x000fe20003f86270 */
[----:B------:R-:W-:Y:S01]  /*3ea0*/  VIADD R23, R3, 0x31 ;  /* 0x0000003103177836 */ /* 0x000fe20000000000 */
[----:B------:R-:W-:Y:S02]  /*3eb0*/  FSEL R195, R35, -INF , !P6 ;  /* 0xff80000023c37808 */ /* 0x000fe40007000000 */
[----:B------:R-:W-:Y:S02]  /*3ec0*/  FSEL R192, R44, -INF , !P2 ;  /* 0xff8000002cc07808 */ /* 0x000fe40005000000 */
[----:B------:R-:W-:Y:S02]  /*3ed0*/  FSEL R231, R76, -INF , !P3 ;  /* 0xff8000004ce77808 */ /* 0x000fe40005800000 */
[----:B------:R-:W-:Y:S02]  /*3ee0*/  FSEL R198, R78, -INF , !P4 ;  /* 0xff8000004ec67808 */ /* 0x000fe40006000000 */
[----:B------:R-:W-:-:S02]  /*3ef0*/  ISETP.GE.AND P6, PT, R23, R15, PT ;  /* 0x0000000f1700720c */ /* 0x000fc40003fc6270 */
[-C--:B------:R-:W-:Y:S02]  /*3f00*/  ISETP.GE.AND P2, PT, R23, R14.reuse, PT ;  /* 0x0000000e1700720c */ /* 0x080fe40003f46270 */
[----:B------:R-:W-:Y:S02]  /*3f10*/  ISETP.GE.AND P3, PT, R3, R14, PT ;  /* 0x0000000e0300720c */ /* 0x000fe40003f66270 */
[----:B------:R-:W-:Y:S02]  /*3f20*/  ISETP.GE.AND P4, PT, R22, R15, PT ;  /* 0x0000000f1600720c */ /* 0x000fe40003f86270 */
[----:B------:R-:W-:Y:S02]  /*3f30*/  FSEL R50, R50, -INF , !P3 ;  /* 0xff80000032327808 */ /* 0x000fe40005800000 */
[----:B------:R-:W-:Y:S02]  /*3f40*/  FSEL R230, R77, -INF , !P6 ;  /* 0xff8000004de67808 */ /* 0x000fe40007000000 */
[----:B------:R-:W-:-:S02]  /*3f50*/  FSEL R175, R79, -INF , !P2 ;  /* 0xff8000004faf7808 */ /* 0x000fc40005000000 */
        /* <DEDUP_REMOVED lines=29> */
[C---:B------:R-:W-:Y:S01]  /*4130*/  @!P4 LEA.HI.X R27, R36.reuse, R27, R3, 0x1, P1 ;  /* 0x0000001b241bc211 */ /* 0x040fe200008f0c03 */
[----:B------:R2:W-:Y:S02]  /*4140*/  @P5 STS.128 [R227+0x12000], RZ ;  /* 0x012000ffe3005388 */ /* 0x0005e40000000c00 */
[----:B------:R-:W3:Y:S01]  /*4150*/  @!P5 LDC.64 R34, c[0x0][0x218] ;  /* 0x00008600ff22db82 */ /* 0x000ee20000000a00 */
[----:B----4-:R-:W-:-:S04]  /*4160*/  @!P5 LEA R28, P2, R36, R28, 0x1 ;  /* 0x0000001c241cd211 */ /* 0x010fc800078408ff */
[C-C-:B------:R-:W-:Y:S02]  /*4170*/  @!P5 LEA.HI.X R29, R36.reuse, R29, R3.reuse, 0x1, P2 ;  /* 0x0000001d241dd211 */ /* 0x140fe400010f0c03 */
[C---:B------:R-:W-:Y:S01]  /*4180*/  IADD3 R5, P2, R36.reuse, UR14, RZ ;  /* 0x0000000e24057c10 */ /* 0x040fe2000ff5e0ff */
        /* <DEDUP_REMOVED lines=8> */
[----:B------:R-:W-:-:S02]  /*4210*/  IADD3.X R3, R3, UR8, RZ, P2, !PT ;  /* 0x0000000803037c10 */ /* 0x000fc400097fe4ff */
[C---:B-1----:R-:W-:Y:S01]  /*4220*/  @!P6 LEA R22, P1, R5.reuse, R22, 0x1 ;  /* 0x000000160516e211 */ /* 0x042fe200078208ff */
[----:B------:R-:W-:Y:S01]  /*4230*/  @!PT LDS RZ, [RZ] ;  /* 0x00000000fffff984 */ /* 0x000fe20000000800 */
[----:B------:R-:W-:Y:S01]  /*4240*/  @!PT LDS RZ, [RZ] ;  /* 0x00000000fffff984 */ /* 0x000fe20000000800 */
[----:B------:R-:W-:Y:S01]  /*4250*/  @!PT LDS RZ, [RZ] ;  /* 0x00000000fffff984 */ /* 0x000fe20000000800 */
[----:B------:R2:W-:Y:S03]  /*4260*/  @!P4 LDGSTS.E.BYPASS.LTC128B.128 [R227+0x14000], desc[UR30][R26.64+0x100] ;  /* 0x140001001ae3cfae */ /* 0x0005e6000b901d5e */
[C---:B------:R-:W-:Y:S01]  /*4270*/  @!P6 LEA.HI.X R23, R5.reuse, R23, R3, 0x1, P1 ;  /* 0x000000170517e211 */ /* 0x040fe200008f0c03 */
[----:B------:R2:W-:Y:S01]  /*4280*/  @P3 STS.128 [R227+0x16000], RZ ;  /* 0x016000ffe3003388 */ /* 0x0005e20000000c00 */
[----:B---3--:R-:W-:-:S03]  /*4290*/  @!P5 LEA R34, P2, R5, R34, 0x1 ;  /* 0x000000220522d211 */ /* 0x008fc600078408ff */
        /* <DEDUP_REMOVED lines=31> */
.L_x_232:
[----:B------:R-:W-:Y:S05]  /*4490*/  BSYNC B0 ;  /* 0x0000000000007941 */ /* 0x000fea0003800000 */
.L_x_231:
[----:B------:R-:W0:Y:S02]  /*44a0*/  LDGDEPBAR ;  /* 0x00000000000079af */ /* 0x000e240000000000 */
.L_x_230:
        /* <DEDUP_REMOVED lines=64> */
[--C-:B------:R-:W-:Y:S01]  /*48b0*/  FFMA.FTZ R182, R65, UR20, -R229.reuse ;  /* 0x0000001441b67c23 */ /* 0x100fe200080108e5 */
[----:B------:R-:W-:Y:S01]  /*48c0*/  FFMA.FTZ R181, R6, UR20, -R229 ;  /* 0x0000001406b57c23 */ /* 0x000fe200080108e5 */
[--C-:B------:R-:W-:Y:S01]  /*48d0*/  FFMA.FTZ R188, R50, UR20, -R173.reuse ;  /* 0x0000001432bc7c23 */ /* 0x100fe200080108ad */
[--C-:B------:R-:W-:Y:S01]  /*48e0*/  FFMA.FTZ R189, R51, UR20, -R173.reuse ;  /* 0x0000001433bd7c23 */ /* 0x100fe200080108ad */
[--C-:B------:R-:W-:Y:S01]  /*48f0*/  FFMA.FTZ R185, R66, UR20, -R173.reuse ;  /* 0x0000001442b97c23 */ /* 0x100fe200080108ad */
[----:B------:R-:W-:Y:S01]  /*4900*/  FFMA.FTZ R183, R67, UR20, -R173 ;  /* 0x0000001443b77c23 */ /* 0x000fe200080108ad */
[----:B------:R-:W1:Y:S01]  /*4910*/  LDSM.16.MT88.4 R48, [R217+0x18000] ;  /* 0x01800000d930783b */ /* 0x000e620000004200 */
[--C-:B------:R-:W-:Y:S01]  /*4920*/  FFMA.FTZ R2, R7, UR20, -R229.reuse ;  /* 0x0000001407027c23 */ /* 0x100fe200080108e5 */
[----:B------:R-:W-:Y:S01]  /*4930*/  MUFU.EX2 R187, R187 ;  /* 0x000000bb00bb7308 */ /* 0x000fe20000000800 */
[--C-:B------:R-:W-:Y:S01]  /*4940*/  FFMA.FTZ R179, R19, UR20, -R229.reuse ;  /* 0x0000001413b37c23 */ /* 0x100fe200080108e5 */
[----:B------:R-:W2:Y:S01]  /*4950*/  LDSM.16.MT88.4 R64, [R220+0x1a000] ;  /* 0x01a00000dc40783b */ /* 0x000ea20000004200 */
[----:B------:R-:W-:Y:S01]  /*4960*/  FFMA.FTZ R178, R18, UR20, -R229 ;  /* 0x0000001412b27c23 */ /* 0x000fe200080108e5 */
[--C-:B------:R-:W-:Y:S01]  /*4970*/  FFMA.FTZ R180, R16, UR20, -R173.reuse ;  /* 0x0000001410b47c23 */ /* 0x100fe200080108ad */
[--C-:B------:R-:W-:Y:S01]  /*4980*/  FFMA.FTZ R177, R17, UR20, -R173.reuse ;  /* 0x0000001411b17c23 */ /* 0x100fe200080108ad */
[----:B------:R-:W3:Y:S01]  /*4990*/  LDSM.16.MT88.4 R148, [R217+0x1e000] ;  /* 0x01e00000d994783b */ /* 0x000ee20000004200 */
[--C-:B------:R-:W-:Y:S01]  /*49a0*/  FFMA.FTZ R176, R21, UR20, -R173.reuse ;  /* 0x0000001415b07c23 */ /* 0x100fe200080108ad */
[----:B------:R-:W4:Y:S01]  /*49b0*/  MUFU.EX2 R186, R186 ;  /* 0x000000ba00ba7308 */ /* 0x000f220000000800 */
[----:B------:R-:W-:Y:S01]  /*49c0*/  FFMA.FTZ R0, R20, UR20, -R173 ;  /* 0x0000001414007c23 */ /* 0x000fe200080108ad */
[----:B------:R-:W5:Y:S01]  /*49d0*/  LDSM.16.MT88.4 R4, [R216+0x1e000] ;  /* 0x01e00000d804783b */ /* 0x000f620000004200 */
[--C-:B------:R-:W-:Y:S01]  /*49e0*/  FFMA.FTZ R190, R190, UR20, -R229.reuse ;  /* 0x00000014bebe7c23 */ /* 0x100fe200080108e5 */
[--C-:B------:R-:W-:Y:S01]  /*49f0*/  FFMA.FTZ R191, R191, UR20, -R229.reuse ;  /* 0x00000014bfbf7c23 */ /* 0x100fe200080108e5 */
[--C-:B------:R-:W-:Y:S01]  /*4a00*/  FFMA.FTZ R192, R192, UR20, -R229.reuse ;  /* 0x00000014c0c07c23 */ /* 0x100fe200080108e5 */
[----:B------:R-:W5:Y:S01]  /*4a10*/  LDSM.16.MT88.4 R16, [R220+0x18800] ;  /* 0x01880000dc10783b */ /* 0x000f620000004200 */
[----:B------:R-:W-:Y:S01]  /*4a20*/  FFMA.FTZ R193, R193, UR20, -R229 ;  /* 0x00000014c1c17c23 */ /* 0x000fe200080108e5 */
[----:B------:R-:W-:Y:S01]  /*4a30*/  MUFU.EX2 R184, R184 ;  /* 0x000000b800b87308 */ /* 0x000fe20000000800 */
[--C-:B------:R-:W-:Y:S01]  /*4a40*/  FFMA.FTZ R194, R194, UR20, -R173.reuse ;  /* 0x00000014c2c27c23 */ /* 0x100fe200080108ad */
[----:B------:R-:W5:Y:S01]  /*4a50*/  LDSM.16.MT88.4 R20, [R216+0x18800] ;  /* 0x01880000d814783b */ /* 0x000f620000004200 */
[--C-:B------:R-:W-:Y:S01]  /*4a60*/  FFMA.FTZ R195, R195, UR20, -R173.reuse ;  /* 0x00000014c3c37c23 */ /* 0x100fe200080108ad */
[--C-:B------:R-:W-:Y:S01]  /*4a70*/  FFMA.FTZ R196, R196, UR20, -R173.reuse ;  /* 0x00000014c4c47c23 */ /* 0x100fe200080108ad */
[----:B------:R-:W-:Y:S01]  /*4a80*/  FFMA.FTZ R197, R197, UR20, -R173 ;  /* 0x00000014c5c57c23 */ /* 0x000fe200080108ad */
[----:B------:R-:W5:Y:S01]  /*4a90*/  LDSM.16.MT88.4 R24, [R220+0x1a800] ;  /* 0x01a80000dc18783b */ /* 0x000f620000004200 */
[--C-:B------:R-:W-:Y:S01]  /*4aa0*/  FFMA.FTZ R231, R231, UR20, -R229.reuse ;  /* 0x00000014e7e77c23 */ /* 0x100fe200080108e5 */
[----:B------:R-:W1:Y:S01]  /*4ab0*/  MUFU.EX2 R182, R182 ;  /* 0x000000b600b67308 */ /* 0x000e620000000800 */
[----:B----4-:R-:W-:Y:S01]  /*4ac0*/  F2FP.BF16.F32.PACK_AB R144, R186, R187 ;  /* 0x000000bbba90723e */ /* 0x010fe200000010ff */
[----:B------:R-:W4:Y:S01]  /*4ad0*/  LDSM.16.MT88.4 R168, [R218+0x18800] ;  /* 0x01880000daa8783b */ /* 0x000f220000004200 */
[--C-:B------:R-:W-:Y:S01]  /*4ae0*/  FFMA.FTZ R230, R230, UR20, -R229.reuse ;  /* 0x00000014e6e67c23 */ /* 0x100fe200080108e5 */
[--C-:B------:R-:W-:Y:S01]  /*4af0*/  FFMA.FTZ R228, R228, UR20, -R229.reuse ;  /* 0x00000014e4e47c23 */ /* 0x100fe200080108e5 */
[----:B------:R-:W-:Y:S01]  /*4b00*/  FFMA.FTZ R248, R199, UR20, -R229 ;  /* 0x00000014c7f87c23 */ /* 0x000fe200080108e5 */
[----:B------:R-:W-:Y:S01]  /*4b10*/  LDSM.16.MT88.4 R32, [R217+0x18800] ;  /* 0x01880000d920783b */ /* 0x000fe20000004200 */
[--C-:B------:R-:W-:Y:S01]  /*4b20*/  FFMA.FTZ R198, R198, UR20, -R173.reuse ;  /* 0x00000014c6c67c23 */ /* 0x100fe200080108ad */
[----:B------:R-:W-:Y:S01]  /*4b30*/  MUFU.EX2 R188, R188 ;  /* 0x000000bc00bc7308 */ /* 0x000fe20000000800 */
[--C-:B------:R-:W-:Y:S01]  /*4b40*/  FFMA.FTZ R199, R175, UR20, -R173.reuse ;  /* 0x00000014afc77c23 */ /* 0x100fe200080108ad */
[----:B------:R-:W-:Y:S01]  /*4b50*/  LDSM.16.MT88.4 R28, [R217+0x1a800] ;  /* 0x01a80000d91c783b */ /* 0x000fe20000004200 */
[--C-:B------:R-:W-:Y:S01]  /*4b60*/  FFMA.FTZ R229, R174, UR20, -R173.reuse ;  /* 0x00000014aee57c23 */ /* 0x100fe200080108ad */
[----:B------:R-:W-:Y:S01]  /*4b70*/  FFMA.FTZ R245, R172, UR20, -R173 ;  /* 0x00000014acf57c23 */ /* 0x000fe200080108ad */
[----:B------:R-:W-:Y:S01]  /*4b80*/  FADD.FTZ R186, R187, R186 ;  /* 0x000000babbba7221 */ /* 0x000fe20000010000 */
[----:B------:R-:W-:Y:S02]  /*4b90*/  LDSM.16.MT88.4 R172, [R217+0x19800] ;  /* 0x01980000d9ac783b */ /* 0x000fe40000004200 */
[----:B------:R-:W2:Y:S01]  /*4ba0*/  MUFU.EX2 R189, R189 ;  /* 0x000000bd00bd7308 */ /* 0x000ea20000000800 */
[----:B-1----:R-:W-:Y:S01]  /*4bb0*/  F2FP.BF16.F32.PACK_AB R146, R182, R184 ;  /* 0x000000b8b692723e */ /* 0x002fe200000010ff */
[----:B------:R-:W-:-:S04]  /*4bc0*/  FADD.FTZ R186, R184, R186 ;  /* 0x000000bab8ba7221 */ /* 0x000fc80000010000 */
[----:B------:R-:W-:Y:S02]  /*4bd0*/  FADD.FTZ R186, R182, R186 ;  /* 0x000000bab6ba7221 */ /* 0x000fe40000010000 */
[----:B------:R-:W1:Y:S08]  /*4be0*/  MUFU.EX2 R185, R185 ;  /* 0x000000b900b97308 */ /* 0x000e700000000800 */
        /* <DEDUP_REMOVED lines=79> */
[----:B------:R-:W5:Y:S05]  /*50e0*/  LDSM.16.MT88.4 R20, [R220+0x1c800] ;  /* 0x01c80000dc14783b */ /* 0x000f6a0000004200 */
[C---:B------:R-:W-:Y:S06]  /*50f0*/  HMMA.16816.F32.BF16 R60, R4.reuse, R24, R60 ;  /* 0x00000018043c723c */ /* 0x040fec000004183c */
[C---:B------:R-:W-:Y:S01]  /*5100*/  HMMA.16816.F32.BF16 R64, R4.reuse, R26, R64 ;  /* 0x0000001a0440723c */ /* 0x040fe20000041840 */
[----:B------:R-:W2:Y:S05]  /*5110*/  LDSM.16.MT88.4 R24, [R217+0x1c800] ;  /* 0x01c80000d918783b */ /* 0x000eaa0000004200 */
[C---:B----4-:R-:W-:Y:S06]  /*5120*/  HMMA.16816.F32.BF16 R36, R4.reuse, R168, R36 ;  /* 0x000000a80424723c */ /* 0x050fec0000041824 */
[C---:B------:R-:W-:Y:S01]  /*5130*/  HMMA.16816.F32.BF16 R40, R4.reuse, R170, R40 ;  /* 0x000000aa0428723c */ /* 0x040fe20000041828 */
[----:B------:R-:W-:Y:S05]  /*5140*/  LDSM.16.MT88.4 R168, [R216+0x1a800] ;  /* 0x01a80000d8a8783b */ /* 0x000fea0000004200 */
        /* <DEDUP_REMOVED lines=20> */
[----:B------:R-:W-:Y:S05]  /*5290*/  LDSM.16.MT88.4 R168, [R218+0x1b000] ;  /* 0x01b00000daa8783b */ /* 0x000fea0000004200 */
[C---:B----4-:R-:W-:Y:S06]  /*52a0*/  HMMA.16816.F32.BF16 R100, R4.reuse, R32, R100 ;  /* 0x000000200464723c */ /* 0x050fec0000041864 */
[C---:B------:R-:W-:Y:S01]  /*52b0*/  HMMA.16816.F32.BF16 R104, R4.reuse, R34, R104 ;  /* 0x000000220468723c */ /* 0x040fe20000041868 */
[----:B------:R-:W4:Y:S05]  /*52c0*/  LDSM.16.MT88.4 R32, [R220+0x19000] ;  /* 0x01900000dc20783b */ /* 0x000f2a0000004200 */
[C---:B---3--:R-:W-:Y:S06]  /*52d0*/  HMMA.16816.F32.BF16 R124, R4.reuse, R28, R124 ;  /* 0x0000001c047c723c */ /* 0x048fec000004187c */
[C---:B------:R-:W-:Y:S01]  /*52e0*/  HMMA.16816.F32.BF16 R128, R4.reuse, R30, R128 ;  /* 0x0000001e0480723c */ /* 0x040fe20000041880 */
[----:B------:R-:W-:Y:S05]  /*52f0*/  LDSM.16.MT88.4 R28, [R217+0x19000] ;  /* 0x01900000d91c783b */ /* 0x000fea0000004200 */
[C---:B-----5:R-:W-:Y:S06]  /*5300*/  HMMA.16816.F32.BF16 R132, R4.reuse, R20, R132 ;  /* 0x000000140484723c */ /* 0x060fec0000041884 */
[C---:B------:R-:W-:Y:S01]  /*5310*/  HMMA.16816.F32.BF16 R152, R4.reuse, R22, R152 ;  /* 0x000000160498723c */ /* 0x040fe20000041898 */
[----:B------:R-:W3:Y:S05]  /*5320*/  LDSM.16.MT88.4 R20, [R218+0x19000] ;  /* 0x01900000da14783b */ /* 0x000eea0000004200 */
[C---:B--2---:R-:W-:Y:S06]  /*5330*/  HMMA.16816.F32.BF16 R136, R4.reuse, R24, R136 ;  /* 0x000000180488723c */ /* 0x044fec0000041888 */
[C---:B------:R-:W-:Y:S01]  /*5340*/  HMMA.16816.F32.BF16 R148, R4.reuse, R26, R148 ;  /* 0x0000001a0494723c */ /* 0x040fe20000041894 */
[----:B------:R-:W-:Y:S05]  /*5350*/  LDSM.16.MT88.4 R24, [R216+0x19000] ;  /* 0x01900000d818783b */ /* 0x000fea0000004200 */
[C---:B-1----:R-:W-:Y:S06]  /*5360*/  HMMA.16816.F32.BF16 R140, R4.reuse, R16, R140 ;  /* 0x00000010048c723c */ /* 0x042fec000004188c */
[----:B------:R-:W-:Y:S01]  /*5370*/  HMMA.16816.F32.BF16 R144, R4, R18, R144 ;  /* 0x000000120490723c */ /* 0x000fe20000041890 */
[----:B------:R-:W1:Y:S01]  /*5380*/  LDSM.16.MT88.4 R4, [R220+0x1b000] ;  /* 0x01b00000dc04783b */ /* 0x000e620000004200 */
[----:B------:R-:W-:Y:S01]  /*5390*/  F2FP.BF16.F32.PACK_AB R16, R191, R190 ;  /* 0x000000bebf10723e */ /* 0x000fe200000010ff */
[----:B------:R-:W-:Y:S01]  /*53a0*/  FADD.FTZ R190, R190, R178 ;  /* 0x000000b2bebe7221 */ /* 0x000fe20000010000 */
[----:B------:R-:W-:Y:S01]  /*53b0*/  F2FP.BF16.F32.PACK_AB R17, R195, R194 ;  /* 0x000000c2c311723e */ /* 0x000fe200000010ff */
[----:B------:R-:W-:-:S02]  /*53c0*/  FADD.FTZ R194, R194, R176 ;  /* 0x000000b0c2c27221 */ /* 0x000fc40000010000 */
[----:B------:R-:W-:Y:S01]  /*53d0*/  F2FP.BF16.F32.PACK_AB R18, R193, R192 ;  /* 0x000000c0c112723e */ /* 0x000fe200000010ff */
[----:B------:R-:W-:Y:S01]  /*53e0*/  FADD.FTZ R190, R191, R190 ;  /* 0x000000bebfbe7221 */ /* 0x000fe20000010000 */
[----:B------:R-:W-:Y:S01]  /*53f0*/  F2FP.BF16.F32.PACK_AB R19, R197, R196 ;  /* 0x000000c4c513723e */ /* 0x000fe200000010ff */
[----:B------:R-:W-:Y:S02]  /*5400*/  FADD.FTZ R194, R195, R194 ;  /* 0x000000c2c3c27221 */ /* 0x000fe40000010000 */
[----:B------:R-:W-:Y:S02]  /*5410*/  FADD.FTZ R192, R192, R190 ;  /* 0x000000bec0c07221 */ /* 0x000fe40000010000 */
[----:B------:R-:W-:Y:S02]  /*5420*/  FADD.FTZ R196, R196, R194 ;  /* 0x000000c2c4c47221 */ /* 0x000fe40000010000 */
[----:B----4-:R-:W-:Y:S01]  /*5430*/  HMMA.16816.F32.BF16 R160, R16, R32, R160 ;  /* 0x0000002010a0723c */ /* 0x010fe200000418a0 */
[----:B------:R-:W-:Y:S01]  /*5440*/  FADD.FTZ R192, R193, R192 ;  /* 0x000000c0c1c07221 */ /* 0x000fe20000010000 */
[----:B------:R-:W-:-:S03]  /*5450*/  FADD.FTZ R196, R197, R196 ;  /* 0x000000c4c5c47221 */ /* 0x000fc60000010000 */
[----:B------:R-:W-:Y:S01]  /*5460*/  FADD.FTZ R192, R231, R192 ;  /* 0x000000c0e7c07221 */ /* 0x000fe20000010000 */
[----:B------:R-:W-:Y:S01]  /*5470*/  HMMA.16816.F32.BF16 R156, R16, R34, R156 ;  /* 0x00000022109c723c */ /* 0x000fe2000004189c */
[----:B------:R-:W-:Y:S01]  /*5480*/  LDSM.16.MT88.4 R32, [R216+0x1b000] ;  /* 0x01b00000d820783b */ /* 0x000fe20000004200 */
[----:B------:R-:W-:Y:S01]  /*5490*/  FADD.FTZ R196, R198, R196 ;  /* 0x000000c4c6c47221 */ /* 0x000fe20000010000 */
[----:B------:R-:W-:-:S03]  /*54a0*/  FADD.FTZ R192, R230, R192 ;  /* 0x000000c0e6c07221 */ /* 0x000fc60000010000 */
[----:B---3--:R-:W-:Y:S01]  /*54b0*/  HMMA.16816.F32.BF16 R36, R16, R20, R36 ;  /* 0x000000141024723c */ /* 0x008fe20000041824 */
[----:B------:R-:W-:Y:S01]  /*54c0*/  FADD.FTZ R196, R199, R196 ;  /* 0x000000c4c7c47221 */ /* 0x000fe20000010000 */
[----:B------:R-:W-:-:S03]  /*54d0*/  FADD.FTZ R192, R228, R192 ;  /* 0x000000c0e4c07221 */ /* 0x000fc60000010000 */
[----:B------:R-:W-:Y:S01]  /*54e0*/  FADD.FTZ R196, R229, R196 ;  /* 0x000000c4e5c47221 */ /* 0x000fe20000010000 */
[C---:B------:R-:W-:Y:S01]  /*54f0*/  HMMA.16816.F32.BF16 R40, R16.reuse, R22, R40 ;  /* 0x000000161028723c */ /* 0x040fe20000041828 */
[----:B------:R-:W2:Y:S05]  /*5500*/  LDSM.16.MT88.4 R20, [R217+0x1b000] ;  /* 0x01b00000d914783b */ /* 0x000eaa0000004200 */
[C---:B------:R-:W-:Y:S06]  /*5510*/  HMMA.16816.F32.BF16 R44, R16.reuse, R28, R44 ;  /* 0x0000001c102c723c */ /* 0x040fec000004182c */
[C---:B------:R-:W-:Y:S01]  /*5520*/  HMMA.16816.F32.BF16 R48, R16.reuse, R30, R48 ;  /* 0x0000001e1030723c */ /* 0x040fe20000041830 */
[----:B------:R-:W3:Y:S05]  /*5530*/  LDSM.16.MT88.4 R28, [R220+0x1d000] ;  /* 0x01d00000dc1c783b */ /* 0x000eea0000004200 */
        /* <DEDUP_REMOVED lines=17> */
[----:B------:R-:W-:Y:S05]  /*5650*/  LDSM.16.MT88.4 R28, [R216+0x1f000] ;  /* 0x01f00000d81c783b */ /* 0x000fea0000004200 */
[C---:B-1----:R-:W-:Y:S06]  /*5660*/  HMMA.16816.F32.BF16 R108, R16.reuse, R4, R108 ;  /* 0x00000004106c723c */ /* 0x042fec000004186c */
[C---:B------:R-:W-:Y:S01]  /*5670*/  HMMA.16816.F32.BF16 R112, R16.reuse, R6, R112 ;  /* 0x000000061070723c */ /* 0x040fe20000041870 */
[----:B------:R-:W1:Y:S05]  /*5680*/  LDSM.16.MT88.4 R4, [R217+0x1f000] ;  /* 0x01f00000d904783b */ /* 0x000e6a0000004200 */
[C---:B----4-:R-:W-:Y:S06]  /*5690*/  HMMA.16816.F32.BF16 R100, R16.reuse, R24, R100 ;  /* 0x000000181064723c */ /* 0x050fec0000041864 */
[C---:B------:R-:W-:Y:S01]  /*56a0*/  HMMA.16816.F32.BF16 R104, R16.reuse, R26, R104 ;  /* 0x0000001a1068723c */ /* 0x040fe20000041868 */
[----:B------:R-:W3:Y:S05]  /*56b0*/  LDSM.16.MT88.4 R24, [R220+0x19800] ;  /* 0x01980000dc18783b */ /* 0x000eea0000004200 */
[C---:B--2---:R-:W-:Y:S06]  /*56c0*/  HMMA.16816.F32.BF16 R116, R16.reuse, R20, R116 ;  /* 0x000000141074723c */ /* 0x044fec0000041874 */
[C---:B------:R-:W-:Y:S01]  /*56d0*/  HMMA.16816.F32.BF16 R120, R16.reuse, R22, R120 ;  /* 0x000000161078723c */ /* 0x040fe20000041878 */
[----:B------:R-:W2:Y:S05]  /*56e0*/  LDSM.16.MT88.4 R20, [R218+0x19800] ;  /* 0x01980000da14783b */ /* 0x000eaa0000004200 */
[C---:B------:R-:W-:Y:S06]  /*56f0*/  HMMA.16816.F32.BF16 R124, R16.reuse, R168, R124 ;  /* 0x000000a8107c723c */ /* 0x040fec000004187c */
[C---:B------:R-:W-:Y:S01]  /*5700*/  HMMA.16816.F32.BF16 R128, R16.reuse, R170, R128 ;  /* 0x000000aa1080723c */ /* 0x040fe20000041880 */
[----:B------:R-:W4:Y:S05]  /*5710*/  LDSM.16.MT88.4 R168, [R216+0x19800] ;  /* 0x01980000d8a8783b */ /* 0x000f2a0000004200 */
[C---:B-----5:R-:W-:Y:S06]  /*5720*/  HMMA.16816.F32.BF16 R132, R16.reuse, R32, R132 ;  /* 0x000000201084723c */ /* 0x060fec0000041884 */
[C---:B------:R-:W-:Y:S01]  /*5730*/  HMMA.16816.F32.BF16 R152, R16.reuse, R34, R152 ;  /* 0x000000221098723c */ /* 0x040fe20000041898 */
[----:B------:R-:W-:Y:S05]  /*5740*/  LDSM.16.MT88.4 R32, [R220+0x1b800] ;  /* 0x01b80000dc20783b */ /* 0x000fea0000004200 */
[C---:B-1----:R-:W-:Y:S06]  /*5750*/  HMMA.16816.F32.BF16 R136, R16.reuse, R4, R136 ;  /* 0x000000041088723c */ /* 0x042fec0000041888 */
        /* <DEDUP_REMOVED lines=8> */
[----:B------:R-:W-:Y:S01]  /*57e0*/  HMMA.16816.F32.BF16 R144, R16, R30, R144 ;  /* 0x0000001e1090723c */ /* 0x000fe20000041890 */
[----:B------:R-:W1:Y:S04]  /*57f0*/  LDSM.16.MT88.4 R16, [R218+0x1b800] ;  /* 0x01b80000da10783b */ /* 0x000e680000004200 */
[----:B------:R-:W5:Y:S01]  /*5800*/  LDSM.16.MT88.4 R28, [R217+0x1b800] ;  /* 0x01b80000d91c783b */ /* 0x000f620000004200 */
        /* <DEDUP_REMOVED lines=18> */
[C---:B---3--:R-:W-:Y:S06]  /*5930*/  HMMA.16816.F32.BF16 R84, R4.reuse, R24, R84 ;  /* 0x000000180454723c */ /* 0x048fec0000041854 */
[C---:B------:R-:W-:Y:S01]  /*5940*/  HMMA.16816.F32.BF16 R88, R4.reuse, R26, R88 ;  /* 0x0000001a0458723c */ /* 0x040fe20000041858 */
[----:B------:R-:W3:Y:S05]  /*5950*/  LDSM.16.MT88.4 R24, [R218+0x1f800] ;  /* 0x01f80000da18783b */ /* 0x000eea0000004200 */
[C---:B--2---:R-:W-:Y:S06]  /*5960*/  HMMA.16816.F32.BF16 R92, R4.reuse, R20, R92 ;  /* 0x00000014045c723c */ /* 0x044fec000004185c */
[C---:B------:R-:W-:Y:S01]  /*5970*/  HMMA.16816.F32.BF16 R96, R4.reuse, R22, R96 ;  /* 0x000000160460723c */ /* 0x040fe20000041860 */
[----:B------:R-:W2:Y:S05]  /*5980*/  LDSM.16.MT88.4 R20, [R217+0x1f800] ;  /* 0x01f80000d914783b */ /* 0x000eaa0000004200 */
[C---:B-1----:R-:W-:Y:S06]  /*5990*/  HMMA.16816.F32.BF16 R108, R4.reuse, R16, R108 ;  /* 0x00000010046c723c */ /* 0x042fec000004186c */
[C---:B------:R-:W-:Y:S01]  /*59a0*/  HMMA.16816.F32.BF16 R112, R4.reuse, R18, R112 ;  /* 0x000000120470723c */ /* 0x040fe20000041870 */
[----:B------:R-:W1:Y:S05]  /*59b0*/  LDSM.16.MT88.4 R16, [R216+0x1f800] ;  /* 0x01f80000d810783b */ /* 0x000e6a0000004200 */
        /* <DEDUP_REMOVED lines=8> */
[C---:B---3--:R-:W-:Y:S06]  /*5a40*/  HMMA.16816.F32.BF16 R132, R4.reuse, R24, R132 ;  /* 0x000000180484723c */ /* 0x048fec0000041884 */
[C---:B------:R-:W-:Y:S06]  /*5a50*/  HMMA.16816.F32.BF16 R152, R4.reuse, R26, R152 ;  /* 0x0000001a0498723c */ /* 0x040fec0000041898 */
[C---:B--2---:R-:W-:Y:S06]  /*5a60*/  HMMA.16816.F32.BF16 R136, R4.reuse, R20, R136 ;  /* 0x000000140488723c */ /* 0x044fec0000041888 */
[C---:B------:R-:W-:Y:S06]  /*5a70*/  HMMA.16816.F32.BF16 R148, R4.reuse, R22, R148 ;  /* 0x000000160494723c */ /* 0x040fec0000041894 */
[C---:B-1----:R-:W-:Y:S06]  /*5a80*/  HMMA.16816.F32.BF16 R140, R4.reuse, R16, R140 ;  /* 0x00000010048c723c */ /* 0x042fec000004188c */
[----:B------:R-:W-:Y:S01]  /*5a90*/  HMMA.16816.F32.BF16 R144, R4, R18, R144 ;  /* 0x000000120490723c */ /* 0x000fe20000041890 */
[----:B------:R-:W-:-:S08]  /*5aa0*/  NOP ;  /* 0x0000000000007918 */ /* 0x000fd00000000000 */
[----:B------:R-:W-:-:S15]  /*5ab0*/  @!P0 BRA `(.L_x_233) ;  /* 0x0000007400ac8947 */ /* 0x000fde0003800000 */
[----:B------:R-:W-:Y:S01]  /*5ac0*/  ULDC UR4, c[0x0][0x2d0] ;  /* 0x0000b40000047ab9 */ /* 0x000fe20000000800 */
[----:B------:R-:W-:Y:S01]  /*5ad0*/  UIADD3 UR23, UR22, -0x2, URZ ;  /* 0xfffffffe16177890 */ /* 0x000fe2000fffe03f */
[----:B------:R-:W-:Y:S01]  /*5ae0*/  ISETP.GE.AND P6, PT, R166, UR4, PT ;  /* 0x00000004a6007c0c */ /* 0x000fe2000bfc6270 */
[----:B------:R-:W-:Y:S01]  /*5af0*/  IMAD.MOV.U32 R16, RZ, RZ, R8 ;  /* 0x000000ffff107224 */ /* 0x000fe200078e0008 */
[----:B------:R-:W-:Y:S01]  /*5b00*/  ISETP.GE.AND P5, PT, R234, UR4, PT ;  /* 0x00000004ea007c0c */ /* 0x000fe2000bfa6270 */
[----:B------:R-:W-:Y:S01]  /*5b10*/  USHF.R.S32.HI UR6, URZ, 0x1f, UR23 ;  /* 0x0000001f3f067899 */ /* 0x000fe20008011417 */
[----:B------:R-:W-:Y:S01]  /*5b20*/  ISETP.GE.AND P4, PT, R233, UR4, PT ;  /* 0x00000004e9007c0c */ /* 0x000fe2000bf86270 */
[----:B------:R-:W-:Y:S01]  /*5b30*/  IMAD.U32 R24, RZ, RZ, UR23 ;  /* 0x00000017ff187e24 */ /* 0x000fe2000f8e00ff */
[----:B------:R-:W-:Y:S01]  /*5b40*/  ISETP.GE.AND P3, PT, R232, UR4, PT ;  /* 0x00000004e8007c0c */ /* 0x000fe2000bf66270 */
[----:B------:R-:W-:Y:S01]  /*5b50*/  UIMAD UR4, UR15, UR23, URZ ;  /* 0x000000170f0472a4 */ /* 0x000fe2000f8e023f */
[----:B------:R-:W-:Y:S01]  /*5b60*/  IMAD.MOV.U32 R17, RZ, RZ, R11 ;  /* 0x000000ffff117224 */ /* 0x000fe200078e000b */
[----:B------:R-:W-:-:S04]  /*5b70*/  DEPBAR.LE SB0, 0x0 ;  /* 0x000080000000791a */ /* 0x000fc80000000000 */
[----:B------:R-:W1:Y:S01]  /*5b80*/  @!P6 LDC.64 R6, c[0x0][0x220] ;  /* 0x00008800ff06eb82 */ /* 0x000e620000000a00 */
[----:B------:R-:W-:-:S07]  /*5b90*/  UIMAD UR4, UR6, UR33, UR4 ;  /* 0x00000021060472a4 */ /* 0x000fce000f8e0204 */
[----:B------:R-:W-:Y:S01]  /*5ba0*/  BAR.SYNC.DEFER_BLOCKING 0x0 ;  /* 0x0000000000007b1d */ /* 0x000fe20000010000 */
[----:B------:R-:W-:-:S04]  /*5bb0*/  IMAD.WIDE.U32 R24, R24, UR33, R16 ;  /* 0x0000002118187c25 */ /* 0x000fc8000f8e0010 */
[----:B------:R-:W-:-:S03]  /*5bc0*/  VIADD R0, R25, UR4 ;  /* 0x0000000419007c36 */ /* 0x000fc60008000000 */
[----:B------:R-:W2:Y:S01]  /*5bd0*/  @!P5 LDC.64 R4, c[0x0][0x220] ;  /* 0x00008800ff04db82 */ /* 0x000ea20000000a00 */
[----:B------:R-:W-:Y:S04]  /*5be0*/  STL.64 [R1+0x8], R38 ;  /* 0x0000082601007387 */ /* 0x000fe80000100a00 */
[----:B------:R-:W-:Y:S03]  /*5bf0*/  STL.64 [R1], R36 ;  /* 0x0000002401007387 */ /* 0x000fe60000100a00 */
[----:B------:R-:W3:Y:S08]  /*5c00*/  @!P4 LDC.64 R22, c[0x0][0x220] ;  /* 0x00008800ff16cb82 */ /* 0x000ef00000000a00 */
[----:B------:R-:W4:Y:S01]  /*5c10*/  @!P3 LDC.64 R20, c[0x0][0x220] ;  /* 0x00008800ff14bb82 */ /* 0x000f220000000a00 */
[C---:B-1----:R-:W-:Y:S01]  /*5c20*/  @!P6 LEA R28, P1, R24.reuse, R6, 0x1 ;  /* 0x00000006181ce211 */ /* 0x042fe200078208ff */
[----:B------:R-:W-:Y:S03]  /*5c30*/  @P6 STS.128 [R227+0x18000], RZ ;  /* 0x018000ffe3006388 */ /* 0x000fe60000000c00 */
[----:B------:R-:W-:-:S02]  /*5c40*/  @!P6 LEA.HI.X R29, R24, R7, R0, 0x1, P1 ;  /* 0x00000007181de211 */ /* 0x000fc400008f0c00 */
[C---:B------:R-:W-:Y:S01]  /*5c50*/  IADD3 R2, P1, R24.reuse, UR36, RZ ;  /* 0x0000002418027c10 */ /* 0x040fe2000ff3e0ff */
[----:B------:R-:W1:Y:S01]  /*5c60*/  @!P6 LDC.64 R18, c[0x0][0x220] ;  /* 0x00008800ff12eb82 */ /* 0x000e620000000a00 */
[C---:B--2---:R-:W-:Y:S01]  /*5c70*/  @!P5 LEA R26, P0, R24.reuse, R4, 0x1 ;  /* 0x00000004181ad211 */ /* 0x044fe200078008ff */
[----:B------:R-:W-:Y:S01]  /*5c80*/  @!PT LDS RZ, [RZ] ;  /* 0x00000000fffff984 */ /* 0x000fe20000000800 */
[----:B------:R-:W-:Y:S01]  /*5c90*/  @!PT LDS RZ, [RZ] ;  /* 0x00000000fffff984 */ /* 0x000fe20000000800 */
[----:B------:R-:W-:Y:S01]  /*5ca0*/  @!PT LDS RZ, [RZ] ;  /* 0x00000000fffff984 */ /* 0x000fe20000000800 */
[----:B------:R-:W-:Y:S03]  /*5cb0*/  @!P6 LDGSTS.E.BYPASS.LTC128B.128 [R227+0x18000], desc[UR30][R28.64] ;  /* 0x180000001ce3efae */ /* 0x000fe6000b901d5e */
[C-C-:B------:R-:W-:Y:S01]  /*5cc0*/  @!P5 LEA.HI.X R27, R24.reuse, R5, R0.reuse, 0x1, P0 ;  /* 0x00000005181bd211 */ /* 0x140fe200000f0c00 */
[----:B------:R-:W-:Y:S02]  /*5cd0*/  @P5 STS.128 [R227+0x1a000], RZ ;  /* 0x01a000ffe3005388 */ /* 0x000fe40000000c00 */
[----:B------:R-:W2:Y:S01]  /*5ce0*/  @!P5 LDC.64 R16, c[0x0][0x220] ;  /* 0x00008800ff10db82 */ /* 0x000ea20000000a00 */
[C---:B---3--:R-:W-:Y:S01]  /*5cf0*/  @!P4 LEA R22, P0, R24.reuse, R22, 0x1 ;  /* 0x000000161816c211 */ /* 0x048fe200078008ff */
[----:B------:R-:W-:Y:S01]  /*5d00*/  @!PT LDS RZ, [RZ] ;  /* 0x00000000fffff984 */ /* 0x000fe20000000800 */
[----:B------:R-:W-:Y:S01]  /*5d10*/  @!PT LDS RZ, [RZ] ;  /* 0x00000000fffff984 */ /* 0x000fe20000000800 */
[----:B------:R-:W-:Y:S01]  /*5d20*/  @!PT LDS RZ, [RZ] ;  /* 0x00000000fffff984 */ /* 0x000fe20000000800 */
[----:B------:R4:W-:Y:S03]  /*5d30*/  @!P5 LDGSTS.E.BYPASS.LTC128B.128 [R227+0x1a000], desc[UR30][R26.64+0x80] ;  /* 0x1a0000801ae3dfae */ /* 0x0009e6000b901d5e */
[----:B------:R-:W-:Y:S01]  /*5d40*/  @!P4 LEA.HI.X R23, R24, R23, R0, 0x1, P0 ;  /* 0x000000171817c211 */ /* 0x000fe200000f0c00 */
[----:B------:R-:W-:Y:S02]  /*5d50*/  @P4 STS.128 [R227+0x1c000], RZ ;  /* 0x01c000ffe3004388 */ /* 0x000fe40000000c00 */
[----:B------:R-:W3:Y:S02]  /*5d60*/  @!P4 LDC.64 R6, c[0x0][0x220] ;  /* 0x00008800ff06cb82 */ /* 0x000ee40000000a00 */
[----:B------:R-:W-:Y:S01]  /*5d70*/  @!PT LDS RZ, [RZ] ;  /* 0x00000000fffff984 */ /* 0x000fe20000000800 */
[----:B------:R-:W-:Y:S01]  /*5d80*/  @!PT LDS RZ, [RZ] ;  /* 0x00000000fffff984 */ /* 0x000fe20000000800 */
[----:B------:R-:W-:Y:S01]  /*5d90*/  @!PT LDS RZ, [RZ] ;  /* 0x00000000fffff984 */ /* 0x000fe20000000800 */
[----:B------:R3:W-:Y:S04]  /*5da0*/  @!P4 LDGSTS.E.BYPASS.LTC128B.128 [R227+0x1c000], desc[UR30][R22.64+0x100] ;  /* 0x1c00010016e3cfae */ /* 0x0007e8000b901d5e */
[----:B------:R-:W-:Y:S02]  /*5db0*/  @P3 STS.128 [R227+0x1e000], RZ ;  /* 0x01e000ffe3003388 */ /* 0x000fe40000000c00 */
[----:B------:R-:W3:Y:S01]  /*5dc0*/  @!P3 LDC.64 R4, c[0x0][0x220] ;  /* 0x00008800ff04bb82 */ /* 0x000ee20000000a00 */
[----:B--2---:R-:W-:-:S02]  /*5dd0*/  @!P5 LEA R16, P2, R2, R16, 0x1 ;  /* 0x000000100210d211 */ /* 0x004fc400078408ff */
[----:B----4-:R-:W-:Y:S02]  /*5de0*/  @!P3 LEA R26, P0, R24, R20, 0x1 ;  /* 0x00000014181ab211 */ /* 0x010fe400078008ff */
[----:B------:R-:W-:Y:S02]  /*5df0*/  IADD3.X R20, R0, UR19, RZ, P1, !PT ;  /* 0x0000001300147c10 */ /* 0x000fe40008ffe4ff */
[----:B-1----:R-:W-:Y:S02]  /*5e00*/  @!P6 LEA R18, P1, R2, R18, 0x1 ;  /* 0x000000120212e211 */ /* 0x002fe400078208ff */
[----:B------:R-:W-:Y:S02]  /*5e10*/  @!P3 LEA.HI.X R27, R24, R21, R0, 0x1, P0 ;  /* 0x00000015181bb211 */ /* 0x000fe400000f0c00 */
[C---:B------:R-:W-:Y:S02]  /*5e20*/  @!P6 LEA.HI.X R19, R2.reuse, R19, R20, 0x1, P1 ;  /* 0x000000130213e211 */ /* 0x040fe400008f0c14 */
[C---:B---3--:R-:W-:Y:S01]  /*5e30*/  @!P4 LEA R6, P1, R2.reuse, R6, 0x1 ;  /* 0x000000060206c211 */ /* 0x048fe200078208ff */
[----:B------:R-:W-:Y:S01]  /*5e40*/  @!PT LDS RZ, [RZ] ;  /* 0x00000000fffff984 */ /* 0x000fe20000000800 */
[----:B------:R-:W-:Y:S01]  /*5e50*/  @!PT LDS RZ, [RZ] ;  /* 0x00000000fffff984 */ /* 0x000fe20000000800 */
[----:B------:R-:W-:Y:S01]  /*5e60*/  @!PT LDS RZ, [RZ] ;  /* 0x00000000fffff984 */ /* 0x000fe20000000800 */
[----:B------:R-:W-:Y:S01]  /*5e70*/  @!P3 LDGSTS.E.BYPASS.LTC128B.128 [R227+0x1e000], desc[UR30][R26.64+0x180] ;  /* 0x1e0001801ae3bfae */ /* 0x000fe2000b901d5e */
[----:B------:R-:W-:-:S02]  /*5e80*/  @!P3 LEA R4, P0, R2, R4, 0x1 ;  /* 0x000000040204b211 */ /* 0x000fc400078008ff */
[C-C-:B------:R-:W-:Y:S01]  /*5e90*/  @!P5 LEA.HI.X R17, R2.reuse, R17, R20.reuse, 0x1, P2 ;  /* 0x000000110211d211 */ /* 0x140fe200010f0c14 */
[----:B------:R-:W-:Y:S01]  /*5ea0*/  @P6 STS.128 [R227+0x19000], RZ ;  /* 0x019000ffe3006388 */ /* 0x000fe20000000c00 */
[C-C-:B------:R-:W-:Y:S02]  /*5eb0*/  @!P4 LEA.HI.X R7, R2.reuse, R7, R20.reuse, 0x1, P1 ;  /* 0x000000070207c211 */ /* 0x140fe400008f0c14 */
[----:B------:R-:W-:Y:S01]  /*5ec0*/  @!P3 LEA.HI.X R5, R2, R5, R20, 0x1, P0 ;  /* 0x000000050205b211 */ /* 0x000fe200000f0c14 */
        /* <DEDUP_REMOVED lines=20> */
[----:B------:R-:W2:Y:S04]  /*6010*/  LDSM.16.M88.4 R168, [R225+0x10000] ;  /* 0x01000000e1a8783b */ /* 0x000ea80000000200 */
[----:B------:R-:W3:Y:S04]  /*6020*/  LDSM.16.M88.4 R28, [R225+0x10800] ;  /* 0x01080000e11c783b */ /* 0x000ee80000000200 */
[----:B------:R-:W4:Y:S04]  /*6030*/  LDSM.16.M88.4 R20, [R225+0x11000] ;  /* 0x01100000e114783b */ /* 0x000f280000000200 */
[----:B------:R-:W-:Y:S04]  /*6040*/  LDSM.16.M88.4 R176, [R224] ;  /* 0x00000000e0b0783b */ /* 0x000fe80000000200 */
[----:B------:R-:W-:Y:S04]  /*6050*/  LDSM.16.M88.4 R36, [R223] ;  /* 0x00000000df24783b */ /* 0x000fe80000000200 */
[----:B-1----:R-:W1:Y:S04]  /*6060*/  LDSM.16.M88.4 R4, [R225+0x11800] ;  /* 0x01180000e104783b */ /* 0x002e680000000200 */
[----:B------:R-:W1:Y:S04]  /*6070*/  LDSM.16.M88.4 R196, [R215] ;  /* 0x00000000d7c4783b */ /* 0x000e680000000200 */
[----:B------:R-:W1:Y:S04]  /*6080*/  LDSM.16.M88.4 R184, [R214] ;  /* 0x00000000d6b8783b */ /* 0x000e680000000200 */
[----:B------:R-:W1:Y:S04]  /*6090*/  LDSM.16.M88.4 R180, [R213] ;  /* 0x00000000d5b4783b */ /* 0x000e680000000200 */
[----:B------:R-:W-:Y:S01]  /*60a0*/  LDSM.16.M88.4 R16, [R222] ;  /* 0x00000000de10783b */ /* 0x000fe20000000200 */
[----:B--2---:R-:W-:Y:S03]  /*60b0*/  HMMA.16816.F32.BF16 R172, R188, R168, RZ ;  /* 0x000000a8bcac723c */ /* 0x004fe600000418ff */
[----:B------:R-:W-:Y:S01]  /*60c0*/  LDSM.16.M88.4 R228, [R219+0x10800] ;  /* 0x01080000dbe4783b */ /* 0x000fe20000000200 */
[----:B------:R-:W-:-:S03]  /*60d0*/  IMAD.U32 R0, RZ, RZ, UR23 ;  /* 0x00000017ff007e24 */ /* 0x000fc6000f8e00ff */
[----:B------:R-:W0:Y:S01]  /*60e0*/  LDGDEPBAR ;  /* 0x00000000000079af */ /* 0x000e220000000000 */
[C---:B---3--:R-:W-:Y:S06]  /*60f0*/  HMMA.16816.F32.BF16 R32, R188.reuse, R28, RZ ;  /* 0x0000001cbc20723c */ /* 0x048fec00000418ff */
[C---:B------:R-:W-:Y:S06]  /*6100*/  HMMA.16816.F32.BF16 R168, R188.reuse, R170, RZ ;  /* 0x000000aabca8723c */ /* 0x040fec00000418ff */
[C---:B------:R-:W-:Y:S06]  /*6110*/  HMMA.16816.F32.BF16 R28, R188.reuse, R30, RZ ;  /* 0x0000001ebc1c723c */ /* 0x040fec00000418ff */
[C---:B----4-:R-:W-:Y:S06]  /*6120*/  HMMA.16816.F32.BF16 R24, R188.reuse, R20, RZ ;  /* 0x00000014bc18723c */ /* 0x050fec00000418ff */
[C---:B------:R-:W-:Y:S06]  /*6130*/  HMMA.16816.F32.BF16 R20, R188.reuse, R22, RZ ;  /* 0x00000016bc14723c */ /* 0x040fec00000418ff */
[C---:B-1----:R-:W-:Y:S06]  /*6140*/  HMMA.16816.F32.BF16 R192, R188.reuse, R4, RZ ;  /* 0x00000004bcc0723c */ /* 0x042fec00000418ff */
[----:B------:R-:W-:Y:S01]  /*6150*/  HMMA.16816.F32.BF16 R188, R188, R6, RZ ;  /* 0x00000006bcbc723c */ /* 0x000fe200000418ff */
[----:B------:R-:W1:Y:S05]  /*6160*/  LDSM.16.M88.4 R4, [R219+0x10000] ;  /* 0x01000000db04783b */ /* 0x000e6a0000000200 */
[C---:B------:R-:W-:Y:S06]  /*6170*/  HMMA.16816.F32.BF16 R172, R176.reuse, R36, R172 ;  /* 0x00000024b0ac723c */ /* 0x040fec00000418ac */
[C---:B------:R-:W-:Y:S01]  /*6180*/  HMMA.16816.F32.BF16 R168, R176.reuse, R38, R168 ;  /* 0x00000026b0a8723c */ /* 0x040fe200000418a8 */
[----:B------:R-:W-:Y:S05]  /*6190*/  LDSM.16.M88.4 R36, [R212+0x1000] ;  /* 0x00100000d424783b */ /* 0x000fea0000000200 */
        /* <DEDUP_REMOVED lines=9> */
[----:B------:R-:W-:Y:S01]  /*6230*/  LDSM.16.M88.4 R176, [R212+0x800] ;  /* 0x00080000d4b0783b */ /* 0x000fe20000000200 */
[C---:B-1----:R-:W-:Y:S06]  /*6240*/  HMMA.16816.F32.BF16 R172, R16.reuse, R4, R172 ;  /* 0x0000000410ac723c */ /* 0x042fec00000418ac */
[C---:B------:R-:W-:Y:S01]  /*6250*/  HMMA.16816.F32.BF16 R168, R16.reuse, R6, R168 ;  /* 0x0000000610a8723c */ /* 0x040fe200000418a8 */
[----:B------:R-:W1:Y:S05]  /*6260*/  LDSM.16.M88.4 R4, [R221] ;  /* 0x00000000dd04783b */ /* 0x000e6a0000000200 */
        /* <DEDUP_REMOVED lines=22> */
[----:B------:R-:W2:Y:S01]  /*63d0*/  LDSM.16.M88.4 R196, [R211] ;  /* 0x00000000d3c4783b */ /* 0x000ea20000000200 */
        /* <DEDUP_REMOVED lines=8> */
[----:B------:R-:W1:Y:S05]  /*6460*/  LDSM.16.M88.4 R180, [R209] ;  /* 0x00000000d1b4783b */ /* 0x000e6a0000000200 */
[C---:B----4-:R-:W-:Y:S06]  /*6470*/  HMMA.16816.F32.BF16 R192, R16.reuse, R176, R192 ;  /* 0x000000b010c0723c */ /* 0x050fec00000418c0 */
[----:B------:R-:W-:Y:S01]  /*6480*/  HMMA.16816.F32.BF16 R188, R16, R178, R188 ;  /* 0x000000b210bc723c */ /* 0x000fe200000418bc */
[----:B------:R-:W4:Y:S04]  /*6490*/  LDSM.16.M88.4 R16, [R208] ;  /* 0x00000000d010783b */ /* 0x000f280000000200 */
[----:B------:R-:W4:Y:S01]  /*64a0*/  LDSM.16.M88.4 R176, [R222+0x4000] ;  /* 0x00400000deb0783b */ /* 0x000f220000000200 */
[C---:B--2---:R-:W-:Y:S06]  /*64b0*/  HMMA.16816.F32.BF16 R172, R4.reuse, R196, R172 ;  /* 0x000000c404ac723c */ /* 0x044fec00000418ac */
[C---:B------:R-:W-:Y:S01]  /*64c0*/  HMMA.16816.F32.BF16 R168, R4.reuse, R198, R168 ;  /* 0x000000c604a8723c */ /* 0x040fe200000418a8 */
[----:B------:R-:W2:Y:S05]  /*64d0*/  LDSM.16.M88.4 R196, [R219+0x12800] ;  /* 0x01280000dbc4783b */ /* 0x000eaa0000000200 */
[C---:B---3--:R-:W-:Y:S06]  /*64e0*/  HMMA.16816.F32.BF16 R32, R4.reuse, R184, R32 ;  /* 0x000000b80420723c */ /* 0x048fec0000041820 */
[C---:B------:R-:W-:Y:S01]  /*64f0*/  HMMA.16816.F32.BF16 R28, R4.reuse, R186, R28 ;  /* 0x000000ba041c723c */ /* 0x040fe2000004181c */
[----:B------:R-:W3:Y:S05]  /*6500*/  LDSM.16.M88.4 R184, [R219+0x13000] ;  /* 0x01300000dbb8783b */ /* 0x000eea0000000200 */
[C---:B-1----:R-:W-:Y:S06]  /*6510*/  HMMA.16816.F32.BF16 R24, R4.reuse, R180, R24 ;  /* 0x000000b40418723c */ /* 0x042fec0000041818 */
[C---:B------:R-:W-:Y:S01]  /*6520*/  HMMA.16816.F32.BF16 R20, R4.reuse, R182, R20 ;  /* 0x000000b60414723c */ /* 0x040fe20000041814 */
[----:B------:R-:W1:Y:S05]  /*6530*/  LDSM.16.M88.4 R180, [R219+0x13800] ;  /* 0x01380000dbb4783b */ /* 0x000e6a0000000200 */
[C---:B----4-:R-:W-:Y:S06]  /*6540*/  HMMA.16816.F32.BF16 R192, R4.reuse, R16, R192 ;  /* 0x0000001004c0723c */ /* 0x050fec00000418c0 */
[----:B------:R-:W-:Y:S01]  /*6550*/  HMMA.16816.F32.BF16 R188, R4, R18, R188 ;  /* 0x0000001204bc723c */ /* 0x000fe200000418bc */
[----:B------:R-:W-:Y:S04]  /*6560*/  LDSM.16.M88.4 R16, [R221+0x4000] ;  /* 0x00400000dd10783b */ /* 0x000fe80000000200 */
[----:B------:R-:W4:Y:S01]  /*6570*/  LDSM.16.M88.4 R4, [R212+0x2000] ;  /* 0x00200000d404783b */ /* 0x000f220000000200 */
[C---:B------:R-:W-:Y:S06]  /*6580*/  HMMA.16816.F32.BF16 R172, R176.reuse, R36, R172 ;  /* 0x00000024b0ac723c */ /* 0x040fec00000418ac */
[C---:B------:R-:W-:Y:S01]  /*6590*/  HMMA.16816.F32.BF16 R168, R176.reuse, R38, R168 ;  /* 0x00000026b0a8723c */ /* 0x040fe200000418a8 */
[----:B------:R-:W-:Y:S05]  /*65a0*/  LDSM.16.M88.4 R36, [R225+0x15000] ;  /* 0x01500000e124783b */ /* 0x000fea0000000200 */
[C---:B--2---:R-:W-:Y:S06]  /*65b0*/  HMMA.16816.F32.BF16 R32, R176.reuse, R196, R32 ;  /* 0x000000c4b020723c */ /* 0x044fec0000041820 */
[C---:B------:R-:W-:Y:S01]  /*65c0*/  HMMA.16816.F32.BF16 R28, R176.reuse, R198, R28 ;  /* 0x000000c6b01c723c */ /* 0x040fe2000004181c */
[----:B------:R-:W2:Y:S05]  /*65d0*/  LDSM.16.M88.4 R196, [R212+0x3000] ;  /* 0x00300000d4c4783b */ /* 0x000eaa0000000200 */
[C---:B---3--:R-:W-:Y:S06]  /*65e0*/  HMMA.16816.F32.BF16 R24, R176.reuse, R184, R24 ;  /* 0x000000b8b018723c */ /* 0x048fec0000041818 */
[C---:B------:R-:W-:Y:S01]  /*65f0*/  HMMA.16816.F32.BF16 R20, R176.reuse, R186, R20 ;  /* 0x000000bab014723c */ /* 0x040fe20000041814 */
[----:B------:R-:W3:Y:S05]  /*6600*/  LDSM.16.M88.4 R184, [R212+0x3800] ;  /* 0x00380000d4b8783b */ /* 0x000eea0000000200 */
[C---:B-1----:R-:W-:Y:S06]  /*6610*/  HMMA.16816.F32.BF16 R192, R176.reuse, R180, R192 ;  /* 0x000000b4b0c0723c */ /* 0x042fec00000418c0 */
[----:B------:R-:W-:Y:S01]  /*6620*/  HMMA.16816.F32.BF16 R188, R176, R182, R188 ;  /* 0x000000b6b0bc723c */ /* 0x000fe200000418bc */
[----:B------:R-:W-:Y:S04]  /*6630*/  LDSM.16.M88.4 R180, [R225+0x14000] ;  /* 0x01400000e1b4783b */ /* 0x000fe80000000200 */
[----:B------:R-:W-:Y:S01]  /*6640*/  LDSM.16.M88.4 R176, [R225+0x14800] ;  /* 0x01480000e1b0783b */ /* 0x000fe20000000200 */
[C---:B----4-:R-:W-:Y:S06]  /*6650*/  HMMA.16816.F32.BF16 R172, R16.reuse, R4, R172 ;  /* 0x0000000410ac723c */ /* 0x050fec00000418ac */
[C---:B------:R-:W-:Y:S01]  /*6660*/  HMMA.16816.F32.BF16 R168, R16.reuse, R6, R168 ;  /* 0x0000000610a8723c */ /* 0x040fe200000418a8 */
[----:B------:R-:W1:Y:S05]  /*6670*/  LDSM.16.M88.4 R4, [R226+0x8000] ;  /* 0x00800000e204783b */ /* 0x000e6a0000000200 */
[C---:B--2---:R-:W-:Y:S06]  /*6680*/  HMMA.16816.F32.BF16 R24, R16.reuse, R196, R24 ;  /* 0x000000c41018723c */ /* 0x044fec0000041818 */
[C---:B------:R-:W-:Y:S01]  /*6690*/  HMMA.16816.F32.BF16 R20, R16.reuse, R198, R20 ;  /* 0x000000c61014723c */ /* 0x040fe20000041814 */
[----:B------:R-:W2:Y:S05]  /*66a0*/  LDSM.16.M88.4 R196, [R225+0x15800] ;  /* 0x01580000e1c4783b */ /* 0x000eaa0000000200 */
[C---:B------:R-:W-:Y:S06]  /*66b0*/  HMMA.16816.F32.BF16 R32, R16.reuse, R228, R32 ;  /* 0x000000e41020723c */ /* 0x040fec0000041820 */
[C---:B------:R-:W-:Y:S01]  /*66c0*/  HMMA.16816.F32.BF16 R28, R16.reuse, R230, R28 ;  /* 0x000000e6101c723c */ /* 0x040fe2000004181c */
[----:B------:R-:W-:Y:S05]  /*66d0*/  LDSM.16.M88.4 R228, [R206] ;  /* 0x00000000cee4783b */ /* 0x000fea0000000200 */
[C---:B---3--:R-:W-:Y:S06]  /*66e0*/  HMMA.16816.F32.BF16 R192, R16.reuse, R184, R192 ;  /* 0x000000b810c0723c */ /* 0x048fec00000418c0 */
[----:B------:R-:W-:Y:S01]  /*66f0*/  HMMA.16816.F32.BF16 R188, R16, R186, R188 ;  /* 0x000000ba10bc723c */ /* 0x000fe200000418bc */
[----:B------:R-:W-:Y:S04]  /*6700*/  LDSM.16.M88.4 R16, [R224+0x8000] ;  /* 0x00800000e010783b */ /* 0x000fe80000000200 */
[----:B------:R-:W3:Y:S01]  /*6710*/  LDSM.16.M88.4 R184, [R207] ;  /* 0x00000000cfb8783b */ /* 0x000ee20000000200 */
[C---:B-1----:R-:W-:Y:S06]  /*6720*/  HMMA.16816.F32.BF16 R172, R4.reuse, R180, R172 ;  /* 0x000000b404ac723c */ /* 0x042fec00000418ac */
[C---:B------:R-:W-:Y:S01]  /*6730*/  HMMA.16816.F32.BF16 R168, R4.reuse, R182, R168 ;  /* 0x000000b604a8723c */ /* 0x040fe200000418a8 */
[----:B------:R-:W1:Y:S05]  /*6740*/  LDSM.16.M88.4 R180, [R205] ;  /* 0x00000000cdb4783b */ /* 0x000e6a0000000200 */
[C---:B------:R-:W-:Y:S06]  /*6750*/  HMMA.16816.F32.BF16 R32, R4.reuse, R176, R32 ;  /* 0x000000b00420723c */ /* 0x040fec0000041820 */
[C---:B------:R-:W-:Y:S01]  /*6760*/  HMMA.16816.F32.BF16 R28, R4.reuse, R178, R28 ;  /* 0x000000b2041c723c */ /* 0x040fe2000004181c */
[----:B------:R-:W4:Y:S05]  /*6770*/  LDSM.16.M88.4 R176, [R204] ;  /* 0x00000000ccb0783b */ /* 0x000f2a0000000200 */
        /* <DEDUP_REMOVED lines=10> */
[C---:B-1----:R-:W-:Y:S06]  /*6820*/  HMMA.16816.F32.BF16 R24, R16.reuse, R180, R24 ;  /* 0x000000b41018723c */ /* 0x042fec0000041818 */
[C---:B------:R-:W-:Y:S01]  /*6830*/  HMMA.16816.F32.BF16 R20, R16.reuse, R182, R20 ;  /* 0x000000b61014723c */ /* 0x040fe20000041814 */
[----:B------:R-:W1:Y:S05]  /*6840*/  LDSM.16.M88.4 R180, [R219+0x15000] ;  /* 0x01500000dbb4783b */ /* 0x000e6a0000000200 */
[C---:B------:R-:W-:Y:S06]  /*6850*/  HMMA.16816.F32.BF16 R28, R16.reuse, R230, R28 ;  /* 0x000000e6101c723c */ /* 0x040fec000004181c */
[C---:B------:R-:W-:Y:S01]  /*6860*/  HMMA.16816.F32.BF16 R32, R16.reuse, R228, R32 ;  /* 0x000000e41020723c */ /* 0x040fe20000041820 */
[----:B------:R-:W-:Y:S05]  /*6870*/  LDSM.16.M88.4 R228, [R212+0x4000] ;  /* 0x00400000d4e4783b */ /* 0x000fea0000000200 */
[C---:B----4-:R-:W-:Y:S06]  /*6880*/  HMMA.16816.F32.BF16 R192, R16.reuse, R176, R192 ;  /* 0x000000b010c0723c */ /* 0x050fec00000418c0 */
[----:B------:R-:W-:Y:S01]  /*6890*/  HMMA.16816.F32.BF16 R188, R16, R178, R188 ;  /* 0x000000b210bc723c */ /* 0x000fe200000418bc */
[----:B------:R-:W4:Y:S04]  /*68a0*/  LDSM.16.M88.4 R16, [R221+0x8000] ;  /* 0x00800000dd10783b */ /* 0x000f280000000200 */
[----:B------:R-:W4:Y:S01]  /*68b0*/  LDSM.16.M88.4 R176, [R219+0x15800] ;  /* 0x01580000dbb0783b */ /* 0x000f220000000200 */
[C---:B--2---:R-:W-:Y:S06]  /*68c0*/  HMMA.16816.F32.BF16 R172, R4.reuse, R196, R172 ;  /* 0x000000c404ac723c */ /* 0x044fec00000418ac */
[C---:B------:R-:W-:Y:S01]  /*68d0*/  HMMA.16816.F32.BF16 R168, R4.reuse, R198, R168 ;  /* 0x000000c604a8723c */ /* 0x040fe200000418a8 */
[----:B------:R-:W2:Y:S05]  /*68e0*/  LDSM.16.M88.4 R196, [R212+0x4800] ;  /* 0x00480000d4c4783b */ /* 0x000eaa0000000200 */
[C---:B---3--:R-:W-:Y:S06]  /*68f0*/  HMMA.16816.F32.BF16 R28, R4.reuse, R186, R28 ;  /* 0x000000ba041c723c */ /* 0x048fec000004181c */
[C---:B------:R-:W-:Y:S01]  /*6900*/  HMMA.16816.F32.BF16 R32, R4.reuse, R184, R32 ;  /* 0x000000b80420723c */ /* 0x040fe20000041820 */
[----:B------:R-:W-:Y:S05]  /*6910*/  LDSM.16.M88.4 R184, [R212+0x5000] ;  /* 0x00500000d4b8783b */ /* 0x000fea0000000200 */
[C---:B-1----:R-:W-:Y:S06]  /*6920*/  HMMA.16816.F32.BF16 R24, R4.reuse, R180, R24 ;  /* 0x000000b40418723c */ /* 0x042fec0000041818 */
[----:B------:R-:W-:Y:S01]  /*6930*/  HMMA.16816.F32.BF16 R20, R4, R182, R20 ;  /* 0x000000b60414723c */ /* 0x000fe20000041814 */
[----:B------:R-:W1:Y:S05]  /*6940*/  LDSM.16.M88.4 R180, [R226+0xc000] ;  /* 0x00c00000e2b4783b */ /* 0x000e6a0000000200 */
[----:B----4-:R-:W-:Y:S06]  /*6950*/  HMMA.16816.F32.BF16 R172, R16, R228, R172 ;  /* 0x000000e410ac723c */ /* 0x010fec00000418ac */
[----:B------:R-:W-:Y:S06]  /*6960*/  HMMA.16816.F32.BF16 R192, R4, R176, R192 ;  /* 0x000000b004c0723c */ /* 0x000fec00000418c0 */
[C---:B--2---:R-:W-:Y:S06]  /*6970*/  HMMA.16816.F32.BF16 R28, R16.reuse, R198, R28 ;  /* 0x000000c6101c723c */ /* 0x044fec000004181c */
[----:B------:R-:W-:Y:S01]  /*6980*/  HMMA.16816.F32.BF16 R32, R16, R196, R32 ;  /* 0x000000c41020723c */ /* 0x000fe20000041820 */
[----:B------:R-:W-:Y:S05]  /*6990*/  LDSM.16.M88.4 R196, [R225+0x17000] ;  /* 0x01700000e1c4783b */ /* 0x000fea0000000200 */
[----:B------:R-:W-:Y:S01]  /*69a0*/  HMMA.16816.F32.BF16 R188, R4, R178, R188 ;  /* 0x000000b204bc723c */ /* 0x000fe200000418bc */
[----:B------:R-:W2:Y:S04]  /*69b0*/  LDSM.16.M88.4 R176, [R212+0x5800] ;  /* 0x00580000d4b0783b */ /* 0x000ea80000000200 */
[----:B------:R-:W3:Y:S01]  /*69c0*/  LDSM.16.M88.4 R4, [R225+0x16000] ;  /* 0x01600000e104783b */ /* 0x000ee20000000200 */
[----:B------:R-:W-:Y:S03]  /*69d0*/  HMMA.16816.F32.BF16 R168, R16, R230, R168 ;  /* 0x000000e610a8723c */ /* 0x000fe600000418a8 */
[----:B------:R-:W-:Y:S03]  /*69e0*/  LDSM.16.M88.4 R228, [R224+0xc000] ;  /* 0x00c00000e0e4783b */ /* 0x000fe60000000200 */
[C---:B-1----:R-:W-:Y:S01]  /*69f0*/  HMMA.16816.F32.BF16 R28, R180.reuse, R38, R28 ;  /* 0x00000026b41c723c */ /* 0x042fe2000004181c */
[----:B------:R1:W5:Y:S05]  /*6a00*/  LDL.LU.64 R38, [R1+0x8] ;  /* 0x0000080001267983 */ /* 0x00036a0000300a00 */
[----:B------:R-:W-:Y:S01]  /*6a10*/  HMMA.16816.F32.BF16 R32, R180, R36, R32 ;  /* 0x00000024b420723c */ /* 0x000fe20000041820 */
[----:B------:R1:W5:Y:S05]  /*6a20*/  LDL.LU.64 R36, [R1] ;  /* 0x0000000001247983 */ /* 0x00036a0000300a00 */
[C---:B------:R-:W-:Y:S06]  /*6a30*/  HMMA.16816.F32.BF16 R24, R16.reuse, R184, R24 ;  /* 0x000000b81018723c */ /* 0x040fec0000041818 */
[C---:B------:R-:W-:Y:S01]  /*6a40*/  HMMA.16816.F32.BF16 R20, R16.reuse, R186, R20 ;  /* 0x000000ba1014723c */ /* 0x040fe20000041814 */
[----:B------:R-:W4:Y:S05]  /*6a50*/  LDSM.16.M88.4 R184, [R225+0x17800] ;  /* 0x01780000e1b8783b */ /* 0x000f2a0000000200 */
[C---:B--2---:R-:W-:Y:S06]  /*6a60*/  HMMA.16816.F32.BF16 R192, R16.reuse, R176, R192 ;  /* 0x000000b010c0723c */ /* 0x044fec00000418c0 */
[----:B------:R-:W-:Y:S01]  /*6a70*/  HMMA.16816.F32.BF16 R188, R16, R178, R188 ;  /* 0x000000b210bc723c */ /* 0x000fe200000418bc */
[----:B------:R-:W2:Y:S04]  /*6a80*/  LDSM.16.M88.4 R176, [R203] ;  /* 0x00000000cbb0783b */ /* 0x000ea80000000200 */
[----:B------:R-:W1:Y:S01]  /*6a90*/  LDSM.16.M88.4 R16, [R202] ;  /* 0x00000000ca10783b */ /* 0x000e620000000200 */
[C---:B---3--:R-:W-:Y:S06]  /*6aa0*/  HMMA.16816.F32.BF16 R172, R180.reuse, R4, R172 ;  /* 0x00000004b4ac723c */ /* 0x048fec00000418ac */
[C---:B------:R-:W-:Y:S01]  /*6ab0*/  HMMA.16816.F32.BF16 R168, R180.reuse, R6, R168 ;  /* 0x00000006b4a8723c */ /* 0x040fe200000418a8 */
[----:B------:R-:W3:Y:S05]  /*6ac0*/  LDSM.16.M88.4 R4, [R201] ;  /* 0x00000000c904783b */ /* 0x000eea0000000200 */
[C---:B------:R-:W-:Y:S06]  /*6ad0*/  HMMA.16816.F32.BF16 R24, R180.reuse, R196, R24 ;  /* 0x000000c4b418723c */ /* 0x040fec0000041818 */
[C---:B------:R-:W-:Y:S01]  /*6ae0*/  HMMA.16816.F32.BF16 R20, R180.reuse, R198, R20 ;  /* 0x000000c6b414723c */ /* 0x040fe20000041814 */
[----:B------:R-:W3:Y:S05]  /*6af0*/  LDSM.16.M88.4 R196, [R200] ;  /* 0x00000000c8c4783b */ /* 0x000eea0000000200 */
[C---:B----4-:R-:W-:Y:S06]  /*6b00*/  HMMA.16816.F32.BF16 R192, R180.reuse, R184, R192 ;  /* 0x000000b8b4c0723c */ /* 0x050fec00000418c0 */
[----:B------:R-:W-:Y:S01]  /*6b10*/  HMMA.16816.F32.BF16 R188, R180, R186, R188 ;  /* 0x000000bab4bc723c */ /* 0x000fe200000418bc */
[----:B------:R-:W-:Y:S04]  /*6b20*/  LDSM.16.M88.4 R184, [R222+0xc000] ;  /* 0x00c00000deb8783b */ /* 0x000fe80000000200 */
[----:B------:R-:W4:Y:S01]  /*6b30*/  LDSM.16.M88.4 R180, [R219+0x16000] ;  /* 0x01600000dbb4783b */ /* 0x000f220000000200 */
[C---:B--2---:R-:W-:Y:S06]  /*6b40*/  HMMA.16816.F32.BF16 R172, R228.reuse, R176, R172 ;  /* 0x000000b0e4ac723c */ /* 0x044fec00000418ac */
[C---:B------:R-:W-:Y:S01]  /*6b50*/  HMMA.16816.F32.BF16 R168, R228.reuse, R178, R168 ;  /* 0x000000b2e4a8723c */ /* 0x040fe200000418a8 */
[----:B------:R-:W2:Y:S05]  /*6b60*/  LDSM.16.M88.4 R176, [R219+0x16800] ;  /* 0x01680000dbb0783b */ /* 0x000eaa0000000200 */
[C---:B-1----:R-:W-:Y:S06]  /*6b70*/  HMMA.16816.F32.BF16 R32, R228.reuse, R16, R32 ;  /* 0x00000010e420723c */ /* 0x042fec0000041820 */
[C---:B------:R-:W-:Y:S01]  /*6b80*/  HMMA.16816.F32.BF16 R28, R228.reuse, R18, R28 ;  /* 0x00000012e41c723c */ /* 0x040fe2000004181c */
[----:B------:R-:W-:Y:S05]  /*6b90*/  LDSM.16.M88.4 R16, [R221+0xc000] ;  /* 0x00c00000dd10783b */ /* 0x000fea0000000200 */
[C---:B---3--:R-:W-:Y:S06]  /*6ba0*/  HMMA.16816.F32.BF16 R24, R228.reuse, R4, R24 ;  /* 0x00000004e418723c */ /* 0x048fec0000041818 */
[C---:B------:R-:W-:Y:S01]  /*6bb0*/  HMMA.16816.F32.BF16 R20, R228.reuse, R6, R20 ;  /* 0x00000006e414723c */ /* 0x040fe20000041814 */
[----:B------:R-:W1:Y:S05]  /*6bc0*/  LDSM.16.M88.4 R4, [R212+0x6000] ;  /* 0x00600000d404783b */ /* 0x000e6a0000000200 */
[C---:B------:R-:W-:Y:S06]  /*6bd0*/  HMMA.16816.F32.BF16 R192, R228.reuse, R196, R192 ;  /* 0x000000c4e4c0723c */ /* 0x040fec00000418c0 */
[----:B------:R-:W-:Y:S01]  /*6be0*/  HMMA.16816.F32.BF16 R188, R228, R198, R188 ;  /* 0x000000c6e4bc723c */ /* 0x000fe200000418bc */
[----:B------:R-:W3:Y:S04]  /*6bf0*/  LDSM.16.M88.4 R196, [R219+0x17000] ;  /* 0x01700000dbc4783b */ /* 0x000ee80000000200 */
[----:B------:R-:W3:Y:S01]  /*6c00*/  LDSM.16.M88.4 R228, [R212+0x6800] ;  /* 0x00680000d4e4783b */ /* 0x000ee20000000200 */
[C---:B----4-:R-:W-:Y:S06]  /*6c10*/  HMMA.16816.F32.BF16 R172, R184.reuse, R180, R172 ;  /* 0x000000b4b8ac723c */ /* 0x050fec00000418ac */
[C---:B------:R-:W-:Y:S01]  /*6c20*/  HMMA.16816.F32.BF16 R168, R184.reuse, R182, R168 ;  /* 0x000000b6b8a8723c */ /* 0x040fe200000418a8 */
[----:B------:R-:W-:Y:S05]  /*6c30*/  LDSM.16.M88.4 R180, [R212+0x7000] ;  /* 0x00700000d4b4783b */ /* 0x000fea0000000200 */
[C---:B--2---:R-:W-:Y:S06]  /*6c40*/  HMMA.16816.F32.BF16 R32, R184.reuse, R176, R32 ;  /* 0x000000b0b820723c */ /* 0x044fec0000041820 */
[----:B------:R-:W-:Y:S01]  /*6c50*/  HMMA.16816.F32.BF16 R28, R184, R178, R28 ;  /* 0x000000b2b81c723c */ /* 0x000fe2000004181c */
[----:B------:R-:W2:Y:S05]  /*6c60*/  LDSM.16.M88.4 R176, [R219+0x17800] ;  /* 0x01780000dbb0783b */ /* 0x000eaa0000000200 */
[C---:B-1----:R-:W-:Y:S06]  /*6c70*/  HMMA.16816.F32.BF16 R172, R16.reuse, R4, R172 ;  /* 0x0000000410ac723c */ /* 0x042fec00000418ac */
[----:B------:R-:W-:Y:S01]  /*6c80*/  HMMA.16816.F32.BF16 R168, R16, R6, R168 ;  /* 0x0000000610a8723c */ /* 0x000fe200000418a8 */
[----:B------:R-:W1:Y:S01]  /*6c90*/  LDSM.16.M88.4 R4, [R212+0x7800] ;  /* 0x00780000d404783b */ /* 0x000e620000000200 */
[----:B------:R-:W-:Y:S01]  /*6ca0*/  IMAD R165, R0, 0x40, R165 ;  /* 0x0000004000a57824 */ /* 0x000fe200078e02a5 */
[----:B------:R-:W-:Y:S01]  /*6cb0*/  UISETP.GE.AND UP0, UPT, UR22, 0x3, UPT ;  /* 0x000000031600788c */ /* 0x000fe2000bf06270 */
[----:B------:R-:W-:-:S04]  /*6cc0*/  DEPBAR.LE SB0, 0x0 ;  /* 0x000080000000791a */ /* 0x000fc80000000000 */
[----:B---3--:R-:W-:Y:S01]  /*6cd0*/  HMMA.16816.F32.BF16 R24, R184, R196, R24 ;  /* 0x000000c4b818723c */ /* 0x008fe20000041818 */
[----:B------:R-:W-:-:S05]  /*6ce0*/  VIADD R2, R165, 0x1 ;  /* 0x00000001a5027836 */ /* 0x000fca0000000000 */
[----:B------:R-:W-:Y:S01]  /*6cf0*/  HMMA.16816.F32.BF16 R20, R184, R198, R20 ;  /* 0x000000c6b814723c */ /* 0x000fe20000041814 */
[----:B------:R-:W-:Y:S01]  /*6d00*/  VIADD R0, R165, 0x8 ;  /* 0x00000008a5007836 */ /* 0x000fe20000000000 */
[----:B------:R-:W-:-:S04]  /*6d10*/  ISETP.GE.AND P2, PT, R2, R15, PT ;  /* 0x0000000f0200720c */ /* 0x000fc80003f46270 */
[----:B------:R-:W-:Y:S01]  /*6d20*/  HMMA.16816.F32.BF16 R32, R16, R228, R32 ;  /* 0x000000e41020723c */ /* 0x000fe20000041820 */
[----:B------:R-:W-:Y:S01]  /*6d30*/  ISETP.GE.AND P1, PT, R2, R14, PT ;  /* 0x0000000e0200720c */ /* 0x000fe20003f26270 */
[----:B------:R-:W-:Y:S01]  /*6d40*/  VIADD R2, R165, 0x9 ;  /* 0x00000009a5027836 */ /* 0x000fe20000000000 */
[----:B------:R-:W-:-:S03]  /*6d50*/  FSEL R173, R173, -INF , !P2 ;  /* 0xff800000adad7808 */ /* 0x000fc60005000000 */
[----:B------:R-:W-:Y:S01]  /*6d60*/  HMMA.16816.F32.BF16 R28, R16, R230, R28 ;  /* 0x000000e6101c723c */ /* 0x000fe2000004181c */
[----:B------:R-:W-:Y:S01]  /*6d70*/  BAR.SYNC.DEFER_BLOCKING 0x0 ;  /* 0x0000000000007b1d */ /* 0x000fe20000010000 */
[----:B------:R-:W-:-:S04]  /*6d80*/  ISETP.GE.AND P0, PT, R0, R15, PT ;  /* 0x0000000f0000720c */ /* 0x000fc80003f06270 */
[C---:B--2---:R-:W-:Y:S01]  /*6d90*/  HMMA.16816.F32.BF16 R192, R184.reuse, R176, R192 ;  /* 0x000000b0b8c0723c */ /* 0x044fe200000418c0 */
[----:B------:R-:W-:Y:S01]  /*6da0*/  ISETP.GE.AND P2, PT, R0, R14, PT ;  /* 0x0000000e0000720c */ /* 0x000fe20003f46270 */
[----:B------:R-:W-:Y:S01]  /*6db0*/  VIADD R0, R165, 0x10 ;  /* 0x00000010a5007836 */ /* 0x000fe20000000000 */
[----:B------:R-:W-:Y:S02]  /*6dc0*/  FSEL R175, R175, -INF , !P1 ;  /* 0xff800000afaf7808 */ /* 0x000fe40004800000 */
[----:B------:R-:W-:Y:S01]  /*6dd0*/  ISETP.GE.AND P1, PT, R2, R15, PT ;  /* 0x0000000f0200720c */ /* 0x000fe20003f26270 */
[----:B------:R-:W-:Y:S01]  /*6de0*/  HMMA.16816.F32.BF16 R188, R184, R178, R188 ;  /* 0x000000b2b8bc723c */ /* 0x000fe200000418bc */
[----:B------:R-:W-:Y:S02]  /*6df0*/  FSEL R166, R170, -INF , !P2 ;  /* 0xff800000aaa67808 */ /* 0x000fe40005000000 */
[----:B------:R-:W-:-:S03]  /*6e00*/  FSEL R169, R169, -INF , !P1 ;  /* 0xff800000a9a97808 */ /* 0x000fc60004800000 */
[----:B------:R-:W-:Y:S01]  /*6e10*/  HMMA.16816.F32.BF16 R24, R16, R180, R24 ;  /* 0x000000b41018723c */ /* 0x000fe20000041818 */
[----:B------:R-:W-:Y:S02]  /*6e20*/  FSEL R168, R168, -INF , !P0 ;  /* 0xff800000a8a87808 */ /* 0x000fe40004000000 */
[C---:B------:R-:W-:Y:S02]  /*6e30*/  ISETP.GE.AND P2, PT, R0.reuse, R15, PT ;  /* 0x0000000f0000720c */ /* 0x040fe40003f46270 */
[-C--:B------:R-:W-:Y:S01]  /*6e40*/  ISETP.GE.AND P1, PT, R0, R14.reuse, PT ;  /* 0x0000000e0000720c */ /* 0x080fe20003f26270 */
[C---:B------:R-:W-:Y:S01]  /*6e50*/  VIADD R0, R165.reuse, 0x11 ;  /* 0x00000011a5007836 */ /* 0x040fe20000000000 */
[----:B------:R-:W-:Y:S01]  /*6e60*/  ISETP.GE.AND P0, PT, R2, R14, PT ;  /* 0x0000000e0200720c */ /* 0x000fe20003f06270 */
[----:B------:R-:W-:-:S03]  /*6e70*/  VIADD R2, R165, 0x18 ;  /* 0x00000018a5027836 */ /* 0x000fc60000000000 */
[----:B------:R-:W-:Y:S02]  /*6e80*/  FSEL R167, R171, -INF , !P0 ;  /* 0xff800000aba77808 */ /* 0x000fe40004000000 */
[----:B------:R-:W-:Y:S01]  /*6e90*/  ISETP.GE.AND P0, PT, R0, R15, PT ;  /* 0x0000000f0000720c */ /* 0x000fe20003f06270 */
[----:B------:R-:W-:Y:S01]  /*6ea0*/  HMMA.16816.F32.BF16 R20, R16, R182, R20 ;  /* 0x000000b61014723c */ /* 0x000fe20000041814 */
[----:B------:R-:W-:Y:S02]  /*6eb0*/  FSEL R32, R32, -INF , !P2 ;  /* 0xff80000020207808 */ /* 0x000fe40005000000 */
[----:B------:R-:W-:Y:S01]  /*6ec0*/  ISETP.GE.AND P2, PT, R0, R14, PT ;  /* 0x0000000e0000720c */ /* 0x000fe20003f46270 */
[----:B------:R-:W-:Y:S01]  /*6ed0*/  VIADD R0, R165, 0x19 ;  /* 0x00000019a5007836 */ /* 0x000fe20000000000 */
[----:B------:R-:W-:Y:S02]  /*6ee0*/  FSEL R34, R34, -INF , !P1 ;  /* 0xff80000022227808 */ /* 0x000fe40004800000 */
[----:B------:R-:W-:-:S02]  /*6ef0*/  FSEL R33, R33, -INF , !P0 ;  /* 0xff80000021217808 */ /* 0x000fc40004000000 */
[CC--:B------:R-:W-:Y:S02]  /*6f00*/  ISETP.GE.AND P1, PT, R2.reuse, R15.reuse, PT ;  /* 0x0000000f0200720c */ /* 0x0c0fe40003f26270 */
[-C--:B------:R-:W-:Y:S01]  /*6f10*/  ISETP.GE.AND P0, PT, R2, R14.reuse, PT ;  /* 0x0000000e0200720c */ /* 0x080fe20003f06270 */
[----:B------:R-:W-:Y:S01]  /*6f20*/  VIADD R2, R165, 0x20 ;  /* 0x00000020a5027836 */ /* 0x000fe20000000000 */
[----:B-1----:R-:W-:Y:S01]  /*6f30*/  HMMA.16816.F32.BF16 R192, R16, R4, R192 ;  /* 0x0000000410c0723c */ /* 0x002fe200000418c0 */
[----:B------:R-:W-:Y:S02]  /*6f40*/  FSEL R35, R35, -INF , !P2 ;  /* 0xff80000023237808 */ /* 0x000fe40005000000 */
[----:B------:R-:W-:Y:S02]  /*6f50*/  FSEL R28, R28, -INF , !P1 ;  /* 0xff8000001c1c7808 */ /* 0x000fe40004800000 */
[C---:B------:R-:W-:Y:S02]  /*6f60*/  ISETP.GE.AND P2, PT, R0.reuse, R15, PT ;  /* 0x0000000f0000720c */ /* 0x040fe40003f46270 */
[----:B------:R-:W-:Y:S01]  /*6f70*/  ISETP.GE.AND P1, PT, R0, R14, PT ;  /* 0x0000000e0000720c */ /* 0x000fe20003f26270 */
[----:B------:R-:W-:Y:S01]  /*6f80*/  VIADD R0, R165, 0x21 ;  /* 0x00000021a5007836 */ /* 0x000fe20000000000 */
[----:B------:R-:W-:-:S02]  /*6f90*/  FSEL R30, R30, -INF , !P0 ;  /* 0xff8000001e1e7808 */ /* 0x000fc40004000000 */
[CC--:B------:R-:W-:Y:S01]  /*6fa0*/  ISETP.GE.AND P0, PT, R2.reuse, R15.reuse, PT ;  /* 0x0000000f0200720c */ /* 0x0c0fe20003f06270 */
[----:B------:R-:W-:Y:S01]  /*6fb0*/  HMMA.16816.F32.BF16 R188, R16, R6, R188 ;  /* 0x0000000610bc723c */ /* 0x000fe200000418bc */
[----:B------:R-:W-:Y:S02]  /*6fc0*/  FSEL R29, R29, -INF , !P2 ;  /* 0xff8000001d1d7808 */ /* 0x000fe40005000000 */
[----:B------:R-:W-:Y:S01]  /*6fd0*/  ISETP.GE.AND P2, PT, R2, R14, PT ;  /* 0x0000000e0200720c */ /* 0x000fe20003f46270 */
[----:B------:R-:W-:Y:S01]  /*6fe0*/  VIADD R2, R165, 0x28 ;  /* 0x00000028a5027836 */ /* 0x000fe20000000000 */
        /* <DEDUP_REMOVED lines=11> */
[-C--:B------:R-:W-:Y:S02]  /*70a0*/  ISETP.GE.AND P0, PT, R0, R15.reuse, PT ;  /* 0x0000000f0000720c */ /* 0x080fe40003f06270 */
[----:B------:R-:W-:Y:S02]  /*70b0*/  FSEL R198, R22, -INF , !P1 ;  /* 0xff80000016c67808 */ /* 0x000fe40004800000 */
[----:B------:R-:W-:Y:S02]  /*70c0*/  FSEL R228, R21, -INF , !P0 ;  /* 0xff80000015e47808 */ /* 0x000fe40004000000 */
[C---:B------:R-:W-:Y:S02]  /*70d0*/  ISETP.GE.AND P1, PT, R2.reuse, R15, PT ;  /* 0x0000000f0200720c */ /* 0x040fe40003f26270 */
[----:B------:R-:W-:Y:S01]  /*70e0*/  ISETP.GE.AND P0, PT, R2, R14, PT ;  /* 0x0000000e0200720c */ /* 0x000fe20003f06270 */
[----:B------:R-:W-:-:S03]  /*70f0*/  VIADD R2, R165, 0x38 ;  /* 0x00000038a5027836 */ /* 0x000fc60000000000 */
[----:B------:R-:W-:Y:S02]  /*7100*/  FSEL R181, R194, -INF , !P0 ;  /* 0xff800000c2b57808 */ /* 0x000fe40004000000 */
[----:B------:R-:W-:Y:S02]  /*7110*/  ISETP.GE.AND P0, PT, R2, R15, PT ;  /* 0x0000000f0200720c */ /* 0x000fe40003f06270 */
[----:B------:R-:W-:Y:S02]  /*7120*/  FSEL R231, R20, -INF , !P2 ;  /* 0xff80000014e77808 */ /* 0x000fe40005000000 */
[----:B------:R-:W-:Y:S02]  /*7130*/  FSEL R184, R188, -INF , !P0 ;  /* 0xff800000bcb87808 */ /* 0x000fe40004000000 */
[-C--:B------:R-:W-:Y:S01]  /*7140*/  ISETP.GE.AND P2, PT, R0, R14.reuse, PT ;  /* 0x0000000e0000720c */ /* 0x080fe20003f46270 */
[C---:B------:R-:W-:Y:S01]  /*7150*/  VIADD R0, R165.reuse, 0x31 ;  /* 0x00000031a5007836 */ /* 0x040fe20000000000 */
[----:B------:R-:W-:-:S02]  /*7160*/  ISETP.GE.AND P0, PT, R165, R14, PT ;  /* 0x0000000ea500720c */ /* 0x000fc40003f06270 */
[----:B------:R-:W-:Y:S02]  /*7170*/  FSEL R196, R23, -INF , !P2 ;  /* 0xff80000017c47808 */ /* 0x000fe40005000000 */
[----:B------:R-:W-:Y:S02]  /*7180*/  FSEL R26, R174, -INF , !P0 ;  /* 0xff800000ae1a7808 */ /* 0x000fe40004000000 */
[----:B------:R-:W-:Y:S02]  /*7190*/  FSEL R186, R192, -INF , !P1 ;  /* 0xff800000c0ba7808 */ /* 0x000fe40004800000 */
[----:B------:R-:W-:Y:S02]  /*71a0*/  PLOP3.LUT P0, PT, PT, PT, UP0, 0x80, 0x0 ;  /* 0x000000000000781c */ /* 0x000fe40003f0f008 */
[C---:B------:R-:W-:Y:S02]  /*71b0*/  ISETP.GE.AND P2, PT, R0.reuse, R15, PT ;  /* 0x0000000f0000720c */ /* 0x040fe40003f46270 */
[----:B------:R-:W-:Y:S01]  /*71c0*/  ISETP.GE.AND P1, PT, R0, R14, PT ;  /* 0x0000000e0000720c */ /* 0x000fe20003f26270 */
[----:B------:R-:W-:Y:S01]  /*71d0*/  VIADD R0, R165, 0x39 ;  /* 0x00000039a5007836 */ /* 0x000fe20000000000 */
[----:B------:R-:W-:-:S02]  /*71e0*/  FSEL R185, R193, -INF , !P2 ;  /* 0xff800000c1b97808 */ /* 0x000fc40005000000 */
[----:B------:R-:W-:Y:S02]  /*71f0*/  FSEL R180, R195, -INF , !P1 ;  /* 0xff800000c3b47808 */ /* 0x000fe40004800000 */
[----:B------:R-:W-:Y:S02]  /*7200*/  ISETP.GE.AND P2, PT, R2, R14, PT ;  /* 0x0000000e0200720c */ /* 0x000fe40003f46270 */
[-C--:B------:R-:W-:Y:S02]  /*7210*/  ISETP.GE.AND P1, PT, R165, R15.reuse, PT ;  /* 0x0000000fa500720c */ /* 0x080fe40003f26270 */
[----:B------:R-:W-:Y:S02]  /*7220*/  FSEL R179, R190, -INF , !P2 ;  /* 0xff800000beb37808 */ /* 0x000fe40005000000 */
[----:B------:R-:W-:Y:S02]  /*7230*/  FSEL R172, R172, -INF , !P1 ;  /* 0xff800000acac7808 */ /* 0x000fe40004800000 */
[----:B------:R-:W-:-:S02]  /*7240*/  ISETP.GE.AND P2, PT, R0, R15, PT ;  /* 0x0000000f0000720c */ /* 0x000fc40003f46270 */
        /* <DEDUP_REMOVED lines=19> */
[----:B------:R-:W2:Y:S02]  /*7380*/  @!P3 LDC.64 R18, c[0x0][0x218] ;  /* 0x00008600ff12bb82 */ /* 0x000ea40000000a00 */
        /* <DEDUP_REMOVED lines=10> */
[----:B------:R-:W3:Y:S01]  /*7430*/  @!P5 LDC.64 R6, c[0x0][0x218] ;  /* 0x00008600ff06db82 */ /* 0x000ee20000000a00 */
[C---:B----4-:R-:W-:Y:S01]  /*7440*/  @!P5 LEA R22, P2, R2.reuse, R22, 0x1 ;  /* 0x000000160216d211 */ /* 0x050fe200078408ff */
[----:B------:R4:W-:Y:S03]  /*7450*/  @P5 STS.128 [R227+0x12000], RZ ;  /* 0x012000ffe3005388 */ /* 0x0009e60000000c00 */
[----:B------:R-:W-:-:S03]  /*7460*/  @!P5 LEA.HI.X R23, R2, R23, R0, 0x1, P2 ;  /* 0x000000170217d211 */ /* 0x000fc600010f0c00 */
[----:B------:R-:W4:Y:S01]  /*7470*/  @!P4 LDC.64 R4, c[0x0][0x218] ;  /* 0x00008600ff04cb82 */ /* 0x000f220000000a00 */
[C---:B--2---:R-:W-:Y:S01]  /*7480*/  @!P3 LEA R170, P1, R2.reuse, R18, 0x1 ;  /* 0x0000001202aab211 */ /* 0x044fe200078208ff */
[----:B------:R-:W-:Y:S01]  /*7490*/  @!PT LDS RZ, [RZ] ;  /* 0x00000000fffff984 */ /* 0x000fe20000000800 */
[----:B------:R-:W-:Y:S01]  /*74a0*/  @!PT LDS RZ, [RZ] ;  /* 0x00000000fffff984 */ /* 0x000fe20000000800 */
[----:B------:R-:W-:Y:S01]  /*74b0*/  @!PT LDS RZ, [RZ] ;  /* 0x00000000fffff984 */ /* 0x000fe20000000800 */
[----:B------:R2:W-:Y:S01]  /*74c0*/  @!P5 LDGSTS.E.BYPASS.LTC128B.128 [R227+0x12000], desc[UR30][R22.64+0x80] ;  /* 0x1200008016e3dfae */ /* 0x0005e2000b901d5e */
[C---:B------:R-:W-:Y:S02]  /*74d0*/  IADD3 R18, P2, R2.reuse, UR14, RZ ;  /* 0x0000000e02127c10 */ /* 0x040fe4000ff5e0ff */
[----:B------:R-:W-:Y:S01]  /*74e0*/  @!P3 LEA.HI.X R171, R2, R19, R0, 0x1, P1 ;  /* 0x0000001302abb211 */ /* 0x000fe200008f0c00 */
[----:B------:R2:W-:Y:S01]  /*74f0*/  @P4 STS.128 [R227+0x14000], RZ ;  /* 0x014000ffe3004388 */ /* 0x0005e20000000c00 */
[----:B------:R-:W-:Y:S02]  /*7500*/  IADD3.X R0, R0, UR8, RZ, P2, !PT ;  /* 0x0000000800007c10 */ /* 0x000fe400097fe4ff */
        /* <DEDUP_REMOVED lines=39> */
.L_x_236:
[----:B------:R-:W-:Y:S05]  /*7780*/  BSYNC B0 ;  /* 0x0000000000007941 */ /* 0x000fea0003800000 */
.L_x_235:
[----:B------:R-:W0:Y:S02]  /*7790*/  LDGDEPBAR ;  /* 0x00000000000079af */ /* 0x000e240000000000 */
.L_x_234:
[----:B------:R-:W-:Y:S01]  /*77a0*/  FMNMX.FTZ R2, R164, R172, !PT ;  /* 0x000000aca4027209 */ /* 0x000fe20007810000 */
[----:B--2---:R-:W-:Y:S01]  /*77b0*/  LDSM.16.MT88.4 R20, [R220+0x18000] ;  /* 0x01800000dc14783b */ /* 0x004fe20000004200 */
[----:B------:R-:W-:Y:S02]  /*77c0*/  FMNMX.FTZ R0, R3, R26, !PT ;  /* 0x0000001a03007209 */ /* 0x000fe40007810000 */
[----:B------:R-:W-:Y:S01]  /*77d0*/  FMNMX.FTZ R2, R173, R2, !PT ;  /* 0x00000002ad027209 */ /* 0x000fe20007810000 */
[----:B------:R-:W-:Y:S01]  /*77e0*/  LDSM.16.MT88.4 R16, [R217+0x18000] ;  /* 0x01800000d910783b */ /* 0x000fe20000004200 */
        /* <DEDUP_REMOVED lines=28> */
[----:B------:R-:W-:-:S03]  /*79b0*/  FMNMX.FTZ R0, R177, R0, !PT ;  /* 0x00000000b1007209 */ /* 0x000fc60007810000 */
[----:B-1----:R-:W1:Y:S04]  /*79c0*/  SHFL.BFLY PT, R5, R2, 0x2, 0x1f ;  /* 0x0c401f0002057f89 */ /* 0x002e6800000e0000 */
[----:B------:R-:W2:Y:S01]  /*79d0*/  SHFL.BFLY PT, R4, R0, 0x2, 0x1f ;  /* 0x0c401f0000047f89 */ /* 0x000ea200000e0000 */
[----:B-1----:R-:W-:Y:S02]  /*79e0*/  FMNMX.FTZ R5, R2, R5, !PT ;  /* 0x0000000502057209 */ /* 0x002fe40007810000 */
[----:B--2---:R-:W-:-:S03]  /*79f0*/  FMNMX.FTZ R4, R0, R4, !PT ;  /* 0x0000000400047209 */ /* 0x004fc60007810000 */
[----:B------:R-:W1:Y:S04]  /*7a00*/  SHFL.BFLY PT, R2, R5, 0x1, 0x1f ;  /* 0x0c201f0005027f89 */ /* 0x000e6800000e0000 */
[----:B------:R-:W2:Y:S01]  /*7a10*/  SHFL.BFLY PT, R0, R4, 0x1, 0x1f ;  /* 0x0c201f0004007f89 */ /* 0x000ea200000e0000 */
[----:B-1----:R-:W-:Y:S02]  /*7a20*/  FMNMX.FTZ R2, R5, R2, !PT ;  /* 0x0000000205027209 */ /* 0x002fe40007810000 */
[----:B--2---:R-:W-:-:S03]  /*7a30*/  FMNMX.FTZ R0, R4, R0, !PT ;  /* 0x0000000004007209 */ /* 0x004fc60007810000 */
[C---:B------:R-:W-:Y:S01]  /*7a40*/  FMUL.FTZ R183, R2.reuse, UR20 ;  /* 0x0000001402b77c20 */ /* 0x040fe20008410000 */
[----:B------:R-:W-:Y:S02]  /*7a50*/  FSETP.NEU.FTZ.AND P2, PT, R2, -INF , PT ;  /* 0xff8000000200780b */ /* 0x000fe40003f5d000 */
[C---:B------:R-:W-:Y:S01]  /*7a60*/  FSETP.NEU.FTZ.AND P1, PT, R0.reuse, -INF , PT ;  /* 0xff8000000000780b */ /* 0x040fe20003f3d000 */
[C---:B------:R-:W-:Y:S01]  /*7a70*/  FMUL.FTZ R178, R0.reuse, UR20 ;  /* 0x0000001400b27c20 */ /* 0x040fe20008410000 */
[----:B------:R-:W-:Y:S02]  /*7a80*/  FSEL R183, R183, RZ, P2 ;  /* 0x000000ffb7b77208 */ /* 0x000fe40001000000 */
[----:B------:R-:W-:Y:S02]  /*7a90*/  FSEL R5, R0, RZ, P1 ;  /* 0x000000ff00057208 */ /* 0x000fe40000800000 */
[----:B------:R-:W-:Y:S01]  /*7aa0*/  FSEL R4, R2, RZ, P2 ;  /* 0x000000ff02047208 */ /* 0x000fe20001000000 */
[----:B------:R-:W-:Y:S01]  /*7ab0*/  FFMA.FTZ R174, R172, UR20, -R183 ;  /* 0x00000014acae7c23 */ /* 0x000fe200080108b7 */
[----:B------:R-:W-:Y:S01]  /*7ac0*/  FSEL R178, R178, RZ, P1 ;  /* 0x000000ffb2b27208 */ /* 0x000fe20000800000 */
[----:B------:R-:W-:Y:S01]  /*7ad0*/  FADD.FTZ R5, R3, -R5 ;  /* 0x8000000503057221 */ /* 0x000fe20000010000 */
[--C-:B------:R-:W-:Y:S01]  /*7ae0*/  FFMA.FTZ R171, R169, UR20, -R183.reuse ;  /* 0x00000014a9ab7c23 */ /* 0x100fe200080108b7 */
[----:B------:R-:W-:Y:S01]  /*7af0*/  FADD.FTZ R4, R164, -R4 ;  /* 0x80000004a4047221 */ /* 0x000fe20000010000 */
[--C-:B------:R-:W-:Y:S01]  /*7b00*/  FFMA.FTZ R172, R168, UR20, -R183.reuse ;  /* 0x00000014a8ac7c23 */ /* 0x100fe200080108b7 */
[--C-:B------:R-:W-:Y:S01]  /*7b10*/  FFMA.FTZ R169, R175, UR20, -R178.reuse ;  /* 0x00000014afa97c23 */ /* 0x100fe200080108b2 */
[--C-:B------:R-:W-:Y:S01]  /*7b20*/  FFMA.FTZ R173, R173, UR20, -R183.reuse ;  /* 0x00000014adad7c23 */ /* 0x100fe200080108b7 */
[--C-:B------:R-:W-:Y:S01]  /*7b30*/  FFMA.FTZ R170, R26, UR20, -R178.reuse ;  /* 0x000000141aaa7c23 */ /* 0x100fe200080108b2 */
[--C-:B------:R-:W-:Y:S01]  /*7b40*/  FFMA.FTZ R168, R166, UR20, -R178.reuse ;  /* 0x00000014a6a87c23 */ /* 0x100fe200080108b2 */
[--C-:B------:R-:W-:Y:S01]  /*7b50*/  FFMA.FTZ R175, R167, UR20, -R178.reuse ;  /* 0x00000014a7af7c23 */ /* 0x100fe200080108b2 */
[----:B------:R-:W-:Y:S01]  /*7b60*/  FMUL.FTZ R3, R5, UR20 ;  /* 0x0000001405037c20 */ /* 0x000fe20008410000 */
        /* <DEDUP_REMOVED lines=12> */
[--C-:B------:R-:W-:Y:S01]  /*7c30*/  FFMA.FTZ R192, R35, UR20, -R178.reuse ;  /* 0x0000001423c07c23 */ /* 0x100fe200080108b2 */
[----:B------:R-:W-:Y:S01]  /*7c40*/  LDSM.16.MT88.4 R164, [R220+0x18800] ;  /* 0x01880000dca4783b */ /* 0x000fe20000004200 */
[--C-:B------:R-:W-:Y:S01]  /*7c50*/  FFMA.FTZ R195, R230, UR20, -R183.reuse ;  /* 0x00000014e6c37c23 */ /* 0x100fe200080108b7 */
[--C-:B------:R-:W-:Y:S01]  /*7c60*/  FFMA.FTZ R229, R229, UR20, -R183.reuse ;  /* 0x00000014e5e57c23 */ /* 0x100fe200080108b7 */
[--C-:B------:R-:W-:Y:S01]  /*7c70*/  FFMA.FTZ R230, R231, UR20, -R183.reuse ;  /* 0x00000014e7e67c23 */ /* 0x100fe200080108b7 */
[----:B------:R-:W-:Y:S01]  /*7c80*/  MUFU.EX2 R172, R172 ;  /* 0x000000ac00ac7308 */ /* 0x000fe20000000800 */
[----:B------:R-:W-:Y:S01]  /*7c90*/  LDSM.16.MT88.4 R32, [R217+0x18800] ;  /* 0x01880000d920783b */ /* 0x000fe20000004200 */
        /* <DEDUP_REMOVED lines=9> */
[----:B------:R-:W-:Y:S01]  /*7d30*/  FFMA.FTZ R182, R182, UR20, -R183 ;  /* 0x00000014b6b67c23 */ /* 0x000fe200080108b7 */
[--C-:B------:R-:W-:Y:S01]  /*7d40*/  FFMA.FTZ R181, R181, UR20, -R178.reuse ;  /* 0x00000014b5b57c23 */ /* 0x100fe200080108b2 */
[--C-:B------:R-:W-:Y:S01]  /*7d50*/  FFMA.FTZ R180, R180, UR20, -R178.reuse ;  /* 0x00000014b4b47c23 */ /* 0x100fe200080108b2 */
[--C-:B------:R-:W-:Y:S01]  /*7d60*/  FFMA.FTZ R179, R179, UR20, -R178.reuse ;  /* 0x00000014b3b37c23 */ /* 0x100fe200080108b2 */
[----:B------:R-:W-:Y:S01]  /*7d70*/  FFMA.FTZ R177, R177, UR20, -R178 ;  /* 0x00000014b1b17c23 */ /* 0x000fe200080108b2 */
[----:B------:R-:W-:Y:S08]  /*7d80*/  MUFU.EX2 R170, R170 ;  /* 0x000000aa00aa7308 */ /* 0x000ff00000000800 */
[----:B------:R-:W3:Y:S01]  /*7d90*/  MUFU.EX2 R169, R169 ;  /* 0x000000a900a97308 */ /* 0x000ee20000000800 */
[----:B--2---:R-:W-:-:S07]  /*7da0*/  F2FP.BF16.F32.PACK_AB R6, R171, R172 ;  /* 0x000000acab06723e */ /* 0x004fce00000010ff */
[----:B------:R-:W-:Y:S08]  /*7db0*/  MUFU.EX2 R168, R168 ;  /* 0x000000a800a87308 */ /* 0x000ff00000000800 */
[----:B------:R-:W2:Y:S01]  /*7dc0*/  MUFU.EX2 R175, R175 ;  /* 0x000000af00af7308 */ /* 0x000ea20000000800 */
[----:B---3--:R-:W-:-:S07]  /*7dd0*/  F2FP.BF16.F32.PACK_AB R5, R169, R170 ;  /* 0x000000aaa905723e */ /* 0x008fce00000010ff */
[----:B------:R3:W4:Y:S08]  /*7de0*/  MUFU.EX2 R176, R4 ;  /* 0x0000000400b07308 */ /* 0x0007300000000800 */
[----:B------:R-:W1:Y:S01]  /*7df0*/  MUFU.EX2 R3, R3 ;  /* 0x0000000300037308 */ /* 0x000e620000000800 */
        /* <DEDUP_REMOVED lines=20> */
[-C--:B-----5:R-:W-:Y:S01]  /*7f40*/  FMUL.FTZ R36, R36, R176.reuse ;  /* 0x000000b024247220 */ /* 0x0a0fe20000410000 */
        /* <DEDUP_REMOVED lines=138> */
[C---:B-1----:R-:W-:Y:S01]  /*87f0*/  HMMA.16816.F32.BF16 R100, R4.reuse, R20, R100 ;  /* 0x000000140464723c */ /* 0x042fe20000041864 */
[-C--:B------:R-:W-:Y:S01]  /*8800*/  FMUL.FTZ R146, R146, R3.reuse ;  /* 0x0000000392927220 */ /* 0x080fe20000410000 */
[-C--:B------:R-:W-:Y:S01]  /*8810*/  FMUL.FTZ R147, R147, R3.reuse ;  /* 0x0000000393937220 */ /* 0x080fe20000410000 */
[----:B------:R-:W-:Y:S01]  /*8820*/  FFMA.FTZ R174, R248, R176, R174 ;  /* 0x000000b0f8ae7223 */ /* 0x000fe200000100ae */
[----:B------:R-:W-:Y:S01]  /*8830*/  FFMA.FTZ R3, R245, R3, R170 ;  /* 0x00000003f5037223 */ /* 0x000fe200000100aa */
[----:B------:R-:W1:Y:S01]  /*8840*/  MUFU.EX2 R190, R190 ;  /* 0x000000be00be7308 */ /* 0x000e620000000800 */
[----:B------:R-:W-:Y:S01]  /*8850*/  HMMA.16816.F32.BF16 R104, R4, R22, R104 ;  /* 0x000000160468723c */ /* 0x000fe20000041868 */
[----:B------:R-:W1:Y:S01]  /*8860*/  LDSM.16.MT88.4 R20, [R220+0x1e000] ;  /* 0x01e00000dc14783b */ /* 0x000e620000004200 */
[----:B------:R-:W-:Y:S01]  /*8870*/  FADD.FTZ R174, R173, R174 ;  /* 0x000000aeadae7221 */ /* 0x000fe20000010000 */
[----:B------:R-:W-:-:S03]  /*8880*/  FADD.FTZ R3, R169, R3 ;  /* 0x00000003a9037221 */ /* 0x000fc60000010000 */
[----:B---3--:R-:W-:Y:S01]  /*8890*/  HMMA.16816.F32.BF16 R116, R4, R16, R116 ;  /* 0x000000100474723c */ /* 0x008fe20000041874 */
[----:B------:R-:W3:Y:S01]  /*88a0*/  MUFU.EX2 R192, R192 ;  /* 0x000000c000c07308 */ /* 0x000ee20000000800 */
[----:B------:R-:W-:Y:S01]  /*88b0*/  FADD.FTZ R174, R172, R174 ;  /* 0x000000aeacae7221 */ /* 0x000fe20000010000 */
[----:B------:R-:W-:-:S03]  /*88c0*/  FADD.FTZ R3, R168, R3 ;  /* 0x00000003a8037221 */ /* 0x000fc60000010000 */
[C---:B------:R-:W-:Y:S01]  /*88d0*/  HMMA.16816.F32.BF16 R120, R4.reuse, R18, R120 ;  /* 0x000000120478723c */ /* 0x040fe20000041878 */
[----:B------:R-:W3:Y:S01]  /*88e0*/  LDSM.16.MT88.4 R16, [R217+0x1e000] ;  /* 0x01e00000d910783b */ /* 0x000ee20000004200 */
[----:B------:R-:W-:Y:S01]  /*88f0*/  FADD.FTZ R174, R171, R174 ;  /* 0x000000aeabae7221 */ /* 0x000fe20000010000 */
[----:B------:R-:W-:Y:S01]  /*8900*/  MUFU.EX2 R193, R193 ;  /* 0x000000c100c17308 */ /* 0x000fe20000000800 */
[----:B------:R-:W-:Y:S02]  /*8910*/  FADD.FTZ R3, R175, R3 ;  /* 0x00000003af037221 */ /* 0x000fe40000010000 */
[----:B----4-:R-:W-:Y:S01]  /*8920*/  HMMA.16816.F32.BF16 R108, R4, R24, R108 ;  /* 0x00000018046c723c */ /* 0x010fe2000004186c */
[----:B--2---:R-:W-:Y:S01]  /*8930*/  FADD.FTZ R174, R187, R174 ;  /* 0x000000aebbae7221 */ /* 0x004fe20000010000 */
[----:B-1----:R-:W-:-:S03]  /*8940*/  FADD.FTZ R3, R190, R3 ;  /* 0x00000003be037221 */ /* 0x002fc60000010000 */
[----:B------:R-:W1:Y:S01]  /*8950*/  MUFU.EX2 R194, R194 ;  /* 0x000000c200c27308 */ /* 0x000e620000000800 */
[C---:B------:R-:W-:Y:S01]  /*8960*/  HMMA.16816.F32.BF16 R112, R4.reuse, R26, R112 ;  /* 0x0000001a0470723c */ /* 0x040fe20000041870 */
[----:B------:R-:W2:Y:S06]  /*8970*/  LDSM.16.MT88.4 R24, [R218+0x1e000] ;  /* 0x01e00000da18783b */ /* 0x000eac0000004200 */
[----:B------:R-:W4:Y:S08]  /*8980*/  MUFU.EX2 R195, R195 ;  /* 0x000000c300c37308 */ /* 0x000f300000000800 */
[----:B------:R-:W-:Y:S01]  /*8990*/  MUFU.EX2 R229, R229 ;  /* 0x000000e500e57308 */ /* 0x000fe20000000800 */
[C---:B------:R-:W-:Y:S06]  /*89a0*/  HMMA.16816.F32.BF16 R124, R4.reuse, R20, R124 ;  /* 0x00000014047c723c */ /* 0x040fec000004187c */
[C---:B------:R-:W-:Y:S01]  /*89b0*/  HMMA.16816.F32.BF16 R128, R4.reuse, R22, R128 ;  /* 0x000000160480723c */ /* 0x040fe20000041880 */
[----:B------:R-:W1:Y:S01]  /*89c0*/  LDSM.16.MT88.4 R20, [R216+0x1e000] ;  /* 0x01e00000d814783b */ /* 0x000e620000004200 */
[----:B------:R-:W-:Y:S04]  /*89d0*/  MUFU.EX2 R230, R230 ;  /* 0x000000e600e67308 */ /* 0x000fe80000000800 */
[C---:B---3--:R-:W-:Y:S04]  /*89e0*/  HMMA.16816.F32.BF16 R136, R4.reuse, R16, R136 ;  /* 0x000000100488723c */ /* 0x048fe80000041888 */
[----:B------:R-:W-:Y:S02]  /*89f0*/  MUFU.EX2 R228, R228 ;  /* 0x000000e400e47308 */ /* 0x000fe40000000800 */
[C---:B------:R-:W-:Y:S01]  /*8a00*/  HMMA.16816.F32.BF16 R148, R4.reuse, R18, R148 ;  /* 0x000000120494723c */ /* 0x040fe20000041894 */
[----:B------:R-:W3:Y:S05]  /*8a10*/  LDSM.16.MT88.4 R16, [R218+0x18800] ;  /* 0x01880000da10783b */ /* 0x000eea0000004200 */
[C---:B--2---:R-:W-:Y:S01]  /*8a20*/  HMMA.16816.F32.BF16 R132, R4.reuse, R24, R132 ;  /* 0x000000180484723c */ /* 0x044fe20000041884 */
[----:B------:R-:W2:Y:S05]  /*8a30*/  MUFU.EX2 R197, R197 ;  /* 0x000000c500c57308 */ /* 0x000eaa0000000800 */
[C---:B------:R-:W-:Y:S01]  /*8a40*/  HMMA.16816.F32.BF16 R152, R4.reuse, R26, R152 ;  /* 0x0000001a0498723c */ /* 0x040fe20000041898 */
[----:B------:R-:W2:Y:S02]  /*8a50*/  LDSM.16.MT88.4 R24, [R220+0x1a800] ;  /* 0x01a80000dc18783b */ /* 0x000ea40000004200 */
[----:B------:R-:W2:Y:S08]  /*8a60*/  MUFU.EX2 R199, R199 ;  /* 0x000000c700c77308 */ /* 0x000eb00000000800 */
[----:B------:R-:W-:Y:S01]  /*8a70*/  MUFU.EX2 R198, R198 ;  /* 0x000000c600c67308 */ /* 0x000fe20000000800 */
[C---:B-1----:R-:W-:Y:S07]  /*8a80*/  HMMA.16816.F32.BF16 R140, R4.reuse, R20, R140 ;  /* 0x00000014048c723c */ /* 0x042fee000004188c */
[----:B------:R-:W1:Y:S01]  /*8a90*/  MUFU.EX2 R196, R196 ;  /* 0x000000c400c47308 */ /* 0x000e620000000800 */
[----:B------:R-:W-:Y:S01]  /*8aa0*/  HMMA.16816.F32.BF16 R144, R4, R22, R144 ;  /* 0x000000160490723c */ /* 0x000fe20000041890 */
[----:B------:R-:W1:Y:S06]  /*8ab0*/  LDSM.16.MT88.4 R20, [R218+0x1a800] ;  /* 0x01a80000da14783b */ /* 0x000e6c0000004200 */
[----:B------:R-:W1:Y:S01]  /*8ac0*/  MUFU.EX2 R186, R186 ;  /* 0x000000ba00ba7308 */ /* 0x000e620000000800 */
[C---:B------:R-:W-:Y:S01]  /*8ad0*/  F2FP.BF16.F32.PACK_AB R4, R188.reuse, R187 ;  /* 0x000000bbbc04723e */ /* 0x040fe200000010ff */
[----:B------:R-:W-:Y:S01]  /*8ae0*/  FADD.FTZ R188, R188, R174 ;  /* 0x000000aebcbc7221 */ /* 0x000fe20000010000 */
[C---:B------:R-:W-:Y:S01]  /*8af0*/  F2FP.BF16.F32.PACK_AB R5, R192.reuse, R190 ;  /* 0x000000bec005723e */ /* 0x040fe200000010ff */
[----:B------:R-:W-:Y:S01]  /*8b00*/  FADD.FTZ R192, R192, R3 ;  /* 0x00000003c0c07221 */ /* 0x000fe20000010000 */
[----:B------:R-:W-:-:S03]  /*8b10*/  F2FP.BF16.F32.PACK_AB R6, R191, R189 ;  /* 0x000000bdbf06723e */ /* 0x000fc600000010ff */
[----:B------:R-:W-:Y:S01]  /*8b20*/  MUFU.EX2 R185, R185 ;  /* 0x000000b900b97308 */ /* 0x000fe20000000800 */
[C---:B------:R-:W-:Y:S01]  /*8b30*/  F2FP.BF16.F32.PACK_AB R7, R194.reuse, R193 ;  /* 0x000000c1c207723e */ /* 0x040fe200000010ff */
[----:B------:R-:W-:Y:S01]  /*8b40*/  FADD.FTZ R188, R189, R188 ;  /* 0x000000bcbdbc7221 */ /* 0x000fe20000010000 */
[----:B------:R-:W-:Y:S01]  /*8b50*/  FADD.FTZ R192, R193, R192 ;  /* 0x000000c0c1c07221 */ /* 0x000fe20000010000 */
[----:B------:R-:W-:Y:S02]  /*8b60*/  MOV R3, R0 ;  /* 0x0000000000037202 */ /* 0x000fe40000000f00 */
[----:B------:R-:W-:Y:S01]  /*8b70*/  FADD.FTZ R191, R191, R188 ;  /* 0x000000bcbfbf7221 */ /* 0x000fe20000010000 */
[----:B------:R-:W-:Y:S01]  /*8b80*/  FADD.FTZ R194, R194, R192 ;  /* 0x000000c0c2c27221 */ /* 0x000fe20000010000 */
[----:B---3--:R-:W-:Y:S01]  /*8b90*/  HMMA.16816.F32.BF16 R36, R4, R16, R36 ;  /* 0x000000100424723c */ /* 0x008fe20000041824 */
[----:B------:R-:W-:Y:S01]  /*8ba0*/  MUFU.EX2 R184, R184 ;  /* 0x000000b800b87308 */ /* 0x000fe20000000800 */
[----:B----4-:R-:W-:Y:S01]  /*8bb0*/  FADD.FTZ R191, R195, R191 ;  /* 0x000000bfc3bf7221 */ /* 0x010fe20000010000 */
[----:B--2---:R-:W-:-:S03]  /*8bc0*/  FADD.FTZ R194, R197, R194 ;  /* 0x000000c2c5c27221 */ /* 0x004fc60000010000 */
[C---:B------:R-:W-:Y:S01]  /*8bd0*/  HMMA.16816.F32.BF16 R40, R4.reuse, R18, R40 ;  /* 0x000000120428723c */ /* 0x040fe20000041828 */
[----:B------:R-:W2:Y:S02]  /*8be0*/  LDSM.16.MT88.4 R16, [R217+0x1a800] ;  /* 0x01a80000d910783b */ /* 0x000ea40000004200 */
[----:B------:R-:W-:Y:S03]  /*8bf0*/  MUFU.EX2 R182, R182 ;  /* 0x000000b600b67308 */ /* 0x000fe60000000800 */
[C---:B------:R-:W-:Y:S05]  /*8c00*/  HMMA.16816.F32.BF16 R52, R4.reuse, R28, R52 ;  /* 0x0000001c0434723c */ /* 0x040fea0000041834 */
[----:B------:R-:W3:Y:S01]  /*8c10*/  MUFU.EX2 R181, R181 ;  /* 0x000000b500b57308 */ /* 0x000ee20000000800 */
[C---:B------:R-:W-:Y:S01]  /*8c20*/  HMMA.16816.F32.BF16 R56, R4.reuse, R30, R56 ;  /* 0x0000001e0438723c */ /* 0x040fe20000041838 */
[----:B------:R-:W4:Y:S05]  /*8c30*/  LDSM.16.MT88.4 R28, [R220+0x1c800] ;  /* 0x01c80000dc1c783b */ /* 0x000f2a0000004200 */
[C---:B------:R-:W-:Y:S01]  /*8c40*/  HMMA.16816.F32.BF16 R44, R4.reuse, R32, R44 ;  /* 0x00000020042c723c */ /* 0x040fe2000004182c */
[----:B------:R-:W3:Y:S05]  /*8c50*/  MUFU.EX2 R180, R180 ;  /* 0x000000b400b47308 */ /* 0x000eea0000000800 */
[C---:B------:R-:W-:Y:S01]  /*8c60*/  HMMA.16816.F32.BF16 R48, R4.reuse, R34, R48 ;  /* 0x000000220430723c */ /* 0x040fe20000041830 */
[----:B------:R-:W3:Y:S02]  /*8c70*/  LDSM.16.MT88.4 R32, [R216+0x1a800] ;  /* 0x01a80000d820783b */ /* 0x000ee40000004200 */
[----:B------:R-:W3:Y:S03]  /*8c80*/  MUFU.EX2 R179, R179 ;  /* 0x000000b300b37308 */ /* 0x000ee60000000800 */
[C---:B------:R-:W-:Y:S05]  /*8c90*/  HMMA.16816.F32.BF16 R60, R4.reuse, R24, R60 ;  /* 0x00000018043c723c */ /* 0x040fea000004183c */
[----:B------:R-:W3:Y:S01]  /*8ca0*/  MUFU.EX2 R177, R177 ;  /* 0x000000b100b17308 */ /* 0x000ee20000000800 */
        /* <DEDUP_REMOVED lines=36> */
[----:B------:R-:W-:Y:S01]  /*8ef0*/  HMMA.16816.F32.BF16 R144, R4, R22, R144 ;  /* 0x000000160490723c */ /* 0x000fe20000041890 */
[----:B------:R-:W1:Y:S06]  /*8f00*/  LDSM.16.MT88.4 R20, [R218+0x1b000] ;  /* 0x01b00000da14783b */ /* 0x000e6c0000004200 */
[C---:B------:R-:W-:Y:S01]  /*8f10*/  F2FP.BF16.F32.PACK_AB R4, R229.reuse, R195 ;  /* 0x000000c3e504723e */ /* 0x040fe200000010ff */
[----:B------:R-:W-:Y:S01]  /*8f20*/  FADD.FTZ R229, R229, R191 ;  /* 0x000000bfe5e57221 */ /* 0x000fe20000010000 */
[C---:B------:R-:W-:Y:S01]  /*8f30*/  F2FP.BF16.F32.PACK_AB R5, R199.reuse, R197 ;  /* 0x000000c5c705723e */ /* 0x040fe200000010ff */
        /* <DEDUP_REMOVED lines=15> */
[----:B----4-:R-:W-:Y:S01]  /*9030*/  HMMA.16816.F32.BF16 R36, R4, R28, R36 ;  /* 0x0000001c0424723c */ /* 0x010fe20000041824 */
[----:B------:R-:W-:Y:S01]  /*9040*/  FADD.FTZ R196, R179, R196 ;  /* 0x000000c4b3c47221 */ /* 0x000fe20000010000 */
[----:B------:R-:W-:-:S03]  /*9050*/  FADD.FTZ R248, R182, R228 ;  /* 0x000000e4b6f87221 */ /* 0x000fc60000010000 */
[----:B------:R-:W-:Y:S01]  /*9060*/  FADD.FTZ R245, R177, R196 ;  /* 0x000000c4b1f57221 */ /* 0x000fe20000010000 */
        /* <DEDUP_REMOVED lines=13> */
[----:B------:R-:W-:Y:S05]  /*9140*/  LDSM.16.MT88.4 R20, [R220+0x1f000] ;  /* 0x01f00000dc14783b */ /* 0x000fea0000004200 */
[C---:B--2---:R-:W-:Y:S06]  /*9150*/  HMMA.16816.F32.BF16 R76, R4.reuse, R16, R76 ;  /* 0x00000010044c723c */ /* 0x044fec000004184c */
[C---:B------:R-:W-:Y:S01]  /*9160*/  HMMA.16816.F32.BF16 R80, R4.reuse, R18, R80 ;  /* 0x000000120450723c */ /* 0x040fe20000041850 */
[----:B------:R-:W1:Y:S05]  /*9170*/  LDSM.16.MT88.4 R16, [R216+0x1d000] ;  /* 0x01d00000d810783b */ /* 0x000e6a0000004200 */
        /* <DEDUP_REMOVED lines=15> */
[C---:B------:R-:W-:Y:S06]  /*9270*/  HMMA.16816.F32.BF16 R124, R4.reuse, R20, R124 ;  /* 0x00000014047c723c */ /* 0x040fec000004187c */
[C---:B------:R-:W-:Y:S01]  /*9280*/  HMMA.16816.F32.BF16 R128, R4.reuse, R22, R128 ;  /* 0x000000160480723c */ /* 0x040fe20000041880 */
[----:B------:R-:W1:Y:S05]  /*9290*/  LDSM.16.MT88.4 R20, [R218+0x19800] ;  /* 0x01980000da14783b */ /* 0x000e6a0000004200 */
[C---:B--2---:R-:W-:Y:S06]  /*92a0*/  HMMA.16816.F32.BF16 R140, R4.reuse, R28, R140 ;  /* 0x0000001c048c723c */ /* 0x044fec000004188c */
[C---:B------:R-:W-:Y:S01]  /*92b0*/  HMMA.16816.F32.BF16 R144, R4.reuse, R30, R144 ;  /* 0x0000001e0490723c */ /* 0x040fe20000041890 */
[----:B------:R-:W2:Y:S05]  /*92c0*/  LDSM.16.MT88.4 R28, [R220+0x1b800] ;  /* 0x01b80000dc1c783b */ /* 0x000eaa0000004200 */
[C---:B----4-:R-:W-:Y:S06]  /*92d0*/  HMMA.16816.F32.BF16 R132, R4.reuse, R164, R132 ;  /* 0x000000a40484723c */ /* 0x050fec0000041884 */
[C---:B------:R-:W-:Y:S01]  /*92e0*/  HMMA.16816.F32.BF16 R152, R4.reuse, R166, R152 ;  /* 0x000000a60498723c */ /* 0x040fe20000041898 */
[----:B------:R-:W-:Y:S05]  /*92f0*/  LDSM.16.MT88.4 R164, [R218+0x1b800] ;  /* 0x01b80000daa4783b */ /* 0x000fea0000004200 */
[C---:B---3--:R-:W-:Y:S06]  /*9300*/  HMMA.16816.F32.BF16 R136, R4.reuse, R32, R136 ;  /* 0x000000200488723c */ /* 0x048fec0000041888 */
[----:B------:R-:W-:Y:S01]  /*9310*/  HMMA.16816.F32.BF16 R148, R4, R34, R148 ;  /* 0x000000220494723c */ /* 0x000fe20000041894 */
[----:B------:R-:W3:Y:S06]  /*9320*/  LDSM.16.MT88.4 R32, [R216+0x19800] ;  /* 0x01980000d820783b */ /* 0x000eec0000004200 */
[----:B------:R-:W-:-:S02]  /*9330*/  F2FP.BF16.F32.PACK_AB R4, R185, R186 ;  /* 0x000000bab904723e */ /* 0x000fc400000010ff */
[----:B------:R-:W-:Y:S02]  /*9340*/  F2FP.BF16.F32.PACK_AB R5, R180, R181 ;  /* 0x000000b5b405723e */ /* 0x000fe400000010ff */
[----:B------:R-:W-:Y:S02]  /*9350*/  F2FP.BF16.F32.PACK_AB R6, R182, R184 ;  /* 0x000000b8b606723e */ /* 0x000fe400000010ff */
[----:B------:R-:W-:-:S07]  /*9360*/  F2FP.BF16.F32.PACK_AB R7, R177, R179 ;  /* 0x000000b3b107723e */ /* 0x000fce00000010ff */
[C---:B------:R-:W-:Y:S06]  /*9370*/  HMMA.16816.F32.BF16 R160, R4.reuse, R24, R160 ;  /* 0x0000001804a0723c */ /* 0x040fec00000418a0 */
        /* <DEDUP_REMOVED lines=13> */
[----:B------:R-:W-:Y:S05]  /*9450*/  LDSM.16.MT88.4 R32, [R216+0x1d800] ;  /* 0x01d80000d820783b */ /* 0x000fea0000004200 */
        /* <DEDUP_REMOVED lines=16> */
[----:B------:R-:W-:Y:S01]  /*9560*/  HMMA.16816.F32.BF16 R112, R4, R166, R112 ;  /* 0x000000a60470723c */ /* 0x000fe20000041870 */
[----:B------:R-:W-:-:S05]  /*9570*/  MOV R164, R2 ;  /* 0x0000000200a47202 */ /* 0x000fca0000000f00 */
[C---:B------:R-:W-:Y:S06]  /*9580*/  HMMA.16816.F32.BF16 R116, R4.reuse, R32, R116 ;  /* 0x000000200474723c */ /* 0x040fec0000041874 */
[C---:B------:R-:W-:Y:S06]  /*9590*/  HMMA.16816.F32.BF16 R120, R4.reuse, R34, R120 ;  /* 0x000000220478723c */ /* 0x040fec0000041878 */
[C---:B----4-:R-:W-:Y:S06]  /*95a0*/  HMMA.16816.F32.BF16 R124, R4.reuse, R24, R124 ;  /* 0x00000018047c723c */ /* 0x050fec000004187c */
        /* <DEDUP_REMOVED lines=10> */
[----:B------:R-:W1:Y:S01]  /*9650*/  @!P6 LDC.64 R6, c[0x0][0x220] ;  /* 0x00008800ff06eb82 */ /* 0x000e620000000a00 */
[----:B------:R-:W-:-:S04]  /*9660*/  DEPBAR.LE SB0, 0x0 ;  /* 0x000080000000791a */ /* 0x000fc80000000000 */
[----:B------:R-:W-:-:S03]  /*9670*/  USHF.R.S32.HI UR4, URZ, 0x1f, UR23 ;  /* 0x0000001f3f047899 */ /* 0x000fc60008011417 */
[----:B------:R-:W-:Y:S01]  /*9680*/  BAR.SYNC.DEFER_BLOCKING 0x0 ;  /* 0x0000000000007b1d */ /* 0x000fe20000010000 */
[----:B------:R-:W-:Y:S02]  /*9690*/  UIMAD.WIDE.U32 UR6, UR23, UR10, URZ ;  /* 0x0000000a170672a5 */ /* 0x000fe4000f8e003f */
[----:B------:R-:W-:Y:S02]  /*96a0*/  UIMAD UR4, UR4, UR10, URZ ;  /* 0x0000000a040472a4 */ /* 0x000fe4000f8e023f */
[----:B------:R-:W-:-:S03]  /*96b0*/  UISETP.GE.AND UP0, UPT, UR22, 0x4, UPT ;  /* 0x000000041600788c */ /* 0x000fc6000bf06270 */
[----:B------:R-:W2:Y:S01]  /*96c0*/  @!P5 LDC.64 R4, c[0x0][0x220] ;  /* 0x00008800ff04db82 */ /* 0x000ea20000000a00 */
[----:B------:R-:W-:Y:S01]  /*96d0*/  UIMAD UR4, UR23, UR11, UR4 ;  /* 0x0000000b170472a4 */ /* 0x000fe2000f8e0204 */
[----:B------:R-:W-:Y:S02]  /*96e0*/  IMAD.U32 R16, RZ, RZ, UR6 ;  /* 0x00000006ff107e24 */ /* 0x000fe4000f8e00ff */
[----:B------:R-:W-:Y:S01]  /*96f0*/  IMAD.U32 R17, RZ, RZ, UR7 ;  /* 0x00000007ff117e24 */ /* 0x000fe2000f8e00ff */
[----:B------:R-:W-:Y:S02]  /*9700*/  UIADD3 UR4, UR7, UR4, URZ ;  /* 0x0000000407047290 */ /* 0x000fe4000fffe03f */
[----:B------:R-:W-:Y:S01]  /*9710*/  LEA R24, P0, R16, R8, 0x6 ;  /* 0x0000000810187211 */ /* 0x000fe200078030ff */
[----:B------:R-:W3:Y:S03]  /*9720*/  @!P4 LDC.64 R22, c[0x0][0x220] ;  /* 0x00008800ff16cb82 */ /* 0x000ee60000000a00 */
[----:B------:R-:W-:Y:S01]  /*9730*/  IMAD.U32 R3, RZ, RZ, UR4 ;  /* 0x00000004ff037e24 */ /* 0x000fe2000f8e00ff */
[----:B-1----:R-:W-:-:S04]  /*9740*/  @!P6 LEA R28, P1, R24, R6, 0x1 ;  /* 0x00000006181ce211 */ /* 0x002fc800078208ff */
[----:B------:R-:W1:Y:S01]  /*9750*/  @!P3 LDC.64 R20, c[0x0][0x220] ;  /* 0x00008800ff14bb82 */ /* 0x000e620000000a00 */
[----:B------:R-:W-:Y:S01]  /*9760*/  LEA.HI.X R3, R16, R11, R3, 0x6, P0 ;  /* 0x0000000b10037211 */ /* 0x000fe200000f3403 */
[----:B------:R-:W-:Y:S03]  /*9770*/  @P6 STS.128 [R227+0x18000], RZ ;  /* 0x018000ffe3006388 */ /* 0x000fe60000000c00 */
[----:B------:R-:W-:-:S03]  /*9780*/  @!P6 LEA.HI.X R29, R24, R7, R3, 0x1, P1 ;  /* 0x00000007181de211 */ /* 0x000fc600008f0c03 */
[----:B------:R-:W4:Y:S01]  /*9790*/  @!P6 LDC.64 R18, c[0x0][0x220] ;  /* 0x00008800ff12eb82 */ /* 0x000f220000000a00 */
[C---:B--2---:R-:W-:Y:S01]  /*97a0*/  @!P5 LEA R26, P0, R24.reuse, R4, 0x1 ;  /* 0x00000004181ad211 */ /* 0x044fe200078008ff */
[----:B------:R-:W-:Y:S01]  /*97b0*/  @!PT LDS RZ, [RZ] ;  /* 0x00000000fffff984 */ /* 0x000fe20000000800 */
[----:B------:R-:W-:Y:S01]  /*97c0*/  @!PT LDS RZ, [RZ] ;  /* 0x00000000fffff984 */ /* 0x000fe20000000800 */
[----:B------:R-:W-:Y:S01]  /*97d0*/  @!PT LDS RZ, [RZ] ;  /* 0x00000000fffff984 */ /* 0x000fe20000000800 */
[----:B------:R-:W-:Y:S03]  /*97e0*/  @!P6 LDGSTS.E.BYPASS.LTC128B.128 [R227+0x18000], desc[UR30][R28.64] ;  /* 0x180000001ce3efae */ /* 0x000fe6000b901d5e */
[C---:B------:R-:W-:Y:S01]  /*97f0*/  @!P5 LEA.HI.X R27, R24.reuse, R5, R3, 0x1, P0 ;  /* 0x00000005181bd211 */ /* 0x040fe200000f0c03 */
[----:B------:R-:W-:Y:S02]  /*9800*/  @P5 STS.128 [R227+0x1a000], RZ ;  /* 0x01a000ffe3005388 */ /* 0x000fe40000000c00 */
[----:B------:R-:W2:Y:S01]  /*9810*/  @!P5 LDC.64 R16, c[0x0][0x220] ;  /* 0x00008800ff10db82 */ /* 0x000ea20000000a00 */
[C---:B---3--:R-:W-:Y:S01]  /*9820*/  @!P4 LEA R30, P0, R24.reuse, R22, 0x1 ;  /* 0x00000016181ec211 */ /* 0x048fe200078008ff */
[----:B------:R-:W-:Y:S01]  /*9830*/  @!PT LDS RZ, [RZ] ;  /* 0x00000000fffff984 */ /* 0x000fe20000000800 */
[----:B------:R-:W-:Y:S01]  /*9840*/  @!PT LDS RZ, [RZ] ;  /* 0x00000000fffff984 */ /* 0x000fe20000000800 */
[----:B------:R-:W-:Y:S01]  /*9850*/  @!PT LDS RZ, [RZ] ;  /* 0x00000000fffff984 */ /* 0x000fe20000000800 */
[----:B------:R4:W-:Y:S01]  /*9860*/  @!P5 LDGSTS.E.BYPASS.LTC128B.128 [R227+0x1a000], desc[UR30][R26.64+0x80] ;  /* 0x1a0000801ae3dfae */ /* 0x0009e2000b901d5e */
[----:B------:R-:W-:-:S02]  /*9870*/  IADD3 R22, P2, R24, UR36, RZ ;  /* 0x0000002418167c10 */ /* 0x000fc4000ff5e0ff */
[C-C-:B------:R-:W-:Y:S01]  /*9880*/  @!P4 LEA.HI.X R31, R24.reuse, R23, R3.reuse, 0x1, P0 ;  /* 0x00000017181fc211 */ /* 0x140fe200000f0c03 */
[----:B------:R-:W-:Y:S02]  /*9890*/  @P4 STS.128 [R227+0x1c000], RZ ;  /* 0x01c000ffe3004388 */ /* 0x000fe40000000c00 */
[----:B------:R-:W3:Y:S01]  /*98a0*/  @!P4 LDC.64 R6, c[0x0][0x220] ;  /* 0x00008800ff06cb82 */ /* 0x000ee20000000a00 */
[C---:B-1----:R-:W-:Y:S01]  /*98b0*/  @!P3 LEA R20, P0, R24.reuse, R20, 0x1 ;  /* 0x000000141814b211 */ /* 0x042fe200078008ff */
[----:B------:R-:W-:Y:S01]  /*98c0*/  @!PT LDS RZ, [RZ] ;  /* 0x00000000fffff984 */ /* 0x000fe20000000800 */
[----:B------:R-:W-:Y:S01]  /*98d0*/  @!PT LDS RZ, [RZ] ;  /* 0x00000000fffff984 */ /* 0x000fe20000000800 */
[----:B------:R-:W-:Y:S01]  /*98e0*/  @!PT LDS RZ, [RZ] ;  /* 0x00000000fffff984 */ /* 0x000fe20000000800 */
[----:B------:R1:W-:Y:S03]  /*98f0*/  @!P4 LDGSTS.E.BYPASS.LTC128B.128 [R227+0x1c000], desc[UR30][R30.64+0x100] ;  /* 0x1c0001001ee3cfae */ /* 0x0003e6000b901d5e */
[----:B------:R-:W-:Y:S01]  /*9900*/  @!P3 LEA.HI.X R21, R24, R21, R3, 0x1, P0 ;  /* 0x000000151815b211 */ /* 0x000fe200000f0c03 */
[----:B------:R-:W-:Y:S02]  /*9910*/  @P3 STS.128 [R227+0x1e000], RZ ;  /* 0x01e000ffe3003388 */ /* 0x000fe40000000c00 */
[----:B------:R-:W5:Y:S02]  /*9920*/  @!P3 LDC.64 R4, c[0x0][0x220] ;  /* 0x00008800ff04bb82 */ /* 0x000f640000000a00 */
[----:B------:R-:W-:Y:S01]  /*9930*/  @!PT LDS RZ, [RZ] ;  /* 0x00000000fffff984 */ /* 0x000fe20000000800 */
[----:B------:R-:W-:Y:S01]  /*9940*/  @!PT LDS RZ, [RZ] ;  /* 0x00000000fffff984 */ /* 0x000fe20000000800 */
[----:B------:R-:W-:Y:S01]  /*9950*/  @!PT LDS RZ, [RZ] ;  /* 0x00000000fffff984 */ /* 0x000fe20000000800 */
[----:B------:R1:W-:Y:S04]  /*9960*/  @!P3 LDGSTS.E.BYPASS.LTC128B.128 [R227+0x1e000], desc[UR30][R20.64+0x180] ;  /* 0x1e00018014e3bfae */ /* 0x0003e8000b901d5e */
[----:B------:R-:W-:Y:S01]  /*9970*/  @P6 STS.128 [R227+0x19000], RZ ;  /* 0x019000ffe3006388 */ /* 0x000fe20000000c00 */
[----:B----4-:R-:W-:-:S02]  /*9980*/  @!P6 LEA R26, P1, R22, R18, 0x1 ;  /* 0x00000012161ae211 */ /* 0x010fc400078208ff */
[----:B------:R-:W-:Y:S02]  /*9990*/  IADD3.X R18, R3, UR19, RZ, P2, !PT ;  /* 0x0000001303127c10 */ /* 0x000fe400097fe4ff */
[C---:B--2---:R-:W-:Y:S01]  /*99a0*/  @!P5 LEA R16, P2, R22.reuse, R16, 0x1 ;  /* 0x000000101610d211 */ /* 0x044fe200078408ff */
[----:B------:R-:W2:Y:S01]  /*99b0*/  S2R R3, SR_TID.X ;  /* 0x0000000000037919 */ /* 0x000ea20000002100 */
[C-C-:B------:R-:W-:Y:S02]  /*99c0*/  @!P6 LEA.HI.X R27, R22.reuse, R19, R18.reuse, 0x1, P1 ;  /* 0x00000013161be211 */ /* 0x140fe400008f0c12 */
[C---:B---3--:R-:W-:Y:S02]  /*99d0*/  @!P4 LEA R6, P1, R22.reuse, R6, 0x1 ;  /* 0x000000061606c211 */ /* 0x048fe400078208ff */
[C---:B------:R-:W-:Y:S01]  /*99e0*/  @!P5 LEA.HI.X R17, R22.reuse, R17, R18, 0x1, P2 ;  /* 0x000000111611d211 */ /* 0x040fe200010f0c12 */
[----:B------:R-:W-:Y:S01]  /*99f0*/  @!PT LDS RZ, [RZ] ;  /* 0x00000000fffff984 */ /* 0x000fe20000000800 */
[----:B------:R-:W-:Y:S01]  /*9a00*/  @!PT LDS RZ, [RZ] ;  /* 0x00000000fffff984 */ /* 0x000fe20000000800 */
[----:B------:R-:W-:Y:S01]  /*9a10*/  @!PT LDS RZ, [RZ] ;  /* 0x00000000fffff984 */ /* 0x000fe20000000800 */
[----:B------:R-:W-:Y:S01]  /*9a20*/  @!P6 LDGSTS.E.BYPASS.LTC128B.128 [R227+0x19000], desc[UR30][R26.64] ;  /* 0x190000001ae3efae */ /* 0x000fe2000b901d5e */
[----:B-----5:R-:W-:-:S02]  /*9a30*/  @!P3 LEA R4, P0, R22, R4, 0x1 ;  /* 0x000000041604b211 */ /* 0x020fc400078008ff */
[C-C-:B------:R-:W-:Y:S01]  /*9a40*/  @!P4 LEA.HI.X R7, R22.reuse, R7, R18.reuse, 0x1, P1 ;  /* 0x000000071607c211 */ /* 0x140fe200008f0c12 */
[----:B------:R-:W-:Y:S01]  /*9a50*/  @P5 STS.128 [R227+0x1b000], RZ ;  /* 0x01b000ffe3005388 */ /* 0x000fe20000000c00 */
[----:B------:R-:W-:-:S03]  /*9a60*/  @!P3 LEA.HI.X R5, R22, R5, R18, 0x1, P0 ;  /* 0x000000051605b211 */ /* 0x000fc600000f0c12 */
        /* <DEDUP_REMOVED lines=15> */
[----:B------:R-:W5:Y:S04]  /*9b60*/  LDSM.16.M88.4 R164, [R225+0x10000] ;  /* 0x01000000e1a4783b */ /* 0x000f680000000200 */
[----:B-1----:R-:W1:Y:S04]  /*9b70*/  LDSM.16.M88.4 R28, [R225+0x10800] ;  /* 0x01080000e11c783b */ /* 0x002e680000000200 */
[----:B------:R-:W2:Y:S04]  /*9b80*/  LDSM.16.M88.4 R20, [R225+0x11000] ;  /* 0x01100000e114783b */ /* 0x000ea80000000200 */
[----:B---3--:R-:W-:Y:S04]  /*9b90*/  LDSM.16.M88.4 R16, [R224] ;  /* 0x00000000e010783b */ /* 0x008fe80000000200 */
[----:B------:R-:W-:Y:S04]  /*9ba0*/  LDSM.16.M88.4 R228, [R223] ;  /* 0x00000000dfe4783b */ /* 0x000fe80000000200 */
[----:B----4-:R-:W3:Y:S04]  /*9bb0*/  LDSM.16.M88.4 R4, [R225+0x11800] ;  /* 0x01180000e104783b */ /* 0x010ee80000000200 */
[----:B------:R-:W4:Y:S04]  /*9bc0*/  LDSM.16.M88.4 R192, [R215] ;  /* 0x00000000d7c0783b */ /* 0x000f280000000200 */
[----:B------:R-:W4:Y:S04]  /*9bd0*/  LDSM.16.M88.4 R180, [R214] ;  /* 0x00000000d6b4783b */ /* 0x000f280000000200 */
[----:B------:R-:W4:Y:S04]  /*9be0*/  LDSM.16.M88.4 R176, [R213] ;  /* 0x00000000d5b0783b */ /* 0x000f280000000200 */
[----:B------:R-:W-:Y:S01]  /*9bf0*/  LDSM.16.M88.4 R172, [R222] ;  /* 0x00000000deac783b */ /* 0x000fe20000000200 */
[C---:B-----5:R-:W-:Y:S03]  /*9c00*/  HMMA.16816.F32.BF16 R168, R184.reuse, R164, RZ ;  /* 0x000000a4b8a8723c */ /* 0x060fe600000418ff */
[----:B------:R-:W-:Y:S04]  /*9c10*/  LDSM.16.M88.4 R196, [R219+0x10800] ;  /* 0x01080000dbc4783b */ /* 0x000fe80000000200 */
[----:B------:R-:W0:Y:S01]  /*9c20*/  LDGDEPBAR ;  /* 0x00000000000079af */ /* 0x000e220000000000 */
[C---:B------:R-:W-:Y:S06]  /*9c30*/  HMMA.16816.F32.BF16 R164, R184.reuse, R166, RZ ;  /* 0x000000a6b8a4723c */ /* 0x040fec00000418ff */
[C---:B-1----:R-:W-:Y:S06]  /*9c40*/  HMMA.16816.F32.BF16 R32, R184.reuse, R28, RZ ;  /* 0x0000001cb820723c */ /* 0x042fec00000418ff */
[C---:B--2---:R-:W-:Y:S06]  /*9c50*/  HMMA.16816.F32.BF16 R24, R184.reuse, R20, RZ ;  /* 0x00000014b818723c */ /* 0x044fec00000418ff */
[C---:B------:R-:W-:Y:S06]  /*9c60*/  HMMA.16816.F32.BF16 R28, R184.reuse, R30, RZ ;  /* 0x0000001eb81c723c */ /* 0x040fec00000418ff */
[C---:B------:R-:W-:Y:S06]  /*9c70*/  HMMA.16816.F32.BF16 R20, R184.reuse, R22, RZ ;  /* 0x00000016b814723c */ /* 0x040fec00000418ff */
[C---:B---3--:R-:W-:Y:S06]  /*9c80*/  HMMA.16816.F32.BF16 R188, R184.reuse, R4, RZ ;  /* 0x00000004b8bc723c */ /* 0x048fec00000418ff */
[----:B------:R-:W-:Y:S01]  /*9c90*/  HMMA.16816.F32.BF16 R184, R184, R6, RZ ;  /* 0x00000006b8b8723c */ /* 0x000fe200000418ff */
[----:B------:R-:W1:Y:S05]  /*9ca0*/  LDSM.16.M88.4 R4, [R219+0x10000] ;  /* 0x01000000db04783b */ /* 0x000e6a0000000200 */
[C---:B------:R-:W-:Y:S06]  /*9cb0*/  HMMA.16816.F32.BF16 R168, R16.reuse, R228, R168 ;  /* 0x000000e410a8723c */ /* 0x040fec00000418a8 */
[C---:B------:R-:W-:Y:S01]  /*9cc0*/  HMMA.16816.F32.BF16 R164, R16.reuse, R230, R164 ;  /* 0x000000e610a4723c */ /* 0x040fe200000418a4 */
[----:B------:R-:W-:Y:S05]  /*9cd0*/  LDSM.16.M88.4 R228, [R212+0x1000] ;  /* 0x00100000d4e4783b */ /* 0x000fea0000000200 */
[C---:B----4-:R-:W-:Y:S06]  /*9ce0*/  HMMA.16816.F32.BF16 R32, R16.reuse, R192, R32 ;  /* 0x000000c01020723c */ /* 0x050fec0000041820 */
        /* <DEDUP_REMOVED lines=38> */
[C---:B-1----:R-:W-:Y:S06]  /*9f50*/  HMMA.16816.F32.BF16 R32, R172.reuse, R176, R32 ;  /* 0x000000b0ac20723c */ /* 0x042fec0000041820 */
[C---:B------:R-:W-:Y:S01]  /*9f60*/  HMMA.16816.F32.BF16 R28, R172.reuse, R178, R28 ;  /* 0x000000b2ac1c723c */ /* 0x040fe2000004181c */
[----:B------:R-:W1:Y:S05]  /*9f70*/  LDSM.16.M88.4 R176, [R209] ;  /* 0x00000000d1b0783b */ /* 0x000e6a0000000200 */
[C---:B----4-:R-:W-:Y:S06]  /*9f80*/  HMMA.16816.F32.BF16 R24, R172.reuse, R16, R24 ;  /* 0x00000010ac18723c */ /* 0x050fec0000041818 */
[C---:B------:R-:W-:Y:S01]  /*9f90*/  HMMA.16816.F32.BF16 R20, R172.reuse, R18, R20 ;  /* 0x00000012ac14723c */ /* 0x040fe20000041814 */
[----:B------:R-:W4:Y:S05]  /*9fa0*/  LDSM.16.M88.4 R16, [R208] ;  /* 0x00000000d010783b */ /* 0x000f2a0000000200 */
        /* <DEDUP_REMOVED lines=17> */
[C---:B-----5:R-:W-:Y:S06]  /*a0c0*/  HMMA.16816.F32.BF16 R168, R172.reuse, R228, R168 ;  /* 0x000000e4aca8723c */ /* 0x060fec00000418a8 */
        /* <DEDUP_REMOVED lines=15> */
[C---:B------:R-:W-:Y:S06]  /*a1c0*/  HMMA.16816.F32.BF16 R32, R16.reuse, R196, R32 ;  /* 0x000000c41020723c */ /* 0x040fec0000041820 */
[C---:B------:R-:W-:Y:S01]  /*a1d0*/  HMMA.16816.F32.BF16 R28, R16.reuse, R198, R28 ;  /* 0x000000c6101c723c */ /* 0x040fe2000004181c */
[----:B------:R-:W-:Y:S05]  /*a1e0*/  LDSM.16.M88.4 R196, [R204] ;  /* 0x00000000ccc4783b */ /* 0x000fea0000000200 */
[C---:B--2---:R-:W-:Y:S06]  /*a1f0*/  HMMA.16816.F32.BF16 R24, R16.reuse, R192, R24 ;  /* 0x000000c01018723c */ /* 0x044fec0000041818 */
[C---:B------:R-:W-:Y:S01]  /*a200*/  HMMA.16816.F32.BF16 R20, R16.reuse, R194, R20 ;  /* 0x000000c21014723c */ /* 0x040fe20000041814 */
[----:B------:R-:W2:Y:S05]  /*a210*/  LDSM.16.M88.4 R192, [R225+0x15800] ;  /* 0x01580000e1c0783b */ /* 0x000eaa0000000200 */
        /* <DEDUP_REMOVED lines=23> */
[C---:B----4-:R-:W-:Y:S06]  /*a390*/  HMMA.16816.F32.BF16 R24, R16.reuse, R172, R24 ;  /* 0x000000ac1018723c */ /* 0x050fec0000041818 */
[C---:B------:R-:W-:Y:S01]  /*a3a0*/  HMMA.16816.F32.BF16 R20, R16.reuse, R174, R20 ;  /* 0x000000ae1014723c */ /* 0x040fe20000041814 */
[----:B------:R-:W4:Y:S05]  /*a3b0*/  LDSM.16.M88.4 R172, [R219+0x15800] ;  /* 0x01580000dbac783b */ /* 0x000f2a0000000200 */
[C---:B------:R-:W-:Y:S06]  /*a3c0*/  HMMA.16816.F32.BF16 R188, R16.reuse, R196, R188 ;  /* 0x000000c410bc723c */ /* 0x040fec00000418bc */
        /* <DEDUP_REMOVED lines=11> */
[----:B------:R-:W-:Y:S05]  /*a480*/  LDSM.16.M88.4 R176, [R226+0xc000] ;  /* 0x00c00000e2b0783b */ /* 0x000fea0000000200 */
[C---:B----4-:R-:W-:Y:S06]  /*a490*/  HMMA.16816.F32.BF16 R188, R4.reuse, R172, R188 ;  /* 0x000000ac04bc723c */ /* 0x050fec00000418bc */
[----:B------:R-:W-:Y:S01]  /*a4a0*/  HMMA.16816.F32.BF16 R184, R4, R174, R184 ;  /* 0x000000ae04b8723c */ /* 0x000fe200000418b8 */
[----:B------:R-:W1:Y:S04]  /*a4b0*/  LDSM.16.M88.4 R172, [R212+0x5800] ;  /* 0x00580000d4ac783b */ /* 0x000e680000000200 */
        /* <DEDUP_REMOVED lines=12> */
[----:B------:R-:W1:Y:S04]  /*a580*/  LDSM.16.M88.4 R172, [R203] ;  /* 0x00000000cbac783b */ /* 0x000e680000000200 */
[----:B------:R-:W5:Y:S01]  /*a590*/  LDSM.16.M88.4 R16, [R202] ;  /* 0x00000000ca10783b */ /* 0x000f620000000200 */
[C---:B----4-:R-:W-:Y:S06]  /*a5a0*/  HMMA.16816.F32.BF16 R168, R176.reuse, R4, R168 ;  /* 0x00000004b0a8723c */ /* 0x050fec00000418a8 */
[C---:B------:R-:W-:Y:S01]  /*a5b0*/  HMMA.16816.F32.BF16 R164, R176.reuse, R6, R164 ;  /* 0x00000006b0a4723c */ /* 0x040fe200000418a4 */
[----:B------:R-:W4:Y:S05]  /*a5c0*/  LDSM.16.M88.4 R4, [R201] ;  /* 0x00000000c904783b */ /* 0x000f2a0000000200 */
[C---:B------:R-:W-:Y:S06]  /*a5d0*/  HMMA.16816.F32.BF16 R32, R176.reuse, R228, R32 ;  /* 0x000000e4b020723c */ /* 0x040fec0000041820 */
[C---:B------:R-:W-:Y:S06]  /*a5e0*/  HMMA.16816.F32.BF16 R28, R176.reuse, R230, R28 ;  /* 0x000000e6b01c723c */ /* 0x040fec000004181c */
[C---:B--2---:R-:W-:Y:S06]  /*a5f0*/  HMMA.16816.F32.BF16 R24, R176.reuse, R192, R24 ;  /* 0x000000c0b018723c */ /* 0x044fec0000041818 */
[C---:B------:R-:W-:Y:S01]  /*a600*/  HMMA.16816.F32.BF16 R20, R176.reuse, R194, R20 ;  /* 0x000000c2b014723c */ /* 0x040fe20000041814 */
[----:B------:R-:W2:Y:S05]  /*a610*/  LDSM.16.M88.4 R192, [R200] ;  /* 0x00000000c8c0783b */ /* 0x000eaa0000000200 */
[C---:B---3--:R-:W-:Y:S06]  /*a620*/  HMMA.16816.F32.BF16 R188, R176.reuse, R180, R188 ;  /* 0x000000b4b0bc723c */ /* 0x048fec00000418bc */
[----:B------:R-:W-:Y:S01]  /*a630*/  HMMA.16816.F32.BF16 R184, R176, R182, R184 ;  /* 0x000000b6b0b8723c */ /* 0x000fe200000418b8 */
[----:B------:R-:W-:Y:S04]  /*a640*/  LDSM.16.M88.4 R180, [R222+0xc000] ;  /* 0x00c00000deb4783b */ /* 0x000fe80000000200 */
[----:B------:R-:W3:Y:S01]  /*a650*/  LDSM.16.M88.4 R176, [R219+0x16000] ;  /* 0x01600000dbb0783b */ /* 0x000ee20000000200 */
[C---:B-1----:R-:W-:Y:S06]  /*a660*/  HMMA.16816.F32.BF16 R168, R196.reuse, R172, R168 ;  /* 0x000000acc4a8723c */ /* 0x042fec00000418a8 */
[C---:B------:R-:W-:Y:S01]  /*a670*/  HMMA.16816.F32.BF16 R164, R196.reuse, R174, R164 ;  /* 0x000000aec4a4723c */ /* 0x040fe200000418a4 */
[----:B------:R-:W1:Y:S05]  /*a680*/  LDSM.16.M88.4 R172, [R219+0x16800] ;  /* 0x01680000dbac783b */ /* 0x000e6a0000000200 */
[C---:B-----5:R-:W-:Y:S06]  /*a690*/  HMMA.16816.F32.BF16 R32, R196.reuse, R16, R32 ;  /* 0x00000010c420723c */ /* 0x060fec0000041820 */
[C---:B------:R-:W-:Y:S01]  /*a6a0*/  HMMA.16816.F32.BF16 R28, R196.reuse, R18, R28 ;  /* 0x00000012c41c723c */ /* 0x040fe2000004181c */
[----:B------:R-:W-:Y:S05]  /*a6b0*/  LDSM.16.M88.4 R16, [R221+0xc000] ;  /* 0x00c00000dd10783b */ /* 0x000fea0000000200 */
[C---:B----4-:R-:W-:Y:S06]  /*a6c0*/  HMMA.16816.F32.BF16 R24, R196.reuse, R4, R24 ;  /* 0x00000004c418723c */ /* 0x050fec0000041818 */
[C---:B------:R-:W-:Y:S01]  /*a6d0*/  HMMA.16816.F32.BF16 R20, R196.reuse, R6, R20 ;  /* 0x00000006c414723c */ /* 0x040fe20000041814 */
[----:B------:R-:W4:Y:S05]  /*a6e0*/  LDSM.16.M88.4 R4, [R212+0x6000] ;  /* 0x00600000d404783b */ /* 0x000f2a0000000200 */
[----:B--2---:R-:W-:Y:S06]  /*a6f0*/  HMMA.16816.F32.BF16 R188, R196, R192, R188 ;  /* 0x000000c0c4bc723c */ /* 0x004fec00000418bc */
[----:B---3--:R-:W-:Y:S06]  /*a700*/  HMMA.16816.F32.BF16 R168, R180, R176, R168 ;  /* 0x000000b0b4a8723c */ /* 0x008fec00000418a8 */
[----:B------:R-:W-:Y:S01]  /*a710*/  HMMA.16816.F32.BF16 R184, R196, R194, R184 ;  /* 0x000000c2c4b8723c */ /* 0x000fe200000418b8 */
[----:B------:R-:W2:Y:S04]  /*a720*/  LDSM.16.M88.4 R192, [R219+0x17000] ;  /* 0x01700000dbc0783b */ /* 0x000ea80000000200 */
[----:B------:R-:W3:Y:S01]  /*a730*/  LDSM.16.M88.4 R196, [R212+0x6800] ;  /* 0x00680000d4c4783b */ /* 0x000ee20000000200 */
[C---:B------:R-:W-:Y:S03]  /*a740*/  HMMA.16816.F32.BF16 R164, R180.reuse, R178, R164 ;  /* 0x000000b2b4a4723c */ /* 0x040fe600000418a4 */
[----:B------:R-:W-:Y:S03]  /*a750*/  LDSM.16.M88.4 R176, [R212+0x7000] ;  /* 0x00700000d4b0783b */ /* 0x000fe60000000200 */
[C---:B-1----:R-:W-:Y:S06]  /*a760*/  HMMA.16816.F32.BF16 R32, R180.reuse, R172, R32 ;  /* 0x000000acb420723c */ /* 0x042fec0000041820 */
[----:B------:R-:W-:Y:S01]  /*a770*/  HMMA.16816.F32.BF16 R28, R180, R174, R28 ;  /* 0x000000aeb41c723c */ /* 0x000fe2000004181c */
[----:B------:R-:W1:Y:S05]  /*a780*/  LDSM.16.M88.4 R172, [R219+0x17800] ;  /* 0x01780000dbac783b */ /* 0x000e6a0000000200 */
[C---:B----4-:R-:W-:Y:S06]  /*a790*/  HMMA.16816.F32.BF16 R168, R16.reuse, R4, R168 ;  /* 0x0000000410a8723c */ /* 0x050fec00000418a8 */
[----:B------:R-:W-:Y:S01]  /*a7a0*/  HMMA.16816.F32.BF16 R164, R16, R6, R164 ;  /* 0x0000000610a4723c */ /* 0x000fe200000418a4 */
[----:B------:R-:W-:-:S02]  /*a7b0*/  IMAD.SHL.U32 R4, R3, 0x2, RZ ;  /* 0x0000000203047824 */ /* 0x000fc400078e00ff */
[----:B------:R-:W-:-:S03]  /*a7c0*/  IMAD.U32 R3, RZ, RZ, UR23 ;  /* 0x00000017ff037e24 */ /* 0x000fc6000f8e00ff */
[----:B------:R-:W-:-:S05]  /*a7d0*/  LOP3.LUT R4, R4, 0x6, RZ, 0xc0, !PT ;  /* 0x0000000604047812 */ /* 0x000fca00078ec0ff */
[----:B------:R-:W-:Y:S01]  /*a7e0*/  IMAD R3, R3, 0x40, R4 ;  /* 0x0000004003037824 */ /* 0x000fe200078e0204 */
[----:B--2---:R-:W-:Y:S03]  /*a7f0*/  HMMA.16816.F32.BF16 R24, R180, R192, R24 ;  /* 0x000000c0b418723c */ /* 0x004fe60000041818 */
[----:B------:R-:W-:-:S03]  /*a800*/  VIADD R4, R3, 0x1 ;  /* 0x0000000103047836 */ /* 0x000fc60000000000 */
[----:B---3--:R-:W-:Y:S01]  /*a810*/  HMMA.16816.F32.BF16 R32, R16, R196, R32 ;  /* 0x000000c41020723c */ /* 0x008fe20000041820 */
[----:B------:R-:W-:Y:S01]  /*a820*/  VIADD R192, R3, 0x8 ;  /* 0x0000000803c07836 */ /* 0x000fe20000000000 */
[CC--:B------:R-:W-:Y:S02]  /*a830*/  ISETP.GE.AND P2, PT, R4.reuse, R15.reuse, PT ;  /* 0x0000000f0400720c */ /* 0x0c0fe40003f46270 */
[----:B------:R-:W-:Y:S02]  /*a840*/  ISETP.GE.AND P1, PT, R4, R14, PT ;  /* 0x0000000e0400720c */ /* 0x000fe40003f26270 */
[----:B------:R-:W2:Y:S01]  /*a850*/  LDSM.16.M88.4 R4, [R212+0x7800] ;  /* 0x00780000d404783b */ /* 0x000ea20000000200 */
[----:B------:R-:W-:Y:S01]  /*a860*/  HMMA.16816.F32.BF16 R20, R180, R194, R20 ;  /* 0x000000c2b414723c */ /* 0x000fe20000041814 */
[----:B------:R-:W-:Y:S01]  /*a870*/  FSEL R243, R169, -INF , !P2 ;  /* 0xff800000a9f37808 */ /* 0x000fe20005000000 */
[----:B------:R-:W-:Y:S01]  /*a880*/  VIADD R169, R3, 0x10 ;  /* 0x0000001003a97836 */ /* 0x000fe20000000000 */
[----:B------:R-:W-:Y:S01]  /*a890*/  ISETP.GE.AND P0, PT, R192, R15, PT ;  /* 0x0000000fc000720c */ /* 0x000fe20003f06270 */
[----:B------:R-:W-:-:S04]  /*a8a0*/  DEPBAR.LE SB0, 0x0 ;  /* 0x000080000000791a */ /* 0x000fc80000000000 */
[----:B------:R-:W-:Y:S01]  /*a8b0*/  HMMA.16816.F32.BF16 R28, R16, R198, R28 ;  /* 0x000000c6101c723c */ /* 0x000fe2000004181c */
[----:B------:R-:W-:Y:S01]  /*a8c0*/  BAR.SYNC.DEFER_BLOCKING 0x0 ;  /* 0x0000000000007b1d */ /* 0x000fe20000010000 */
[-C--:B------:R-:W-:Y:S01]  /*a8d0*/  ISETP.GE.AND P2, PT, R192, R14.reuse, PT ;  /* 0x0000000ec000720c */ /* 0x080fe20003f46270 */
[----:B------:R-:W-:Y:S01]  /*a8e0*/  VIADD R192, R3, 0x9 ;  /* 0x0000000903c07836 */ /* 0x000fe20000000000 */
[----:B------:R-:W-:Y:S02]  /*a8f0*/  FSEL R244, R171, -INF , !P1 ;  /* 0xff800000abf47808 */ /* 0x000fe40004800000 */
[----:B-1----:R-:W-:Y:S01]  /*a900*/  HMMA.16816.F32.BF16 R188, R180, R172, R188 ;  /* 0x000000acb4bc723c */ /* 0x002fe200000418bc */
[----:B------:R-:W-:Y:S01]  /*a910*/  FSEL R246, R164, -INF , !P0 ;  /* 0xff800000a4f67808 */ /* 0x000fe20004000000 */
[----:B------:R-:W-:Y:S01]  /*a920*/  VIADD R164, R3, 0x11 ;  /* 0x0000001103a47836 */ /* 0x000fe20000000000 */
[----:B------:R-:W-:Y:S02]  /*a930*/  ISETP.GE.AND P1, PT, R192, R15, PT ;  /* 0x0000000fc000720c */ /* 0x000fe40003f26270 */
[----:B------:R-:W-:Y:S01]  /*a940*/  FSEL R247, R166, -INF , !P2 ;  /* 0xff800000a6f77808 */ /* 0x000fe20005000000 */
[----:B------:R-:W-:Y:S01]  /*a950*/  HMMA.16816.F32.BF16 R24, R16, R176, R24 ;  /* 0x000000b01018723c */ /* 0x000fe20000041818 */
[----:B------:R-:W-:Y:S01]  /*a960*/  FSEL R165, R165, -INF , !P1 ;  /* 0xff800000a5a57808 */ /* 0x000fe20004800000 */
[----:B------:R-:W-:Y:S01]  /*a970*/  VIADD R166, R3, 0x18 ;  /* 0x0000001803a67836 */ /* 0x000fe20000000000 */
[----:B------:R-:W-:-:S02]  /*a980*/  ISETP.GE.AND P0, PT, R192, R14, PT ;  /* 0x0000000ec000720c */ /* 0x000fc40003f06270 */
[CC--:B------:R-:W-:Y:S01]  /*a990*/  ISETP.GE.AND P2, PT, R169.reuse, R15.reuse, PT ;  /* 0x0000000fa900720c */ /* 0x0c0fe20003f46270 */
[----:B------:R-:W-:Y:S01]  /*a9a0*/  HMMA.16816.F32.BF16 R184, R180, R174, R184 ;  /* 0x000000aeb4b8723c */ /* 0x000fe200000418b8 */
[----:B------:R-:W-:Y:S02]  /*a9b0*/  ISETP.GE.AND P1, PT, R169, R14, PT ;  /* 0x0000000ea900720c */ /* 0x000fe40003f26270 */
[----:B------:R-:W-:Y:S02]  /*a9c0*/  FSEL R249, R167, -INF , !P0 ;  /* 0xff800000a7f97808 */ /* 0x000fe40004000000 */
[----:B------:R-:W-:Y:S01]  /*a9d0*/  FSEL R231, R32, -INF , !P2 ;  /* 0xff80000020e77808 */ /* 0x000fe20005000000 */
[----:B------:R-:W-:Y:S01]  /*a9e0*/  VIADD R32, R3, 0x19 ;  /* 0x0000001903207836 */ /* 0x000fe20000000000 */
[----:B------:R-:W-:Y:S01]  /*a9f0*/  FSEL R192, R34, -INF , !P1 ;  /* 0xff80000022c07808 */ /* 0x000fe20004800000 */
[----:B------:R-:W-:Y:S01]  /*aa00*/  HMMA.16816.F32.BF16 R20, R16, R178, R20 ;  /* 0x000000b21014723c */ /* 0x000fe20000041814 */
[----:B------:R-:W-:-:S02]  /*aa10*/  ISETP.GE.AND P0, PT, R164, R15, PT ;  /* 0x0000000fa400720c */ /* 0x000fc40003f06270 */
[-C--:B------:R-:W-:Y:S02]  /*aa20*/  ISETP.GE.AND P2, PT, R164, R14.reuse, PT ;  /* 0x0000000ea400720c */ /* 0x080fe40003f46270 */
[-C--:B------:R-:W-:Y:S01]  /*aa30*/  ISETP.GE.AND P1, PT, R166, R15.reuse, PT ;  /* 0x0000000fa600720c */ /* 0x080fe20003f26270 */
[----:B--2---:R-:W-:Y:S01]  /*aa40*/  HMMA.16816.F32.BF16 R188, R16, R4, R188 ;  /* 0x0000000410bc723c */ /* 0x004fe200000418bc */
[----:B------:R-:W-:Y:S01]  /*aa50*/  FSEL R242, R33, -INF , !P0 ;  /* 0xff80000021f27808 */ /* 0x000fe20004000000 */
[----:B------:R-:W-:Y:S01]  /*aa60*/  VIADD R33, R3, 0x20 ;  /* 0x0000002003217836 */ /* 0x000fe20000000000 */
[----:B------:R-:W-:Y:S02]  /*aa70*/  FSEL R171, R35, -INF , !P2 ;  /* 0xff80000023ab7808 */ /* 0x000fe40005000000 */
[----:B------:R-:W-:Y:S01]  /*aa80*/  FSEL R235, R28, -INF , !P1 ;  /* 0xff8000001ceb7808 */ /* 0x000fe20004800000 */
[C---:B------:R-:W-:Y:S01]  /*aa90*/  VIADD R28, R3.reuse, 0x21 ;  /* 0x00000021031c7836 */ /* 0x040fe20000000000 */
[C---:B------:R-:W-:Y:S01]  /*aaa0*/  ISETP.GE.AND P2, PT, R32.reuse, R15, PT ;  /* 0x0000000f2000720c */ /* 0x040fe20003f46270 */
[----:B------:R-:W-:Y:S01]  /*aab0*/  VIADD R4, R3, 0x28 ;  /* 0x0000002803047836 */ /* 0x000fe20000000000 */
[----:B------:R-:W-:-:S02]  /*aac0*/  ISETP.GE.AND P1, PT, R32, R14, PT ;  /* 0x0000000e2000720c */ /* 0x000fc40003f26270 */
[----:B------:R-:W-:Y:S02]  /*aad0*/  FSEL R230, R29, -INF , !P2 ;  /* 0xff8000001de67808 */ /* 0x000fe40005000000 */
[----:B------:R-:W-:Y:S02]  /*aae0*/  FSEL R229, R31, -INF , !P1 ;  /* 0xff8000001fe57808 */ /* 0x000fe40004800000 */
[-C--:B------:R-:W-:Y:S02]  /*aaf0*/  ISETP.GE.AND P0, PT, R166, R14.reuse, PT ;  /* 0x0000000ea600720c */ /* 0x080fe40003f06270 */
[----:B------:R-:W-:Y:S02]  /*ab00*/  ISETP.GE.AND P2, PT, R33, R14, PT ;  /* 0x0000000e2100720c */ /* 0x000fe40003f46270 */
[----:B------:R-:W-:Y:S02]  /*ab10*/  ISETP.GE.AND P1, PT, R28, R15, PT ;  /* 0x0000000f1c00720c */ /* 0x000fe40003f26270 */
[----:B------:R-:W-:-:S02]  /*ab20*/  FSEL R169, R30, -INF , !P0 ;  /* 0xff8000001ea97808 */ /* 0x000fc40004000000 */
[----:B------:R-:W-:Y:S02]  /*ab30*/  FSEL R194, R26, -INF , !P2 ;  /* 0xff8000001ac27808 */ /* 0x000fe40005000000 */
[----:B------:R-:W-:Y:S02]  /*ab40*/  FSEL R197, R25, -INF , !P1 ;  /* 0xff80000019c57808 */ /* 0x000fe40004800000 */
[-C--:B------:R-:W-:Y:S02]  /*ab50*/  ISETP.GE.AND P0, PT, R33, R15.reuse, PT ;  /* 0x0000000f2100720c */ /* 0x080fe40003f06270 */
[C---:B------:R-:W-:Y:S02]  /*ab60*/  ISETP.GE.AND P2, PT, R4.reuse, R15, PT ;  /* 0x0000000f0400720c */ /* 0x040fe40003f46270 */
[----:B------:R-:W-:Y:S02]  /*ab70*/  ISETP.GE.AND P1, PT, R4, R14, PT ;  /* 0x0000000e0400720c */ /* 0x000fe40003f26270 */
[----:B------:R-:W-:Y:S01]  /*ab80*/  HMMA.16816.F32.BF16 R4, R16, R6, R184 ;  /* 0x000000061004723c */ /* 0x000fe200000418b8 */
[----:B------:R-:W-:-:S02]  /*ab90*/  FSEL R199, R24, -INF , !P0 ;  /* 0xff80000018c77808 */ /* 0x000fc40004000000 */
[-C--:B------:R-:W-:Y:S02]  /*aba0*/  ISETP.GE.AND P0, PT, R28, R14.reuse, PT ;  /* 0x0000000e1c00720c */ /* 0x080fe40003f06270 */
[----:B------:R-:W-:Y:S02]  /*abb0*/  FSEL R228, R20, -INF , !P2 ;  /* 0xff80000014e47808 */ /* 0x000fe40005000000 */
[----:B------:R-:W-:Y:S01]  /*abc0*/  VIADD R16, R3, 0x29 ;  /* 0x0000002903107836 */ /* 0x000fe20000000000 */
[----:B------:R-:W-:Y:S01]  /*abd0*/  FSEL R196, R27, -INF , !P0 ;  /* 0xff8000001bc47808 */ /* 0x000fe20004000000 */
[C---:B------:R-:W-:Y:S01]  /*abe0*/  VIADD R17, R3.reuse, 0x30 ;  /* 0x0000003003117836 */ /* 0x040fe20000000000 */
[----:B------:R-:W-:Y:S02]  /*abf0*/  FSEL R195, R22, -INF , !P1 ;  /* 0xff80000016c37808 */ /* 0x000fe40004800000 */
[C---:B------:R-:W-:Y:S02]  /*ac00*/  ISETP.GE.AND P0, PT, R16.reuse, R15, PT ;  /* 0x0000000f1000720c */ /* 0x040fe40003f06270 */
[----:B------:R-:W-:Y:S01]  /*ac10*/  ISETP.GE.AND P2, PT, R16, R14, PT ;  /* 0x0000000e1000720c */ /* 0x000fe20003f46270 */
[----:B------:R-:W-:Y:S01]  /*ac20*/  VIADD R16, R3, 0x31 ;  /* 0x0000003103107836 */ /* 0x000fe20000000000 */
[----:B------:R-:W-:-:S02]  /*ac30*/  FSEL R198, R21, -INF , !P0 ;  /* 0xff80000015c67808 */ /* 0x000fc40004000000 */
[CC--:B------:R-:W-:Y:S02]  /*ac40*/  ISETP.GE.AND P1, PT, R17.reuse, R15.reuse, PT ;  /* 0x0000000f1100720c */ /* 0x0c0fe40003f26270 */
        /* <DEDUP_REMOVED lines=11> */
[----:B------:R-:W-:Y:S02]  /*ad00*/  ISETP.GE.AND P0, PT, R16, R15, PT ;  /* 0x0000000f1000720c */ /* 0x000fe40003f06270 */
[----:B------:R-:W-:Y:S02]  /*ad10*/  FSEL R182, R191, -INF , !P1 ;  /* 0xff800000bfb67808 */ /* 0x000fe40004800000 */
[----:B------:R-:W-:-:S02]  /*ad20*/  FSEL R173, R5, -INF , !P0 ;  /* 0xff80000005ad7808 */ /* 0x000fc40004000000 */
[----:B------:R-:W-:Y:S02]  /*ad30*/  PLOP3.LUT P0, PT, PT, PT, UP0, 0x80, 0x0 ;  /* 0x000000000000781c */ /* 0x000fe40003f0f008 */
[-C--:B------:R-:W-:Y:S02]  /*ad40*/  ISETP.GE.AND P2, PT, R17, R14.reuse, PT ;  /* 0x0000000e1100720c */ /* 0x080fe40003f46270 */
[C---:B------:R-:W-:Y:S02]  /*ad50*/  ISETP.GE.AND P1, PT, R3.reuse, R15, PT ;  /* 0x0000000f0300720c */ /* 0x040fe40003f26270 */
        /* <DEDUP_REMOVED lines=38> */
[C---:B-----5:R-:W-:Y:S01]  /*afc0*/  @!P3 LEA R26, P1, R24.reuse, R16, 0x1 ;  /* 0x00000010181ab211 */ /* 0x060fe200078208ff */
        /* <DEDUP_REMOVED lines=47> */
.L_x_239:
[----:B------:R-:W-:Y:S05]  /*b2c0*/  BSYNC B0 ;  /* 0x0000000000007941 */ /* 0x000fea0003800000 */
.L_x_238:
[----:B------:R-:W0:Y:S02]  /*b2d0*/  LDGDEPBAR ;  /* 0x00000000000079af */ /* 0x000e240000000000 */
.L_x_237:
[----:B------:R-:W-:Y:S01]  /*b2e0*/  FMNMX.FTZ R3, R0, R170, !PT ;  /* 0x000000aa00037209 */ /* 0x000fe20007810000 */
[----:B--2---:R-:W-:Y:S01]  /*b2f0*/  LDSM.16.MT88.4 R20, [R220+0x18000] ;  /* 0x01800000dc14783b */ /* 0x004fe20000004200 */
        /* <DEDUP_REMOVED lines=45> */
[C---:B------:R-:W-:Y:S02]  /*b5d0*/  FSETP.NEU.FTZ.AND P1, PT, R3.reuse, -INF , PT ;  /* 0xff8000000300780b */ /* 0x040fe40003f3d000 */
[C---:B------:R-:W-:Y:S01]  /*b5e0*/  FSETP.NEU.FTZ.AND P2, PT, R164.reuse, -INF , PT ;  /* 0xff800000a400780b */ /* 0x040fe20003f5d000 */
[C---:B------:R-:W-:Y:S01]  /*b5f0*/  FMUL.FTZ R174, R164.reuse, UR20 ;  /* 0x00000014a4ae7c20 */ /* 0x040fe20008410000 */
[----:B------:R-:W-:Y:S02]  /*b600*/  FSEL R5, R3, RZ, P1 ;  /* 0x000000ff03057208 */ /* 0x000fe40000800000 */
[----:B------:R-:W-:Y:S02]  /*b610*/  FSEL R4, R164, RZ, P2 ;  /* 0x000000ffa4047208 */ /* 0x000fe40001000000 */
[----:B------:R-:W-:Y:S01]  /*b620*/  FSEL R174, R174, RZ, P2 ;  /* 0x000000ffaeae7208 */ /* 0x000fe20001000000 */
[----:B------:R-:W-:Y:S01]  /*b630*/  FADD.FTZ R5, R0, -R5 ;  /* 0x8000000500057221 */ /* 0x000fe20000010000 */
[----:B------:R-:W-:Y:S01]  /*b640*/  FSEL R180, R180, RZ, P1 ;  /* 0x000000ffb4b47208 */ /* 0x000fe20000800000 */
[----:B------:R-:W-:-:S02]  /*b650*/  FADD.FTZ R4, R2, -R4 ;  /* 0x8000000402047221 */ /* 0x000fc40000010000 */
[--C-:B------:R-:W-:Y:S01]  /*b660*/  FFMA.FTZ R166, R165, UR20, -R174.reuse ;  /* 0x00000014a5a67c23 */ /* 0x100fe200080108ae */
[--C-:B------:R-:W-:Y:S01]  /*b670*/  FFMA.FTZ R177, R168, UR20, -R174.reuse ;  /* 0x00000014a8b17c23 */ /* 0x100fe200080108ae */
[--C-:B------:R-:W-:Y:S01]  /*b680*/  FFMA.FTZ R176, R243, UR20, -R174.reuse ;  /* 0x00000014f3b07c23 */ /* 0x100fe200080108ae */
[----:B------:R-:W-:Y:S01]  /*b690*/  FFMA.FTZ R167, R246, UR20, -R174 ;  /* 0x00000014f6a77c23 */ /* 0x000fe200080108ae */
[--C-:B------:R-:W-:Y:S01]  /*b6a0*/  FFMA.FTZ R165, R170, UR20, -R180.reuse ;  /* 0x00000014aaa57c23 */ /* 0x100fe200080108b4 */
[--C-:B------:R-:W-:Y:S01]  /*b6b0*/  FFMA.FTZ R15, R244, UR20, -R180.reuse ;  /* 0x00000014f40f7c23 */ /* 0x100fe200080108b4 */
[--C-:B------:R-:W-:Y:S01]  /*b6c0*/  FFMA.FTZ R14, R247, UR20, -R180.reuse ;  /* 0x00000014f70e7c23 */ /* 0x100fe200080108b4 */
[--C-:B------:R-:W-:Y:S01]  /*b6d0*/  FFMA.FTZ R2, R249, UR20, -R180.reuse ;  /* 0x00000014f9027c23 */ /* 0x100fe200080108b4 */
[----:B------:R-:W-:Y:S01]  /*b6e0*/  FMUL.FTZ R0, R5, UR20 ;  /* 0x0000001405007c20 */ /* 0x000fe20008410000 */
[----:B------:R-:W-:Y:S01]  /*b6f0*/  FMUL.FTZ R4, R4, UR20 ;  /* 0x0000001404047c20 */ /* 0x000fe20008410000 */
[----:B------:R-:W-:Y:S01]  /*b700*/  MUFU.EX2 R177, R177 ;  /* 0x000000b100b17308 */ /* 0x000fe20000000800 */
[----:B------:R-:W-:Y:S01]  /*b710*/  FFMA.FTZ R189, R192, UR20, -R180 ;  /* 0x00000014c0bd7c23 */ /* 0x000fe200080108b4 */
[--C-:B------:R-:W-:Y:S01]  /*b720*/  FFMA.FTZ R185, R231, UR20, -R174.reuse ;  /* 0x00000014e7b97c23 */ /* 0x100fe200080108ae */
[--C-:B------:R-:W-:Y:S01]  /*b730*/  FFMA.FTZ R186, R242, UR20, -R174.reuse ;  /* 0x00000014f2ba7c23 */ /* 0x100fe200080108ae */
[--C-:B------:R-:W-:Y:S01]  /*b740*/  FFMA.FTZ R187, R235, UR20, -R174.reuse ;  /* 0x00000014ebbb7c23 */ /* 0x100fe200080108ae */
[----:B------:R-:W-:Y:S01]  /*b750*/  FFMA.FTZ R188, R230, UR20, -R174 ;  /* 0x00000014e6bc7c23 */ /* 0x000fe200080108ae */
[--C-:B------:R-:W-:Y:S01]  /*b760*/  FFMA.FTZ R190, R171, UR20, -R180.reuse ;  /* 0x00000014abbe7c23 */ /* 0x100fe200080108b4 */
[--C-:B------:R-:W-:Y:S01]  /*b770*/  FFMA.FTZ R192, R169, UR20, -R180.reuse ;  /* 0x00000014a9c07c23 */ /* 0x100fe200080108b4 */
[----:B------:R-:W-:Y:S01]  /*b780*/  MUFU.EX2 R176, R176 ;  /* 0x000000b000b07308 */ /* 0x000fe20000000800 */
        /* <DEDUP_REMOVED lines=10> */
[----:B------:R-:W-:Y:S01]  /*b830*/  FFMA.FTZ R193, R193, UR20, -R180 ;  /* 0x00000014c1c17c23 */ /* 0x000fe200080108b4 */
[--C-:B------:R-:W-:Y:S01]  /*b840*/  FFMA.FTZ R184, R184, UR20, -R174.reuse ;  /* 0x00000014b8b87c23 */ /* 0x100fe200080108ae */
[--C-:B------:R-:W-:Y:S01]  /*b850*/  FFMA.FTZ R183, R183, UR20, -R174.reuse ;  /* 0x00000014b7b77c23 */ /* 0x100fe200080108ae */
[--C-:B------:R-:W-:Y:S01]  /*b860*/  FFMA.FTZ R229, R175, UR20, -R174.reuse ;  /* 0x00000014afe57c23 */ /* 0x100fe200080108ae */
[----:B------:R-:W-:Y:S01]  /*b870*/  FFMA.FTZ R230, R173, UR20, -R174 ;  /* 0x00000014ade67c23 */ /* 0x000fe200080108ae */
[----:B------:R-:W1:Y:S01]  /*b880*/  MUFU.EX2 R166, R166 ;  /* 0x000000a600a67308 */ /* 0x000e620000000800 */
[--C-:B------:R-:W-:Y:S01]  /*b890*/  FFMA.FTZ R231, R172, UR20, -R180.reuse ;  /* 0x00000014ace77c23 */ /* 0x100fe200080108b4 */
[--C-:B------:R-:W-:Y:S01]  /*b8a0*/  FFMA.FTZ R182, R182, UR20, -R180.reuse ;  /* 0x00000014b6b67c23 */ /* 0x100fe200080108b4 */
[--C-:B------:R-:W-:Y:S01]  /*b8b0*/  FFMA.FTZ R181, R181, UR20, -R180.reuse ;  /* 0x00000014b5b57c23 */ /* 0x100fe200080108b4 */
[----:B------:R-:W-:Y:S01]  /*b8c0*/  FFMA.FTZ R179, R179, UR20, -R180 ;  /* 0x00000014b3b37c23 */ /* 0x000fe200080108b4 */
[----:B------:R-:W-:Y:S03]  /*b8d0*/  LDSM.16.MT88.4 R172, [R220+0x19800] ;  /* 0x01980000dcac783b */ /* 0x000fe60000004200 */
[----:B------:R-:W-:Y:S08]  /*b8e0*/  MUFU.EX2 R165, R165 ;  /* 0x000000a500a57308 */ /* 0x000ff00000000800 */
[----:B------:R-:W2:Y:S01]  /*b8f0*/  MUFU.EX2 R15, R15 ;  /* 0x0000000f000f7308 */ /* 0x000ea20000000800 */
[----:B-1----:R-:W-:-:S07]  /*b900*/  F2FP.BF16.F32.PACK_AB R6, R166, R167 ;  /* 0x000000a7a606723e */ /* 0x002fce00000010ff */
[----:B------:R-:W-:Y:S08]  /*b910*/  MUFU.EX2 R14, R14 ;  /* 0x0000000e000e7308 */ /* 0x000ff00000000800 */
[----:B------:R-:W1:Y:S01]  /*b920*/  MUFU.EX2 R2, R2 ;  /* 0x0000000200027308 */ /* 0x000e620000000800 */
[----:B--2---:R-:W-:-:S07]  /*b930*/  F2FP.BF16.F32.PACK_AB R5, R15, R165 ;  /* 0x000000a50f05723e */ /* 0x004fce00000010ff */
[----:B------:R2:W3:Y:S08]  /*b940*/  MUFU.EX2 R178, R4 ;  /* 0x0000000400b27308 */ /* 0x0004f00000000800 */
[----:B------:R-:W4:Y:S01]  /*b950*/  MUFU.EX2 R0, R0 ;  /* 0x0000000000007308 */ /* 0x000f220000000800 */
[----:B-1----:R-:W-:-:S07]  /*b960*/  F2FP.BF16.F32.PACK_AB R7, R2, R14 ;  /* 0x0000000e0207723e */ /* 0x002fce00000010ff */
[----:B------:R-:W1:Y:S01]  /*b970*/  MUFU.EX2 R185, R185 ;  /* 0x000000b900b97308 */ /* 0x000e620000000800 */
[----:B--2---:R-:W-:Y:S01]  /*b980*/  F2FP.BF16.F32.PACK_AB R4, R176, R177 ;  /* 0x000000b1b004723e */ /* 0x004fe200000010ff */
[-C--:B---3--:R-:W-:Y:S01]  /*b990*/  FMUL.FTZ R160, R160, R178.reuse ;  /* 0x000000b2a0a07220 */ /* 0x088fe20000410000 */
[-C--:B------:R-:W-:Y:S01]  /*b9a0*/  FMUL.FTZ R161, R161, R178.reuse ;  /* 0x000000b2a1a17220 */ /* 0x080fe20000410000 */
[-C--:B------:R-:W-:Y:S01]  /*b9b0*/  FMUL.FTZ R156, R156, R178.reuse ;  /* 0x000000b29c9c7220 */ /* 0x080fe20000410000 */
[-C--:B------:R-:W-:Y:S01]  /*b9c0*/  FMUL.FTZ R157, R157, R178.reuse ;  /* 0x000000b29d9d7220 */ /* 0x080fe20000410000 */
[-C--:B------:R-:W-:Y:S01]  /*b9d0*/  FMUL.FTZ R44, R44, R178.reuse ;  /* 0x000000b22c2c7220 */ /* 0x080fe20000410000 */
[-C--:B------:R-:W-:Y:S01]  /*b9e0*/  FMUL.FTZ R45, R45, R178.reuse ;  /* 0x000000b22d2d7220 */ /* 0x080fe20000410000 */
[----:B------:R-:W-:Y:S01]  /*b9f0*/  FMUL.FTZ R48, R48, R178 ;  /* 0x000000b230307220 */ /* 0x000fe20000410000 */
[-C--:B----4-:R-:W-:Y:S01]  /*ba00*/  FMUL.FTZ R162, R162, R0.reuse ;  /* 0x00000000a2a27220 */ /* 0x090fe20000410000 */
[-C--:B------:R-:W-:Y:S01]  /*ba10*/  FMUL.FTZ R163, R163, R0.reuse ;  /* 0x00000000a3a37220 */ /* 0x080fe20000410000 */
[-C--:B------:R-:W-:Y:S01]  /*ba20*/  FMUL.FTZ R158, R158, R0.reuse ;  /* 0x000000009e9e7220 */ /* 0x080fe20000410000 */
[-C--:B------:R-:W-:Y:S01]  /*ba30*/  FMUL.FTZ R159, R159, R0.reuse ;  /* 0x000000009f9f7220 */ /* 0x080fe20000410000 */
[-C--:B------:R-:W-:Y:S01]  /*ba40*/  FMUL.FTZ R46, R46, R0.reuse ;  /* 0x000000002e2e7220 */ /* 0x080fe20000410000 */
[----:B------:R-:W-:Y:S01]  /*ba50*/  FMUL.FTZ R47, R47, R0 ;  /* 0x000000002f2f7220 */ /* 0x000fe20000410000 */
[----:B------:R-:W-:Y:S01]  /*ba60*/  FMUL.FTZ R49, R49, R178 ;  /* 0x000000b231317220 */ /* 0x000fe20000410000 */
[-C--:B------:R-:W-:Y:S01]  /*ba70*/  FMUL.FTZ R50, R50, R0.reuse ;  /* 0x0000000032327220 */ /* 0x080fe20000410000 */
[----:B------:R-:W-:Y:S01]  /*ba80*/  FMUL.FTZ R51, R51, R0 ;  /* 0x0000000033337220 */ /* 0x000fe20000410000 */
[C---:B------:R-:W-:Y:S01]  /*ba90*/  HMMA.16816.F32.BF16 R160, R4.reuse, R20, R160 ;  /* 0x0000001404a0723c */ /* 0x040fe200000418a0 */
[-C--:B------:R-:W-:Y:S01]  /*baa0*/  FMUL.FTZ R36, R36, R178.reuse ;  /* 0x000000b224247220 */ /* 0x080fe20000410000 */
[----:B------:R-:W-:Y:S01]  /*bab0*/  FMUL.FTZ R37, R37, R178 ;  /* 0x000000b225257220 */ /* 0x000fe20000410000 */
[-C--:B------:R-:W-:Y:S01]  /*bac0*/  FMUL.FTZ R38, R38, R0.reuse ;  /* 0x0000000026267220 */ /* 0x080fe20000410000 */
[----:B------:R-:W-:Y:S01]  /*bad0*/  FMUL.FTZ R39, R39, R0 ;  /* 0x0000000027277220 */ /* 0x000fe20000410000 */
[-C--:B------:R-:W-:Y:S01]  /*bae0*/  FMUL.FTZ R40, R40, R178.reuse ;  /* 0x000000b228287220 */ /* 0x080fe20000410000 */
[C---:B------:R-:W-:Y:S01]  /*baf0*/  HMMA.16816.F32.BF16 R156, R4.reuse, R22, R156 ;  /* 0x00000016049c723c */ /* 0x040fe2000004189c */
[----:B------:R-:W2:Y:S01]  /*bb00*/  LDSM.16.MT88.4 R20, [R220+0x1a000] ;  /* 0x01a00000dc14783b */ /* 0x000ea20000004200 */
[----:B------:R-:W-:Y:S01]  /*bb10*/  FMUL.FTZ R41, R41, R178 ;  /* 0x000000b229297220 */ /* 0x000fe20000410000 */
[-C--:B------:R-:W-:Y:S01]  /*bb20*/  FMUL.FTZ R42, R42, R0.reuse ;  /* 0x000000002a2a7220 */ /* 0x080fe20000410000 */
[----:B------:R-:W-:Y:S01]  /*bb30*/  FMUL.FTZ R43, R43, R0 ;  /* 0x000000002b2b7220 */ /* 0x000fe20000410000 */
[-C--:B------:R-:W-:Y:S01]  /*bb40*/  FMUL.FTZ R52, R52, R178.reuse ;  /* 0x000000b234347220 */ /* 0x080fe20000410000 */
[C---:B------:R-:W-:Y:S01]  /*bb50*/  HMMA.16816.F32.BF16 R44, R4.reuse, R16, R44 ;  /* 0x00000010042c723c */ /* 0x040fe2000004182c */
[----:B------:R-:W-:Y:S01]  /*bb60*/  FMUL.FTZ R53, R53, R178 ;  /* 0x000000b235357220 */ /* 0x000fe20000410000 */
[-C--:B------:R-:W-:Y:S01]  /*bb70*/  FMUL.FTZ R54, R54, R0.reuse ;  /* 0x0000000036367220 */ /* 0x080fe20000410000 */
[----:B------:R-:W-:Y:S01]  /*bb80*/  FMUL.FTZ R55, R55, R0 ;  /* 0x0000000037377220 */ /* 0x000fe20000410000 */
[-C--:B------:R-:W-:Y:S01]  /*bb90*/  FMUL.FTZ R56, R56, R178.reuse ;  /* 0x000000b238387220 */ /* 0x080fe20000410000 */
[-C--:B------:R-:W-:Y:S01]  /*bba0*/  FMUL.FTZ R57, R57, R178.reuse ;  /* 0x000000b239397220 */ /* 0x080fe20000410000 */
[C---:B------:R-:W-:Y:S01]  /*bbb0*/  HMMA.16816.F32.BF16 R48, R4.reuse, R18, R48 ;  /* 0x000000120430723c */ /* 0x040fe20000041830 */
[----:B------:R-:W3:Y:S01]  /*bbc0*/  LDSM.16.MT88.4 R16, [R217+0x1a000] ;  /* 0x01a00000d910783b */ /* 0x000ee20000004200 */
[-C--:B------:R-:W-:Y:S01]  /*bbd0*/  FMUL.FTZ R60, R60, R178.reuse ;  /* 0x000000b23c3c7220 */ /* 0x080fe20000410000 */
[----:B------:R-:W-:Y:S01]  /*bbe0*/  FMUL.FTZ R61, R61, R178 ;  /* 0x000000b23d3d7220 */ /* 0x000fe20000410000 */
[-C--:B------:R-:W-:Y:S01]  /*bbf0*/  FMUL.FTZ R58, R58, R0.reuse ;  /* 0x000000003a3a7220 */ /* 0x080fe20000410000 */
[-C--:B------:R-:W-:Y:S01]  /*bc00*/  FMUL.FTZ R59, R59, R0.reuse ;  /* 0x000000003b3b7220 */ /* 0x080fe20000410000 */
[C---:B------:R-:W-:Y:S01]  /*bc10*/  HMMA.16816.F32.BF16 R36, R4.reuse, R24, R36 ;  /* 0x000000180424723c */ /* 0x040fe20000041824 */
[-C--:B------:R-:W-:Y:S01]  /*bc20*/  FMUL.FTZ R62, R62, R0.reuse ;  /* 0x000000003e3e7220 */ /* 0x080fe20000410000 */
[----:B------:R-:W-:Y:S01]  /*bc30*/  FMUL.FTZ R63, R63, R0 ;  /* 0x000000003f3f7220 */ /* 0x000fe20000410000 */
[-C--:B------:R-:W-:Y:S01]  /*bc40*/  FMUL.FTZ R64, R64, R178.reuse ;  /* 0x000000b240407220 */ /* 0x080fe20000410000 */
[----:B------:R-:W-:Y:S01]  /*bc50*/  FMUL.FTZ R65, R65, R178 ;  /* 0x000000b241417220 */ /* 0x000fe20000410000 */
[-C--:B------:R-:W-:Y:S01]  /*bc60*/  FMUL.FTZ R66, R66, R0.reuse ;  /* 0x0000000042427220 */ /* 0x080fe20000410000 */
[C---:B------:R-:W-:Y:S01]  /*bc70*/  HMMA.16816.F32.BF16 R40, R4.reuse, R26, R40 ;  /* 0x0000001a0428723c */ /* 0x040fe20000041828 */
[----:B------:R-:W4:Y:S01]  /*bc80*/  LDSM.16.MT88.4 R24, [R218+0x1a000] ;  /* 0x01a00000da18783b */ /* 0x000f220000004200 */
[----:B------:R-:W-:Y:S01]  /*bc90*/  FMUL.FTZ R67, R67, R0 ;  /* 0x0000000043437220 */ /* 0x000fe20000410000 */
[-C--:B------:R-:W-:Y:S01]  /*bca0*/  FMUL.FTZ R76, R76, R178.reuse ;  /* 0x000000b24c4c7220 */ /* 0x080fe20000410000 */
[----:B------:R-:W-:Y:S01]  /*bcb0*/  FMUL.FTZ R77, R77, R178 ;  /* 0x000000b24d4d7220 */ /* 0x000fe20000410000 */
[-C--:B------:R-:W-:Y:S01]  /*bcc0*/  FMUL.FTZ R78, R78, R0.reuse ;  /* 0x000000004e4e7220 */ /* 0x080fe20000410000 */
[----:B------:R-:W-:Y:S01]  /*bcd0*/  FMUL.FTZ R79, R79, R0 ;  /* 0x000000004f4f7220 */ /* 0x000fe20000410000 */
[-C--:B------:R-:W-:Y:S01]  /*bce0*/  FMUL.FTZ R80, R80, R178.reuse ;  /* 0x000000b250507220 */ /* 0x080fe20000410000 */
        /* <DEDUP_REMOVED lines=10> */
[----:B------:R-:W5:Y:S01]  /*bd90*/  LDSM.16.MT88.4 R28, [R216+0x1a000] ;  /* 0x01a00000d81c783b */ /* 0x000f620000004200 */
[----:B------:R-:W-:Y:S01]  /*bda0*/  FMUL.FTZ R73, R73, R178 ;  /* 0x000000b249497220 */ /* 0x000fe20000410000 */
[-C--:B------:R-:W-:Y:S01]  /*bdb0*/  FMUL.FTZ R74, R74, R0.reuse ;  /* 0x000000004a4a7220 */ /* 0x080fe20000410000 */
[----:B------:R-:W-:Y:S01]  /*bdc0*/  FMUL.FTZ R75, R75, R0 ;  /* 0x000000004b4b7220 */ /* 0x000fe20000410000 */
[-C--:B------:R-:W-:Y:S01]  /*bdd0*/  FMUL.FTZ R84, R84, R178.reuse ;  /* 0x000000b254547220 */ /* 0x080fe20000410000 */
[C---:B--2---:R-:W-:Y:S01]  /*bde0*/  HMMA.16816.F32.BF16 R60, R4.reuse, R20, R60 ;  /* 0x00000014043c723c */ /* 0x044fe2000004183c */
[----:B------:R-:W-:Y:S01]  /*bdf0*/  FMUL.FTZ R85, R85, R178 ;  /* 0x000000b255557220 */ /* 0x000fe20000410000 */
[-C--:B------:R-:W-:Y:S01]  /*be00*/  FMUL.FTZ R86, R86, R0.reuse ;  /* 0x0000000056567220 */ /* 0x080fe20000410000 */
[----:B------:R-:W-:Y:S01]  /*be10*/  FMUL.FTZ R87, R87, R0 ;  /* 0x0000000057577220 */ /* 0x000fe20000410000 */
[-C--:B------:R-:W-:Y:S01]  /*be20*/  FMUL.FTZ R88, R88, R178.reuse ;  /* 0x000000b258587220 */ /* 0x080fe20000410000 */
[----:B------:R-:W-:Y:S01]  /*be30*/  FMUL.FTZ R89, R89, R178 ;  /* 0x000000b259597220 */ /* 0x000fe20000410000 */
[C---:B------:R-:W-:Y:S01]  /*be40*/  HMMA.16816.F32.BF16 R64, R4.reuse, R22, R64 ;  /* 0x000000160440723c */ /* 0x040fe20000041840 */
[----:B------:R-:W2:Y:S01]  /*be50*/  LDSM.16.MT88.4 R20, [R220+0x1c000] ;  /* 0x01c00000dc14783b */ /* 0x000ea20000004200 */
[-C--:B------:R-:W-:Y:S01]  /*be60*/  FMUL.FTZ R90, R90, R0.reuse ;  /* 0x000000005a5a7220 */ /* 0x080fe20000410000 */
[----:B------:R-:W-:Y:S01]  /*be70*/  FMUL.FTZ R91, R91, R0 ;  /* 0x000000005b5b7220 */ /* 0x000fe20000410000 */
[-C--:B------:R-:W-:Y:S01]  /*be80*/  FMUL.FTZ R92, R92, R178.reuse ;  /* 0x000000b25c5c7220 */ /* 0x080fe20000410000 */
[----:B------:R-:W-:Y:S01]  /*be90*/  FMUL.FTZ R93, R93, R178 ;  /* 0x000000b25d5d7220 */ /* 0x000fe20000410000 */
[C---:B---3--:R-:W-:Y:S01]  /*bea0*/  HMMA.16816.F32.BF16 R76, R4.reuse, R16, R76 ;  /* 0x00000010044c723c */ /* 0x048fe2000004184c */
[-C--:B------:R-:W-:Y:S01]  /*beb0*/  FMUL.FTZ R94, R94, R0.reuse ;  /* 0x000000005e5e7220 */ /* 0x080fe20000410000 */
[----:B------:R-:W-:Y:S01]  /*bec0*/  FMUL.FTZ R95, R95, R0 ;  /* 0x000000005f5f7220 */ /* 0x000fe20000410000 */
[-C--:B------:R-:W-:Y:S01]  /*bed0*/  FMUL.FTZ R96, R96, R178.reuse ;  /* 0x000000b260607220 */ /* 0x080fe20000410000 */
[----:B------:R-:W-:Y:S01]  /*bee0*/  FMUL.FTZ R97, R97, R178 ;  /* 0x000000b261617220 */ /* 0x000fe20000410000 */
[-C--:B------:R-:W-:Y:S01]  /*bef0*/  FMUL.FTZ R98, R98, R0.reuse ;  /* 0x0000000062627220 */ /* 0x080fe20000410000 */
[C---:B------:R-:W-:Y:S01]  /*bf00*/  HMMA.16816.F32.BF16 R80, R4.reuse, R18, R80 ;  /* 0x000000120450723c */ /* 0x040fe20000041850 */
[----:B------:R-:W3:Y:S01]  /*bf10*/  LDSM.16.MT88.4 R16, [R217+0x1c000] ;  /* 0x01c00000d910783b */ /* 0x000ee20000004200 */
[----:B------:R-:W-:Y:S01]  /*bf20*/  FMUL.FTZ R99, R99, R0 ;  /* 0x0000000063637220 */ /* 0x000fe20000410000 */
[-C--:B------:R-:W-:Y:S01]  /*bf30*/  FMUL.FTZ R108, R108, R178.reuse ;  /* 0x000000b26c6c7220 */ /* 0x080fe20000410000 */
[----:B------:R-:W-:Y:S01]  /*bf40*/  FMUL.FTZ R109, R109, R178 ;  /* 0x000000b26d6d7220 */ /* 0x000fe20000410000 */
[-C--:B------:R-:W-:Y:S01]  /*bf50*/  FMUL.FTZ R110, R110, R0.reuse ;  /* 0x000000006e6e7220 */ /* 0x080fe20000410000 */
[C---:B----4-:R-:W-:Y:S01]  /*bf60*/  HMMA.16816.F32.BF16 R68, R4.reuse, R24, R68 ;  /* 0x000000180444723c */ /* 0x050fe20000041844 */
[----:B------:R-:W-:Y:S01]  /*bf70*/  FMUL.FTZ R111, R111, R0 ;  /* 0x000000006f6f7220 */ /* 0x000fe20000410000 */
[-C--:B------:R-:W-:Y:S01]  /*bf80*/  FMUL.FTZ R112, R112, R178.reuse ;  /* 0x000000b270707220 */ /* 0x080fe20000410000 */
[----:B------:R-:W-:Y:S01]  /*bf90*/  FMUL.FTZ R113, R113, R178 ;  /* 0x000000b271717220 */ /* 0x000fe20000410000 */
[-C--:B------:R-:W-:Y:S01]  /*bfa0*/  FMUL.FTZ R114, R114, R0.reuse ;  /* 0x0000000072727220 */ /* 0x080fe20000410000 */
[----:B------:R-:W-:Y:S01]  /*bfb0*/  FMUL.FTZ R115, R115, R0 ;  /* 0x0000000073737220 */ /* 0x000fe20000410000 */
[C---:B------:R-:W-:Y:S01]  /*bfc0*/  HMMA.16816.F32.BF16 R72, R4.reuse, R26, R72 ;  /* 0x0000001a0448723c */ /* 0x040fe20000041848 */
[----:B------:R-:W4:Y:S01]  /*bfd0*/  LDSM.16.MT88.4 R24, [R218+0x1c000] ;  /* 0x01c00000da18783b */ /* 0x000f220000004200 */
[-C--:B------:R-:W-:Y:S01]  /*bfe0*/  FMUL.FTZ R100, R100, R178.reuse ;  /* 0x000000b264647220 */ /* 0x080fe20000410000 */
[----:B------:R-:W-:Y:S01]  /*bff0*/  FMUL.FTZ R101, R101, R178 ;  /* 0x000000b265657220 */ /* 0x000fe20000410000 */
[-C--:B------:R-:W-:Y:S01]  /*c000*/  FMUL.FTZ R102, R102, R0.reuse ;  /* 0x0000000066667220 */ /* 0x080fe20000410000 */
[----:B------:R-:W-:Y:S01]  /*c010*/  FMUL.FTZ R103, R103, R0 ;  /* 0x0000000067677220 */ /* 0x000fe20000410000 */
[C---:B-----5:R-:W-:Y:S01]  /*c020*/  HMMA.16816.F32.BF16 R84, R4.reuse, R28, R84 ;  /* 0x0000001c0454723c */ /* 0x060fe20000041854 */
        /* <DEDUP_REMOVED lines=18> */
[----:B------:R-:W-:Y:S01]  /*c150*/  LDSM.16.MT88.4 R20, [R216+0x1e000] ;  /* 0x01e00000d814783b */ /* 0x000fe20000004200 */
        /* <DEDUP_REMOVED lines=23> */
[----:B------:R-:W3:Y:S01]  /*c2d0*/  LDSM.16.MT88.4 R24, [R217+0x1e000] ;  /* 0x01e00000d918783b */ /* 0x000ee20000004200 */
        /* <DEDUP_REMOVED lines=14> */
[----:B------:R-:W-:Y:S01]  /*c3c0*/  LDSM.16.MT88.4 R28, [R216+0x18800] ;  /* 0x01880000d81c783b */ /* 0x000fe20000004200 */
[----:B------:R-:W-:Y:S01]  /*c3d0*/  MUFU.EX2 R186, R186 ;  /* 0x000000ba00ba7308 */ /* 0x000fe20000000800 */
[----:B------:R-:W-:Y:S01]  /*c3e0*/  HMMA.16816.F32.BF16 R124, R4, R32, R124 ;  /* 0x00000020047c723c */ /* 0x000fe2000004187c */
[----:B------:R-:W-:Y:S01]  /*c3f0*/  FFMA.FTZ R177, R248, R178, R177 ;  /* 0x000000b2f8b17223 */ /* 0x000fe200000100b1 */
[----:B------:R-:W-:-:S03]  /*c400*/  FFMA.FTZ R0, R245, R0, R165 ;  /* 0x00000000f5007223 */ /* 0x000fc600000100a5 */
[----:B------:R-:W-:Y:S01]  /*c410*/  FADD.FTZ R177, R176, R177 ;  /* 0x000000b1b0b17221 */ /* 0x000fe20000010000 */
[C---:B------:R-:W-:Y:S01]  /*c420*/  HMMA.16816.F32.BF16 R128, R4.reuse, R34, R128 ;  /* 0x000000220480723c */ /* 0x040fe20000041880 */
[----:B------:R-:W-:Y:S01]  /*c430*/  LDSM.16.MT88.4 R32, [R217+0x18800] ;  /* 0x01880000d920783b */ /* 0x000fe20000004200 */
[----:B------:R-:W-:Y:S01]  /*c440*/  MUFU.EX2 R187, R187 ;  /* 0x000000bb00bb7308 */ /* 0x000fe20000000800 */
[----:B------:R-:W-:Y:S01]  /*c450*/  FADD.FTZ R0, R15, R0 ;  /* 0x000000000f007221 */ /* 0x000fe20000010000 */
[----:B------:R-:W-:Y:S02]  /*c460*/  FADD.FTZ R167, R167, R177 ;  /* 0x000000b1a7a77221 */ /* 0x000fe40000010000 */
[C---:B--2---:R-:W-:Y:S01]  /*c470*/  HMMA.16816.F32.BF16 R132, R4.reuse, R16, R132 ;  /* 0x000000100484723c */ /* 0x044fe20000041884 */
[----:B------:R-:W-:Y:S01]  /*c480*/  FADD.FTZ R0, R14, R0 ;  /* 0x000000000e007221 */ /* 0x000fe20000010000 */
[----:B------:R-:W-:Y:S02]  /*c490*/  FADD.FTZ R167, R166, R167 ;  /* 0x000000a7a6a77221 */ /* 0x000fe40000010000 */
[----:B------:R-:W-:Y:S01]  /*c4a0*/  MUFU.EX2 R188, R188 ;  /* 0x000000bc00bc7308 */ /* 0x000fe20000000800 */
[----:B------:R-:W-:Y:S01]  /*c4b0*/  FADD.FTZ R2, R2, R0 ;  /* 0x0000000002027221 */ /* 0x000fe20000010000 */
[----:B------:R-:W-:Y:S01]  /*c4c0*/  HMMA.16816.F32.BF16 R152, R4, R18, R152 ;  /* 0x000000120498723c */ /* 0x000fe20000041898 */
[----:B------:R-:W2:Y:S01]  /*c4d0*/  LDSM.16.MT88.4 R16, [R220+0x18800] ;  /* 0x01880000dc10783b */ /* 0x000ea20000004200 */
[----:B-1----:R-:W-:-:S04]  /*c4e0*/  FADD.FTZ R167, R185, R167 ;  /* 0x000000a7b9a77221 */ /* 0x002fc80000010000 */
[C---:B------:R-:W-:Y:S01]  /*c4f0*/  HMMA.16816.F32.BF16 R140, R4.reuse, R20, R140 ;  /* 0x00000014048c723c */ /* 0x040fe2000004188c */
[----:B------:R-:W1:Y:S05]  /*c500*/  MUFU.EX2 R189, R189 ;  /* 0x000000bd00bd7308 */ /* 0x000e6a0000000800 */
[C---:B------:R-:W-:Y:S01]  /*c510*/  HMMA.16816.F32.BF16 R144, R4.reuse, R22, R144 ;  /* 0x000000160490723c */ /* 0x040fe20000041890 */
[----:B------:R-:W4:Y:S02]  /*c520*/  LDSM.16.MT88.4 R20, [R218+0x1a800] ;  /* 0x01a80000da14783b */ /* 0x000f240000004200 */
[----:B------:R-:W5:Y:S03]  /*c530*/  MUFU.EX2 R190, R190 ;  /* 0x000000be00be7308 */ /* 0x000f660000000800 */
[C---:B---3--:R-:W-:Y:S05]  /*c540*/  HMMA.16816.F32.BF16 R136, R4.reuse, R24, R136 ;  /* 0x000000180488723c */ /* 0x048fea0000041888 */
[----:B------:R-:W-:Y:S01]  /*c550*/  MUFU.EX2 R192, R192 ;  /* 0x000000c000c07308 */ /* 0x000fe20000000800 */
[----:B------:R-:W-:Y:S01]  /*c560*/  HMMA.16816.F32.BF16 R148, R4, R26, R148 ;  /* 0x0000001a0494723c */ /* 0x000fe20000041894 */
[----:B------:R-:W3:Y:S01]  /*c570*/  LDSM.16.MT88.4 R24, [R220+0x1a800] ;  /* 0x01a80000dc18783b */ /* 0x000ee20000004200 */
[----:B-1----:R-:W-:-:S05]  /*c580*/  FADD.FTZ R2, R189, R2 ;  /* 0x00000002bd027221 */ /* 0x002fca0000010000 */
[----:B------:R-:W1:Y:S01]  /*c590*/  MUFU.EX2 R191, R191 ;  /* 0x000000bf00bf7308 */ /* 0x000e620000000800 */
[C---:B------:R-:W-:Y:S01]  /*c5a0*/  F2FP.BF16.F32.PACK_AB R4, R186.reuse, R185 ;  /* 0x000000b9ba04723e */ /* 0x040fe200000010ff */
[----:B------:R-:W-:Y:S01]  /*c5b0*/  FADD.FTZ R186, R186, R167 ;  /* 0x000000a7baba7221 */ /* 0x000fe20000010000 */
[C---:B-----5:R-:W-:Y:S01]  /*c5c0*/  F2FP.BF16.F32.PACK_AB R5, R190.reuse, R189 ;  /* 0x000000bdbe05723e */ /* 0x060fe200000010ff */
[----:B------:R-:W-:Y:S01]  /*c5d0*/  FADD.FTZ R2, R190, R2 ;  /* 0x00000002be027221 */ /* 0x000fe20000010000 */
[C---:B------:R-:W-:Y:S01]  /*c5e0*/  F2FP.BF16.F32.PACK_AB R6, R188.reuse, R187 ;  /* 0x000000bbbc06723e */ /* 0x040fe200000010ff */
[----:B------:R-:W-:Y:S02]  /*c5f0*/  FADD.FTZ R186, R187, R186 ;  /* 0x000000babbba7221 */ /* 0x000fe40000010000 */
[----:B------:R-:W-:Y:S02]  /*c600*/  MUFU.EX2 R199, R199 ;  /* 0x000000c700c77308 */ /* 0x000fe40000000800 */
[----:B------:R-:W-:-:S06]  /*c610*/  FADD.FTZ R186, R188, R186 ;  /* 0x000000babcba7221 */ /* 0x000fcc0000010000 */
[----:B------:R-:W-:Y:S01]  /*c620*/  MUFU.EX2 R197, R197 ;  /* 0x000000c500c57308 */ /* 0x000fe20000000800 */
[----:B-1----:R-:W-:Y:S01]  /*c630*/  F2FP.BF16.F32.PACK_AB R7, R191, R192 ;  /* 0x000000c0bf07723e */ /* 0x002fe200000010ff */
[----:B------:R-:W-:-:S04]  /*c640*/  FADD.FTZ R192, R192, R2 ;  /* 0x00000002c0c07221 */ /* 0x000fc80000010000 */
[----:B------:R-:W-:Y:S02]  /*c650*/  FADD.FTZ R192, R191, R192 ;  /* 0x000000c0bfc07221 */ /* 0x000fe40000010000 */
[C---:B--2---:R-:W-:Y:S01]  /*c660*/  HMMA.16816.F32.BF16 R160, R4.reuse, R16, R160 ;  /* 0x0000001004a0723c */ /* 0x044fe200000418a0 */
[----:B------:R-:W-:Y:S05]  /*c670*/  MUFU.EX2 R228, R228 ;  /* 0x000000e400e47308 */ /* 0x000fea0000000800 */
[C---:B------:R-:W-:Y:S01]  /*c680*/  HMMA.16816.F32.BF16 R156, R4.reuse, R18, R156 ;  /* 0x00000012049c723c */ /* 0x040fe2000004189c */
[----:B------:R-:W1:Y:S02]  /*c690*/  LDSM.16.MT88.4 R16, [R217+0x1a800] ;  /* 0x01a80000d910783b */ /* 0x000e640000004200 */
[----:B------:R-:W-:Y:S03]  /*c6a0*/  MUFU.EX2 R198, R198 ;  /* 0x000000c600c67308 */ /* 0x000fe60000000800 */
[C---:B------:R-:W-:Y:S05]  /*c6b0*/  HMMA.16816.F32.BF16 R44, R4.reuse, R32, R44 ;  /* 0x00000020042c723c */ /* 0x040fea000004182c */
[----:B------:R-:W2:Y:S01]  /*c6c0*/  MUFU.EX2 R194, R194 ;  /* 0x000000c200c27308 */ /* 0x000ea20000000800 */
[C---:B------:R-:W-:Y:S01]  /*c6d0*/  HMMA.16816.F32.BF16 R48, R4.reuse, R34, R48 ;  /* 0x000000220430723c */ /* 0x040fe20000041830 */
[----:B------:R-:W5:Y:S05]  /*c6e0*/  LDSM.16.MT88.4 R32, [R216+0x1a800] ;  /* 0x01a80000d820783b */ /* 0x000f6a0000004200 */
[C---:B------:R-:W-:Y:S01]  /*c6f0*/  HMMA.16816.F32.BF16 R52, R4.reuse, R28, R52 ;  /* 0x0000001c0434723c */ /* 0x040fe20000041834 */
[----:B------:R-:W5:Y:S05]  /*c700*/  MUFU.EX2 R196, R196 ;  /* 0x000000c400c47308 */ /* 0x000f6a0000000800 */
[----:B------:R-:W-:Y:S01]  /*c710*/  HMMA.16816.F32.BF16 R56, R4, R30, R56 ;  /* 0x0000001e0438723c */ /* 0x000fe20000041838 */
[----:B------:R-:W5:Y:S02]  /*c720*/  LDSM.16.MT88.4 R28, [R220+0x1c800] ;  /* 0x01c80000dc1c783b */ /* 0x000f640000004200 */
[----:B------:R-:W-:Y:S01]  /*c730*/  MUFU.EX2 R195, R195 ;  /* 0x000000c300c37308 */ /* 0x000fe20000000800 */
[----:B--2---:R-:W-:-:S02]  /*c740*/  FADD.FTZ R192, R194, R192 ;  /* 0x000000c0c2c07221 */ /* 0x004fc40000010000 */
[C---:B----4-:R-:W-:Y:S05]  /*c750*/  HMMA.16816.F32.BF16 R68, R4.reuse, R20, R68 ;  /* 0x000000140444723c */ /* 0x050fea0000041844 */
[----:B------:R-:W2:Y:S01]  /*c760*/  MUFU.EX2 R193, R193 ;  /* 0x000000c100c17308 */ /* 0x000ea20000000800 */
[C---:B------:R-:W-:Y:S01]  /*c770*/  HMMA.16816.F32.BF16 R72, R4.reuse, R22, R72 ;  /* 0x000000160448723c */ /* 0x040fe20000041848 */
[----:B------:R-:W4:Y:S05]  /*c780*/  LDSM.16.MT88.4 R20, [R216+0x1c800] ;  /* 0x01c80000d814783b */ /* 0x000f2a0000004200 */
[C---:B---3--:R-:W-:Y:S01]  /*c790*/  HMMA.16816.F32.BF16 R60, R4.reuse, R24, R60 ;  /* 0x00000018043c723c */ /* 0x048fe2000004183c */
[----:B------:R-:W-:Y:S05]  /*c7a0*/  MUFU.EX2 R184, R184 ;  /* 0x000000b800b87308 */ /* 0x000fea0000000800 */
[C---:B------:R-:W-:Y:S01]  /*c7b0*/  HMMA.16816.F32.BF16 R64, R4.reuse, R26, R64 ;  /* 0x0000001a0440723c */ /* 0x040fe20000041840 */
[----:B------:R-:W3:Y:S02]  /*c7c0*/  LDSM.16.MT88.4 R24, [R217+0x1c800] ;  /* 0x01c80000d918783b */ /* 0x000ee40000004200 */
[----:B------:R-:W-:Y:S03]  /*c7d0*/  MUFU.EX2 R183, R183 ;  /* 0x000000b700b77308 */ /* 0x000fe60000000800 */
[C---:B------:R-:W-:Y:S05]  /*c7e0*/  HMMA.16816.F32.BF16 R36, R4.reuse, R168, R36 ;  /* 0x000000a80424723c */ /* 0x040fea0000041824 */
[----:B------:R-:W-:Y:S01]  /*c7f0*/  MUFU.EX2 R229, R229 ;  /* 0x000000e500e57308 */ /* 0x000fe20000000800 */
[C---:B------:R-:W-:Y:S01]  /*c800*/  HMMA.16816.F32.BF16 R40, R4.reuse, R170, R40 ;  /* 0x000000aa0428723c */ /* 0x040fe20000041828 */
[----:B------:R-:W2:Y:S05]  /*c810*/  LDSM.16.MT88.4 R168, [R218+0x1c800] ;  /* 0x01c80000daa8783b */ /* 0x000eaa0000004200 */
[C---:B-1----:R-:W-:Y:S01]  /*c820*/  HMMA.16816.F32.BF16 R76, R4.reuse, R16, R76 ;  /* 0x00000010044c723c */ /* 0x042fe2000004184c */
[----:B------:R-:W-:Y:S05]  /*c830*/  MUFU.EX2 R230, R230 ;  /* 0x000000e600e67308 */ /* 0x000fea0000000800 */
[C---:B------:R-:W-:Y:S01]  /*c840*/  HMMA.16816.F32.BF16 R80, R4.reuse, R18, R80 ;  /* 0x000000120450723c */ /* 0x040fe20000041850 */
[----:B------:R-:W1:Y:S02]  /*c850*/  LDSM.16.MT88.4 R16, [R220+0x1e800] ;  /* 0x01e80000dc10783b */ /* 0x000e640000004200 */
[----:B------:R-:W1:Y:S03]  /*c860*/  MUFU.EX2 R231, R231 ;  /* 0x000000e700e77308 */ /* 0x000e660000000800 */
[C---:B-----5:R-:W-:Y:S05]  /*c870*/  HMMA.16816.F32.BF16 R84, R4.reuse, R32, R84 ;  /* 0x000000200454723c */ /* 0x060fea0000041854 */
[----:B------:R-:W5:Y:S01]  /*c880*/  MUFU.EX2 R182, R182 ;  /* 0x000000b600b67308 */ /* 0x000f620000000800 */
[C---:B------:R-:W-:Y:S01]  /*c890*/  HMMA.16816.F32.BF16 R88, R4.reuse, R34, R88 ;  /* 0x000000220458723c */ /* 0x040fe20000041858 */
[----:B------:R-:W-:Y:S05]  /*c8a0*/  LDSM.16.MT88.4 R32, [R217+0x1e800] ;  /* 0x01e80000d920783b */ /* 0x000fea0000004200 */
[C---:B------:R-:W-:Y:S01]  /*c8b0*/  HMMA.16816.F32.BF16 R92, R4.reuse, R28, R92 ;  /* 0x0000001c045c723c */ /* 0x040fe2000004185c */
[----:B------:R-:W5:Y:S05]  /*c8c0*/  MUFU.EX2 R181, R181 ;  /* 0x000000b500b57308 */ /* 0x000f6a0000000800 */
[C---:B------:R-:W-:Y:S01]  /*c8d0*/  HMMA.16816.F32.BF16 R96, R4.reuse, R30, R96 ;  /* 0x0000001e0460723c */ /* 0x040fe20000041860 */
[----:B------:R-:W5:Y:S02]  /*c8e0*/  LDSM.16.MT88.4 R28, [R218+0x1e800] ;  /* 0x01e80000da1c783b */ /* 0x000f640000004200 */
[----:B------:R-:W5:Y:S03]  /*c8f0*/  MUFU.EX2 R179, R179 ;  /* 0x000000b300b37308 */ /* 0x000f660000000800 */
[C---:B----4-:R-:W-:Y:S06]  /*c900*/  HMMA.16816.F32.BF16 R116, R4.reuse, R20, R116 ;  /* 0x000000140474723c */ /* 0x050fec0000041874 */
[C---:B------:R-:W-:Y:S01]  /*c910*/  HMMA.16816.F32.BF16 R120, R4.reuse, R22, R120 ;  /* 0x000000160478723c */ /* 0x040fe20000041878 */
[----:B------:R-:W4:Y:S05]  /*c920*/  LDSM.16.MT88.4 R20, [R216+0x1e800] ;  /* 0x01e80000d814783b */ /* 0x000f2a0000004200 */
[C---:B---3--:R-:W-:Y:S06]  /*c930*/  HMMA.16816.F32.BF16 R108, R4.reuse, R24, R108 ;  /* 0x00000018046c723c */ /* 0x048fec000004186c */
[C---:B------:R-:W-:Y:S01]  /*c940*/  HMMA.16816.F32.BF16 R112, R4.reuse, R26, R112 ;  /* 0x0000001a0470723c */ /* 0x040fe20000041870 */
[----:B------:R-:W3:Y:S05]  /*c950*/  LDSM.16.MT88.4 R24, [R220+0x19000] ;  /* 0x01900000dc18783b */ /* 0x000eea0000004200 */
[C---:B--2---:R-:W-:Y:S06]  /*c960*/  HMMA.16816.F32.BF16 R100, R4.reuse, R168, R100 ;  /* 0x000000a80464723c */ /* 0x044fec0000041864 */
[C---:B------:R-:W-:Y:S01]  /*c970*/  HMMA.16816.F32.BF16 R104, R4.reuse, R170, R104 ;  /* 0x000000aa0468723c */ /* 0x040fe20000041868 */
[----:B------:R-:W-:Y:S05]  /*c980*/  LDSM.16.MT88.4 R168, [R218+0x19000] ;  /* 0x01900000daa8783b */ /* 0x000fea0000004200 */
[C---:B-1----:R-:W-:Y:S06]  /*c990*/  HMMA.16816.F32.BF16 R124, R4.reuse, R16, R124 ;  /* 0x00000010047c723c */ /* 0x042fec000004187c */
[C---:B------:R-:W-:Y:S01]  /*c9a0*/  HMMA.16816.F32.BF16 R128, R4.reuse, R18, R128 ;  /* 0x000000120480723c */ /* 0x040fe20000041880 */
[----:B------:R-:W-:Y:S05]  /*c9b0*/  LDSM.16.MT88.4 R16, [R218+0x1b000] ;  /* 0x01b00000da10783b */ /* 0x000fea0000004200 */
[C---:B-----5:R-:W-:Y:S06]  /*c9c0*/  HMMA.16816.F32.BF16 R132, R4.reuse, R28, R132 ;  /* 0x0000001c0484723c */ /* 0x060fec0000041884 */
[C---:B------:R-:W-:Y:S01]  /*c9d0*/  HMMA.16816.F32.BF16 R152, R4.reuse, R30, R152 ;  /* 0x0000001e0498723c */ /* 0x040fe20000041898 */
[----:B------:R-:W1:Y:S05]  /*c9e0*/  LDSM.16.MT88.4 R28, [R216+0x19000] ;  /* 0x01900000d81c783b */ /* 0x000e6a0000004200 */
[C---:B------:R-:W-:Y:S06]  /*c9f0*/  HMMA.16816.F32.BF16 R136, R4.reuse, R32, R136 ;  /* 0x000000200488723c */ /* 0x040fec0000041888 */
[C---:B------:R-:W-:Y:S01]  /*ca00*/  HMMA.16816.F32.BF16 R148, R4.reuse, R34, R148 ;  /* 0x000000220494723c */ /* 0x040fe20000041894 */
[----:B------:R-:W-:Y:S05]  /*ca10*/  LDSM.16.MT88.4 R32, [R217+0x19000] ;  /* 0x01900000d920783b */ /* 0x000fea0000004200 */
[C---:B----4-:R-:W-:Y:S06]  /*ca20*/  HMMA.16816.F32.BF16 R140, R4.reuse, R20, R140 ;  /* 0x00000014048c723c */ /* 0x050fec000004188c */
[----:B------:R-:W-:Y:S01]  /*ca30*/  HMMA.16816.F32.BF16 R144, R4, R22, R144 ;  /* 0x000000160490723c */ /* 0x000fe20000041890 */
[----:B------:R-:W2:Y:S06]  /*ca40*/  LDSM.16.MT88.4 R20, [R220+0x1b000] ;  /* 0x01b00000dc14783b */ /* 0x000eac0000004200 */
[----:B------:R-:W-:Y:S01]  /*ca50*/  F2FP.BF16.F32.PACK_AB R4, R197, R199 ;  /* 0x000000c7c504723e */ /* 0x000fe200000010ff */
        /* <DEDUP_REMOVED lines=9> */
[----:B---3--:R-:W-:Y:S01]  /*caf0*/  HMMA.16816.F32.BF16 R160, R4, R24, R160 ;  /* 0x0000001804a0723c */ /* 0x008fe200000418a0 */
[----:B------:R-:W-:Y:S01]  /*cb00*/  FADD.FTZ R198, R198, R199 ;  /* 0x000000c7c6c67221 */ /* 0x000fe20000010000 */
[----:B------:R-:W-:-:S03]  /*cb10*/  FADD.FTZ R196, R231, R196 ;  /* 0x000000c4e7c47221 */ /* 0x000fc60000010000 */
[----:B------:R-:W-:Y:S01]  /*cb20*/  FADD.FTZ R198, R184, R198 ;  /* 0x000000c6b8c67221 */ /* 0x000fe20000010000 */
[----:B------:R-:W-:Y:S01]  /*cb30*/  HMMA.16816.F32.BF16 R156, R4, R26, R156 ;  /* 0x0000001a049c723c */ /* 0x000fe2000004189c */
[----:B------:R-:W3:Y:S01]  /*cb40*/  LDSM.16.MT88.4 R24, [R217+0x1b000] ;  /* 0x01b00000d918783b */ /* 0x000ee20000004200 */
[----:B------:R-:W-:Y:S01]  /*cb50*/  FADD.FTZ R196, R182, R196 ;  /* 0x000000c4b6c47221 */ /* 0x000fe20000010000 */
[----:B------:R-:W-:-:S03]  /*cb60*/  FADD.FTZ R198, R183, R198 ;  /* 0x000000c6b7c67221 */ /* 0x000fc60000010000 */
[----:B-1----:R-:W-:Y:S01]  /*cb70*/  HMMA.16816.F32.BF16 R52, R4, R28, R52 ;  /* 0x0000001c0434723c */ /* 0x002fe20000041834 */
[----:B------:R-:W-:Y:S01]  /*cb80*/  FADD.FTZ R198, R229, R198 ;  /* 0x000000c6e5c67221 */ /* 0x000fe20000010000 */
[----:B------:R-:W-:-:S03]  /*cb90*/  FADD.FTZ R196, R181, R196 ;  /* 0x000000c4b5c47221 */ /* 0x000fc60000010000 */
[----:B------:R-:W-:Y:S01]  /*cba0*/  FADD.FTZ R248, R230, R198 ;  /* 0x000000c6e6f87221 */ /* 0x000fe20000010000 */
[----:B------:R-:W-:Y:S01]  /*cbb0*/  HMMA.16816.F32.BF16 R56, R4, R30, R56 ;  /* 0x0000001e0438723c */ /* 0x000fe20000041838 */
[----:B------:R-:W1:Y:S01]  /*cbc0*/  LDSM.16.MT88.4 R28, [R218+0x1d000] ;  /* 0x01d00000da1c783b */ /* 0x000e620000004200 */
[----:B------:R-:W-:-:S04]  /*cbd0*/  FADD.FTZ R245, R179, R196 ;  /* 0x000000c4b3f57221 */ /* 0x000fc80000010000 */
        /* <DEDUP_REMOVED lines=32> */
[----:B------:R-:W-:Y:S05]  /*cde0*/  LDSM.16.MT88.4 R32, [R216+0x19800] ;  /* 0x01980000d820783b */ /* 0x000fea0000004200 */
[C---:B-1----:R-:W-:Y:S06]  /*cdf0*/  HMMA.16816.F32.BF16 R132, R4.reuse, R28, R132 ;  /* 0x0000001c0484723c */ /* 0x042fec0000041884 */
[C---:B------:R-:W-:Y:S01]  /*ce00*/  HMMA.16816.F32.BF16 R152, R4.reuse, R30, R152 ;  /* 0x0000001e0498723c */ /* 0x040fe20000041898 */
[----:B------:R-:W1:Y:S05]  /*ce10*/  LDSM.16.MT88.4 R28, [R217+0x19800] ;  /* 0x01980000d91c783b */ /* 0x000e6a0000004200 */
[C---:B--2---:R-:W-:Y:S06]  /*ce20*/  HMMA.16816.F32.BF16 R136, R4.reuse, R20, R136 ;  /* 0x000000140488723c */ /* 0x044fec0000041888 */
[C---:B------:R-:W-:Y:S01]  /*ce30*/  HMMA.16816.F32.BF16 R148, R4.reuse, R22, R148 ;  /* 0x000000160494723c */ /* 0x040fe20000041894 */
[----:B------:R-:W2:Y:S05]  /*ce40*/  LDSM.16.MT88.4 R20, [R218+0x1b800] ;  /* 0x01b80000da14783b */ /* 0x000eaa0000004200 */
[C---:B----4-:R-:W-:Y:S06]  /*ce50*/  HMMA.16816.F32.BF16 R140, R4.reuse, R16, R140 ;  /* 0x00000010048c723c */ /* 0x050fec000004188c */
[----:B------:R-:W-:Y:S01]  /*ce60*/  HMMA.16816.F32.BF16 R144, R4, R18, R144 ;  /* 0x000000120490723c */ /* 0x000fe20000041890 */
[----:B------:R-:W4:Y:S06]  /*ce70*/  LDSM.16.MT88.4 R16, [R217+0x1b800] ;  /* 0x01b80000d910783b */ /* 0x000f2c0000004200 */
[----:B------:R-:W-:-:S02]  /*ce80*/  F2FP.BF16.F32.PACK_AB R4, R183, R184 ;  /* 0x000000b8b704723e */ /* 0x000fc400000010ff */
[----:B------:R-:W-:Y:S02]  /*ce90*/  F2FP.BF16.F32.PACK_AB R5, R182, R231 ;  /* 0x000000e7b605723e */ /* 0x000fe400000010ff */
[----:B------:R-:W-:Y:S02]  /*cea0*/  F2FP.BF16.F32.PACK_AB R6, R230, R229 ;  /* 0x000000e5e606723e */ /* 0x000fe400000010ff */
[----:B------:R-:W-:-:S07]  /*ceb0*/  F2FP.BF16.F32.PACK_AB R7, R179, R181 ;  /* 0x000000b5b307723e */ /* 0x000fce00000010ff */
        /* <DEDUP_REMOVED lines=28> */
[C---:B------:R-:W-:Y:S06]  /*d080*/  HMMA.16816.F32.BF16 R88, R4.reuse, R174, R88 ;  /* 0x000000ae0458723c */ /* 0x040fec0000041858 */
[C---:B-1----:R-:W-:Y:S06]  /*d090*/  HMMA.16816.F32.BF16 R100, R4.reuse, R28, R100 ;  /* 0x0000001c0464723c */ /* 0x042fec0000041864 */
[C---:B------:R-:W-:Y:S06]  /*d0a0*/  HMMA.16816.F32.BF16 R104, R4.reuse, R30, R104 ;  /* 0x0000001e0468723c */ /* 0x040fec0000041868 */
[C---:B------:R-:W-:Y:S06]  /*d0b0*/  HMMA.16816.F32.BF16 R108, R4.reuse, R32, R108 ;  /* 0x00000020046c723c */ /* 0x040fec000004186c */
[C---:B------:R-:W-:Y:S06]  /*d0c0*/  HMMA.16816.F32.BF16 R112, R4.reuse, R34, R112 ;  /* 0x000000220470723c */ /* 0x040fec0000041870 */
[C---:B--2---:R-:W-:Y:S06]  /*d0d0*/  HMMA.16816.F32.BF16 R124, R4.reuse, R20, R124 ;  /* 0x00000014047c723c */ /* 0x044fec000004187c */
[C---:B------:R-:W-:Y:S06]  /*d0e0*/  HMMA.16816.F32.BF16 R128, R4.reuse, R22, R128 ;  /* 0x000000160480723c */ /* 0x040fec0000041880 */
[C---:B----4-:R-:W-:Y:S06]  /*d0f0*/  HMMA.16816.F32.BF16 R132, R4.reuse, R16, R132 ;  /* 0x000000100484723c */ /* 0x050fec0000041884 */
[C---:B------:R-:W-:Y:S06]  /*d100*/  HMMA.16816.F32.BF16 R152, R4.reuse, R18, R152 ;  /* 0x000000120498723c */ /* 0x040fec0000041898 */
[C---:B-----5:R-:W-:Y:S06]  /*d110*/  HMMA.16816.F32.BF16 R136, R4.reuse, R168, R136 ;  /* 0x000000a80488723c */ /* 0x060fec0000041888 */
[C---:B------:R-:W-:Y:S06]  /*d120*/  HMMA.16816.F32.BF16 R148, R4.reuse, R170, R148 ;  /* 0x000000aa0494723c */ /* 0x040fec0000041894 */
[C---:B---3--:R-:W-:Y:S06]  /*d130*/  HMMA.16816.F32.BF16 R140, R4.reuse, R24, R140 ;  /* 0x00000018048c723c */ /* 0x048fec000004188c */
[----:B------:R-:W-:Y:S01]  /*d140*/  HMMA.16816.F32.BF16 R144, R4, R26, R144 ;  /* 0x0000001a0490723c */ /* 0x000fe20000041890 */
[----:B------:R-:W-:-:S08]  /*d150*/  NOP ;  /* 0x0000000000007918 */ /* 0x000fd00000000000 */
[----:B------:R-:W-:-:S15]  /*d160*/  @P0 BRA `(.L_x_240) ;  /* 0x0000000000040947 */ /* 0x000fde0003800000 */
.L_x_233:
[----:B------:R-:W-:-:S12]  /*d170*/  UIADD3 UR22, UR23, -0x1, URZ ;  /* 0xffffffff17167890 */ /* 0x000fd8000fffe03f */
.L_x_240:
[----:B------:R-:W-:-:S13]  /*d180*/  ISETP.LE.AND P0, PT, RZ, UR22, PT ;  /* 0x00000016ff007c0c */ /* 0x000fda000bf03270 */
[----:B------:R-:W-:Y:S05]  /*d190*/  @!P0 BRA `(.L_x_241) ;  /* 0x00000038001c8947 */ /* 0x000fea0003800000 */
[----:B------:R-:W1:Y:S01]  /*d1a0*/  S2R R2, SR_TID.X ;  /* 0x0000000000027919 */ /* 0x000e620000002100 */
[----:B------:R-:W-:Y:S01]  /*d1b0*/  ULDC UR4, c[0x0][0x2d0] ;  /* 0x0000b40000047ab9 */ /* 0x000fe20000000800 */
[----:B------:R-:W-:Y:S01]  /*d1c0*/  IMAD.U32 R235, RZ, RZ, UR25 ;  /* 0x00000019ffeb7e24 */ /* 0x000fe2000f8e00ff */
[----:B------:R-:W-:Y:S01]  /*d1d0*/  ULDC.64 UR6, c[0x0][0x220] ;  /* 0x0000880000067ab9 */ /* 0x000fe20000000a00 */
[----:B------:R-:W-:Y:S01]  /*d1e0*/  IMAD.U32 R243, RZ, RZ, UR24 ;  /* 0x00000018fff37e24 */ /* 0x000fe2000f8e00ff */
[----:B------:R-:W-:Y:S01]  /*d1f0*/  ULDC.64 UR10, c[0x0][0x218] ;  /* 0x00008600000a7ab9 */ /* 0x000fe20000000a00 */
[----:B------:R-:W-:Y:S01]  /*d200*/  IMAD.MOV.U32 R246, RZ, RZ, R8 ;  /* 0x000000fffff67224 */ /* 0x000fe200078e0008 */
[----:B------:R-:W-:Y:S01]  /*d210*/  UIADD3 UR13, UR22, -0x1, URZ ;  /* 0xffffffff160d7890 */ /* 0x000fe2000fffe03f */
[----:B------:R-:W-:Y:S01]  /*d220*/  IMAD.MOV.U32 R247, RZ, RZ, R11 ;  /* 0x000000fffff77224 */ /* 0x000fe200078e000b */
[----:B-1----:R-:W-:-:S04]  /*d230*/  SHF.R.S32.HI R4, RZ, 0x1f, R2 ;  /* 0x0000001fff047819 */ /* 0x002fc80000011402 */
[----:B------:R-:W-:-:S04]  /*d240*/  LEA.HI R4, R4, R2, RZ, 0x3 ;  /* 0x0000000204047211 */ /* 0x000fc800078f18ff */
[----:B------:R-:W-:Y:S02]  /*d250*/  LOP3.LUT R0, R4, 0xfffffff8, RZ, 0xc0, !PT ;  /* 0xfffffff804007812 */ /* 0x000fe400078ec0ff */
[----:B------:R-:W-:-:S03]  /*d260*/  SHF.R.S32.HI R4, RZ, 0x3, R4 ;  /* 0x00000003ff047819 */ /* 0x000fc60000011404 */
[----:B------:R-:W-:-:S04]  /*d270*/  IMAD.IADD R0, R2, 0x1, -R0 ;  /* 0x0000000102007824 */ /* 0x000fc800078e0a00 */
[----:B------:R-:W-:-:S05]  /*d280*/  IMAD.SHL.U32 R14, R0, 0x8, RZ ;  /* 0x00000008000e7824 */ /* 0x000fca00078e00ff */
[----:B------:R-:W-:Y:S01]  /*d290*/  ISETP.GE.AND P3, PT, R14, UR4, PT ;  /* 0x000000040e007c0c */ /* 0x000fe2000bf66270 */
[----:B------:R-:W-:Y:S01]  /*d2a0*/  ULDC UR4, c[0x0][0x2ec] ;  /* 0x0000bb0000047ab9 */ /* 0x000fe20000000800 */
[----:B------:R-:W-:-:S03]  /*d2b0*/  SHF.R.S32.HI R15, RZ, 0x1f, R14 ;  /* 0x0000001fff0f7819 */ /* 0x000fc6000001140e */
[----:B------:R-:W-:-:S04]  /*d2c0*/  IMAD.WIDE.U32 R6, R13, UR21, R14 ;  /* 0x000000150d067c25 */ /* 0x000fc8000f8e000e */
[----:B------:R-:W-:Y:S01]  /*d2d0*/  IMAD.WIDE.U32 R12, R12, UR21, R14 ;  /* 0x000000150c0c7c25 */ /* 0x000fe2000f8e000e */
[----:B------:R-:W-:-:S03]  /*d2e0*/  IADD3 R2, P1, R6, UR26, RZ ;  /* 0x0000001a06027c10 */ /* 0x000fc6000ff3e0ff */
[----:B------:R-:W1:Y:S01]  /*d2f0*/  @!P3 LDC.64 R230, c[0x0][0x220] ;  /* 0x00008800ffe6bb82 */ /* 0x000e620000000a00 */
[----:B------:R-:W-:Y:S01]  /*d300*/  UMOV UR21, URZ ;  /* 0x0000003f00157c82 */ /* 0x000fe20008000000 */
[----:B------:R-:W-:Y:S02]  /*d310*/  IADD3 R0, P0, R12, UR28, RZ ;  /* 0x0000001c0c007c10 */ /* 0x000fe4000ff1e0ff */
[----:B------:R-:W-:Y:S01]  /*d320*/  IADD3.X R243, R243, UR9, R7, P1, !PT ;  /* 0x00000009f3f37c10 */ /* 0x000fe20008ffe407 */
[----:B------:R-:W-:Y:S01]  /*d330*/  ULDC UR9, c[0x0][0x2d0] ;  /* 0x0000b40000097ab9 */ /* 0x000fe20000000800 */
[----:B------:R-:W-:Y:S02]  /*d340*/  IADD3.X R235, R235, UR32, R13, P0, !PT ;  /* 0x00000020ebeb7c10 */ /* 0x000fe400087fe40d */
[----:B------:R-:W2:Y:S01]  /*d350*/  @!P3 LDC.64 R228, c[0x0][0x220] ;  /* 0x00008800ffe4bb82 */ /* 0x000ea20000000a00 */
[----:B------:R-:W-:Y:S02]  /*d360*/  LEA R242, P0, R0, UR6, 0x1 ;  /* 0x0000000600f27c11 */ /* 0x000fe4000f8008ff */
[----:B------:R-:W-:-:S02]  /*d370*/  LEA R244, P1, R2, UR10, 0x1 ;  /* 0x0000000a02f47c11 */ /* 0x000fc4000f8208ff */
[----:B------:R-:W-:Y:S01]  /*d380*/  LEA.HI.X R235, R0, UR7, R235, 0x1, P0 ;  /* 0x0000000700eb7c11 */ /* 0x000fe200080f0ceb */
[----:B------:R-:W-:Y:S01]  /*d390*/  IMAD.MOV.U32 R0, RZ, RZ, R3 ;  /* 0x000000ffff007224 */ /* 0x000fe200078e0003 */
[----:B------:R-:W-:Y:S01]  /*d3a0*/  IADD3 R250, P0, R4, 0x20, RZ ;  /* 0x0000002004fa7810 */ /* 0x000fe20007f1e0ff */
[----:B------:R-:W-:Y:S01]  /*d3b0*/  ULDC.64 UR6, c[0x0][0x250] ;  /* 0x0000940000067ab9 */ /* 0x000fe20000000a00 */
[----:B------:R-:W-:Y:S02]  /*d3c0*/  SHF.R.S32.HI R4, RZ, 0x1f, R4 ;  /* 0x0000001fff047819 */ /* 0x000fe40000011404 */
[----:B------:R-:W-:Y:S01]  /*d3d0*/  LEA.HI.X R243, R2, UR11, R243, 0x1, P1 ;  /* 0x0000000b02f37c11 */ /* 0x000fe200088f0cf3 */
[----:B------:R-:W-:Y:S01]  /*d3e0*/  IMAD.MOV.U32 R2, RZ, RZ, R164 ;  /* 0x000000ffff027224 */ /* 0x000fe200078e00a4 */
[----:B------:R-:W-:Y:S01]  /*d3f0*/  ULDC.64 UR10, c[0x0][0x248] ;  /* 0x00009200000a7ab9 */ /* 0x000fe20000000a00 */
[----:B------:R-:W-:Y:S01]  /*d400*/  IMAD.X R251, RZ, RZ, R4, P0 ;  /* 0x000000fffffb7224 */ /* 0x000fe200000e0604 */
[----:B------:R-:W-:Y:S06]  /*d410*/  BRA `(.L_x_242) ;  /* 0x0000000000f07947 */ /* 0x000fec0003800000 */
.L_x_244:
        /* <DEDUP_REMOVED lines=10> */
[C---:B------:R-:W-:Y:S04]  /*d4c0*/  LEA R171, P5, R176.reuse, R236, 0x6 ;  /* 0x000000ecb0ab7211 */ /* 0x040fe800078a30ff */
[----:B------:R-:W-:Y:S05]  /*d4d0*/  IMAD.U32 R170, RZ, RZ, UR20 ;  /* 0x00000014ffaa7e24 */ /* 0x000fea000f8e00ff */
[----:B------:R-:W-:Y:S02]  /*d4e0*/  LEA.HI.X R170, R176, R239, R170, 0x6, P5 ;  /* 0x000000efb0aa7211 */ /* 0x000fe400028f34aa */
[C---:B------:R-:W-:Y:S02]  /*d4f0*/  IADD3 R169, P5, R171.reuse, UR14, RZ ;  /* 0x0000000eaba97c10 */ /* 0x040fe4000ffbe0ff */
[C---:B--2---:R-:W-:Y:S02]  /*d500*/  @!P3 LEA R176, P6, R171.reuse, R166, 0x1 ;  /* 0x000000a6abb0b211 */ /* 0x044fe400078c08ff */
[----:B------:R-:W-:Y:S02]  /*d510*/  IADD3.X R166, R170, UR8, RZ, P5, !PT ;  /* 0x00000008aaa67c10 */ /* 0x000fe4000affe4ff */
[----:B------:R-:W-:Y:S02]  /*d520*/  @!P3 LEA.HI.X R177, R171, R167, R170, 0x1, P6 ;  /* 0x000000a7abb1b211 */ /* 0x000fe400030f0caa */
[C---:B---3--:R-:W-:Y:S03]  /*d530*/  @!P3 LEA R164, P5, R169.reuse, R164, 0x1 ;  /* 0x000000a4a9a4b211 */ /* 0x048fe600078a08ff */
[----:B------:R-:W-:Y:S01]  /*d540*/  @!PT LDS RZ, [RZ] ;  /* 0x00000000fffff984 */ /* 0x000fe20000000800 */
[----:B------:R-:W-:Y:S01]  /*d550*/  @!PT LDS RZ, [RZ] ;  /* 0x00000000fffff984 */ /* 0x000fe20000000800 */
[----:B------:R-:W-:Y:S01]  /*d560*/  @!PT LDS RZ, [RZ] ;  /* 0x00000000fffff984 */ /* 0x000fe20000000800 */
[----:B------:R1:W-:Y:S01]  /*d570*/  @!P3 LDGSTS.E.BYPASS.LTC128B.128 [R227+0x10000], desc[UR30][R176.64] ;  /* 0x10000000b0e3bfae */ /* 0x0003e2000b901d5e */
[----:B------:R-:W-:Y:S03]  /*d580*/  @!P3 LEA.HI.X R165, R169, R165, R166, 0x1, P5 ;  /* 0x000000a5a9a5b211 */ /* 0x000fe600028f0ca6 */
        /* <DEDUP_REMOVED lines=37> */
.L_x_242:
[----:B------:R-:W-:Y:S01]  /*d7e0*/  UIADD3 UR20, -UR21, UR22, URZ ;  /* 0x0000001615147290 */ /* 0x000fe2000fffe13f */
[----:B------:R-:W-:Y:S04]  /*d7f0*/  DEPBAR.LE SB0, 0x0 ;  /* 0x000080000000791a */ /* 0x000fe80000000000 */
[----:B------:R-:W-:Y:S01]  /*d800*/  USHF.R.S32.HI UR23, URZ, 0x1f, UR20 ;  /* 0x0000001f3f177899 */ /* 0x000fe20008011414 */
[----:B------:R-:W-:Y:S01]  /*d810*/  IMAD.U32 R10, RZ, RZ, UR20 ;  /* 0x00000014ff0a7e24 */ /* 0x000fe2000f8e00ff */
[----:B------:R-:W-:Y:S01]  /*d820*/  UIMAD UR12, UR15, UR20, URZ ;  /* 0x000000140f0c72a4 */ /* 0x000fe2000f8e023f */
[----:B------:R-:W-:Y:S01]  /*d830*/  IMAD.U32 R5, RZ, RZ, UR20 ;  /* 0x00000014ff057e24 */ /* 0x000fe2000f8e00ff */
[----:B------:R-:W-:Y:S01]  /*d840*/  BAR.SYNC.DEFER_BLOCKING 0x0 ;  /* 0x0000000000007b1d */ /* 0x000fe20000010000 */
[----:B------:R-:W-:Y:S01]  /*d850*/  IMAD.U32 R3, RZ, RZ, UR20 ;  /* 0x00000014ff037e24 */ /* 0x000fe2000f8e00ff */
[----:B------:R-:W-:Y:S01]  /*d860*/  LEA R10, P1, R10, R240, 0x6 ;  /* 0x000000f00a0a7211 */ /* 0x000fe200078230ff */
[----:B------:R-:W-:Y:S01]  /*d870*/  UIMAD UR12, UR23, UR33, UR12 ;  /* 0x00000021170c72a4 */ /* 0x000fe2000f8e020c */
[----:B------:R-:W-:Y:S02]  /*d880*/  IMAD.U32 R8, RZ, RZ, UR20 ;  /* 0x00000014ff087e24 */ /* 0x000fe4000f8e00ff */
[----:B------:R-:W-:Y:S01]  /*d890*/  LEA.HI.X.SX32 R11, R5, R241, 0x6, P1 ;  /* 0x000000f1050b7211 */ /* 0x000fe200008f36ff */
[----:B------:R-:W-:Y:S03]  /*d8a0*/  IMAD.WIDE.U32 R14, R3, UR33, R246 ;  /* 0x00000021030e7c25 */ /* 0x000fe6000f8e00f6 */
[----:B------:R-:W-:Y:S01]  /*d8b0*/  LEA R8, P0, R8, R250, 0x6 ;  /* 0x000000fa08087211 */ /* 0x000fe200078030ff */
[----:B------:R-:W-:Y:S01]  /*d8c0*/  IMAD R5, R11, UR6, RZ ;  /* 0x000000060b057c24 */ /* 0x000fe2000f8e02ff */
[----:B-1----:R-:W-:Y:S01]  /*d8d0*/  @!P3 LEA R12, P1, R14, R230, 0x1 ;  /* 0x000000e60e0cb211 */ /* 0x002fe200078208ff */
[----:B------:R-:W-:Y:S02]  /*d8e0*/  IMAD.U32 R4, RZ, RZ, UR20 ;  /* 0x00000014ff047e24 */ /* 0x000fe4000f8e00ff */
[----:B------:R-:W-:Y:S01]  /*d8f0*/  VIADD R3, R15, UR12 ;  /* 0x0000000c0f037c36 */ /* 0x000fe20008000000 */
[----:B------:R-:W-:Y:S01]  /*d900*/  UIADD3 UR12, UR13, -UR21, URZ ;  /* 0x800000150d0c7290 */ /* 0x000fe2000fffe03f */
[----:B------:R-:W-:Y:S01]  /*d910*/  IMAD R5, R10, UR7, R5 ;  /* 0x000000070a057c24 */ /* 0x000fe2000f8e0205 */
[----:B------:R-:W-:Y:S01]  /*d920*/  LEA.HI.X.SX32 R9, R4, R251, 0x6, P0 ;  /* 0x000000fb04097211 */ /* 0x000fe200000f36ff */
[----:B------:R-:W-:Y:S01]  /*d930*/  IMAD.WIDE.U32 R10, R10, UR6, RZ ;  /* 0x000000060a0a7c25 */ /* 0x000fe2000f8e00ff */
[C---:B------:R-:W-:Y:S02]  /*d940*/  @!P3 LEA.HI.X R13, R14.reuse, R231, R3, 0x1, P1 ;  /* 0x000000e70e0db211 */ /* 0x040fe400008f0c03 */
[----:B------:R-:W-:Y:S01]  /*d950*/  @!P3 IADD3 R6, P0, R14, UR36, RZ ;  /* 0x000000240e06bc10 */ /* 0x000fe2000ff1e0ff */
[----:B------:R-:W-:Y:S01]  /*d960*/  IMAD.IADD R5, R11, 0x1, R5 ;  /* 0x000000010b057824 */ /* 0x000fe200078e0205 */
[----:B------:R-:W-:Y:S01]  /*d970*/  LEA R14, P2, R10, R242, 0x1 ;  /* 0x000000f20a0e7211 */ /* 0x000fe200078408ff */
[----:B------:R-:W-:Y:S01]  /*d980*/  IMAD R4, R9, UR6, RZ ;  /* 0x0000000609047c24 */ /* 0x000fe2000f8e02ff */
[----:B--2---:R-:W-:Y:S01]  /*d990*/  @!P3 LEA R16, P1, R6, R228, 0x1 ;  /* 0x000000e40610b211 */ /* 0x004fe200078208ff */
[----:B------:R-:W-:Y:S01]  /*d9a0*/  @P3 STS.128 [R227+0x18000], RZ ;  /* 0x018000ffe3003388 */ /* 0x000fe20000000c00 */
[----:B------:R-:W-:Y:S01]  /*d9b0*/  LEA.HI.X R15, R10, R235, R5, 0x1, P2 ;  /* 0x000000eb0a0f7211 */ /* 0x000fe200010f0c05 */
[----:B------:R-:W-:Y:S01]  /*d9c0*/  IMAD R4, R8, UR7, R4 ;  /* 0x0000000708047c24 */ /* 0x000fe2000f8e0204 */
[----:B------:R-:W-:Y:S01]  /*d9d0*/  ISETP.GE.AND P2, PT, R234, UR9, PT ;  /* 0x00000009ea007c0c */ /* 0x000fe2000bf46270 */
[----:B------:R-:W-:Y:S01]  /*d9e0*/  IMAD.WIDE.U32 R8, R8, UR6, RZ ;  /* 0x0000000608087c25 */ /* 0x000fe2000f8e00ff */
[----:B------:R-:W-:Y:S01]  /*d9f0*/  @!P3 IADD3.X R3, R3, UR19, RZ, P0, !PT ;  /* 0x000000130303bc10 */ /* 0x000fe200087fe4ff */
[----:B------:R-:W-:Y:S01]  /*da00*/  @!PT LDS RZ, [RZ] ;  /* 0x00000000fffff984 */ /* 0x000fe20000000800 */
[----:B------:R-:W-:Y:S01]  /*da10*/  @!PT LDS RZ, [RZ] ;  /* 0x00000000fffff984 */ /* 0x000fe20000000800 */
[----:B------:R-:W-:Y:S01]  /*da20*/  @!PT LDS RZ, [RZ] ;  /* 0x00000000fffff984 */ /* 0x000fe20000000800 */
[----:B------:R-:W-:Y:S02]  /*da30*/  @!P3 LDGSTS.E.BYPASS.LTC128B.128 [R227+0x18000], desc[UR30][R12.64] ;  /* 0x180000000ce3bfae */ /* 0x000fe4000b901d5e */
[----:B------:R-:W-:Y:S01]  /*da40*/  IMAD.IADD R4, R9, 0x1, R4 ;  /* 0x0000000109047824 */ /* 0x000fe200078e0204 */
[----:B------:R-:W-:Y:S01]  /*da50*/  @!P3 LEA.HI.X R17, R6, R229, R3, 0x1, P1 ;  /* 0x000000e50611b211 */ /* 0x000fe200008f0c03 */
[----:B------:R-:W-:Y:S01]  /*da60*/  IMAD.U32 R3, RZ, RZ, UR12 ;  /* 0x0000000cff037e24 */ /* 0x000fe2000f8e00ff */
[----:B------:R-:W-:Y:S02]  /*da70*/  ISETP.GE.AND P1, PT, R233, UR9, PT ;  /* 0x00000009e9007c0c */ /* 0x000fe4000bf26270 */
[C---:B------:R-:W-:Y:S03]  /*da80*/  LEA R18, P0, R8.reuse, R242, 0x1 ;  /* 0x000000f208127211 */ /* 0x040fe600078008ff */
[----:B------:R-:W-:Y:S01]  /*da90*/  @P2 STS.128 [R227+0x1a000], RZ ;  /* 0x01a000ffe3002388 */ /* 0x000fe20000000c00 */
[----:B------:R-:W-:Y:S02]  /*daa0*/  LEA.HI.X R19, R8, R235, R4, 0x1, P0 ;  /* 0x000000eb08137211 */ /* 0x000fe400000f0c04 */
[----:B------:R-:W-:Y:S01]  /*dab0*/  ISETP.GE.AND P0, PT, R232, UR9, PT ;  /* 0x00000009e8007c0c */ /* 0x000fe2000bf06270 */
        /* <DEDUP_REMOVED lines=36> */
[----:B------:R-:W-:Y:S04]  /*dd00*/  LDSM.16.M88.4 R24, [R225+0x11000] ;  /* 0x01100000e118783b */ /* 0x000fe80000000200 */
[----:B------:R-:W-:Y:S04]  /*dd10*/  LDSM.16.M88.4 R164, [R225+0x11800] ;  /* 0x01180000e1a4783b */ /* 0x000fe80000000200 */
[----:B------:R-:W0:Y:S04]  /*dd20*/  LDGDEPBAR ;  /* 0x00000000000079af */ /* 0x000e280000000000 */
[----:B------:R-:W-:Y:S04]  /*dd30*/  LDSM.16.M88.4 R168, [R224] ;  /* 0x00000000e0a8783b */ /* 0x000fe80000000200 */
[----:B-1----:R-:W1:Y:S04]  /*dd40*/  LDSM.16.M88.4 R16, [R225+0x10800] ;  /* 0x01080000e110783b */ /* 0x002e680000000200 */
[----:B------:R-:W3:Y:S04]  /*dd50*/  LDSM.16.M88.4 R172, [R223] ;  /* 0x00000000dfac783b */ /* 0x000ee80000000200 */
[----:B------:R-:W4:Y:S04]  /*dd60*/  LDSM.16.M88.4 R176, [R215] ;  /* 0x00000000d7b0783b */ /* 0x000f280000000200 */
[----:B------:R-:W5:Y:S04]  /*dd70*/  LDSM.16.M88.4 R180, [R214] ;  /* 0x00000000d6b4783b */ /* 0x000f680000000200 */
[----:B------:R-:W5:Y:S01]  /*dd80*/  LDSM.16.M88.4 R184, [R213] ;  /* 0x00000000d5b8783b */ /* 0x000f620000000200 */
[C---:B--2---:R-:W-:Y:S03]  /*dd90*/  HMMA.16816.F32.BF16 R4, R32.reuse, R8, RZ ;  /* 0x000000082004723c */ /* 0x044fe600000418ff */
[----:B------:R-:W-:Y:S04]  /*dda0*/  LDSM.16.M88.4 R188, [R222] ;  /* 0x00000000debc783b */ /* 0x000fe80000000200 */
[----:B------:R-:W2:Y:S01]  /*ddb0*/  LDSM.16.M88.4 R192, [R219+0x10000] ;  /* 0x01000000dbc0783b */ /* 0x000ea20000000200 */
[C---:B------:R-:W-:Y:S03]  /*ddc0*/  HMMA.16816.F32.BF16 R8, R32.reuse, R10, RZ ;  /* 0x0000000a2008723c */ /* 0x040fe600000418ff */
[----:B------:R-:W-:Y:S03]  /*ddd0*/  LDSM.16.M88.4 R196, [R219+0x11000] ;  /* 0x01100000dbc4783b */ /* 0x000fe60000000200 */
[C---:B-1----:R-:W-:Y:S06]  /*dde0*/  HMMA.16816.F32.BF16 R12, R32.reuse, R16, RZ ;  /* 0x00000010200c723c */ /* 0x042fec00000418ff */
[C---:B------:R-:W-:Y:S06]  /*ddf0*/  HMMA.16816.F32.BF16 R16, R32.reuse, R18, RZ ;  /* 0x000000122010723c */ /* 0x040fec00000418ff */
[C---:B------:R-:W-:Y:S06]  /*de00*/  HMMA.16816.F32.BF16 R20, R32.reuse, R24, RZ ;  /* 0x000000182014723c */ /* 0x040fec00000418ff */
[C---:B------:R-:W-:Y:S06]  /*de10*/  HMMA.16816.F32.BF16 R24, R32.reuse, R26, RZ ;  /* 0x0000001a2018723c */ /* 0x040fec00000418ff */
[C---:B------:R-:W-:Y:S06]  /*de20*/  HMMA.16816.F32.BF16 R28, R32.reuse, R164, RZ ;  /* 0x000000a4201c723c */ /* 0x040fec00000418ff */
[----:B------:R-:W-:Y:S01]  /*de30*/  HMMA.16816.F32.BF16 R32, R32, R166, RZ ;  /* 0x000000a62020723c */ /* 0x000fe200000418ff */
[----:B------:R-:W1:Y:S05]  /*de40*/  LDSM.16.M88.4 R164, [R219+0x10800] ;  /* 0x01080000dba4783b */ /* 0x000e6a0000000200 */
[C---:B---3--:R-:W-:Y:S06]  /*de50*/  HMMA.16816.F32.BF16 R4, R168.reuse, R172, R4 ;  /* 0x000000aca804723c */ /* 0x048fec0000041804 */
[C---:B------:R-:W-:Y:S01]  /*de60*/  HMMA.16816.F32.BF16 R8, R168.reuse, R174, R8 ;  /* 0x000000aea808723c */ /* 0x040fe20000041808 */
[----:B------:R-:W3:Y:S05]  /*de70*/  LDSM.16.M88.4 R172, [R219+0x11800] ;  /* 0x01180000dbac783b */ /* 0x000eea0000000200 */
[C---:B----4-:R-:W-:Y:S06]  /*de80*/  HMMA.16816.F32.BF16 R12, R168.reuse, R176, R12 ;  /* 0x000000b0a80c723c */ /* 0x050fec000004180c */
[C---:B------:R-:W-:Y:S01]  /*de90*/  HMMA.16816.F32.BF16 R16, R168.reuse, R178, R16 ;  /* 0x000000b2a810723c */ /* 0x040fe20000041810 */
[----:B------:R-:W-:Y:S05]  /*dea0*/  LDSM.16.M88.4 R176, [R221] ;  /* 0x00000000ddb0783b */ /* 0x000fea0000000200 */
[C---:B-----5:R-:W-:Y:S06]  /*deb0*/  HMMA.16816.F32.BF16 R20, R168.reuse, R180, R20 ;  /* 0x000000b4a814723c */ /* 0x060fec0000041814 */
[C---:B------:R-:W-:Y:S01]  /*dec0*/  HMMA.16816.F32.BF16 R24, R168.reuse, R182, R24 ;  /* 0x000000b6a818723c */ /* 0x040fe20000041818 */
[----:B------:R-:W4:Y:S05]  /*ded0*/  LDSM.16.M88.4 R180, [R212] ;  /* 0x00000000d4b4783b */ /* 0x000f2a0000000200 */
[C---:B------:R-:W-:Y:S06]  /*dee0*/  HMMA.16816.F32.BF16 R28, R168.reuse, R184, R28 ;  /* 0x000000b8a81c723c */ /* 0x040fec000004181c */
[----:B------:R-:W-:Y:S01]  /*def0*/  HMMA.16816.F32.BF16 R32, R168, R186, R32 ;  /* 0x000000baa820723c */ /* 0x000fe20000041820 */
[----:B------:R-:W5:Y:S04]  /*df00*/  LDSM.16.M88.4 R168, [R212+0x800] ;  /* 0x00080000d4a8783b */ /* 0x000f680000000200 */
[----:B------:R-:W5:Y:S01]  /*df10*/  LDSM.16.M88.4 R184, [R212+0x1000] ;  /* 0x00100000d4b8783b */ /* 0x000f620000000200 */
[C---:B--2---:R-:W-:Y:S06]  /*df20*/  HMMA.16816.F32.BF16 R4, R188.reuse, R192, R4 ;  /* 0x000000c0bc04723c */ /* 0x044fec0000041804 */
[C---:B------:R-:W-:Y:S01]  /*df30*/  HMMA.16816.F32.BF16 R8, R188.reuse, R194, R8 ;  /* 0x000000c2bc08723c */ /* 0x040fe20000041808 */
[----:B------:R-:W-:Y:S05]  /*df40*/  LDSM.16.M88.4 R192, [R226+0x4000] ;  /* 0x00400000e2c0783b */ /* 0x000fea0000000200 */
[C---:B-1----:R-:W-:Y:S06]  /*df50*/  HMMA.16816.F32.BF16 R12, R188.reuse, R164, R12 ;  /* 0x000000a4bc0c723c */ /* 0x042fec000004180c */
[C---:B------:R-:W-:Y:S01]  /*df60*/  HMMA.16816.F32.BF16 R16, R188.reuse, R166, R16 ;  /* 0x000000a6bc10723c */ /* 0x040fe20000041810 */
[----:B------:R-:W1:Y:S05]  /*df70*/  LDSM.16.M88.4 R164, [R212+0x1800] ;  /* 0x00180000d4a4783b */ /* 0x000e6a0000000200 */
[C---:B------:R-:W-:Y:S06]  /*df80*/  HMMA.16816.F32.BF16 R20, R188.reuse, R196, R20 ;  /* 0x000000c4bc14723c */ /* 0x040fec0000041814 */
[C---:B------:R-:W-:Y:S01]  /*df90*/  HMMA.16816.F32.BF16 R24, R188.reuse, R198, R24 ;  /* 0x000000c6bc18723c */ /* 0x040fe20000041818 */
[----:B------:R-:W2:Y:S05]  /*dfa0*/  LDSM.16.M88.4 R196, [R225+0x12000] ;  /* 0x01200000e1c4783b */ /* 0x000eaa0000000200 */
[C---:B---3--:R-:W-:Y:S06]  /*dfb0*/  HMMA.16816.F32.BF16 R28, R188.reuse, R172, R28 ;  /* 0x000000acbc1c723c */ /* 0x048fec000004181c */
[----:B------:R-:W-:Y:S01]  /*dfc0*/  HMMA.16816.F32.BF16 R32, R188, R174, R32 ;  /* 0x000000aebc20723c */ /* 0x000fe20000041820 */
[----:B------:R-:W-:Y:S04]  /*dfd0*/  LDSM.16.M88.4 R172, [R225+0x13000] ;  /* 0x01300000e1ac783b */ /* 0x000fe80000000200 */
[----:B------:R-:W-:Y:S01]  /*dfe0*/  LDSM.16.M88.4 R188, [R211] ;  /* 0x00000000d3bc783b */ /* 0x000fe20000000200 */
[C---:B----4-:R-:W-:Y:S06]  /*dff0*/  HMMA.16816.F32.BF16 R4, R176.reuse, R180, R4 ;  /* 0x000000b4b004723c */ /* 0x050fec0000041804 */
[C---:B------:R-:W-:Y:S01]  /*e000*/  HMMA.16816.F32.BF16 R8, R176.reuse, R182, R8 ;  /* 0x000000b6b008723c */ /* 0x040fe20000041808 */
[----:B------:R-:W-:Y:S05]  /*e010*/  LDSM.16.M88.4 R180, [R225+0x13800] ;  /* 0x01380000e1b4783b */ /* 0x000fea0000000200 */
[C---:B-----5:R-:W-:Y:S06]  /*e020*/  HMMA.16816.F32.BF16 R12, R176.reuse, R168, R12 ;  /* 0x000000a8b00c723c */ /* 0x060fec000004180c */
[C---:B------:R-:W-:Y:S01]  /*e030*/  HMMA.16816.F32.BF16 R16, R176.reuse, R170, R16 ;  /* 0x000000aab010723c */ /* 0x040fe20000041810 */
[----:B------:R-:W3:Y:S05]  /*e040*/  LDSM.16.M88.4 R168, [R225+0x12800] ;  /* 0x01280000e1a8783b */ /* 0x000eea0000000200 */
[C---:B------:R-:W-:Y:S06]  /*e050*/  HMMA.16816.F32.BF16 R20, R176.reuse, R184, R20 ;  /* 0x000000b8b014723c */ /* 0x040fec0000041814 */
[C---:B------:R-:W-:Y:S01]  /*e060*/  HMMA.16816.F32.BF16 R24, R176.reuse, R186, R24 ;  /* 0x000000bab018723c */ /* 0x040fe20000041818 */
[----:B------:R-:W4:Y:S05]  /*e070*/  LDSM.16.M88.4 R184, [R224+0x4000] ;  /* 0x00400000e0b8783b */ /* 0x000f2a0000000200 */
[C---:B-1----:R-:W-:Y:S06]  /*e080*/  HMMA.16816.F32.BF16 R28, R176.reuse, R164, R28 ;  /* 0x000000a4b01c723c */ /* 0x042fec000004181c */
[----:B------:R-:W-:Y:S01]  /*e090*/  HMMA.16816.F32.BF16 R32, R176, R166, R32 ;  /* 0x000000a6b020723c */ /* 0x000fe20000041820 */
[----:B------:R-:W1:Y:S04]  /*e0a0*/  LDSM.16.M88.4 R164, [R210] ;  /* 0x00000000d2a4783b */ /* 0x000e680000000200 */
[----:B------:R-:W5:Y:S01]  /*e0b0*/  LDSM.16.M88.4 R176, [R209] ;  /* 0x00000000d1b0783b */ /* 0x000f620000000200 */
[C---:B--2---:R-:W-:Y:S06]  /*e0c0*/  HMMA.16816.F32.BF16 R4, R192.reuse, R196, R4 ;  /* 0x000000c4c004723c */ /* 0x044fec0000041804 */
[C---:B------:R-:W-:Y:S01]  /*e0d0*/  HMMA.16816.F32.BF16 R8, R192.reuse, R198, R8 ;  /* 0x000000c6c008723c */ /* 0x040fe20000041808 */
[----:B------:R-:W2:Y:S05]  /*e0e0*/  LDSM.16.M88.4 R196, [R208] ;  /* 0x00000000d0c4783b */ /* 0x000eaa0000000200 */
[C---:B---3--:R-:W-:Y:S06]  /*e0f0*/  HMMA.16816.F32.BF16 R12, R192.reuse, R168, R12 ;  /* 0x000000a8c00c723c */ /* 0x048fec000004180c */
[C---:B------:R-:W-:Y:S01]  /*e100*/  HMMA.16816.F32.BF16 R16, R192.reuse, R170, R16 ;  /* 0x000000aac010723c */ /* 0x040fe20000041810 */
[----:B------:R-:W-:Y:S05]  /*e110*/  LDSM.16.M88.4 R168, [R222+0x4000] ;  /* 0x00400000dea8783b */ /* 0x000fea0000000200 */
[C---:B------:R-:W-:Y:S06]  /*e120*/  HMMA.16816.F32.BF16 R20, R192.reuse, R172, R20 ;  /* 0x000000acc014723c */ /* 0x040fec0000041814 */
[C---:B------:R-:W-:Y:S01]  /*e130*/  HMMA.16816.F32.BF16 R24, R192.reuse, R174, R24 ;  /* 0x000000aec018723c */ /* 0x040fe20000041818 */
[----:B------:R-:W3:Y:S05]  /*e140*/  LDSM.16.M88.4 R172, [R219+0x12000] ;  /* 0x01200000dbac783b */ /* 0x000eea0000000200 */
[C---:B------:R-:W-:Y:S06]  /*e150*/  HMMA.16816.F32.BF16 R28, R192.reuse, R180, R28 ;  /* 0x000000b4c01c723c */ /* 0x040fec000004181c */
[----:B------:R-:W-:Y:S01]  /*e160*/  HMMA.16816.F32.BF16 R32, R192, R182, R32 ;  /* 0x000000b6c020723c */ /* 0x000fe20000041820 */
[----:B------:R-:W3:Y:S04]  /*e170*/  LDSM.16.M88.4 R180, [R219+0x12800] ;  /* 0x01280000dbb4783b */ /* 0x000ee80000000200 */
[----:B------:R-:W3:Y:S01]  /*e180*/  LDSM.16.M88.4 R192, [R219+0x13000] ;  /* 0x01300000dbc0783b */ /* 0x000ee20000000200 */
[C---:B----4-:R-:W-:Y:S06]  /*e190*/  HMMA.16816.F32.BF16 R4, R184.reuse, R188, R4 ;  /* 0x000000bcb804723c */ /* 0x050fec0000041804 */
[C---:B------:R-:W-:Y:S01]  /*e1a0*/  HMMA.16816.F32.BF16 R8, R184.reuse, R190, R8 ;  /* 0x000000beb808723c */ /* 0x040fe20000041808 */
[----:B------:R-:W4:Y:S05]  /*e1b0*/  LDSM.16.M88.4 R188, [R219+0x13800] ;  /* 0x01380000dbbc783b */ /* 0x000f2a0000000200 */
[C---:B-1----:R-:W-:Y:S06]  /*e1c0*/  HMMA.16816.F32.BF16 R12, R184.reuse, R164, R12 ;  /* 0x000000a4b80c723c */ /* 0x042fec000004180c */
[C---:B------:R-:W-:Y:S01]  /*e1d0*/  HMMA.16816.F32.BF16 R16, R184.reuse, R166, R16 ;  /* 0x000000a6b810723c */ /* 0x040fe20000041810 */
[----:B------:R-:W-:Y:S05]  /*e1e0*/  LDSM.16.M88.4 R164, [R221+0x4000] ;  /* 0x00400000dda4783b */ /* 0x000fea0000000200 */
[C---:B-----5:R-:W-:Y:S06]  /*e1f0*/  HMMA.16816.F32.BF16 R20, R184.reuse, R176, R20 ;  /* 0x000000b0b814723c */ /* 0x060fec0000041814 */
[C---:B------:R-:W-:Y:S01]  /*e200*/  HMMA.16816.F32.BF16 R24, R184.reuse, R178, R24 ;  /* 0x000000b2b818723c */ /* 0x040fe20000041818 */
[----:B------:R-:W1:Y:S05]  /*e210*/  LDSM.16.M88.4 R176, [R212+0x2000] ;  /* 0x00200000d4b0783b */ /* 0x000e6a0000000200 */
[C---:B--2---:R-:W-:Y:S06]  /*e220*/  HMMA.16816.F32.BF16 R28, R184.reuse, R196, R28 ;  /* 0x000000c4b81c723c */ /* 0x044fec000004181c */
[----:B------:R-:W-:Y:S01]  /*e230*/  HMMA.16816.F32.BF16 R32, R184, R198, R32 ;  /* 0x000000c6b820723c */ /* 0x000fe20000041820 */
[----:B------:R-:W2:Y:S04]  /*e240*/  LDSM.16.M88.4 R184, [R212+0x2800] ;  /* 0x00280000d4b8783b */ /* 0x000ea80000000200 */
[----:B------:R-:W5:Y:S01]  /*e250*/  LDSM.16.M88.4 R196, [R212+0x3000] ;  /* 0x00300000d4c4783b */ /* 0x000f620000000200 */
[C---:B---3--:R-:W-:Y:S06]  /*e260*/  HMMA.16816.F32.BF16 R4, R168.reuse, R172, R4 ;  /* 0x000000aca804723c */ /* 0x048fec0000041804 */
[C---:B------:R-:W-:Y:S01]  /*e270*/  HMMA.16816.F32.BF16 R8, R168.reuse, R174, R8 ;  /* 0x000000aea808723c */ /* 0x040fe20000041808 */
[----:B------:R-:W3:Y:S05]  /*e280*/  LDSM.16.M88.4 R172, [R212+0x3800] ;  /* 0x00380000d4ac783b */ /* 0x000eea0000000200 */
[C---:B------:R-:W-:Y:S06]  /*e290*/  HMMA.16816.F32.BF16 R12, R168.reuse, R180, R12 ;  /* 0x000000b4a80c723c */ /* 0x040fec000004180c */
[C---:B------:R-:W-:Y:S01]  /*e2a0*/  HMMA.16816.F32.BF16 R16, R168.reuse, R182, R16 ;  /* 0x000000b6a810723c */ /* 0x040fe20000041810 */
[----:B------:R-:W-:Y:S05]  /*e2b0*/  LDSM.16.M88.4 R180, [R226+0x8000] ;  /* 0x00800000e2b4783b */ /* 0x000fea0000000200 */
[C---:B------:R-:W-:Y:S06]  /*e2c0*/  HMMA.16816.F32.BF16 R20, R168.reuse, R192, R20 ;  /* 0x000000c0a814723c */ /* 0x040fec0000041814 */
[C---:B------:R-:W-:Y:S01]  /*e2d0*/  HMMA.16816.F32.BF16 R24, R168.reuse, R194, R24 ;  /* 0x000000c2a818723c */ /* 0x040fe20000041818 */
[----:B------:R-:W3:Y:S05]  /*e2e0*/  LDSM.16.M88.4 R192, [R225+0x14000] ;  /* 0x01400000e1c0783b */ /* 0x000eea0000000200 */
[C---:B----4-:R-:W-:Y:S06]  /*e2f0*/  HMMA.16816.F32.BF16 R28, R168.reuse, R188, R28 ;  /* 0x000000bca81c723c */ /* 0x050fec000004181c */
[----:B------:R-:W-:Y:S01]  /*e300*/  HMMA.16816.F32.BF16 R32, R168, R190, R32 ;  /* 0x000000bea820723c */ /* 0x000fe20000041820 */
[----:B------:R-:W4:Y:S04]  /*e310*/  LDSM.16.M88.4 R168, [R225+0x14800] ;  /* 0x01480000e1a8783b */ /* 0x000f280000000200 */
[----:B------:R-:W4:Y:S01]  /*e320*/  LDSM.16.M88.4 R188, [R225+0x15000] ;  /* 0x01500000e1bc783b */ /* 0x000f220000000200 */
[C---:B-1----:R-:W-:Y:S06]  /*e330*/  HMMA.16816.F32.BF16 R4, R164.reuse, R176, R4 ;  /* 0x000000b0a404723c */ /* 0x042fec0000041804 */
[C---:B------:R-:W-:Y:S01]  /*e340*/  HMMA.16816.F32.BF16 R8, R164.reuse, R178, R8 ;  /* 0x000000b2a408723c */ /* 0x040fe20000041808 */
[----:B------:R-:W1:Y:S05]  /*e350*/  LDSM.16.M88.4 R176, [R225+0x15800] ;  /* 0x01580000e1b0783b */ /* 0x000e6a0000000200 */
[C---:B--2---:R-:W-:Y:S06]  /*e360*/  HMMA.16816.F32.BF16 R12, R164.reuse, R184, R12 ;  /* 0x000000b8a40c723c */ /* 0x044fec000004180c */
[C---:B------:R-:W-:Y:S01]  /*e370*/  HMMA.16816.F32.BF16 R16, R164.reuse, R186, R16 ;  /* 0x000000baa410723c */ /* 0x040fe20000041810 */
[----:B------:R-:W-:Y:S05]  /*e380*/  LDSM.16.M88.4 R184, [R224+0x8000] ;  /* 0x00800000e0b8783b */ /* 0x000fea0000000200 */
[C---:B-----5:R-:W-:Y:S06]  /*e390*/  HMMA.16816.F32.BF16 R20, R164.reuse, R196, R20 ;  /* 0x000000c4a414723c */ /* 0x060fec0000041814 */
[C---:B------:R-:W-:Y:S01]  /*e3a0*/  HMMA.16816.F32.BF16 R24, R164.reuse, R198, R24 ;  /* 0x000000c6a418723c */ /* 0x040fe20000041818 */
[----:B------:R-:W2:Y:S05]  /*e3b0*/  LDSM.16.M88.4 R196, [R207] ;  /* 0x00000000cfc4783b */ /* 0x000eaa0000000200 */
[C---:B---3--:R-:W-:Y:S06]  /*e3c0*/  HMMA.16816.F32.BF16 R28, R164.reuse, R172, R28 ;  /* 0x000000aca41c723c */ /* 0x048fec000004181c */
[----:B------:R-:W-:Y:S01]  /*e3d0*/  HMMA.16816.F32.BF16 R32, R164, R174, R32 ;  /* 0x000000aea420723c */ /* 0x000fe20000041820 */
[----:B------:R-:W3:Y:S04]  /*e3e0*/  LDSM.16.M88.4 R164, [R206] ;  /* 0x00000000cea4783b */ /* 0x000ee80000000200 */
[----:B------:R-:W-:Y:S01]  /*e3f0*/  LDSM.16.M88.4 R172, [R204] ;  /* 0x00000000ccac783b */ /* 0x000fe20000000200 */
[C---:B------:R-:W-:Y:S06]  /*e400*/  HMMA.16816.F32.BF16 R4, R180.reuse, R192, R4 ;  /* 0x000000c0b404723c */ /* 0x040fec0000041804 */
[C---:B------:R-:W-:Y:S01]  /*e410*/  HMMA.16816.F32.BF16 R8, R180.reuse, R194, R8 ;  /* 0x000000c2b408723c */ /* 0x040fe20000041808 */
[----:B------:R-:W-:Y:S05]  /*e420*/  LDSM.16.M88.4 R192, [R219+0x14000] ;  /* 0x01400000dbc0783b */ /* 0x000fea0000000200 */
[C---:B----4-:R-:W-:Y:S06]  /*e430*/  HMMA.16816.F32.BF16 R12, R180.reuse, R168, R12 ;  /* 0x000000a8b40c723c */ /* 0x050fec000004180c */
[C---:B------:R-:W-:Y:S01]  /*e440*/  HMMA.16816.F32.BF16 R16, R180.reuse, R170, R16 ;  /* 0x000000aab410723c */ /* 0x040fe20000041810 */
[----:B------:R-:W4:Y:S05]  /*e450*/  LDSM.16.M88.4 R168, [R205] ;  /* 0x00000000cda8783b */ /* 0x000f2a0000000200 */
[C---:B------:R-:W-:Y:S06]  /*e460*/  HMMA.16816.F32.BF16 R20, R180.reuse, R188, R20 ;  /* 0x000000bcb414723c */ /* 0x040fec0000041814 */
[C---:B------:R-:W-:Y:S01]  /*e470*/  HMMA.16816.F32.BF16 R24, R180.reuse, R190, R24 ;  /* 0x000000beb418723c */ /* 0x040fe20000041818 */
[----:B------:R-:W5:Y:S05]  /*e480*/  LDSM.16.M88.4 R188, [R222+0x8000] ;  /* 0x00800000debc783b */ /* 0x000f6a0000000200 */
[C---:B-1----:R-:W-:Y:S06]  /*e490*/  HMMA.16816.F32.BF16 R28, R180.reuse, R176, R28 ;  /* 0x000000b0b41c723c */ /* 0x042fec000004181c */
[----:B------:R-:W-:Y:S01]  /*e4a0*/  HMMA.16816.F32.BF16 R32, R180, R178, R32 ;  /* 0x000000b2b420723c */ /* 0x000fe20000041820 */
[----:B------:R-:W1:Y:S04]  /*e4b0*/  LDSM.16.M88.4 R176, [R219+0x14800] ;  /* 0x01480000dbb0783b */ /* 0x000e680000000200 */
[----:B------:R-:W1:Y:S01]  /*e4c0*/  LDSM.16.M88.4 R180, [R219+0x15000] ;  /* 0x01500000dbb4783b */ /* 0x000e620000000200 */
        /* <DEDUP_REMOVED lines=13> */
[C---:B-----5:R-:W-:Y:S06]  /*e5a0*/  HMMA.16816.F32.BF16 R4, R188.reuse, R192, R4 ;  /* 0x000000c0bc04723c */ /* 0x060fec0000041804 */
[C---:B------:R-:W-:Y:S01]  /*e5b0*/  HMMA.16816.F32.BF16 R8, R188.reuse, R194, R8 ;  /* 0x000000c2bc08723c */ /* 0x040fe20000041808 */
[----:B------:R-:W5:Y:S05]  /*e5c0*/  LDSM.16.M88.4 R192, [R212+0x5800] ;  /* 0x00580000d4c0783b */ /* 0x000f6a0000000200 */
[C---:B-1----:R-:W-:Y:S06]  /*e5d0*/  HMMA.16816.F32.BF16 R12, R188.reuse, R176, R12 ;  /* 0x000000b0bc0c723c */ /* 0x042fec000004180c */
[C---:B------:R-:W-:Y:S01]  /*e5e0*/  HMMA.16816.F32.BF16 R16, R188.reuse, R178, R16 ;  /* 0x000000b2bc10723c */ /* 0x040fe20000041810 */
[----:B------:R-:W-:Y:S05]  /*e5f0*/  LDSM.16.M88.4 R176, [R226+0xc000] ;  /* 0x00c00000e2b0783b */ /* 0x000fea0000000200 */
[C---:B------:R-:W-:Y:S06]  /*e600*/  HMMA.16816.F32.BF16 R20, R188.reuse, R180, R20 ;  /* 0x000000b4bc14723c */ /* 0x040fec0000041814 */
[C---:B------:R-:W-:Y:S01]  /*e610*/  HMMA.16816.F32.BF16 R24, R188.reuse, R182, R24 ;  /* 0x000000b6bc18723c */ /* 0x040fe20000041818 */
[----:B------:R-:W1:Y:S05]  /*e620*/  LDSM.16.M88.4 R180, [R225+0x16000] ;  /* 0x01600000e1b4783b */ /* 0x000e6a0000000200 */
[C---:B--2---:R-:W-:Y:S06]  /*e630*/  HMMA.16816.F32.BF16 R28, R188.reuse, R196, R28 ;  /* 0x000000c4bc1c723c */ /* 0x044fec000004181c */
[----:B------:R-:W-:Y:S01]  /*e640*/  HMMA.16816.F32.BF16 R32, R188, R198, R32 ;  /* 0x000000c6bc20723c */ /* 0x000fe20000041820 */
[----:B------:R-:W2:Y:S04]  /*e650*/  LDSM.16.M88.4 R188, [R225+0x16800] ;  /* 0x01680000e1bc783b */ /* 0x000ea80000000200 */
[----:B------:R-:W2:Y:S01]  /*e660*/  LDSM.16.M88.4 R196, [R225+0x17000] ;  /* 0x01700000e1c4783b */ /* 0x000ea20000000200 */
[C---:B---3--:R-:W-:Y:S06]  /*e670*/  HMMA.16816.F32.BF16 R4, R164.reuse, R168, R4 ;  /* 0x000000a8a404723c */ /* 0x048fec0000041804 */
[C---:B------:R-:W-:Y:S01]  /*e680*/  HMMA.16816.F32.BF16 R8, R164.reuse, R170, R8 ;  /* 0x000000aaa408723c */ /* 0x040fe20000041808 */
[----:B------:R-:W3:Y:S05]  /*e690*/  LDSM.16.M88.4 R168, [R225+0x17800] ;  /* 0x01780000e1a8783b */ /* 0x000eea0000000200 */
[C---:B----4-:R-:W-:Y:S06]  /*e6a0*/  HMMA.16816.F32.BF16 R12, R164.reuse, R172, R12 ;  /* 0x000000aca40c723c */ /* 0x050fec000004180c */
[C---:B------:R-:W-:Y:S01]  /*e6b0*/  HMMA.16816.F32.BF16 R16, R164.reuse, R174, R16 ;  /* 0x000000aea410723c */ /* 0x040fe20000041810 */
[----:B------:R-:W-:Y:S05]  /*e6c0*/  LDSM.16.M88.4 R172, [R224+0xc000] ;  /* 0x00c00000e0ac783b */ /* 0x000fea0000000200 */
[C---:B------:R-:W-:Y:S06]  /*e6d0*/  HMMA.16816.F32.BF16 R20, R164.reuse, R184, R20 ;  /* 0x000000b8a414723c */ /* 0x040fec0000041814 */
[C---:B------:R-:W-:Y:S01]  /*e6e0*/  HMMA.16816.F32.BF16 R24, R164.reuse, R186, R24 ;  /* 0x000000baa418723c */ /* 0x040fe20000041818 */
[----:B------:R-:W4:Y:S05]  /*e6f0*/  LDSM.16.M88.4 R184, [R203] ;  /* 0x00000000cbb8783b */ /* 0x000f2a0000000200 */
[C---:B-----5:R-:W-:Y:S06]  /*e700*/  HMMA.16816.F32.BF16 R28, R164.reuse, R192, R28 ;  /* 0x000000c0a41c723c */ /* 0x060fec000004181c */
[----:B------:R-:W-:Y:S01]  /*e710*/  HMMA.16816.F32.BF16 R32, R164, R194, R32 ;  /* 0x000000c2a420723c */ /* 0x000fe20000041820 */
[----:B------:R-:W5:Y:S04]  /*e720*/  LDSM.16.M88.4 R164, [R202] ;  /* 0x00000000caa4783b */ /* 0x000f680000000200 */
[----:B------:R-:W5:Y:S01]  /*e730*/  LDSM.16.M88.4 R192, [R201] ;  /* 0x00000000c9c0783b */ /* 0x000f620000000200 */
[C---:B-1----:R-:W-:Y:S06]  /*e740*/  HMMA.16816.F32.BF16 R4, R176.reuse, R180, R4 ;  /* 0x000000b4b004723c */ /* 0x042fec0000041804 */
[C---:B------:R-:W-:Y:S01]  /*e750*/  HMMA.16816.F32.BF16 R8, R176.reuse, R182, R8 ;  /* 0x000000b6b008723c */ /* 0x040fe20000041808 */
[----:B------:R-:W1:Y:S05]  /*e760*/  LDSM.16.M88.4 R180, [R200] ;  /* 0x00000000c8b4783b */ /* 0x000e6a0000000200 */
[C---:B--2---:R-:W-:Y:S06]  /*e770*/  HMMA.16816.F32.BF16 R12, R176.reuse, R188, R12 ;  /* 0x000000bcb00c723c */ /* 0x044fec000004180c */
[C---:B------:R-:W-:Y:S01]  /*e780*/  HMMA.16816.F32.BF16 R16, R176.reuse, R190, R16 ;  /* 0x000000beb010723c */ /* 0x040fe20000041810 */
[----:B------:R-:W-:Y:S05]  /*e790*/  LDSM.16.M88.4 R188, [R222+0xc000] ;  /* 0x00c00000debc783b */ /* 0x000fea0000000200 */
[C---:B------:R-:W-:Y:S06]  /*e7a0*/  HMMA.16816.F32.BF16 R20, R176.reuse, R196, R20 ;  /* 0x000000c4b014723c */ /* 0x040fec0000041814 */
[C---:B------:R-:W-:Y:S01]  /*e7b0*/  HMMA.16816.F32.BF16 R24, R176.reuse, R198, R24 ;  /* 0x000000c6b018723c */ /* 0x040fe20000041818 */
[----:B------:R-:W2:Y:S05]  /*e7c0*/  LDSM.16.M88.4 R196, [R219+0x16000] ;  /* 0x01600000dbc4783b */ /* 0x000eaa0000000200 */
[C---:B---3--:R-:W-:Y:S06]  /*e7d0*/  HMMA.16816.F32.BF16 R28, R176.reuse, R168, R28 ;  /* 0x000000a8b01c723c */ /* 0x048fec000004181c */
[----:B------:R-:W-:Y:S01]  /*e7e0*/  HMMA.16816.F32.BF16 R32, R176, R170, R32 ;  /* 0x000000aab020723c */ /* 0x000fe20000041820 */
[----:B------:R-:W-:Y:S04]  /*e7f0*/  LDSM.16.M88.4 R168, [R219+0x17000] ;  /* 0x01700000dba8783b */ /* 0x000fe80000000200 */
[----:B------:R-:W-:Y:S01]  /*e800*/  LDSM.16.M88.4 R176, [R219+0x17800] ;  /* 0x01780000dbb0783b */ /* 0x000fe20000000200 */
        /* <DEDUP_REMOVED lines=11> */
[----:B------:R-:W1:Y:S04]  /*e8c0*/  LDSM.16.M88.4 R172, [R212+0x6800] ;  /* 0x00680000d4ac783b */ /* 0x000e680000000200 */
[----:B------:R-:W5:Y:S01]  /*e8d0*/  LDSM.16.M88.4 R180, [R212+0x7000] ;  /* 0x00700000d4b4783b */ /* 0x000f620000000200 */
[C---:B--2---:R-:W-:Y:S06]  /*e8e0*/  HMMA.16816.F32.BF16 R4, R188.reuse, R196, R4 ;  /* 0x000000c4bc04723c */ /* 0x044fec0000041804 */
[C---:B------:R-:W-:Y:S01]  /*e8f0*/  HMMA.16816.F32.BF16 R8, R188.reuse, R198, R8 ;  /* 0x000000c6bc08723c */ /* 0x040fe20000041808 */
[----:B------:R-:W2:Y:S01]  /*e900*/  LDSM.16.M88.4 R196, [R212+0x7800] ;  /* 0x00780000d4c4783b */ /* 0x000ea20000000200 */
[----:B------:R-:W-:Y:S04]  /*e910*/  DEPBAR.LE SB0, 0x0 ;  /* 0x000080000000791a */ /* 0x000fe80000000000 */
[C---:B---3--:R-:W-:Y:S01]  /*e920*/  HMMA.16816.F32.BF16 R12, R188.reuse, R164, R12 ;  /* 0x000000a4bc0c723c */ /* 0x048fe2000004180c */
[----:B------:R-:W-:Y:S05]  /*e930*/  BAR.SYNC.DEFER_BLOCKING 0x0 ;  /* 0x0000000000007b1d */ /* 0x000fea0000010000 */
[C---:B------:R-:W-:Y:S01]  /*e940*/  HMMA.16816.F32.BF16 R16, R188.reuse, R166, R16 ;  /* 0x000000a6bc10723c */ /* 0x040fe20000041810 */
[----:B------:R-:W-:Y:S05]  /*e950*/  IMAD.U32 R165, RZ, RZ, UR12 ;  /* 0x0000000cffa57e24 */ /* 0x000fea000f8e00ff */
[C---:B------:R-:W-:Y:S01]  /*e960*/  HMMA.16816.F32.BF16 R20, R188.reuse, R168, R20 ;  /* 0x000000a8bc14723c */ /* 0x040fe20000041814 */
[----:B------:R-:W-:Y:S05]  /*e970*/  IMAD.U32 R166, RZ, RZ, UR12 ;  /* 0x0000000cffa67e24 */ /* 0x000fea000f8e00ff */
[C---:B------:R-:W-:Y:S06]  /*e980*/  HMMA.16816.F32.BF16 R24, R188.reuse, R170, R24 ;  /* 0x000000aabc18723c */ /* 0x040fec0000041818 */
[C---:B------:R-:W-:Y:S05]  /*e990*/  HMMA.16816.F32.BF16 R28, R188.reuse, R176, R28 ;  /* 0x000000b0bc1c723c */ /* 0x040fea000004181c */
[----:B------:R-:W-:Y:S01]  /*e9a0*/  LEA R170, P5, R3, R240, 0x6 ;  /* 0x000000f003aa7211 */ /* 0x000fe200078a30ff */
[----:B------:R-:W-:Y:S05]  /*e9b0*/  HMMA.16816.F32.BF16 R32, R188, R178, R32 ;  /* 0x000000b2bc20723c */ /* 0x000fea0000041820 */
[----:B------:R-:W-:Y:S01]  /*e9c0*/  LEA.HI.X.SX32 R171, R166, R241, 0x6, P5 ;  /* 0x000000f1a6ab7211 */ /* 0x000fe200028f36ff */
[C---:B----4-:R-:W-:Y:S06]  /*e9d0*/  HMMA.16816.F32.BF16 R4, R184.reuse, R192, R4 ;  /* 0x000000c0b804723c */ /* 0x050fec0000041804 */
[C---:B------:R-:W-:Y:S06]  /*e9e0*/  HMMA.16816.F32.BF16 R8, R184.reuse, R194, R8 ;  /* 0x000000c2b808723c */ /* 0x040fec0000041808 */
[C---:B-1----:R-:W-:Y:S06]  /*e9f0*/  HMMA.16816.F32.BF16 R12, R184.reuse, R172, R12 ;  /* 0x000000acb80c723c */ /* 0x042fec000004180c */
[C---:B------:R-:W-:Y:S05]  /*ea00*/  HMMA.16816.F32.BF16 R16, R184.reuse, R174, R16 ;  /* 0x000000aeb810723c */ /* 0x040fea0000041810 */
[----:B------:R-:W-:Y:S01]  /*ea10*/  LEA R172, P4, R165, R250, 0x6 ;  /* 0x000000faa5ac7211 */ /* 0x000fe200078830ff */
[C---:B-----5:R-:W-:Y:S05]  /*ea20*/  HMMA.16816.F32.BF16 R20, R184.reuse, R180, R20 ;  /* 0x000000b4b814723c */ /* 0x060fea0000041814 */
[----:B------:R-:W-:Y:S01]  /*ea30*/  FMNMX.FTZ R164, R4, R2, !PT ;  /* 0x0000000204a47209 */ /* 0x000fe20007810000 */
[C---:B------:R-:W-:Y:S05]  /*ea40*/  HMMA.16816.F32.BF16 R24, R184.reuse, R182, R24 ;  /* 0x000000b6b818723c */ /* 0x040fea0000041818 */
[----:B------:R-:W-:Y:S01]  /*ea50*/  FMNMX.FTZ R167, R6, R0, !PT ;  /* 0x0000000006a77209 */ /* 0x000fe20007810000 */
[C---:B--2---:R-:W-:Y:S05]  /*ea60*/  HMMA.16816.F32.BF16 R28, R184.reuse, R196, R28 ;  /* 0x000000c4b81c723c */ /* 0x044fea000004181c */
[----:B------:R-:W-:Y:S01]  /*ea70*/  FMNMX.FTZ R164, R5, R164, !PT ;  /* 0x000000a405a47209 */ /* 0x000fe20007810000 */
[----:B------:R-:W-:Y:S05]  /*ea80*/  HMMA.16816.F32.BF16 R32, R184, R198, R32 ;  /* 0x000000c6b820723c */ /* 0x000fea0000041820 */
[----:B------:R-:W-:Y:S02]  /*ea90*/  FMNMX.FTZ R167, R7, R167, !PT ;  /* 0x000000a707a77209 */ /* 0x000fe40007810000 */
[----:B------:R-:W-:Y:S01]  /*eaa0*/  FMNMX.FTZ R168, R8, R164, !PT ;  /* 0x000000a408a87209 */ /* 0x000fe20007810000 */
[----:B------:R-:W-:Y:S03]  /*eab0*/  IMAD.U32 R164, RZ, RZ, UR12 ;  /* 0x0000000cffa47e24 */ /* 0x000fe6000f8e00ff */
[----:B------:R-:W-:Y:S01]  /*eac0*/  FMNMX.FTZ R3, R10, R167, !PT ;  /* 0x000000a70a037209 */ /* 0x000fe20007810000 */
[----:B------:R-:W-:Y:S01]  /*ead0*/  IMAD.WIDE.U32 R166, R172, UR10, RZ ;  /* 0x0000000aaca67c25 */ /* 0x000fe2000f8e00ff */
        /* <DEDUP_REMOVED lines=16> */
[----:B------:R-:W-:Y:S01]  /*ebe0*/  IMAD.IADD R173, R167, 0x1, R173 ;  /* 0x00000001a7ad7824 */ /* 0x000fe200078e02ad */
[----:B------:R-:W-:Y:S01]  /*ebf0*/  FMNMX.FTZ R165, R20, R165, !PT ;  /* 0x000000a514a57209 */ /* 0x000fe20007810000 */
[----:B------:R-:W-:Y:S01]  /*ec00*/  IMAD.IADD R3, R171, 0x1, R3 ;  /* 0x00000001ab037824 */ /* 0x000fe200078e0203 */
[----:B------:R-:W-:Y:S02]  /*ec10*/  FMNMX.FTZ R164, R22, R164, !PT ;  /* 0x000000a416a47209 */ /* 0x000fe40007810000 */
[----:B------:R-:W-:Y:S02]  /*ec20*/  FMNMX.FTZ R165, R21, R165, !PT ;  /* 0x000000a515a57209 */ /* 0x000fe40007810000 */
[----:B------:R-:W-:Y:S02]  /*ec30*/  FMNMX.FTZ R164, R23, R164, !PT ;  /* 0x000000a417a47209 */ /* 0x000fe40007810000 */
[----:B------:R-:W-:Y:S02]  /*ec40*/  FMNMX.FTZ R165, R24, R165, !PT ;  /* 0x000000a518a57209 */ /* 0x000fe40007810000 */
[----:B------:R-:W-:Y:S02]  /*ec50*/  LEA R172, P4, R166, R244, 0x1 ;  /* 0x000000f4a6ac7211 */ /* 0x000fe400078808ff */
[----:B------:R-:W-:Y:S02]  /*ec60*/  FMNMX.FTZ R164, R26, R164, !PT ;  /* 0x000000a41aa47209 */ /* 0x000fe40007810000 */
[----:B------:R-:W-:Y:S02]  /*ec70*/  FMNMX.FTZ R165, R25, R165, !PT ;  /* 0x000000a519a57209 */ /* 0x000fe40007810000 */
[----:B------:R-:W-:Y:S02]  /*ec80*/  LEA.HI.X R173, R166, R243, R173, 0x1, P4 ;  /* 0x000000f3a6ad7211 */ /* 0x000fe400020f0cad */
[----:B------:R-:W-:Y:S02]  /*ec90*/  ISETP.LT.AND P4, PT, RZ, UR20, PT ;  /* 0x00000014ff007c0c */ /* 0x000fe4000bf81270 */
[----:B------:R-:W-:Y:S02]  /*eca0*/  LEA R174, P5, R170, R244, 0x1 ;  /* 0x000000f4aaae7211 */ /* 0x000fe400078a08ff */
[----:B------:R-:W-:Y:S02]  /*ecb0*/  FMNMX.FTZ R164, R27, R164, !PT ;  /* 0x000000a41ba47209 */ /* 0x000fe40007810000 */
[----:B------:R-:W-:Y:S02]  /*ecc0*/  FMNMX.FTZ R165, R28, R165, !PT ;  /* 0x000000a51ca57209 */ /* 0x000fe40007810000 */
[----:B------:R-:W-:Y:S02]  /*ecd0*/  LEA.HI.X R175, R170, R243, R3, 0x1, P5 ;  /* 0x000000f3aaaf7211 */ /* 0x000fe400028f0c03 */
[----:B------:R-:W-:Y:S02]  /*ece0*/  FMNMX.FTZ R3, R30, R164, !PT ;  /* 0x000000a41e037209 */ /* 0x000fe40007810000 */
[----:B------:R-:W-:Y:S02]  /*ecf0*/  FMNMX.FTZ R165, R29, R165, !PT ;  /* 0x000000a51da57209 */ /* 0x000fe40007810000 */
[----:B------:R-:W-:Y:S02]  /*ed00*/  FMNMX.FTZ R3, R31, R3, !PT ;  /* 0x000000031f037209 */ /* 0x000fe40007810000 */
[----:B------:R-:W-:Y:S02]  /*ed10*/  FMNMX.FTZ R168, R32, R165, !PT ;  /* 0x000000a520a87209 */ /* 0x000fe40007810000 */
[----:B------:R-:W-:Y:S02]  /*ed20*/  FMNMX.FTZ R3, R34, R3, !PT ;  /* 0x0000000322037209 */ /* 0x000fe40007810000 */
[----:B------:R-:W-:Y:S01]  /*ed30*/  FMNMX.FTZ R168, R33, R168, !PT ;  /* 0x000000a821a87209 */ /* 0x000fe20007810000 */
[----:B------:R-:W-:Y:S06]  /*ed40*/  @P4 BRA `(.L_x_244) ;  /* 0xffffffe400b44947 */ /* 0x000fec000383ffff */
.L_x_243:
[----:B------:R-:W-:Y:S01]  /*ed50*/  FMNMX.FTZ R3, R35, R3, !PT ;  /* 0x0000000323037209 */ /* 0x000fe20007810000 */
[----:B-1----:R-:W1:Y:S01]  /*ed60*/  SHFL.BFLY PT, R164, R168, 0x2, 0x1f ;  /* 0x0c401f00a8a47f89 */ /* 0x002e6200000e0000 */
[----:B------:R-:W-:Y:S07]  /*ed70*/  UIADD3 UR21, UR21, 0x1, URZ ;  /* 0x0000000115157890 */ /* 0x000fee000fffe03f */
[----:B------:R-:W2:Y:S08]  /*ed80*/  SHFL.BFLY PT, R165, R3, 0x2, 0x1f ;  /* 0x0c401f0003a57f89 */ /* 0x000eb000000e0000 */
[----:B------:R-:W-:Y:S08]  /*ed90*/  LDSM.16.MT88.4 R172, [R218+0x18000] ;  /* 0x01800000daac783b */ /* 0x000ff00000004200 */
[----:B------:R-:W-:Y:S08]  /*eda0*/  LDSM.16.MT88.4 R176, [R217+0x18000] ;  /* 0x01800000d9b0783b */ /* 0x000ff00000004200 */
[----:B------:R-:W-:Y:S01]  /*edb0*/  LDSM.16.MT88.4 R180, [R220+0x1c800] ;  /* 0x01c80000dcb4783b */ /* 0x000fe20000004200 */
[----:B-1----:R-:W-:Y:S02]  /*edc0*/  FMNMX.FTZ R168, R168, R164, !PT ;  /* 0x000000a4a8a87209 */ /* 0x002fe40007810000 */
[----:B--2---:R-:W-:Y:S05]  /*edd0*/  FMNMX.FTZ R165, R3, R165, !PT ;  /* 0x000000a503a57209 */ /* 0x004fea0007810000 */
        /* <DEDUP_REMOVED lines=33> */
[----:B------:R-:W-:Y:S01]  /*eff0*/  FFMA.FTZ R196, R17, UR4, -R190 ;  /* 0x0000000411c47c23 */ /* 0x000fe200080108be */
[--C-:B------:R-:W-:Y:S01]  /*f000*/  FFMA.FTZ R197, R18, UR4, -R189.reuse ;  /* 0x0000000412c57c23 */ /* 0x100fe200080108bd */
[----:B------:R-:W-:Y:S06]  /*f010*/  FFMA.FTZ R198, R19, UR4, -R189 ;  /* 0x0000000413c67c23 */ /* 0x000fec00080108bd */
        /* <DEDUP_REMOVED lines=65> */
[----:B------:R-:W-:Y:S01]  /*f430*/  LDSM.16.MT88.4 R152, [R220+0x18800] ;  /* 0x01880000dc98783b */ /* 0x000fe20000004200 */
[----:B------:R-:W-:Y:S01]  /*f440*/  FMUL.FTZ R77, R2, R77 ;  /* 0x0000004d024d7220 */ /* 0x000fe20000410000 */
[C---:B------:R-:W-:Y:S01]  /*f450*/  FMUL.FTZ R78, R0.reuse, R78 ;  /* 0x0000004e004e7220 */ /* 0x040fe20000410000 */
[----:B------:R-:W-:Y:S01]  /*f460*/  FMUL.FTZ R79, R0, R79 ;  /* 0x0000004f004f7220 */ /* 0x000fe20000410000 */
[C---:B------:R-:W-:Y:S01]  /*f470*/  FMUL.FTZ R80, R2.reuse, R80 ;  /* 0x0000005002507220 */ /* 0x040fe20000410000 */
[----:B------:R-:W-:Y:S01]  /*f480*/  FMUL.FTZ R81, R2, R81 ;  /* 0x0000005102517220 */ /* 0x000fe20000410000 */
[C---:B------:R-:W-:Y:S01]  /*f490*/  FMUL.FTZ R82, R0.reuse, R82 ;  /* 0x0000005200527220 */ /* 0x040fe20000410000 */
[----:B------:R-:W-:Y:S01]  /*f4a0*/  FMUL.FTZ R83, R0, R83 ;  /* 0x0000005300537220 */ /* 0x000fe20000410000 */
[----:B----4-:R-:W-:Y:S01]  /*f4b0*/  F2FP.BF16.F32.PACK_AB R163, R188, R186 ;  /* 0x000000babca3723e */ /* 0x010fe200000010ff */
[C---:B------:R-:W-:Y:S01]  /*f4c0*/  FMUL.FTZ R84, R2.reuse, R84 ;  /* 0x0000005402547220 */ /* 0x040fe20000410000 */
[----:B------:R-:W-:Y:S01]  /*f4d0*/  FMUL.FTZ R85, R2, R85 ;  /* 0x0000005502557220 */ /* 0x000fe20000410000 */
[C---:B------:R-:W-:Y:S01]  /*f4e0*/  FMUL.FTZ R86, R0.reuse, R86 ;  /* 0x0000005600567220 */ /* 0x040fe20000410000 */
[----:B------:R-:W-:Y:S01]  /*f4f0*/  FMUL.FTZ R87, R0, R87 ;  /* 0x0000005700577220 */ /* 0x000fe20000410000 */
[C---:B------:R-:W-:Y:S01]  /*f500*/  FMUL.FTZ R88, R2.reuse, R88 ;  /* 0x0000005802587220 */ /* 0x040fe20000410000 */
[----:B------:R-:W-:Y:S01]  /*f510*/  FMUL.FTZ R89, R2, R89 ;  /* 0x0000005902597220 */ /* 0x000fe20000410000 */
[C---:B-1----:R-:W-:Y:S01]  /*f520*/  HMMA.16816.F32.BF16 R4, R160.reuse, R168, R4 ;  /* 0x000000a8a004723c */ /* 0x042fe20000041804 */
[----:B------:R-:W-:Y:S04]  /*f530*/  MUFU.EX2 R191, R191 ;  /* 0x000000bf00bf7308 */ /* 0x000fe80000000800 */
[C---:B------:R-:W-:Y:S01]  /*f540*/  FMUL.FTZ R90, R0.reuse, R90 ;  /* 0x0000005a005a7220 */ /* 0x040fe20000410000 */
[C---:B------:R-:W-:Y:S01]  /*f550*/  HMMA.16816.F32.BF16 R8, R160.reuse, R170, R8 ;  /* 0x000000aaa008723c */ /* 0x040fe20000041808 */
[----:B------:R-:W1:Y:S04]  /*f560*/  LDSM.16.MT88.4 R168, [R220+0x1a000] ;  /* 0x01a00000dca8783b */ /* 0x000e680000004200 */
[----:B------:R-:W2:Y:S01]  /*f570*/  MUFU.EX2 R192, R192 ;  /* 0x000000c000c07308 */ /* 0x000ea20000000800 */
[----:B------:R-:W-:Y:S01]  /*f580*/  FMUL.FTZ R91, R0, R91 ;  /* 0x0000005b005b7220 */ /* 0x000fe20000410000 */
[C---:B------:R-:W-:Y:S04]  /*f590*/  HMMA.16816.F32.BF16 R36, R160.reuse, R172, R36 ;  /* 0x000000aca024723c */ /* 0x040fe80000041824 */
[C---:B------:R-:W-:Y:S02]  /*f5a0*/  FMUL.FTZ R92, R2.reuse, R92 ;  /* 0x0000005c025c7220 */ /* 0x040fe40000410000 */
[C---:B------:R-:W-:Y:S01]  /*f5b0*/  HMMA.16816.F32.BF16 R40, R160.reuse, R174, R40 ;  /* 0x000000aea028723c */ /* 0x040fe20000041828 */
[----:B------:R-:W4:Y:S01]  /*f5c0*/  LDSM.16.MT88.4 R172, [R218+0x1a000] ;  /* 0x01a00000daac783b */ /* 0x000f220000004200 */
[----:B------:R-:W-:Y:S03]  /*f5d0*/  MUFU.EX2 R193, R193 ;  /* 0x000000c100c17308 */ /* 0x000fe60000000800 */
[----:B------:R-:W-:Y:S01]  /*f5e0*/  FMUL.FTZ R93, R2, R93 ;  /* 0x0000005d025d7220 */ /* 0x000fe20000410000 */
[C---:B------:R-:W-:Y:S06]  /*f5f0*/  HMMA.16816.F32.BF16 R44, R160.reuse, R176, R44 ;  /* 0x000000b0a02c723c */ /* 0x040fec000004182c */
[----:B------:R-:W5:Y:S01]  /*f600*/  MUFU.EX2 R194, R194 ;  /* 0x000000c200c27308 */ /* 0x000f620000000800 */
[C---:B------:R-:W-:Y:S01]  /*f610*/  FMUL.FTZ R94, R0.reuse, R94 ;  /* 0x0000005e005e7220 */ /* 0x040fe20000410000 */
[C---:B------:R-:W-:Y:S01]  /*f620*/  HMMA.16816.F32.BF16 R48, R160.reuse, R178, R48 ;  /* 0x000000b2a030723c */ /* 0x040fe20000041830 */
[----:B------:R-:W-:Y:S02]  /*f630*/  LDSM.16.MT88.4 R176, [R217+0x18800] ;  /* 0x01880000d9b0783b */ /* 0x000fe40000004200 */
[----:B------:R-:W-:Y:S03]  /*f640*/  FMUL.FTZ R95, R0, R95 ;  /* 0x0000005f005f7220 */ /* 0x000fe60000410000 */
[C---:B---3--:R-:W-:Y:S02]  /*f650*/  HMMA.16816.F32.BF16 R52, R160.reuse, R156, R52 ;  /* 0x0000009ca034723c */ /* 0x048fe40000041834 */
[----:B------:R-:W-:Y:S03]  /*f660*/  MUFU.EX2 R195, R195 ;  /* 0x000000c300c37308 */ /* 0x000fe60000000800 */
[C---:B------:R-:W-:Y:S01]  /*f670*/  FMUL.FTZ R96, R2.reuse, R96 ;  /* 0x0000006002607220 */ /* 0x040fe20000410000 */
[C---:B------:R-:W-:Y:S01]  /*f680*/  HMMA.16816.F32.BF16 R56, R160.reuse, R158, R56 ;  /* 0x0000009ea038723c */ /* 0x040fe20000041838 */
[----:B------:R-:W3:Y:S05]  /*f690*/  LDSM.16.MT88.4 R156, [R217+0x1a000] ;  /* 0x01a00000d99c783b */ /* 0x000eea0000004200 */
[----:B------:R-:W5:Y:S01]  /*f6a0*/  MUFU.EX2 R196, R196 ;  /* 0x000000c400c47308 */ /* 0x000f620000000800 */
[----:B------:R-:W-:Y:S01]  /*f6b0*/  FMUL.FTZ R97, R2, R97 ;  /* 0x0000006102617220 */ /* 0x000fe20000410000 */
[C---:B-1----:R-:W-:Y:S03]  /*f6c0*/  HMMA.16816.F32.BF16 R60, R160.reuse, R168, R60 ;  /* 0x000000a8a03c723c */ /* 0x042fe6000004183c */
[C---:B------:R-:W-:Y:S03]  /*f6d0*/  FMUL.FTZ R98, R0.reuse, R98 ;  /* 0x0000006200627220 */ /* 0x040fe60000410000 */
[C---:B------:R-:W-:Y:S01]  /*f6e0*/  HMMA.16816.F32.BF16 R64, R160.reuse, R170, R64 ;  /* 0x000000aaa040723c */ /* 0x040fe20000041840 */
[----:B------:R-:W1:Y:S01]  /*f6f0*/  LDSM.16.MT88.4 R168, [R216+0x1a000] ;  /* 0x01a00000d8a8783b */ /* 0x000e620000004200 */
[----:B------:R-:W-:Y:S03]  /*f700*/  MUFU.EX2 R197, R197 ;  /* 0x000000c500c57308 */ /* 0x000fe60000000800 */
[----:B------:R-:W-:Y:S01]  /*f710*/  FMUL.FTZ R99, R0, R99 ;  /* 0x0000006300637220 */ /* 0x000fe20000410000 */
[C---:B----4-:R-:W-:Y:S06]  /*f720*/  HMMA.16816.F32.BF16 R68, R160.reuse, R172, R68 ;  /* 0x000000aca044723c */ /* 0x050fec0000041844 */
[----:B------:R-:W4:Y:S01]  /*f730*/  MUFU.EX2 R198, R198 ;  /* 0x000000c600c67308 */ /* 0x000f220000000800 */
[C---:B------:R-:W-:Y:S01]  /*f740*/  FMUL.FTZ R100, R2.reuse, R100 ;  /* 0x0000006402647220 */ /* 0x040fe20000410000 */
[C---:B------:R-:W-:Y:S01]  /*f750*/  HMMA.16816.F32.BF16 R72, R160.reuse, R174, R72 ;  /* 0x000000aea048723c */ /* 0x040fe20000041848 */
[----:B------:R-:W2:Y:S02]  /*f760*/  LDSM.16.MT88.4 R172, [R220+0x1c000] ;  /* 0x01c00000dcac783b */ /* 0x000ea40000004200 */
[----:B------:R-:W-:Y:S01]  /*f770*/  FMUL.FTZ R101, R2, R101 ;  /* 0x0000006502657220 */ /* 0x000fe20000410000 */
[C---:B------:R-:W-:Y:S01]  /*f780*/  FMUL.FTZ R102, R0.reuse, R102 ;  /* 0x0000006600667220 */ /* 0x040fe20000410000 */
[----:B------:R-:W-:Y:S01]  /*f790*/  FMUL.FTZ R103, R0, R103 ;  /* 0x0000006700677220 */ /* 0x000fe20000410000 */
[C---:B------:R-:W-:Y:S02]  /*f7a0*/  FMUL.FTZ R104, R2.reuse, R104 ;  /* 0x0000006802687220 */ /* 0x040fe40000410000 */
[----:B------:R-:W-:Y:S03]  /*f7b0*/  MUFU.EX2 R199, R199 ;  /* 0x000000c700c77308 */ /* 0x000fe60000000800 */
[----:B------:R-:W-:Y:S01]  /*f7c0*/  FMUL.FTZ R105, R2, R105 ;  /* 0x0000006902697220 */ /* 0x000fe20000410000 */
[C---:B------:R-:W-:Y:S01]  /*f7d0*/  FMUL.FTZ R106, R0.reuse, R106 ;  /* 0x0000006a006a7220 */ /* 0x040fe20000410000 */
[----:B------:R-:W-:Y:S01]  /*f7e0*/  FMUL.FTZ R107, R0, R107 ;  /* 0x0000006b006b7220 */ /* 0x000fe20000410000 */
[C---:B------:R-:W-:Y:S01]  /*f7f0*/  FMUL.FTZ R108, R2.reuse, R108 ;  /* 0x0000006c026c7220 */ /* 0x040fe20000410000 */
[----:B------:R-:W-:Y:S01]  /*f800*/  FMUL.FTZ R109, R2, R109 ;  /* 0x0000006d026d7220 */ /* 0x000fe20000410000 */
[C---:B------:R-:W-:Y:S01]  /*f810*/  FMUL.FTZ R110, R0.reuse, R110 ;  /* 0x0000006e006e7220 */ /* 0x040fe20000410000 */
[C---:B---3--:R-:W-:Y:S01]  /*f820*/  HMMA.16816.F32.BF16 R76, R160.reuse, R156, R76 ;  /* 0x0000009ca04c723c */ /* 0x048fe2000004184c */
[----:B------:R-:W3:Y:S02]  /*f830*/  MUFU.EX2 R249, R249 ;  /* 0x000000f900f97308 */ /* 0x000ee40000000800 */
[----:B------:R-:W-:Y:S01]  /*f840*/  FMUL.FTZ R111, R0, R111 ;  /* 0x0000006f006f7220 */ /* 0x000fe20000410000 */
[C---:B------:R-:W-:Y:S01]  /*f850*/  FMUL.FTZ R112, R2.reuse, R112 ;  /* 0x0000007002707220 */ /* 0x040fe20000410000 */
[----:B------:R-:W-:Y:S01]  /*f860*/  FMUL.FTZ R113, R2, R113 ;  /* 0x0000007102717220 */ /* 0x000fe20000410000 */
[C---:B------:R-:W-:Y:S01]  /*f870*/  HMMA.16816.F32.BF16 R80, R160.reuse, R158, R80 ;  /* 0x0000009ea050723c */ /* 0x040fe20000041850 */
[----:B------:R-:W5:Y:S04]  /*f880*/  LDSM.16.MT88.4 R156, [R218+0x1c000] ;  /* 0x01c00000da9c783b */ /* 0x000f680000004200 */
[----:B------:R-:W-:Y:S01]  /*f890*/  MUFU.EX2 R252, R252 ;  /* 0x000000fc00fc7308 */ /* 0x000fe20000000800 */
[C---:B------:R-:W-:Y:S01]  /*f8a0*/  FMUL.FTZ R114, R0.reuse, R114 ;  /* 0x0000007200727220 */ /* 0x040fe20000410000 */
[C---:B-1----:R-:W-:Y:S04]  /*f8b0*/  HMMA.16816.F32.BF16 R84, R160.reuse, R168, R84 ;  /* 0x000000a8a054723c */ /* 0x042fe80000041854 */
[----:B------:R-:W-:Y:S02]  /*f8c0*/  FMUL.FTZ R115, R0, R115 ;  /* 0x0000007300737220 */ /* 0x000fe40000410000 */
[C---:B------:R-:W-:Y:S01]  /*f8d0*/  HMMA.16816.F32.BF16 R88, R160.reuse, R170, R88 ;  /* 0x000000aaa058723c */ /* 0x040fe20000041858 */
[----:B------:R-:W1:Y:S04]  /*f8e0*/  LDSM.16.MT88.4 R168, [R217+0x1c000] ;  /* 0x01c00000d9a8783b */ /* 0x000e680000004200 */
        /* <DEDUP_REMOVED lines=15> */
[C---:B-----5:R-:W-:Y:S03]  /*f9e0*/  HMMA.16816.F32.BF16 R100, R160.reuse, R156, R100 ;  /* 0x0000009ca064723c */ /* 0x060fe60000041864 */
[C---:B------:R-:W-:Y:S01]  /*f9f0*/  FMUL.FTZ R128, R2.reuse, R128 ;  /* 0x0000008002807220 */ /* 0x040fe20000410000 */
[----:B------:R-:W-:Y:S01]  /*fa00*/  FMUL.FTZ R129, R2, R129 ;  /* 0x0000008102817220 */ /* 0x000fe20000410000 */
[C---:B------:R-:W-:Y:S01]  /*fa10*/  FMUL.FTZ R130, R0.reuse, R130 ;  /* 0x0000008200827220 */ /* 0x040fe20000410000 */
[C---:B------:R-:W-:Y:S01]  /*fa20*/  HMMA.16816.F32.BF16 R104, R160.reuse, R158, R104 ;  /* 0x0000009ea068723c */ /* 0x040fe20000041868 */
[----:B------:R-:W5:Y:S04]  /*fa30*/  LDSM.16.MT88.4 R156, [R220+0x1e000] ;  /* 0x01e00000dc9c783b */ /* 0x000f680000004200 */
[----:B------:R-:W-:Y:S01]  /*fa40*/  FMUL.FTZ R131, R0, R131 ;  /* 0x0000008300837220 */ /* 0x000fe20000410000 */
[C---:B-1----:R-:W-:Y:S05]  /*fa50*/  HMMA.16816.F32.BF16 R108, R160.reuse, R168, R108 ;  /* 0x000000a8a06c723c */ /* 0x042fea000004186c */
[C---:B------:R-:W-:Y:S01]  /*fa60*/  FMUL.FTZ R132, R2.reuse, R132 ;  /* 0x0000008402847220 */ /* 0x040fe20000410000 */
[C---:B------:R-:W-:Y:S01]  /*fa70*/  HMMA.16816.F32.BF16 R112, R160.reuse, R170, R112 ;  /* 0x000000aaa070723c */ /* 0x040fe20000041870 */
[----:B------:R-:W1:Y:S04]  /*fa80*/  LDSM.16.MT88.4 R168, [R218+0x1e000] ;  /* 0x01e00000daa8783b */ /* 0x000e680000004200 */
[----:B------:R-:W-:Y:S01]  /*fa90*/  FMUL.FTZ R133, R2, R133 ;  /* 0x0000008502857220 */ /* 0x000fe20000410000 */
[C---:B--2---:R-:W-:Y:S05]  /*faa0*/  HMMA.16816.F32.BF16 R116, R160.reuse, R172, R116 ;  /* 0x000000aca074723c */ /* 0x044fea0000041874 */
[C---:B------:R-:W-:Y:S01]  /*fab0*/  FMUL.FTZ R134, R0.reuse, R134 ;  /* 0x0000008600867220 */ /* 0x040fe20000410000 */
[C---:B------:R-:W-:Y:S01]  /*fac0*/  HMMA.16816.F32.BF16 R120, R160.reuse, R174, R120 ;  /* 0x000000aea078723c */ /* 0x040fe20000041878 */
[----:B------:R-:W2:Y:S04]  /*fad0*/  LDSM.16.MT88.4 R172, [R217+0x1e000] ;  /* 0x01e00000d9ac783b */ /* 0x000ea80000004200 */
[----:B------:R-:W-:Y:S01]  /*fae0*/  FMUL.FTZ R135, R0, R135 ;  /* 0x0000008700877220 */ /* 0x000fe20000410000 */
[C---:B------:R-:W-:Y:S01]  /*faf0*/  FMUL.FTZ R136, R2.reuse, R136 ;  /* 0x0000008802887220 */ /* 0x040fe20000410000 */
[----:B------:R-:W-:Y:S01]  /*fb00*/  FMUL.FTZ R137, R2, R137 ;  /* 0x0000008902897220 */ /* 0x000fe20000410000 */
[C---:B------:R-:W-:Y:S03]  /*fb10*/  FMUL.FTZ R138, R0.reuse, R138 ;  /* 0x0000008a008a7220 */ /* 0x040fe60000410000 */
[----:B------:R-:W-:Y:S01]  /*fb20*/  FMUL.FTZ R139, R0, R139 ;  /* 0x0000008b008b7220 */ /* 0x000fe20000410000 */
[----:B------:R-:W-:Y:S01]  /*fb30*/  FMUL.FTZ R16, R2, R148 ;  /* 0x0000009402107220 */ /* 0x000fe20000410000 */
[----:B------:R-:W-:Y:S01]  /*fb40*/  F2FP.BF16.F32.PACK_AB R148, R192, R191 ;  /* 0x000000bfc094723e */ /* 0x000fe200000010ff */
[----:B------:R-:W-:Y:S01]  /*fb50*/  FMUL.FTZ R17, R2, R149 ;  /* 0x0000009502117220 */ /* 0x000fe20000410000 */
[----:B------:R-:W-:Y:S01]  /*fb60*/  F2FP.BF16.F32.PACK_AB R149, R194, R193 ;  /* 0x000000c1c295723e */ /* 0x000fe200000010ff */
[----:B------:R-:W-:Y:S01]  /*fb70*/  FMUL.FTZ R18, R0, R150 ;  /* 0x0000009600127220 */ /* 0x000fe20000410000 */
[C---:B-----5:R-:W-:Y:S03]  /*fb80*/  HMMA.16816.F32.BF16 R124, R160.reuse, R156, R124 ;  /* 0x0000009ca07c723c */ /* 0x060fe6000004187c */
[----:B------:R-:W-:Y:S01]  /*fb90*/  F2FP.BF16.F32.PACK_AB R150, R196, R195 ;  /* 0x000000c3c496723e */ /* 0x000fe200000010ff */
[----:B------:R-:W-:Y:S01]  /*fba0*/  FMUL.FTZ R19, R0, R151 ;  /* 0x0000009700137220 */ /* 0x000fe20000410000 */
[----:B----4-:R-:W-:Y:S01]  /*fbb0*/  F2FP.BF16.F32.PACK_AB R151, R198, R197 ;  /* 0x000000c5c697723e */ /* 0x010fe200000010ff */
[C---:B------:R-:W-:Y:S01]  /*fbc0*/  HMMA.16816.F32.BF16 R128, R160.reuse, R158, R128 ;  /* 0x0000009ea080723c */ /* 0x040fe20000041880 */
[----:B------:R-:W4:Y:S04]  /*fbd0*/  LDSM.16.MT88.4 R156, [R216+0x1e000] ;  /* 0x01e00000d89c783b */ /* 0x000f280000004200 */
        /* <DEDUP_REMOVED lines=14> */
[----:B------:R-:W-:Y:S01]  /*fcc0*/  FFMA.FTZ R184, R2, R248, R184 ;  /* 0x000000f802b87223 */ /* 0x000fe200000100b8 */
[----:B------:R-:W-:Y:S01]  /*fcd0*/  MOV R2, R164 ;  /* 0x000000a400027202 */ /* 0x000fe20000000f00 */
[----:B------:R-:W-:Y:S01]  /*fce0*/  FFMA.FTZ R187, R0, R245, R187 ;  /* 0x000000f500bb7223 */ /* 0x000fe200000100bb */
[----:B------:R-:W-:Y:S01]  /*fcf0*/  MOV R0, R3 ;  /* 0x0000000300007202 */ /* 0x000fe20000000f00 */
[----:B------:R-:W-:Y:S01]  /*fd00*/  FADD.FTZ R184, R165, R184 ;  /* 0x000000b8a5b87221 */ /* 0x000fe20000010000 */
[C---:B----4-:R-:W-:Y:S03]  /*fd10*/  HMMA.16816.F32.BF16 R140, R160.reuse, R156, R140 ;  /* 0x0000009ca08c723c */ /* 0x050fe6000004188c */
[----:B------:R-:W-:Y:S01]  /*fd20*/  FADD.FTZ R187, R166, R187 ;  /* 0x000000bba6bb7221 */ /* 0x000fe20000010000 */
[----:B------:R-:W-:Y:S02]  /*fd30*/  FADD.FTZ R184, R167, R184 ;  /* 0x000000b8a7b87221 */ /* 0x000fe40000010000 */
[----:B------:R-:W-:Y:S01]  /*fd40*/  HMMA.16816.F32.BF16 R144, R160, R158, R144 ;  /* 0x0000009ea090723c */ /* 0x000fe20000041890 */
[----:B------:R-:W4:Y:S04]  /*fd50*/  LDSM.16.MT88.4 R156, [R220+0x1a800] ;  /* 0x01a80000dc9c783b */ /* 0x000f280000004200 */
[----:B------:R-:W-:Y:S01]  /*fd60*/  FADD.FTZ R187, R186, R187 ;  /* 0x000000bbbabb7221 */ /* 0x000fe20000010000 */
[C---:B------:R-:W-:Y:S03]  /*fd70*/  HMMA.16816.F32.BF16 R4, R148.reuse, R152, R4 ;  /* 0x000000989404723c */ /* 0x040fe60000041804 */
[----:B------:R-:W-:Y:S02]  /*fd80*/  LDSM.16.MT88.4 R160, [R217+0x1a800] ;  /* 0x01a80000d9a0783b */ /* 0x000fe40000004200 */
[----:B------:R-:W-:Y:S01]  /*fd90*/  FADD.FTZ R184, R185, R184 ;  /* 0x000000b8b9b87221 */ /* 0x000fe20000010000 */
[C---:B------:R-:W-:Y:S05]  /*fda0*/  HMMA.16816.F32.BF16 R8, R148.reuse, R154, R8 ;  /* 0x0000009a9408723c */ /* 0x040fea0000041808 */
[----:B------:R-:W5:Y:S01]  /*fdb0*/  LDSM.16.MT88.4 R152, [R218+0x1a800] ;  /* 0x01a80000da98783b */ /* 0x000f620000004200 */
[C---:B-1----:R-:W-:Y:S05]  /*fdc0*/  HMMA.16816.F32.BF16 R36, R148.reuse, R168, R36 ;  /* 0x000000a89424723c */ /* 0x042fea0000041824 */
[----:B------:R-:W-:Y:S01]  /*fdd0*/  FADD.FTZ R187, R188, R187 ;  /* 0x000000bbbcbb7221 */ /* 0x000fe20000010000 */
[C---:B------:R-:W-:Y:S01]  /*fde0*/  HMMA.16816.F32.BF16 R40, R148.reuse, R170, R40 ;  /* 0x000000aa9428723c */ /* 0x040fe20000041828 */
[----:B------:R-:W1:Y:S04]  /*fdf0*/  LDSM.16.MT88.4 R168, [R216+0x1a800] ;  /* 0x01a80000d8a8783b */ /* 0x000e680000004200 */
[----:B------:R-:W-:Y:S01]  /*fe00*/  FADD.FTZ R184, R191, R184 ;  /* 0x000000b8bfb87221 */ /* 0x000fe20000010000 */
[C---:B------:R-:W-:Y:S05]  /*fe10*/  HMMA.16816.F32.BF16 R44, R148.reuse, R176, R44 ;  /* 0x000000b0942c723c */ /* 0x040fea000004182c */
[----:B------:R-:W-:Y:S01]  /*fe20*/  FADD.FTZ R187, R193, R187 ;  /* 0x000000bbc1bb7221 */ /* 0x000fe20000010000 */
[C---:B------:R-:W-:Y:S01]  /*fe30*/  HMMA.16816.F32.BF16 R48, R148.reuse, R178, R48 ;  /* 0x000000b29430723c */ /* 0x040fe20000041830 */
[----:B------:R-:W3:Y:S04]  /*fe40*/  LDSM.16.MT88.4 R176, [R218+0x1c800] ;  /* 0x01c80000dab0783b */ /* 0x000ee80000004200 */
[----:B------:R-:W-:Y:S01]  /*fe50*/  FADD.FTZ R184, R192, R184 ;  /* 0x000000b8c0b87221 */ /* 0x000fe20000010000 */
[C---:B--2---:R-:W-:Y:S05]  /*fe60*/  HMMA.16816.F32.BF16 R52, R148.reuse, R172, R52 ;  /* 0x000000ac9434723c */ /* 0x044fea0000041834 */
[----:B------:R-:W-:Y:S01]  /*fe70*/  FADD.FTZ R187, R194, R187 ;  /* 0x000000bbc2bb7221 */ /* 0x000fe20000010000 */
[C---:B------:R-:W-:Y:S01]  /*fe80*/  HMMA.16816.F32.BF16 R56, R148.reuse, R174, R56 ;  /* 0x000000ae9438723c */ /* 0x040fe20000041838 */
[----:B------:R-:W2:Y:S04]  /*fe90*/  LDSM.16.MT88.4 R172, [R217+0x1c800] ;  /* 0x01c80000d9ac783b */ /* 0x000ea80000004200 */
[----:B------:R-:W-:Y:S01]  /*fea0*/  FADD.FTZ R184, R195, R184 ;  /* 0x000000b8c3b87221 */ /* 0x000fe20000010000 */
[C---:B----4-:R-:W-:Y:S05]  /*feb0*/  HMMA.16816.F32.BF16 R60, R148.reuse, R156, R60 ;  /* 0x0000009c943c723c */ /* 0x050fea000004183c */
[----:B------:R-:W-:Y:S01]  /*fec0*/  FADD.FTZ R187, R197, R187 ;  /* 0x000000bbc5bb7221 */ /* 0x000fe20000010000 */
[C---:B------:R-:W-:Y:S01]  /*fed0*/  HMMA.16816.F32.BF16 R64, R148.reuse, R158, R64 ;  /* 0x0000009e9440723c */ /* 0x040fe20000041840 */
[----:B------:R-:W-:Y:S04]  /*fee0*/  LDSM.16.MT88.4 R156, [R220+0x1e800] ;  /* 0x01e80000dc9c783b */ /* 0x000fe80000004200 */
[----:B------:R-:W-:Y:S01]  /*fef0*/  FADD.FTZ R184, R196, R184 ;  /* 0x000000b8c4b87221 */ /* 0x000fe20000010000 */
[C---:B-----5:R-:W-:Y:S05]  /*ff00*/  HMMA.16816.F32.BF16 R68, R148.reuse, R152, R68 ;  /* 0x000000989444723c */ /* 0x060fea0000041844 */
[----:B------:R-:W-:Y:S01]  /*ff10*/  FADD.FTZ R187, R198, R187 ;  /* 0x000000bbc6bb7221 */ /* 0x000fe20000010000 */
        /* <DEDUP_REMOVED lines=8> */
[C---:B------:R-:W-:Y:S06]  /*ffa0*/  HMMA.16816.F32.BF16 R92, R148.reuse, R180, R92 ;  /* 0x000000b4945c723c */ /* 0x040fec000004185c */
[C---:B------:R-:W-:Y:S05]  /*ffb0*/  HMMA.16816.F32.BF16 R96, R148.reuse, R182, R96 ;  /* 0x000000b69460723c */ /* 0x040fea0000041860 */
[--C-:B------:R-:W-:Y:S01]  /*ffc0*/  FFMA.FTZ R180, R20, UR4, -R190.reuse ;  /* 0x0000000414b47c23 */ /* 0x100fe200080108be */
[C---:B---3--:R-:W-:Y:S05]  /*ffd0*/  HMMA.16816.F32.BF16 R100, R148.reuse, R176, R100 ;  /* 0x000000b09464723c */ /* 0x048fea0000041864 */
[--C-:B------:R-:W-:Y:S01]  /*ffe0*/  FFMA.FTZ R20, R27, UR4, -R189.reuse ;  /* 0x000000041b147c23 */ /* 0x100fe200080108bd */
[C---:B------:R-:W-:Y:S01]  /*fff0*/  HMMA.16816.F32.BF16 R104, R148.reuse, R178, R104 ;  /* 0x000000b29468723c */ /* 0x040fe20000041868 */
[----:B------:R-:W3:Y:S01]  /*10000*/  LDSM.16.MT88.4 R176, [R216+0x1e800] ;  /* 0x01e80000d8b0783b */ /* 0x000ee20000004200 */
[----:B------:R-:W-:Y:S03]  /*10010*/  MUFU.EX2 R180, R180 ;  /* 0x000000b400b47308 */ /* 0x000fe60000000800 */
[----:B------:R-:W-:Y:S01]  /*10020*/  FFMA.FTZ R181, R21, UR4, -R190 ;  /* 0x0000000415b57c23 */ /* 0x000fe200080108be */
[C---:B--2---:R-:W-:Y:S03]  /*10030*/  HMMA.16816.F32.BF16 R108, R148.reuse, R172, R108 ;  /* 0x000000ac946c723c */ /* 0x044fe6000004186c */
[----:B------:R-:W-:Y:S03]  /*10040*/  LDSM.16.MT88.4 R24, [R217+0x19000] ;  /* 0x01900000d918783b */ /* 0x000fe60000004200 */
[----:B------:R-:W-:Y:S01]  /*10050*/  MUFU.EX2 R21, R20 ;  /* 0x0000001400157308 */ /* 0x000fe20000000800 */
[--C-:B------:R-:W-:Y:S01]  /*10060*/  FFMA.FTZ R182, R22, UR4, -R189.reuse ;  /* 0x0000000416b67c23 */ /* 0x100fe200080108bd */
[C---:B------:R-:W-:Y:S03]  /*10070*/  HMMA.16816.F32.BF16 R112, R148.reuse, R174, R112 ;  /* 0x000000ae9470723c */ /* 0x040fe60000041870 */
[----:B------:R-:W-:Y:S03]  /*10080*/  LDSM.16.MT88.4 R172, [R218+0x19000] ;  /* 0x01900000daac783b */ /* 0x000fe60000004200 */
[C---:B----4-:R-:W-:Y:S02]  /*10090*/  HMMA.16816.F32.BF16 R116, R148.reuse, R152, R116 ;  /* 0x000000989474723c */ /* 0x050fe40000041874 */
[----:B------:R-:W2:Y:S03]  /*100a0*/  MUFU.EX2 R181, R181 ;  /* 0x000000b500b57308 */ /* 0x000ea60000000800 */
[----:B------:R-:W-:Y:S01]  /*100b0*/  F2FP.BF16.F32.PACK_AB R22, R249, R199 ;  /* 0x000000c7f916723e */ /* 0x000fe200000010ff */
[C---:B------:R-:W-:Y:S01]  /*100c0*/  HMMA.16816.F32.BF16 R120, R148.reuse, R154, R120 ;  /* 0x0000009a9478723c */ /* 0x040fe20000041878 */
[----:B------:R-:W4:Y:S05]  /*100d0*/  LDSM.16.MT88.4 R152, [R220+0x19000] ;  /* 0x01900000dc98783b */ /* 0x000f2a0000004200 */
[----:B------:R-:W1:Y:S01]  /*100e0*/  MUFU.EX2 R182, R182 ;  /* 0x000000b600b67308 */ /* 0x000e620000000800 */
[----:B------:R-:W-:Y:S01]  /*100f0*/  FFMA.FTZ R183, R23, UR4, -R189 ;  /* 0x0000000417b77c23 */ /* 0x000fe200080108bd */
[C---:B------:R-:W-:Y:S08]  /*10100*/  HMMA.16816.F32.BF16 R124, R148.reuse, R156, R124 ;  /* 0x0000009c947c723c */ /* 0x040ff0000004187c */
[----:B------:R-:W3:Y:S01]  /*10110*/  MUFU.EX2 R183, R183 ;  /* 0x000000b700b77308 */ /* 0x000ee20000000800 */
[C---:B------:R-:W-:Y:S01]  /*10120*/  HMMA.16816.F32.BF16 R128, R148.reuse, R158, R128 ;  /* 0x0000009e9480723c */ /* 0x040fe20000041880 */
[----:B------:R-:W4:Y:S02]  /*10130*/  LDSM.16.MT88.4 R156, [R216+0x19000] ;  /* 0x01900000d89c783b */ /* 0x000f240000004200 */
[C---:B--2---:R-:W-:Y:S03]  /*10140*/  F2FP.BF16.F32.PACK_AB R20, R181.reuse, R180 ;  /* 0x000000b4b514723e */ /* 0x044fe600000010ff */
[C---:B-----5:R-:W-:Y:S05]  /*10150*/  HMMA.16816.F32.BF16 R132, R148.reuse, R160, R132 ;  /* 0x000000a09484723c */ /* 0x060fea0000041884 */
[----:B------:R-:W-:Y:S01]  /*10160*/  FADD.FTZ R184, R180, R184 ;  /* 0x000000b8b4b87221 */ /* 0x000fe20000010000 */
[C---:B------:R-:W-:Y:S01]  /*10170*/  HMMA.16816.F32.BF16 R12, R148.reuse, R162, R12 ;  /* 0x000000a2940c723c */ /* 0x040fe2000004180c */
[----:B------:R-:W-:Y:S04]  /*10180*/  LDSM.16.MT88.4 R160, [R217+0x1b000] ;  /* 0x01b00000d9a0783b */ /* 0x000fe80000004200 */
[----:B-1----:R-:W-:Y:S01]  /*10190*/  FADD.FTZ R187, R182, R187 ;  /* 0x000000bbb6bb7221 */ /* 0x002fe20000010000 */
[C---:B------:R-:W-:Y:S05]  /*101a0*/  HMMA.16816.F32.BF16 R136, R148.reuse, R168, R136 ;  /* 0x000000a89488723c */ /* 0x040fea0000041888 */
[----:B------:R-:W-:Y:S01]  /*101b0*/  FADD.FTZ R184, R181, R184 ;  /* 0x000000b8b5b87221 */ /* 0x000fe20000010000 */
[C---:B------:R-:W-:Y:S01]  /*101c0*/  HMMA.16816.F32.BF16 R16, R148.reuse, R170, R16 ;  /* 0x000000aa9410723c */ /* 0x040fe20000041810 */
[----:B------:R-:W-:Y:S04]  /*101d0*/  LDSM.16.MT88.4 R168, [R216+0x1b000] ;  /* 0x01b00000d8a8783b */ /* 0x000fe80000004200 */
[----:B---3--:R-:W-:Y:S01]  /*101e0*/  FADD.FTZ R187, R183, R187 ;  /* 0x000000bbb7bb7221 */ /* 0x008fe20000010000 */
[C---:B------:R-:W-:Y:S05]  /*101f0*/  HMMA.16816.F32.BF16 R140, R148.reuse, R176, R140 ;  /* 0x000000b0948c723c */ /* 0x040fea000004188c */
[----:B------:R-:W-:Y:S01]  /*10200*/  FADD.FTZ R184, R199, R184 ;  /* 0x000000b8c7b87221 */ /* 0x000fe20000010000 */
[----:B------:R-:W-:Y:S01]  /*10210*/  HMMA.16816.F32.BF16 R144, R148, R178, R144 ;  /* 0x000000b29490723c */ /* 0x000fe20000041890 */
[----:B------:R-:W1:Y:S04]  /*10220*/  LDSM.16.MT88.4 R148, [R220+0x1b000] ;  /* 0x01b00000dc94783b */ /* 0x000e680000004200 */
[----:B------:R-:W-:Y:S01]  /*10230*/  FFMA.FTZ R176, R32, UR4, -R190 ;  /* 0x0000000420b07c23 */ /* 0x000fe200080108be */
[----:B------:R-:W-:Y:S01]  /*10240*/  FFMA.FTZ R177, R34, UR4, -R189 ;  /* 0x0000000422b17c23 */ /* 0x000fe200080108bd */
[----:B------:R-:W-:Y:S01]  /*10250*/  MOV R179, R21 ;  /* 0x0000001500b37202 */ /* 0x000fe20000000f00 */
[----:B------:R-:W-:Y:S03]  /*10260*/  FADD.FTZ R187, R252, R187 ;  /* 0x000000bbfcbb7221 */ /* 0x000fe60000010000 */
[----:B------:R-:W-:Y:S01]  /*10270*/  F2FP.BF16.F32.PACK_AB R21, R183, R182 ;  /* 0x000000b6b715723e */ /* 0x000fe200000010ff */
[----:B------:R-:W-:Y:S01]  /*10280*/  MUFU.EX2 R176, R176 ;  /* 0x000000b000b07308 */ /* 0x000fe20000000800 */
[----:B------:R-:W-:Y:S01]  /*10290*/  F2FP.BF16.F32.PACK_AB R23, R179, R252 ;  /* 0x000000fcb317723e */ /* 0x000fe200000010ff */
[----:B------:R-:W-:Y:S01]  /*102a0*/  FADD.FTZ R184, R249, R184 ;  /* 0x000000b8f9b87221 */ /* 0x000fe20000010000 */
[----:B------:R-:W-:Y:S05]  /*102b0*/  FADD.FTZ R187, R179, R187 ;  /* 0x000000bbb3bb7221 */ /* 0x000fea0000010000 */
[C---:B----4-:R-:W-:Y:S02]  /*102c0*/  HMMA.16816.F32.BF16 R4, R20.reuse, R152, R4 ;  /* 0x000000981404723c */ /* 0x050fe40000041804 */
[----:B------:R-:W-:Y:S04]  /*102d0*/  MUFU.EX2 R177, R177 ;  /* 0x000000b100b17308 */ /* 0x000fe80000000800 */
[C---:B------:R-:W-:Y:S01]  /*102e0*/  HMMA.16816.F32.BF16 R8, R20.reuse, R154, R8 ;  /* 0x0000009a1408723c */ /* 0x040fe20000041808 */
[----:B------:R-:W2:Y:S05]  /*102f0*/  LDSM.16.MT88.4 R152, [R218+0x1b000] ;  /* 0x01b00000da98783b */ /* 0x000eaa0000004200 */
        /* <DEDUP_REMOVED lines=21> */
[C---:B---3--:R-:W-:Y:S06]  /*10450*/  HMMA.16816.F32.BF16 R92, R20.reuse, R172, R92 ;  /* 0x000000ac145c723c */ /* 0x048fec000004185c */
[C---:B------:R-:W-:Y:S05]  /*10460*/  HMMA.16816.F32.BF16 R96, R20.reuse, R174, R96 ;  /* 0x000000ae1460723c */ /* 0x040fea0000041860 */
[--C-:B------:R-:W-:Y:S01]  /*10470*/  FFMA.FTZ R172, R28, UR4, -R190.reuse ;  /* 0x000000041cac7c23 */ /* 0x100fe200080108be */
[C---:B----4-:R-:W-:Y:S05]  /*10480*/  HMMA.16816.F32.BF16 R100, R20.reuse, R24, R100 ;  /* 0x000000181464723c */ /* 0x050fea0000041864 */
[--C-:B------:R-:W-:Y:S01]  /*10490*/  FFMA.FTZ R173, R29, UR4, -R190.reuse ;  /* 0x000000041dad7c23 */ /* 0x100fe200080108be */
[C---:B------:R-:W-:Y:S01]  /*104a0*/  HMMA.16816.F32.BF16 R104, R20.reuse, R26, R104 ;  /* 0x0000001a1468723c */ /* 0x040fe20000041868 */
[----:B------:R-:W3:Y:S01]  /*104b0*/  LDSM.16.MT88.4 R24, [R217+0x1f000] ;  /* 0x01f00000d918783b */ /* 0x000ee20000004200 */
[----:B------:R-:W4:Y:S03]  /*104c0*/  MUFU.EX2 R172, R172 ;  /* 0x000000ac00ac7308 */ /* 0x000f260000000800 */
[--C-:B------:R-:W-:Y:S01]  /*104d0*/  FFMA.FTZ R174, R30, UR4, -R189.reuse ;  /* 0x000000041eae7c23 */ /* 0x100fe200080108bd */
[C---:B-----5:R-:W-:Y:S06]  /*104e0*/  HMMA.16816.F32.BF16 R108, R20.reuse, R156, R108 ;  /* 0x0000009c146c723c */ /* 0x060fec000004186c */
[----:B------:R-:W-:Y:S01]  /*104f0*/  MUFU.EX2 R173, R173 ;  /* 0x000000ad00ad7308 */ /* 0x000fe20000000800 */
[--C-:B------:R-:W-:Y:S01]  /*10500*/  FFMA.FTZ R175, R31, UR4, -R189.reuse ;  /* 0x000000041faf7c23 */ /* 0x100fe200080108bd */
[C---:B------:R-:W-:Y:S01]  /*10510*/  HMMA.16816.F32.BF16 R112, R20.reuse, R158, R112 ;  /* 0x0000009e1470723c */ /* 0x040fe20000041870 */
[----:B------:R-:W5:Y:S02]  /*10520*/  LDSM.16.MT88.4 R28, [R216+0x1f000] ;  /* 0x01f00000d81c783b */ /* 0x000f640000004200 */
[----:B------:R-:W-:Y:S03]  /*10530*/  FFMA.FTZ R190, R33, UR4, -R190 ;  /* 0x0000000421be7c23 */ /* 0x000fe600080108be */
[C---:B-1----:R-:W-:Y:S02]  /*10540*/  HMMA.16816.F32.BF16 R116, R20.reuse, R148, R116 ;  /* 0x000000941474723c */ /* 0x042fe40000041874 */
[----:B------:R-:W1:Y:S01]  /*10550*/  MUFU.EX2 R174, R174 ;  /* 0x000000ae00ae7308 */ /* 0x000e620000000800 */
[----:B------:R-:W5:Y:S02]  /*10560*/  LDSM.16.MT88.4 R156, [R220+0x19800] ;  /* 0x01980000dc9c783b */ /* 0x000f640000004200 */
[----:B------:R-:W-:Y:S01]  /*10570*/  FFMA.FTZ R189, R35, UR4, -R189 ;  /* 0x0000000423bd7c23 */ /* 0x000fe200080108bd */
[C---:B------:R-:W-:Y:S06]  /*10580*/  HMMA.16816.F32.BF16 R120, R20.reuse, R150, R120 ;  /* 0x000000961478723c */ /* 0x040fec0000041878 */
[----:B------:R-:W3:Y:S01]  /*10590*/  MUFU.EX2 R175, R175 ;  /* 0x000000af00af7308 */ /* 0x000ee20000000800 */
[----:B------:R-:W5:Y:S01]  /*105a0*/  LDSM.16.MT88.4 R148, [R218+0x19800] ;  /* 0x01980000da94783b */ /* 0x000f620000004200 */
[C---:B--2---:R-:W-:Y:S08]  /*105b0*/  HMMA.16816.F32.BF16 R124, R20.reuse, R152, R124 ;  /* 0x00000098147c723c */ /* 0x044ff0000004187c */
[----:B------:R-:W2:Y:S01]  /*105c0*/  MUFU.EX2 R190, R190 ;  /* 0x000000be00be7308 */ /* 0x000ea20000000800 */
[C---:B------:R-:W-:Y:S01]  /*105d0*/  HMMA.16816.F32.BF16 R128, R20.reuse, R154, R128 ;  /* 0x0000009a1480723c */ /* 0x040fe20000041880 */
[----:B------:R-:W2:Y:S02]  /*105e0*/  LDSM.16.MT88.4 R32, [R217+0x19800] ;  /* 0x01980000d920783b */ /* 0x000ea40000004200 */
[----:B----4-:R-:W-:Y:S03]  /*105f0*/  FADD.FTZ R184, R172, R184 ;  /* 0x000000b8acb87221 */ /* 0x010fe60000010000 */
[C---:B------:R-:W-:Y:S03]  /*10600*/  HMMA.16816.F32.BF16 R132, R20.reuse, R160, R132 ;  /* 0x000000a01484723c */ /* 0x040fe60000041884 */
[----:B------:R-:W4:Y:S01]  /*10610*/  MUFU.EX2 R189, R189 ;  /* 0x000000bd00bd7308 */ /* 0x000f220000000800 */
[----:B------:R-:W4:Y:S01]  /*10620*/  LDSM.16.MT88.4 R152, [R216+0x19800] ;  /* 0x01980000d898783b */ /* 0x000f220000004200 */
[----:B-1----:R-:W-:Y:S01]  /*10630*/  FADD.FTZ R187, R174, R187 ;  /* 0x000000bbaebb7221 */ /* 0x002fe20000010000 */
[C---:B------:R-:W-:Y:S05]  /*10640*/  HMMA.16816.F32.BF16 R12, R20.reuse, R162, R12 ;  /* 0x000000a2140c723c */ /* 0x040fea000004180c */
[----:B------:R-:W-:Y:S01]  /*10650*/  FADD.FTZ R184, R173, R184 ;  /* 0x000000b8adb87221 */ /* 0x000fe20000010000 */
[C---:B---3--:R-:W-:Y:S05]  /*10660*/  HMMA.16816.F32.BF16 R136, R20.reuse, R24, R136 ;  /* 0x000000181488723c */ /* 0x048fea0000041888 */
[----:B------:R-:W-:Y:S01]  /*10670*/  FADD.FTZ R187, R175, R187 ;  /* 0x000000bbafbb7221 */ /* 0x000fe20000010000 */
[C---:B------:R-:W-:Y:S05]  /*10680*/  HMMA.16816.F32.BF16 R16, R20.reuse, R26, R16 ;  /* 0x0000001a1410723c */ /* 0x040fea0000041810 */
[----:B------:R-:W-:Y:S01]  /*10690*/  F2FP.BF16.F32.PACK_AB R24, R173, R172 ;  /* 0x000000acad18723e */ /* 0x000fe200000010ff */
[C---:B-----5:R-:W-:Y:S05]  /*106a0*/  HMMA.16816.F32.BF16 R140, R20.reuse, R28, R140 ;  /* 0x0000001c148c723c */ /* 0x060fea000004188c */
[----:B------:R-:W-:Y:S01]  /*106b0*/  F2FP.BF16.F32.PACK_AB R25, R175, R174 ;  /* 0x000000aeaf19723e */ /* 0x000fe200000010ff */
[----:B------:R-:W-:Y:S01]  /*106c0*/  HMMA.16816.F32.BF16 R144, R20, R30, R144 ;  /* 0x0000001e1490723c */ /* 0x000fe20000041890 */
[----:B------:R-:W-:Y:S04]  /*106d0*/  LDSM.16.MT88.4 R20, [R216+0x1b800] ;  /* 0x01b80000d814783b */ /* 0x000fe80000004200 */
[----:B--2---:R-:W-:Y:S01]  /*106e0*/  F2FP.BF16.F32.PACK_AB R26, R190, R176 ;  /* 0x000000b0be1a723e */ /* 0x004fe200000010ff */
[----:B------:R-:W-:Y:S01]  /*106f0*/  FADD.FTZ R184, R176, R184 ;  /* 0x000000b8b0b87221 */ /* 0x000fe20000010000 */
[----:B----4-:R-:W-:Y:S01]  /*10700*/  F2FP.BF16.F32.PACK_AB R27, R189, R177 ;  /* 0x000000b1bd1b723e */ /* 0x010fe200000010ff */
[----:B------:R-:W-:Y:S01]  /*10710*/  FADD.FTZ R187, R177, R187 ;  /* 0x000000bbb1bb7221 */ /* 0x000fe20000010000 */
[----:B------:R-:W-:Y:S02]  /*10720*/  LDSM.16.MT88.4 R28, [R220+0x1d800] ;  /* 0x01d80000dc1c783b */ /* 0x000fe40000004200 */
[----:B------:R-:W-:Y:S01]  /*10730*/  FADD.FTZ R248, R190, R184 ;  /* 0x000000b8bef87221 */ /* 0x000fe20000010000 */
[----:B------:R-:W-:Y:S02]  /*10740*/  FADD.FTZ R245, R189, R187 ;  /* 0x000000bbbdf57221 */ /* 0x000fe40000010000 */
[C---:B------:R-:W-:Y:S03]  /*10750*/  HMMA.16816.F32.BF16 R160, R24.reuse, R156, R4 ;  /* 0x0000009c18a0723c */ /* 0x040fe60000041804 */
[----:B------:R-:W1:Y:S03]  /*10760*/  LDSM.16.MT88.4 R4, [R218+0x1b800] ;  /* 0x01b80000da04783b */ /* 0x000e660000004200 */
[C---:B------:R-:W-:Y:S05]  /*10770*/  HMMA.16816.F32.BF16 R156, R24.reuse, R158, R8 ;  /* 0x0000009e189c723c */ /* 0x040fea0000041808 */
[----:B------:R-:W2:Y:S01]  /*10780*/  LDSM.16.MT88.4 R8, [R217+0x1b800] ;  /* 0x01b80000d908783b */ /* 0x000ea20000004200 */
[C---:B------:R-:W-:Y:S06]  /*10790*/  HMMA.16816.F32.BF16 R36, R24.reuse, R148, R36 ;  /* 0x000000941824723c */ /* 0x040fec0000041824 */
[C---:B------:R-:W-:Y:S01]  /*107a0*/  HMMA.16816.F32.BF16 R40, R24.reuse, R150, R40 ;  /* 0x000000961828723c */ /* 0x040fe20000041828 */
[----:B------:R-:W-:Y:S05]  /*107b0*/  LDSM.16.MT88.4 R148, [R217+0x1d800] ;  /* 0x01d80000d994783b */ /* 0x000fea0000004200 */
[C---:B------:R-:W-:Y:S06]  /*107c0*/  HMMA.16816.F32.BF16 R44, R24.reuse, R32, R44 ;  /* 0x00000020182c723c */ /* 0x040fec000004182c */
[C---:B------:R-:W-:Y:S01]  /*107d0*/  HMMA.16816.F32.BF16 R48, R24.reuse, R34, R48 ;  /* 0x000000221830723c */ /* 0x040fe20000041830 */
[----:B------:R-:W3:Y:S05]  /*107e0*/  LDSM.16.MT88.4 R32, [R218+0x1d800] ;  /* 0x01d80000da20783b */ /* 0x000eea0000004200 */
[C---:B------:R-:W-:Y:S06]  /*107f0*/  HMMA.16816.F32.BF16 R52, R24.reuse, R152, R52 ;  /* 0x000000981834723c */ /* 0x040fec0000041834 */
[C---:B------:R-:W-:Y:S01]  /*10800*/  HMMA.16816.F32.BF16 R56, R24.reuse, R154, R56 ;  /* 0x0000009a1838723c */ /* 0x040fe20000041838 */
[----:B------:R-:W-:Y:S05]  /*10810*/  LDSM.16.MT88.4 R152, [R218+0x1f800] ;  /* 0x01f80000da98783b */ /* 0x000fea0000004200 */
        /* <DEDUP_REMOVED lines=15> */
[C---:B------:R-:W-:Y:S06]  /*10910*/  HMMA.16816.F32.BF16 R104, R24.reuse, R34, R104 ;  /* 0x000000221868723c */ /* 0x040fec0000041868 */
[C---:B------:R-:W-:Y:S06]  /*10920*/  HMMA.16816.F32.BF16 R108, R24.reuse, R148, R108 ;  /* 0x00000094186c723c */ /* 0x040fec000004186c */
[C---:B------:R-:W-:Y:S06]  /*10930*/  HMMA.16816.F32.BF16 R112, R24.reuse, R150, R112 ;  /* 0x000000961870723c */ /* 0x040fec0000041870 */
        /* <DEDUP_REMOVED lines=8> */
[C---:B-----5:R-:W-:Y:S06]  /*109c0*/  HMMA.16816.F32.BF16 R140, R24.reuse, R28, R140 ;  /* 0x0000001c188c723c */ /* 0x060fec000004188c */
[----:B------:R-:W-:Y:S01]  /*109d0*/  HMMA.16816.F32.BF16 R144, R24, R30, R144 ;  /* 0x0000001e1890723c */ /* 0x000fe20000041890 */
[----:B------:R-:W-:Y:S11]  /*109e0*/  @!UPT UIADD3 URZ, URZ, URZ, URZ ;  /* 0x0000003f3f3ff290 */ /* 0x000ff6000fffe03f */
[----:B------:R-:W-:Y:S01]  /*109f0*/  @!UPT UIADD3 URZ, URZ, URZ, URZ ;  /* 0x0000003f3f3ff290 */ /* 0x000fe2000fffe03f */
[----:B------:R-:W-:Y:S11]  /*10a00*/  @P4 BRA `(.L_x_242) ;  /* 0xffffffcc00744947 */ /* 0x000ff6000383ffff */
.L_x_241:
[----:B------:R-:W1:Y:S01]  /*10a10*/  S2R R5, SR_TID.X ;  /* 0x0000000000057919 */ /* 0x000e620000002100 */
[----:B------:R-:W2:Y:S01]  /*10a20*/  S2UR UR4, SR_CgaCtaId ;  /* 0x00000000000479c3 */ /* 0x000ea20000008800 */
[----:B------:R-:W-:Y:S01]  /*10a30*/  UISETP.NE.AND UP0, UPT, UR16, -0x1, UPT ;  /* 0xffffffff1000788c */ /* 0x000fe2000bf05270 */
[----:B------:R-:W-:Y:S01]  /*10a40*/  IMAD.MOV.U32 R10, RZ, RZ, 0x20 ;  /* 0x00000020ff0a7424 */ /* 0x000fe200078e00ff */
[----:B------:R-:W3:Y:S04]  /*10a50*/  SHFL.BFLY PT, R7, R248, 0x2, 0x1f ;  /* 0x0c401f00f8077f89 */ /* 0x000ee800000e0000 */
[----:B------:R-:W4:Y:S01]  /*10a60*/  SHFL.BFLY PT, R9, R245, 0x2, 0x1f ;  /* 0x0c401f00f5097f89 */ /* 0x000f2200000e0000 */
[----:B------:R-:W-:-:S04]  /*10a70*/  PLOP3.LUT P0, PT, PT, PT, UP0, 0x80, 0x0 ;  /* 0x000000000000781c */ /* 0x000fc80003f0f008 */
[----:B------:R-:W-:Y:S02]  /*10a80*/  @UP0 ULDC.64 UR6, c[0x0][0x298] ;  /* 0x0000a60000060ab9 */ /* 0x000fe40000000a00 */
[----:B------:R-:W-:-:S03]  /*10a90*/  @UP0 UIMAD.WIDE.U32 UR10, UR16, UR6, URZ ;  /* 0x00000006100a02a5 */ /* 0x000fc6000f8e003f */
[----:B------:R-:W-:Y:S01]  /*10aa0*/  UMOV UR6, 0x400 ;  /* 0x0000040000067882 */ /* 0x000fe20000000000 */
[----:B------:R-:W-:Y:S02]  /*10ab0*/  @UP0 UIMAD UR8, UR16, UR7, UR11 ;  /* 0x00000007100802a4 */ /* 0x000fe4000f8e020b */
[----:B--2---:R-:W-:Y:S01]  /*10ac0*/  ULEA UR4, UR4, UR6, 0x18 ;  /* 0x0000000604047291 */ /* 0x004fe2000f8ec03f */
[----:B---3--:R-:W-:Y:S02]  /*10ad0*/  FADD.FTZ R7, R7, R248 ;  /* 0x000000f807077221 */ /* 0x008fe40000010000 */
[----:B------:R-:W-:Y:S01]  /*10ae0*/  @UP0 UMOV UR6, UR10 ;  /* 0x0000000a00060c82 */ /* 0x000fe20008000000 */
[----:B-1----:R-:W-:Y:S01]  /*10af0*/  SHF.R.S32.HI R4, RZ, 0x1f, R5 ;  /* 0x0000001fff047819 */ /* 0x002fe20000011405 */
[----:B----4-:R-:W-:Y:S01]  /*10b00*/  FADD.FTZ R245, R9, R245 ;  /* 0x000000f509f57221 */ /* 0x010fe20000010000 */
[----:B------:R-:W-:Y:S02]  /*10b10*/  IMAD.MOV.U32 R9, RZ, RZ, 0x40 ;  /* 0x00000040ff097424 */ /* 0x000fe400078e00ff */
[----:B------:R-:W-:-:S02]  /*10b20*/  LEA.HI R11, R4, R5, RZ, 0x2 ;  /* 0x00000005040b7211 */ /* 0x000fc400078f10ff */
[----:B------:R-:W-:Y:S01]  /*10b30*/  LEA.HI R2, R4, R5, RZ, 0x5 ;  /* 0x0000000504027211 */ /* 0x000fe200078f28ff */
[----:B------:R1:W2:Y:S01]  /*10b40*/  SHFL.BFLY PT, R13, R245, 0x1, 0x1f ;  /* 0x0c201f00f50d7f89 */ /* 0x0002a200000e0000 */
        /* <DEDUP_REMOVED lines=24> */
[----:B------:R-:W-:Y:S01]  /*10cd0*/  UIMAD UR4, UR8, UR7, UR4 ;  /* 0x00000007080472a4 */ /* 0x000fe2000f8e0204 */
[----:B------:R-:W-:-:S03]  /*10ce0*/  UMOV UR6, UR10 ;  /* 0x0000000a00067c82 */ /* 0x000fc60008000000 */
[----:B------:R-:W-:-:S12]  /*10cf0*/  UIADD3 UR8, UR11, UR4, URZ ;  /* 0x000000040b087290 */ /* 0x000fd8000fffe03f */
.L_x_245:
        /* <DEDUP_REMOVED lines=15> */
.L_x_246:
[----:B------:R-:W2:Y:S01]  /*10df0*/  S2UR UR7, SR_CTAID.X ;  /* 0x00000000000779c3 */ /* 0x000ea20000002500 */
[----:B------:R-:W-:Y:S01]  /*10e00*/  LOP3.LUT R6, R6, 0x1, RZ, 0xc0, !PT ;  /* 0x0000000106067812 */ /* 0x000fe200078ec0ff */
[----:B-1-3--:R-:W-:Y:S01]  /*10e10*/  FADD.FTZ R7, R7, R8 ;  /* 0x0000000807077221 */ /* 0x00afe20000010000 */
[----:B------:R-:W-:Y:S01]  /*10e20*/  ISETP.NE.AND P3, PT, RZ, UR9, PT ;  /* 0x00000009ff007c0c */ /* 0x000fe2000bf65270 */
[----:B------:R-:W1:Y:S01]  /*10e30*/  S2R R22, SR_CTAID.Y ;  /* 0x0000000000167919 */ /* 0x000e620000002600 */
[----:B------:R-:W-:Y:S01]  /*10e40*/  ISETP.NE.U32.AND P1, PT, R6, 0x1, PT ;  /* 0x000000010600780c */ /* 0x000fe20003f25070 */
[----:B------:R-:W-:Y:S01]  /*10e50*/  FADD.FTZ R6, R245, R13 ;  /* 0x0000000df5067221 */ /* 0x000fe20000010000 */
[----:B------:R-:W-:Y:S01]  /*10e60*/  LEA.HI R4, R4, R5, RZ, 0x3 ;  /* 0x0000000504047211 */ /* 0x000fe200078f18ff */
[----:B------:R-:W3:Y:S01]  /*10e70*/  S2R R19, SR_TID.X ;  /* 0x0000000000137919 */ /* 0x000ee20000002100 */
[----:B------:R-:W-:Y:S01]  /*10e80*/  FSETP.NE.FTZ.AND P5, PT, R7, RZ, PT ;  /* 0x000000ff0700720b */ /* 0x000fe20003fb5000 */
[----:B------:R-:W-:Y:S01]  /*10e90*/  BSSY B0, `(.L_x_247) ;  /* 0x000015c000007945 */ /* 0x000fe20003800000 */
[----:B------:R-:W-:-:S02]  /*10ea0*/  FSETP.NE.FTZ.AND P4, PT, R6, RZ, PT ;  /* 0x000000ff0600720b */ /* 0x000fc40003f95000 */
[----:B------:R-:W-:Y:S02]  /*10eb0*/  LOP3.LUT R13, R2, 0xffffffe0, RZ, 0xc0, !PT ;  /* 0xffffffe0020d7812 */ /* 0x000fe400078ec0ff */
[----:B------:R-:W-:Y:S01]  /*10ec0*/  SHF.R.S32.HI R2, RZ, 0x3, R4 ;  /* 0x00000003ff027819 */ /* 0x000fe20000011404 */
[----:B------:R-:W4:Y:S01]  /*10ed0*/  @!P3 LDC R8, c[0x0][0x2c4] ;  /* 0x0000b100ff08bb82 */ /* 0x000f220000000800 */
[----:B------:R-:W-:Y:S02]  /*10ee0*/  PLOP3.LUT P0, PT, PT, PT, PT, 0x8, 0x0 ;  /* 0x000000000000781c */ /* 0x000fe40003f0e170 */
[----:B------:R-:W-:Y:S02]  /*10ef0*/  @!P3 PLOP3.LUT P0, PT, P2, PT, PT, 0x80, 0x0 ;  /* 0x000000000000b81c */ /* 0x000fe4000170f070 */
[----:B------:R-:W-:Y:S02]  /*10f00*/  MOV R12, 0x3f800000 ;  /* 0x3f800000000c7802 */ /* 0x000fe40000000f00 */
[----:B------:R-:W-:Y:S01]  /*10f10*/  IADD3 R5, -R13, R5, RZ ;  /* 0x000000050d057210 */ /* 0x000fe20007ffe1ff */
[----:B--2---:R-:W-:Y:S01]  /*10f20*/  UIMAD UR4, UR7, -0x80, UR18 ;  /* 0xffffff80070478a4 */ /* 0x004fe2000f8e0212 */
[C---:B------:R-:W-:Y:S01]  /*10f30*/  LEA.HI.SX32 R13, R4.reuse, 0x20, 0x1d ;  /* 0x00000020040d7811 */ /* 0x040fe200078feaff */
[----:B------:R-:W2:Y:S01]  /*10f40*/  @!P3 LDC R23, c[0x0][0x270] ;  /* 0x00009c00ff17bb82 */ /* 0x000ea20000000800 */
[----:B------:R-:W5:Y:S01]  /*10f50*/  @P5 MUFU.RCP R12, R7 ;  /* 0x00000007000c5308 */ /* 0x000f620000001000 */
[----:B------:R-:W-:-:S02]  /*10f60*/  LEA.HI.SX32 R4, R4, 0x40, 0x1d ;  /* 0x0000004004047811 */ /* 0x000fc400078feaff */
[----:B------:R-:W-:Y:S02]  /*10f70*/  ISETP.GE.AND P2, PT, R2, UR4, PT ;  /* 0x0000000402007c0c */ /* 0x000fe4000bf46270 */
[----:B------:R-:W-:Y:S02]  /*10f80*/  MOV R2, 0x3f800000 ;  /* 0x3f80000000027802 */ /* 0x000fe40000000f00 */
[C---:B------:R-:W-:Y:S01]  /*10f90*/  IADD3 R16, R11.reuse, -0x10, RZ ;  /* 0xfffffff00b107810 */ /* 0x040fe20007ffe0ff */
[----:B------:R-:W1:Y:S01]  /*10fa0*/  @P3 LDC.64 R20, c[0x0][0x2c0] ;  /* 0x0000b000ff143b82 */ /* 0x000e620000000a00 */
[----:B------:R-:W-:Y:S01]  /*10fb0*/  @P1 IADD3 R16, R11, 0x10, RZ ;  /* 0x000000100b101810 */ /* 0x000fe20007ffe0ff */
[----:B------:R-:W-:Y:S01]  /*10fc0*/  @P5 MUFU.LG2 R7, R7 ;  /* 0x0000000700075308 */ /* 0x000fe20000000c00 */
[----:B------:R-:W-:Y:S02]  /*10fd0*/  ISETP.GE.AND P1, PT, R13, UR4, PT ;  /* 0x000000040d007c0c */ /* 0x000fe4000bf26270 */
[----:B------:R-:W-:-:S02]  /*10fe0*/  IADD3 R13, R11, R9, RZ ;  /* 0x000000090b0d7210 */ /* 0x000fc40007ffe0ff */
[----:B------:R-:W-:Y:S01]  /*10ff0*/  IADD3 R17, R9, R16, RZ ;  /* 0x0000001009117210 */ /* 0x000fe20007ffe0ff */
[----:B----4-:R-:W4:Y:S01]  /*11000*/  @P0 LDC R8, c[0x0][0x2e4] ;  /* 0x0000b900ff080b82 */ /* 0x010f220000000800 */
[C---:B-----5:R-:W-:Y:S01]  /*11010*/  FMUL.FTZ R160, R12.reuse, R160 ;  /* 0x000000a00ca07220 */ /* 0x060fe20000410000 */
[----:B------:R-:W5:Y:S01]  /*11020*/  @P4 MUFU.RCP R2, R6 ;  /* 0x0000000600024308 */ /* 0x000f620000001000 */
        /* <DEDUP_REMOVED lines=11> */
[----:B------:R-:W-:Y:S01]  /*110e0*/  F2FP.BF16.F32.PACK_AB R160, R161, R160 ;  /* 0x000000a0a1a0723e */ /* 0x000fe200000010ff */
[----:B------:R-:W-:Y:S01]  /*110f0*/  FMUL.FTZ R52, R12, R52 ;  /* 0x000000340c347220 */ /* 0x000fe20000410000 */
[----:B------:R-:W-:Y:S01]  /*11100*/  ISETP.GE.AND P0, PT, R4, UR4, PT ;  /* 0x0000000404007c0c */ /* 0x000fe2000bf06270 */
[----:B------:R-:W-:Y:S01]  /*11110*/  FMUL.FTZ R53, R12, R53 ;  /* 0x000000350c357220 */ /* 0x000fe20000410000 */
[----:B------:R-:W-:Y:S01]  /*11120*/  F2FP.BF16.F32.PACK_AB R156, R157, R156 ;  /* 0x0000009c9d9c723e */ /* 0x000fe200000010ff */
[C---:B-----5:R-:W-:Y:S01]  /*11130*/  FMUL.FTZ R163, R2.reuse, R163 ;  /* 0x000000a302a37220 */ /* 0x060fe20000410000 */
        /* <DEDUP_REMOVED lines=12> */
[C---:B------:R-:W-:Y:S01]  /*11200*/  FMUL.FTZ R55, R2.reuse, R55 ;  /* 0x0000003702377220 */ /* 0x040fe20000410000 */
[----:B------:R-:W-:Y:S01]  /*11210*/  FMUL.FTZ R54, R2, R54 ;  /* 0x0000003602367220 */ /* 0x000fe20000410000 */
[----:B------:R-:W-:Y:S01]  /*11220*/  F2FP.BF16.F32.PACK_AB R158, R159, R158 ;  /* 0x0000009e9f9e723e */ /* 0x000fe200000010ff */
[C---:B------:R-:W-:Y:S01]  /*11230*/  FMUL.FTZ R56, R12.reuse, R56 ;  /* 0x000000380c387220 */ /* 0x040fe20000410000 */
[----:B------:R-:W-:Y:S01]  /*11240*/  FMUL.FTZ R57, R12, R57 ;  /* 0x000000390c397220 */ /* 0x000fe20000410000 */
[C---:B------:R-:W-:Y:S01]  /*11250*/  FMUL.FTZ R59, R2.reuse, R59 ;  /* 0x0000003b023b7220 */ /* 0x040fe20000410000 */
[----:B------:R-:W-:Y:S01]  /*11260*/  FMUL.FTZ R58, R2, R58 ;  /* 0x0000003a023a7220 */ /* 0x000fe20000410000 */
[----:B------:R-:W-:Y:S01]  /*11270*/  F2FP.BF16.F32.PACK_AB R36, R37, R36 ;  /* 0x000000242524723e */ /* 0x000fe200000010ff */
[C---:B------:R-:W-:Y:S01]  /*11280*/  FMUL.FTZ R60, R12.reuse, R60 ;  /* 0x0000003c0c3c7220 */ /* 0x040fe20000410000 */
[----:B------:R-:W-:Y:S01]  /*11290*/  F2FP.BF16.F32.PACK_AB R38, R39, R38 ;  /* 0x000000262726723e */ /* 0x000fe200000010ff */
[----:B------:R-:W-:Y:S01]  /*112a0*/  FMUL.FTZ R61, R12, R61 ;  /* 0x0000003d0c3d7220 */ /* 0x000fe20000410000 */
[----:B------:R-:W-:Y:S01]  /*112b0*/  IADD3 R4, R11, R10, RZ ;  /* 0x0000000a0b047210 */ /* 0x000fe20007ffe0ff */
        /* <DEDUP_REMOVED lines=186> */
[----:B------:R-:W5:Y:S01]  /*11e60*/  @P4 MUFU.LG2 R6, R6 ;  /* 0x0000000600064308 */ /* 0x000f620000000c00 */
[----:B------:R-:W-:Y:S01]  /*11e70*/  F2FP.BF16.F32.PACK_AB R134, R135, R134 ;  /* 0x000000868786723e */ /* 0x000fe200000010ff */
[----:B------:R-:W-:Y:S01]  /*11e80*/  STS [R17+0x8000], R112 ;  /* 0x0080007011007388 */ /* 0x000fe20000000800 */
[----:B------:R-:W-:Y:S01]  /*11e90*/  F2FP.BF16.F32.PACK_AB R152, R153, R152 ;  /* 0x000000989998723e */ /* 0x000fe200000010ff */
[----:B-1----:R-:W-:Y:S01]  /*11ea0*/  @P3 IMAD R20, R21, R20, RZ ;  /* 0x0000001415143224 */ /* 0x002fe200078e02ff */
[----:B------:R-:W-:Y:S01]  /*11eb0*/  F2FP.BF16.F32.PACK_AB R154, R155, R154 ;  /* 0x0000009a9b9a723e */ /* 0x000fe200000010ff */
[----:B------:R-:W-:Y:S01]  /*11ec0*/  STS [R17+0x8400], R114 ;  /* 0x0084007211007388 */ /* 0x000fe20000000800 */
[----:B------:R-:W-:Y:S01]  /*11ed0*/  F2FP.BF16.F32.PACK_AB R136, R137, R136 ;  /* 0x000000888988723e */ /* 0x000fe200000010ff */
[----:B------:R-:W-:Y:S01]  /*11ee0*/  @P5 FMUL.FTZ R7, R7, 0.69314718246459960938 ;  /* 0x3f31721807075820 */ /* 0x000fe20000410000 */
        /* <DEDUP_REMOVED lines=9> */
[----:B-----5:R-:W-:Y:S01]  /*11f80*/  @P4 FMUL.FTZ R6, R6, 0.69314718246459960938 ;  /* 0x3f31721806064820 */ /* 0x020fe20000410000 */
[----:B------:R-:W-:Y:S01]  /*11f90*/  F2FP.BF16.F32.PACK_AB R2, R147, R2 ;  /* 0x000000029302723e */ /* 0x000fe200000010ff */
[----:B------:R-:W-:Y:S01]  /*11fa0*/  STS [R9+0x8400], R122 ;  /* 0x0084007a09007388 */ /* 0x000fe20000000800 */
[----:B----4-:R-:W-:-:S03]  /*11fb0*/  @!P3 MOV R20, R8 ;  /* 0x000000080014b202 */ /* 0x010fc60000000f00 */
        /* <DEDUP_REMOVED lines=8> */
[----:B-1----:R-:W1:Y:S03]  /*12040*/  @P3 LDC R11, c[0x0][0x2c0] ;  /* 0x0000b000ff0b3b82 */ /* 0x002e660000000800 */
[----:B------:R-:W-:Y:S04]  /*12050*/  STS [R13+0xc000], R136 ;  /* 0x00c000880d007388 */ /* 0x000fe80000000800 */
[----:B------:R5:W-:Y:S04]  /*12060*/  STS [R13+0xc400], R138 ;  /* 0x00c4008a0d007388 */ /* 0x000be80000000800 */
[----:B------:R-:W-:Y:S04]  /*12070*/  STS [R17+0xc000], R148 ;  /* 0x00c0009411007388 */ /* 0x000fe80000000800 */
[----:B------:R-:W-:Y:S04]  /*12080*/  STS [R17+0xc400], R150 ;  /* 0x00c4009611007388 */ /* 0x000fe80000000800 */
[----:B------:R-:W-:Y:S04]  /*12090*/  STS [R18+0xc000], R140 ;  /* 0x00c0008c12007388 */ /* 0x000fe80000000800 */
[----:B------:R-:W-:Y:S01]  /*120a0*/  STS [R18+0xc400], R142 ;  /* 0x00c4008e12007388 */ /* 0x000fe20000000800 */
[----:B----4-:R-:W-:Y:S01]  /*120b0*/  @P3 MOV R10, 0x1 ;  /* 0x00000001000a3802 */ /* 0x010fe20000000f00 */
[----:B--2---:R-:W-:Y:S01]  /*120c0*/  @!P3 IMAD R10, R8, R23, RZ ;  /* 0x00000017080ab224 */ /* 0x004fe200078e02ff */
[----:B------:R-:W-:Y:S01]  /*120d0*/  @!P3 MOV R11, 0x1 ;  /* 0x00000001000bb802 */ /* 0x000fe20000000f00 */
[----:B------:R3:W-:Y:S02]  /*120e0*/  STS [R9+0xc000], R12 ;  /* 0x00c0000c09007388 */ /* 0x0007e40000000800 */
[----:B------:R-:W-:Y:S01]  /*120f0*/  IMAD R22, R22, R10, RZ ;  /* 0x0000000a16167224 */ /* 0x000fe200078e02ff */
[----:B------:R-:W-:Y:S01]  /*12100*/  SHF.R.S32.HI R10, RZ, 0x1f, R0 ;  /* 0x0000001fff0a7819 */ /* 0x000fe20000011400 */
[----:B------:R2:W-:Y:S03]  /*12110*/  STS [R9+0xc400], R2 ;  /* 0x00c4000209007388 */ /* 0x0005e60000000800 */
[----:B-----5:R-:W-:Y:S01]  /*12120*/  LEA.HI R13, R10, R0, RZ, 0x3 ;  /* 0x000000000a0d7211 */ /* 0x020fe200078f18ff */
[----:B------:R-:W-:Y:S01]  /*12130*/  BAR.SYNC.DEFER_BLOCKING 0x0 ;  /* 0x0000000000007b1d */ /* 0x000fe20000010000 */
[----:B------:R-:W-:-:S02]  /*12140*/  SEL R22, R22, RZ, !P6 ;  /* 0x000000ff16167207 */ /* 0x000fc40007000000 */
[----:B------:R-:W-:Y:S02]  /*12150*/  LOP3.LUT R13, R13, 0xffffff8, RZ, 0xc0, !PT ;  /* 0x0ffffff80d0d7812 */ /* 0x000fe400078ec0ff */
[----:B------:R-:W-:-:S03]  /*12160*/  LOP3.LUT P6, RZ, R5, 0x3, RZ, 0xc0, !PT ;  /* 0x0000000305ff7812 */ /* 0x000fc600078cc0ff */
[----:B------:R-:W4:Y:S01]  /*12170*/  @P4 LDC R10, c[0x0][0x2e8] ;  /* 0x0000ba00ff0a4b82 */ /* 0x000f220000000800 */
[----:B------:R-:W-:Y:S01]  /*12180*/  IADD3 R13, R0, -R13, RZ ;  /* 0x8000000d000d7210 */ /* 0x000fe20007ffe0ff */
[----:B------:R-:W5:Y:S01]  /*12190*/  S2R R4, SR_CTAID.Z ;  /* 0x0000000000047919 */ /* 0x000f620000002700 */
[----:B-1----:R-:W-:Y:S01]  /*121a0*/  IMAD R0, R11, UR7, RZ ;  /* 0x000000070b007c24 */ /* 0x002fe2000f8e02ff */
[----:B------:R-:W-:-:S04]  /*121b0*/  MOV R5, 0x7f800000 ;  /* 0x7f80000000057802 */ /* 0x000fc80000000f00 */
[----:B------:R-:W-:Y:S02]  /*121c0*/  SHF.L.U32 R0, R0, 0x7, RZ ;  /* 0x0000000700007819 */ /* 0x000fe400000006ff */
[----:B---3--:R-:W-:Y:S01]  /*121d0*/  SHF.R.S32.HI R12, RZ, 0x1f, R19 ;  /* 0x0000001fff0c7819 */ /* 0x008fe20000011413 */
[----:B--2---:R-:W1:Y:S03]  /*121e0*/  @P5 LDC R9, c[0x0][0x2e8] ;  /* 0x0000ba00ff095b82 */ /* 0x004e660000000800 */
[CC--:B------:R-:W-:Y:S01]  /*121f0*/  LEA.HI R2, R12.reuse, R19.reuse, RZ, 0x5 ;  /* 0x000000130c027211 */ /* 0x0c0fe200078f28ff */
[----:B------:R2:W3:Y:S01]  /*12200*/  LDS.128 R24, [R227+0x3000] ;  /* 0x00300000e3187984 */ /* 0x0004e20000000c00 */
[----:B------:R-:W-:Y:S02]  /*12210*/  LEA.HI R12, R12, R19, RZ, 0x3 ;  /* 0x000000130c0c7211 */ /* 0x000fe400078f18ff */
[----:B------:R-:W-:-:S04]  /*12220*/  LOP3.LUT R2, R2, 0xffffffe0, RZ, 0xc0, !PT ;  /* 0xffffffe002027812 */ /* 0x000fc800078ec0ff */
[----:B------:R-:W-:-:S04]  /*12230*/  IADD3 R2, -R2, R19, RZ ;  /* 0x0000001302027210 */ /* 0x000fc80007ffe1ff */
[----:B------:R-:W-:-:S04]  /*12240*/  SHF.R.S32.HI R8, RZ, 0x1f, R2 ;  /* 0x0000001fff087819 */ /* 0x000fc80000011402 */
[----:B------:R-:W-:Y:S01]  /*12250*/  LEA.HI R8, R8, R2, RZ, 0x2 ;  /* 0x0000000208087211 */ /* 0x000fe200078f10ff */
[----:B-----5:R-:W-:Y:S01]  /*12260*/  IMAD R20, R4, R20, R22 ;  /* 0x0000001404147224 */ /* 0x020fe200078e0216 */
[----:B------:R-:W-:Y:S02]  /*12270*/  LOP3.LUT R2, R12, 0xfffffff8, RZ, 0xc0, !PT ;  /* 0xfffffff80c027812 */ /* 0x000fe400078ec0ff */
[----:B------:R-:W-:Y:S01]  /*12280*/  SHF.R.S32.HI R8, RZ, 0x2, R8 ;  /* 0x00000002ff087819 */ /* 0x000fe20000011408 */
[----:B-1----:R-:W-:Y:S01]  /*12290*/  @P5 FFMA.FTZ R5, R164, R9, R7 ;  /* 0x00000009a4055223 */ /* 0x002fe20000010007 */
[----:B------:R-:W-:Y:S02]  /*122a0*/  SHF.R.S32.HI R7, RZ, 0x1f, R0 ;  /* 0x0000001fff077819 */ /* 0x000fe40000011400 */
[--C-:B------:R-:W-:Y:S02]  /*122b0*/  IADD3 R0, P5, P3, R0, R14, R20.reuse ;  /* 0x0000000e00007210 */ /* 0x100fe40007bbe014 */
[----:B------:R-:W-:-:S02]  /*122c0*/  SHF.R.S32.HI R20, RZ, 0x1f, R20 ;  /* 0x0000001fff147819 */ /* 0x000fc40000011414 */
[----:B------:R-:W-:Y:S01]  /*122d0*/  MOV R9, 0x7f800000 ;  /* 0x7f80000000097802 */ /* 0x000fe20000000f00 */
[----:B----4-:R-:W-:Y:S01]  /*122e0*/  @P4 FFMA.FTZ R9, R3, R10, R6 ;  /* 0x0000000a03094223 */ /* 0x010fe20000010006 */
[----:B------:R-:W-:Y:S02]  /*122f0*/  IADD3 R19, -R2, R19, RZ ;  /* 0x0000001302137210 */ /* 0x000fe40007ffe1ff */
[----:B------:R-:W-:Y:S02]  /*12300*/  LEA R8, R13, R8, 0x4 ;  /* 0x000000080d087211 */ /* 0x000fe400078e20ff */
[----:B------:R-:W-:Y:S01]  /*12310*/  IADD3.X R20, R7, R15, R20, P5, P3 ;  /* 0x0000000f07147210 */ /* 0x000fe20002fe6414 */
[----:B--23--:R-:W-:Y:S06]  /*12320*/  @P6 BRA `(.L_x_248) ;  /* 0x0000000000486947 */ /* 0x00cfec0003800000 */
[----:B------:R-:W-:Y:S01]  /*12330*/  UIMAD UR9, UR7, -0x80, UR18 ;  /* 0xffffff80070978a4 */ /* 0x000fe2000f8e0212 */
[----:B------:R-:W-:-:S05]  /*12340*/  VIADD R10, R8, 0x8 ;  /* 0x00000008080a7836 */ /* 0x000fca0000000000 */
[----:B------:R-:W-:Y:S02]  /*12350*/  ISETP.GE.AND P6, PT, R8, UR9, PT ;  /* 0x0000000908007c0c */ /* 0x000fe4000bfc6270 */
[----:B------:R-:W-:-:S11]  /*12360*/  ISETP.GE.AND P5, PT, R10, UR9, PT ;  /* 0x000000090a007c0c */ /* 0x000fd6000bfa6270 */
[----:B------:R-:W1:Y:S01]  /*12370*/  @!P6 LDC.64 R6, c[0x0][0x2b0] ;  /* 0x0000ac00ff06eb82 */ /* 0x000e620000000a00 */
[-C--:B------:R-:W-:Y:S02]  /*12380*/  @!P6 IMAD R8, R8, R11.reuse, RZ ;  /* 0x0000000b0808e224 */ /* 0x080fe400078e02ff */
[----:B------:R-:W-:-:S03]  /*12390*/  @!P5 IMAD R11, R10, R11, RZ ;  /* 0x0000000b0a0bd224 */ /* 0x000fc600078e02ff */
[CC--:B------:R-:W-:Y:S02]  /*123a0*/  @!P6 IADD3 R10, P4, R8.reuse, R0.reuse, RZ ;  /* 0x00000000080ae210 */ /* 0x0c0fe40007f9e0ff */
[----:B------:R-:W2:Y:S01]  /*123b0*/  @!P5 LDC.64 R2, c[0x0][0x2b0] ;  /* 0x0000ac00ff02db82 */ /* 0x000ea20000000a00 */
[C---:B------:R-:W-:Y:S02]  /*123c0*/  @!P5 IADD3 R0, P3, R11.reuse, R0, RZ ;  /* 0x000000000b00d210 */ /* 0x040fe40007f7e0ff */
        /* <DEDUP_REMOVED lines=8> */
.L_x_248:
[----:B------:R-:W-:Y:S05]  /*12450*/  BSYNC B0 ;  /* 0x0000000000007941 */ /* 0x000fea0003800000 */
.L_x_247:
[----:B------:R-:W-:Y:S01]  /*12460*/  IMAD.SHL.U32 R0, R19, 0x8, RZ ;  /* 0x0000000813007824 */ /* 0x000fe200078e00ff */
[----:B-1----:R-:W-:Y:S01]  /*12470*/  SHF.R.S32.HI R6, RZ, 0x1f, R4 ;  /* 0x0000001fff067819 */ /* 0x002fe20000011404 */
[----:B------:R-:W-:Y:S01]  /*12480*/  IMAD.U32 R2, RZ, RZ, UR17 ;  /* 0x00000011ff027e24 */ /* 0x000fe2000f8e00ff */
[----:B------:R-:W-:Y:S01]  /*12490*/  SHF.R.S32.HI R12, RZ, 0x3, R12 ;  /* 0x00000003ff0c7819 */ /* 0x000fe2000001140c */
[----:B------:R1:W2:Y:S01]  /*124a0*/  LDS.128 R16, [R227] ;  /* 0x00000000e3107984 */ /* 0x0002a20000000c00 */
[----:B------:R-:W-:Y:S01]  /*124b0*/  SHF.R.S32.HI R5, RZ, 0x1f, R0 ;  /* 0x0000001fff057819 */ /* 0x000fe20000011400 */
[----:B------:R-:W-:Y:S01]  /*124c0*/  BSSY B0, `(.L_x_249) ;  /* 0x0000022000007945 */ /* 0x000fe20003800000 */
[----:B------:R-:W-:Y:S01]  /*124d0*/  IADD3 R20, P3, R0, UR6, RZ ;  /* 0x0000000600147c10 */ /* 0x000fe2000ff7e0ff */
[----:B------:R-:W-:Y:S01]  /*124e0*/  ULDC.64 UR6, c[0x0][0x2a0] ;  /* 0x0000a80000067ab9 */ /* 0x000fe20000000a00 */
[----:B------:R-:W-:Y:S01]  /*124f0*/  IADD3 R3, R12, 0x60, RZ ;  /* 0x000000600c037810 */ /* 0x000fe20007ffe0ff */
[----:B------:R-:W-:Y:S01]  /*12500*/  IMAD R6, R6, UR6, RZ ;  /* 0x0000000606067c24 */ /* 0x000fe2000f8e02ff */
[----:B------:R-:W-:Y:S01]  /*12510*/  SHF.R.S32.HI R13, RZ, 0x1f, R12 ;  /* 0x0000001fff0d7819 */ /* 0x000fe2000001140c */
[----:B------:R1:W3:Y:S01]  /*12520*/  LDS.128 R8, [R227+0x8000] ;  /* 0x00800000e3087984 */ /* 0x0002e20000000c00 */
[----:B------:R-:W-:Y:S01]  /*12530*/  IADD3.X R21, R5, UR8, RZ, P3, !PT ;  /* 0x0000000805157c10 */ /* 0x000fe20009ffe4ff */
[----:B------:R-:W-:Y:S01]  /*12540*/  IMAD R22, R4, UR7, R6 ;  /* 0x0000000704167c24 */ /* 0x000fe2000f8e0206 */
        /* <DEDUP_REMOVED lines=22> */
[----:B----4-:R2:W-:Y:S04]  /*126b0*/  @!P5 STG.E.128 desc[UR30][R32.64+0x80], R12 ;  /* 0x0000800c2000d986 */ /* 0x0105e8000c101d1e */
[----:B---3--:R2:W-:Y:S04]  /*126c0*/  @!P4 STG.E.128 desc[UR30][R32.64+0x100], R8 ;  /* 0x000100082000c986 */ /* 0x0085e8000c101d1e */
[----:B-1----:R2:W-:Y:S02]  /*126d0*/  @!P2 STG.E.128 desc[UR30][R32.64+0x180], R4 ;  /* 0x000180042000a986 */ /* 0x0025e4000c101d1e */
.L_x_250:
[----:B------:R-:W-:Y:S05]  /*126e0*/  BSYNC B0 ;  /* 0x0000000000007941 */ /* 0x000fea0003800000 */
.L_x_249:
[----:B--2---:R2:W2:Y:S01]  /*126f0*/  LDS.128 R16, [R227+0x1000] ;  /* 0x00100000e3107984 */ /* 0x0044a20000000c00 */
[----:B------:R-:W-:Y:S03]  /*12700*/  BSSY B0, `(.L_x_251) ;  /* 0x000001a000007945 */ /* 0x000fe60003800000 */
[----:B----4-:R4:W2:Y:S04]  /*12710*/  LDS.128 R12, [R227+0x5000] ;  /* 0x00500000e30c7984 */ /* 0x0108a80000000c00 */
[----:B---3--:R4:W3:Y:S04]  /*12720*/  LDS.128 R8, [R227+0x9000] ;  /* 0x00900000e3087984 */ /* 0x0088e80000000c00 */
        /* <DEDUP_REMOVED lines=21> */
[----:B---3--:R2:W-:Y:S04]  /*12880*/  @!P2 STG.E.128 desc[UR30][R32.64+0x100], R8 ;  /* 0x000100082000a986 */ /* 0x0085e8000c101d1e */
[----:B-1----:R2:W-:Y:S02]  /*12890*/  @!P1 STG.E.128 desc[UR30][R32.64+0x180], R4 ;  /* 0x0001800420009986 */ /* 0x0025e4000c101d1e */
.L_x_252:
[----:B------:R-:W-:Y:S05]  /*128a0*/  BSYNC B0 ;  /* 0x0000000000007941 */ /* 0x000fea0003800000 */
.L_x_251:
[----:B--2---:R2:W2:Y:S01]  /*128b0*/  LDS.128 R16, [R227+0x2000] ;  /* 0x00200000e3107984 */ /* 0x0044a20000000c00 */
[----:B------:R-:W-:Y:S03]  /*128c0*/  BSSY B0, `(.L_x_253) ;  /* 0x000001a000007945 */ /* 0x000fe60003800000 */
[----:B------:R2:W2:Y:S04]  /*128d0*/  LDS.128 R12, [R227+0x6000] ;  /* 0x00600000e30c7984 */ /* 0x0004a80000000c00 */
[----:B---3--:R3:W2:Y:S04]  /*128e0*/  LDS.128 R8, [R227+0xa000] ;  /* 0x00a00000e3087984 */ /* 0x0086a80000000c00 */
        /* <DEDUP_REMOVED lines=23> */
.L_x_254:
[----:B------:R-:W-:Y:S05]  /*12a60*/  BSYNC B0 ;  /* 0x0000000000007941 */ /* 0x000fea0003800000 */
.L_x_253:
        /* <DEDUP_REMOVED lines=27> */
.L_x_211:
        /* <DEDUP_REMOVED lines=11> */
[----:B------:R-:W-:Y:S01]  /*12cd0*/  @UP4 ULDC.64 UR6, c[0x0][0x298] ;  /* 0x0000a60000064ab9 */ /* 0x000fe20000000a00 */
[----:B------:R-:W-:Y:S01]  /*12ce0*/  @!UP4 USHF.R.S32.HI UR12, URZ, 0x1f, UR9 ;  /* 0x0000001f3f0cc899 */ /* 0x000fe20008011409 */
[----:B------:R-:W-:Y:S01]  /*12cf0*/  SHF.R.S32.HI R12, RZ, 0x3, R12 ;  /* 0x00000003ff0c7819 */ /* 0x000fe2000001140c */
[----:B------:R-:W-:Y:S01]  /*12d00*/  @UP4 UIMAD.WIDE.U32 UR10, UR16, UR6, URZ ;  /* 0x00000006100a42a5 */ /* 0x000fe2000f8e003f */
[----:B------:R-:W-:Y:S01]  /*12d10*/  IMAD.IADD R6, R6, 0x1, -R0 ;  /* 0x0000000106067824 */ /* 0x000fe200078e0a00 */
[----:B------:R-:W-:Y:S01]  /*12d20*/  @!UP4 ULDC.64 UR4, c[0x0][0x290] ;  /* 0x0000a4000004cab9 */ /* 0x000fe20000000a00 */
[----:B------:R-:W-:Y:S01]  /*12d30*/  @UP2 UMOV UR20, 0x1 ;  /* 0x0000000100142882 */ /* 0x000fe20000000000 */
[----:B------:R-:W-:Y:S01]  /*12d40*/  @UP4 UIMAD UR7, UR16, UR7, UR11 ;  /* 0x00000007100742a4 */ /* 0x000fe2000f8e020b */
[----:B------:R-:W-:Y:S01]  /*12d50*/  IMAD.SHL.U32 R9, R6, 0x8, RZ ;  /* 0x0000000806097824 */ /* 0x000fe200078e00ff */
[----:B------:R-:W-:Y:S01]  /*12d60*/  @!UP4 UIMAD UR6, UR12, UR4, URZ ;  /* 0x000000040c06c2a4 */ /* 0x000fe2000f8e023f */
[C---:B------:R-:W-:Y:S01]  /*12d70*/  ISETP.GE.AND P1, PT, R12.reuse, UR18, PT ;  /* 0x000000120c007c0c */ /* 0x040fe2000bf26270 */
[----:B------:R-:W-:Y:S01]  /*12d80*/  ULDC.U8 UR11, c[0x0][0x3d8] ;  /* 0x0000f600000b7ab9 */ /* 0x000fe20000000000 */
[----:B------:R-:W-:Y:S01]  /*12d90*/  @!UP4 UIMAD.WIDE.U32 UR12, UR9, UR4, URZ ;  /* 0x00000004090cc2a5 */ /* 0x000fe2000f8e003f */
[--C-:B------:R-:W-:Y:S01]  /*12da0*/  SHF.R.S32.HI R13, RZ, 0x1f, R12.reuse ;  /* 0x0000001fff0d7819 */ /* 0x100fe2000001140c */
[----:B------:R-:W-:Y:S01]  /*12db0*/  UISETP.NE.AND UP0, UPT, UR11, URZ, !UP2 ;  /* 0x0000003f0b00728c */ /* 0x000fe2000d705270 */
[----:B------:R-:W-:Y:S01]  /*12dc0*/  VIADD R5, R12, 0x20 ;  /* 0x000000200c057836 */ /* 0x000fe20000000000 */
[----:B------:R-:W-:Y:S01]  /*12dd0*/  UISETP.NE.AND UP3, UPT, UR11, URZ, UPT ;  /* 0x0000003f0b00728c */ /* 0x000fe2000bf65270 */
[----:B------:R-:W-:Y:S01]  /*12de0*/  ISETP.NE.AND P3, PT, R6, RZ, PT ;  /* 0x000000ff0600720c */ /* 0x000fe20003f65270 */
[----:B------:R-:W-:Y:S01]  /*12df0*/  @!UP4 UIMAD UR6, UR9, UR5, UR6 ;  /* 0x000000050906c2a4 */ /* 0x000fe2000f8e0206 */
[----:B------:R-:W-:Y:S01]  /*12e00*/  IMAD.WIDE R10, R10, 0x80, R12 ;  /* 0x000000800a0a7825 */ /* 0x000fe200078e020c */
[----:B------:R-:W-:Y:S01]  /*12e10*/  UISETP.NE.OR UP3, UPT, UR8, URZ, !UP3 ;  /* 0x0000003f0800728c */ /* 0x000fe2000df65670 */
[----:B------:R-:W-:Y:S01]  /*12e20*/  IADD3 R4, R12, 0x40, RZ ;  /* 0x000000400c047810 */ /* 0x000fe20007ffe0ff */
[----:B------:R-:W-:Y:S01]  /*12e30*/  @!UP2 ULDC UR11, c[0x0][0x270] ;  /* 0x00009c00000baab9 */ /* 0x000fe20000000800 */
[----:B------:R-:W-:Y:S01]  /*12e40*/  @!UP2 ULDC UR8, c[0x0][0x2c4] ;  /* 0x0000b1000008aab9 */ /* 0x000fe20000000800 */
[----:B------:R-:W-:Y:S01]  /*12e50*/  UISETP.NE.OR UP1, UPT, UR16, -0x1, UP3 ;  /* 0xffffffff1000788c */ /* 0x000fe20009f25670 */
[C---:B------:R-:W-:Y:S01]  /*12e60*/  VIADD R8, R9.reuse, 0x40 ;  /* 0x0000004009087836 */ /* 0x040fe20000000000 */
[----:B------:R-:W-:Y:S01]  /*12e70*/  @UP0 ULDC UR8, c[0x0][0x2e4] ;  /* 0x0000b90000080ab9 */ /* 0x000fe20000000800 */
[----:B------:R-:W-:Y:S01]  /*12e80*/  @UP2 ULDC.64 UR4, c[0x0][0x2c0] ;  /* 0x0000b00000042ab9 */ /* 0x000fe20000000a00 */
[----:B------:R-:W-:Y:S01]  /*12e90*/  @!UP2 UIMAD UR20, UR8, UR11, URZ ;  /* 0x0000000b0814a2a4 */ /* 0x000fe2000f8e023f */
[C---:B------:R-:W-:Y:S01]  /*12ea0*/  VIADD R7, R9.reuse, 0x80 ;  /* 0x0000008009077836 */ /* 0x040fe20000000000 */
[----:B------:R-:W-:Y:S01]  /*12eb0*/  @UP2 UIMAD UR14, UR5, UR4, URZ ;  /* 0x00000004050e22a4 */ /* 0x000fe2000f8e023f */
[----:B------:R-:W-:Y:S01]  /*12ec0*/  IADD3 R6, R9, 0xc0, RZ ;  /* 0x000000c009067810 */ /* 0x000fe20007ffe0ff */
[----:B------:R-:W-:Y:S01]  /*12ed0*/  UIMAD UR20, UR9, UR20, URZ ;  /* 0x00000014091472a4 */ /* 0x000fe2000f8e023f */
[----:B------:R-:W-:Y:S01]  /*12ee0*/  ULDC.64 UR4, c[0x0][0x2a0] ;  /* 0x0000a80000047ab9 */ /* 0x000fe20000000a00 */
[----:B------:R-:W-:Y:S01]  /*12ef0*/  @!UP4 UIADD3 UR7, UR13, UR6, URZ ;  /* 0x000000060d07c290 */ /* 0x000fe2000fffe03f */
[----:B------:R-:W-:Y:S01]  /*12f00*/  IMAD.U32 R14, RZ, RZ, UR4 ;  /* 0x00000004ff0e7e24 */ /* 0x000fe2000f8e00ff */
[----:B------:R-:W-:Y:S01]  /*12f10*/  UIMAD UR19, UR19, UR4, URZ ;  /* 0x00000004131372a4 */ /* 0x000fe2000f8e023f */
[----:B------:R-:W-:-:S02]  /*12f20*/  @!UP4 UMOV UR10, UR12 ;  /* 0x0000000c000acc82 */ /* 0x000fc40008000000 */
        /* <DEDUP_REMOVED lines=8> */
[----:B------:R-:W-:Y:S01]  /*12fb0*/  UIMAD UR6, UR27, UR21, URZ ;  /* 0x000000151b0672a4 */ /* 0x000fe2000f8e023f */
[----:B------:R-:W-:Y:S01]  /*12fc0*/  ISETP.GE.AND P0, PT, R5, UR18, PT ;  /* 0x0000001205007c0c */ /* 0x000fe2000bf06270 */
[----:B------:R-:W-:Y:S01]  /*12fd0*/  UIMAD UR14, UR15, UR14, UR20 ;  /* 0x0000000e0f0e72a4 */ /* 0x000fe2000f8e0214 */
[----:B------:R-:W-:Y:S01]  /*12fe0*/  IMAD.WIDE.U32 R14, R14, UR15, R2 ;  /* 0x0000000f0e0e7c25 */ /* 0x000fe2000f8e0002 */
[----:B------:R-:W-:Y:S01]  /*12ff0*/  UIMAD UR5, UR15, UR5, UR19 ;  /* 0x000000050f0572a4 */ /* 0x000fe2000f8e0213 */
[----:B------:R-:W-:Y:S01]  /*13000*/  @!UP3 UMOV UR22, UR16 ;  /* 0x000000100016bc82 */ /* 0x000fe20008000000 */
[----:B------:R-:W-:Y:S01]  /*13010*/  UMOV UR23, URZ ;  /* 0x0000003f00177c82 */ /* 0x000fe20008000000 */
        /* <DEDUP_REMOVED lines=25> */
.L_x_256:
[----:B------:R-:W-:Y:S05]  /*131b0*/  BSYNC B0 ;  /* 0x0000000000007941 */ /* 0x000fea0003800000 */
.L_x_255:
        /* <DEDUP_REMOVED lines=25> */
.L_x_258:
[----:B------:R-:W-:Y:S05]  /*13350*/  BSYNC B0 ;  /* 0x0000000000007941 */ /* 0x000fea0003800000 */
.L_x_257:
        /* <DEDUP_REMOVED lines=24> */
.L_x_260:
[----:B------:R-:W-:Y:S05]  /*134e0*/  BSYNC B0 ;  /* 0x0000000000007941 */ /* 0x000fea0003800000 */
.L_x_259:
        /* <DEDUP_REMOVED lines=12> */
[----:B------:R-:W-:Y:S01]  /*135b0*/  IMAD.MOV.U32 R11, RZ, RZ, R17 ;  /* 0x000000ffff0b7224 */ /* 0x000fe200078e0011 */
[----:B------:R-:W-:Y:S01]  /*135c0*/  ISETP.GE.AND P2, PT, R8, UR7, PT ;  /* 0x0000000708007c0c */ /* 0x000fe2000bf46270 */
[----:B------:R-:W-:Y:S02]  /*135d0*/  IMAD R3, R3, UR4, RZ ;  /* 0x0000000403037c24 */ /* 0x000fe4000f8e02ff */
[----:B------:R-:W-:-:S04]  /*135e0*/  IMAD.WIDE.U32 R10, R2, UR4, R10 ;  /* 0x00000004020a7c25 */ /* 0x000fc8000f8e000a */
        /* <DEDUP_REMOVED lines=11> */
.L_x_262:
[----:B------:R-:W-:Y:S05]  /*136a0*/  BSYNC B0 ;  /* 0x0000000000007941 */ /* 0x000fea0003800000 */
.L_x_261:
        /* <DEDUP_REMOVED lines=10> */
.L_x_264:
[----:B------:R-:W-:Y:S05]  /*13750*/  BSYNC B0 ;  /* 0x0000000000007941 */ /* 0x000fea0003800000 */
.L_x_263:
        /* <DEDUP_REMOVED lines=10> */
.L_x_266:
[----:B------:R-:W-:Y:S05]  /*13800*/  BSYNC B0 ;  /* 0x0000000000007941 */ /* 0x000fea0003800000 */
.L_x_265:
        /* <DEDUP_REMOVED lines=10> */
.L_x_268:
[----:B------:R-:W-:Y:S05]  /*138b0*/  BSYNC B0 ;  /* 0x0000000000007941 */ /* 0x000fea0003800000 */
.L_x_267:
[----:B------:R-:W-:Y:S05]  /*138c0*/  @P3 EXIT ;  /* 0x000000000000394d */ /* 0x000fea0003800000 */
[----:B------:R-:W-:Y:S01]  /*138d0*/  IMAD R0, R0, UR21, RZ ;  /* 0x0000001500007c24 */ /* 0x000fe2000f8e02ff */
[----:B------:R-:W-:-:S04]  /*138e0*/  ULDC.64 UR4, c[0x0][0x2b0] ;  /* 0x0000ac0000047ab9 */ /* 0x000fc80000000a00 */
[----:B----4-:R-:W-:-:S04]  /*138f0*/  IADD3 R2, P0, R0, UR6, RZ ;  /* 0x0000000600027c10 */ /* 0x010fc8000ff1e0ff */
[----:B------:R-:W-:Y:S02]  /*13900*/  LEA.HI.X.SX32 R0, R0, UR22, 0x1, P0 ;  /* 0x0000001600007c11 */ /* 0x000fe400080f0eff */
[----:B------:R-:W-:-:S04]  /*13910*/  LEA R4, P0, R2, UR4, 0x2 ;  /* 0x0000000402047c11 */ /* 0x000fc8000f8010ff */
[----:B------:R-:W-:Y:S01]  /*13920*/  LEA.HI.X R5, R2, UR5, R0, 0x2, P0 ;  /* 0x0000000502057c11 */ /* 0x000fe200080f1400 */
[----:B------:R-:W-:-:S05]  /*13930*/  IMAD.MOV.U32 R0, RZ, RZ, 0x7f800000 ;  /* 0x7f800000ff007424 */ /* 0x000fca00078e00ff */
[----:B------:R-:W-:Y:S01]  /*13940*/  STG.E desc[UR30][R4.64], R0 ;  /* 0x0000000004007986 */ /* 0x000fe2000c10191e */
[----:B------:R-:W-:Y:S05]  /*13950*/  EXIT ;  /* 0x000000000000794d */ /* 0x000fea0003800000 */
.L_x_269:
        /* <DEDUP_REMOVED lines=10> */
.L_x_1261:


//--------------------- .text._ZN5flash16flash_fwd_kernelI23Flash_fwd_kernel_traitsILi256ELi128ELi64ELi8ELb0ELb0EN7cutlass10bfloat16_tE19Flash_kernel_traitsILi256ELi128ELi64ELi8ES3_EELb0ELb1ELb0ELb1ELb0ELb0ELb0ELb0EEEvNS_16Flash_fwd_paramsE --------------------------
	.section	.text._ZN5flash16flash_fwd_kernelI23Flash_fwd_kernel_traitsILi256ELi128ELi64ELi8ELb0ELb0EN7cutlass10bfloat16_tE19Flash_kernel_traitsILi256ELi128ELi64ELi8ES3_EELb0ELb1ELb0ELb1ELb0ELb0ELb0ELb0EEEvNS_16Flash_fwd_paramsE,"ax",@progbits
	.align	128
        .global         _ZN5flash16flash_fwd_kernelI23Flash_fwd_kernel_traitsILi256ELi128ELi64ELi8ELb0ELb0EN7cutlass10bfloat16_tE19Flash_kernel_traitsILi256ELi128ELi64ELi8ES3_EELb0ELb1ELb0ELb1ELb0ELb0ELb0ELb0EEEvNS_16Flash_fwd_paramsE
        .type           _ZN5flash16flash_fwd_kernelI23Flash_fwd_kernel_traitsILi256ELi128ELi64ELi8ELb0ELb0EN7cutlass10bfloat16_tE19Flash_kernel_traitsILi256ELi128ELi64ELi8ES3_EELb0ELb1ELb0ELb1ELb0ELb0ELb0ELb0EEEvNS_16Flash_fwd_paramsE,@function
        .size           _ZN5flash16flash_fwd_kernelI23Flash_fwd_kernel_traitsILi256ELi128ELi64ELi8ELb0ELb0EN7cutlass10bfloat16_tE19Flash_kernel_traitsILi256ELi128ELi64ELi8ES3_EELb0ELb1ELb0ELb1ELb0ELb0ELb0ELb0EEEvNS_16Flash_fwd_paramsE,(.L_x_1262 - _ZN5flash16flash_fwd_kernelI23Flash_fwd_kernel_traitsILi256ELi128ELi64ELi8ELb0ELb0EN7cutlass10bfloat16_tE19Flash_kernel_traitsILi256ELi128ELi64ELi8ES3_EELb0ELb1ELb0ELb1ELb0ELb0ELb0ELb0EEEvNS_16Flash_fwd_paramsE)
        .other          _ZN5flash16flash_fwd_kernelI23Flash_fwd_kernel_traitsILi256ELi128ELi64ELi8ELb0ELb0EN7cutlass10bfloat16_tE19Flash_kernel_traitsILi256ELi128ELi64ELi8ES3_EELb0ELb1ELb0ELb1ELb0ELb0ELb0ELb0EEEvNS_16Flash_fwd_paramsE,@"STO_CUDA_ENTRY STV_DEFAULT"
_ZN5flash16flash_fwd_kernelI23Flash_fwd_kernel_traitsILi256ELi128ELi64ELi8ELb0ELb0EN7cutlass10bfloat16_tE19Flash_kernel_traitsILi256ELi128ELi64ELi8ES3_EELb0ELb1ELb0ELb1ELb0ELb0ELb0ELb0EEEvNS_16Flash_fwd_paramsE:
.text._ZN5flash16flash_fwd_kernelI23Flash_fwd_kernel_traitsILi256ELi128ELi64ELi8ELb0ELb0EN7cutlass10bfloat16_tE19Flash_kernel_traitsILi256ELi128ELi64ELi8ES3_EELb0ELb1ELb0ELb1ELb0ELb0ELb0ELb0EEEvNS_16Flash_fwd_paramsE:
[----:B------:R-:W1:Y:S08]  /*0000*/  LDC R1, c[0x0][0x28] ;  /* 0x00000a00ff017b82 */ /* 0x000e700000000800 */
[----:B------:R-:W2:Y:S01]  /*0010*/  S2UR UR33, SR_CTAID.Y ;  /* 0x00000000002179c3 */ /* 0x000ea20000002600 */
[----:B------:R-:W-:Y:S01]  /*0020*/  ULDC.64 UR4, c[0x0][0x300] ;  /* 0x0000c00000047ab9 */ /* 0x000fe20000000a00 */
[----:B------:R-:W-:Y:S01]  /*0030*/  ULDC.64 UR6, c[0x0][0x2f0] ;  /* 0x0000bc0000067ab9 */ /* 0x000fe20000000a00 */
[----:B------:R-:W-:Y:S01]  /*0040*/  UISETP.NE.U32.AND UP1, UPT, UR4, URZ, UPT ;  /* 0x0000003f0400728c */ /* 0x000fe2000bf25070 */
[----:B-1----:R-:W-:Y:S01]  /*0050*/  VIADD R1, R1, 0xffffff80 ;  /* 0xffffff8001017836 */ /* 0x002fe20000000000 */
[----:B------:R-:W-:-:S02]  /*0060*/  UISETP.NE.U32.AND UP2, UPT, UR6, URZ, UPT ;  /* 0x0000003f0600728c */ /* 0x000fc4000bf45070 */
[----:B------:R-:W-:Y:S01]  /*0070*/  UISETP.NE.AND.EX UP1, UPT, UR5, URZ, UPT, UP1 ;  /* 0x0000003f0500728c */ /* 0x000fe2000bf25310 */
[----:B------:R-:W-:Y:S01]  /*0080*/  ULDC.64 UR8, c[0x0][0x2f0] ;  /* 0x0000bc0000087ab9 */ /* 0x000fe20000000a00 */
[----:B------:R-:W-:Y:S01]  /*0090*/  UISETP.NE.AND.EX UP2, UPT, UR7, URZ, UPT, UP2 ;  /* 0x0000003f0700728c */ /* 0x000fe2000bf45320 */
[----:B------:R-:W-:-:S03]  /*00a0*/  ULDC.U8 UR6, c[0x0][0x3c2] ;  /* 0x0000f08000067ab9 */ /* 0x000fc60000000000 */
[----:B------:R-:W-:Y:S01]  /*00b0*/  PLOP3.LUT P0, PT, PT, PT, UP1, 0x80, 0x0 ;  /* 0x000000000000781c */ /* 0x000fe20003f0f018 */
[----:B------:R-:W-:Y:S01]  /*00c0*/  ULDC.64 UR4, c[0x0][0x2f8] ;  /* 0x0000be0000047ab9 */ /* 0x000fe20000000a00 */
[----:B------:R-:W-:Y:S01]  /*00d0*/  UISETP.NE.AND UP3, UPT, UR6, URZ, UPT ;  /* 0x0000003f0600728c */ /* 0x000fe2000bf65270 */
[----:B------:R-:W-:Y:S01]  /*00e0*/  PLOP3.LUT P2, PT, PT, PT, UP2, 0x80, 0x0 ;  /* 0x000000000000781c */ /* 0x000fe20003f4f028 */
[----:B------:R-:W-:Y:S01]  /*00f0*/  UISETP.EQ.U32.AND UP0, UPT, UR4, URZ, UPT ;  /* 0x0000003f0400728c */ /* 0x000fe2000bf02070 */
[----:B------:R-:W-:Y:S01]  /*0100*/  ULDC.64 UR30, c[0x0][0x208] ;  /* 0x00008200001e7ab9 */ /* 0x000fe20000000a00 */
[----:B------:R-:W-:Y:S02]  /*0110*/  ULDC.64 UR6, c[0x0][0x2f8] ;  /* 0x0000be0000067ab9 */ /* 0x000fe40000000a00 */
[----:B------:R-:W-:Y:S02]  /*0120*/  UISETP.EQ.OR.EX UP0, UPT, UR5, URZ, !UP3, UP0 ;  /* 0x0000003f0500728c */ /* 0x000fe4000df02700 */
[----:B--2---:R-:W-:-:S06]  /*0130*/  UIMAD.WIDE UR8, UR33, 0x4, UR8 ;  /* 0x00000004210878a5 */ /* 0x004fcc000f8e0208 */
[----:B------:R-:W-:Y:S02]  /*0140*/  IMAD.U32 R2, RZ, RZ, UR8 ;  /* 0x00000008ff027e24 */ /* 0x000fe4000f8e00ff */
[----:B------:R-:W-:Y:S01]  /*0150*/  IMAD.U32 R3, RZ, RZ, UR9 ;  /* 0x00000009ff037e24 */ /* 0x000fe2000f8e00ff */
[----:B------:R-:W-:Y:S02]  /*0160*/  @UP1 ULDC.64 UR8, c[0x0][0x300] ;  /* 0x0000c00000081ab9 */ /* 0x000fe40000000a00 */
[----:B------:R-:W-:Y:S02]  /*0170*/  @UP1 UIMAD.WIDE UR8, UR33, 0x4, UR8 ;  /* 0x00000004210818a5 */ /* 0x000fe4000f8e0208 */
[----:B------:R-:W2:Y:S04]  /*0180*/  @P2 LDG.E R7, desc[UR30][R2.64] ;  /* 0x0000001e02072981 */ /* 0x000ea8000c1e1900 */
[----:B------:R-:W-:Y:S01]  /*0190*/  IMAD.U32 R4, RZ, RZ, UR8 ;  /* 0x00000008ff047e24 */ /* 0x000fe2000f8e00ff */
[----:B------:R1:W3:Y:S01]  /*01a0*/  @P2 LDG.E R6, desc[UR30][R2.64+0x4] ;  /* 0x0000041e02062981 */ /* 0x0002e2000c1e1900 */
[----:B------:R-:W-:Y:S01]  /*01b0*/  IMAD.U32 R5, RZ, RZ, UR9 ;  /* 0x00000009ff057e24 */ /* 0x000fe2000f8e00ff */
[----:B------:R-:W-:Y:S01]  /*01c0*/  PLOP3.LUT P1, PT, PT, PT, UP0, 0x80, 0x0 ;  /* 0x000000000000781c */ /* 0x000fe20003f2f008 */
[----:B------:R-:W-:-:S03]  /*01d0*/  UIMAD.WIDE UR6, UR33, 0x4, UR6 ;  /* 0x00000004210678a5 */ /* 0x000fc6000f8e0206 */
[----:B------:R-:W4:Y:S03]  /*01e0*/  @P0 LDG.E R4, desc[UR30][R4.64] ;  /* 0x0000001e04040981 */ /* 0x000f26000c1e1900 */
[----:B-1----:R-:W-:Y:S02]  /*01f0*/  IMAD.U32 R2, RZ, RZ, UR6 ;  /* 0x00000006ff027e24 */ /* 0x002fe4000f8e00ff */
[----:B------:R-:W-:-:S05]  /*0200*/  IMAD.U32 R3, RZ, RZ, UR7 ;  /* 0x00000007ff037e24 */ /* 0x000fca000f8e00ff */
[----:B------:R-:W5:Y:S01]  /*0210*/  @!P1 LDG.E R0, desc[UR30][R2.64] ;  /* 0x0000001e02009981 */ /* 0x000f62000c1e1900 */
[----:B------:R-:W-:Y:S01]  /*0220*/  UMOV UR17, 0xffffffff ;  /* 0xffffffff00117882 */ /* 0x000fe20000000000 */
[----:B------:R-:W-:Y:S01]  /*0230*/  UMOV UR10, URZ ;  /* 0x0000003f000a7c82 */ /* 0x000fe20008000000 */
        /* <DEDUP_REMOVED lines=8> */
[----:B------:R-:W-:-:S07]  /*02c0*/  @UP2 UIADD3 UR19, UR19, -UR17, URZ ;  /* 0x8000001113132290 */ /* 0x000fce000fffe03f */
[----:B------:R-:W-:Y:S01]  /*02d0*/  @!UP2 ULDC UR19, c[0x0][0x2c4] ;  /* 0x0000b1000013aab9 */ /* 0x000fe20000000800 */
[----:B-----5:R-:W-:Y:S01]  /*02e0*/  @!P1 R2UR UR6, R0 ;  /* 0x00000000000692ca */ /* 0x020fe200000e0000 */
[----:B-1----:R-:W-:-:S14]  /*02f0*/  @!P0 BRA `(.L_x_270) ;  /* 0x00000000001c8947 */ /* 0x002fdc0003800000 */
[----:B------:R-:W-:-:S13]  /*0300*/  PLOP3.LUT P0, PT, PT, PT, UP3, 0x80, 0x0 ;  /* 0x000000000000781c */ /* 0x000fda0003f0f038 */
[----:B------:R-:W2:Y:S04]  /*0310*/  @P0 LDG.E R0, desc[UR30][R2.64+0x4] ;  /* 0x0000041e02000981 */ /* 0x000ea8000c1e1900 */
[----:B------:R-:W3:Y:S01]  /*0320*/  @!P0 LDG.E R2, desc[UR30][R2.64] ;  /* 0x0000001e02028981 */ /* 0x000ee2000c1e1900 */
[----:B--2---:R-:W-:-:S13]  /*0330*/  @P0 R2UR UR7, R0 ;  /* 0x00000000000702ca */ /* 0x004fda00000e0000 */
[----:B------:R-:W-:-:S07]  /*0340*/  @UP3 UIADD3 UR7, UR7, -UR6, URZ ;  /* 0x8000000607073290 */ /* 0x000fce000fffe03f */
[----:B---3--:R-:W-:Y:S01]  /*0350*/  @!P0 R2UR UR7, R2 ;  /* 0x00000000020782ca */ /* 0x008fe200000e0000 */
[----:B------:R-:W-:-:S14]  /*0360*/  BRA `(.L_x_271) ;  /* 0x0000000000047947 */ /* 0x000fdc0003800000 */
.L_x_270:
[----:B------:R-:W-:-:S05]  /*0370*/  ULDC UR7, c[0x0][0x2c8] ;  /* 0x0000b20000077ab9 */ /* 0x000fca0000000800 */
.L_x_271:
        /* <DEDUP_REMOVED lines=70> */
.L_x_273:
[----:B------:R-:W-:Y:S01]  /*07e0*/  ULDC UR4, c[0x0][0x278] ;  /* 0x00009e0000047ab9 */ /* 0x000fe20000000800 */
[----:B------:R-:W1:Y:S01]  /*07f0*/  S2R R2, SR_CTAID.Z ;  /* 0x0000000000027919 */ /* 0x000e620000002700 */
[----:B------:R-:W-:Y:S01]  /*0800*/  IMAD.U32 R0, RZ, RZ, UR4 ;  /* 0x00000004ff007e24 */ /* 0x000fe2000f8e00ff */
[----:B------:R-:W-:Y:S01]  /*0810*/  UMOV UR14, URZ ;  /* 0x0000003f000e7c82 */ /* 0x000fe20008000000 */
[----:B------:R-:W-:Y:S01]  /*0820*/  SHF.R.S32.HI R24, RZ, 0x1f, R107 ;  /* 0x0000001fff187819 */ /* 0x000fe2000001146b */
[----:B------:R-:W-:Y:S02]  /*0830*/  UIADD3 UR16, -UR27, UR19, URZ ;  /* 0x000000131b107290 */ /* 0x000fe4000fffe13f */
[----:B------:R-:W-:Y:S02]  /*0840*/  IABS R0, R0 ;  /* 0x0000000000007213 */ /* 0x000fe40000000000 */
[----:B------:R-:W-:Y:S02]  /*0850*/  LEA.HI R6, R24, R107, RZ, 0x6 ;  /* 0x0000006b18067211 */ /* 0x000fe400078f30ff */
[----:B------:R-:W-:-:S03]  /*0860*/  R2UR UR7, R0 ;  /* 0x00000000000772ca */ /* 0x000fc600000e0000 */
[----:B------:R-:W-:-:S10]  /*0870*/  IMAD.SHL.U32 R6, R6, 0x8, RZ ;  /* 0x0000000806067824 */ /* 0x000fd400078e00ff */
[----:B------:R-:W2:Y:S08]  /*0880*/  I2F.RP R0, UR7 ;  /* 0x0000000700007d06 */ /* 0x000eb00008209400 */
[----:B--2---:R-:W2:Y:S02]  /*0890*/  MUFU.RCP R0, R0 ;  /* 0x0000000000007308 */ /* 0x004ea40000001000 */
[----:B--2---:R-:W-:-:S06]  /*08a0*/  VIADD R0, R0, 0xffffffe ;  /* 0x0ffffffe00007836 */ /* 0x004fcc0000000000 */
[----:B------:R-:W2:Y:S02]  /*08b0*/  F2I.FTZ.U32.TRUNC.NTZ R0, R0 ;  /* 0x0000000000007305 */ /* 0x000ea4000021f000 */
[----:B--2---:R-:W-:Y:S02]  /*08c0*/  R2UR UR15, R0 ;  /* 0x00000000000f72ca */ /* 0x004fe400000e0000 */
[----:B-1----:R-:W-:Y:S02]  /*08d0*/  IABS R0, R2 ;  /* 0x0000000200007213 */ /* 0x002fe40000000000 */
[----:B------:R-:W-:Y:S02]  /*08e0*/  LEA.HI R2, R24, R107, RZ, 0x3 ;  /* 0x0000006b18027211 */ /* 0x000fe400078f18ff */
[----:B------:R-:W-:Y:S02]  /*08f0*/  R2UR UR5, R0 ;  /* 0x00000000000572ca */ /* 0x000fe400000e0000 */
[----:B------:R-:W-:-:S02]  /*0900*/  LOP3.LUT R0, R2, 0xfffffff8, RZ, 0xc0, !PT ;  /* 0xfffffff802007812 */ /* 0x000fc400078ec0ff */
[----:B------:R-:W-:-:S03]  /*0910*/  SHF.R.S32.HI R234, RZ, 0x3, R2 ;  /* 0x00000003ffea7819 */ /* 0x000fc60000011402 */
[----:B------:R-:W-:Y:S01]  /*0920*/  UIADD3 UR11, URZ, -UR15, URZ ;  /* 0x8000000f3f0b7290 */ /* 0x000fe2000fffe03f */
[----:B------:R-:W-:Y:S02]  /*0930*/  IMAD.IADD R28, R107, 0x1, -R0 ;  /* 0x000000016b1c7824 */ /* 0x000fe400078e0a00 */
[C---:B------:R-:W-:Y:S01]  /*0940*/  IMAD.SHL.U32 R0, R234.reuse, 0x40, RZ ;  /* 0x00000040ea007824 */ /* 0x040fe200078e00ff */
[----:B------:R-:W-:Y:S01]  /*0950*/  UIMAD UR11, UR11, UR7, URZ ;  /* 0x000000070b0b72a4 */ /* 0x000fe2000f8e023f */
[----:B------:R-:W-:Y:S02]  /*0960*/  VIADD R2, R234, 0x40 ;  /* 0x00000040ea027836 */ /* 0x000fe40000000000 */
[----:B------:R-:W-:Y:S01]  /*0970*/  IMAD.SHL.U32 R168, R28, 0x8, RZ ;  /* 0x000000081ca87824 */ /* 0x000fe200078e00ff */
[----:B------:R-:W-:Y:S01]  /*0980*/  UIMAD.WIDE.U32 UR14, UR15, UR11, UR14 ;  /* 0x0000000b0f0e72a5 */ /* 0x000fe2000f8e000e */
[----:B------:R-:W-:Y:S02]  /*0990*/  LOP3.LUT R0, R0, 0x1c0, RZ, 0xc0, !PT ;  /* 0x000001c000007812 */ /* 0x000fe400078ec0ff */
[----:B------:R-:W-:-:S02]  /*09a0*/  ISETP.GE.AND P4, PT, R2, UR16, PT ;  /* 0x0000001002007c0c */ /* 0x000fc4000bf86270 */
[----:B------:R-:W-:Y:S02]  /*09b0*/  LOP3.LUT R2, R0, 0x38, R168, 0xf8, !PT ;  /* 0x0000003800027812 */ /* 0x000fe400078ef8a8 */
[----:B------:R-:W-:Y:S01]  /*09c0*/  UMOV UR11, UR15 ;  /* 0x0000000f000b7c82 */ /* 0x000fe20008000000 */
[----:B------:R-:W-:Y:S01]  /*09d0*/  SHF.R.U32.HI R0, RZ, 0x3, R0 ;  /* 0x00000003ff007819 */ /* 0x000fe20000011600 */
[----:B------:R-:W-:Y:S01]  /*09e0*/  UIMAD.WIDE.U32 UR14, UR11, UR5, URZ ;  /* 0x000000050b0e72a5 */ /* 0x000fe2000f8e003f */
[----:B------:R-:W-:Y:S02]  /*09f0*/  SHF.R.S32.HI R169, RZ, 0x1f, R168 ;  /* 0x0000001fffa97819 */ /* 0x000fe400000114a8 */
[----:B------:R-:W-:-:S04]  /*0a00*/  LOP3.LUT R5, R2, R0, RZ, 0x3c, !PT ;  /* 0x0000000002057212 */ /* 0x000fc800078e3cff */
[----:B------:R-:W-:Y:S02]  /*0a10*/  UMOV UR21, UR15 ;  /* 0x0000000f00157c82 */ /* 0x000fe40008000000 */
[----:B------:R-:W-:-:S04]  /*0a20*/  UIADD3 UR11, -UR21, URZ, URZ ;  /* 0x0000003f150b7290 */ /* 0x000fc8000fffe13f */
[----:B------:R-:W-:Y:S02]  /*0a30*/  UIMAD UR5, UR7, UR11, UR5 ;  /* 0x0000000b070572a4 */ /* 0x000fe4000f8e0205 */
[----:B------:R-:W-:Y:S02]  /*0a40*/  @UP0 UIADD3 UR11, UR10, UR6, URZ ;  /* 0x000000060a0b0290 */ /* 0x000fe4000fffe03f */
[----:B------:R-:W-:-:S11]  /*0a50*/  UISETP.GT.U32.AND UP1, UPT, UR7, UR5, UPT ;  /* 0x000000050700728c */ /* 0x000fd6000bf24070 */
[----:B------:R-:W-:Y:S02]  /*0a60*/  @!UP1 UIADD3 UR5, UR5, -UR7, URZ ;  /* 0x8000000705059290 */ /* 0x000fe4000fffe03f */
[----:B------:R-:W-:Y:S02]  /*0a70*/  @!UP1 UIADD3 UR21, UR21, 0x1, URZ ;  /* 0x0000000115159890 */ /* 0x000fe4000fffe03f */
[----:B------:R-:W-:Y:S02]  /*0a80*/  UISETP.GE.U32.AND UP2, UPT, UR5, UR7, UPT ;  /* 0x000000070500728c */ /* 0x000fe4000bf46070 */
[----:B------:R-:W-:Y:S01]  /*0a90*/  ULOP3.LUT UR5, UR34, UR4, URZ, 0x3c, !UPT ;  /* 0x0000000422057292 */ /* 0x000fe2000f8e3c3f */
[----:B------:R-:W-:-:S03]  /*0aa0*/  @UP0 ULDC.64 UR6, c[0x0][0x250] ;  /* 0x0000940000060ab9 */ /* 0x000fc60000000a00 */
[----:B------:R-:W-:Y:S02]  /*0ab0*/  UISETP.GE.AND UP1, UPT, UR5, URZ, UPT ;  /* 0x0000003f0500728c */ /* 0x000fe4000bf26270 */
[----:B------:R-:W-:Y:S02]  /*0ac0*/  @UP0 UIMAD.WIDE.U32 UR14, UR11, UR6, URZ ;  /* 0x000000060b0e02a5 */ /* 0x000fe4000f8e003f */
[----:B------:R-:W-:Y:S02]  /*0ad0*/  @UP0 UIMAD UR11, UR11, UR7, URZ ;  /* 0x000000070b0b02a4 */ /* 0x000fe4000f8e023f */
[----:B------:R-:W-:Y:S02]  /*0ae0*/  @UP2 UIADD3 UR21, UR21, 0x1, URZ ;  /* 0x0000000115152890 */ /* 0x000fe4000fffe03f */
[----:B------:R-:W-:Y:S01]  /*0af0*/  UISETP.NE.AND UP2, UPT, UR4, URZ, UPT ;  /* 0x0000003f0400728c */ /* 0x000fe2000bf45270 */
[----:B------:R-:W-:Y:S02]  /*0b00*/  @UP0 UMOV UR28, UR14 ;  /* 0x0000000e001c0c82 */ /* 0x000fe40008000000 */
[----:B------:R-:W-:-:S02]  /*0b10*/  @!UP1 UIADD3 UR21, -UR21, URZ, URZ ;  /* 0x0000003f15159290 */ /* 0x000fc4000fffe13f */
[----:B------:R-:W-:Y:S02]  /*0b20*/  USHF.R.S32.HI UR5, URZ, 0x1f, UR34 ;  /* 0x0000001f3f057899 */ /* 0x000fe40008011422 */
[----:B------:R-:W-:-:S04]  /*0b30*/  @UP0 UIADD3 UR25, UR15, UR11, URZ ;  /* 0x0000000b0f190290 */ /* 0x000fc8000fffe03f */
        /* <DEDUP_REMOVED lines=16> */
.L_x_274:
[----:B------:R-:W-:Y:S01]  /*0c40*/  ULDC.64 UR10, c[0x0][0x258] ;  /* 0x00009600000a7ab9 */ /* 0x000fe20000000a00 */
[C---:B------:R-:W-:Y:S01]  /*0c50*/  IADD3 R2, P0, R168.reuse, UR20, RZ ;  /* 0x00000014a8027c10 */ /* 0x040fe2000ff1e0ff */
[----:B------:R-:W1:Y:S01]  /*0c60*/  S2UR UR4, SR_CgaCtaId ;  /* 0x00000000000479c3 */ /* 0x000e620000008800 */
[----:B------:R-:W-:Y:S01]  /*0c70*/  UIMAD UR15, UR5, UR10, URZ ;  /* 0x0000000a050f72a4 */ /* 0x000fe2000f8e023f */
[----:B------:R-:W-:Y:S01]  /*0c80*/  IMAD.U32 R0, RZ, RZ, UR10 ;  /* 0x0000000aff007e24 */ /* 0x000fe2000f8e00ff */
[----:B------:R-:W-:Y:S01]  /*0c90*/  IADD3.X R3, R169, UR12, RZ, P0, !PT ;  /* 0x0000000ca9037c10 */ /* 0x000fe200087fe4ff */
[C---:B------:R-:W-:Y:S01]  /*0ca0*/  VIADD R111, R168.reuse, 0x40 ;  /* 0x00000040a86f7836 */ /* 0x040fe20000000000 */
[----:B------:R-:W-:Y:S01]  /*0cb0*/  UIMAD UR15, UR34, UR11, UR15 ;  /* 0x0000000b220f72a4 */ /* 0x000fe2000f8e020f */
[----:B------:R-:W-:Y:S01]  /*0cc0*/  VIADD R110, R168, 0xc0 ;  /* 0x000000c0a86e7836 */ /* 0x000fe20000000000 */
[----:B------:R-:W-:Y:S01]  /*0cd0*/  ULDC.64 UR12, c[0x0][0x260] ;  /* 0x00009800000c7ab9 */ /* 0x000fe20000000a00 */
[----:B------:R-:W-:Y:S01]  /*0ce0*/  ULDC.64 UR10, c[0x0][0x268] ;  /* 0x00009a00000a7ab9 */ /* 0x000fe20000000a00 */
[----:B------:R-:W-:Y:S01]  /*0cf0*/  MOV R26, UR12 ;  /* 0x0000000c001a7c02 */ /* 0x000fe20008000f00 */
[----:B------:R-:W-:Y:S01]  /*0d00*/  IMAD.U32 R25, RZ, RZ, UR10 ;  /* 0x0000000aff197e24 */ /* 0x000fe2000f8e00ff */
[----:B------:R2:W-:Y:S01]  /*0d10*/  STL [R1+0x8], R111 ;  /* 0x0000086f01007387 */ /* 0x0005e20000100800 */
[----:B------:R-:W-:Y:S01]  /*0d20*/  ISETP.GE.AND P0, PT, R234, UR16, PT ;  /* 0x00000010ea007c0c */ /* 0x000fe2000bf06270 */
[----:B------:R-:W-:Y:S01]  /*0d30*/  UMOV UR35, 0x400 ;  /* 0x0000040000237882 */ /* 0x000fe20000000000 */
[----:B------:R-:W-:Y:S01]  /*0d40*/  IMAD.WIDE.U32 R14, R0, UR34, R2 ;  /* 0x00000022000e7c25 */ /* 0x000fe2000f8e0002 */
[----:B------:R2:W-:Y:S01]  /*0d50*/  STL [R1+0xc], R110 ;  /* 0x00000c6e01007387 */ /* 0x0005e20000100800 */
[----:B------:R-:W-:Y:S01]  /*0d60*/  UIMAD UR32, UR14, UR12, URZ ;  /* 0x0000000c0e2072a4 */ /* 0x000fe2000f8e023f */
[----:B------:R-:W-:Y:S01]  /*0d70*/  SHF.R.S32.HI R235, RZ, 0x1f, R234 ;  /* 0x0000001fffeb7819 */ /* 0x000fe200000114ea */
[----:B------:R-:W-:Y:S01]  /*0d80*/  VIADD R4, R234, 0x60 ;  /* 0x00000060ea047836 */ /* 0x000fe20000000000 */
[----:B------:R2:W-:Y:S01]  /*0d90*/  STL [R1+0x38], R26 ;  /* 0x0000381a01007387 */ /* 0x0005e20000100800 */
[----:B------:R-:W-:Y:S01]  /*0da0*/  MOV R0, UR18 ;  /* 0x0000001200007c02 */ /* 0x000fe20008000f00 */
[----:B------:R-:W-:Y:S01]  /*0db0*/  UIADD3 UR20, UR22, -0x1, URZ ;  /* 0xffffffff16147890 */ /* 0x000fe2000fffe03f */
[----:B------:R-:W-:Y:S01]  /*0dc0*/  LOP3.LUT R5, R5, 0xfffffe00, R6, 0xf8, !PT ;  /* 0xfffffe0005057812 */ /* 0x000fe200078ef806 */
[----:B------:R2:W-:Y:S01]  /*0dd0*/  STL [R1+0x3c], R25 ;  /* 0x00003c1901007387 */ /* 0x0005e20000100800 */
[----:B-1----:R-:W-:Y:S01]  /*0de0*/  ULEA UR4, UR4, UR35, 0x18 ;  /* 0x0000002304047291 */ /* 0x002fe2000f8ec03f */
[----:B------:R-:W-:Y:S01]  /*0df0*/  IADD3 R13, R15, UR15, RZ ;  /* 0x0000000f0f0d7c10 */ /* 0x000fe2000fffe0ff */
[----:B------:R-:W-:Y:S01]  /*0e00*/  UIMAD UR35, UR14, UR10, URZ ;  /* 0x0000000a0e2372a4 */ /* 0x000fe2000f8e023f */
[----:B------:R-:W-:Y:S01]  /*0e10*/  BSSY B0, `(.L_x_275) ;  /* 0x0000036000007945 */ /* 0x000fe20003800000 */
[----:B------:R-:W-:Y:S01]  /*0e20*/  UIMAD UR32, UR21, UR13, UR32 ;  /* 0x0000000d152072a4 */ /* 0x000fe2000f8e0220 */
[----:B------:R-:W-:Y:S01]  /*0e30*/  ISETP.GE.AND P5, PT, R4, UR16, PT ;  /* 0x0000001004007c0c */ /* 0x000fe2000bfa6270 */
[----:B------:R-:W-:Y:S01]  /*0e40*/  UIMAD UR35, UR21, UR11, UR35 ;  /* 0x0000000b152372a4 */ /* 0x000fe2000f8e0223 */
[----:B------:R-:W-:Y:S01]  /*0e50*/  VIADD R23, R234, 0x20 ;  /* 0x00000020ea177836 */ /* 0x000fe20000000000 */
[----:B------:R-:W-:Y:S01]  /*0e60*/  IADD3 R252, R168, 0x80, RZ ;  /* 0x00000080a8fc7810 */ /* 0x000fe20007ffe0ff */
[----:B------:R-:W-:Y:S01]  /*0e70*/  IMAD.WIDE R10, R0, 0x80, R234 ;  /* 0x00000080000a7825 */ /* 0x000fe200078e02ea */
[----:B------:R-:W-:-:S03]  /*0e80*/  LEA R230, R5, UR4, 0x1 ;  /* 0x0000000405e67c11 */ /* 0x000fc6000f8e08ff */
[----:B------:R-:W-:Y:S01]  /*0e90*/  IMAD.WIDE.U32 R20, R234, UR8, R168 ;  /* 0x00000008ea147c25 */ /* 0x000fe2000f8e00a8 */
        /* <DEDUP_REMOVED lines=13> */
[----:B------:R-:W4:Y:S08]  /*0f70*/  @!P6 LDC.64 R6, c[0x0][0x210] ;  /* 0x00008400ff06eb82 */ /* 0x000f300000000a00 */
[----:B------:R-:W5:Y:S01]  /*0f80*/  @!P2 LDC.64 R2, c[0x0][0x210] ;  /* 0x00008400ff02ab82 */ /* 0x000f620000000a00 */
[----:B-1----:R-:W-:-:S04]  /*0f90*/  @!P3 LEA R4, P1, R8, R4, 0x1 ;  /* 0x000000040804b211 */ /* 0x002fc800078208ff */
[----:B------:R-:W-:Y:S02]  /*0fa0*/  @!P3 LEA.HI.X R5, R8, R5, R0, 0x1, P1 ;  /* 0x000000050805b211 */ /* 0x000fe400008f0c00 */
[----:B------:R-:W-:Y:S02]  /*0fb0*/  ISETP.GE.AND P1, PT, R110, UR11, PT ;  /* 0x0000000b6e007c0c */ /* 0x000fe4000bf26270 */
[----:B----4-:R-:W-:-:S04]  /*0fc0*/  @!P6 LEA R6, P0, R8, R6, 0x1 ;  /* 0x000000060806e211 */ /* 0x010fc800078008ff */
[C---:B------:R-:W-:Y:S02]  /*0fd0*/  @!P6 LEA.HI.X R7, R8.reuse, R7, R0, 0x1, P0 ;  /* 0x000000070807e211 */ /* 0x040fe400000f0c00 */
[----:B-----5:R-:W-:-:S03]  /*0fe0*/  @!P2 LEA R2, P0, R8, R2, 0x1 ;  /* 0x000000020802a211 */ /* 0x020fc600078008ff */
        /* <DEDUP_REMOVED lines=24> */
.L_x_276:
[----:B------:R-:W-:Y:S05]  /*1170*/  BSYNC B0 ;  /* 0x0000000000007941 */ /* 0x000fea0003800000 */
.L_x_275:
[----:B------:R-:W-:Y:S01]  /*1180*/  ISETP.GE.AND P0, PT, R23, UR16, PT ;  /* 0x0000001017007c0c */ /* 0x000fe2000bf06270 */
[----:B------:R-:W-:Y:S01]  /*1190*/  IMAD R0, R235, UR8, RZ ;  /* 0x00000008eb007c24 */ /* 0x000fe2000f8e02ff */
[----:B------:R-:W-:Y:S01]  /*11a0*/  UIMAD UR14, UR20, -0x40, UR29 ;  /* 0xffffffc0140e78a4 */ /* 0x000fe2000f8e021d */
[----:B------:R-:W-:Y:S01]  /*11b0*/  BSSY B0, `(.L_x_277) ;  /* 0x0000033000007945 */ /* 0x000fe20003800000 */
[----:B------:R-:W-:Y:S01]  /*11c0*/  IADD3 R16, P6, R20, UR26, RZ ;  /* 0x0000001a14107c10 */ /* 0x000fe2000ffde0ff */
[----:B------:R-:W-:-:S08]  /*11d0*/  IMAD R22, R234, UR9, R0 ;  /* 0x00000009ea167c24 */ /* 0x000fd0000f8e0200 */
[----:B------:R-:W-:Y:S05]  /*11e0*/  @P0 BRA `(.L_x_278) ;  /* 0x0000000000bc0947 */ /* 0x000fea0003800000 */
[----:B------:R-:W-:Y:S01]  /*11f0*/  ULDC UR12, c[0x0][0x2d0] ;  /* 0x0000b400000c7ab9 */ /* 0x000fe20000000800 */
[----:B---3--:R-:W-:Y:S01]  /*1200*/  IADD3 R4, P0, R10, 0x20, RZ ;  /* 0x000000200a047810 */ /* 0x008fe20007f1e0ff */
[----:B------:R-:W-:Y:S01]  /*1210*/  ULDC.64 UR10, c[0x0][0x240] ;  /* 0x00009000000a7ab9 */ /* 0x000fe20000000a00 */
[----:B------:R-:W-:Y:S01]  /*1220*/  ISETP.GE.AND P1, PT, R168, UR12, PT ;  /* 0x0000000ca8007c0c */ /* 0x000fe2000bf26270 */
[----:B-1----:R-:W-:Y:S01]  /*1230*/  IMAD.MOV.U32 R2, RZ, RZ, R14 ;  /* 0x000000ffff027224 */ /* 0x002fe200078e000e */
[----:B------:R-:W-:Y:S01]  /*1240*/  ISETP.GE.AND P3, PT, R111, UR12, PT ;  /* 0x0000000c6f007c0c */ /* 0x000fe2000bf66270 */
[----:B------:R-:W-:Y:S01]  /*1250*/  IMAD.X R0, RZ, RZ, R11, P0 ;  /* 0x000000ffff007224 */ /* 0x000fe200000e060b */
[----:B------:R-:W-:Y:S01]  /*1260*/  ISETP.GE.AND P2, PT, R252, UR12, PT ;  /* 0x0000000cfc007c0c */ /* 0x000fe2000bf46270 */
[----:B------:R-:W-:Y:S02]  /*1270*/  IMAD.MOV.U32 R3, RZ, RZ, R13 ;  /* 0x000000ffff037224 */ /* 0x000fe400078e000d */
[----:B------:R-:W-:-:S02]  /*1280*/  IMAD R0, R0, UR10, RZ ;  /* 0x0000000a00007c24 */ /* 0x000fc4000f8e02ff */
[----:B------:R-:W-:-:S04]  /*1290*/  IMAD.WIDE.U32 R2, R4, UR10, R2 ;  /* 0x0000000a04027c25 */ /* 0x000fc8000f8e0002 */
[----:B------:R-:W1:Y:S01]  /*12a0*/  @!P1 LDC.64 R6, c[0x0][0x210] ;  /* 0x00008400ff069b82 */ /* 0x000e620000000a00 */
[----:B------:R-:W-:Y:S01]  /*12b0*/  IMAD R0, R4, UR11, R0 ;  /* 0x0000000b04007c24 */ /* 0x000fe2000f8e0200 */
[----:B------:R4:W-:Y:S03]  /*12c0*/  @P1 STS.128 [R230+0x1000], RZ ;  /* 0x001000ffe6001388 */ /* 0x0009e60000000c00 */
[----:B------:R-:W-:-:S03]  /*12d0*/  IMAD.IADD R0, R3, 0x1, R0 ;  /* 0x0000000103007824 */ /* 0x000fc600078e0200 */
[----:B------:R-:W3:Y:S08]  /*12e0*/  @!P3 LDC.64 R8, c[0x0][0x210] ;  /* 0x00008400ff08bb82 */ /* 0x000ef00000000a00 */
[----:B------:R-:W5:Y:S01]  /*12f0*/  @!P2 LDC.64 R18, c[0x0][0x210] ;  /* 0x00008400ff12ab82 */ /* 0x000f620000000a00 */
[----:B-1----:R-:W-:-:S04]  /*1300*/  @!P1 LEA R4, P0, R2, R6, 0x1 ;  /* 0x0000000602049211 */ /* 0x002fc800078008ff */
[C---:B------:R-:W-:Y:S02]  /*1310*/  @!P1 LEA.HI.X R5, R2.reuse, R7, R0, 0x1, P0 ;  /* 0x0000000702059211 */ /* 0x040fe400000f0c00 */
[----:B---3--:R-:W-:-:S03]  /*1320*/  @!P3 LEA R6, P0, R2, R8, 0x1 ;  /* 0x000000080206b211 */ /* 0x008fc600078008ff */
[----:B------:R-:W-:Y:S01]  /*1330*/  @!PT LDS RZ, [RZ] ;  /* 0x00000000fffff984 */ /* 0x000fe20000000800 */
[----:B------:R-:W-:Y:S01]  /*1340*/  @!PT LDS RZ, [RZ] ;  /* 0x00000000fffff984 */ /* 0x000fe20000000800 */
[----:B------:R-:W-:Y:S01]  /*1350*/  @!PT LDS RZ, [RZ] ;  /* 0x00000000fffff984 */ /* 0x000fe20000000800 */
[----:B------:R5:W-:Y:S01]  /*1360*/  @!P1 LDGSTS.E.BYPASS.LTC128B.128 [R230+0x1000], desc[UR30][R4.64] ;  /* 0x0100000004e69fae */ /* 0x000be2000b901d5e */
[----:B------:R-:W-:-:S03]  /*1370*/  @!P3 LEA.HI.X R7, R2, R9, R0, 0x1, P0 ;  /* 0x000000090207b211 */ /* 0x000fc600000f0c00 */
[----:B------:R4:W-:Y:S01]  /*1380*/  @P3 STS.128 [R230+0x5000], RZ ;  /* 0x005000ffe6003388 */ /* 0x0009e20000000c00 */
[----:B------:R-:W-:-:S03]  /*1390*/  ISETP.GE.AND P0, PT, R110, UR12, PT ;  /* 0x0000000c6e007c0c */ /* 0x000fc6000bf06270 */
[----:B------:R-:W-:Y:S01]  /*13a0*/  @!PT LDS RZ, [RZ] ;  /* 0x00000000fffff984 */ /* 0x000fe20000000800 */
[----:B------:R-:W-:Y:S01]  /*13b0*/  @!PT LDS RZ, [RZ] ;  /* 0x00000000fffff984 */ /* 0x000fe20000000800 */
[----:B------:R-:W-:Y:S01]  /*13c0*/  @!PT LDS RZ, [RZ] ;  /* 0x00000000fffff984 */ /* 0x000fe20000000800 */
[----:B------:R4:W-:Y:S04]  /*13d0*/  @!P3 LDGSTS.E.BYPASS.LTC128B.128 [R230+0x5000], desc[UR30][R6.64+0x80] ;  /* 0x0500008006e6bfae */ /* 0x0009e8000b901d5e */
[----:B------:R4:W-:Y:S01]  /*13e0*/  @P2 STS.128 [R230+0x9000], RZ ;  /* 0x009000ffe6002388 */ /* 0x0009e20000000c00 */
[----:B-----5:R-:W-:-:S04]  /*13f0*/  @!P2 LEA R4, P1, R2, R18, 0x1 ;  /* 0x000000120204a211 */ /* 0x020fc800078208ff */
[----:B------:R-:W-:-:S05]  /*1400*/  @!P2 LEA.HI.X R5, R2, R19, R0, 0x1, P1 ;  /* 0x000000130205a211 */ /* 0x000fca00008f0c00 */
        /* <DEDUP_REMOVED lines=13> */
.L_x_278:
[----:B------:R-:W-:Y:S05]  /*14e0*/  BSYNC B0 ;  /* 0x0000000000007941 */ /* 0x000fea0003800000 */
.L_x_277:
[----:B------:R-:W-:Y:S04]  /*14f0*/  BSSY B0, `(.L_x_279) ;  /* 0x0000031000007945 */ /* 0x000fe80003800000 */
[----:B------:R-:W-:Y:S05]  /*1500*/  @P4 BRA `(.L_x_280) ;  /* 0x0000000000bc4947 */ /* 0x000fea0003800000 */
[----:B------:R-:W-:Y:S01]  /*1510*/  ULDC UR12, c[0x0][0x2d0] ;  /* 0x0000b400000c7ab9 */ /* 0x000fe20000000800 */
[----:B-1-34-:R-:W-:Y:S01]  /*1520*/  IADD3 R4, P0, R10, 0x40, RZ ;  /* 0x000000400a047810 */ /* 0x01afe20007f1e0ff */
        /* <DEDUP_REMOVED lines=45> */
.L_x_280:
[----:B------:R-:W-:Y:S05]  /*1800*/  BSYNC B0 ;  /* 0x0000000000007941 */ /* 0x000fea0003800000 */
.L_x_279:
[----:B------:R-:W-:Y:S01]  /*1810*/  IADD3.X R17, R21, UR24, R22, P6, !PT ;  /* 0x0000001815117c10 */ /* 0x000fe2000b7fe416 */
[----:B------:R-:W-:Y:S01]  /*1820*/  USHF.L.U64.HI UR15, UR8, 0x6, UR9 ;  /* 0x00000006080f7899 */ /* 0x000fe20008010209 */
[----:B------:R-:W-:Y:S01]  /*1830*/  BSSY B0, `(.L_x_281) ;  /* 0x0000034000007945 */ /* 0x000fe20003800000 */
[----:B------:R-:W-:Y:S01]  /*1840*/  USHF.L.U32 UR36, UR8, 0x6, URZ ;  /* 0x0000000608247899 */ /* 0x000fe2000800063f */
[----:B--2---:R-:W-:-:S05]  /*1850*/  IMAD.WIDE.U32 R26, R26, UR21, R16 ;  /* 0x000000151a1a7c25 */ /* 0x004fca000f8e0010 */
[----:B------:R2:W-:Y:S01]  /*1860*/  STL.64 [R1+0x20], R26 ;  /* 0x0000201a01007387 */ /* 0x0005e20000100a00 */
        /* <DEDUP_REMOVED lines=19> */
[--C-:B------:R-:W-:Y:S02]  /*19a0*/  @!P5 LEA.HI.X R7, R8, R7, R0.reuse, 0x1, P0 ;  /* 0x000000070807d211 */ /* 0x100fe400000f0c00 */
[----:B------:R-:W-:Y:S02]  /*19b0*/  ISETP.GE.AND P0, PT, R110, UR12, PT ;  /* 0x0000000c6e007c0c */ /* 0x000fe4000bf06270 */
        /* <DEDUP_REMOVED lines=27> */
.L_x_282:
[----:B------:R-:W-:Y:S05]  /*1b70*/  BSYNC B0 ;  /* 0x0000000000007941 */ /* 0x000fea0003800000 */
.L_x_281:
[----:B------:R-:W-:Y:S01]  /*1b80*/  VIADD R109, R27, UR32 ;  /* 0x000000201b6d7c36 */ /* 0x000fe20008000000 */
[----:B------:R-:W-:Y:S01]  /*1b90*/  MOV R108, R26 ;  /* 0x0000001a006c7202 */ /* 0x000fe20000000f00 */
[----:B------:R-:W-:Y:S01]  /*1ba0*/  USHF.R.S32.HI UR39, URZ, 0x1f, UR20 ;  /* 0x0000001f3f277899 */ /* 0x000fe20008011414 */
[----:B------:R-:W-:Y:S01]  /*1bb0*/  ISETP.GE.AND P0, PT, R234, UR14, PT ;  /* 0x0000000eea007c0c */ /* 0x000fe2000bf06270 */
[----:B------:R-:W-:Y:S01]  /*1bc0*/  UIMAD UR10, UR15, UR20, URZ ;  /* 0x000000140f0a72a4 */ /* 0x000fe2000f8e023f */
[----:B------:R-:W-:Y:S01]  /*1bd0*/  IMAD.U32 R104, RZ, RZ, UR36 ;  /* 0x00000024ff687e24 */ /* 0x000fe2000f8e00ff */
[----:B------:R2:W-:Y:S01]  /*1be0*/  STL.64 [R1+0x18], R108 ;  /* 0x0000186c01007387 */ /* 0x0005e20000100a00 */
[----:B------:R-:W-:Y:S01]  /*1bf0*/  BSSY B0, `(.L_x_283) ;  /* 0x000002c000007945 */ /* 0x000fe20003800000 */
[----:B------:R-:W-:Y:S01]  /*1c00*/  UIMAD UR10, UR39, UR36, UR10 ;  /* 0x00000024270a72a4 */ /* 0x000fe2000f8e020a */
[----:B-1-3--:R-:W-:Y:S01]  /*1c10*/  IMAD.WIDE.U32 R2, R104, UR20, R108 ;  /* 0x0000001468027c25 */ /* 0x00afe2000f8e006c */
[----:B------:R-:W-:-:S04]  /*1c20*/  ISETP.GE.AND P6, PT, R23, UR14, PT ;  /* 0x0000000e17007c0c */ /* 0x000fc8000bfc6270 */
[----:B------:R-:W-:Y:S02]  /*1c30*/  IADD3 R0, R3, UR10, RZ ;  /* 0x0000000a03007c10 */ /* 0x000fe4000fffe0ff */
[----:B------:R-:W-:Y:S07]  /*1c40*/  @P0 BRA `(.L_x_284) ;  /* 0x0000000000980947 */ /* 0x000fee0003800000 */
[----:B------:R-:W-:Y:S02]  /*1c50*/  ULDC UR10, c[0x0][0x2d0] ;  /* 0x0000b400000a7ab9 */ /* 0x000fe40000000800 */
[----:B------:R-:W-:Y:S02]  /*1c60*/  ISETP.GE.AND P5, PT, R168, UR10, PT ;  /* 0x0000000aa8007c0c */ /* 0x000fe4000bfa6270 */
[----:B------:R-:W-:Y:S02]  /*1c70*/  ISETP.GE.AND P4, PT, R111, UR10, PT ;  /* 0x0000000a6f007c0c */ /* 0x000fe4000bf86270 */
[----:B------:R-:W-:-:S09]  /*1c80*/  ISETP.GE.AND P2, PT, R252, UR10, PT ;  /* 0x0000000afc007c0c */ /* 0x000fd2000bf46270 */
[----:B------:R-:W1:Y:S01]  /*1c90*/  @!P5 LDC.64 R8, c[0x0][0x218] ;  /* 0x00008600ff08db82 */ /* 0x000e620000000a00 */
[----:B------:R3:W-:Y:S07]  /*1ca0*/  @P5 STS.128 [R230+0x10000], RZ ;  /* 0x010000ffe6005388 */ /* 0x0007ee0000000c00 */
[----:B----4-:R-:W4:Y:S08]  /*1cb0*/  @!P4 LDC.64 R6, c[0x0][0x218] ;  /* 0x00008600ff06cb82 */ /* 0x010f300000000a00 */
        /* <DEDUP_REMOVED lines=31> */
.L_x_284:
[----:B------:R-:W-:Y:S05]  /*1eb0*/  BSYNC B0 ;  /* 0x0000000000007941 */ /* 0x000fea0003800000 */
.L_x_283:
[----:B------:R-:W-:Y:S01]  /*1ec0*/  USHF.L.U64.HI UR37, UR8, 0x5, UR9 ;  /* 0x0000000508257899 */ /* 0x000fe20008010209 */
[----:B------:R-:W-:Y:S01]  /*1ed0*/  BSSY B0, `(.L_x_285) ;  /* 0x000002b000007945 */ /* 0x000fe20003800000 */
[----:B------:R-:W-:-:S03]  /*1ee0*/  USHF.L.U32 UR38, UR8, 0x5, URZ ;  /* 0x0000000508267899 */ /* 0x000fc6000800063f */
[----:B------:R-:W-:Y:S09]  /*1ef0*/  @P6 BRA `(.L_x_286) ;  /* 0x0000000000a06947 */ /* 0x000ff20003800000 */
[----:B------:R-:W-:Y:S01]  /*1f00*/  ULDC UR10, c[0x0][0x2d0] ;  /* 0x0000b400000a7ab9 */ /* 0x000fe20000000800 */
[----:B------:R-:W-:Y:S02]  /*1f10*/  IADD3 R2, P0, R2, UR38, RZ ;  /* 0x0000002602027c10 */ /* 0x000fe4000ff1e0ff */
[----:B------:R-:W-:Y:S02]  /*1f20*/  ISETP.GE.AND P5, PT, R168, UR10, PT ;  /* 0x0000000aa8007c0c */ /* 0x000fe4000bfa6270 */
[----:B------:R-:W-:Y:S02]  /*1f30*/  ISETP.GE.AND P4, PT, R111, UR10, PT ;  /* 0x0000000a6f007c0c */ /* 0x000fe4000bf86270 */
[----:B------:R-:W-:Y:S02]  /*1f40*/  ISETP.GE.AND P2, PT, R252, UR10, PT ;  /* 0x0000000afc007c0c */ /* 0x000fe4000bf46270 */
[----:B------:R-:W-:-:S07]  /*1f50*/  IADD3.X R0, R0, UR37, RZ, P0, !PT ;  /* 0x0000002500007c10 */ /* 0x000fce00087fe4ff */
[----:B---3--:R-:W3:Y:S01]  /*1f60*/  @!P5 LDC.64 R8, c[0x0][0x218] ;  /* 0x00008600ff08db82 */ /* 0x008ee20000000a00 */
[----:B------:R2:W-:Y:S07]  /*1f70*/  @P5 STS.128 [R230+0x11000], RZ ;  /* 0x011000ffe6005388 */ /* 0x0005ee0000000c00 */
[----:B----4-:R-:W4:Y:S08]  /*1f80*/  @!P4 LDC.64 R6, c[0x0][0x218] ;  /* 0x00008600ff06cb82 */ /* 0x010f300000000a00 */
[----:B-1----:R-:W1:Y:S01]  /*1f90*/  @!P2 LDC.64 R4, c[0x0][0x218] ;  /* 0x00008600ff04ab82 */ /* 0x002e620000000a00 */
[----:B---3--:R-:W-:-:S04]  /*1fa0*/  @!P5 LEA R8, P0, R2, R8, 0x1 ;  /* 0x000000080208d211 */ /* 0x008fc800078008ff */
        /* <DEDUP_REMOVED lines=29> */
.L_x_286:
[----:B------:R-:W-:Y:S05]  /*2180*/  BSYNC B0 ;  /* 0x0000000000007941 */ /* 0x000fea0003800000 */
.L_x_285:
        /* <DEDUP_REMOVED lines=9> */
[----:B------:R-:W-:Y:S01]  /*2220*/  @UP1 UMOV UR43, UR5 ;  /* 0x00000005002b1c82 */ /* 0x000fe20008000000 */
[----:B--234-:R-:W-:Y:S01]  /*2230*/  IMAD.SHL.U32 R7, R28, 0x40, RZ ;  /* 0x000000401c077824 */ /* 0x01cfe200078e00ff */
[----:B------:R-:W-:Y:S01]  /*2240*/  @UP1 UIMAD.WIDE.U32 UR42, UR33, UR10, UR42 ;  /* 0x0000000a212a12a5 */ /* 0x000fe2000f8e002a */
[----:B-1----:R-:W-:Y:S01]  /*2250*/  IMAD.SHL.U32 R5, R234, 0x8, RZ ;  /* 0x00000008ea057824 */ /* 0x002fe200078e00ff */
[----:B------:R-:W-:Y:S01]  /*2260*/  @UP1 UIMAD UR11, UR33, UR11, UR40 ;  /* 0x0000000b210b12a4 */ /* 0x000fe2000f8e0228 */
[----:B------:R-:W-:-:S04]  /*2270*/  DEPBAR.LE SB0, 0x0 ;  /* 0x000080000000791a */ /* 0x000fc80000000000 */
[----:B------:R-:W-:Y:S02]  /*2280*/  @UP1 ULEA UR12, UP0, UR42, UR12, 0x2 ;  /* 0x0000000c2a0c1291 */ /* 0x000fe4000f80103f */
[----:B------:R-:W-:Y:S01]  /*2290*/  @UP1 UIADD3 UR11, UR43, UR11, URZ ;  /* 0x0000000b2b0b1290 */ /* 0x000fe2000fffe03f */
[----:B------:R-:W-:-:S03]  /*22a0*/  @UP1 ULDC UR5, c[0x0][0x2e8] ;  /* 0x0000ba0000051ab9 */ /* 0x000fc60000000800 */
[----:B------:R-:W-:Y:S01]  /*22b0*/  @UP1 ULEA.HI.X UR13, UR42, UR13, UR11, 0x2, UP0 ;  /* 0x0000000d2a0d1291 */ /* 0x000fe200080f140b */
[----:B------:R-:W-:-:S05]  /*22c0*/  IMAD.U32 R2, RZ, RZ, UR12 ;  /* 0x0000000cff027e24 */ /* 0x000fca000f8e00ff */
[----:B------:R-:W-:-:S05]  /*22d0*/  IMAD.U32 R3, RZ, RZ, UR13 ;  /* 0x0000000dff037e24 */ /* 0x000fca000f8e00ff */
[----:B------:R1:W2:Y:S01]  /*22e0*/  @P0 LDG.E R12, desc[UR30][R2.64] ;  /* 0x0000001e020c0981 */ /* 0x0002a2000c1e1900 */
[----:B------:R-:W2:Y:S01]  /*22f0*/  @P0 MUFU.RCP R11, UR5 ;  /* 0x00000005000b0d08 */ /* 0x000ea20008001000 */
[----:B------:R-:W-:Y:S01]  /*2300*/  USHF.L.U64.HI UR12, UR6, 0x6, UR7 ;  /* 0x00000006060c7899 */ /* 0x000fe20008010207 */
[----:B------:R-:W-:Y:S01]  /*2310*/  LEA.HI R106, R24, R107, RZ, 0x5 ;  /* 0x0000006b186a7211 */ /* 0x000fe200078f28ff */
[----:B------:R-:W-:Y:S01]  /*2320*/  USHF.L.U32 UR13, UR6, 0x6, URZ ;  /* 0x00000006060d7899 */ /* 0x000fe2000800063f */
[----:B------:R-:W-:Y:S01]  /*2330*/  BSSY B0, `(.L_x_287) ;  /* 0x000005d000007945 */ /* 0x000fe20003800000 */
[----:B------:R-:W-:Y:S01]  /*2340*/  UIMAD UR5, UR12, UR20, URZ ;  /* 0x000000140c0572a4 */ /* 0x000fe2000f8e023f */
[----:B------:R-:W-:Y:S01]  /*2350*/  SHF.R.S32.HI R105, RZ, 0x5, R106 ;  /* 0x00000005ff697819 */ /* 0x000fe2000001146a */
[----:B------:R-:W-:Y:S01]  /*2360*/  BAR.SYNC.DEFER_BLOCKING 0x0 ;  /* 0x0000000000007b1d */ /* 0x000fe20000010000 */
[----:B------:R-:W-:Y:S01]  /*2370*/  ISETP.GE.AND P6, PT, R23, UR14, PT ;  /* 0x0000000e17007c0c */ /* 0x000fe2000bfc6270 */
[----:B------:R-:W-:-:S04]  /*2380*/  UIMAD UR39, UR39, UR13, UR5 ;  /* 0x0000000d272772a4 */ /* 0x000fc8000f8e0205 */
[----:B------:R-:W-:Y:S01]  /*2390*/  UMOV UR5, URZ ;  /* 0x0000003f00057c82 */ /* 0x000fe20008000000 */
[----:B-1----:R-:W-:-:S04]  /*23a0*/  LEA.HI R2, R24, R107, RZ, 0x4 ;  /* 0x0000006b18027211 */ /* 0x002fc800078f20ff */
[----:B------:R-:W-:Y:S02]  /*23b0*/  LOP3.LUT R0, R2, 0xfffffff0, RZ, 0xc0, !PT ;  /* 0xfffffff002007812 */ /* 0x000fe400078ec0ff */
[----:B------:R-:W-:-:S03]  /*23c0*/  SHF.R.S32.HI R3, RZ, 0x4, R2 ;  /* 0x00000004ff037819 */ /* 0x000fc60000011402 */
[----:B------:R-:W-:Y:S01]  /*23d0*/  IMAD.IADD R0, R107, 0x1, -R0 ;  /* 0x000000016b007824 */ /* 0x000fe200078e0a00 */
[----:B------:R-:W-:-:S04]  /*23e0*/  LEA.HI R2, R2, R3, RZ, 0x1 ;  /* 0x0000000302027211 */ /* 0x000fc800078f08ff */
[----:B------:R-:W-:-:S04]  /*23f0*/  SHF.R.S32.HI R4, RZ, 0x1f, R0 ;  /* 0x0000001fff047819 */ /* 0x000fc80000011400 */
[----:B------:R-:W-:Y:S02]  /*2400*/  LEA.HI R10, R4, R0, RZ, 0x3 ;  /* 0x00000000040a7211 */ /* 0x000fe400078f18ff */
[----:B------:R-:W-:Y:S02]  /*2410*/  LOP3.LUT R4, R2, 0xfffffffe, RZ, 0xc0, !PT ;  /* 0xfffffffe02047812 */ /* 0x000fe400078ec0ff */
[----:B------:R-:W-:Y:S02]  /*2420*/  LOP3.LUT R2, R7, 0x1c0, RZ, 0xc0, !PT ;  /* 0x000001c007027812 */ /* 0x000fe400078ec0ff */
[----:B------:R-:W-:Y:S01]  /*2430*/  LOP3.LUT R6, R10, 0xfffffff8, RZ, 0xc0, !PT ;  /* 0xfffffff80a067812 */ /* 0x000fe200078ec0ff */
[----:B------:R-:W-:Y:S01]  /*2440*/  IMAD.IADD R7, R3, 0x1, -R4 ;  /* 0x0000000103077824 */ /* 0x000fe200078e0a04 */
[----:B------:R-:W-:Y:S01]  /*2450*/  LOP3.LUT R9, R2, 0x8, R5, 0xf8, !PT ;  /* 0x0000000802097812 */ /* 0x000fe200078ef805 */
[----:B------:R-:W-:Y:S01]  /*2460*/  IMAD R4, R235, UR6, RZ ;  /* 0x00000006eb047c24 */ /* 0x000fe2000f8e02ff */
[----:B------:R-:W-:Y:S01]  /*2470*/  SHF.R.U32.HI R8, RZ, 0x3, R2 ;  /* 0x00000003ff087819 */ /* 0x000fe20000011602 */
[----:B------:R-:W-:-:S04]  /*2480*/  IMAD.WIDE.U32 R2, R234, UR6, R168 ;  /* 0x00000006ea027c25 */ /* 0x000fc8000f8e00a8 */
[----:B------:R-:W-:Y:S01]  /*2490*/  IMAD.IADD R40, R0, 0x1, -R6 ;  /* 0x0000000100287824 */ /* 0x000fe200078e0a06 */
[----:B------:R-:W-:Y:S01]  /*24a0*/  IADD3 R2, P1, R2, UR28, RZ ;  /* 0x0000001c02027c10 */ /* 0x000fe2000ff3e0ff */
[----:B------:R-:W-:Y:S02]  /*24b0*/  IMAD R4, R234, UR7, R4 ;  /* 0x00000007ea047c24 */ /* 0x000fe4000f8e0204 */
[----:B------:R-:W-:Y:S02]  /*24c0*/  IMAD.SHL.U32 R0, R40, 0x40, RZ ;  /* 0x0000004028007824 */ /* 0x000fe400078e00ff */
[----:B------:R-:W-:Y:S01]  /*24d0*/  IMAD.SHL.U32 R6, R7, 0x8, RZ ;  /* 0x0000000807067824 */ /* 0x000fe200078e00ff */
[----:B------:R-:W-:Y:S02]  /*24e0*/  IADD3.X R3, R3, UR25, R4, P1, !PT ;  /* 0x0000001903037c10 */ /* 0x000fe40008ffe404 */
[----:B------:R-:W-:Y:S02]  /*24f0*/  ISETP.GE.AND P1, PT, R234, UR14, PT ;  /* 0x0000000eea007c0c */ /* 0x000fe4000bf26270 */
[----:B------:R-:W-:Y:S01]  /*2500*/  LOP3.LUT R0, R0, 0x1c0, RZ, 0xc0, !PT ;  /* 0x000001c000007812 */ /* 0x000fe200078ec0ff */
[----:B------:R-:W-:-:S03]  /*2510*/  IMAD.WIDE.U32 R14, R25, UR21, R2 ;  /* 0x00000015190e7c25 */ /* 0x000fc6000f8e0002 */
[----:B------:R-:W-:Y:S02]  /*2520*/  LOP3.LUT R6, R0, 0x8, R6, 0xf8, !PT ;  /* 0x0000000800067812 */ /* 0x000fe400078ef806 */
[----:B------:R-:W-:Y:S01]  /*2530*/  SHF.R.U32.HI R5, RZ, 0x3, R0 ;  /* 0x00000003ff057819 */ /* 0x000fe20000011600 */
[----:B------:R1:W-:Y:S01]  /*2540*/  STL.64 [R1+0x30], R14 ;  /* 0x0000300e01007387 */ /* 0x0003e20000100a00 */
[----:B------:R-:W-:Y:S01]  /*2550*/  LOP3.LUT R0, R9, R8, RZ, 0x3c, !PT ;  /* 0x0000000809007212 */ /* 0x000fe200078e3cff */
[----:B------:R-:W-:Y:S01]  /*2560*/  VIADD R9, R15, UR35 ;  /* 0x000000230f097c36 */ /* 0x000fe20008000000 */
[----:B------:R-:W-:Y:S01]  /*2570*/  LOP3.LUT R4, R6, R5, RZ, 0x3c, !PT ;  /* 0x0000000506047212 */ /* 0x000fe200078e3cff */
[----:B------:R-:W-:Y:S01]  /*2580*/  IMAD.MOV.U32 R8, RZ, RZ, R14 ;  /* 0x000000ffff087224 */ /* 0x000fe200078e000e */
[----:B------:R1:W-:Y:S01]  /*2590*/  @P1 STS.128 [R230+0x18000], RZ ;  /* 0x018000ffe6001388 */ /* 0x0003e20000000c00 */
[----:B------:R-:W-:Y:S02]  /*25a0*/  IMAD.U32 R6, RZ, RZ, UR20 ;  /* 0x00000014ff067e24 */ /* 0x000fe4000f8e00ff */
[----:B------:R-:W-:Y:S01]  /*25b0*/  IMAD.SHL.U32 R5, R10, 0x40, RZ ;  /* 0x000000400a057824 */ /* 0x000fe200078e00ff */
[----:B------:R1:W-:Y:S01]  /*25c0*/  STL.64 [R1+0x28], R8 ;  /* 0x0000280801007387 */ /* 0x0003e20000100a00 */
[----:B------:R-:W-:-:S02]  /*25d0*/  IMAD R0, R7, 0x200, R0 ;  /* 0x0000020007007824 */ /* 0x000fc400078e0200 */
[----:B------:R-:W-:Y:S01]  /*25e0*/  IMAD.WIDE.U32 R6, R6, UR13, R8 ;  /* 0x0000000d06067c25 */ /* 0x000fe2000f8e0008 */
[----:B------:R1:W-:Y:S01]  /*25f0*/  @P1 STS.128 [R230+0x1a000], RZ ;  /* 0x01a000ffe6001388 */ /* 0x0003e20000000c00 */
[----:B------:R-:W-:Y:S02]  /*2600*/  LOP3.LUT R4, R4, 0xfffffe00, R5, 0xf8, !PT ;  /* 0xfffffe0004047812 */ /* 0x000fe400078ef805 */
[----:B------:R-:W-:Y:S01]  /*2610*/  VIADD R3, R7, UR39 ;  /* 0x0000002707037c36 */ /* 0x000fe20008000000 */
[----:B------:R1:W-:Y:S01]  /*2620*/  @P1 STS.128 [R230+0x1c000], RZ ;  /* 0x01c000ffe6001388 */ /* 0x0003e20000000c00 */
[----:B------:R-:W-:-:S03]  /*2630*/  LEA R151, R0, UR4, 0x1 ;  /* 0x0000000400977c11 */ /* 0x000fc6000f8e08ff */
[----:B------:R1:W-:Y:S01]  /*2640*/  @P1 STS.128 [R230+0x1e000], RZ ;  /* 0x01e000ffe6001388 */ /* 0x0003e20000000c00 */
[----:B--2---:R-:W-:-:S05]  /*2650*/  @P0 FMUL.FTZ R2, R12, R11 ;  /* 0x0000000b0c020220 */ /* 0x004fca0000410000 */
[----:B------:R-:W-:Y:S01]  /*2660*/  @P0 R2UR UR10, R2 ;  /* 0x00000000020a02ca */ /* 0x000fe200000e0000 */
[----:B------:R-:W-:-:S12]  /*2670*/  IMAD R2, R105, 0x400, R4 ;  /* 0x0000040069027824 */ /* 0x000fd800078e0204 */
[----:B------:R-:W-:Y:S01]  /*2680*/  @UP1 UMOV UR5, UR10 ;  /* 0x0000000a00051c82 */ /* 0x000fe20008000000 */
[----:B-1----:R-:W-:Y:S05]  /*2690*/  @P1 BRA `(.L_x_288) ;  /* 0x0000000000981947 */ /* 0x002fea0003800000 */
[----:B------:R-:W-:Y:S02]  /*26a0*/  ULDC UR10, c[0x0][0x2d0] ;  /* 0x0000b400000a7ab9 */ /* 0x000fe40000000800 */
[----:B------:R-:W-:Y:S02]  /*26b0*/  ISETP.GE.AND P5, PT, R168, UR10, PT ;  /* 0x0000000aa8007c0c */ /* 0x000fe4000bfa6270 */
[----:B------:R-:W-:Y:S02]  /*26c0*/  ISETP.GE.AND P4, PT, R111, UR10, PT ;  /* 0x0000000a6f007c0c */ /* 0x000fe4000bf86270 */
[----:B------:R-:W-:-:S09]  /*26d0*/  ISETP.GE.AND P2, PT, R252, UR10, PT ;  /* 0x0000000afc007c0c */ /* 0x000fd2000bf46270 */
[----:B------:R-:W1:Y:S01]  /*26e0*/  @!P5 LDC.64 R12, c[0x0][0x220] ;  /* 0x00008800ff0cdb82 */ /* 0x000e620000000a00 */
[----:B------:R2:W-:Y:S07]  /*26f0*/  @P5 STS.128 [R230+0x18000], RZ ;  /* 0x018000ffe6005388 */ /* 0x0005ee0000000c00 */
[----:B------:R-:W3:Y:S08]  /*2700*/  @!P4 LDC.64 R10, c[0x0][0x220] ;  /* 0x00008800ff0acb82 */ /* 0x000ef00000000a00 */
[----:B------:R-:W4:Y:S01]  /*2710*/  @!P2 LDC.64 R8, c[0x0][0x220] ;  /* 0x00008800ff08ab82 */ /* 0x000f220000000a00 */
[----:B-1----:R-:W-:-:S04]  /*2720*/  @!P5 LEA R12, P0, R6, R12, 0x1 ;  /* 0x0000000c060cd211 */ /* 0x002fc800078008ff */
[--C-:B------:R-:W-:Y:S02]  /*2730*/  @!P5 LEA.HI.X R13, R6, R13, R3.reuse, 0x1, P0 ;  /* 0x0000000d060dd211 */ /* 0x100fe400000f0c03 */
[----:B------:R-:W-:Y:S02]  /*2740*/  ISETP.GE.AND P0, PT, R110, UR10, PT ;  /* 0x0000000a6e007c0c */ /* 0x000fe4000bf06270 */
[C---:B---3--:R-:W-:Y:S01]  /*2750*/  @!P4 LEA R10, P3, R6.reuse, R10, 0x1 ;  /* 0x0000000a060ac211 */ /* 0x048fe200078608ff */
[----:B------:R-:W-:Y:S01]  /*2760*/  @!PT LDS RZ, [RZ] ;  /* 0x00000000fffff984 */ /* 0x000fe20000000800 */
[----:B------:R-:W-:Y:S01]  /*2770*/  @!PT LDS RZ, [RZ] ;  /* 0x00000000fffff984 */ /* 0x000fe20000000800 */
[----:B------:R-:W-:Y:S01]  /*2780*/  @!PT LDS RZ, [RZ] ;  /* 0x00000000fffff984 */ /* 0x000fe20000000800 */
[----:B------:R2:W-:Y:S03]  /*2790*/  @!P5 LDGSTS.E.BYPASS.LTC128B.128 [R230+0x18000], desc[UR30][R12.64] ;  /* 0x180000000ce6dfae */ /* 0x0005e6000b901d5e */
[C---:B------:R-:W-:Y:S01]  /*27a0*/  @!P4 LEA.HI.X R11, R6.reuse, R11, R3, 0x1, P3 ;  /* 0x0000000b060bc211 */ /* 0x040fe200018f0c03 */
        /* <DEDUP_REMOVED lines=21> */
.L_x_288:
[----:B------:R-:W-:Y:S05]  /*2900*/  BSYNC B0 ;  /* 0x0000000000007941 */ /* 0x000fea0003800000 */
.L_x_287:
        /* <DEDUP_REMOVED lines=15> */
[----:B-12---:R-:W1:Y:S01]  /*2a00*/  @!P5 LDC.64 R8, c[0x0][0x220] ;  /* 0x00008800ff08db82 */ /* 0x006e620000000a00 */
[----:B------:R4:W-:Y:S07]  /*2a10*/  @P5 STS.128 [R230+0x19000], RZ ;  /* 0x019000ffe6005388 */ /* 0x0009ee0000000c00 */
[----:B------:R-:W2:Y:S08]  /*2a20*/  @!P4 LDC.64 R10, c[0x0][0x220] ;  /* 0x00008800ff0acb82 */ /* 0x000eb00000000a00 */
[----:B------:R-:W5:Y:S01]  /*2a30*/  @!P2 LDC.64 R12, c[0x0][0x220] ;  /* 0x00008800ff0cab82 */ /* 0x000f620000000a00 */
[----:B-1----:R-:W-:-:S04]  /*2a40*/  @!P5 LEA R8, P0, R0, R8, 0x1 ;  /* 0x000000080008d211 */ /* 0x002fc800078008ff */
[--C-:B------:R-:W-:Y:S02]  /*2a50*/  @!P5 LEA.HI.X R9, R0, R9, R5.reuse, 0x1, P0 ;  /* 0x000000090009d211 */ /* 0x100fe400000f0c05 */
[----:B------:R-:W-:Y:S02]  /*2a60*/  ISETP.GE.AND P0, PT, R110, UR10, PT ;  /* 0x0000000a6e007c0c */ /* 0x000fe4000bf06270 */
[C---:B--2---:R-:W-:Y:S01]  /*2a70*/  @!P4 LEA R6, P3, R0.reuse, R10, 0x1 ;  /* 0x0000000a0006c211 */ /* 0x044fe200078608ff */
        /* <DEDUP_REMOVED lines=26> */
.L_x_290:
[----:B------:R-:W-:Y:S05]  /*2c20*/  BSYNC B0 ;  /* 0x0000000000007941 */ /* 0x000fea0003800000 */
.L_x_289:
[----:B-12-4-:R-:W-:Y:S01]  /*2c30*/  LDSM.16.M88.4 R8, [R210] ;  /* 0x00000000d208783b */ /* 0x016fe20000000200 */
[----:B------:R-:W-:Y:S01]  /*2c40*/  R2P PR, R28, 0x6 ;  /* 0x000000061c007804 */ /* 0x000fe20000000000 */
[----:B------:R-:W-:Y:S01]  /*2c50*/  IMAD.MOV.U32 R3, RZ, RZ, 0x10 ;  /* 0x00000010ff037424 */ /* 0x000fe200078e00ff */
[C---:B------:R-:W-:Y:S01]  /*2c60*/  LOP3.LUT P0, RZ, R40.reuse, 0x2, RZ, 0xc0, !PT ;  /* 0x0000000228ff7812 */ /* 0x040fe2000780c0ff */
[----:B------:R-:W1:Y:S01]  /*2c70*/  LDSM.16.M88.4 R20, [R151+0x10000] ;  /* 0x010000009714783b */ /* 0x000e620000000200 */
[----:B------:R-:W-:Y:S01]  /*2c80*/  VIADD R0, R151, 0x10000 ;  /* 0x0001000097007836 */ /* 0x000fe20000000000 */
[----:B------:R-:W-:Y:S01]  /*2c90*/  UISETP.GE.AND UP0, UPT, UR22, 0x2, UPT ;  /* 0x000000021600788c */ /* 0x000fe2000bf06270 */
[----:B------:R-:W-:Y:S01]  /*2ca0*/  SEL R3, R3, 0xfffffff0, !P0 ;  /* 0xfffffff003037807 */ /* 0x000fe20004000000 */
[----:B------:R-:W2:Y:S01]  /*2cb0*/  LDSM.16.M88.4 R16, [R151+0x10800] ;  /* 0x010800009710783b */ /* 0x000ea20000000200 */
[----:B------:R-:W-:Y:S01]  /*2cc0*/  VIADD R214, R151, 0x10020 ;  /* 0x0001002097d67836 */ /* 0x000fe20000000000 */
[----:B------:R-:W-:Y:S01]  /*2cd0*/  LOP3.LUT P0, RZ, R40, 0x4, RZ, 0xc0, !PT ;  /* 0x0000000428ff7812 */ /* 0x000fe2000780c0ff */
[----:B------:R-:W-:Y:S01]  /*2ce0*/  IMAD.MOV.U32 R2, RZ, RZ, 0x40 ;  /* 0x00000040ff027424 */ /* 0x000fe200078e00ff */
[----:B------:R-:W4:Y:S01]  /*2cf0*/  LDSM.16.M88.4 R24, [R151+0x11000] ;  /* 0x011000009718783b */ /* 0x000f220000000200 */
[----:B------:R-:W-:-:S02]  /*2d00*/  IMAD R211, R3, 0x2, R210 ;  /* 0x0000000203d37824 */ /* 0x000fc400078e02d2 */
[----:B------:R-:W-:Y:S01]  /*2d10*/  @P1 VIADD R214, R0, 0xffffffe0 ;  /* 0xffffffe000d61836 */ /* 0x000fe20000000000 */
[----:B------:R-:W-:Y:S01]  /*2d20*/  LDSM.16.M88.4 R48, [R151+0x11800] ;  /* 0x011800009730783b */ /* 0x000fe20000000200 */
[----:B------:R-:W-:Y:S01]  /*2d30*/  IMAD.MOV.U32 R0, RZ, RZ, 0x20 ;  /* 0x00000020ff007424 */ /* 0x000fe200078e00ff */
[----:B------:R-:W-:Y:S01]  /*2d40*/  SEL R2, R2, 0xffffffc0, !P2 ;  /* 0xffffffc002027807 */ /* 0x000fe20005000000 */
[----:B------:R-:W-:Y:S01]  /*2d50*/  IMAD.U32 R6, RZ, RZ, UR29 ;  /* 0x0000001dff067e24 */ /* 0x000fe2000f8e00ff */
[----:B------:R-:W-:Y:S01]  /*2d60*/  LDSM.16.M88.4 R12, [R211] ;  /* 0x00000000d30c783b */ /* 0x000fe20000000200 */
[----:B------:R-:W-:Y:S01]  /*2d70*/  VIADD R229, R214, 0x800 ;  /* 0x00000800d6e57836 */ /* 0x000fe20000000000 */
[----:B------:R-:W-:Y:S01]  /*2d80*/  SEL R0, R0, 0xffffffe0, !P0 ;  /* 0xffffffe000007807 */ /* 0x000fe20004000000 */
[----:B------:R-:W-:Y:S01]  /*2d90*/  IMAD.IADD R209, R151, 0x1, R2 ;  /* 0x0000000197d17824 */ /* 0x000fe200078e0202 */
[----:B------:R-:W5:Y:S01]  /*2da0*/  LDSM.16.M88.4 R44, [R214] ;  /* 0x00000000d62c783b */ /* 0x000f620000000200 */
[----:B------:R-:W-:Y:S01]  /*2db0*/  IMAD.IADD R208, R2, 0x1, R214 ;  /* 0x0000000102d07824 */ /* 0x000fe200078e02d6 */
[----:B------:R-:W-:Y:S01]  /*2dc0*/  LOP3.LUT R2, R106, 0xffffffe0, RZ, 0xc0, !PT ;  /* 0xffffffe06a027812 */ /* 0x000fe200078ec0ff */
[C---:B------:R-:W-:Y:S01]  /*2dd0*/  IMAD R213, R0.reuse, 0x2, R210 ;  /* 0x0000000200d57824 */ /* 0x040fe200078e02d2 */
[----:B------:R-:W3:Y:S01]  /*2de0*/  LDSM.16.M88.4 R52, [R214+0x800] ;  /* 0x00080000d634783b */ /* 0x000ee20000000200 */
[----:B------:R-:W-:-:S02]  /*2df0*/  IMAD R212, R0, 0x2, R211 ;  /* 0x0000000200d47824 */ /* 0x000fc400078e02d3 */
[C---:B------:R-:W-:Y:S01]  /*2e00*/  IMAD.IADD R2, R107.reuse, 0x1, -R2 ;  /* 0x000000016b027824 */ /* 0x040fe200078e0a02 */
[----:B------:R-:W3:Y:S01]  /*2e10*/  LDSM.16.M88.4 R60, [R214+0x1000] ;  /* 0x00100000d63c783b */ /* 0x000ee20000000200 */
[----:B------:R-:W-:Y:S02]  /*2e20*/  IMAD.SHL.U32 R107, R107, 0x2, RZ ;  /* 0x000000026b6b7824 */ /* 0x000fe400078e00ff */
[C---:B------:R-:W-:Y:S01]  /*2e30*/  VIADD R228, R214.reuse, 0x1000 ;  /* 0x00001000d6e47836 */ /* 0x040fe20000000000 */
[----:B------:R-:W-:Y:S01]  /*2e40*/  LDSM.16.M88.4 R88, [R209+0x10000] ;  /* 0x01000000d158783b */ /* 0x000fe20000000200 */
[----:B------:R-:W-:Y:S01]  /*2e50*/  SHF.R.S32.HI R5, RZ, 0x1f, R2 ;  /* 0x0000001fff057819 */ /* 0x000fe20000011402 */
[C---:B------:R-:W-:Y:S01]  /*2e60*/  VIADD R227, R214.reuse, 0x1800 ;  /* 0x00001800d6e37836 */ /* 0x040fe20000000000 */
[----:B------:R-:W-:Y:S01]  /*2e70*/  LOP3.LUT R7, R107, 0x6, RZ, 0xc0, !PT ;  /* 0x000000066b077812 */ /* 0x000fe200078ec0ff */
[----:B------:R-:W-:Y:S01]  /*2e80*/  LDSM.16.M88.4 R76, [R214+0x1800] ;  /* 0x00180000d64c783b */ /* 0x000fe20000000200 */
[----:B------:R-:W-:Y:S01]  /*2e90*/  LEA.HI R2, R5, R2, RZ, 0x2 ;  /* 0x0000000205027211 */ /* 0x000fe200078f10ff */
[C---:B------:R-:W-:Y:S01]  /*2ea0*/  VIADD R226, R214.reuse, 0x2000 ;  /* 0x00002000d6e27836 */ /* 0x040fe20000000000 */
[----:B------:R-:W-:Y:S01]  /*2eb0*/  LEA R5, R105, UR27, 0x4 ;  /* 0x0000001b69057c11 */ /* 0x000fe2000f8e20ff */
[----:B-1----:R-:W-:Y:S01]  /*2ec0*/  HMMA.16816.F32.BF16 R32, R8, R20, RZ ;  /* 0x000000140820723c */ /* 0x002fe200000418ff */
[----:B------:R-:W-:Y:S01]  /*2ed0*/  LDSM.16.M88.4 R84, [R209+0x10800] ;  /* 0x01080000d154783b */ /* 0x000fe20000000200 */
[----:B------:R-:W-:Y:S01]  /*2ee0*/  SHF.R.S32.HI R2, RZ, 0x2, R2 ;  /* 0x00000002ff027819 */ /* 0x000fe20000011402 */
[----:B------:R-:W-:-:S02]  /*2ef0*/  VIADD R225, R214, 0x2800 ;  /* 0x00002800d6e17836 */ /* 0x000fc40000000000 */
[----:B------:R-:W-:Y:S01]  /*2f00*/  LDSM.16.M88.4 R80, [R209+0x11000] ;  /* 0x01100000d150783b */ /* 0x000fe20000000200 */
[C---:B--2---:R-:W-:Y:S01]  /*2f10*/  HMMA.16816.F32.BF16 R28, R8.reuse, R16, RZ ;  /* 0x00000010081c723c */ /* 0x044fe200000418ff */
[----:B------:R-:W-:Y:S01]  /*2f20*/  IADD3 R5, R5, 0x1, R2 ;  /* 0x0000000105057810 */ /* 0x000fe20007ffe002 */
[----:B------:R-:W-:Y:S01]  /*2f30*/  IMAD.U32 R2, RZ, RZ, UR20 ;  /* 0x00000014ff027e24 */ /* 0x000fe2000f8e00ff */
[----:B------:R-:W-:Y:S01]  /*2f40*/  LDSM.16.M88.4 R92, [R209+0x11800] ;  /* 0x01180000d15c783b */ /* 0x000fe20000000200 */
[----:B------:R-:W-:Y:S01]  /*2f50*/  VIADD R224, R214, 0x3000 ;  /* 0x00003000d6e07836 */ /* 0x000fe20000000000 */
[----:B------:R-:W-:Y:S01]  /*2f60*/  IADD3 R5, R6, -UR19, R5 ;  /* 0x8000001306057c10 */ /* 0x000fe2000fffe005 */
[C---:B------:R-:W-:Y:S01]  /*2f70*/  HMMA.16816.F32.BF16 R36, R8.reuse, R18, RZ ;  /* 0x000000120824723c */ /* 0x040fe200000418ff */
[----:B------:R-:W1:Y:S01]  /*2f80*/  LDSM.16.M88.4 R16, [R213] ;  /* 0x00000000d510783b */ /* 0x000e620000000200 */
[----:B------:R-:W-:Y:S02]  /*2f90*/  IMAD R2, R2, 0x40, R7 ;  /* 0x0000004002027824 */ /* 0x000fe400078e0207 */
[----:B------:R-:W-:Y:S01]  /*2fa0*/  VIADD R7, R5, UR23 ;  /* 0x0000001705077c36 */ /* 0x000fe20008000000 */
[----:B------:R-:W-:Y:S01]  /*2fb0*/  LDSM.16.M88.4 R96, [R208] ;  /* 0x00000000d060783b */ /* 0x000fe20000000200 */
[----:B------:R-:W-:Y:S01]  /*2fc0*/  HMMA.16816.F32.BF16 R20, R8, R22, RZ ;  /* 0x000000160814723c */ /* 0x000fe200000418ff */
[----:B------:R-:W-:-:S02]  /*2fd0*/  VIADD R5, R2, 0x1 ;  /* 0x0000000102057836 */ /* 0x000fc40000000000 */
[----:B------:R-:W-:Y:S01]  /*2fe0*/  LDSM.16.M88.4 R100, [R151+0x17800] ;  /* 0x017800009764783b */ /* 0x000fe20000000200 */
[C---:B------:R-:W-:Y:S02]  /*2ff0*/  VIADD R223, R214.reuse, 0x3800 ;  /* 0x00003800d6df7836 */ /* 0x040fe40000000000 */
[C---:B----4-:R-:W-:Y:S01]  /*3000*/  HMMA.16816.F32.BF16 R40, R8.reuse, R24, RZ ;  /* 0x000000180828723c */ /* 0x050fe200000418ff */
[----:B------:R-:W0:Y:S01]  /*3010*/  LDGDEPBAR ;  /* 0x00000000000079af */ /* 0x000e220000000000 */
[C---:B------:R-:W-:Y:S02]  /*3020*/  VIADD R222, R214.reuse, 0x4000 ;  /* 0x00004000d6de7836 */ /* 0x040fe40000000000 */
[C---:B------:R-:W-:Y:S02]  /*3030*/  VIADD R221, R214.reuse, 0x4800 ;  /* 0x00004800d6dd7836 */ /* 0x040fe40000000000 */
[----:B------:R-:W-:Y:S01]  /*3040*/  HMMA.16816.F32.BF16 R56, R8, R26, RZ ;  /* 0x0000001a0838723c */ /* 0x000fe200000418ff */
[----:B------:R-:W-:-:S02]  /*3050*/  VIADD R220, R214, 0x5000 ;  /* 0x00005000d6dc7836 */ /* 0x000fc40000000000 */
[C---:B------:R-:W-:Y:S02]  /*3060*/  VIADD R219, R214.reuse, 0x5800 ;  /* 0x00005800d6db7836 */ /* 0x040fe40000000000 */
[C---:B------:R-:W-:Y:S01]  /*3070*/  VIADD R218, R214.reuse, 0x6000 ;  /* 0x00006000d6da7836 */ /* 0x040fe20000000000 */
[----:B-----5:R-:W-:Y:S01]  /*3080*/  HMMA.16816.F32.BF16 R64, R12, R44, R32 ;  /* 0x0000002c0c40723c */ /* 0x020fe20000041820 */
[C---:B------:R-:W-:Y:S02]  /*3090*/  VIADD R217, R214.reuse, 0x6800 ;  /* 0x00006800d6d97836 */ /* 0x040fe40000000000 */
[C---:B------:R-:W-:Y:S02]  /*30a0*/  VIADD R216, R214.reuse, 0x7000 ;  /* 0x00007000d6d87836 */ /* 0x040fe40000000000 */
[----:B------:R-:W-:Y:S01]  /*30b0*/  VIADD R215, R214, 0x7800 ;  /* 0x00007800d6d77836 */ /* 0x000fe20000000000 */
[C---:B------:R-:W-:Y:S06]  /*30c0*/  HMMA.16816.F32.BF16 R68, R8.reuse, R48, RZ ;  /* 0x000000300844723c */ /* 0x040fec00000418ff */
[----:B------:R-:W-:Y:S01]  /*30d0*/  HMMA.16816.F32.BF16 R72, R8, R50, RZ ;  /* 0x000000320848723c */ /* 0x000fe200000418ff */
[----:B------:R-:W2:Y:S05]  /*30e0*/  LDSM.16.M88.4 R8, [R212] ;  /* 0x00000000d408783b */ /* 0x000eaa0000000200 */
[C---:B------:R-:W-:Y:S06]  /*30f0*/  HMMA.16816.F32.BF16 R24, R12.reuse, R46, R20 ;  /* 0x0000002e0c18723c */ /* 0x040fec0000041814 */
[C---:B---3--:R-:W-:Y:S06]  /*3100*/  HMMA.16816.F32.BF16 R20, R12.reuse, R52, R28 ;  /* 0x000000340c14723c */ /* 0x048fec000004181c */
[C---:B------:R-:W-:Y:S06]  /*3110*/  HMMA.16816.F32.BF16 R32, R12.reuse, R54, R36 ;  /* 0x000000360c20723c */ /* 0x040fec0000041824 */
[C---:B------:R-:W-:Y:S06]  /*3120*/  HMMA.16816.F32.BF16 R36, R12.reuse, R60, R40 ;  /* 0x0000003c0c24723c */ /* 0x040fec0000041828 */
[----:B------:R-:W-:Y:S01]  /*3130*/  HMMA.16816.F32.BF16 R40, R12, R62, R56 ;  /* 0x0000003e0c28723c */ /* 0x000fe20000041838 */
[----:B------:R-:W-:Y:S05]  /*3140*/  LDSM.16.M88.4 R60, [R208+0x1000] ;  /* 0x00100000d03c783b */ /* 0x000fea0000000200 */
[----:B-1----:R-:W-:Y:S01]  /*3150*/  HMMA.16816.F32.BF16 R56, R16, R88, R64 ;  /* 0x000000581038723c */ /* 0x002fe20000041840 */
[----:B------:R-:W1:Y:S05]  /*3160*/  LDSM.16.M88.4 R64, [R208+0x800] ;  /* 0x00080000d040783b */ /* 0x000e6a0000000200 */
[C---:B------:R-:W-:Y:S01]  /*3170*/  HMMA.16816.F32.BF16 R48, R12.reuse, R76, R68 ;  /* 0x0000004c0c30723c */ /* 0x040fe20000041844 */
[----:B------:R-:W3:Y:S05]  /*3180*/  LDSM.16.M88.4 R68, [R208+0x1800] ;  /* 0x00180000d044783b */ /* 0x000eea0000000200 */
[----:B------:R-:W-:Y:S01]  /*3190*/  HMMA.16816.F32.BF16 R52, R12, R78, R72 ;  /* 0x0000004e0c34723c */ /* 0x000fe20000041848 */
[----:B------:R-:W-:Y:S04]  /*31a0*/  LDSM.16.M88.4 R12, [R210+0x4000] ;  /* 0x00400000d20c783b */ /* 0x000fe80000000200 */
[----:B------:R-:W4:Y:S01]  /*31b0*/  LDSM.16.M88.4 R76, [R151+0x12000] ;  /* 0x01200000974c783b */ /* 0x000f220000000200 */
[C---:B------:R-:W-:Y:S03]  /*31c0*/  HMMA.16816.F32.BF16 R44, R16.reuse, R90, R24 ;  /* 0x0000005a102c723c */ /* 0x040fe60000041818 */
[----:B------:R-:W5:Y:S03]  /*31d0*/  LDSM.16.M88.4 R72, [R151+0x12800] ;  /* 0x012800009748783b */ /* 0x000f660000000200 */
[C---:B------:R-:W-:Y:S01]  /*31e0*/  HMMA.16816.F32.BF16 R28, R16.reuse, R84, R20 ;  /* 0x00000054101c723c */ /* 0x040fe20000041814 */
[----:B------:R-:W-:Y:S05]  /*31f0*/  LDSM.16.M88.4 R88, [R151+0x14000] ;  /* 0x014000009758783b */ /* 0x000fea0000000200 */
[C---:B------:R-:W-:Y:S01]  /*3200*/  HMMA.16816.F32.BF16 R24, R16.reuse, R86, R32 ;  /* 0x000000561018723c */ /* 0x040fe20000041820 */
[----:B------:R-:W-:Y:S05]  /*3210*/  LDSM.16.M88.4 R84, [R214+0x2000] ;  /* 0x00200000d654783b */ /* 0x000fea0000000200 */
[C---:B------:R-:W-:Y:S06]  /*3220*/  HMMA.16816.F32.BF16 R20, R16.reuse, R80, R36 ;  /* 0x000000501014723c */ /* 0x040fec0000041824 */
[C---:B------:R-:W-:Y:S01]  /*3230*/  HMMA.16816.F32.BF16 R36, R16.reuse, R82, R40 ;  /* 0x000000521024723c */ /* 0x040fe20000041828 */
[----:B------:R-:W5:Y:S05]  /*3240*/  LDSM.16.M88.4 R80, [R151+0x13000] ;  /* 0x013000009750783b */ /* 0x000f6a0000000200 */
[C---:B------:R-:W-:Y:S06]  /*3250*/  HMMA.16816.F32.BF16 R40, R16.reuse, R92, R48 ;  /* 0x0000005c1028723c */ /* 0x040fec0000041830 */
[----:B------:R-:W-:Y:S01]  /*3260*/  HMMA.16816.F32.BF16 R52, R16, R94, R52 ;  /* 0x0000005e1034723c */ /* 0x000fe20000041834 */
[----:B------:R-:W-:Y:S05]  /*3270*/  LDSM.16.M88.4 R92, [R208+0x3800] ;  /* 0x00380000d05c783b */ /* 0x000fea0000000200 */
[C---:B--2---:R-:W-:Y:S06]  /*3280*/  HMMA.16816.F32.BF16 R56, R8.reuse, R96, R56 ;  /* 0x000000600838723c */ /* 0x044fec0000041838 */
[C---:B------:R-:W-:Y:S01]  /*3290*/  HMMA.16816.F32.BF16 R48, R8.reuse, R98, R44 ;  /* 0x000000620830723c */ /* 0x040fe2000004182c */
[----:B------:R-:W-:Y:S05]  /*32a0*/  LDSM.16.M88.4 R96, [R209+0x14800] ;  /* 0x01480000d160783b */ /* 0x000fea0000000200 */
[C---:B-1----:R-:W-:Y:S06]  /*32b0*/  HMMA.16816.F32.BF16 R44, R8.reuse, R64, R28 ;  /* 0x00000040082c723c */ /* 0x042fec000004181c */
[C---:B------:R-:W-:Y:S01]  /*32c0*/  HMMA.16816.F32.BF16 R32, R8.reuse, R66, R24 ;  /* 0x000000420820723c */ /* 0x040fe20000041818 */
[----:B------:R-:W1:Y:S05]  /*32d0*/  LDSM.16.M88.4 R64, [R151+0x13800] ;  /* 0x013800009740783b */ /* 0x000e6a0000000200 */
[C---:B------:R-:W-:Y:S01]  /*32e0*/  HMMA.16816.F32.BF16 R28, R8.reuse, R60, R20 ;  /* 0x0000003c081c723c */ /* 0x040fe20000041814 */
[----:B------:R-:W2:Y:S05]  /*32f0*/  LDSM.16.M88.4 R20, [R211+0x4000] ;  /* 0x00400000d314783b */ /* 0x000eaa0000000200 */
[C---:B------:R-:W-:Y:S01]  /*3300*/  HMMA.16816.F32.BF16 R24, R8.reuse, R62, R36 ;  /* 0x0000003e0818723c */ /* 0x040fe20000041824 */
[----:B------:R-:W-:Y:S05]  /*3310*/  LDSM.16.M88.4 R60, [R214+0x2800] ;  /* 0x00280000d63c783b */ /* 0x000fea0000000200 */
[C---:B---3--:R-:W-:Y:S06]  /*3320*/  HMMA.16816.F32.BF16 R16, R8.reuse, R68, R40 ;  /* 0x000000440810723c */ /* 0x048fec0000041828 */
[----:B------:R-:W-:Y:S01]  /*3330*/  HMMA.16816.F32.BF16 R36, R8, R70, R52 ;  /* 0x000000460824723c */ /* 0x000fe20000041834 */
[----:B------:R-:W-:Y:S04]  /*3340*/  LDSM.16.M88.4 R68, [R214+0x3800] ;  /* 0x00380000d644783b */ /* 0x000fe80000000200 */
[----:B------:R-:W-:Y:S01]  /*3350*/  LDSM.16.M88.4 R8, [R213+0x4000] ;  /* 0x00400000d508783b */ /* 0x000fe20000000200 */
[C---:B----4-:R-:W-:Y:S03]  /*3360*/  HMMA.16816.F32.BF16 R52, R12.reuse, R76, R56 ;  /* 0x0000004c0c34723c */ /* 0x050fe60000041838 */
[----:B------:R-:W3:Y:S03]  /*3370*/  LDSM.16.M88.4 R56, [R214+0x3000] ;  /* 0x00300000d638783b */ /* 0x000ee60000000200 */
[C---:B------:R-:W-:Y:S01]  /*3380*/  HMMA.16816.F32.BF16 R48, R12.reuse, R78, R48 ;  /* 0x0000004e0c30723c */ /* 0x040fe20000041830 */
[----:B------:R-:W-:Y:S05]  /*3390*/  LDSM.16.M88.4 R76, [R209+0x13000] ;  /* 0x01300000d14c783b */ /* 0x000fea0000000200 */
[C---:B-----5:R-:W-:Y:S06]  /*33a0*/  HMMA.16816.F32.BF16 R40, R12.reuse, R74, R32 ;  /* 0x0000004a0c28723c */ /* 0x060fec0000041820 */
[C---:B------:R-:W-:Y:S06]  /*33b0*/  HMMA.16816.F32.BF16 R32, R12.reuse, R80, R28 ;  /* 0x000000500c20723c */ /* 0x040fec000004181c */
[C---:B------:R-:W-:Y:S01]  /*33c0*/  HMMA.16816.F32.BF16 R44, R12.reuse, R72, R44 ;  /* 0x000000480c2c723c */ /* 0x040fe2000004182c */
[----:B------:R-:W-:Y:S05]  /*33d0*/  LDSM.16.M88.4 R72, [R208+0x2000] ;  /* 0x00200000d048783b */ /* 0x000fea0000000200 */
[C---:B------:R-:W-:Y:S01]  /*33e0*/  HMMA.16816.F32.BF16 R28, R12.reuse, R82, R24 ;  /* 0x000000520c1c723c */ /* 0x040fe20000041818 */
[----:B------:R-:W4:Y:S05]  /*33f0*/  LDSM.16.M88.4 R80, [R209+0x12000] ;  /* 0x01200000d150783b */ /* 0x000f2a0000000200 */
[----:B-1----:R-:W-:Y:S06]  /*3400*/  HMMA.16816.F32.BF16 R16, R12, R64, R16 ;  /* 0x000000400c10723c */ /* 0x002fec0000041810 */
[----:B--2---:R-:W-:Y:S01]  /*3410*/  HMMA.16816.F32.BF16 R24, R20, R84, R52 ;  /* 0x000000541418723c */ /* 0x004fe20000041834 */
[----:B------:R-:W1:Y:S05]  /*3420*/  LDSM.16.M88.4 R52, [R209+0x12800] ;  /* 0x01280000d134783b */ /* 0x000e6a0000000200 */
[----:B------:R-:W-:Y:S01]  /*3430*/  HMMA.16816.F32.BF16 R12, R12, R66, R36 ;  /* 0x000000420c0c723c */ /* 0x000fe20000041824 */
[----:B------:R-:W2:Y:S05]  /*3440*/  LDSM.16.M88.4 R64, [R209+0x13800] ;  /* 0x01380000d140783b */ /* 0x000eaa0000000200 */
[C---:B------:R-:W-:Y:S01]  /*3450*/  HMMA.16816.F32.BF16 R48, R20.reuse, R86, R48 ;  /* 0x000000561430723c */ /* 0x040fe20000041830 */
[----:B------:R-:W-:Y:S05]  /*3460*/  LDSM.16.M88.4 R84, [R151+0x14800] ;  /* 0x014800009754783b */ /* 0x000fea0000000200 */
[C---:B---3--:R-:W-:Y:S06]  /*3470*/  HMMA.16816.F32.BF16 R36, R20.reuse, R56, R32 ;  /* 0x000000381424723c */ /* 0x048fec0000041820 */
[C---:B------:R-:W-:Y:S06]  /*3480*/  HMMA.16816.F32.BF16 R44, R20.reuse, R60, R44 ;  /* 0x0000003c142c723c */ /* 0x040fec000004182c */
[C---:B------:R-:W-:Y:S06]  /*3490*/  HMMA.16816.F32.BF16 R32, R20.reuse, R58, R28 ;  /* 0x0000003a1420723c */ /* 0x040fec000004181c */
[C---:B------:R-:W-:Y:S01]  /*34a0*/  HMMA.16816.F32.BF16 R40, R20.reuse, R62, R40 ;  /* 0x0000003e1428723c */ /* 0x040fe20000041828 */
[----:B------:R-:W-:Y:S05]  /*34b0*/  LDSM.16.M88.4 R60, [R208+0x2800] ;  /* 0x00280000d03c783b */ /* 0x000fea0000000200 */
[C---:B------:R-:W-:Y:S01]  /*34c0*/  HMMA.16816.F32.BF16 R56, R20.reuse, R68, R16 ;  /* 0x000000441438723c */ /* 0x040fe20000041810 */
[----:B------:R-:W3:Y:S05]  /*34d0*/  LDSM.16.M88.4 R16, [R212+0x4000] ;  /* 0x00400000d410783b */ /* 0x000eea0000000200 */
[----:B------:R-:W-:Y:S01]  /*34e0*/  HMMA.16816.F32.BF16 R28, R20, R70, R12 ;  /* 0x00000046141c723c */ /* 0x000fe2000004180c */
[----:B------:R-:W5:Y:S04]  /*34f0*/  LDSM.16.M88.4 R68, [R208+0x3000] ;  /* 0x00300000d044783b */ /* 0x000f680000000200 */
[----:B------:R-:W5:Y:S01]  /*3500*/  LDSM.16.M88.4 R20, [R210+0x8000] ;  /* 0x00800000d214783b */ /* 0x000f620000000200 */
[C---:B----4-:R-:W-:Y:S06]  /*3510*/  HMMA.16816.F32.BF16 R24, R8.reuse, R80, R24 ;  /* 0x000000500818723c */ /* 0x050fec0000041818 */
[C---:B------:R-:W-:Y:S01]  /*3520*/  HMMA.16816.F32.BF16 R12, R8.reuse, R82, R48 ;  /* 0x00000052080c723c */ /* 0x040fe20000041830 */
[----:B------:R-:W4:Y:S05]  /*3530*/  LDSM.16.M88.4 R80, [R151+0x15000] ;  /* 0x015000009750783b */ /* 0x000f2a0000000200 */
[C---:B-1----:R-:W-:Y:S06]  /*3540*/  HMMA.16816.F32.BF16 R48, R8.reuse, R52, R44 ;  /* 0x000000340830723c */ /* 0x042fec000004182c */
[C---:B------:R-:W-:Y:S06]  /*3550*/  HMMA.16816.F32.BF16 R44, R8.reuse, R54, R40 ;  /* 0x00000036082c723c */ /* 0x040fec0000041828 */
[C---:B------:R-:W-:Y:S06]  /*3560*/  HMMA.16816.F32.BF16 R52, R8.reuse, R76, R36 ;  /* 0x0000004c0834723c */ /* 0x040fec0000041824 */
[C---:B------:R-:W-:Y:S01]  /*3570*/  HMMA.16816.F32.BF16 R40, R8.reuse, R78, R32 ;  /* 0x0000004e0828723c */ /* 0x040fe20000041820 */
[----:B------:R-:W-:Y:S05]  /*3580*/  LDSM.16.M88.4 R76, [R214+0x4000] ;  /* 0x00400000d64c783b */ /* 0x000fea0000000200 */
[C---:B--2---:R-:W-:Y:S06]  /*3590*/  HMMA.16816.F32.BF16 R56, R8.reuse, R64, R56 ;  /* 0x000000400838723c */ /* 0x044fec0000041838 */
[----:B------:R-:W-:Y:S01]  /*35a0*/  HMMA.16816.F32.BF16 R36, R8, R66, R28 ;  /* 0x000000420824723c */ /* 0x000fe2000004181c */
[----:B------:R-:W1:Y:S05]  /*35b0*/  LDSM.16.M88.4 R64, [R151+0x15800] ;  /* 0x015800009740783b */ /* 0x000e6a0000000200 */
[C---:B---3--:R-:W-:Y:S06]  /*35c0*/  HMMA.16816.F32.BF16 R32, R16.reuse, R72, R24 ;  /* 0x000000481020723c */ /* 0x048fec0000041818 */
[C---:B------:R-:W-:Y:S01]  /*35d0*/  HMMA.16816.F32.BF16 R28, R16.reuse, R74, R12 ;  /* 0x0000004a101c723c */ /* 0x040fe2000004180c */
[----:B------:R-:W2:Y:S04]  /*35e0*/  LDSM.16.M88.4 R12, [R211+0x8000] ;  /* 0x00800000d30c783b */ /* 0x000ea80000000200 */
[----:B------:R-:W3:Y:S01]  /*35f0*/  LDSM.16.M88.4 R72, [R214+0x4800] ;  /* 0x00480000d648783b */ /* 0x000ee20000000200 */
[C---:B------:R-:W-:Y:S06]  /*3600*/  HMMA.16816.F32.BF16 R8, R16.reuse, R62, R44 ;  /* 0x0000003e1008723c */ /* 0x040fec000004182c */
[C---:B------:R-:W-:Y:S06]  /*3610*/  HMMA.16816.F32.BF16 R24, R16.reuse, R60, R48 ;  /* 0x0000003c1018723c */ /* 0x040fec0000041830 */
[C---:B-----5:R-:W-:Y:S06]  /*3620*/  HMMA.16816.F32.BF16 R52, R16.reuse, R68, R52 ;  /* 0x000000441034723c */ /* 0x060fec0000041834 */
[C---:B------:R-:W-:Y:S01]  /*3630*/  HMMA.16816.F32.BF16 R48, R16.reuse, R70, R40 ;  /* 0x000000461030723c */ /* 0x040fe20000041828 */
[----:B------:R-:W5:Y:S05]  /*3640*/  LDSM.16.M88.4 R68, [R214+0x5000] ;  /* 0x00500000d644783b */ /* 0x000f6a0000000200 */
[C---:B------:R-:W-:Y:S06]  /*3650*/  HMMA.16816.F32.BF16 R60, R16.reuse, R92, R56 ;  /* 0x0000005c103c723c */ /* 0x040fec0000041838 */
[----:B------:R-:W-:Y:S01]  /*3660*/  HMMA.16816.F32.BF16 R16, R16, R94, R36 ;  /* 0x0000005e1010723c */ /* 0x000fe20000041824 */
[----:B------:R-:W5:Y:S05]  /*3670*/  LDSM.16.M88.4 R92, [R214+0x5800] ;  /* 0x00580000d65c783b */ /* 0x000f6a0000000200 */
[C---:B------:R-:W-:Y:S06]  /*3680*/  HMMA.16816.F32.BF16 R56, R20.reuse, R88, R32 ;  /* 0x000000581438723c */ /* 0x040fec0000041820 */
[C---:B------:R-:W-:Y:S01]  /*3690*/  HMMA.16816.F32.BF16 R44, R20.reuse, R90, R28 ;  /* 0x0000005a142c723c */ /* 0x040fe2000004181c */
[----:B------:R-:W-:Y:S05]  /*36a0*/  LDSM.16.M88.4 R88, [R209+0x14000] ;  /* 0x01400000d158783b */ /* 0x000fea0000000200 */
[C---:B------:R-:W-:Y:S01]  /*36b0*/  HMMA.16816.F32.BF16 R36, R20.reuse, R86, R8 ;  /* 0x000000561424723c */ /* 0x040fe20000041808 */
[----:B------:R-:W5:Y:S05]  /*36c0*/  LDSM.16.M88.4 R8, [R213+0x8000] ;  /* 0x00800000d508783b */ /* 0x000f6a0000000200 */
[C---:B------:R-:W-:Y:S01]  /*36d0*/  HMMA.16816.F32.BF16 R40, R20.reuse, R84, R24 ;  /* 0x000000541428723c */ /* 0x040fe20000041818 */
[----:B------:R-:W5:Y:S05]  /*36e0*/  LDSM.16.M88.4 R84, [R209+0x15000] ;  /* 0x01500000d154783b */ /* 0x000f6a0000000200 */
[C---:B----4-:R-:W-:Y:S06]  /*36f0*/  HMMA.16816.F32.BF16 R32, R20.reuse, R80, R52 ;  /* 0x000000501420723c */ /* 0x050fec0000041834 */
[C---:B------:R-:W-:Y:S01]  /*3700*/  HMMA.16816.F32.BF16 R28, R20.reuse, R82, R48 ;  /* 0x00000052141c723c */ /* 0x040fe20000041830 */
[----:B------:R-:W-:Y:S05]  /*3710*/  LDSM.16.M88.4 R80, [R208+0x4000] ;  /* 0x00400000d050783b */ /* 0x000fea0000000200 */
[----:B-1----:R-:W-:Y:S06]  /*3720*/  HMMA.16816.F32.BF16 R24, R20, R64, R60 ;  /* 0x000000401418723c */ /* 0x002fec000004183c */
[C---:B--2---:R-:W-:Y:S06]  /*3730*/  HMMA.16816.F32.BF16 R56, R12.reuse, R76, R56 ;  /* 0x0000004c0c38723c */ /* 0x044fec0000041838 */
[----:B------:R-:W-:Y:S01]  /*3740*/  HMMA.16816.F32.BF16 R52, R12, R78, R44 ;  /* 0x0000004e0c34723c */ /* 0x000fe2000004182c */
[----:B------:R-:W1:Y:S05]  /*3750*/  LDSM.16.M88.4 R76, [R209+0x15800] ;  /* 0x01580000d14c783b */ /* 0x000e6a0000000200 */
[----:B------:R-:W-:Y:S01]  /*3760*/  HMMA.16816.F32.BF16 R16, R20, R66, R16 ;  /* 0x000000421410723c */ /* 0x000fe20000041810 */
[----:B------:R-:W2:Y:S05]  /*3770*/  LDSM.16.M88.4 R20, [R212+0x8000] ;  /* 0x00800000d414783b */ /* 0x000eaa0000000200 */
[C---:B---3--:R-:W-:Y:S06]  /*3780*/  HMMA.16816.F32.BF16 R48, R12.reuse, R72, R40 ;  /* 0x000000480c30723c */ /* 0x048fec0000041828 */
[C---:B------:R-:W-:Y:S01]  /*3790*/  HMMA.16816.F32.BF16 R44, R12.reuse, R74, R36 ;  /* 0x0000004a0c2c723c */ /* 0x040fe20000041824 */
[----:B------:R-:W-:Y:S05]  /*37a0*/  LDSM.16.M88.4 R72, [R208+0x5000] ;  /* 0x00500000d048783b */ /* 0x000fea0000000200 */
[C---:B-----5:R-:W-:Y:S06]  /*37b0*/  HMMA.16816.F32.BF16 R40, R12.reuse, R68, R32 ;  /* 0x000000440c28723c */ /* 0x060fec0000041820 */
[C---:B------:R-:W-:Y:S01]  /*37c0*/  HMMA.16816.F32.BF16 R64, R12.reuse, R70, R28 ;  /* 0x000000460c40723c */ /* 0x040fe2000004181c */
[----:B------:R-:W3:Y:S05]  /*37d0*/  LDSM.16.M88.4 R68, [R208+0x4800] ;  /* 0x00480000d044783b */ /* 0x000eea0000000200 */
[----:B------:R-:W-:Y:S06]  /*37e0*/  HMMA.16816.F32.BF16 R60, R12, R92, R24 ;  /* 0x0000005c0c3c723c */ /* 0x000fec0000041818 */
[C---:B------:R-:W-:Y:S06]  /*37f0*/  HMMA.16816.F32.BF16 R32, R8.reuse, R88, R56 ;  /* 0x000000580820723c */ /* 0x040fec0000041838 */
[----:B------:R-:W-:Y:S01]  /*3800*/  HMMA.16816.F32.BF16 R28, R8, R90, R52 ;  /* 0x0000005a081c723c */ /* 0x000fe20000041834 */
[----:B------:R-:W4:Y:S05]  /*3810*/  LDSM.16.M88.4 R88, [R208+0x5800] ;  /* 0x00580000d058783b */ /* 0x000f2a0000000200 */
[----:B------:R-:W-:Y:S01]  /*3820*/  HMMA.16816.F32.BF16 R36, R12, R94, R16 ;  /* 0x0000005e0c24723c */ /* 0x000fe20000041810 */
[----:B------:R-:W-:Y:S04]  /*3830*/  LDSM.16.M88.4 R16, [R210+0xc000] ;  /* 0x00c00000d210783b */ /* 0x000fe80000000200 */
[----:B------:R-:W-:Y:S01]  /*3840*/  LDSM.16.M88.4 R92, [R151+0x16800] ;  /* 0x01680000975c783b */ /* 0x000fe20000000200 */
[C---:B------:R-:W-:Y:S06]  /*3850*/  HMMA.16816.F32.BF16 R24, R8.reuse, R96, R48 ;  /* 0x000000600818723c */ /* 0x040fec0000041830 */
[C---:B------:R-:W-:Y:S01]  /*3860*/  HMMA.16816.F32.BF16 R12, R8.reuse, R98, R44 ;  /* 0x00000062080c723c */ /* 0x040fe2000004182c */
[----:B------:R-:W5:Y:S05]  /*3870*/  LDSM.16.M88.4 R96, [R151+0x16000] ;  /* 0x016000009760783b */ /* 0x000f6a0000000200 */
[C---:B------:R-:W-:Y:S06]  /*3880*/  HMMA.16816.F32.BF16 R40, R8.reuse, R84, R40 ;  /* 0x000000540828723c */ /* 0x040fec0000041828 */
[C---:B------:R-:W-:Y:S01]  /*3890*/  HMMA.16816.F32.BF16 R48, R8.reuse, R86, R64 ;  /* 0x000000560830723c */ /* 0x040fe20000041840 */
[----:B------:R-:W5:Y:S04]  /*38a0*/  LDSM.16.M88.4 R64, [R151+0x17000] ;  /* 0x017000009740783b */ /* 0x000f680000000200 */
[----:B------:R-:W-:Y:S01]  /*38b0*/  LDSM.16.M88.4 R84, [R214+0x7000] ;  /* 0x00700000d654783b */ /* 0x000fe20000000200 */
[C---:B-1----:R-:W-:Y:S06]  /*38c0*/  HMMA.16816.F32.BF16 R60, R8.reuse, R76, R60 ;  /* 0x0000004c083c723c */ /* 0x042fec000004183c */
[----:B------:R-:W-:Y:S01]  /*38d0*/  HMMA.16816.F32.BF16 R56, R8, R78, R36 ;  /* 0x0000004e0838723c */ /* 0x000fe20000041824 */
[----:B------:R-:W-:Y:S05]  /*38e0*/  LDSM.16.M88.4 R76, [R214+0x6800] ;  /* 0x00680000d64c783b */ /* 0x000fea0000000200 */
[C---:B--2---:R-:W-:Y:S06]  /*38f0*/  HMMA.16816.F32.BF16 R52, R20.reuse, R80, R32 ;  /* 0x000000501434723c */ /* 0x044fec0000041820 */
[C---:B------:R-:W-:Y:S01]  /*3900*/  HMMA.16816.F32.BF16 R44, R20.reuse, R82, R28 ;  /* 0x00000052142c723c */ /* 0x040fe2000004181c */
[----:B------:R-:W-:Y:S05]  /*3910*/  LDSM.16.M88.4 R80, [R208+0x6000] ;  /* 0x00600000d050783b */ /* 0x000fea0000000200 */
[C---:B---3--:R-:W-:Y:S06]  /*3920*/  HMMA.16816.F32.BF16 R36, R20.reuse, R68, R24 ;  /* 0x000000441424723c */ /* 0x048fec0000041818 */
[C---:B------:R-:W-:Y:S01]  /*3930*/  HMMA.16816.F32.BF16 R32, R20.reuse, R70, R12 ;  /* 0x000000461420723c */ /* 0x040fe2000004180c */
[----:B------:R-:W-:Y:S04]  /*3940*/  LDSM.16.M88.4 R12, [R211+0xc000] ;  /* 0x00c00000d30c783b */ /* 0x000fe80000000200 */
[----:B------:R-:W1:Y:S01]  /*3950*/  LDSM.16.M88.4 R68, [R214+0x6000] ;  /* 0x00600000d644783b */ /* 0x000e620000000200 */
[C---:B------:R-:W-:Y:S06]  /*3960*/  HMMA.16816.F32.BF16 R28, R20.reuse, R72, R40 ;  /* 0x00000048141c723c */ /* 0x040fec0000041828 */
[C---:B------:R-:W-:Y:S01]  /*3970*/  HMMA.16816.F32.BF16 R24, R20.reuse, R74, R48 ;  /* 0x0000004a1418723c */ /* 0x040fe20000041830 */
[----:B------:R-:W-:Y:S05]  /*3980*/  LDSM.16.M88.4 R72, [R209+0x16000] ;  /* 0x01600000d148783b */ /* 0x000fea0000000200 */
[C---:B----4-:R-:W-:Y:S06]  /*3990*/  HMMA.16816.F32.BF16 R8, R20.reuse, R88, R60 ;  /* 0x000000581408723c */ /* 0x050fec000004183c */
[----:B------:R-:W-:Y:S01]  /*39a0*/  HMMA.16816.F32.BF16 R20, R20, R90, R56 ;  /* 0x0000005a1414723c */ /* 0x000fe20000041838 */
[----:B------:R-:W-:Y:S05]  /*39b0*/  LDSM.16.M88.4 R88, [R209+0x16800] ;  /* 0x01680000d158783b */ /* 0x000fea0000000200 */
[C---:B-----5:R-:W-:Y:S06]  /*39c0*/  HMMA.16816.F32.BF16 R52, R16.reuse, R96, R52 ;  /* 0x000000601034723c */ /* 0x060fec0000041834 */
[C---:B------:R-:W-:Y:S06]  /*39d0*/  HMMA.16816.F32.BF16 R48, R16.reuse, R98, R44 ;  /* 0x000000621030723c */ /* 0x040fec000004182c */
[C---:B------:R-:W-:Y:S06]  /*39e0*/  HMMA.16816.F32.BF16 R44, R16.reuse, R92, R36 ;  /* 0x0000005c102c723c */ /* 0x040fec0000041824 */
[C---:B------:R-:W-:Y:S06]  /*39f0*/  HMMA.16816.F32.BF16 R36, R16.reuse, R94, R32 ;  /* 0x0000005e1024723c */ /* 0x040fec0000041820 */
[C---:B------:R-:W-:Y:S06]  /*3a00*/  HMMA.16816.F32.BF16 R40, R16.reuse, R64, R28 ;  /* 0x000000401028723c */ /* 0x040fec000004181c */
[C---:B------:R-:W-:Y:S01]  /*3a10*/  HMMA.16816.F32.BF16 R56, R16.reuse, R66, R24 ;  /* 0x000000421038723c */ /* 0x040fe20000041818 */
[----:B------:R-:W2:Y:S05]  /*3a20*/  LDSM.16.M88.4 R64, [R214+0x7800] ;  /* 0x00780000d640783b */ /* 0x000eaa0000000200 */
[C---:B------:R-:W-:Y:S01]  /*3a30*/  HMMA.16816.F32.BF16 R60, R16.reuse, R100, R8 ;  /* 0x00000064103c723c */ /* 0x040fe20000041808 */
[----:B------:R-:W3:Y:S05]  /*3a40*/  LDSM.16.M88.4 R8, [R213+0xc000] ;  /* 0x00c00000d508783b */ /* 0x000eea0000000200 */
[----:B------:R-:W-:Y:S01]  /*3a50*/  HMMA.16816.F32.BF16 R32, R16, R102, R20 ;  /* 0x000000661020723c */ /* 0x000fe20000041814 */
[----:B------:R-:W-:Y:S05]  /*3a60*/  LDSM.16.M88.4 R16, [R212+0xc000] ;  /* 0x00c00000d410783b */ /* 0x000fea0000000200 */
[C---:B-1----:R-:W-:Y:S06]  /*3a70*/  HMMA.16816.F32.BF16 R28, R12.reuse, R68, R52 ;  /* 0x000000440c1c723c */ /* 0x042fec0000041834 */
[C---:B------:R-:W-:Y:S06]  /*3a80*/  HMMA.16816.F32.BF16 R20, R12.reuse, R76, R44 ;  /* 0x0000004c0c14723c */ /* 0x040fec000004182c */
[C---:B------:R-:W-:Y:S01]  /*3a90*/  HMMA.16816.F32.BF16 R24, R12.reuse, R70, R48 ;  /* 0x000000460c18723c */ /* 0x040fe20000041830 */
[----:B------:R-:W1:Y:S05]  /*3aa0*/  LDSM.16.M88.4 R68, [R209+0x17000] ;  /* 0x01700000d144783b */ /* 0x000e6a0000000200 */
[C---:B------:R-:W-:Y:S01]  /*3ab0*/  HMMA.16816.F32.BF16 R36, R12.reuse, R78, R36 ;  /* 0x0000004e0c24723c */ /* 0x040fe20000041824 */
[----:B------:R-:W4:Y:S05]  /*3ac0*/  LDSM.16.M88.4 R76, [R209+0x17800] ;  /* 0x01780000d14c783b */ /* 0x000f2a0000000200 */
[C---:B------:R-:W-:Y:S06]  /*3ad0*/  HMMA.16816.F32.BF16 R40, R12.reuse, R84, R40 ;  /* 0x000000540c28723c */ /* 0x040fec0000041828 */
[C---:B------:R-:W-:Y:S01]  /*3ae0*/  HMMA.16816.F32.BF16 R48, R12.reuse, R86, R56 ;  /* 0x000000560c30723c */ /* 0x040fe20000041838 */
[----:B------:R-:W5:Y:S05]  /*3af0*/  LDSM.16.M88.4 R84, [R208+0x6800] ;  /* 0x00680000d054783b */ /* 0x000f6a0000000200 */
[C---:B--2---:R-:W-:Y:S06]  /*3b00*/  HMMA.16816.F32.BF16 R60, R12.reuse, R64, R60 ;  /* 0x000000400c3c723c */ /* 0x044fec000004183c */
[----:B------:R-:W-:Y:S01]  /*3b10*/  HMMA.16816.F32.BF16 R56, R12, R66, R32 ;  /* 0x000000420c38723c */ /* 0x000fe20000041820 */
[----:B------:R-:W-:Y:S05]  /*3b20*/  LDSM.16.M88.4 R64, [R208+0x7000] ;  /* 0x00700000d040783b */ /* 0x000fea0000000200 */
[C---:B---3--:R-:W-:Y:S06]  /*3b30*/  HMMA.16816.F32.BF16 R52, R8.reuse, R72, R28 ;  /* 0x000000480834723c */ /* 0x048fec000004181c */
[C---:B------:R-:W-:Y:S06]  /*3b40*/  HMMA.16816.F32.BF16 R12, R8.reuse, R88, R20 ;  /* 0x00000058080c723c */ /* 0x040fec0000041814 */
[----:B------:R-:W-:Y:S01]  /*3b50*/  HMMA.16816.F32.BF16 R20, R8, R90, R36 ;  /* 0x0000005a0814723c */ /* 0x000fe20000041824 */
[----:B------:R-:W2:Y:S01]  /*3b60*/  LDSM.16.M88.4 R36, [R208+0x7800] ;  /* 0x00780000d024783b */ /* 0x000ea20000000200 */
[----:B------:R-:W-:-:S04]  /*3b70*/  DEPBAR.LE SB0, 0x0 ;  /* 0x000080000000791a */ /* 0x000fc80000000000 */
[C---:B------:R-:W-:Y:S06]  /*3b80*/  HMMA.16816.F32.BF16 R44, R8.reuse, R74, R24 ;  /* 0x0000004a082c723c */ /* 0x040fec0000041818 */
[C---:B-1----:R-:W-:Y:S06]  /*3b90*/  HMMA.16816.F32.BF16 R24, R8.reuse, R68, R40 ;  /* 0x000000440818723c */ /* 0x042fec0000041828 */
[C---:B------:R-:W-:Y:S06]  /*3ba0*/  HMMA.16816.F32.BF16 R28, R8.reuse, R70, R48 ;  /* 0x00000046081c723c */ /* 0x040fec0000041830 */
[C---:B----4-:R-:W-:Y:S06]  /*3bb0*/  HMMA.16816.F32.BF16 R32, R8.reuse, R76, R60 ;  /* 0x0000004c0820723c */ /* 0x050fec000004183c */
[----:B------:R-:W-:Y:S06]  /*3bc0*/  HMMA.16816.F32.BF16 R8, R8, R78, R56 ;  /* 0x0000004e0808723c */ /* 0x000fec0000041838 */
[C---:B------:R-:W-:Y:S06]  /*3bd0*/  HMMA.16816.F32.BF16 R52, R16.reuse, R80, R52 ;  /* 0x000000501034723c */ /* 0x040fec0000041834 */
[C---:B------:R-:W-:Y:S06]  /*3be0*/  HMMA.16816.F32.BF16 R44, R16.reuse, R82, R44 ;  /* 0x00000052102c723c */ /* 0x040fec000004182c */
[C---:B-----5:R-:W-:Y:S06]  /*3bf0*/  HMMA.16816.F32.BF16 R40, R16.reuse, R84, R12 ;  /* 0x000000541028723c */ /* 0x060fec000004180c */
[----:B--2---:R-:W-:Y:S01]  /*3c00*/  HMMA.16816.F32.BF16 R32, R16, R36, R32 ;  /* 0x000000241020723c */ /* 0x004fe20000041820 */
[----:B------:R-:W-:-:S02]  /*3c10*/  VIADDMNMX R12, R7, 0x8, R6, PT ;  /* 0x00000008070c7846 */ /* 0x000fc40003800106 */
[----:B------:R-:W-:Y:S02]  /*3c20*/  I2FP.F32.S32 R6, R5 ;  /* 0x0000000500067245 */ /* 0x000fe40000201400 */
[----:B------:R-:W-:Y:S01]  /*3c30*/  VIMNMX R13, R7, UR29, PT ;  /* 0x0000001d070d7c48 */ /* 0x000fe2000bfe0100 */
[C---:B------:R-:W-:Y:S01]  /*3c40*/  HMMA.16816.F32.BF16 R36, R16.reuse, R38, R8 ;  /* 0x000000261024723c */ /* 0x040fe20000041808 */
[----:B------:R-:W-:Y:S02]  /*3c50*/  VIADD R7, R2, 0x8 ;  /* 0x0000000802077836 */ /* 0x000fe40000000000 */
[C---:B------:R-:W-:Y:S01]  /*3c60*/  FFMA.FTZ R15, R6.reuse, UR5, R55 ;  /* 0x00000005060f7c23 */ /* 0x040fe20008010037 */
[CC--:B------:R-:W-:Y:S01]  /*3c70*/  ISETP.GE.AND P5, PT, R5.reuse, R13.reuse, PT ;  /* 0x0000000d0500720c */ /* 0x0c0fe20003fa6270 */
[----:B------:R-:W-:Y:S01]  /*3c80*/  BAR.SYNC.DEFER_BLOCKING 0x0 ;  /* 0x0000000000007b1d */ /* 0x000fe20000010000 */
[-C--:B------:R-:W-:Y:S01]  /*3c90*/  ISETP.GE.AND P2, PT, R5, R12.reuse, PT ;  /* 0x0000000c0500720c */ /* 0x080fe20003f46270 */
[C---:B------:R-:W-:Y:S01]  /*3ca0*/  HMMA.16816.F32.BF16 R20, R16.reuse, R86, R20 ;  /* 0x000000561014723c */ /* 0x040fe20000041814 */
[----:B------:R-:W-:Y:S01]  /*3cb0*/  FFMA.FTZ R8, R6, UR5, R53 ;  /* 0x0000000506087c23 */ /* 0x000fe20008010035 */
[C---:B------:R-:W-:Y:S01]  /*3cc0*/  VIADD R6, R2.reuse, 0x9 ;  /* 0x0000000902067836 */ /* 0x040fe20000000000 */
[CC--:B------:R-:W-:Y:S01]  /*3cd0*/  ISETP.GE.AND P4, PT, R7.reuse, R13.reuse, PT ;  /* 0x0000000d0700720c */ /* 0x0c0fe20003f86270 */
[----:B------:R-:W-:Y:S01]  /*3ce0*/  VIADD R5, R2, 0x10 ;  /* 0x0000001002057836 */ /* 0x000fe20000000000 */
[----:B------:R-:W-:Y:S01]  /*3cf0*/  ISETP.GE.AND P1, PT, R7, R12, PT ;  /* 0x0000000c0700720c */ /* 0x000fe20003f26270 */
[----:B------:R-:W-:Y:S01]  /*3d00*/  HMMA.16816.F32.BF16 R24, R16, R64, R24 ;  /* 0x000000401018723c */ /* 0x000fe20000041818 */
[----:B------:R-:W-:-:S02]  /*3d10*/  ISETP.GE.AND P0, PT, R6, R13, PT ;  /* 0x0000000d0600720c */ /* 0x000fc40003f06270 */
[----:B------:R-:W-:Y:S02]  /*3d20*/  ISETP.GE.AND P6, PT, R6, R12, PT ;  /* 0x0000000c0600720c */ /* 0x000fe40003fc6270 */
[----:B------:R-:W-:Y:S01]  /*3d30*/  I2FP.F32.S32 R7, R7 ;  /* 0x0000000700077245 */ /* 0x000fe20000201400 */
[----:B------:R-:W-:Y:S01]  /*3d40*/  HMMA.16816.F32.BF16 R28, R16, R66, R28 ;  /* 0x00000042101c723c */ /* 0x000fe2000004181c */
[----:B------:R-:W-:Y:S02]  /*3d50*/  I2FP.F32.S32 R6, R6 ;  /* 0x0000000600067245 */ /* 0x000fe40000201400 */
[----:B------:R-:W-:Y:S01]  /*3d60*/  FSEL R48, R8, -INF , !P5 ;  /* 0xff80000008307808 */ /* 0x000fe20006800000 */
[----:B------:R-:W-:Y:S01]  /*3d70*/  FFMA.FTZ R14, R7, UR5, R44 ;  /* 0x00000005070e7c23 */ /* 0x000fe2000801002c */
[----:B------:R-:W-:Y:S01]  /*3d80*/  ISETP.GE.AND P3, PT, R5, R13, PT ;  /* 0x0000000d0500720c */ /* 0x000fe20003f66270 */
[----:B------:R-:W-:Y:S01]  /*3d90*/  FFMA.FTZ R9, R7, UR5, R46 ;  /* 0x0000000507097c23 */ /* 0x000fe2000801002e */
[----:B------:R-:W-:Y:S01]  /*3da0*/  ISETP.GE.AND P5, PT, R5, R12, PT ;  /* 0x0000000c0500720c */ /* 0x000fe20003fa6270 */
[C---:B------:R-:W-:Y:S01]  /*3db0*/  FFMA.FTZ R11, R6.reuse, UR5, R45 ;  /* 0x00000005060b7c23 */ /* 0x040fe2000801002d */
[----:B------:R-:W-:Y:S01]  /*3dc0*/  I2FP.F32.S32 R5, R5 ;  /* 0x0000000500057245 */ /* 0x000fe20000201400 */
[----:B------:R-:W-:Y:S01]  /*3dd0*/  FFMA.FTZ R8, R6, UR5, R47 ;  /* 0x0000000506087c23 */ /* 0x000fe2000801002f */
[C---:B------:R-:W-:Y:S01]  /*3de0*/  VIADD R7, R2.reuse, 0x11 ;  /* 0x0000001102077836 */ /* 0x040fe20000000000 */
[----:B------:R-:W-:Y:S01]  /*3df0*/  FSEL R44, R15, -INF , !P2 ;  /* 0xff8000000f2c7808 */ /* 0x000fe20005000000 */
[----:B------:R-:W-:-:S02]  /*3e00*/  VIADD R6, R2, 0x18 ;  /* 0x0000001802067836 */ /* 0x000fc40000000000 */
[C---:B------:R-:W-:Y:S01]  /*3e10*/  FFMA.FTZ R10, R5.reuse, UR5, R40 ;  /* 0x00000005050a7c23 */ /* 0x040fe20008010028 */
[----:B------:R-:W-:Y:S01]  /*3e20*/  FFMA.FTZ R17, R5, UR5, R42 ;  /* 0x0000000505117c23 */ /* 0x000fe2000801002a */
[----:B------:R-:W-:Y:S01]  /*3e30*/  VIADD R5, R2, 0x19 ;  /* 0x0000001902057836 */ /* 0x000fe20000000000 */
[----:B------:R-:W-:Y:S02]  /*3e40*/  FSEL R42, R14, -INF , !P4 ;  /* 0xff8000000e2a7808 */ /* 0x000fe40006000000 */
[----:B------:R-:W-:Y:S02]  /*3e50*/  FSEL R45, R9, -INF , !P1 ;  /* 0xff800000092d7808 */ /* 0x000fe40004800000 */
[----:B------:R-:W-:Y:S02]  /*3e60*/  FSEL R40, R11, -INF , !P0 ;  /* 0xff8000000b287808 */ /* 0x000fe40004000000 */
[C---:B------:R-:W-:Y:S02]  /*3e70*/  ISETP.GE.AND P2, PT, R7.reuse, R13, PT ;  /* 0x0000000d0700720c */ /* 0x040fe40003f46270 */
[----:B------:R-:W-:-:S02]  /*3e80*/  ISETP.GE.AND P4, PT, R7, R12, PT ;  /* 0x0000000c0700720c */ /* 0x000fc40003f86270 */
[C---:B------:R-:W-:Y:S02]  /*3e90*/  ISETP.GE.AND P1, PT, R6.reuse, R13, PT ;  /* 0x0000000d0600720c */ /* 0x040fe40003f26270 */
[----:B------:R-:W-:Y:S02]  /*3ea0*/  ISETP.GE.AND P0, PT, R6, R12, PT ;  /* 0x0000000c0600720c */ /* 0x000fe40003f06270 */
[----:B------:R-:W-:Y:S02]  /*3eb0*/  I2FP.F32.S32 R7, R7 ;  /* 0x0000000700077245 */ /* 0x000fe40000201400 */
[----:B------:R-:W-:Y:S02]  /*3ec0*/  I2FP.F32.S32 R6, R6 ;  /* 0x0000000600067245 */ /* 0x000fe40000201400 */
[----:B------:R-:W-:Y:S01]  /*3ed0*/  FSEL R46, R8, -INF , !P6 ;  /* 0xff800000082e7808 */ /* 0x000fe20007000000 */
[C---:B------:R-:W-:Y:S01]  /*3ee0*/  FFMA.FTZ R14, R7.reuse, UR5, R41 ;  /* 0x00000005070e7c23 */ /* 0x040fe20008010029 */
[----:B------:R-:W-:Y:S01]  /*3ef0*/  FSEL R133, R10, -INF , !P3 ;  /* 0xff8000000a857808 */ /* 0x000fe20005800000 */
[----:B------:R-:W-:Y:S01]  /*3f00*/  FFMA.FTZ R9, R7, UR5, R43 ;  /* 0x0000000507097c23 */ /* 0x000fe2000801002b */
[C---:B------:R-:W-:Y:S01]  /*3f10*/  ISETP.GE.AND P6, PT, R5.reuse, R13, PT ;  /* 0x0000000d0500720c */ /* 0x040fe20003fc6270 */
[C---:B------:R-:W-:Y:S01]  /*3f20*/  FFMA.FTZ R11, R6.reuse, UR5, R20 ;  /* 0x00000005060b7c23 */ /* 0x040fe20008010014 */
[----:B------:R-:W-:Y:S01]  /*3f30*/  ISETP.GE.AND P3, PT, R5, R12, PT ;  /* 0x0000000c0500720c */ /* 0x000fe20003f66270 */
[----:B------:R-:W-:Y:S01]  /*3f40*/  FFMA.FTZ R8, R6, UR5, R22 ;  /* 0x0000000506087c23 */ /* 0x000fe20008010016 */
[----:B------:R-:W-:Y:S01]  /*3f50*/  I2FP.F32.S32 R5, R5 ;  /* 0x0000000500057245 */ /* 0x000fe20000201400 */
[C---:B------:R-:W-:Y:S01]  /*3f60*/  VIADD R7, R2.reuse, 0x20 ;  /* 0x0000002002077836 */ /* 0x040fe20000000000 */
[----:B------:R-:W-:Y:S01]  /*3f70*/  FSEL R135, R17, -INF , !P5 ;  /* 0xff80000011877808 */ /* 0x000fe20006800000 */
[----:B------:R-:W-:Y:S01]  /*3f80*/  VIADD R6, R2, 0x21 ;  /* 0x0000002102067836 */ /* 0x000fe20000000000 */
[----:B------:R-:W-:Y:S01]  /*3f90*/  FSEL R125, R14, -INF , !P2 ;  /* 0xff8000000e7d7808 */ /* 0x000fe20005000000 */
[C---:B------:R-:W-:Y:S01]  /*3fa0*/  FFMA.FTZ R10, R5.reuse, UR5, R21 ;  /* 0x00000005050a7c23 */ /* 0x040fe20008010015 */
[----:B------:R-:W-:Y:S01]  /*3fb0*/  FFMA.FTZ R16, R5, UR5, R23 ;  /* 0x0000000505107c23 */ /* 0x000fe20008010017 */
[----:B------:R-:W-:Y:S01]  /*3fc0*/  VIADD R5, R2, 0x28 ;  /* 0x0000002802057836 */ /* 0x000fe20000000000 */
[----:B------:R-:W-:-:S02]  /*3fd0*/  FSEL R132, R9, -INF , !P4 ;  /* 0xff80000009847808 */ /* 0x000fc40006000000 */
[----:B------:R-:W-:Y:S02]  /*3fe0*/  FSEL R126, R11, -INF , !P1 ;  /* 0xff8000000b7e7808 */ /* 0x000fe40004800000 */
[CC--:B------:R-:W-:Y:S02]  /*3ff0*/  ISETP.GE.AND P5, PT, R7.reuse, R13.reuse, PT ;  /* 0x0000000d0700720c */ /* 0x0c0fe40003fa6270 */
[-C--:B------:R-:W-:Y:S02]  /*4000*/  ISETP.GE.AND P2, PT, R7, R12.reuse, PT ;  /* 0x0000000c0700720c */ /* 0x080fe40003f46270 */
[C---:B------:R-:W-:Y:S02]  /*4010*/  ISETP.GE.AND P4, PT, R6.reuse, R13, PT ;  /* 0x0000000d0600720c */ /* 0x040fe40003f86270 */
[----:B------:R-:W-:Y:S02]  /*4020*/  ISETP.GE.AND P1, PT, R6, R12, PT ;  /* 0x0000000c0600720c */ /* 0x000fe40003f26270 */
[----:B------:R-:W-:-:S02]  /*4030*/  I2FP.F32.S32 R7, R7 ;  /* 0x0000000700077245 */ /* 0x000fc40000201400 */
        /* <DEDUP_REMOVED lines=10> */
[----:B------:R-:W-:Y:S01]  /*40e0*/  VIADD R7, R2, 0x29 ;  /* 0x0000002902077836 */ /* 0x000fe20000000000 */
        /* <DEDUP_REMOVED lines=15> */
[----:B------:R-:W-:Y:S01]  /*41e0*/  FFMA.FTZ R14, R7, UR5, R29 ;  /* 0x00000005070e7c23 */ /* 0x000fe2000801001d */
[----:B------:R-:W-:Y:S01]  /*41f0*/  FSEL R196, R10, -INF , !P0 ;  /* 0xff8000000ac47808 */ /* 0x000fe20004000000 */
[C---:B------:R-:W-:Y:S01]  /*4200*/  FFMA.FTZ R8, R6.reuse, UR5, R34 ;  /* 0x0000000506087c23 */ /* 0x040fe20008010022 */
[----:B------:R-:W-:Y:S01]  /*4210*/  ISETP.GE.AND P1, PT, R5, R13, PT ;  /* 0x0000000d0500720c */ /* 0x000fe20003f26270 */
[----:B------:R-:W-:Y:S01]  /*4220*/  FFMA.FTZ R9, R7, UR5, R31 ;  /* 0x0000000507097c23 */ /* 0x000fe2000801001f */
[----:B------:R-:W-:Y:S01]  /*4230*/  ISETP.GE.AND P0, PT, R5, R12, PT ;  /* 0x0000000c0500720c */ /* 0x000fe20003f06270 */
[----:B------:R-:W-:Y:S01]  /*4240*/  FFMA.FTZ R11, R6, UR5, R32 ;  /* 0x00000005060b7c23 */ /* 0x000fe20008010020 */
[----:B------:R-:W-:-:S02]  /*4250*/  I2FP.F32.S32 R5, R5 ;  /* 0x0000000500057245 */ /* 0x000fc40000201400 */
[----:B------:R-:W-:Y:S02]  /*4260*/  FSEL R197, R15, -INF , !P6 ;  /* 0xff8000000fc57808 */ /* 0x000fe40007000000 */
[----:B------:R-:W-:Y:S01]  /*4270*/  FSEL R170, R14, -INF , !P3 ;  /* 0xff8000000eaa7808 */ /* 0x000fe20005800000 */
[C---:B------:R-:W-:Y:S01]  /*4280*/  FFMA.FTZ R7, R5.reuse, UR5, R35 ;  /* 0x0000000505077c23 */ /* 0x040fe20008010023 */
[----:B------:R-:W-:Y:S01]  /*4290*/  FFMA.FTZ R10, R5, UR5, R33 ;  /* 0x00000005050a7c23 */ /* 0x000fe20008010021 */
[----:B------:R-:W-:Y:S01]  /*42a0*/  FSEL R8, R8, -INF , !P4 ;  /* 0xff80000008087808 */ /* 0x000fe20006000000 */
[C---:B------:R-:W-:Y:S01]  /*42b0*/  VIADD R5, R2.reuse, 0x38 ;  /* 0x0000003802057836 */ /* 0x040fe20000000000 */
[----:B------:R-:W-:Y:S02]  /*42c0*/  I2FP.F32.S32 R6, R2 ;  /* 0x0000000200067245 */ /* 0x000fe40000201400 */
[C---:B------:R-:W-:Y:S01]  /*42d0*/  ISETP.GE.AND P6, PT, R2.reuse, R13, PT ;  /* 0x0000000d0200720c */ /* 0x040fe20003fc6270 */
[----:B------:R1:W-:Y:S01]  /*42e0*/  STL [R1+0x14], R8 ;  /* 0x0000140801007387 */ /* 0x0003e20000100800 */
[C---:B------:R-:W-:Y:S01]  /*42f0*/  ISETP.GE.AND P3, PT, R2.reuse, R12, PT ;  /* 0x0000000c0200720c */ /* 0x040fe20003f66270 */
[----:B------:R-:W-:Y:S01]  /*4300*/  VIADD R2, R2, 0x39 ;  /* 0x0000003902027836 */ /* 0x000fe20000000000 */
[----:B------:R-:W-:-:S02]  /*4310*/  FSEL R173, R7, -INF , !P0 ;  /* 0xff80000007ad7808 */ /* 0x000fc40004000000 */
[----:B------:R-:W-:Y:S02]  /*4320*/  PLOP3.LUT P0, PT, PT, PT, UP0, 0x80, 0x0 ;  /* 0x000000000000781c */ /* 0x000fe40003f0f008 */
[----:B------:R-:W-:Y:S01]  /*4330*/  FSEL R231, R9, -INF , !P5 ;  /* 0xff80000009e77808 */ /* 0x000fe20006800000 */
[C---:B------:R-:W-:Y:S01]  /*4340*/  FFMA.FTZ R9, R6.reuse, UR5, R52 ;  /* 0x0000000506097c23 */ /* 0x040fe20008010034 */
[----:B------:R-:W-:Y:S01]  /*4350*/  FSEL R49, R11, -INF , !P2 ;  /* 0xff8000000b317808 */ /* 0x000fe20005000000 */
[----:B------:R-:W-:Y:S01]  /*4360*/  FFMA.FTZ R6, R6, UR5, R54 ;  /* 0x0000000506067c23 */ /* 0x000fe20008010036 */
[C---:B------:R-:W-:Y:S02]  /*4370*/  ISETP.GE.AND P5, PT, R5.reuse, R13, PT ;  /* 0x0000000d0500720c */ /* 0x040fe40003fa6270 */
[----:B------:R-:W-:Y:S02]  /*4380*/  ISETP.GE.AND P2, PT, R5, R12, PT ;  /* 0x0000000c0500720c */ /* 0x000fe40003f46270 */
[----:B------:R-:W-:-:S02]  /*4390*/  I2FP.F32.S32 R5, R5 ;  /* 0x0000000500057245 */ /* 0x000fc40000201400 */
[----:B------:R-:W-:Y:S02]  /*43a0*/  ISETP.GE.AND P4, PT, R2, R13, PT ;  /* 0x0000000d0200720c */ /* 0x000fe40003f86270 */
[----:B------:R-:W-:Y:S02]  /*43b0*/  FSEL R24, R9, -INF , !P6 ;  /* 0xff80000009187808 */ /* 0x000fe40007000000 */
[----:B------:R-:W-:Y:S02]  /*43c0*/  FSEL R25, R6, -INF , !P3 ;  /* 0xff80000006197808 */ /* 0x000fe40005800000 */
[----:B-1----:R-:W-:Y:S01]  /*43d0*/  FSEL R8, R10, -INF , !P1 ;  /* 0xff8000000a087808 */ /* 0x002fe20004800000 */
[C---:B------:R-:W-:Y:S01]  /*43e0*/  FFMA.FTZ R10, R5.reuse, UR5, R36 ;  /* 0x00000005050a7c23 */ /* 0x040fe20008010024 */
[----:B------:R-:W-:Y:S02]  /*43f0*/  ISETP.GE.AND P1, PT, R2, R12, PT ;  /* 0x0000000c0200720c */ /* 0x000fe40003f26270 */
[----:B------:R-:W-:Y:S01]  /*4400*/  I2FP.F32.S32 R2, R2 ;  /* 0x0000000200027245 */ /* 0x000fe20000201400 */
[----:B------:R1:W-:Y:S01]  /*4410*/  STL [R1+0x10], R8 ;  /* 0x0000100801007387 */ /* 0x0003e20000100800 */
[----:B------:R-:W-:Y:S01]  /*4420*/  FSEL R233, R10, -INF , !P5 ;  /* 0xff8000000ae97808 */ /* 0x000fe20006800000 */
[----:B-1----:R-:W-:-:S02]  /*4430*/  FFMA.FTZ R8, R5, UR5, R38 ;  /* 0x0000000505087c23 */ /* 0x002fc40008010026 */
[C---:B------:R-:W-:Y:S01]  /*4440*/  FFMA.FTZ R5, R2.reuse, UR5, R37 ;  /* 0x0000000502057c23 */ /* 0x040fe20008010025 */
[----:B------:R-:W-:Y:S02]  /*4450*/  FFMA.FTZ R2, R2, UR5, R39 ;  /* 0x0000000502027c23 */ /* 0x000fe40008010027 */
        /* <DEDUP_REMOVED lines=83> */
.L_x_293:
[----:B------:R-:W-:Y:S05]  /*4990*/  BSYNC B0 ;  /* 0x0000000000007941 */ /* 0x000fea0003800000 */
.L_x_292:
[----:B------:R-:W0:Y:S02]  /*49a0*/  LDGDEPBAR ;  /* 0x00000000000079af */ /* 0x000e240000000000 */
.L_x_291:
[----:B------:R-:W-:Y:S01]  /*49b0*/  STL [R1+0x7c], R218 ;  /* 0x00007cda01007387 */ /* 0x000fe20000100800 */
[----:B------:R-:W-:Y:S02]  /*49c0*/  FMNMX.FTZ R2, R24, R48, !PT ;  /* 0x0000003018027209 */ /* 0x000fe40007810000 */
[----:B--2---:R-:W-:Y:S01]  /*49d0*/  MOV R11, R49 ;  /* 0x00000031000b7202 */ /* 0x004fe20000000f00 */
[----:B------:R-:W-:Y:S01]  /*49e0*/  STL [R1+0x78], R217 ;  /* 0x000078d901007387 */ /* 0x000fe20000100800 */
[----:B------:R-:W-:Y:S01]  /*49f0*/  IMAD.MOV.U32 R9, RZ, RZ, R26 ;  /* 0x000000ffff097224 */ /* 0x000fe200078e001a */
[----:B------:R-:W-:Y:S02]  /*4a00*/  ULDC UR15, c[0x0][0x2ec] ;  /* 0x0000bb00000f7ab9 */ /* 0x000fe40000000800 */
[----:B------:R2:W-:Y:S04]  /*4a10*/  STL [R1+0x74], R216 ;  /* 0x000074d801007387 */ /* 0x0005e80000100800 */
[----:B--2---:R-:W2:Y:S04]  /*4a20*/  LDL.LU R216, [R1+0x10] ;  /* 0x0000100001d87983 */ /* 0x004ea80000300800 */
[----:B------:R-:W-:Y:S04]  /*4a30*/  STL [R1+0x70], R215 ;  /* 0x000070d701007387 */ /* 0x000fe80000100800 */
[----:B------:R-:W-:Y:S04]  /*4a40*/  STL [R1+0x6c], R214 ;  /* 0x00006cd601007387 */ /* 0x000fe80000100800 */
[----:B------:R3:W-:Y:S04]  /*4a50*/  STL [R1+0x68], R213 ;  /* 0x000068d501007387 */ /* 0x0007e80000100800 */
[----:B---3--:R-:W3:Y:S01]  /*4a60*/  LDL.LU R213, [R1+0x14] ;  /* 0x0000140001d57983 */ /* 0x008ee20000300800 */
[----:B------:R-:W-:-:S02]  /*4a70*/  FMNMX.FTZ R2, R42, R2, !PT ;  /* 0x000000022a027209 */ /* 0x000fc40007810000 */
[----:B------:R-:W-:Y:S01]  /*4a80*/  LEA R204, R4, UR4, 0x1 ;  /* 0x0000000404cc7c11 */ /* 0x000fe2000f8e08ff */
[----:B------:R-:W-:Y:S01]  /*4a90*/  STL [R1+0x64], R212 ;  /* 0x000064d401007387 */ /* 0x000fe20000100800 */
[----:B------:R-:W-:Y:S02]  /*4aa0*/  FMNMX.FTZ R2, R40, R2, !PT ;  /* 0x0000000228027209 */ /* 0x000fe40007810000 */
[----:B------:R-:W-:Y:S01]  /*4ab0*/  LEA R205, R3, R204, 0x1 ;  /* 0x000000cc03cd7211 */ /* 0x000fe200078e08ff */
[----:B------:R-:W-:Y:S01]  /*4ac0*/  STL [R1+0x60], R211 ;  /* 0x000060d301007387 */ /* 0x000fe20000100800 */
[----:B------:R-:W-:Y:S01]  /*4ad0*/  FMNMX.FTZ R2, R133, R2, !PT ;  /* 0x0000000285027209 */ /* 0x000fe20007810000 */
[C---:B------:R-:W-:Y:S02]  /*4ae0*/  IMAD R207, R0.reuse, 0x2, R204 ;  /* 0x0000000200cf7824 */ /* 0x040fe400078e02cc */
[----:B------:R-:W-:Y:S01]  /*4af0*/  STL [R1+0x5c], R210 ;  /* 0x00005cd201007387 */ /* 0x000fe20000100800 */
[----:B------:R-:W-:Y:S01]  /*4b00*/  FMNMX.FTZ R5, R125, R2, !PT ;  /* 0x000000027d057209 */ /* 0x000fe20007810000 */
[----:B------:R-:W-:Y:S01]  /*4b10*/  IMAD R206, R0, 0x2, R205 ;  /* 0x0000000200ce7824 */ /* 0x000fe200078e02cd */
[----:B------:R-:W-:Y:S01]  /*4b20*/  FMNMX.FTZ R2, R25, R44, !PT ;  /* 0x0000002c19027209 */ /* 0x000fe20007810000 */
[----:B------:R-:W-:Y:S01]  /*4b30*/  STL [R1+0x58], R209 ;  /* 0x000058d101007387 */ /* 0x000fe20000100800 */
[----:B------:R-:W-:-:S02]  /*4b40*/  FMNMX.FTZ R5, R126, R5, !PT ;  /* 0x000000057e057209 */ /* 0x000fc40007810000 */
[----:B------:R-:W-:Y:S01]  /*4b50*/  FMNMX.FTZ R2, R45, R2, !PT ;  /* 0x000000022d027209 */ /* 0x000fe20007810000 */
[----:B------:R-:W-:Y:S01]  /*4b60*/  STL [R1+0x54], R208 ;  /* 0x000054d001007387 */ /* 0x000fe20000100800 */
[----:B------:R-:W-:Y:S02]  /*4b70*/  FMNMX.FTZ R149, R124, R5, !PT ;  /* 0x000000057c957209 */ /* 0x000fe40007810000 */
[----:B------:R-:W-:Y:S01]  /*4b80*/  FMNMX.FTZ R2, R46, R2, !PT ;  /* 0x000000022e027209 */ /* 0x000fe20007810000 */
[----:B------:R-:W-:Y:S01]  /*4b90*/  STL [R1+0x50], R169 ;  /* 0x000050a901007387 */ /* 0x000fe20000100800 */
        /* <DEDUP_REMOVED lines=10> */
[----:B------:R-:W-:Y:S01]  /*4c40*/  FMNMX.FTZ R2, R127, R2, !PT ;  /* 0x000000027f027209 */ /* 0x000fe20007810000 */
[----:B------:R-:W-:Y:S01]  /*4c50*/  LDSM.16.MT88.4 R28, [R207+0x1a000] ;  /* 0x01a00000cf1c783b */ /* 0x000fe20000004200 */
[----:B------:R-:W-:-:S02]  /*4c60*/  FMNMX.FTZ R149, R11, R149, !PT ;  /* 0x000000950b957209 */ /* 0x000fc40007810000 */
[----:B------:R-:W-:Y:S01]  /*4c70*/  FMNMX.FTZ R2, R198, R2, !PT ;  /* 0x00000002c6027209 */ /* 0x000fe20007810000 */
[----:B------:R-:W-:Y:S03]  /*4c80*/  LDSM.16.MT88.4 R36, [R205+0x18000] ;  /* 0x01800000cd24783b */ /* 0x000fe60000004200 */
[----:B------:R-:W-:Y:S01]  /*4c90*/  FMNMX.FTZ R2, R199, R2, !PT ;  /* 0x00000002c7027209 */ /* 0x000fe20007810000 */
[----:B------:R-:W-:Y:S03]  /*4ca0*/  STL [R1+0x4c], R168 ;  /* 0x00004ca801007387 */ /* 0x000fe60000100800 */
[----:B------:R-:W-:Y:S01]  /*4cb0*/  FMNMX.FTZ R2, R197, R2, !PT ;  /* 0x00000002c5027209 */ /* 0x000fe20007810000 */
[----:B------:R-:W-:Y:S03]  /*4cc0*/  STL [R1+0x48], R151 ;  /* 0x0000489701007387 */ /* 0x000fe60000100800 */
[----:B------:R-:W-:Y:S01]  /*4cd0*/  FMNMX.FTZ R2, R231, R2, !PT ;  /* 0x00000002e7027209 */ /* 0x000fe20007810000 */
[----:B------:R-:W-:Y:S04]  /*4ce0*/  STL [R1+0x44], R13 ;  /* 0x0000440d01007387 */ /* 0x000fe80000100800 */
[----:B------:R-:W-:Y:S04]  /*4cf0*/  LDSM.16.MT88.4 R52, [R206+0x1a000] ;  /* 0x01a00000ce34783b */ /* 0x000fe80000004200 */
[----:B------:R-:W-:Y:S04]  /*4d00*/  LDSM.16.MT88.4 R56, [R207+0x1c000] ;  /* 0x01c00000cf38783b */ /* 0x000fe80000004200 */
[----:B------:R-:W-:Y:S01]  /*4d10*/  STL [R1+0x40], R12 ;  /* 0x0000400c01007387 */ /* 0x000fe20000100800 */
[----:B--2---:R-:W-:-:S04]  /*4d20*/  FMNMX.FTZ R149, R216, R149, !PT ;  /* 0x00000095d8957209 */ /* 0x004fc80007810000 */
[----:B------:R-:W-:-:S04]  /*4d30*/  FMNMX.FTZ R149, R233, R149, !PT ;  /* 0x00000095e9957209 */ /* 0x000fc80007810000 */
[----:B------:R-:W-:-:S05]  /*4d40*/  FMNMX.FTZ R149, R232, R149, !PT ;  /* 0x00000095e8957209 */ /* 0x000fca0007810000 */
[----:B-1----:R-:W1:Y:S01]  /*4d50*/  SHFL.BFLY PT, R6, R149, 0x2, 0x1f ;  /* 0x0c401f0095067f89 */ /* 0x002e6200000e0000 */
[----:B---3--:R-:W-:Y:S02]  /*4d60*/  FMNMX.FTZ R2, R213, R2, !PT ;  /* 0x00000002d5027209 */ /* 0x008fe40007810000 */
[----:B-1----:R-:W-:Y:S02]  /*4d70*/  FMNMX.FTZ R149, R149, R6, !PT ;  /* 0x0000000695957209 */ /* 0x002fe40007810000 */
[----:B------:R-:W-:-:S03]  /*4d80*/  FMNMX.FTZ R2, R173, R2, !PT ;  /* 0x00000002ad027209 */ /* 0x000fc60007810000 */
[----:B------:R-:W1:Y:S01]  /*4d90*/  SHFL.BFLY PT, R6, R149, 0x1, 0x1f ;  /* 0x0c201f0095067f89 */ /* 0x000e6200000e0000 */
[----:B------:R-:W-:-:S04]  /*4da0*/  FMNMX.FTZ R2, R9, R2, !PT ;  /* 0x0000000209027209 */ /* 0x000fc80007810000 */
[----:B------:R-:W-:-:S05]  /*4db0*/  FMNMX.FTZ R2, R172, R2, !PT ;  /* 0x00000002ac027209 */ /* 0x000fca0007810000 */
[----:B------:R-:W2:Y:S01]  /*4dc0*/  SHFL.BFLY PT, R5, R2, 0x2, 0x1f ;  /* 0x0c401f0002057f89 */ /* 0x000ea200000e0000 */
[----:B-1----:R-:W-:-:S04]  /*4dd0*/  FMNMX.FTZ R149, R149, R6, !PT ;  /* 0x0000000695957209 */ /* 0x002fc80007810000 */
[C---:B------:R-:W-:Y:S01]  /*4de0*/  FSETP.NEU.FTZ.AND P1, PT, R149.reuse, -INF , PT ;  /* 0xff8000009500780b */ /* 0x040fe20003f3d000 */
[----:B------:R-:W-:Y:S01]  /*4df0*/  FMUL.FTZ R8, R149, UR15 ;  /* 0x0000000f95087c20 */ /* 0x000fe20008410000 */
[----:B--2---:R-:W-:-:S04]  /*4e00*/  FMNMX.FTZ R2, R2, R5, !PT ;  /* 0x0000000502027209 */ /* 0x004fc80007810000 */
[----:B------:R-:W-:Y:S01]  /*4e10*/  FSEL R8, R8, RZ, P1 ;  /* 0x000000ff08087208 */ /* 0x000fe20000800000 */
[----:B------:R-:W1:Y:S04]  /*4e20*/  SHFL.BFLY PT, R148, R2, 0x1, 0x1f ;  /* 0x0c201f0002947f89 */ /* 0x000e6800000e0000 */
[----:B------:R-:W-:-:S04]  /*4e30*/  FFMA.FTZ R5, R24, UR15, -R8 ;  /* 0x0000000f18057c23 */ /* 0x000fc80008010808 */
[----:B------:R2:W-:Y:S02]  /*4e40*/  MUFU.EX2 R212, R5 ;  /* 0x0000000500d47308 */ /* 0x0005e40000000800 */
[--C-:B--2---:R-:W-:Y:S01]  /*4e50*/  FFMA.FTZ R5, R42, UR15, -R8.reuse ;  /* 0x0000000f2a057c23 */ /* 0x104fe20008010808 */
[----:B-1----:R-:W-:Y:S01]  /*4e60*/  FMNMX.FTZ R148, R2, R148, !PT ;  /* 0x0000009402947209 */ /* 0x002fe20007810000 */
[----:B------:R-:W-:-:S04]  /*4e70*/  FFMA.FTZ R2, R48, UR15, -R8 ;  /* 0x0000000f30027c23 */ /* 0x000fc80008010808 */
[----:B------:R1:W-:Y:S01]  /*4e80*/  MUFU.EX2 R169, R5 ;  /* 0x0000000500a97308 */ /* 0x0003e20000000800 */
[----:B------:R-:W-:Y:S01]  /*4e90*/  FSETP.NEU.FTZ.AND P1, PT, R148, -INF , PT ;  /* 0xff8000009400780b */ /* 0x000fe20003f3d000 */
[----:B------:R-:W-:Y:S06]  /*4ea0*/  LDSM.16.MT88.4 R48, [R204+0x1c000] ;  /* 0x01c00000cc30783b */ /* 0x000fec0000004200 */
[----:B------:R2:W-:Y:S01]  /*4eb0*/  MUFU.EX2 R7, R2 ;  /* 0x0000000200077308 */ /* 0x0005e20000000800 */
[----:B-1----:R-:W-:Y:S02]  /*4ec0*/  FFMA.FTZ R5, R40, UR15, -R8 ;  /* 0x0000000f28057c23 */ /* 0x002fe40008010808 */
[----:B------:R-:W1:Y:S05]  /*4ed0*/  LDSM.16.MT88.4 R40, [R204+0x18000] ;  /* 0x01800000cc28783b */ /* 0x000e6a0000004200 */
[----:B------:R3:W4:Y:S01]  /*4ee0*/  MUFU.EX2 R209, R5 ;  /* 0x0000000500d17308 */ /* 0x0007220000000800 */
[----:B--2---:R-:W-:-:S05]  /*4ef0*/  FMUL.FTZ R2, R148, UR15 ;  /* 0x0000000f94027c20 */ /* 0x004fca0008410000 */
[----:B------:R-:W-:-:S05]  /*4f00*/  FSEL R2, R2, RZ, P1 ;  /* 0x000000ff02027208 */ /* 0x000fca0000800000 */
[--C-:B------:R-:W-:Y:S01]  /*4f10*/  FFMA.FTZ R0, R45, UR15, -R2.reuse ;  /* 0x0000000f2d007c23 */ /* 0x100fe20008010802 */
[--C-:B------:R-:W-:Y:S01]  /*4f20*/  FFMA.FTZ R3, R44, UR15, -R2.reuse ;  /* 0x0000000f2c037c23 */ /* 0x100fe20008010802 */
[----:B---3--:R-:W-:Y:S02]  /*4f30*/  FFMA.FTZ R5, R25, UR15, -R2 ;  /* 0x0000000f19057c23 */ /* 0x008fe40008010802 */
[----:B------:R2:W-:Y:S01]  /*4f40*/  MUFU.EX2 R208, R0 ;  /* 0x0000000000d07308 */ /* 0x0005e20000000800 */
[----:B------:R-:W3:Y:S01]  /*4f50*/  LDSM.16.MT88.4 R24, [R206+0x18000] ;  /* 0x01800000ce18783b */ /* 0x000ee20000004200 */
[----:B----4-:R-:W-:-:S06]  /*4f60*/  F2FP.BF16.F32.PACK_AB R6, R209, R169 ;  /* 0x000000a9d106723e */ /* 0x010fcc00000010ff */
[----:B------:R-:W-:Y:S08]  /*4f70*/  MUFU.EX2 R211, R5 ;  /* 0x0000000500d37308 */ /* 0x000ff00000000800 */
[----:B------:R4:W1:Y:S01]  /*4f80*/  MUFU.EX2 R210, R3 ;  /* 0x0000000300d27308 */ /* 0x0008620000000800 */
[----:B--2---:R-:W-:Y:S02]  /*4f90*/  FFMA.FTZ R0, R46, UR15, -R2 ;  /* 0x0000000f2e007c23 */ /* 0x004fe40008010802 */
[----:B------:R-:W2:Y:S05]  /*4fa0*/  LDSM.16.MT88.4 R44, [R205+0x1c000] ;  /* 0x01c00000cd2c783b */ /* 0x000eaa0000004200 */
[----:B------:R3:W3:Y:S01]  /*4fb0*/  MUFU.EX2 R14, R0 ;  /* 0x00000000000e7308 */ /* 0x0006e20000000800 */
[----:B----4-:R-:W-:-:S02]  /*4fc0*/  MOV R3, R7 ;  /* 0x0000000700037202 */ /* 0x010fc40000000f00 */
[----:B-1----:R-:W-:Y:S02]  /*4fd0*/  F2FP.BF16.F32.PACK_AB R5, R210, R211 ;  /* 0x000000d3d205723e */ /* 0x002fe400000010ff */
[----:B------:R-:W-:Y:S01]  /*4fe0*/  F2FP.BF16.F32.PACK_AB R4, R3, R212 ;  /* 0x000000d40304723e */ /* 0x000fe200000010ff */
[----:B---3--:R-:W-:Y:S01]  /*4ff0*/  FFMA.FTZ R0, R133, UR15, -R8 ;  /* 0x0000000f85007c23 */ /* 0x008fe20008010808 */
[----:B------:R-:W-:-:S03]  /*5000*/  F2FP.BF16.F32.PACK_AB R7, R14, R208 ;  /* 0x000000d00e07723e */ /* 0x000fc600000010ff */
[----:B------:R1:W-:Y:S04]  /*5010*/  MUFU.EX2 R10, R0 ;  /* 0x00000000000a7308 */ /* 0x0003e80000000800 */
[C---:B------:R-:W-:Y:S06]  /*5020*/  HMMA.16816.F32.BF16 R104, R4.reuse, R40, RZ ;  /* 0x000000280468723c */ /* 0x040fec00000418ff */
[C---:B------:R-:W-:Y:S06]  /*5030*/  HMMA.16816.F32.BF16 R80, R4.reuse, R42, RZ ;  /* 0x0000002a0450723c */ /* 0x040fec00000418ff */
[----:B------:R-:W-:Y:S01]  /*5040*/  HMMA.16816.F32.BF16 R96, R4, R32, RZ ;  /* 0x000000200460723c */ /* 0x000fe200000418ff */
[----:B-1----:R-:W-:-:S04]  /*5050*/  FFMA.FTZ R0, R125, UR15, -R8 ;  /* 0x0000000f7d007c23 */ /* 0x002fc80008010808 */
[----:B------:R1:W3:Y:S01]  /*5060*/  MUFU.EX2 R215, R0 ;  /* 0x0000000000d77308 */ /* 0x0002e20000000800 */
[C---:B------:R-:W-:Y:S01]  /*5070*/  HMMA.16816.F32.BF16 R76, R4.reuse, R34, RZ ;  /* 0x00000022044c723c */ /* 0x040fe200000418ff */
[----:B------:R-:W4:Y:S05]  /*5080*/  LDSM.16.MT88.4 R32, [R206+0x1c000] ;  /* 0x01c00000ce20783b */ /* 0x000f2a0000004200 */
[C---:B------:R-:W-:Y:S06]  /*5090*/  HMMA.16816.F32.BF16 R92, R4.reuse, R24, RZ ;  /* 0x00000018045c723c */ /* 0x040fec00000418ff */
[----:B------:R-:W-:Y:S01]  /*50a0*/  HMMA.16816.F32.BF16 R72, R4, R26, RZ ;  /* 0x0000001a0448723c */ /* 0x000fe200000418ff */
[----:B------:R-:W-:Y:S01]  /*50b0*/  LDSM.16.MT88.4 R24, [R207+0x1e000] ;  /* 0x01e00000cf18783b */ /* 0x000fe20000004200 */
[----:B-1----:R-:W-:-:S04]  /*50c0*/  FFMA.FTZ R0, R126, UR15, -R8 ;  /* 0x0000000f7e007c23 */ /* 0x002fc80008010808 */
[C---:B------:R-:W-:Y:S01]  /*50d0*/  HMMA.16816.F32.BF16 R60, R4.reuse, R20, RZ ;  /* 0x00000014043c723c */ /* 0x040fe200000418ff */
[----:B------:R1:W-:Y:S05]  /*50e0*/  MUFU.EX2 R13, R0 ;  /* 0x00000000000d7308 */ /* 0x0003ea0000000800 */
[C---:B------:R-:W-:Y:S01]  /*50f0*/  HMMA.16816.F32.BF16 R68, R4.reuse, R22, RZ ;  /* 0x000000160444723c */ /* 0x040fe200000418ff */
[----:B------:R-:W-:Y:S05]  /*5100*/  LDSM.16.MT88.4 R20, [R205+0x1e000] ;  /* 0x01e00000cd14783b */ /* 0x000fea0000004200 */
[C---:B------:R-:W-:Y:S06]  /*5110*/  HMMA.16816.F32.BF16 R40, R4.reuse, R16, RZ ;  /* 0x000000100428723c */ /* 0x040fec00000418ff */
[----:B------:R-:W-:Y:S01]  /*5120*/  HMMA.16816.F32.BF16 R64, R4, R18, RZ ;  /* 0x000000120440723c */ /* 0x000fe200000418ff */
[----:B------:R-:W3:Y:S01]  /*5130*/  LDSM.16.MT88.4 R16, [R204+0x1e000] ;  /* 0x01e00000cc10783b */ /* 0x000ee20000004200 */
[----:B-1----:R-:W-:-:S04]  /*5140*/  FFMA.FTZ R0, R124, UR15, -R8 ;  /* 0x0000000f7c007c23 */ /* 0x002fc80008010808 */
[C---:B------:R-:W-:Y:S01]  /*5150*/  HMMA.16816.F32.BF16 R88, R4.reuse, R28, RZ ;  /* 0x0000001c0458723c */ /* 0x040fe200000418ff */
[----:B------:R1:W-:Y:S05]  /*5160*/  MUFU.EX2 R151, R0 ;  /* 0x0000000000977308 */ /* 0x0003ea0000000800 */
[C---:B------:R-:W-:Y:S01]  /*5170*/  HMMA.16816.F32.BF16 R112, R4.reuse, R30, RZ ;  /* 0x0000001e0470723c */ /* 0x040fe200000418ff */
[----:B------:R-:W3:Y:S05]  /*5180*/  LDSM.16.MT88.4 R28, [R206+0x1e000] ;  /* 0x01e00000ce1c783b */ /* 0x000eea0000004200 */
[----:B------:R-:W-:Y:S01]  /*5190*/  HMMA.16816.F32.BF16 R100, R4, R36, RZ ;  /* 0x000000240464723c */ /* 0x000fe200000418ff */
[----:B-1----:R-:W-:-:S05]  /*51a0*/  FFMA.FTZ R0, R135, UR15, -R2 ;  /* 0x0000000f87007c23 */ /* 0x002fca0008010802 */
[C---:B------:R-:W-:Y:S01]  /*51b0*/  HMMA.16816.F32.BF16 R116, R4.reuse, R38, RZ ;  /* 0x000000260474723c */ /* 0x040fe200000418ff */
[----:B------:R-:W1:Y:S01]  /*51c0*/  LDSM.16.MT88.4 R36, [R204+0x18800] ;  /* 0x01880000cc24783b */ /* 0x000e620000004200 */
[----:B------:R2:W-:Y:S04]  /*51d0*/  MUFU.EX2 R15, R0 ;  /* 0x00000000000f7308 */ /* 0x0005e80000000800 */
[C---:B------:R-:W-:Y:S06]  /*51e0*/  HMMA.16816.F32.BF16 R84, R4.reuse, R52, RZ ;  /* 0x000000340454723c */ /* 0x040fec00000418ff */
[C---:B------:R-:W-:Y:S06]  /*51f0*/  HMMA.16816.F32.BF16 R108, R4.reuse, R54, RZ ;  /* 0x00000036046c723c */ /* 0x040fec00000418ff */
[----:B------:R-:W-:Y:S01]  /*5200*/  HMMA.16816.F32.BF16 R52, R4, R48, RZ ;  /* 0x000000300434723c */ /* 0x000fe200000418ff */
[----:B--2---:R-:W-:-:S04]  /*5210*/  FFMA.FTZ R0, R132, UR15, -R2 ;  /* 0x0000000f84007c23 */ /* 0x004fc80008010802 */
[----:B------:R2:W1:Y:S01]  /*5220*/  MUFU.EX2 R214, R0 ;  /* 0x0000000000d67308 */ /* 0x0004620000000800 */
[C---:B------:R-:W-:Y:S06]  /*5230*/  HMMA.16816.F32.BF16 R48, R4.reuse, R50, RZ ;  /* 0x000000320430723c */ /* 0x040fec00000418ff */
[C---:B------:R-:W-:Y:S06]  /*5240*/  HMMA.16816.F32.BF16 R120, R4.reuse, R44, RZ ;  /* 0x0000002c0478723c */ /* 0x040fec00000418ff */
[----:B------:R-:W-:Y:S01]  /*5250*/  HMMA.16816.F32.BF16 R128, R4, R46, RZ ;  /* 0x0000002e0480723c */ /* 0x000fe200000418ff */
[----:B--2---:R-:W-:-:S05]  /*5260*/  FFMA.FTZ R0, R134, UR15, -R2 ;  /* 0x0000000f86007c23 */ /* 0x004fca0008010802 */
[C---:B------:R-:W-:Y:S01]  /*5270*/  HMMA.16816.F32.BF16 R140, R4.reuse, R56, RZ ;  /* 0x00000038048c723c */ /* 0x040fe200000418ff */
[----:B------:R2:W-:Y:S05]  /*5280*/  MUFU.EX2 R12, R0 ;  /* 0x00000000000c7308 */ /* 0x0005ea0000000800 */
[C---:B------:R-:W-:Y:S06]  /*5290*/  HMMA.16816.F32.BF16 R136, R4.reuse, R58, RZ ;  /* 0x0000003a0488723c */ /* 0x040fec00000418ff */
[C---:B----4-:R-:W-:Y:S06]  /*52a0*/  HMMA.16816.F32.BF16 R144, R4.reuse, R32, RZ ;  /* 0x000000200490723c */ /* 0x050fec00000418ff */
[C---:B------:R-:W-:Y:S01]  /*52b0*/  HMMA.16816.F32.BF16 R152, R4.reuse, R34, RZ ;  /* 0x000000220498723c */ /* 0x040fe200000418ff */
[----:B--2---:R-:W-:Y:S01]  /*52c0*/  FFMA.FTZ R0, R127, UR15, -R2 ;  /* 0x0000000f7f007c23 */ /* 0x004fe20008010802 */
[----:B------:R-:W-:Y:S03]  /*52d0*/  LDSM.16.MT88.4 R32, [R205+0x18800] ;  /* 0x01880000cd20783b */ /* 0x000fe60000004200 */
[----:B------:R-:W2:Y:S01]  /*52e0*/  MUFU.EX2 R168, R0 ;  /* 0x0000000000a87308 */ /* 0x000ea20000000800 */
[C---:B---3--:R-:W-:Y:S06]  /*52f0*/  HMMA.16816.F32.BF16 R156, R4.reuse, R16, RZ ;  /* 0x00000010049c723c */ /* 0x048fec00000418ff */
[C---:B------:R-:W-:Y:S01]  /*5300*/  HMMA.16816.F32.BF16 R160, R4.reuse, R18, RZ ;  /* 0x0000001204a0723c */ /* 0x040fe200000418ff */
[----:B------:R-:W-:Y:S05]  /*5310*/  LDSM.16.MT88.4 R16, [R204+0x1a800] ;  /* 0x01a80000cc10783b */ /* 0x000fea0000004200 */
[C---:B------:R-:W-:Y:S06]  /*5320*/  HMMA.16816.F32.BF16 R164, R4.reuse, R20, RZ ;  /* 0x0000001404a4723c */ /* 0x040fec00000418ff */
[C---:B------:R-:W-:Y:S01]  /*5330*/  HMMA.16816.F32.BF16 R132, R4.reuse, R22, RZ ;  /* 0x000000160484723c */ /* 0x040fe200000418ff */
[----:B------:R-:W3:Y:S05]  /*5340*/  LDSM.16.MT88.4 R20, [R206+0x18800] ;  /* 0x01880000ce14783b */ /* 0x000eea0000004200 */
[C---:B------:R-:W-:Y:S06]  /*5350*/  HMMA.16816.F32.BF16 R124, R4.reuse, R24, RZ ;  /* 0x00000018047c723c */ /* 0x040fec00000418ff */
[C---:B------:R-:W-:Y:S01]  /*5360*/  HMMA.16816.F32.BF16 R180, R4.reuse, R26, RZ ;  /* 0x0000001a04b4723c */ /* 0x040fe200000418ff */
[----:B------:R-:W4:Y:S05]  /*5370*/  LDSM.16.MT88.4 R24, [R207+0x18800] ;  /* 0x01880000cf18783b */ /* 0x000f2a0000004200 */
[C---:B------:R-:W-:Y:S06]  /*5380*/  HMMA.16816.F32.BF16 R188, R4.reuse, R28, RZ ;  /* 0x0000001c04bc723c */ /* 0x040fec00000418ff */
[----:B------:R-:W-:Y:S07]  /*5390*/  HMMA.16816.F32.BF16 R236, R4, R30, RZ ;  /* 0x0000001e04ec723c */ /* 0x000fee00000418ff */
[----:B------:R-:W-:-:S02]  /*53a0*/  F2FP.BF16.F32.PACK_AB R4, R215, R10 ;  /* 0x0000000ad704723e */ /* 0x000fc400000010ff */
[----:B-1----:R-:W-:Y:S02]  /*53b0*/  F2FP.BF16.F32.PACK_AB R5, R214, R15 ;  /* 0x0000000fd605723e */ /* 0x002fe400000010ff */
[----:B------:R-:W-:Y:S02]  /*53c0*/  F2FP.BF16.F32.PACK_AB R6, R151, R13 ;  /* 0x0000000d9706723e */ /* 0x000fe400000010ff */
[----:B--2---:R-:W-:-:S07]  /*53d0*/  F2FP.BF16.F32.PACK_AB R7, R168, R12 ;  /* 0x0000000ca807723e */ /* 0x004fce00000010ff */
[C---:B------:R-:W-:Y:S06]  /*53e0*/  HMMA.16816.F32.BF16 R28, R4.reuse, R38, R80 ;  /* 0x00000026041c723c */ /* 0x040fec0000041850 */
[C---:B---3--:R-:W-:Y:S06]  /*53f0*/  HMMA.16816.F32.BF16 R240, R4.reuse, R20, R92 ;  /* 0x0000001404f0723c */ /* 0x048fec000004185c */
[C---:B------:R-:W-:Y:S06]  /*5400*/  HMMA.16816.F32.BF16 R200, R4.reuse, R22, R72 ;  /* 0x0000001604c8723c */ /* 0x040fec0000041848 */
[C---:B------:R-:W-:Y:S06]  /*5410*/  HMMA.16816.F32.BF16 R60, R4.reuse, R16, R60 ;  /* 0x00000010043c723c */ /* 0x040fec000004183c */
[----:B------:R-:W-:Y:S01]  /*5420*/  MOV R44, R29 ;  /* 0x0000001d002c7202 */ /* 0x000fe20000000f00 */
[----:B------:R-:W-:Y:S01]  /*5430*/  IMAD.MOV.U32 R82, RZ, RZ, R30 ;  /* 0x000000ffff527224 */ /* 0x000fe200078e001e */
[----:B------:R-:W-:Y:S01]  /*5440*/  MOV R81, R31 ;  /* 0x0000001f00517202 */ /* 0x000fe20000000f00 */
[----:B------:R-:W-:Y:S01]  /*5450*/  IMAD.MOV.U32 R80, RZ, RZ, R28 ;  /* 0x000000ffff507224 */ /* 0x000fe200078e001c */
[C---:B------:R-:W-:Y:S01]  /*5460*/  HMMA.16816.F32.BF16 R20, R4.reuse, R18, R68 ;  /* 0x000000120414723c */ /* 0x040fe20000041844 */
[----:B------:R-:W1:Y:S05]  /*5470*/  LDSM.16.MT88.4 R28, [R205+0x1a800] ;  /* 0x01a80000cd1c783b */ /* 0x000e6a0000004200 */
[C---:B------:R-:W-:Y:S06]  /*5480*/  HMMA.16816.F32.BF16 R176, R4.reuse, R36, R104 ;  /* 0x0000002404b0723c */ /* 0x040fec0000041868 */
[C---:B------:R-:W-:Y:S02]  /*5490*/  HMMA.16816.F32.BF16 R36, R4.reuse, R32, R100 ;  /* 0x000000200424723c */ /* 0x040fe40000041864 */
[----:B------:R-:W-:Y:S01]  /*54a0*/  MOV R16, R61 ;  /* 0x0000003d00107202 */ /* 0x000fe20000000f00 */
[----:B------:R-:W-:Y:S01]  /*54b0*/  IMAD.MOV.U32 R0, RZ, RZ, R60 ;  /* 0x000000ffff007224 */ /* 0x000fe200078e003c */
[----:B------:R-:W-:Y:S01]  /*54c0*/  MOV R218, R62 ;  /* 0x0000003e00da7202 */ /* 0x000fe20000000f00 */
[----:B------:R-:W-:Y:S01]  /*54d0*/  IMAD.MOV.U32 R217, RZ, RZ, R63 ;  /* 0x000000ffffd97224 */ /* 0x000fe200078e003f */
[C---:B----4-:R-:W-:Y:S06]  /*54e0*/  HMMA.16816.F32.BF16 R100, R4.reuse, R24, R96 ;  /* 0x000000180464723c */ /* 0x050fec0000041860 */
[----:B------:R-:W-:Y:S01]  /*54f0*/  MOV R61, R22 ;  /* 0x00000016003d7202 */ /* 0x000fe20000000f00 */
[----:B------:R-:W-:Y:S01]  /*5500*/  IMAD.MOV.U32 R60, RZ, RZ, R23 ;  /* 0x000000ffff3c7224 */ /* 0x000fe200078e0017 */
[----:B------:R-:W-:Y:S01]  /*5510*/  MOV R69, R20 ;  /* 0x0000001400457202 */ /* 0x000fe20000000f00 */
[----:B------:R-:W-:Y:S01]  /*5520*/  IMAD.MOV.U32 R68, RZ, RZ, R21 ;  /* 0x000000ffff447224 */ /* 0x000fe200078e0015 */
[C---:B------:R-:W-:Y:S01]  /*5530*/  HMMA.16816.F32.BF16 R116, R4.reuse, R34, R116 ;  /* 0x000000220474723c */ /* 0x040fe20000041874 */
[----:B------:R-:W2:Y:S01]  /*5540*/  LDSM.16.MT88.4 R32, [R206+0x1a800] ;  /* 0x01a80000ce20783b */ /* 0x000ea20000004200 */
[----:B------:R-:W-:Y:S01]  /*5550*/  MOV R107, R177 ;  /* 0x000000b1006b7202 */ /* 0x000fe20000000f00 */
[----:B------:R-:W-:Y:S01]  /*5560*/  IMAD.MOV.U32 R106, RZ, RZ, R178 ;  /* 0x000000ffff6a7224 */ /* 0x000fe200078e00b2 */
[----:B------:R-:W-:Y:S01]  /*5570*/  MOV R105, R179 ;  /* 0x000000b300697202 */ /* 0x000fe20000000f00 */
[----:B------:R-:W-:Y:S01]  /*5580*/  IMAD.MOV.U32 R104, RZ, RZ, R176 ;  /* 0x000000ffff687224 */ /* 0x000fe200078e00b0 */
[C---:B------:R-:W-:Y:S01]  /*5590*/  HMMA.16816.F32.BF16 R244, R4.reuse, R26, R76 ;  /* 0x0000001a04f4723c */ /* 0x040fe2000004184c */
[----:B------:R-:W3:Y:S01]  /*55a0*/  LDSM.16.MT88.4 R24, [R204+0x1c800] ;  /* 0x01c80000cc18783b */ /* 0x000ee20000004200 */
[----:B------:R-:W-:Y:S01]  /*55b0*/  MOV R57, R37 ;  /* 0x0000002500397202 */ /* 0x000fe20000000f00 */
[----:B------:R-:W-:Y:S01]  /*55c0*/  IMAD.MOV.U32 R56, RZ, RZ, R38 ;  /* 0x000000ffff387224 */ /* 0x000fe200078e0026 */
[----:B------:R-:W-:Y:S01]  /*55d0*/  MOV R47, R39 ;  /* 0x00000027002f7202 */ /* 0x000fe20000000f00 */
[----:B------:R-:W-:Y:S01]  /*55e0*/  IMAD.MOV.U32 R46, RZ, RZ, R36 ;  /* 0x000000ffff2e7224 */ /* 0x000fe200078e0024 */
[C---:B-1----:R-:W-:Y:S01]  /*55f0*/  HMMA.16816.F32.BF16 R20, R4.reuse, R28, R40 ;  /* 0x0000001c0414723c */ /* 0x042fe20000041828 */
[----:B------:R-:W1:Y:S01]  /*5600*/  LDSM.16.MT88.4 R36, [R207+0x1a800] ;  /* 0x01a80000cf24783b */ /* 0x000e620000004200 */
[----:B------:R-:W-:Y:S01]  /*5610*/  IMAD.MOV.U32 R96, RZ, RZ, R103 ;  /* 0x000000ffff607224 */ /* 0x000fe200078e0067 */
[----:B------:R-:W-:Y:S01]  /*5620*/  MOV R103, R44 ;  /* 0x0000002c00677202 */ /* 0x000fe20000000f00 */
[----:B------:R-:W-:Y:S01]  /*5630*/  IMAD.MOV.U32 R83, RZ, RZ, R107 ;  /* 0x000000ffff537224 */ /* 0x000fe200078e006b */
[----:B------:R-:W-:Y:S01]  /*5640*/  MOV R59, R101 ;  /* 0x00000065003b7202 */ /* 0x000fe20000000f00 */
[----:B------:R-:W-:Y:S01]  /*5650*/  HMMA.16816.F32.BF16 R28, R4, R30, R64 ;  /* 0x0000001e041c723c */ /* 0x000fe20000041840 */
[----:B------:R-:W-:Y:S01]  /*5660*/  IMAD.MOV.U32 R107, RZ, RZ, R172 ;  /* 0x000000ffff6b7224 */ /* 0x000fe200078e00ac */
[----:B------:R-:W-:Y:S01]  /*5670*/  MOV R97, R102 ;  /* 0x0000006600617202 */ /* 0x000fe20000000f00 */
[----:B------:R-:W-:Y:S01]  /*5680*/  IMAD.MOV.U32 R58, RZ, RZ, R100 ;  /* 0x000000ffff3a7224 */ /* 0x000fe200078e0064 */
[----:B------:R-:W-:Y:S01]  /*5690*/  MOV R101, R103 ;  /* 0x0000006700657202 */ /* 0x000fe20000000f00 */
[----:B------:R-:W-:Y:S01]  /*56a0*/  IMAD.MOV.U32 R102, RZ, RZ, R82 ;  /* 0x000000ffff667224 */ /* 0x000fe200078e0052 */
[----:B------:R-:W-:Y:S01]  /*56b0*/  MOV R103, R81 ;  /* 0x0000005100677202 */ /* 0x000fe20000000f00 */
[----:B------:R-:W-:Y:S01]  /*56c0*/  IMAD.MOV.U32 R66, RZ, RZ, R0 ;  /* 0x000000ffff427224 */ /* 0x000fe200078e0000 */
[----:B------:R-:W-:Y:S01]  /*56d0*/  MOV R67, R16 ;  /* 0x0000001000437202 */ /* 0x000fe20000000f00 */
[----:B------:R-:W-:Y:S01]  /*56e0*/  IMAD.MOV.U32 R100, RZ, RZ, R80 ;  /* 0x000000ffff647224 */ /* 0x000fe200078e0050 */
[----:B------:R-:W-:Y:S01]  /*56f0*/  LDSM.16.MT88.4 R16, [R207+0x1c800] ;  /* 0x01c80000cf10783b */ /* 0x000fe20000004200 */
[----:B------:R-:W-:Y:S01]  /*5700*/  MOV R0, R173 ;  /* 0x000000ad00007202 */ /* 0x000fe20000000f00 */
[----:B------:R-:W-:Y:S01]  /*5710*/  IMAD.MOV.U32 R65, RZ, RZ, R96 ;  /* 0x000000ffff417224 */ /* 0x000fe200078e0060 */
[----:B------:R-:W-:-:S05]  /*5720*/  MOV R64, R97 ;  /* 0x0000006100407202 */ /* 0x000fca0000000f00 */
[----:B------:R-:W-:Y:S01]  /*5730*/  IMAD.MOV.U32 R45, RZ, RZ, R22 ;  /* 0x000000ffff2d7224 */ /* 0x000fe200078e0016 */
[----:B------:R-:W-:Y:S01]  /*5740*/  MOV R44, R23 ;  /* 0x00000017002c7202 */ /* 0x000fe20000000f00 */
[----:B------:R-:W-:Y:S01]  /*5750*/  IMAD.MOV.U32 R63, RZ, RZ, R21 ;  /* 0x000000ffff3f7224 */ /* 0x000fe200078e0015 */
[----:B------:R-:W-:Y:S01]  /*5760*/  MOV R62, R20 ;  /* 0x00000014003e7202 */ /* 0x000fe20000000f00 */
[C---:B--2---:R-:W-:Y:S01]  /*5770*/  HMMA.16816.F32.BF16 R184, R4.reuse, R32, R84 ;  /* 0x0000002004b8723c */ /* 0x044fe20000041854 */
[----:B------:R-:W2:Y:S01]  /*5780*/  LDSM.16.MT88.4 R20, [R205+0x1c800] ;  /* 0x01c80000cd14783b */ /* 0x000ea20000004200 */
[----:B------:R-:W-:Y:S01]  /*5790*/  IMAD.MOV.U32 R43, RZ, RZ, R28 ;  /* 0x000000ffff2b7224 */ /* 0x000fe200078e001c */
[----:B------:R-:W-:Y:S01]  /*57a0*/  MOV R42, R29 ;  /* 0x0000001d002a7202 */ /* 0x000fe20000000f00 */
[----:B------:R-:W-:Y:S01]  /*57b0*/  IMAD.MOV.U32 R41, RZ, RZ, R30 ;  /* 0x000000ffff297224 */ /* 0x000fe200078e001e */
[----:B------:R-:W-:Y:S01]  /*57c0*/  MOV R40, R31 ;  /* 0x0000001f00287202 */ /* 0x000fe20000000f00 */
[C---:B------:R-:W-:Y:S01]  /*57d0*/  HMMA.16816.F32.BF16 R176, R4.reuse, R34, R108 ;  /* 0x0000002204b0723c */ /* 0x040fe2000004186c */
[----:B------:R-:W4:Y:S04]  /*57e0*/  LDSM.16.MT88.4 R28, [R206+0x1c800] ;  /* 0x01c80000ce1c783b */ /* 0x000f280000004200 */
[----:B------:R-:W4:Y:S01]  /*57f0*/  LDSM.16.MT88.4 R32, [R205+0x1e800] ;  /* 0x01e80000cd20783b */ /* 0x000f220000004200 */
[C---:B---3--:R-:W-:Y:S01]  /*5800*/  HMMA.16816.F32.BF16 R172, R4.reuse, R24, R52 ;  /* 0x0000001804ac723c */ /* 0x048fe20000041834 */
[----:B------:R-:W-:Y:S01]  /*5810*/  IMAD.MOV.U32 R110, RZ, RZ, R43 ;  /* 0x000000ffff6e7224 */ /* 0x000fe200078e002b */
[----:B------:R-:W-:Y:S01]  /*5820*/  MOV R43, R0 ;  /* 0x00000000002b7202 */ /* 0x000fe20000000f00 */
[----:B------:R-:W-:Y:S01]  /*5830*/  FFMA.FTZ R0, R150, UR15, -R8 ;  /* 0x0000000f96007c23 */ /* 0x000fe20008010808 */
[----:B------:R-:W-:Y:S01]  /*5840*/  IMAD.MOV.U32 R108, RZ, RZ, R61 ;  /* 0x000000ffff6c7224 */ /* 0x000fe200078e003d */
[----:B------:R-:W-:Y:S01]  /*5850*/  MOV R109, R60 ;  /* 0x0000003c006d7202 */ /* 0x000fe20000000f00 */
[----:B-1----:R-:W-:Y:S01]  /*5860*/  HMMA.16816.F32.BF16 R248, R4, R36, R88 ;  /* 0x0000002404f8723c */ /* 0x002fe20000041858 */
[----:B------:R-:W-:Y:S01]  /*5870*/  MOV R52, R45 ;  /* 0x0000002d00347202 */ /* 0x000fe20000000f00 */
[----:B------:R-:W-:-:S04]  /*5880*/  IMAD.MOV.U32 R53, RZ, RZ, R44 ;  /* 0x000000ffff357224 */ /* 0x000fc800078e002c */
[----:B------:R-:W-:Y:S01]  /*5890*/  HMMA.16816.F32.BF16 R192, R4, R38, R112 ;  /* 0x0000002604c0723c */ /* 0x000fe20000041870 */
[----:B------:R-:W1:Y:S01]  /*58a0*/  LDSM.16.MT88.4 R36, [R204+0x1e800] ;  /* 0x01e80000cc24783b */ /* 0x000e620000004200 */
[----:B------:R-:W-:Y:S01]  /*58b0*/  MOV R111, R107 ;  /* 0x0000006b006f7202 */ /* 0x000fe20000000f00 */
[----:B------:R-:W-:Y:S01]  /*58c0*/  IMAD.MOV.U32 R54, RZ, RZ, R58 ;  /* 0x000000ffff367224 */ /* 0x000fe200078e003a */
[----:B------:R-:W-:-:S03]  /*58d0*/  MOV R55, R59 ;  /* 0x0000003b00377202 */ /* 0x000fc60000000f00 */
[----:B------:R-:W-:Y:S01]  /*58e0*/  MOV R115, R47 ;  /* 0x0000002f00737202 */ /* 0x000fe20000000f00 */
[----:B------:R-:W-:Y:S01]  /*58f0*/  IMAD.MOV.U32 R112, RZ, RZ, R46 ;  /* 0x000000ffff707224 */ /* 0x000fe200078e002e */
[----:B------:R-:W-:Y:S01]  /*5900*/  MOV R150, R42 ;  /* 0x0000002a00967202 */ /* 0x000fe20000000f00 */
[----:B------:R-:W-:Y:S01]  /*5910*/  IMAD.MOV.U32 R114, RZ, RZ, R56 ;  /* 0x000000ffff727224 */ /* 0x000fe200078e0038 */
[----:B------:R-:W-:Y:S02]  /*5920*/  MOV R113, R57 ;  /* 0x0000003900717202 */ /* 0x000fe40000000f00 */
[C---:B------:R-:W-:Y:S01]  /*5930*/  HMMA.16816.F32.BF16 R56, R4.reuse, R26, R48 ;  /* 0x0000001a0438723c */ /* 0x040fe20000041830 */
[----:B------:R-:W-:Y:S05]  /*5940*/  LDSM.16.MT88.4 R24, [R206+0x1e800] ;  /* 0x01e80000ce18783b */ /* 0x000fea0000004200 */
[C---:B--2---:R-:W-:Y:S06]  /*5950*/  HMMA.16816.F32.BF16 R44, R4.reuse, R20, R120 ;  /* 0x00000014042c723c */ /* 0x044fec0000041878 */
[C---:B----4-:R-:W-:Y:S01]  /*5960*/  HMMA.16816.F32.BF16 R88, R4.reuse, R28, R144 ;  /* 0x0000001c0458723c */ /* 0x050fe20000041890 */
[----:B------:R-:W-:Y:S01]  /*5970*/  MOV R123, R63 ;  /* 0x0000003f007b7202 */ /* 0x000fe20000000f00 */
[----:B------:R-:W-:Y:S01]  /*5980*/  IMAD.MOV.U32 R122, RZ, RZ, R62 ;  /* 0x000000ffff7a7224 */ /* 0x000fe200078e003e */
[----:B------:R-:W-:Y:S01]  /*5990*/  MOV R21, R83 ;  /* 0x0000005300157202 */ /* 0x000fe20000000f00 */
[----:B------:R-:W-:Y:S01]  /*59a0*/  IMAD.MOV.U32 R120, RZ, RZ, R106 ;  /* 0x000000ffff787224 */ /* 0x000fe200078e006a */
[----:B------:R-:W-:Y:S01]  /*59b0*/  MOV R121, R105 ;  /* 0x0000006900797202 */ /* 0x000fe20000000f00 */
[----:B------:R-:W-:Y:S01]  /*59c0*/  HMMA.16816.F32.BF16 R60, R4, R22, R128 ;  /* 0x00000016043c723c */ /* 0x000fe20000041880 */
[----:B------:R2:W-:Y:S01]  /*59d0*/  MUFU.EX2 R22, R0 ;  /* 0x0000000000167308 */ /* 0x0005e20000000800 */
[----:B------:R-:W-:-:S04]  /*59e0*/  IMAD.MOV.U32 R20, RZ, RZ, R104 ;  /* 0x000000ffff147224 */ /* 0x000fc800078e0068 */
[C---:B------:R-:W-:Y:S01]  /*59f0*/  HMMA.16816.F32.BF16 R80, R4.reuse, R30, R152 ;  /* 0x0000001e0450723c */ /* 0x040fe20000041898 */
[----:B------:R-:W-:Y:S01]  /*5a00*/  IMAD.MOV.U32 R130, RZ, RZ, R69 ;  /* 0x000000ffff827224 */ /* 0x000fe200078e0045 */
[----:B------:R-:W-:Y:S01]  /*5a10*/  MOV R131, R68 ;  /* 0x0000004400837202 */ /* 0x000fe20000000f00 */
[----:B------:R-:W-:Y:S01]  /*5a20*/  IMAD.MOV.U32 R128, RZ, RZ, R218 ;  /* 0x000000ffff807224 */ /* 0x000fe200078e00da */
[----:B------:R-:W-:Y:S01]  /*5a30*/  MOV R129, R217 ;  /* 0x000000d900817202 */ /* 0x000fe20000000f00 */
[----:B------:R-:W-:Y:S01]  /*5a40*/  IMAD.MOV.U32 R145, RZ, RZ, R110 ;  /* 0x000000ffff917224 */ /* 0x000fe200078e006e */
[----:B------:R-:W-:Y:S01]  /*5a50*/  HMMA.16816.F32.BF16 R68, R4, R18, R136 ;  /* 0x000000120444723c */ /* 0x000fe20000041888 */
[----:B------:R3:W5:Y:S01]  /*5a60*/  LDL.LU R218, [R1+0x7c] ;  /* 0x00007c0001da7983 */ /* 0x0007620000300800 */
[----:B--2---:R-:W-:-:S05]  /*5a70*/  FFMA.FTZ R0, R171, UR15, -R8 ;  /* 0x0000000fab007c23 */ /* 0x004fca0008010808 */
[----:B------:R-:W-:Y:S01]  /*5a80*/  IMAD.MOV.U32 R138, RZ, RZ, R66 ;  /* 0x000000ffff8a7224 */ /* 0x000fe200078e0042 */
[----:B------:R-:W-:Y:S01]  /*5a90*/  MOV R139, R67 ;  /* 0x00000043008b7202 */ /* 0x000fe20000000f00 */
[----:B------:R3:W5:Y:S01]  /*5aa0*/  LDL.LU R217, [R1+0x78] ;  /* 0x0000780001d97983 */ /* 0x0007620000300800 */
[----:B------:R2:W-:Y:S01]  /*5ab0*/  MUFU.EX2 R146, R0 ;  /* 0x0000000000927308 */ /* 0x0005e20000000800 */
[----:B------:R-:W-:Y:S01]  /*5ac0*/  IMAD.MOV.U32 R153, RZ, RZ, R138 ;  /* 0x000000ffff997224 */ /* 0x000fe200078e008a */
[----:B------:R-:W-:Y:S01]  /*5ad0*/  MOV R144, R129 ;  /* 0x0000008100907202 */ /* 0x000fe20000000f00 */
[C---:B------:R-:W-:Y:S01]  /*5ae0*/  HMMA.16816.F32.BF16 R84, R4.reuse, R32, R164 ;  /* 0x000000200454723c */ /* 0x040fe200000418a4 */
[----:B------:R-:W-:Y:S05]  /*5af0*/  LDSM.16.MT88.4 R28, [R204+0x1b000] ;  /* 0x01b00000cc1c783b */ /* 0x000fea0000004200 */
[C---:B------:R-:W-:Y:S06]  /*5b00*/  HMMA.16816.F32.BF16 R92, R4.reuse, R34, R132 ;  /* 0x00000022045c723c */ /* 0x040fec0000041884 */
[C---:B-1----:R-:W-:Y:S01]  /*5b10*/  HMMA.16816.F32.BF16 R104, R4.reuse, R38, R160 ;  /* 0x000000260468723c */ /* 0x042fe200000418a0 */
[----:B--2---:R-:W-:Y:S01]  /*5b20*/  FFMA.FTZ R0, R196, UR15, -R8 ;  /* 0x0000000fc4007c23 */ /* 0x004fe20008010808 */
[----:B------:R-:W-:Y:S01]  /*5b30*/  MOV R137, R131 ;  /* 0x0000008300897202 */ /* 0x000fe20000000f00 */
[----:B------:R-:W-:Y:S01]  /*5b40*/  IMAD.MOV.U32 R138, RZ, RZ, R108 ;  /* 0x000000ffff8a7224 */ /* 0x000fe200078e006c */
[----:B------:R-:W-:Y:S01]  /*5b50*/  MOV R154, R139 ;  /* 0x0000008b009a7202 */ /* 0x000fe20000000f00 */
[----:B------:R1:W-:Y:S01]  /*5b60*/  MUFU.EX2 R147, R0 ;  /* 0x0000000000937308 */ /* 0x0003e20000000800 */
[----:B------:R-:W-:Y:S01]  /*5b70*/  MOV R131, R216 ;  /* 0x000000d800837202 */ /* 0x000fe20000000f00 */
[----:B------:R-:W-:Y:S01]  /*5b80*/  IMAD.MOV.U32 R108, RZ, RZ, R215 ;  /* 0x000000ffff6c7224 */ /* 0x000fe200078e00d7 */
[----:B------:R-:W-:Y:S01]  /*5b90*/  MOV R139, R109 ;  /* 0x0000006d008b7202 */ /* 0x000fe20000000f00 */
[----:B------:R3:W5:Y:S01]  /*5ba0*/  LDL.LU R216, [R1+0x74] ;  /* 0x0000740001d87983 */ /* 0x0007620000300800 */
[----:B------:R-:W-:Y:S01]  /*5bb0*/  MOV R109, R214 ;  /* 0x000000d6006d7202 */ /* 0x000fe20000000f00 */
[----:B------:R-:W-:Y:S01]  /*5bc0*/  IMAD.MOV.U32 R110, RZ, RZ, R213 ;  /* 0x000000ffff6e7224 */ /* 0x000fe200078e00d5 */
[----:B------:R-:W-:Y:S01]  /*5bd0*/  MOV R164, R145 ;  /* 0x0000009100a47202 */ /* 0x000fe20000000f00 */
[----:B------:R3:W5:Y:S01]  /*5be0*/  LDL.LU R215, [R1+0x70] ;  /* 0x0000700001d77983 */ /* 0x0007620000300800 */
[----:B------:R-:W-:Y:S01]  /*5bf0*/  IMAD.MOV.U32 R165, RZ, RZ, R150 ;  /* 0x000000ffffa57224 */ /* 0x000fe200078e0096 */
[----:B------:R-:W-:Y:S01]  /*5c00*/  MOV R152, R208 ;  /* 0x000000d000987202 */ /* 0x000fe20000000f00 */
[----:B------:R-:W-:Y:S01]  /*5c10*/  IMAD.MOV.U32 R135, RZ, RZ, R144 ;  /* 0x000000ffff877224 */ /* 0x000fe200078e0090 */
[----:B------:R3:W5:Y:S01]  /*5c20*/  LDL.LU R214, [R1+0x6c] ;  /* 0x00006c0001d67983 */ /* 0x0007620000300800 */
[C---:B------:R-:W-:Y:S03]  /*5c30*/  HMMA.16816.F32.BF16 R48, R4.reuse, R16, R140 ;  /* 0x000000100430723c */ /* 0x040fe6000004188c */
[----:B------:R-:W-:Y:S01]  /*5c40*/  LDSM.16.MT88.4 R32, [R205+0x19000] ;  /* 0x01900000cd20783b */ /* 0x000fe20000004200 */
[----:B-1----:R-:W-:Y:S01]  /*5c50*/  FFMA.FTZ R0, R170, UR15, -R8 ;  /* 0x0000000faa007c23 */ /* 0x002fe20008010808 */
[----:B------:R-:W-:Y:S01]  /*5c60*/  MOV R145, R212 ;  /* 0x000000d400917202 */ /* 0x000fe20000000f00 */
[----:B------:R-:W-:Y:S01]  /*5c70*/  IMAD.MOV.U32 R144, RZ, RZ, R211 ;  /* 0x000000ffff907224 */ /* 0x000fe200078e00d3 */
[----:B------:R3:W5:Y:S01]  /*5c80*/  LDL.LU R213, [R1+0x68] ;  /* 0x0000680001d57983 */ /* 0x0007620000300800 */
[----:B------:R1:W-:Y:S01]  /*5c90*/  MUFU.EX2 R155, R0 ;  /* 0x00000000009b7308 */ /* 0x0003e20000000800 */
[----:B------:R-:W-:Y:S01]  /*5ca0*/  IMAD.MOV.U32 R150, RZ, RZ, R169 ;  /* 0x000000ffff967224 */ /* 0x000fe200078e00a9 */
[----:B------:R-:W-:Y:S01]  /*5cb0*/  MOV R162, R13 ;  /* 0x0000000d00a27202 */ /* 0x000fe20000000f00 */
[----:B------:R3:W5:Y:S01]  /*5cc0*/  LDL.LU R212, [R1+0x64] ;  /* 0x0000640001d47983 */ /* 0x0007620000300800 */
[----:B------:R-:W-:Y:S01]  /*5cd0*/  IMAD.MOV.U32 R161, RZ, RZ, R151 ;  /* 0x000000ffffa17224 */ /* 0x000fe200078e0097 */
[----:B------:R-:W-:Y:S01]  /*5ce0*/  HMMA.16816.F32.BF16 R96, R4, R36, R156 ;  /* 0x000000240460723c */ /* 0x000fe2000004189c */
[----:B------:R-:W-:Y:S01]  /*5cf0*/  IMAD.MOV.U32 R196, RZ, RZ, R12 ;  /* 0x000000ffffc47224 */ /* 0x000fe200078e000c */
[----:B------:R3:W5:Y:S01]  /*5d00*/  LDL.LU R211, [R1+0x60] ;  /* 0x0000600001d37983 */ /* 0x0007620000300800 */
[----:B------:R-:W-:Y:S01]  /*5d10*/  IMAD.MOV.U32 R140, RZ, RZ, R122 ;  /* 0x000000ffff8c7224 */ /* 0x000fe200078e007a */
[----:B------:R-:W-:Y:S01]  /*5d20*/  MOV R141, R123 ;  /* 0x0000007b008d7202 */ /* 0x000fe20000000f00 */
[----:B------:R-:W-:Y:S01]  /*5d30*/  IMAD.MOV.U32 R171, RZ, RZ, R128 ;  /* 0x000000ffffab7224 */ /* 0x000fe200078e0080 */
[----:B------:R-:W2:Y:S01]  /*5d40*/  LDSM.16.MT88.4 R16, [R207+0x1e800] ;  /* 0x01e80000cf10783b */ /* 0x000ea20000004200 */
[----:B------:R-:W-:Y:S01]  /*5d50*/  IMAD.MOV.U32 R156, RZ, RZ, R20 ;  /* 0x000000ffff9c7224 */ /* 0x000fe200078e0014 */
[----:B------:R-:W-:Y:S01]  /*5d60*/  MOV R157, R21 ;  /* 0x00000015009d7202 */ /* 0x000fe20000000f00 */
[----:B------:R-:W-:Y:S01]  /*5d70*/  IMAD.MOV.U32 R158, RZ, RZ, R120 ;  /* 0x000000ffff9e7224 */ /* 0x000fe200078e0078 */
[----:B------:R-:W-:Y:S01]  /*5d80*/  MOV R159, R121 ;  /* 0x00000079009f7202 */ /* 0x000fe20000000f00 */
[----:B------:R-:W-:-:S02]  /*5d90*/  IMAD.MOV.U32 R136, RZ, RZ, R130 ;  /* 0x000000ffff887224 */ /* 0x000fc400078e0082 */
[----:B-1----:R-:W-:Y:S01]  /*5da0*/  FFMA.FTZ R0, R198, UR15, -R2 ;  /* 0x0000000fc6007c23 */ /* 0x002fe20008010802 */
[----:B------:R-:W-:Y:S01]  /*5db0*/  IMAD.MOV.U32 R142, RZ, RZ, R52 ;  /* 0x000000ffff8e7224 */ /* 0x000fe200078e0034 */
[----:B------:R-:W-:Y:S01]  /*5dc0*/  MOV R143, R53 ;  /* 0x00000035008f7202 */ /* 0x000fe20000000f00 */
[----:B------:R-:W-:Y:S01]  /*5dd0*/  IMAD.MOV.U32 R120, RZ, RZ, R54 ;  /* 0x000000ffff787224 */ /* 0x000fe200078e0036 */
[----:B------:R1:W4:Y:S01]  /*5de0*/  MUFU.EX2 R23, R0 ;  /* 0x0000000000177308 */ /* 0x0003220000000800 */
[----:B------:R-:W-:Y:S01]  /*5df0*/  MOV R198, R168 ;  /* 0x000000a800c67202 */ /* 0x000fe20000000f00 */
[----:B------:R-:W-:Y:S01]  /*5e00*/  IMAD.MOV.U32 R122, RZ, RZ, R64 ;  /* 0x000000ffff7a7224 */ /* 0x000fe200078e0040 */
[----:B------:R-:W-:Y:S02]  /*5e10*/  MOV R121, R55 ;  /* 0x0000003700797202 */ /* 0x000fe40000000f00 */
[----:B------:R-:W-:Y:S01]  /*5e20*/  MOV R129, R40 ;  /* 0x0000002800817202 */ /* 0x000fe20000000f00 */
[----:B------:R-:W-:Y:S01]  /*5e30*/  IMAD.MOV.U32 R133, RZ, RZ, R154 ;  /* 0x000000ffff857224 */ /* 0x000fe200078e009a */
[----:B------:R-:W-:Y:S01]  /*5e40*/  MOV R123, R65 ;  /* 0x00000041007b7202 */ /* 0x000fe20000000f00 */
[----:B------:R-:W-:Y:S01]  /*5e50*/  LDSM.16.MT88.4 R36, [R204+0x19000] ;  /* 0x01900000cc24783b */ /* 0x000fe20000004200 */
[----:B-1----:R-:W-:Y:S01]  /*5e60*/  FFMA.FTZ R0, R199, UR15, -R2 ;  /* 0x0000000fc7007c23 */ /* 0x002fe20008010802 */
[----:B------:R-:W-:-:S03]  /*5e70*/  IMAD.MOV.U32 R199, RZ, RZ, R209 ;  /* 0x000000ffffc77224 */ /* 0x000fc600078e00d1 */
[----:B------:R1:W3:Y:S01]  /*5e80*/  MUFU.EX2 R170, R0 ;  /* 0x0000000000aa7308 */ /* 0x0002e20000000800 */
[C---:B--2---:R-:W-:Y:S06]  /*5e90*/  HMMA.16816.F32.BF16 R72, R4.reuse, R18, R180 ;  /* 0x000000120448723c */ /* 0x044fec00000418b4 */
[----:B------:R-:W-:Y:S01]  /*5ea0*/  HMMA.16816.F32.BF16 R76, R4, R16, R124 ;  /* 0x00000010044c723c */ /* 0x000fe2000004187c */
[----:B----4-:R-:W-:Y:S02]  /*5eb0*/  IMAD.MOV.U32 R181, RZ, RZ, R23 ;  /* 0x000000ffffb57224 */ /* 0x010fe400078e0017 */
[--C-:B-1----:R-:W-:Y:S01]  /*5ec0*/  FFMA.FTZ R0, R197, UR15, -R2.reuse ;  /* 0x0000000fc5007c23 */ /* 0x102fe20008010802 */
[----:B------:R-:W-:Y:S01]  /*5ed0*/  MOV R197, R210 ;  /* 0x000000d200c57202 */ /* 0x000fe20000000f00 */
[----:B------:R-:W-:Y:S01]  /*5ee0*/  LDSM.16.MT88.4 R16, [R206+0x19000] ;  /* 0x01900000ce10783b */ /* 0x000fe20000004200 */
[----:B------:R-:W-:Y:S01]  /*5ef0*/  MOV R182, R22 ;  /* 0x0000001600b67202 */ /* 0x000fe20000000f00 */
[----:B------:R1:W-:Y:S02]  /*5f00*/  MUFU.EX2 R160, R0 ;  /* 0x0000000000a07308 */ /* 0x0003e40000000800 */
[----:B------:R2:W5:Y:S04]  /*5f10*/  LDL.LU R210, [R1+0x5c] ;  /* 0x00005c0001d27983 */ /* 0x0005680000300800 */
[----:B------:R2:W5:Y:S04]  /*5f20*/  LDL.LU R209, [R1+0x58] ;  /* 0x0000580001d17983 */ /* 0x0005680000300800 */
[----:B------:R2:W5:Y:S04]  /*5f30*/  LDL.LU R208, [R1+0x54] ;  /* 0x0000540001d07983 */ /* 0x0005680000300800 */
[----:B------:R2:W5:Y:S01]  /*5f40*/  LDL.LU R169, [R1+0x50] ;  /* 0x0000500001a97983 */ /* 0x0005620000300800 */
[----:B-1----:R-:W-:-:S03]  /*5f50*/  FFMA.FTZ R0, R231, UR15, -R2 ;  /* 0x0000000fe7007c23 */ /* 0x002fc60008010802 */
[----:B------:R2:W5:Y:S04]  /*5f60*/  LDL.LU R168, [R1+0x4c] ;  /* 0x00004c0001a87983 */ /* 0x0005680000300800 */
[----:B------:R2:W5:Y:S04]  /*5f70*/  LDL.LU R151, [R1+0x48] ;  /* 0x0000480001977983 */ /* 0x0005680000300800 */
[----:B------:R2:W5:Y:S04]  /*5f80*/  LDL.LU R13, [R1+0x44] ;  /* 0x00004400010d7983 */ /* 0x0005680000300800 */
[----:B------:R2:W5:Y:S04]  /*5f90*/  LDL.LU R12, [R1+0x40] ;  /* 0x00004000010c7983 */ /* 0x0005680000300800 */
[----:B------:R-:W1:Y:S01]  /*5fa0*/  LDSM.16.MT88.4 R20, [R207+0x19000] ;  /* 0x01900000cf14783b */ /* 0x000e620000004200 */
[----:B------:R-:W4:Y:S01]  /*5fb0*/  MUFU.EX2 R163, R0 ;  /* 0x0000000000a37308 */ /* 0x000f220000000800 */
[----:B------:R-:W-:Y:S01]  /*5fc0*/  IMAD.MOV.U32 R128, RZ, RZ, R41 ;  /* 0x000000ffff807224 */ /* 0x000fe200078e0029 */
[----:B------:R-:W-:Y:S01]  /*5fd0*/  HMMA.16816.F32.BF16 R64, R4, R24, R188 ;  /* 0x000000180440723c */ /* 0x000fe200000418bc */
[----:B------:R-:W-:-:S02]  /*5fe0*/  IMAD.MOV.U32 R130, RZ, RZ, R43 ;  /* 0x000000ffff827224 */ /* 0x000fc400078e002b */
[----:B------:R-:W2:Y:S03]  /*5ff0*/  LDSM.16.MT88.4 R40, [R205+0x1b000] ;  /* 0x01b00000cd28783b */ /* 0x000ea60000004200 */
[----:B------:R-:W-:Y:S01]  /*6000*/  HMMA.16816.F32.BF16 R52, R4, R26, R236 ;  /* 0x0000001a0434723c */ /* 0x000fe200000418ec */
[----:B------:R-:W2:Y:S01]  /*6010*/  LDSM.16.MT88.4 R24, [R205+0x1d000] ;  /* 0x01d00000cd18783b */ /* 0x000ea20000004200 */
[----:B------:R-:W-:-:S05]  /*6020*/  MOV R132, R153 ;  /* 0x0000009900847202 */ /* 0x000fca0000000f00 */
[----:B------:R-:W-:Y:S02]  /*6030*/  F2FP.BF16.F32.PACK_AB R4, R146, R182 ;  /* 0x000000b69204723e */ /* 0x000fe400000010ff */
[----:B---3--:R-:W-:Y:S02]  /*6040*/  F2FP.BF16.F32.PACK_AB R5, R170, R181 ;  /* 0x000000b5aa05723e */ /* 0x008fe400000010ff */
[----:B------:R-:W-:Y:S02]  /*6050*/  F2FP.BF16.F32.PACK_AB R6, R155, R147 ;  /* 0x000000939b06723e */ /* 0x000fe400000010ff */
[----:B----4-:R-:W-:Y:S01]  /*6060*/  F2FP.BF16.F32.PACK_AB R7, R163, R160 ;  /* 0x000000a0a307723e */ /* 0x010fe200000010ff */
[----:B------:R-:W-:Y:S01]  /*6070*/  IMAD.MOV.U32 R153, RZ, RZ, R109 ;  /* 0x000000ffff997224 */ /* 0x000fe200078e006d */
[----:B------:R-:W-:Y:S01]  /*6080*/  MOV R154, R108 ;  /* 0x0000006c009a7202 */ /* 0x000fe20000000f00 */
[----:B------:R-:W-:Y:S01]  /*6090*/  IMAD.MOV.U32 R231, RZ, RZ, R111 ;  /* 0x000000ffffe77224 */ /* 0x000fe200078e006f */
[----:B------:R-:W-:-:S03]  /*60a0*/  MOV R183, R110 ;  /* 0x0000006e00b77202 */ /* 0x000fc60000000f00 */
[----:B------:R-:W-:Y:S01]  /*60b0*/  HMMA.16816.F32.BF16 R108, R4, R32, R112 ;  /* 0x00000020046c723c */ /* 0x000fe20000041870 */
[----:B------:R-:W-:Y:S01]  /*60c0*/  MOV R134, R171 ;  /* 0x000000ab00867202 */ /* 0x000fe20000000f00 */
[----:B------:R-:W-:-:S04]  /*60d0*/  IMAD.MOV.U32 R167, RZ, RZ, R129 ;  /* 0x000000ffffa77224 */ /* 0x000fc800078e0081 */
[----:B------:R-:W-:Y:S01]  /*60e0*/  HMMA.16816.F32.BF16 R112, R4, R34, R116 ;  /* 0x000000220470723c */ /* 0x000fe20000041874 */
[----:B------:R-:W3:Y:S01]  /*60f0*/  LDSM.16.MT88.4 R32, [R207+0x1b000] ;  /* 0x01b00000cf20783b */ /* 0x000ee20000004200 */
[----:B------:R-:W-:Y:S01]  /*6100*/  MOV R166, R128 ;  /* 0x0000008000a67202 */ /* 0x000fe20000000f00 */
[----:B------:R-:W-:-:S03]  /*6110*/  IMAD.MOV.U32 R180, RZ, RZ, R131 ;  /* 0x000000ffffb47224 */ /* 0x000fc600078e0083 */
[----:B-1----:R-:W-:Y:S01]  /*6120*/  HMMA.16816.F32.BF16 R116, R4, R20, R120 ;  /* 0x000000140474723c */ /* 0x002fe20000041878 */
[----:B------:R-:W-:-:S05]  /*6130*/  MOV R171, R130 ;  /* 0x0000008200ab7202 */ /* 0x000fca0000000f00 */
[C---:B------:R-:W-:Y:S01]  /*6140*/  HMMA.16816.F32.BF16 R120, R4.reuse, R22, R244 ;  /* 0x000000160478723c */ /* 0x040fe200000418f4 */
[----:B------:R-:W1:Y:S05]  /*6150*/  LDSM.16.MT88.4 R20, [R206+0x1b000] ;  /* 0x01b00000ce14783b */ /* 0x000e6a0000004200 */
[C---:B------:R-:W-:Y:S06]  /*6160*/  HMMA.16816.F32.BF16 R124, R4.reuse, R16, R240 ;  /* 0x00000010047c723c */ /* 0x040fec00000418f0 */
[C---:B------:R-:W-:Y:S01]  /*6170*/  HMMA.16816.F32.BF16 R128, R4.reuse, R18, R200 ;  /* 0x000000120480723c */ /* 0x040fe200000418c8 */
[----:B------:R-:W4:Y:S05]  /*6180*/  LDSM.16.MT88.4 R16, [R204+0x1d000] ;  /* 0x01d00000cc10783b */ /* 0x000f2a0000004200 */
[C---:B--2---:R-:W-:Y:S06]  /*6190*/  HMMA.16816.F32.BF16 R140, R4.reuse, R40, R140 ;  /* 0x00000028048c723c */ /* 0x044fec000004188c */
[C---:B------:R-:W-:Y:S06]  /*61a0*/  HMMA.16816.F32.BF16 R164, R4.reuse, R42, R164 ;  /* 0x0000002a04a4723c */ /* 0x040fec00000418a4 */
[----:B------:R-:W-:Y:S01]  /*61b0*/  HMMA.16816.F32.BF16 R40, R4, R24, R44 ;  /* 0x000000180428723c */ /* 0x000fe2000004182c */
[----:B------:R-:W-:Y:S01]  /*61c0*/  FFMA.FTZ R0, R11, UR15, -R8 ;  /* 0x0000000f0b007c23 */ /* 0x000fe20008010808 */
[----:B------:R-:W-:-:S03]  /*61d0*/  MOV R188, R180 ;  /* 0x000000b400bc7202 */ /* 0x000fc60000000f00 */
[----:B------:R2:W4:Y:S01]  /*61e0*/  MUFU.EX2 R11, R0 ;  /* 0x00000000000b7308 */ /* 0x0005220000000800 */
[----:B------:R-:W-:Y:S01]  /*61f0*/  MOV R190, R231 ;  /* 0x000000e700be7202 */ /* 0x000fe20000000f00 */
[----:B------:R-:W-:Y:S01]  /*6200*/  HMMA.16816.F32.BF16 R132, R4, R28, R132 ;  /* 0x0000001c0484723c */ /* 0x000fe20000041884 */
[----:B------:R-:W-:Y:S01]  /*6210*/  MOV R231, R161 ;  /* 0x000000a100e77202 */ /* 0x000fe20000000f00 */
[----:B------:R-:W-:-:S04]  /*6220*/  IMAD.MOV.U32 R189, RZ, RZ, R183 ;  /* 0x000000ffffbd7224 */ /* 0x000fc800078e00b7 */
[C---:B------:R-:W-:Y:S01]  /*6230*/  HMMA.16816.F32.BF16 R136, R4.reuse, R30, R136 ;  /* 0x0000001e0488723c */ /* 0x040fe20000041888 */
[----:B------:R-:W4:Y:S01]  /*6240*/  LDSM.16.MT88.4 R28, [R207+0x1d000] ;  /* 0x01d00000cf1c783b */ /* 0x000f220000004200 */
[----:B------:R-:W-:Y:S01]  /*6250*/  IMAD.MOV.U32 R191, RZ, RZ, R197 ;  /* 0x000000ffffbf7224 */ /* 0x000fe200078e00c5 */
[----:B------:R-:W-:Y:S01]  /*6260*/  MOV R180, R199 ;  /* 0x000000c700b47202 */ /* 0x000fe20000000f00 */
[----:B------:R-:W-:Y:S02]  /*6270*/  IMAD.MOV.U32 R183, RZ, RZ, R198 ;  /* 0x000000ffffb77224 */ /* 0x000fe400078e00c6 */
[----:B---3--:R-:W-:Y:S01]  /*6280*/  HMMA.16816.F32.BF16 R248, R4, R32, R248 ;  /* 0x0000002004f8723c */ /* 0x008fe200000418f8 */
[----:B--2---:R-:W-:Y:S01]  /*6290*/  FFMA.FTZ R0, R188, UR15, -R8 ;  /* 0x0000000fbc007c23 */ /* 0x004fe20008010808 */
[----:B------:R-:W-:-:S04]  /*62a0*/  IMAD.MOV.U32 R161, RZ, RZ, R196 ;  /* 0x000000ffffa17224 */ /* 0x000fc800078e00c4 */
[C---:B------:R-:W-:Y:S01]  /*62b0*/  HMMA.16816.F32.BF16 R192, R4.reuse, R34, R192 ;  /* 0x0000002204c0723c */ /* 0x040fe200000418c0 */
[----:B------:R-:W-:Y:S05]  /*62c0*/  LDSM.16.MT88.4 R32, [R204+0x1f000] ;  /* 0x01f00000cc20783b */ /* 0x000fea0000004200 */
[----:B-1----:R-:W-:Y:S01]  /*62d0*/  HMMA.16816.F32.BF16 R244, R4, R22, R176 ;  /* 0x0000001604f4723c */ /* 0x002fe200000418b0 */
[----:B------:R-:W-:-:S06]  /*62e0*/  IMAD.MOV.U32 R46, RZ, RZ, R43 ;  /* 0x000000ffff2e7224 */ /* 0x000fcc00078e002b */
[----:B------:R-:W-:Y:S01]  /*62f0*/  IMAD.MOV.U32 R179, RZ, RZ, R231 ;  /* 0x000000ffffb37224 */ /* 0x000fe200078e00e7 */
[----:B------:R-:W-:Y:S01]  /*6300*/  HMMA.16816.F32.BF16 R200, R4, R20, R184 ;  /* 0x0000001404c8723c */ /* 0x000fe200000418b8 */
[----:B------:R1:W2:Y:S01]  /*6310*/  MUFU.EX2 R231, R0 ;  /* 0x0000000000e77308 */ /* 0x0002a20000000800 */
[----:B------:R-:W3:Y:S01]  /*6320*/  LDSM.16.MT88.4 R20, [R205+0x1f000] ;  /* 0x01f00000cd14783b */ /* 0x000ee20000004200 */
[----:B------:R-:W-:-:S03]  /*6330*/  IMAD.MOV.U32 R44, RZ, RZ, R40 ;  /* 0x000000ffff2c7224 */ /* 0x000fc600078e0028 */
[----:B----4-:R-:W-:Y:S01]  /*6340*/  HMMA.16816.F32.BF16 R196, R4, R16, R172 ;  /* 0x0000001004c4723c */ /* 0x010fe200000418ac */
[----:B------:R-:W-:Y:S01]  /*6350*/  IMAD.MOV.U32 R43, RZ, RZ, R161 ;  /* 0x000000ffff2b7224 */ /* 0x000fe200078e00a1 */
[----:B------:R-:W-:Y:S01]  /*6360*/  MOV R40, R162 ;  /* 0x000000a200287202 */ /* 0x000fe20000000f00 */
[----:B------:R-:W-:-:S04]  /*6370*/  IMAD.MOV.U32 R161, RZ, RZ, R9 ;  /* 0x000000ffffa17224 */ /* 0x000fc800078e0009 */
[----:B------:R-:W-:Y:S02]  /*6380*/  MOV R172, R42 ;  /* 0x0000002a00ac7202 */ /* 0x000fe40000000f00 */
[----:B------:R-:W-:Y:S01]  /*6390*/  MOV R42, R160 ;  /* 0x000000a0002a7202 */ /* 0x000fe20000000f00 */
[--C-:B-1----:R-:W-:Y:S01]  /*63a0*/  FFMA.FTZ R0, R233, UR15, -R8.reuse ;  /* 0x0000000fe9007c23 */ /* 0x102fe20008010808 */
[----:B------:R-:W-:Y:S01]  /*63b0*/  MOV R160, R171 ;  /* 0x000000ab00a07202 */ /* 0x000fe20000000f00 */
[C---:B------:R-:W-:Y:S01]  /*63c0*/  HMMA.16816.F32.BF16 R240, R4.reuse, R18, R56 ;  /* 0x0000001204f0723c */ /* 0x040fe20000041838 */
[----:B------:R-:W-:Y:S01]  /*63d0*/  IMAD.MOV.U32 R233, RZ, RZ, R11 ;  /* 0x000000ffffe97224 */ /* 0x000fe200078e000b */
[----:B------:R1:W-:Y:S01]  /*63e0*/  MUFU.EX2 R171, R0 ;  /* 0x0000000000ab7308 */ /* 0x0003e20000000800 */
[----:B------:R-:W-:Y:S01]  /*63f0*/  MOV R162, R10 ;  /* 0x0000000a00a27202 */ /* 0x000fe20000000f00 */
[----:B------:R-:W-:Y:S02]  /*6400*/  LDSM.16.MT88.4 R16, [R206+0x1f000] ;  /* 0x01f00000ce10783b */ /* 0x000fe40000004200 */
[C---:B------:R-:W-:Y:S06]  /*6410*/  HMMA.16816.F32.BF16 R156, R4.reuse, R36, R156 ;  /* 0x00000024049c723c */ /* 0x040fec000004189c */
[----:B------:R-:W-:Y:S01]  /*6420*/  HMMA.16816.F32.BF16 R100, R4, R38, R100 ;  /* 0x000000260464723c */ /* 0x000fe20000041864 */
[----:B------:R-:W4:Y:S01]  /*6430*/  LDSM.16.MT88.4 R36, [R206+0x1d000] ;  /* 0x01d00000ce24783b */ /* 0x000f220000004200 */
[----:B-1----:R-:W-:-:S03]  /*6440*/  FFMA.FTZ R0, R232, UR15, -R8 ;  /* 0x0000000fe8007c23 */ /* 0x002fc60008010808 */
[----:B------:R-:W1:Y:S01]  /*6450*/  LDSM.16.MT88.4 R8, [R207+0x1f000] ;  /* 0x01f00000cf08783b */ /* 0x000e620000004200 */
[----:B------:R-:W-:Y:S02]  /*6460*/  MOV R59, R189 ;  /* 0x000000bd003b7202 */ /* 0x000fe40000000f00 */
[----:B------:R-:W-:Y:S01]  /*6470*/  MOV R45, R41 ;  /* 0x00000029002d7202 */ /* 0x000fe20000000f00 */
[----:B------:R-:W-:Y:S02]  /*6480*/  IMAD.MOV.U32 R41, RZ, RZ, R170 ;  /* 0x000000ffff297224 */ /* 0x000fe400078e00aa */
[----:B------:R2:W-:Y:S01]  /*6490*/  MUFU.EX2 R170, R0 ;  /* 0x0000000000aa7308 */ /* 0x0005e20000000800 */
[----:B------:R-:W-:Y:S01]  /*64a0*/  IMAD.MOV.U32 R57, RZ, RZ, R150 ;  /* 0x000000ffff397224 */ /* 0x000fe200078e0096 */
[----:B------:R-:W-:Y:S01]  /*64b0*/  MOV R174, R191 ;  /* 0x000000bf00ae7202 */ /* 0x000fe20000000f00 */
[----:B------:R-:W-:Y:S01]  /*64c0*/  IMAD.MOV.U32 R173, RZ, RZ, R190 ;  /* 0x000000ffffad7224 */ /* 0x000fe200078e00be */
[----:B------:R-:W-:Y:S01]  /*64d0*/  MOV R178, R183 ;  /* 0x000000b700b27202 */ /* 0x000fe20000000f00 */
[----:B------:R-:W-:Y:S01]  /*64e0*/  IMAD.MOV.U32 R175, RZ, RZ, R180 ;  /* 0x000000ffffaf7224 */ /* 0x000fe200078e00b4 */
[----:B------:R-:W-:Y:S01]  /*64f0*/  HMMA.16816.F32.BF16 R188, R4, R28, R48 ;  /* 0x0000001c04bc723c */ /* 0x000fe20000041830 */
[----:B------:R-:W-:Y:S01]  /*6500*/  MOV R25, R15 ;  /* 0x0000000f00197202 */ /* 0x000fe20000000f00 */
[----:B------:R-:W-:-:S02]  /*6510*/  IMAD.MOV.U32 R58, RZ, RZ, R174 ;  /* 0x000000ffff3a7224 */ /* 0x000fc400078e00ae */
[----:B--2---:R-:W-:-:S04]  /*6520*/  FFMA.FTZ R0, R59, UR15, -R2 ;  /* 0x0000000f3b007c23 */ /* 0x004fc80008010802 */
[----:B------:R2:W-:Y:S01]  /*6530*/  MUFU.EX2 R150, R0 ;  /* 0x0000000000967308 */ /* 0x0005e20000000800 */
[----:B------:R-:W-:Y:S01]  /*6540*/  MOV R48, R173 ;  /* 0x000000ad00307202 */ /* 0x000fe20000000f00 */
[----:B------:R-:W-:Y:S01]  /*6550*/  IMAD.MOV.U32 R56, RZ, RZ, R40 ;  /* 0x000000ffff387224 */ /* 0x000fe200078e0028 */
        /* <DEDUP_REMOVED lines=9> */
[----:B--2---:R-:W-:-:S04]  /*65f0*/  FFMA.FTZ R0, R160, UR15, -R2 ;  /* 0x0000000fa0007c23 */ /* 0x004fc80008010802 */
[----:B------:R2:W1:Y:S01]  /*6600*/  MUFU.EX2 R15, R0 ;  /* 0x00000000000f7308 */ /* 0x0004620000000800 */
[----:B------:R-:W-:Y:S01]  /*6610*/  HMMA.16816.F32.BF16 R180, R4, R30, R68 ;  /* 0x0000001e04b4723c */ /* 0x000fe20000041844 */
[----:B------:R-:W-:Y:S01]  /*6620*/  IMAD.MOV.U32 R175, RZ, RZ, R14 ;  /* 0x000000ffffaf7224 */ /* 0x000fe200078e000e */
[----:B------:R-:W-:Y:S01]  /*6630*/  MOV R59, R41 ;  /* 0x00000029003b7202 */ /* 0x000fe20000000f00 */
[----:B------:R-:W-:-:S03]  /*6640*/  IMAD.MOV.U32 R62, RZ, RZ, R153 ;  /* 0x000000ffff3e7224 */ /* 0x000fc600078e0099 */
[----:B---3--:R-:W-:Y:S01]  /*6650*/  HMMA.16816.F32.BF16 R28, R4, R20, R84 ;  /* 0x00000014041c723c */ /* 0x008fe20000041854 */
[----:B------:R-:W-:Y:S01]  /*6660*/  IMAD.MOV.U32 R69, RZ, RZ, R26 ;  /* 0x000000ffff457224 */ /* 0x000fe200078e001a */
[----:B------:R-:W-:Y:S01]  /*6670*/  MOV R68, R27 ;  /* 0x0000001b00447202 */ /* 0x000fe20000000f00 */
[----:B--2---:R-:W-:-:S03]  /*6680*/  FFMA.FTZ R0, R161, UR15, -R2 ;  /* 0x0000000fa1007c23 */ /* 0x004fc60008010802 */
[C---:B------:R-:W-:Y:S01]  /*6690*/  HMMA.16816.F32.BF16 R160, R4.reuse, R32, R96 ;  /* 0x0000002004a0723c */ /* 0x040fe20000041860 */
[----:B------:R-:W-:Y:S01]  /*66a0*/  IMAD.MOV.U32 R85, RZ, RZ, R24 ;  /* 0x000000ffff557224 */ /* 0x000fe200078e0018 */
[----:B------:R-:W-:Y:S02]  /*66b0*/  MOV R84, R25 ;  /* 0x0000001900547202 */ /* 0x000fe40000000f00 */
[----:B------:R-:W-:Y:S02]  /*66c0*/  MOV R47, R152 ;  /* 0x00000098002f7202 */ /* 0x000fe40000000f00 */
[----:B------:R-:W-:Y:S01]  /*66d0*/  MOV R63, R154 ;  /* 0x0000009a003f7202 */ /* 0x000fe20000000f00 */
[C---:B------:R-:W-:Y:S01]  /*66e0*/  HMMA.16816.F32.BF16 R32, R4.reuse, R34, R104 ;  /* 0x000000220420723c */ /* 0x040fe20000041868 */
[----:B------:R-:W-:Y:S01]  /*66f0*/  MOV R232, R174 ;  /* 0x000000ae00e87202 */ /* 0x000fe20000000f00 */
[----:B------:R-:W2:Y:S01]  /*6700*/  LDSM.16.MT88.4 R152, [R204+0x19800] ;  /* 0x01980000cc98783b */ /* 0x000ea20000004200 */
        /* <DEDUP_REMOVED lines=8> */
[C---:B------:R-:W-:Y:S01]  /*6790*/  HMMA.16816.F32.BF16 R24, R4.reuse, R22, R92 ;  /* 0x000000160418723c */ /* 0x040fe2000004185c */
[----:B------:R-:W-:Y:S05]  /*67a0*/  LDSM.16.MT88.4 R40, [R205+0x19800] ;  /* 0x01980000cd28783b */ /* 0x000fea0000004200 */
[----:B----4-:R-:W-:Y:S01]  /*67b0*/  HMMA.16816.F32.BF16 R184, R4, R36, R88 ;  /* 0x0000002404b8723c */ /* 0x010fe20000041858 */
[----:B------:R-:W-:Y:S01]  /*67c0*/  IMAD.MOV.U32 R95, RZ, RZ, R173 ;  /* 0x000000ffff5f7224 */ /* 0x000fe200078e00ad */
[----:B------:R-:W-:Y:S01]  /*67d0*/  MOV R92, R172 ;  /* 0x000000ac005c7202 */ /* 0x000fe20000000f00 */
[----:B------:R-:W-:-:S02]  /*67e0*/  IMAD.MOV.U32 R94, RZ, RZ, R175 ;  /* 0x000000ffff5e7224 */ /* 0x000fc400078e00af */
[----:B------:R-:W-:Y:S01]  /*67f0*/  FFMA.FTZ R2, R48, UR15, -R2 ;  /* 0x0000000f30027c23 */ /* 0x000fe20008010802 */
[----:B------:R3:W-:Y:S01]  /*6800*/  MUFU.EX2 R14, R0 ;  /* 0x00000000000e7308 */ /* 0x0007e20000000800 */
[----:B------:R-:W-:Y:S01]  /*6810*/  HMMA.16816.F32.BF16 R172, R4, R16, R64 ;  /* 0x0000001004ac723c */ /* 0x000fe20000041840 */
[----:B------:R-:W4:Y:S01]  /*6820*/  LDSM.16.MT88.4 R64, [R204+0x1b800] ;  /* 0x01b80000cc40783b */ /* 0x000f220000004200 */
[----:B------:R-:W-:-:S03]  /*6830*/  IMAD.MOV.U32 R87, RZ, RZ, R62 ;  /* 0x000000ffff577224 */ /* 0x000fc600078e003e */
[----:B------:R-:W-:Y:S01]  /*6840*/  LDSM.16.MT88.4 R96, [R204+0x1d800] ;  /* 0x01d80000cc60783b */ /* 0x000fe20000004200 */
[C---:B-1----:R-:W-:Y:S06]  /*6850*/  HMMA.16816.F32.BF16 R20, R4.reuse, R8, R76 ;  /* 0x000000080414723c */ /* 0x042fec000004184c */
[C---:B------:R-:W-:Y:S01]  /*6860*/  HMMA.16816.F32.BF16 R176, R4.reuse, R38, R80 ;  /* 0x0000002604b0723c */ /* 0x040fe20000041850 */
[----:B------:R-:W-:Y:S01]  /*6870*/  MOV R107, R49 ;  /* 0x00000031006b7202 */ /* 0x000fe20000000f00 */
[----:B------:R-:W-:Y:S01]  /*6880*/  IMAD.MOV.U32 R71, RZ, RZ, R50 ;  /* 0x000000ffff477224 */ /* 0x000fe200078e0032 */
[----:B------:R-:W-:Y:S01]  /*6890*/  MOV R70, R51 ;  /* 0x0000003300467202 */ /* 0x000fe20000000f00 */
[----:B------:R1:W2:Y:S01]  /*68a0*/  MUFU.EX2 R3, R2 ;  /* 0x0000000200037308 */ /* 0x0002a20000000800 */
[----:B------:R-:W-:Y:S01]  /*68b0*/  LDSM.16.MT88.4 R48, [R207+0x19800] ;  /* 0x01980000cf30783b */ /* 0x000fe20000004200 */
[C---:B------:R-:W-:Y:S03]  /*68c0*/  HMMA.16816.F32.BF16 R8, R4.reuse, R10, R72 ;  /* 0x0000000a0408723c */ /* 0x040fe60000041848 */
[----:B------:R-:W-:Y:S03]  /*68d0*/  LDSM.16.MT88.4 R72, [R205+0x1b800] ;  /* 0x01b80000cd48783b */ /* 0x000fe60000004200 */
[----:B------:R-:W-:Y:S01]  /*68e0*/  HMMA.16816.F32.BF16 R16, R4, R18, R52 ;  /* 0x000000120410723c */ /* 0x000fe20000041834 */
[----:B------:R-:W-:Y:S04]  /*68f0*/  LDSM.16.MT88.4 R80, [R207+0x1b800] ;  /* 0x01b80000cf50783b */ /* 0x000fe80000004200 */
[----:B------:R-:W-:Y:S02]  /*6900*/  LDSM.16.MT88.4 R88, [R206+0x1b800] ;  /* 0x01b80000ce58783b */ /* 0x000fe40000004200 */
[----:B------:R-:W-:Y:S01]  /*6910*/  MOV R4, R56 ;  /* 0x0000003800047202 */ /* 0x000fe20000000f00 */
[----:B------:R-:W-:Y:S01]  /*6920*/  IMAD.MOV.U32 R5, RZ, RZ, R57 ;  /* 0x000000ffff057224 */ /* 0x000fe200078e0039 */
[----:B------:R-:W-:Y:S01]  /*6930*/  MOV R6, R58 ;  /* 0x0000003a00067202 */ /* 0x000fe20000000f00 */
[----:B------:R-:W-:-:S02]  /*6940*/  IMAD.MOV.U32 R7, RZ, RZ, R59 ;  /* 0x000000ffff077224 */ /* 0x000fc400078e003b */
[----:B------:R-:W4:Y:S01]  /*6950*/  LDSM.16.MT88.4 R56, [R206+0x19800] ;  /* 0x01980000ce38783b */ /* 0x000f220000004200 */
[----:B---3--:R-:W-:Y:S01]  /*6960*/  MOV R0, R144 ;  /* 0x0000009000007202 */ /* 0x008fe20000000f00 */
[----:B-1----:R-:W-:Y:S01]  /*6970*/  IMAD.MOV.U32 R2, RZ, RZ, R145 ;  /* 0x000000ffff027224 */ /* 0x002fe200078e0091 */
[----:B------:R-:W-:Y:S01]  /*6980*/  MOV R76, R146 ;  /* 0x00000092004c7202 */ /* 0x000fe20000000f00 */
[----:B------:R-:W-:Y:S01]  /*6990*/  IMAD.MOV.U32 R77, RZ, RZ, R147 ;  /* 0x000000ffff4d7224 */ /* 0x000fe200078e0093 */
[----:B------:R-:W-:Y:S02]  /*69a0*/  F2FP.BF16.F32.PACK_AB R144, R231, R233 ;  /* 0x000000e9e790723e */ /* 0x000fe400000010ff */
[----:B------:R-:W-:Y:S02]  /*69b0*/  F2FP.BF16.F32.PACK_AB R145, R15, R150 ;  /* 0x000000960f91723e */ /* 0x000fe400000010ff */
[----:B------:R-:W-:Y:S02]  /*69c0*/  F2FP.BF16.F32.PACK_AB R146, R170, R171 ;  /* 0x000000abaa92723e */ /* 0x000fe400000010ff */
[----:B--2---:R-:W-:Y:S01]  /*69d0*/  F2FP.BF16.F32.PACK_AB R147, R3, R14 ;  /* 0x0000000e0393723e */ /* 0x004fe200000010ff */
[----:B------:R-:W-:Y:S01]  /*69e0*/  IMAD.MOV.U32 R106, RZ, RZ, R60 ;  /* 0x000000ffff6a7224 */ /* 0x000fe200078e003c */
[----:B------:R-:W-:-:S02]  /*69f0*/  MOV R105, R61 ;  /* 0x0000003d00697202 */ /* 0x000fc40000000f00 */
[----:B------:R-:W-:-:S03]  /*6a00*/  MOV R86, R63 ;  /* 0x0000003f00567202 */ /* 0x000fc60000000f00 */
[C---:B------:R-:W-:Y:S06]  /*6a10*/  HMMA.16816.F32.BF16 R156, R144.reuse, R152, R156 ;  /* 0x00000098909c723c */ /* 0x040fec000004189c */
[C---:B------:R-:W-:Y:S06]  /*6a20*/  HMMA.16816.F32.BF16 R152, R144.reuse, R154, R100 ;  /* 0x0000009a9098723c */ /* 0x040fec0000041864 */
[----:B----4-:R-:W-:Y:S01]  /*6a30*/  HMMA.16816.F32.BF16 R60, R144, R64, R132 ;  /* 0x00000040903c723c */ /* 0x010fe20000041884 */
[----:B------:R-:W-:-:S05]  /*6a40*/  MOV R103, R47 ;  /* 0x0000002f00677202 */ /* 0x000fca0000000f00 */
[C---:B------:R-:W-:Y:S01]  /*6a50*/  HMMA.16816.F32.BF16 R36, R144.reuse, R40, R108 ;  /* 0x000000289024723c */ /* 0x040fe2000004186c */
[----:B------:R-:W-:Y:S01]  /*6a60*/  MOV R134, R4 ;  /* 0x0000000400867202 */ /* 0x000fe20000000f00 */
[----:B------:R-:W-:Y:S01]  /*6a70*/  IMAD.MOV.U32 R133, RZ, RZ, R5 ;  /* 0x000000ffff857224 */ /* 0x000fe200078e0005 */
[----:B------:R-:W-:Y:S02]  /*6a80*/  MOV R132, R6 ;  /* 0x0000000600847202 */ /* 0x000fe40000000f00 */
[----:B------:R-:W-:Y:S01]  /*6a90*/  MOV R4, R71 ;  /* 0x0000004700047202 */ /* 0x000fe20000000f00 */
[----:B------:R-:W-:Y:S01]  /*6aa0*/  HMMA.16816.F32.BF16 R52, R144, R56, R124 ;  /* 0x000000389034723c */ /* 0x000fe2000004187c */
[----:B------:R-:W-:Y:S01]  /*6ab0*/  MOV R109, R68 ;  /* 0x00000044006d7202 */ /* 0x000fe20000000f00 */
[----:B------:R-:W-:Y:S01]  /*6ac0*/  IMAD.MOV.U32 R110, RZ, RZ, R69 ;  /* 0x000000ffff6e7224 */ /* 0x000fe200078e0045 */
[----:B------:R-:W-:-:S03]  /*6ad0*/  MOV R111, R70 ;  /* 0x00000046006f7202 */ /* 0x000fc60000000f00 */
[C---:B------:R-:W-:Y:S01]  /*6ae0*/  HMMA.16816.F32.BF16 R68, R144.reuse, R72, R140 ;  /* 0x000000489044723c */ /* 0x040fe2000004188c */
[----:B------:R-:W-:Y:S02]  /*6af0*/  IMAD.MOV.U32 R124, RZ, RZ, R94 ;  /* 0x000000ffff7c7224 */ /* 0x000fe400078e005e */
[----:B------:R-:W-:Y:S01]  /*6b00*/  FADD.FTZ R2, R2, R132 ;  /* 0x0000008402027221 */ /* 0x000fe20000010000 */
[----:B------:R-:W-:Y:S02]  /*6b10*/  IMAD.MOV.U32 R135, RZ, RZ, R103 ;  /* 0x000000ffff877224 */ /* 0x000fe400078e0067 */
[----:B------:R-:W-:Y:S01]  /*6b20*/  FADD.FTZ R0, R0, R133 ;  /* 0x0000008500007221 */ /* 0x000fe20000010000 */
[----:B------:R-:W-:Y:S01]  /*6b30*/  IMAD.MOV.U32 R143, RZ, RZ, R107 ;  /* 0x000000ffff8f7224 */ /* 0x000fe200078e006b */
[----:B------:R-:W-:Y:S01]  /*6b40*/  MOV R125, R95 ;  /* 0x0000005f007d7202 */ /* 0x000fe20000000f00 */
[----:B------:R-:W-:Y:S01]  /*6b50*/  IMAD.MOV.U32 R126, RZ, RZ, R84 ;  /* 0x000000ffff7e7224 */ /* 0x000fe200078e0054 */
[----:B------:R-:W-:Y:S01]  /*6b60*/  MOV R141, R124 ;  /* 0x0000007c008d7202 */ /* 0x000fe20000000f00 */
[----:B------:R-:W-:Y:S01]  /*6b70*/  IMAD.MOV.U32 R78, RZ, RZ, R44 ;  /* 0x000000ffff4e7224 */ /* 0x000fe200078e002c */
[----:B------:R-:W-:Y:S01]  /*6b80*/  MOV R140, R143 ;  /* 0x0000008f008c7202 */ /* 0x000fe20000000f00 */
[----:B------:R-:W-:Y:S01]  /*6b90*/  FADD.FTZ R2, R134, R2 ;  /* 0x0000000286027221 */ /* 0x000fe20000010000 */
[----:B------:R-:W-:Y:S01]  /*6ba0*/  MOV R79, R45 ;  /* 0x0000002d004f7202 */ /* 0x000fe20000000f00 */
[----:B------:R-:W-:Y:S01]  /*6bb0*/  FADD.FTZ R0, R135, R0 ;  /* 0x0000000087007221 */ /* 0x000fe20000010000 */
[----:B------:R-:W-:Y:S01]  /*6bc0*/  IMAD.MOV.U32 R93, RZ, RZ, R46 ;  /* 0x000000ffff5d7224 */ /* 0x000fe200078e002e */
[----:B------:R-:W-:Y:S01]  /*6bd0*/  MOV R5, R77 ;  /* 0x0000004d00057202 */ /* 0x000fe20000000f00 */
[----:B------:R-:W-:Y:S01]  /*6be0*/  HMMA.16816.F32.BF16 R44, R144, R48, R116 ;  /* 0x00000030902c723c */ /* 0x000fe20000041874 */
[----:B------:R-:W-:Y:S01]  /*6bf0*/  IMAD.MOV.U32 R6, RZ, RZ, R76 ;  /* 0x000000ffff067224 */ /* 0x000fe200078e004c */
[----:B------:R-:W-:Y:S01]  /*6c00*/  MOV R143, R126 ;  /* 0x0000007e008f7202 */ /* 0x000fe20000000f00 */
[----:B------:R-:W-:Y:S01]  /*6c10*/  IMAD.MOV.U32 R100, RZ, RZ, R78 ;  /* 0x000000ffff647224 */ /* 0x000fe200078e004e */
[----:B------:R-:W-:Y:S01]  /*6c20*/  MOV R101, R79 ;  /* 0x0000004f00657202 */ /* 0x000fe20000000f00 */
[----:B------:R-:W-:-:S02]  /*6c30*/  IMAD.MOV.U32 R142, RZ, RZ, R125 ;  /* 0x000000ffff8e7224 */ /* 0x000fc400078e007d */
[----:B------:R-:W-:Y:S01]  /*6c40*/  FADD.FTZ R2, R140, R2 ;  /* 0x000000028c027221 */ /* 0x000fe20000010000 */
[----:B------:R-:W-:Y:S01]  /*6c50*/  MOV R117, R87 ;  /* 0x0000005700757202 */ /* 0x000fe20000000f00 */
[----:B------:R-:W-:Y:S02]  /*6c60*/  IMAD.MOV.U32 R116, RZ, RZ, R86 ;  /* 0x000000ffff747224 */ /* 0x000fe400078e0056 */
[----:B------:R-:W-:Y:S01]  /*6c70*/  FADD.FTZ R0, R141, R0 ;  /* 0x000000008d007221 */ /* 0x000fe20000010000 */
[----:B------:R-:W-:Y:S01]  /*6c80*/  MOV R127, R85 ;  /* 0x00000055007f7202 */ /* 0x000fe20000000f00 */
[C---:B------:R-:W-:Y:S01]  /*6c90*/  HMMA.16816.F32.BF16 R76, R144.reuse, R80, R248 ;  /* 0x00000050904c723c */ /* 0x040fe200000418f8 */
[----:B------:R-:W-:Y:S01]  /*6ca0*/  MOV R118, R104 ;  /* 0x0000006800767202 */ /* 0x000fe20000000f00 */
[----:B------:R-:W-:Y:S01]  /*6cb0*/  IMAD.MOV.U32 R119, RZ, RZ, R105 ;  /* 0x000000ffff777224 */ /* 0x000fe200078e0069 */
[----:B------:R-:W-:Y:S01]  /*6cc0*/  MOV R108, R106 ;  /* 0x0000006a006c7202 */ /* 0x000fe20000000f00 */
[----:B------:R-:W-:Y:S01]  /*6cd0*/  FADD.FTZ R2, R142, R2 ;  /* 0x000000028e027221 */ /* 0x000fe20000010000 */
[----:B------:R-:W1:Y:S01]  /*6ce0*/  LDSM.16.MT88.4 R104, [R205+0x1d800] ;  /* 0x01d80000cd68783b */ /* 0x000e620000004200 */
[----:B------:R-:W-:Y:S01]  /*6cf0*/  HMMA.16816.F32.BF16 R40, R144, R42, R112 ;  /* 0x0000002a9028723c */ /* 0x000fe20000041870 */
[----:B------:R-:W-:Y:S01]  /*6d00*/  IMAD.MOV.U32 R249, RZ, RZ, R5 ;  /* 0x000000fffff97224 */ /* 0x000fe200078e0005 */
[----:B------:R-:W-:Y:S01]  /*6d10*/  MOV R248, R7 ;  /* 0x0000000700f87202 */ /* 0x000fe20000000f00 */
[----:B------:R-:W2:Y:S01]  /*6d20*/  LDSM.16.MT88.4 R112, [R207+0x1d800] ;  /* 0x01d80000cf70783b */ /* 0x000ea20000004200 */
[----:B------:R-:W-:-:S02]  /*6d30*/  FADD.FTZ R0, R143, R0 ;  /* 0x000000008f007221 */ /* 0x000fc40000010000 */
[C---:B------:R-:W-:Y:S01]  /*6d40*/  HMMA.16816.F32.BF16 R48, R144.reuse, R50, R120 ;  /* 0x000000329030723c */ /* 0x040fe20000041878 */
[----:B------:R-:W3:Y:S05]  /*6d50*/  LDSM.16.MT88.4 R120, [R206+0x1d800] ;  /* 0x01d80000ce78783b */ /* 0x000eea0000004200 */
[C---:B------:R-:W-:Y:S01]  /*6d60*/  HMMA.16816.F32.BF16 R56, R144.reuse, R58, R128 ;  /* 0x0000003a9038723c */ /* 0x040fe20000041880 */
[----:B------:R-:W4:Y:S05]  /*6d70*/  LDSM.16.MT88.4 R128, [R204+0x1f800] ;  /* 0x01f80000cc80783b */ /* 0x000f2a0000004200 */
[C---:B------:R-:W-:Y:S01]  /*6d80*/  HMMA.16816.F32.BF16 R64, R144.reuse, R66, R136 ;  /* 0x000000429040723c */ /* 0x040fe20000041888 */
[----:B------:R-:W4:Y:S05]  /*6d90*/  LDSM.16.MT88.4 R136, [R205+0x1f800] ;  /* 0x01f80000cd88783b */ /* 0x000f2a0000004200 */
[C---:B------:R-:W-:Y:S01]  /*6da0*/  HMMA.16816.F32.BF16 R72, R144.reuse, R74, R164 ;  /* 0x0000004a9048723c */ /* 0x040fe200000418a4 */
[----:B------:R-:W4:Y:S05]  /*6db0*/  LDSM.16.MT88.4 R164, [R207+0x1f800] ;  /* 0x01f80000cfa4783b */ /* 0x000f2a0000004200 */
[C---:B------:R-:W-:Y:S06]  /*6dc0*/  HMMA.16816.F32.BF16 R80, R144.reuse, R82, R192 ;  /* 0x000000529050723c */ /* 0x040fec00000418c0 */
[----:B------:R-:W-:Y:S01]  /*6dd0*/  HMMA.16816.F32.BF16 R84, R144, R88, R200 ;  /* 0x000000589054723c */ /* 0x000fe200000418c8 */
[----:B------:R-:W-:-:S02]  /*6de0*/  MOV R194, R4 ;  /* 0x0000000400c27202 */ /* 0x000fc40000000f00 */
[----:B------:R-:W-:Y:S02]  /*6df0*/  MOV R195, R6 ;  /* 0x0000000600c37202 */ /* 0x000fe40000000f00 */
[----:B------:R-:W4:Y:S01]  /*6e00*/  LDSM.16.MT88.4 R4, [R206+0x1f800] ;  /* 0x01f80000ce04783b */ /* 0x000f220000004200 */
[----:B------:R-:W-:Y:S01]  /*6e10*/  HMMA.16816.F32.BF16 R88, R144, R90, R244 ;  /* 0x0000005a9058723c */ /* 0x000fe200000418f4 */
[----:B------:R-:W-:Y:S01]  /*6e20*/  MOV R200, R117 ;  /* 0x0000007500c87202 */ /* 0x000fe20000000f00 */
[----:B------:R-:W-:Y:S01]  /*6e30*/  IMAD.MOV.U32 R202, RZ, RZ, R119 ;  /* 0x000000ffffca7224 */ /* 0x000fe200078e0077 */
[----:B------:R-:W-:-:S04]  /*6e40*/  MOV R201, R118 ;  /* 0x0000007600c97202 */ /* 0x000fc80000000f00 */
[----:B------:R-:W-:Y:S02]  /*6e50*/  IMAD.MOV.U32 R247, RZ, RZ, R116 ;  /* 0x000000fffff77224 */ /* 0x000fe400078e0074 */
[----:B------:R-:W-:Y:S02]  /*6e60*/  FADD.FTZ R0, R200, R0 ;  /* 0x00000000c8007221 */ /* 0x000fe40000010000 */
[----:B------:R-:W-:Y:S01]  /*6e70*/  FADD.FTZ R2, R247, R2 ;  /* 0x00000002f7027221 */ /* 0x000fe20000010000 */
[----:B------:R-:W-:Y:S01]  /*6e80*/  MOV R203, R109 ;  /* 0x0000006d00cb7202 */ /* 0x000fe20000000f00 */
[----:B------:R-:W-:Y:S02]  /*6e90*/  IMAD.MOV.U32 R192, RZ, RZ, R110 ;  /* 0x000000ffffc07224 */ /* 0x000fe400078e006e */
[----:B------:R-:W-:Y:S01]  /*6ea0*/  FADD.FTZ R0, R202, R0 ;  /* 0x00000000ca007221 */ /* 0x000fe20000010000 */
[----:B------:R-:W-:Y:S01]  /*6eb0*/  FADD.FTZ R2, R201, R2 ;  /* 0x00000002c9027221 */ /* 0x000fe20000010000 */
[----:B------:R-:W-:-:S02]  /*6ec0*/  MOV R193, R111 ;  /* 0x0000006f00c17202 */ /* 0x000fc40000000f00 */
[----:B------:R-:W-:Y:S01]  /*6ed0*/  FADD.FTZ R0, R192, R0 ;  /* 0x00000000c0007221 */ /* 0x000fe20000010000 */
[----:B------:R-:W-:-:S03]  /*6ee0*/  FADD.FTZ R2, R203, R2 ;  /* 0x00000002cb027221 */ /* 0x000fc60000010000 */
[----:B------:R-:W-:Y:S01]  /*6ef0*/  FADD.FTZ R0, R194, R0 ;  /* 0x00000000c2007221 */ /* 0x000fe20000010000 */
[----:B------:R-:W-:Y:S01]  /*6f00*/  FADD.FTZ R2, R193, R2 ;  /* 0x00000002c1027221 */ /* 0x000fe20000010000 */
[----:B------:R-:W-:Y:S02]  /*6f10*/  MOV R250, R108 ;  /* 0x0000006c00fa7202 */ /* 0x000fe40000000f00 */
[----:B------:R-:W-:Y:S01]  /*6f20*/  FADD.FTZ R0, R248, R0 ;  /* 0x00000000f8007221 */ /* 0x000fe20000010000 */
[----:B------:R-:W-:Y:S01]  /*6f30*/  FADD.FTZ R2, R195, R2 ;  /* 0x00000002c3027221 */ /* 0x000fe20000010000 */
[----:B------:R-:W-:Y:S02]  /*6f40*/  MOV R251, R127 ;  /* 0x0000007f00fb7202 */ /* 0x000fe40000000f00 */
[----:B------:R-:W-:Y:S01]  /*6f50*/  FADD.FTZ R0, R250, R0 ;  /* 0x00000000fa007221 */ /* 0x000fe20000010000 */
[----:B------:R-:W-:-:S03]  /*6f60*/  FADD.FTZ R2, R249, R2 ;  /* 0x00000002f9027221 */ /* 0x000fc60000010000 */
[----:B------:R-:W-:Y:S01]  /*6f70*/  FADD.FTZ R0, R232, R0 ;  /* 0x00000000e8007221 */ /* 0x000fe20000010000 */
[----:B------:R-:W-:Y:S01]  /*6f80*/  FADD.FTZ R2, R251, R2 ;  /* 0x00000002fb027221 */ /* 0x000fe20000010000 */
[----:B------:R-:W-:Y:S01]  /*6f90*/  IMAD.MOV.U32 R102, RZ, RZ, R92 ;  /* 0x000000ffff667224 */ /* 0x000fe200078e005c */
[----:B------:R-:W-:Y:S01]  /*6fa0*/  MOV R103, R93 ;  /* 0x0000005d00677202 */ /* 0x000fe20000000f00 */
[----:B------:R-:W-:Y:S01]  /*6fb0*/  FADD.FTZ R0, R150, R0 ;  /* 0x0000000096007221 */ /* 0x000fe20000010000 */
[----:B------:R-:W-:-:S03]  /*6fc0*/  FADD.FTZ R2, R233, R2 ;  /* 0x00000002e9027221 */ /* 0x000fc60000010000 */
[----:B------:R-:W-:Y:S01]  /*6fd0*/  FADD.FTZ R0, R15, R0 ;  /* 0x000000000f007221 */ /* 0x000fe20000010000 */
[----:B------:R-:W-:Y:S01]  /*6fe0*/  FADD.FTZ R2, R231, R2 ;  /* 0x00000002e7027221 */ /* 0x000fe20000010000 */
[----:B------:R-:W-:Y:S02]  /*6ff0*/  HMMA.16816.F32.BF16 R92, R144, R96, R196 ;  /* 0x00000060905c723c */ /* 0x000fe400000418c4 */
[----:B------:R-:W-:Y:S01]  /*7000*/  FADD.FTZ R0, R14, R0 ;  /* 0x000000000e007221 */ /* 0x000fe20000010000 */
[----:B------:R-:W-:-:S03]  /*7010*/  FADD.FTZ R2, R171, R2 ;  /* 0x00000002ab027221 */ /* 0x000fc60000010000 */
[----:B-1----:R-:W-:Y:S01]  /*7020*/  HMMA.16816.F32.BF16 R100, R144, R104, R100 ;  /* 0x000000689064723c */ /* 0x002fe20000041864 */
[----:B------:R-:W-:-:S05]  /*7030*/  FADD.FTZ R247, R170, R2 ;  /* 0x00000002aaf77221 */ /* 0x000fca0000010000 */
[----:B--2---:R-:W-:Y:S01]  /*7040*/  HMMA.16816.F32.BF16 R108, R144, R112, R188 ;  /* 0x00000070906c723c */ /* 0x004fe200000418bc */
[----:B------:R-:W-:-:S05]  /*7050*/  FADD.FTZ R246, R3, R0 ;  /* 0x0000000003f67221 */ /* 0x000fca0000010000 */
[C---:B---3--:R-:W-:Y:S06]  /*7060*/  HMMA.16816.F32.BF16 R116, R144.reuse, R120, R184 ;  /* 0x000000789074723c */ /* 0x048fec00000418b8 */
[C---:B----4-:R-:W-:Y:S06]  /*7070*/  HMMA.16816.F32.BF16 R124, R144.reuse, R128, R160 ;  /* 0x00000080907c723c */ /* 0x050fec00000418a0 */
        /* <DEDUP_REMOVED lines=10> */
[----:B------:R-:W-:Y:S01]  /*7120*/  HMMA.16816.F32.BF16 R144, R144, R6, R16 ;  /* 0x000000069090723c */ /* 0x000fe20000041810 */
[----:B------:R-:W-:-:S08]  /*7130*/  NOP ;  /* 0x0000000000007918 */ /* 0x000fd00000000000 */
[----:B------:R-:W-:-:S15]  /*7140*/  @!P0 BRA `(.L_x_294) ;  /* 0x0000009000008947 */ /* 0x000fde0003800000 */
[----:B------:R-:W2:Y:S01]  /*7150*/  LDL R248, [R1+0x8] ;  /* 0x0000080001f87983 */ /* 0x000ea20000100800 */
[----:B------:R-:W-:Y:S01]  /*7160*/  ULDC UR4, c[0x0][0x2d0] ;  /* 0x0000b40000047ab9 */ /* 0x000fe20000000800 */
[----:B------:R-:W-:-:S04]  /*7170*/  DEPBAR.LE SB0, 0x0 ;  /* 0x000080000000791a */ /* 0x000fc80000000000 */
[----:B------:R-:W3:Y:S04]  /*7180*/  LDL R249, [R1+0xc] ;  /* 0x00000c0001f97983 */ /* 0x000ee80000100800 */
[----:B------:R-:W4:Y:S04]  /*7190*/  LDL.64 R250, [R1+0x28] ;  /* 0x0000280001fa7983 */ /* 0x000f280000100a00 */
[----:B------:R-:W4:Y:S01]  /*71a0*/  LDL.64 R232, [R1+0x30] ;  /* 0x0000300001e87983 */ /* 0x000f220000100a00 */
[----:B-----5:R-:W-:Y:S01]  /*71b0*/  ISETP.GE.AND P6, PT, R168, UR4, PT ;  /* 0x00000004a8007c0c */ /* 0x020fe2000bfc6270 */
[----:B------:R-:W-:Y:S01]  /*71c0*/  UIADD3 UR20, UR22, -0x2, URZ ;  /* 0xfffffffe16147890 */ /* 0x000fe2000fffe03f */
[----:B------:R-:W-:Y:S01]  /*71d0*/  ISETP.GE.AND P4, PT, R252, UR4, PT ;  /* 0x00000004fc007c0c */ /* 0x000fe2000bf86270 */
[----:B------:R-:W-:Y:S01]  /*71e0*/  BAR.SYNC.DEFER_BLOCKING 0x0 ;  /* 0x0000000000007b1d */ /* 0x000fe20000010000 */
[----:B------:R-:W-:-:S02]  /*71f0*/  UISETP.GE.AND UP0, UPT, UR22, 0x3, UPT ;  /* 0x000000031600788c */ /* 0x000fc4000bf06270 */
[----:B------:R-:W-:Y:S01]  /*7200*/  USHF.R.S32.HI UR10, URZ, 0x1f, UR20 ;  /* 0x0000001f3f0a7899 */ /* 0x000fe20008011414 */
[----:B------:R-:W-:-:S06]  /*7210*/  IMAD.U32 R0, RZ, RZ, UR20 ;  /* 0x00000014ff007e24 */ /* 0x000fcc000f8e00ff */
[----:B------:R-:W1:Y:S08]  /*7220*/  @!P6 LDC.64 R4, c[0x0][0x220] ;  /* 0x00008800ff04eb82 */ /* 0x000e700000000a00 */
[----:B------:R-:W1:Y:S01]  /*7230*/  @!P4 LDC.64 R8, c[0x0][0x220] ;  /* 0x00008800ff08cb82 */ /* 0x000e620000000a00 */
[----:B------:R-:W-:Y:S07]  /*7240*/  @P6 STS.128 [R230+0x18000], RZ ;  /* 0x018000ffe6006388 */ /* 0x000fee0000000c00 */
[----:B------:R-:W1:Y:S08]  /*7250*/  @!P6 LDC.64 R14, c[0x0][0x220] ;  /* 0x00008800ff0eeb82 */ /* 0x000e700000000a00 */
[----:B------:R-:W1:Y:S01]  /*7260*/  @!P4 LDC.64 R18, c[0x0][0x220] ;  /* 0x00008800ff12cb82 */ /* 0x000e620000000a00 */
[----:B--2---:R-:W-:-:S02]  /*7270*/  ISETP.GE.AND P5, PT, R248, UR4, PT ;  /* 0x00000004f8007c0c */ /* 0x004fc4000bfa6270 */
[----:B---3--:R-:W-:Y:S01]  /*7280*/  ISETP.GE.AND P3, PT, R249, UR4, PT ;  /* 0x00000004f9007c0c */ /* 0x008fe2000bf66270 */
[----:B------:R-:W-:Y:S01]  /*7290*/  UIMAD UR4, UR12, UR20, URZ ;  /* 0x000000140c0472a4 */ /* 0x000fe2000f8e023f */
[----:B----4-:R-:W-:-:S03]  /*72a0*/  IMAD.MOV.U32 R3, RZ, RZ, R251 ;  /* 0x000000ffff037224 */ /* 0x010fc600078e00fb */
[----:B------:R-:W-:-:S06]  /*72b0*/  UIMAD UR4, UR10, UR13, UR4 ;  /* 0x0000000d0a0472a4 */ /* 0x000fcc000f8e0204 */
[----:B------:R-:W2:Y:S01]  /*72c0*/  @!P5 LDC.64 R6, c[0x0][0x220] ;  /* 0x00008800ff06db82 */ /* 0x000ea20000000a00 */
[----:B------:R-:W-:Y:S01]  /*72d0*/  IMAD.MOV.U32 R2, RZ, RZ, R232 ;  /* 0x000000ffff027224 */ /* 0x000fe200078e00e8 */
[----:B------:R-:W3:Y:S03]  /*72e0*/  S2R R233, SR_TID.X ;  /* 0x0000000000e97919 */ /* 0x000ee60000002100 */
[----:B------:R-:W-:-:S03]  /*72f0*/  IMAD.WIDE.U32 R2, R0, UR13, R2 ;  /* 0x0000000d00027c25 */ /* 0x000fc6000f8e0002 */
[----:B------:R-:W4:Y:S01]  /*7300*/  @!P3 LDC.64 R10, c[0x0][0x220] ;  /* 0x00008800ff0abb82 */ /* 0x000f220000000a00 */
[----:B------:R-:W-:Y:S01]  /*7310*/  VIADD R3, R3, UR4 ;  /* 0x0000000403037c36 */ /* 0x000fe20008000000 */
[----:B-1----:R-:W-:-:S04]  /*7320*/  @!P6 LEA R4, P1, R2, R4, 0x1 ;  /* 0x000000040204e211 */ /* 0x002fc800078208ff */
[C---:B------:R-:W-:Y:S02]  /*7330*/  @!P6 LEA.HI.X R5, R2.reuse, R5, R3, 0x1, P1 ;  /* 0x000000050205e211 */ /* 0x040fe400008f0c03 */
[----:B------:R-:W1:Y:S01]  /*7340*/  @!P5 LDC.64 R16, c[0x0][0x220] ;  /* 0x00008800ff10db82 */ /* 0x000e620000000a00 */
[C---:B------:R-:W-:Y:S02]  /*7350*/  IADD3 R0, P1, R2.reuse, UR33, RZ ;  /* 0x0000002102007c10 */ /* 0x040fe4000ff3e0ff */
[----:B------:R-:W-:Y:S01]  /*7360*/  @!PT LDS RZ, [RZ] ;  /* 0x00000000fffff984 */ /* 0x000fe20000000800 */
[----:B------:R-:W-:Y:S01]  /*7370*/  @!PT LDS RZ, [RZ] ;  /* 0x00000000fffff984 */ /* 0x000fe20000000800 */
[----:B------:R-:W-:Y:S01]  /*7380*/  @!PT LDS RZ, [RZ] ;  /* 0x00000000fffff984 */ /* 0x000fe20000000800 */
[----:B------:R4:W-:Y:S04]  /*7390*/  @!P6 LDGSTS.E.BYPASS.LTC128B.128 [R230+0x18000], desc[UR30][R4.64] ;  /* 0x1800000004e6efae */ /* 0x0009e8000b901d5e */
[----:B------:R-:W-:Y:S01]  /*73a0*/  @P5 STS.128 [R230+0x1a000], RZ ;  /* 0x01a000ffe6005388 */ /* 0x000fe20000000c00 */
[----:B------:R-:W1:Y:S01]  /*73b0*/  @!P3 LDC.64 R20, c[0x0][0x220] ;  /* 0x00008800ff14bb82 */ /* 0x000e620000000a00 */
[----:B--2---:R-:W-:-:S04]  /*73c0*/  @!P5 LEA R6, P0, R2, R6, 0x1 ;  /* 0x000000060206d211 */ /* 0x004fc800078008ff */
[C---:B------:R-:W-:Y:S02]  /*73d0*/  @!P5 LEA.HI.X R7, R2.reuse, R7, R3, 0x1, P0 ;  /* 0x000000070207d211 */ /* 0x040fe400000f0c03 */
[----:B------:R-:W-:-:S03]  /*73e0*/  @!P4 LEA R8, P0, R2, R8, 0x1 ;  /* 0x000000080208c211 */ /* 0x000fc600078008ff */
[----:B------:R-:W-:Y:S01]  /*73f0*/  @!PT LDS RZ, [RZ] ;  /* 0x00000000fffff984 */ /* 0x000fe20000000800 */
[----:B------:R-:W-:Y:S01]  /*7400*/  @!PT LDS RZ, [RZ] ;  /* 0x00000000fffff984 */ /* 0x000fe20000000800 */
[----:B------:R-:W-:Y:S01]  /*7410*/  @!PT LDS RZ, [RZ] ;  /* 0x00000000fffff984 */ /* 0x000fe20000000800 */
[----:B------:R2:W-:Y:S01]  /*7420*/  @!P5 LDGSTS.E.BYPASS.LTC128B.128 [R230+0x1a000], desc[UR30][R6.64+0x80] ;  /* 0x1a00008006e6dfae */ /* 0x0005e2000b901d5e */
[C-C-:B------:R-:W-:Y:S01]  /*7430*/  @!P4 LEA.HI.X R9, R2.reuse, R9, R3.reuse, 0x1, P0 ;  /* 0x000000090209c211 */ /* 0x140fe200000f0c03 */
[----:B---3--:R-:W-:Y:S01]  /*7440*/  IMAD.SHL.U32 R233, R233, 0x2, RZ ;  /* 0x00000002e9e97824 */ /* 0x008fe200078e00ff */
[C---:B----4-:R-:W-:Y:S01]  /*7450*/  @!P3 LEA R10, P0, R2.reuse, R10, 0x1 ;  /* 0x0000000a020ab211 */ /* 0x050fe200078008ff */
[----:B------:R-:W-:Y:S03]  /*7460*/  @P4 STS.128 [R230+0x1c000], RZ ;  /* 0x01c000ffe6004388 */ /* 0x000fe60000000c00 */
[----:B------:R-:W-:Y:S01]  /*7470*/  @!P3 LEA.HI.X R11, R2, R11, R3, 0x1, P0 ;  /* 0x0000000b020bb211 */ /* 0x000fe200000f0c03 */
[----:B------:R-:W-:Y:S01]  /*7480*/  @!PT LDS RZ, [RZ] ;  /* 0x00000000fffff984 */ /* 0x000fe20000000800 */
[----:B------:R-:W-:Y:S01]  /*7490*/  @!PT LDS RZ, [RZ] ;  /* 0x00000000fffff984 */ /* 0x000fe20000000800 */
[----:B------:R-:W-:Y:S01]  /*74a0*/  @!PT LDS RZ, [RZ] ;  /* 0x00000000fffff984 */ /* 0x000fe20000000800 */
[----:B------:R3:W-:Y:S01]  /*74b0*/  @!P4 LDGSTS.E.BYPASS.LTC128B.128 [R230+0x1c000], desc[UR30][R8.64+0x100] ;  /* 0x1c00010008e6cfae */ /* 0x0007e2000b901d5e */
[----:B------:R-:W-:Y:S02]  /*74c0*/  LOP3.LUT R233, R233, 0x6, RZ, 0xc0, !PT ;  /* 0x00000006e9e97812 */ /* 0x000fe400078ec0ff */
[----:B------:R-:W-:Y:S01]  /*74d0*/  IADD3.X R4, R3, UR14, RZ, P1, !PT ;  /* 0x0000000e03047c10 */ /* 0x000fe20008ffe4ff */
[----:B------:R-:W-:Y:S01]  /*74e0*/  @P3 STS.128 [R230+0x1e000], RZ ;  /* 0x01e000ffe6003388 */ /* 0x000fe20000000c00 */
[----:B------:R-:W-:-:S02]  /*74f0*/  @!P6 LEA R14, P1, R0, R14, 0x1 ;  /* 0x0000000e000ee211 */ /* 0x000fc400078208ff */
[C---:B-1----:R-:W-:Y:S01]  /*7500*/  @!P3 LEA R2, P0, R0.reuse, R20, 0x1 ;  /* 0x000000140002b211 */ /* 0x042fe200078008ff */
[----:B------:R-:W-:Y:S01]  /*7510*/  @!PT LDS RZ, [RZ] ;  /* 0x00000000fffff984 */ /* 0x000fe20000000800 */
[----:B------:R-:W-:Y:S01]  /*7520*/  @!PT LDS RZ, [RZ] ;  /* 0x00000000fffff984 */ /* 0x000fe20000000800 */
[----:B------:R-:W-:Y:S01]  /*7530*/  @!PT LDS RZ, [RZ] ;  /* 0x00000000fffff984 */ /* 0x000fe20000000800 */
[----:B------:R-:W-:Y:S01]  /*7540*/  @!P3 LDGSTS.E.BYPASS.LTC128B.128 [R230+0x1e000], desc[UR30][R10.64+0x180] ;  /* 0x1e0001800ae6bfae */ /* 0x000fe2000b901d5e */
[C-C-:B------:R-:W-:Y:S02]  /*7550*/  @!P6 LEA.HI.X R15, R0.reuse, R15, R4.reuse, 0x1, P1 ;  /* 0x0000000f000fe211 */ /* 0x140fe400008f0c04 */
[C---:B------:R-:W-:Y:S01]  /*7560*/  @!P3 LEA.HI.X R3, R0.reuse, R21, R4, 0x1, P0 ;  /* 0x000000150003b211 */ /* 0x040fe200000f0c04 */
[----:B------:R-:W-:Y:S04]  /*7570*/  @P6 STS.128 [R230+0x19000], RZ ;  /* 0x019000ffe6006388 */ /* 0x000fe80000000c00 */
[----:B------:R-:W-:Y:S01]  /*7580*/  @!PT LDS RZ, [RZ] ;  /* 0x00000000fffff984 */ /* 0x000fe20000000800 */
[----:B------:R-:W-:Y:S01]  /*7590*/  @!PT LDS RZ, [RZ] ;  /* 0x00000000fffff984 */ /* 0x000fe20000000800 */
[----:B------:R-:W-:Y:S01]  /*75a0*/  @!PT LDS RZ, [RZ] ;  /* 0x00000000fffff984 */ /* 0x000fe20000000800 */
[----:B------:R-:W-:Y:S01]  /*75b0*/  @!P6 LDGSTS.E.BYPASS.LTC128B.128 [R230+0x19000], desc[UR30][R14.64] ;  /* 0x190000000ee6efae */ /* 0x000fe2000b901d5e */
[----:B--2---:R-:W-:-:S03]  /*75c0*/  @!P4 LEA R6, P1, R0, R18, 0x1 ;  /* 0x000000120006c211 */ /* 0x004fc600078208ff */
[----:B------:R-:W-:Y:S01]  /*75d0*/  @P5 STS.128 [R230+0x1b000], RZ ;  /* 0x01b000ffe6005388 */ /* 0x000fe20000000c00 */
[C---:B------:R-:W-:Y:S02]  /*75e0*/  @!P4 LEA.HI.X R7, R0.reuse, R19, R4, 0x1, P1 ;  /* 0x000000130007c211 */ /* 0x040fe400008f0c04 */
[----:B---3--:R-:W-:-:S04]  /*75f0*/  @!P5 LEA R8, P2, R0, R16, 0x1 ;  /* 0x000000100008d211 */ /* 0x008fc800078408ff */
[----:B------:R-:W-:-:S05]  /*7600*/  @!P5 LEA.HI.X R9, R0, R17, R4, 0x1, P2 ;  /* 0x000000110009d211 */ /* 0x000fca00010f0c04 */
        /* <DEDUP_REMOVED lines=13> */
[----:B------:R2:W-:Y:S04]  /*76e0*/  @!P3 LDGSTS.E.BYPASS.LTC128B.128 [R230+0x1f000], desc[UR30][R2.64+0x180] ;  /* 0x1f00018002e6bfae */ /* 0x0005e8000b901d5e */
[----:B------:R-:W-:Y:S04]  /*76f0*/  LDSM.16.M88.4 R20, [R151+0x10000] ;  /* 0x010000009714783b */ /* 0x000fe80000000200 */
[----:B------:R-:W-:Y:S04]  /*7700*/  LDSM.16.M88.4 R32, [R151+0x10800] ;  /* 0x010800009720783b */ /* 0x000fe80000000200 */
[----:B------:R-:W-:Y:S04]  /*7710*/  LDSM.16.M88.4 R28, [R151+0x11000] ;  /* 0x01100000971c783b */ /* 0x000fe80000000200 */
[----:B------:R-:W-:Y:S04]  /*7720*/  LDSM.16.M88.4 R24, [R151+0x11800] ;  /* 0x011800009718783b */ /* 0x000fe80000000200 */
[----:B-1----:R-:W1:Y:S04]  /*7730*/  LDSM.16.M88.4 R4, [R210] ;  /* 0x00000000d204783b */ /* 0x002e680000000200 */
[----:B------:R-:W-:Y:S04]  /*7740*/  LDSM.16.M88.4 R8, [R211] ;  /* 0x00000000d308783b */ /* 0x000fe80000000200 */
[----:B------:R-:W3:Y:S04]  /*7750*/  LDSM.16.M88.4 R172, [R214] ;  /* 0x00000000d6ac783b */ /* 0x000ee80000000200 */
[----:B------:R-:W4:Y:S04]  /*7760*/  LDSM.16.M88.4 R196, [R229] ;  /* 0x00000000e5c4783b */ /* 0x000f280000000200 */
[----:B------:R-:W2:Y:S04]  /*7770*/  LDSM.16.M88.4 R200, [R228] ;  /* 0x00000000e4c8783b */ /* 0x000ea80000000200 */
[----:B------:R-:W-:Y:S04]  /*7780*/  LDSM.16.M88.4 R240, [R209+0x10800] ;  /* 0x01080000d1f0783b */ /* 0x000fe80000000200 */
[----:B------:R-:W-:Y:S04]  /*7790*/  LDSM.16.M88.4 R236, [R209+0x11800] ;  /* 0x01180000d1ec783b */ /* 0x000fe80000000200 */
[----:B------:R-:W-:Y:S04]  /*77a0*/  LDSM.16.M88.4 R248, [R208+0x1000] ;  /* 0x00100000d0f8783b */ /* 0x000fe80000000200 */
[----:B------:R-:W0:Y:S01]  /*77b0*/  LDGDEPBAR ;  /* 0x00000000000079af */ /* 0x000e220000000000 */
[C---:B-1----:R-:W-:Y:S06]  /*77c0*/  HMMA.16816.F32.BF16 R16, R4.reuse, R20, RZ ;  /* 0x000000140410723c */ /* 0x042fec00000418ff */
[C---:B------:R-:W-:Y:S06]  /*77d0*/  HMMA.16816.F32.BF16 R20, R4.reuse, R22, RZ ;  /* 0x000000160414723c */ /* 0x040fec00000418ff */
[C---:B------:R-:W-:Y:S06]  /*77e0*/  HMMA.16816.F32.BF16 R188, R4.reuse, R32, RZ ;  /* 0x0000002004bc723c */ /* 0x040fec00000418ff */
[C---:B------:R-:W-:Y:S01]  /*77f0*/  HMMA.16816.F32.BF16 R192, R4.reuse, R34, RZ ;  /* 0x0000002204c0723c */ /* 0x040fe200000418ff */
[----:B------:R-:W1:Y:S05]  /*7800*/  LDSM.16.M88.4 R32, [R227] ;  /* 0x00000000e320783b */ /* 0x000e6a0000000200 */
[C---:B------:R-:W-:Y:S06]  /*7810*/  HMMA.16816.F32.BF16 R184, R4.reuse, R28, RZ ;  /* 0x0000001c04b8723c */ /* 0x040fec00000418ff */
[C---:B------:R-:W-:Y:S01]  /*7820*/  HMMA.16816.F32.BF16 R180, R4.reuse, R30, RZ ;  /* 0x0000001e04b4723c */ /* 0x040fe200000418ff */
[----:B------:R-:W-:Y:S05]  /*7830*/  LDSM.16.M88.4 R28, [R209+0x10000] ;  /* 0x01000000d11c783b */ /* 0x000fea0000000200 */
[C---:B------:R-:W-:Y:S06]  /*7840*/  HMMA.16816.F32.BF16 R176, R4.reuse, R24, RZ ;  /* 0x0000001804b0723c */ /* 0x040fec00000418ff */
[----:B------:R-:W-:Y:S01]  /*7850*/  HMMA.16816.F32.BF16 R168, R4, R26, RZ ;  /* 0x0000001a04a8723c */ /* 0x000fe200000418ff */
[----:B------:R-:W1:Y:S05]  /*7860*/  LDSM.16.M88.4 R4, [R213] ;  /* 0x00000000d504783b */ /* 0x000e6a0000000200 */
[C---:B---3--:R-:W-:Y:S06]  /*7870*/  HMMA.16816.F32.BF16 R24, R8.reuse, R172, R16 ;  /* 0x000000ac0818723c */ /* 0x048fec0000041810 */
[C---:B------:R-:W-:Y:S06]  /*7880*/  HMMA.16816.F32.BF16 R20, R8.reuse, R174, R20 ;  /* 0x000000ae0814723c */ /* 0x040fec0000041814 */
[C---:B----4-:R-:W-:Y:S06]  /*7890*/  HMMA.16816.F32.BF16 R16, R8.reuse, R196, R188 ;  /* 0x000000c40810723c */ /* 0x050fec00000418bc */
[C---:B------:R-:W-:Y:S06]  /*78a0*/  HMMA.16816.F32.BF16 R196, R8.reuse, R198, R192 ;  /* 0x000000c608c4723c */ /* 0x040fec00000418c0 */
[C---:B--2---:R-:W-:Y:S01]  /*78b0*/  HMMA.16816.F32.BF16 R192, R8.reuse, R200, R184 ;  /* 0x000000c808c0723c */ /* 0x044fe200000418b8 */
[----:B------:R-:W2:Y:S05]  /*78c0*/  LDSM.16.M88.4 R184, [R209+0x11000] ;  /* 0x01100000d1b8783b */ /* 0x000eaa0000000200 */
[C---:B------:R-:W-:Y:S06]  /*78d0*/  HMMA.16816.F32.BF16 R188, R8.reuse, R202, R180 ;  /* 0x000000ca08bc723c */ /* 0x040fec00000418b4 */
[C---:B-1----:R-:W-:Y:S06]  /*78e0*/  HMMA.16816.F32.BF16 R180, R8.reuse, R32, R176 ;  /* 0x0000002008b4723c */ /* 0x042fec00000418b0 */
[----:B------:R-:W-:Y:S01]  /*78f0*/  HMMA.16816.F32.BF16 R172, R8, R34, R168 ;  /* 0x0000002208ac723c */ /* 0x000fe200000418a8 */
[----:B------:R-:W-:Y:S05]  /*7900*/  LDSM.16.M88.4 R8, [R212] ;  /* 0x00000000d408783b */ /* 0x000fea0000000200 */
[C---:B------:R-:W-:Y:S01]  /*7910*/  HMMA.16816.F32.BF16 R168, R4.reuse, R28, R24 ;  /* 0x0000001c04a8723c */ /* 0x040fe20000041818 */
[----:B------:R-:W-:Y:S05]  /*7920*/  LDSM.16.M88.4 R24, [R208+0x800] ;  /* 0x00080000d018783b */ /* 0x000fea0000000200 */
[C---:B------:R-:W-:Y:S01]  /*7930*/  HMMA.16816.F32.BF16 R32, R4.reuse, R30, R20 ;  /* 0x0000001e0420723c */ /* 0x040fe20000041814 */
[----:B------:R-:W1:Y:S05]  /*7940*/  LDSM.16.M88.4 R28, [R208] ;  /* 0x00000000d01c783b */ /* 0x000e6a0000000200 */
[C---:B------:R-:W-:Y:S06]  /*7950*/  HMMA.16816.F32.BF16 R20, R4.reuse, R240, R16 ;  /* 0x000000f00414723c */ /* 0x040fec0000041810 */
[C---:B--2---:R-:W-:Y:S01]  /*7960*/  HMMA.16816.F32.BF16 R200, R4.reuse, R186, R188 ;  /* 0x000000ba04c8723c */ /* 0x044fe200000418bc */
[----:B------:R-:W2:Y:S05]  /*7970*/  LDSM.16.M88.4 R188, [R208+0x1800] ;  /* 0x00180000d0bc783b */ /* 0x000eaa0000000200 */
[C---:B------:R-:W-:Y:S01]  /*7980*/  HMMA.16816.F32.BF16 R16, R4.reuse, R242, R196 ;  /* 0x000000f20410723c */ /* 0x040fe200000418c4 */
[----:B------:R-:W-:Y:S05]  /*7990*/  LDSM.16.M88.4 R240, [R151+0x13800] ;  /* 0x0138000097f0783b */ /* 0x000fea0000000200 */
[C---:B------:R-:W-:Y:S06]  /*79a0*/  HMMA.16816.F32.BF16 R176, R4.reuse, R184, R192 ;  /* 0x000000b804b0723c */ /* 0x040fec00000418c0 */
[C---:B------:R-:W-:Y:S06]  /*79b0*/  HMMA.16816.F32.BF16 R196, R4.reuse, R236, R180 ;  /* 0x000000ec04c4723c */ /* 0x040fec00000418b4 */
[----:B------:R-:W-:Y:S01]  /*79c0*/  HMMA.16816.F32.BF16 R192, R4, R238, R172 ;  /* 0x000000ee04c0723c */ /* 0x000fe200000418ac */
[----:B------:R-:W-:Y:S04]  /*79d0*/  LDSM.16.M88.4 R4, [R210+0x4000] ;  /* 0x00400000d204783b */ /* 0x000fe80000000200 */
[----:B------:R-:W3:Y:S01]  /*79e0*/  LDSM.16.M88.4 R236, [R151+0x12000] ;  /* 0x0120000097ec783b */ /* 0x000ee20000000200 */
[C---:B-1----:R-:W-:Y:S03]  /*79f0*/  HMMA.16816.F32.BF16 R180, R8.reuse, R30, R32 ;  /* 0x0000001e08b4723c */ /* 0x042fe60000041820 */
[----:B------:R-:W1:Y:S03]  /*7a00*/  LDSM.16.M88.4 R32, [R151+0x12800] ;  /* 0x012800009720783b */ /* 0x000e660000000200 */
[C---:B------:R-:W-:Y:S01]  /*7a10*/  HMMA.16816.F32.BF16 R184, R8.reuse, R28, R168 ;  /* 0x0000001c08b8723c */ /* 0x040fe200000418a8 */
[----:B------:R-:W4:Y:S05]  /*7a20*/  LDSM.16.M88.4 R28, [R151+0x13000] ;  /* 0x01300000971c783b */ /* 0x000f2a0000000200 */
[C---:B------:R-:W-:Y:S06]  /*7a30*/  HMMA.16816.F32.BF16 R172, R8.reuse, R24, R20 ;  /* 0x0000001808ac723c */ /* 0x040fec0000041814 */
[C---:B------:R-:W-:Y:S06]  /*7a40*/  HMMA.16816.F32.BF16 R24, R8.reuse, R26, R16 ;  /* 0x0000001a0818723c */ /* 0x040fec0000041810 */
[C---:B------:R-:W-:Y:S06]  /*7a50*/  HMMA.16816.F32.BF16 R20, R8.reuse, R248, R176 ;  /* 0x000000f80814723c */ /* 0x040fec00000418b0 */
[C---:B------:R-:W-:Y:S01]  /*7a60*/  HMMA.16816.F32.BF16 R16, R8.reuse, R250, R200 ;  /* 0x000000fa0810723c */ /* 0x040fe200000418c8 */
[----:B------:R-:W-:Y:S04]  /*7a70*/  LDSM.16.M88.4 R200, [R209+0x12000] ;  /* 0x01200000d1c8783b */ /* 0x000fe80000000200 */
[----:B------:R-:W-:Y:S01]  /*7a80*/  LDSM.16.M88.4 R248, [R151+0x15000] ;  /* 0x0150000097f8783b */ /* 0x000fe20000000200 */
[C---:B--2---:R-:W-:Y:S03]  /*7a90*/  HMMA.16816.F32.BF16 R168, R8.reuse, R188, R196 ;  /* 0x000000bc08a8723c */ /* 0x044fe600000418c4 */
[----:B------:R-:W-:Y:S03]  /*7aa0*/  LDSM.16.M88.4 R196, [R226] ;  /* 0x00000000e2c4783b */ /* 0x000fe60000000200 */
[----:B------:R-:W-:Y:S01]  /*7ab0*/  HMMA.16816.F32.BF16 R176, R8, R190, R192 ;  /* 0x000000be08b0723c */ /* 0x000fe200000418c0 */
[----:B------:R-:W2:Y:S05]  /*7ac0*/  LDSM.16.M88.4 R8, [R211+0x4000] ;  /* 0x00400000d308783b */ /* 0x000eaa0000000200 */
[C---:B---3--:R-:W-:Y:S06]  /*7ad0*/  HMMA.16816.F32.BF16 R192, R4.reuse, R236, R184 ;  /* 0x000000ec04c0723c */ /* 0x048fec00000418b8 */
[C---:B------:R-:W-:Y:S01]  /*7ae0*/  HMMA.16816.F32.BF16 R188, R4.reuse, R238, R180 ;  /* 0x000000ee04bc723c */ /* 0x040fe200000418b4 */
[----:B------:R-:W3:Y:S05]  /*7af0*/  LDSM.16.M88.4 R236, [R225] ;  /* 0x00000000e1ec783b */ /* 0x000eea0000000200 */
[C---:B-1----:R-:W-:Y:S06]  /*7b00*/  HMMA.16816.F32.BF16 R184, R4.reuse, R32, R172 ;  /* 0x0000002004b8723c */ /* 0x042fec00000418ac */
[C---:B------:R-:W-:Y:S01]  /*7b10*/  HMMA.16816.F32.BF16 R180, R4.reuse, R34, R24 ;  /* 0x0000002204b4723c */ /* 0x040fe20000041818 */
[----:B------:R-:W-:Y:S05]  /*7b20*/  LDSM.16.M88.4 R24, [R223] ;  /* 0x00000000df18783b */ /* 0x000fea0000000200 */
[C---:B----4-:R-:W-:Y:S06]  /*7b30*/  HMMA.16816.F32.BF16 R172, R4.reuse, R28, R20 ;  /* 0x0000001c04ac723c */ /* 0x050fec0000041814 */
[C---:B------:R-:W-:Y:S06]  /*7b40*/  HMMA.16816.F32.BF16 R32, R4.reuse, R30, R16 ;  /* 0x0000001e0420723c */ /* 0x040fec0000041810 */
[C---:B------:R-:W-:Y:S01]  /*7b50*/  HMMA.16816.F32.BF16 R28, R4.reuse, R240, R168 ;  /* 0x000000f0041c723c */ /* 0x040fe200000418a8 */
[----:B------:R-:W1:Y:S05]  /*7b60*/  LDSM.16.M88.4 R168, [R224] ;  /* 0x00000000e0a8783b */ /* 0x000e6a0000000200 */
        /* <DEDUP_REMOVED lines=8> */
[----:B------:R-:W3:Y:S05]  /*7bf0*/  LDSM.16.M88.4 R236, [R209+0x13000] ;  /* 0x01300000d1ec783b */ /* 0x000eea0000000200 */
[C---:B-1----:R-:W-:Y:S01]  /*7c00*/  HMMA.16816.F32.BF16 R176, R8.reuse, R170, R32 ;  /* 0x000000aa08b0723c */ /* 0x042fe20000041820 */
[----:B------:R-:W1:Y:S05]  /*7c10*/  LDSM.16.M88.4 R32, [R209+0x13800] ;  /* 0x01380000d120783b */ /* 0x000e6a0000000200 */
[C---:B------:R-:W-:Y:S06]  /*7c20*/  HMMA.16816.F32.BF16 R180, R8.reuse, R168, R172 ;  /* 0x000000a808b4723c */ /* 0x040fec00000418ac */
[C---:B------:R-:W-:Y:S01]  /*7c30*/  HMMA.16816.F32.BF16 R172, R8.reuse, R24, R28 ;  /* 0x0000001808ac723c */ /* 0x040fe2000004181c */
[----:B------:R-:W-:Y:S05]  /*7c40*/  LDSM.16.M88.4 R28, [R208+0x2000] ;  /* 0x00200000d01c783b */ /* 0x000fea0000000200 */
[----:B------:R-:W-:Y:S01]  /*7c50*/  HMMA.16816.F32.BF16 R168, R8, R26, R20 ;  /* 0x0000001a08a8723c */ /* 0x000fe20000041814 */
[----:B------:R-:W1:Y:S05]  /*7c60*/  LDSM.16.M88.4 R8, [R212+0x4000] ;  /* 0x00400000d408783b */ /* 0x000e6a0000000200 */
[C---:B----4-:R-:W-:Y:S06]  /*7c70*/  HMMA.16816.F32.BF16 R24, R4.reuse, R200, R16 ;  /* 0x000000c80418723c */ /* 0x050fec0000041810 */
[C---:B------:R-:W-:Y:S06]  /*7c80*/  HMMA.16816.F32.BF16 R20, R4.reuse, R202, R192 ;  /* 0x000000ca0414723c */ /* 0x040fec00000418c0 */
        /* <DEDUP_REMOVED lines=8> */
[----:B------:R-:W-:Y:S05]  /*7d10*/  LDSM.16.M88.4 R4, [R210+0x8000] ;  /* 0x00800000d204783b */ /* 0x000fea0000000200 */
[C---:B------:R-:W-:Y:S01]  /*7d20*/  HMMA.16816.F32.BF16 R168, R8.reuse, R28, R24 ;  /* 0x0000001c08a8723c */ /* 0x040fe20000041818 */
[----:B------:R-:W-:Y:S05]  /*7d30*/  LDSM.16.M88.4 R24, [R151+0x14800] ;  /* 0x014800009718783b */ /* 0x000fea0000000200 */
[C---:B------:R-:W-:Y:S01]  /*7d40*/  HMMA.16816.F32.BF16 R32, R8.reuse, R30, R20 ;  /* 0x0000001e0820723c */ /* 0x040fe20000041814 */
[----:B------:R-:W1:Y:S05]  /*7d50*/  LDSM.16.M88.4 R28, [R151+0x14000] ;  /* 0x01400000971c783b */ /* 0x000e6a0000000200 */
[C---:B--2---:R-:W-:Y:S01]  /*7d60*/  HMMA.16816.F32.BF16 R200, R8.reuse, R186, R188 ;  /* 0x000000ba08c8723c */ /* 0x044fe200000418bc */
[----:B------:R-:W2:Y:S05]  /*7d70*/  LDSM.16.M88.4 R188, [R151+0x15800] ;  /* 0x0158000097bc783b */ /* 0x000eaa0000000200 */
[C---:B------:R-:W-:Y:S06]  /*7d80*/  HMMA.16816.F32.BF16 R20, R8.reuse, R240, R16 ;  /* 0x000000f00814723c */ /* 0x040fec0000041810 */
[C---:B------:R-:W-:Y:S01]  /*7d90*/  HMMA.16816.F32.BF16 R16, R8.reuse, R242, R196 ;  /* 0x000000f20810723c */ /* 0x040fe200000418c4 */
[----:B------:R-:W-:Y:S05]  /*7da0*/  LDSM.16.M88.4 R240, [R219] ;  /* 0x00000000dbf0783b */ /* 0x000fea0000000200 */
[C---:B------:R-:W-:Y:S06]  /*7db0*/  HMMA.16816.F32.BF16 R176, R8.reuse, R184, R192 ;  /* 0x000000b808b0723c */ /* 0x040fec00000418c0 */
[C---:B---3--:R-:W-:Y:S06]  /*7dc0*/  HMMA.16816.F32.BF16 R196, R8.reuse, R236, R180 ;  /* 0x000000ec08c4723c */ /* 0x048fec00000418b4 */
[----:B------:R-:W-:Y:S01]  /*7dd0*/  HMMA.16816.F32.BF16 R192, R8, R238, R172 ;  /* 0x000000ee08c0723c */ /* 0x000fe200000418ac */
[----:B------:R-:W-:Y:S04]  /*7de0*/  LDSM.16.M88.4 R8, [R211+0x8000] ;  /* 0x00800000d308783b */ /* 0x000fe80000000200 */
[----:B------:R-:W3:Y:S01]  /*7df0*/  LDSM.16.M88.4 R236, [R222] ;  /* 0x00000000deec783b */ /* 0x000ee20000000200 */
[C---:B-1----:R-:W-:Y:S03]  /*7e00*/  HMMA.16816.F32.BF16 R180, R4.reuse, R30, R32 ;  /* 0x0000001e04b4723c */ /* 0x042fe60000041820 */
[----:B------:R-:W1:Y:S03]  /*7e10*/  LDSM.16.M88.4 R32, [R221] ;  /* 0x00000000dd20783b */ /* 0x000e660000000200 */
[C---:B------:R-:W-:Y:S01]  /*7e20*/  HMMA.16816.F32.BF16 R184, R4.reuse, R28, R168 ;  /* 0x0000001c04b8723c */ /* 0x040fe200000418a8 */
[----:B------:R-:W4:Y:S05]  /*7e30*/  LDSM.16.M88.4 R28, [R220] ;  /* 0x00000000dc1c783b */ /* 0x000f2a0000000200 */
[C---:B------:R-:W-:Y:S06]  /*7e40*/  HMMA.16816.F32.BF16 R172, R4.reuse, R24, R20 ;  /* 0x0000001804ac723c */ /* 0x040fec0000041814 */
[C---:B------:R-:W-:Y:S06]  /*7e50*/  HMMA.16816.F32.BF16 R24, R4.reuse, R26, R16 ;  /* 0x0000001a0418723c */ /* 0x040fec0000041810 */
[C---:B------:R-:W-:Y:S06]  /*7e60*/  HMMA.16816.F32.BF16 R20, R4.reuse, R248, R176 ;  /* 0x000000f80414723c */ /* 0x040fec00000418b0 */
[C---:B------:R-:W-:Y:S01]  /*7e70*/  HMMA.16816.F32.BF16 R16, R4.reuse, R250, R200 ;  /* 0x000000fa0410723c */ /* 0x040fe200000418c8 */
[----:B------:R-:W-:Y:S04]  /*7e80*/  LDSM.16.M88.4 R200, [R209+0x14800] ;  /* 0x01480000d1c8783b */ /* 0x000fe80000000200 */
[----:B------:R-:W4:Y:S01]  /*7e90*/  LDSM.16.M88.4 R248, [R151+0x16800] ;  /* 0x0168000097f8783b */ /* 0x000f220000000200 */
[C---:B--2---:R-:W-:Y:S03]  /*7ea0*/  HMMA.16816.F32.BF16 R168, R4.reuse, R188, R196 ;  /* 0x000000bc04a8723c */ /* 0x044fe600000418c4 */
[----:B------:R-:W-:Y:S03]  /*7eb0*/  LDSM.16.M88.4 R196, [R209+0x14000] ;  /* 0x01400000d1c4783b */ /* 0x000fe60000000200 */
[----:B------:R-:W-:Y:S01]  /*7ec0*/  HMMA.16816.F32.BF16 R176, R4, R190, R192 ;  /* 0x000000be04b0723c */ /* 0x000fe200000418c0 */
[----:B------:R-:W2:Y:S05]  /*7ed0*/  LDSM.16.M88.4 R4, [R213+0x8000] ;  /* 0x00800000d504783b */ /* 0x000eaa0000000200 */
[C---:B---3--:R-:W-:Y:S06]  /*7ee0*/  HMMA.16816.F32.BF16 R192, R8.reuse, R236, R184 ;  /* 0x000000ec08c0723c */ /* 0x048fec00000418b8 */
[C---:B-1----:R-:W-:Y:S06]  /*7ef0*/  HMMA.16816.F32.BF16 R184, R8.reuse, R32, R172 ;  /* 0x0000002008b8723c */ /* 0x042fec00000418ac */
[C---:B------:R-:W-:Y:S01]  /*7f00*/  HMMA.16816.F32.BF16 R188, R8.reuse, R238, R180 ;  /* 0x000000ee08bc723c */ /* 0x040fe200000418b4 */
[----:B------:R-:W-:Y:S05]  /*7f10*/  LDSM.16.M88.4 R236, [R208+0x5000] ;  /* 0x00500000d0ec783b */ /* 0x000fea0000000200 */
[C---:B------:R-:W-:Y:S01]  /*7f20*/  HMMA.16816.F32.BF16 R180, R8.reuse, R34, R24 ;  /* 0x0000002208b4723c */ /* 0x040fe20000041818 */
[----:B------:R-:W-:Y:S05]  /*7f30*/  LDSM.16.M88.4 R24, [R209+0x15800] ;  /* 0x01580000d118783b */ /* 0x000fea0000000200 */
[----:B----4-:R-:W-:Y:S01]  /*7f40*/  HMMA.16816.F32.BF16 R172, R8, R28, R20 ;  /* 0x0000001c08ac723c */ /* 0x010fe20000041814 */
[----:B------:R-:W-:-:S02]  /*7f50*/  IMAD.MOV.U32 R14, RZ, RZ, R248 ;  /* 0x000000ffff0e7224 */ /* 0x000fc400078e00f8 */
[----:B------:R-:W-:-:S03]  /*7f60*/  IMAD.MOV.U32 R3, RZ, RZ, R249 ;  /* 0x000000ffff037224 */ /* 0x000fc600078e00f9 */
[C---:B------:R-:W-:Y:S01]  /*7f70*/  HMMA.16816.F32.BF16 R32, R8.reuse, R30, R16 ;  /* 0x0000001e0820723c */ /* 0x040fe20000041810 */
[----:B------:R-:W-:Y:S02]  /*7f80*/  IMAD.MOV.U32 R2, RZ, RZ, R250 ;  /* 0x000000ffff027224 */ /* 0x000fe400078e00fa */
[----:B------:R-:W-:Y:S02]  /*7f90*/  IMAD.MOV.U32 R0, RZ, RZ, R251 ;  /* 0x000000ffff007224 */ /* 0x000fe400078e00fb */
[----:B------:R-:W-:Y:S01]  /*7fa0*/  LDSM.16.M88.4 R248, [R151+0x17800] ;  /* 0x0178000097f8783b */ /* 0x000fe20000000200 */
[C---:B------:R-:W-:Y:S03]  /*7fb0*/  HMMA.16816.F32.BF16 R28, R8.reuse, R240, R168 ;  /* 0x000000f0081c723c */ /* 0x040fe600000418a8 */
[----:B------:R-:W1:Y:S03]  /*7fc0*/  LDSM.16.M88.4 R168, [R209+0x15000] ;  /* 0x01500000d1a8783b */ /* 0x000e660000000200 */
[----:B------:R-:W-:Y:S01]  /*7fd0*/  HMMA.16816.F32.BF16 R20, R8, R242, R176 ;  /* 0x000000f20814723c */ /* 0x000fe200000418b0 */
[----:B------:R-:W-:Y:S04]  /*7fe0*/  LDSM.16.M88.4 R8, [R212+0x8000] ;  /* 0x00800000d408783b */ /* 0x000fe80000000200 */
[----:B------:R-:W3:Y:S01]  /*7ff0*/  LDSM.16.M88.4 R240, [R208+0x4000] ;  /* 0x00400000d0f0783b */ /* 0x000ee20000000200 */
[C---:B--2---:R-:W-:Y:S06]  /*8000*/  HMMA.16816.F32.BF16 R16, R4.reuse, R196, R192 ;  /* 0x000000c40410723c */ /* 0x044fec00000418c0 */
[C---:B------:R-:W-:Y:S01]  /*8010*/  HMMA.16816.F32.BF16 R192, R4.reuse, R200, R184 ;  /* 0x000000c804c0723c */ /* 0x040fe200000418b8 */
[----:B------:R-:W2:Y:S05]  /*8020*/  LDSM.16.M88.4 R184, [R208+0x4800] ;  /* 0x00480000d0b8783b */ /* 0x000eaa0000000200 */
[C---:B------:R-:W-:Y:S06]  /*8030*/  HMMA.16816.F32.BF16 R196, R4.reuse, R198, R188 ;  /* 0x000000c604c4723c */ /* 0x040fec00000418bc */
[C---:B------:R-:W-:Y:S06]  /*8040*/  HMMA.16816.F32.BF16 R188, R4.reuse, R202, R180 ;  /* 0x000000ca04bc723c */ /* 0x040fec00000418b4 */
[C---:B-1----:R-:W-:Y:S01]  /*8050*/  HMMA.16816.F32.BF16 R176, R4.reuse, R170, R32 ;  /* 0x000000aa04b0723c */ /* 0x042fe20000041820 */
[----:B------:R-:W1:Y:S05]  /*8060*/  LDSM.16.M88.4 R32, [R208+0x5800] ;  /* 0x00580000d020783b */ /* 0x000e6a0000000200 */
[C---:B------:R-:W-:Y:S06]  /*8070*/  HMMA.16816.F32.BF16 R180, R4.reuse, R168, R172 ;  /* 0x000000a804b4723c */ /* 0x040fec00000418ac */
[C---:B------:R-:W-:Y:S01]  /*8080*/  HMMA.16816.F32.BF16 R172, R4.reuse, R24, R28 ;  /* 0x0000001804ac723c */ /* 0x040fe2000004181c */
[----:B------:R-:W-:Y:S05]  /*8090*/  LDSM.16.M88.4 R28, [R151+0x16000] ;  /* 0x01600000971c783b */ /* 0x000fea0000000200 */
[----:B------:R-:W-:Y:S01]  /*80a0*/  HMMA.16816.F32.BF16 R168, R4, R26, R20 ;  /* 0x0000001a04a8723c */ /* 0x000fe20000041814 */
[----:B------:R-:W4:Y:S05]  /*80b0*/  LDSM.16.M88.4 R4, [R210+0xc000] ;  /* 0x00c00000d204783b */ /* 0x000f2a0000000200 */
[C---:B---3--:R-:W-:Y:S06]  /*80c0*/  HMMA.16816.F32.BF16 R24, R8.reuse, R240, R16 ;  /* 0x000000f00818723c */ /* 0x048fec0000041810 */
[----:B--2---:R-:W-:Y:S01]  /*80d0*/  HMMA.16816.F32.BF16 R16, R8, R184, R192 ;  /* 0x000000b80810723c */ /* 0x004fe200000418c0 */
[----:B------:R-:W2:Y:S01]  /*80e0*/  LDSM.16.M88.4 R192, [R151+0x17000] ;  /* 0x0170000097c0783b */ /* 0x000ea20000000200 */
[----:B------:R-:W-:-:S02]  /*80f0*/  IMAD.MOV.U32 R240, RZ, RZ, R14 ;  /* 0x000000fffff07224 */ /* 0x000fc400078e000e */
[----:B------:R-:W-:Y:S02]  /*8100*/  IMAD.MOV.U32 R241, RZ, RZ, R3 ;  /* 0x000000fffff17224 */ /* 0x000fe400078e0003 */
[C---:B------:R-:W-:Y:S06]  /*8110*/  HMMA.16816.F32.BF16 R20, R8.reuse, R242, R196 ;  /* 0x000000f20814723c */ /* 0x040fec00000418c4 */
[----:B------:R-:W-:Y:S01]  /*8120*/  HMMA.16816.F32.BF16 R184, R8, R186, R188 ;  /* 0x000000ba08b8723c */ /* 0x000fe200000418bc */
[----:B------:R-:W-:Y:S02]  /*8130*/  IMAD.MOV.U32 R242, RZ, RZ, R2 ;  /* 0x000000fffff27224 */ /* 0x000fe400078e0002 */
[----:B------:R-:W-:-:S02]  /*8140*/  IMAD.MOV.U32 R243, RZ, RZ, R0 ;  /* 0x000000fffff37224 */ /* 0x000fc400078e0000 */
[----:B------:R-:W-:Y:S01]  /*8150*/  IMAD.U32 R0, RZ, RZ, UR20 ;  /* 0x00000014ff007e24 */ /* 0x000fe2000f8e00ff */
[----:B------:R-:W-:Y:S03]  /*8160*/  HMMA.16816.F32.BF16 R200, R8, R236, R180 ;  /* 0x000000ec08c8723c */ /* 0x000fe600000418b4 */
[----:B------:R-:W-:-:S03]  /*8170*/  IMAD R0, R0, 0x40, R233 ;  /* 0x0000004000007824 */ /* 0x000fc600078e02e9 */
[----:B------:R-:W-:Y:S01]  /*8180*/  HMMA.16816.F32.BF16 R196, R8, R238, R176 ;  /* 0x000000ee08c4723c */ /* 0x000fe200000418b0 */
[----:B------:R-:W-:-:S05]  /*8190*/  VIADD R2, R0, 0x1 ;  /* 0x0000000100027836 */ /* 0x000fca0000000000 */
[C---:B-1----:R-:W-:Y:S01]  /*81a0*/  HMMA.16816.F32.BF16 R188, R8.reuse, R32, R172 ;  /* 0x0000002008bc723c */ /* 0x042fe200000418ac */
[----:B------:R-:W-:Y:S01]  /*81b0*/  LDSM.16.M88.4 R172, [R218] ;  /* 0x00000000daac783b */ /* 0x000fe20000000200 */
[----:B------:R-:W-:Y:S02]  /*81c0*/  I2FP.F32.S32 R14, R2 ;  /* 0x00000002000e7245 */ /* 0x000fe40000201400 */
[C---:B------:R-:W-:Y:S02]  /*81d0*/  ISETP.GE.AND P2, PT, R2.reuse, R13, PT ;  /* 0x0000000d0200720c */ /* 0x040fe40003f46270 */
[----:B------:R-:W-:Y:S01]  /*81e0*/  HMMA.16816.F32.BF16 R8, R8, R34, R168 ;  /* 0x000000220808723c */ /* 0x000fe200000418a8 */
[----:B------:R-:W-:Y:S01]  /*81f0*/  LDSM.16.M88.4 R168, [R217] ;  /* 0x00000000d9a8783b */ /* 0x000fe20000000200 */
[----:B------:R-:W-:Y:S01]  /*8200*/  ISETP.GE.AND P1, PT, R2, R12, PT ;  /* 0x0000000c0200720c */ /* 0x000fe20003f26270 */
[----:B------:R-:W-:-:S03]  /*8210*/  VIADD R2, R0, 0x8 ;  /* 0x0000000800027836 */ /* 0x000fc60000000000 */
[C---:B----4-:R-:W-:Y:S01]  /*8220*/  HMMA.16816.F32.BF16 R32, R4.reuse, R240, R16 ;  /* 0x000000f00420723c */ /* 0x050fe20000041810 */
[----:B------:R-:W1:Y:S01]  /*8230*/  LDSM.16.M88.4 R16, [R211+0xc000] ;  /* 0x00c00000d310783b */ /* 0x000e620000000200 */
[----:B------:R-:W-:Y:S02]  /*8240*/  I2FP.F32.S32 R3, R2 ;  /* 0x0000000200037245 */ /* 0x000fe40000201400 */
[----:B------:R-:W-:Y:S02]  /*8250*/  ISETP.GE.AND P0, PT, R2, R13, PT ;  /* 0x0000000d0200720c */ /* 0x000fe40003f06270 */
[C---:B------:R-:W-:Y:S06]  /*8260*/  HMMA.16816.F32.BF16 R180, R4.reuse, R28, R24 ;  /* 0x0000001c04b4723c */ /* 0x040fec0000041818 */
[C---:B------:R-:W-:Y:S06]  /*8270*/  HMMA.16816.F32.BF16 R176, R4.reuse, R30, R20 ;  /* 0x0000001e04b0723c */ /* 0x040fec0000041814 */
[C---:B------:R-:W-:Y:S01]  /*8280*/  HMMA.16816.F32.BF16 R28, R4.reuse, R242, R184 ;  /* 0x000000f2041c723c */ /* 0x040fe200000418b8 */
[----:B------:R-:W3:Y:S05]  /*8290*/  LDSM.16.M88.4 R240, [R216] ;  /* 0x00000000d8f0783b */ /* 0x000eea0000000200 */
[C---:B--2---:R-:W-:Y:S06]  /*82a0*/  HMMA.16816.F32.BF16 R24, R4.reuse, R192, R200 ;  /* 0x000000c00418723c */ /* 0x044fec00000418c8 */
[C---:B------:R-:W-:Y:S01]  /*82b0*/  HMMA.16816.F32.BF16 R20, R4.reuse, R194, R196 ;  /* 0x000000c20414723c */ /* 0x040fe200000418c4 */
[----:B------:R-:W-:Y:S05]  /*82c0*/  LDSM.16.M88.4 R196, [R209+0x16000] ;  /* 0x01600000d1c4783b */ /* 0x000fea0000000200 */
[C---:B------:R-:W-:Y:S01]  /*82d0*/  HMMA.16816.F32.BF16 R200, R4.reuse, R250, R8 ;  /* 0x000000fa04c8723c */ /* 0x040fe20000041808 */
[----:B------:R-:W2:Y:S05]  /*82e0*/  LDSM.16.M88.4 R8, [R213+0xc000] ;  /* 0x00c00000d508783b */ /* 0x000eaa0000000200 */
[----:B------:R-:W-:Y:S01]  /*82f0*/  HMMA.16816.F32.BF16 R236, R4, R248, R188 ;  /* 0x000000f804ec723c */ /* 0x000fe200000418bc */
[----:B------:R-:W4:Y:S04]  /*8300*/  LDSM.16.M88.4 R188, [R215] ;  /* 0x00000000d7bc783b */ /* 0x000f280000000200 */
[----:B------:R-:W-:Y:S01]  /*8310*/  LDSM.16.M88.4 R4, [R212+0xc000] ;  /* 0x00c00000d404783b */ /* 0x000fe20000000200 */
[C---:B-1----:R-:W-:Y:S06]  /*8320*/  HMMA.16816.F32.BF16 R180, R16.reuse, R172, R180 ;  /* 0x000000ac10b4723c */ /* 0x042fec00000418b4 */
[C---:B------:R-:W-:Y:S06]  /*8330*/  HMMA.16816.F32.BF16 R176, R16.reuse, R174, R176 ;  /* 0x000000ae10b0723c */ /* 0x040fec00000418b0 */
[C---:B---3--:R-:W-:Y:S01]  /*8340*/  HMMA.16816.F32.BF16 R192, R16.reuse, R240, R24 ;  /* 0x000000f010c0723c */ /* 0x048fe20000041818 */
[----:B------:R-:W1:Y:S05]  /*8350*/  LDSM.16.M88.4 R24, [R208+0x6000] ;  /* 0x00600000d018783b */ /* 0x000e6a0000000200 */
[C---:B------:R-:W-:Y:S01]  /*8360*/  HMMA.16816.F32.BF16 R184, R16.reuse, R170, R28 ;  /* 0x000000aa10b8723c */ /* 0x040fe2000004181c */
[----:B------:R-:W3:Y:S05]  /*8370*/  LDSM.16.M88.4 R28, [R209+0x16800] ;  /* 0x01680000d11c783b */ /* 0x000eea0000000200 */
[----:B------:R-:W-:Y:S06]  /*8380*/  HMMA.16816.F32.BF16 R240, R16, R242, R20 ;  /* 0x000000f210f0723c */ /* 0x000fec0000041814 */
[----:B--2---:R-:W-:Y:S06]  /*8390*/  HMMA.16816.F32.BF16 R20, R8, R196, R180 ;  /* 0x000000c40814723c */ /* 0x004fec00000418b4 */
[C---:B------:R-:W-:Y:S01]  /*83a0*/  HMMA.16816.F32.BF16 R172, R16.reuse, R168, R32 ;  /* 0x000000a810ac723c */ /* 0x040fe20000041820 */
[----:B------:R-:W2:Y:S04]  /*83b0*/  LDSM.16.M88.4 R32, [R208+0x6800] ;  /* 0x00680000d020783b */ /* 0x000ea80000000200 */
[----:B------:R-:W2:Y:S01]  /*83c0*/  LDSM.16.M88.4 R168, [R209+0x17000] ;  /* 0x01700000d1a8783b */ /* 0x000ea20000000200 */
[C---:B----4-:R-:W-:Y:S06]  /*83d0*/  HMMA.16816.F32.BF16 R236, R16.reuse, R188, R236 ;  /* 0x000000bc10ec723c */ /* 0x050fec00000418ec */
[----:B------:R-:W-:Y:S06]  /*83e0*/  HMMA.16816.F32.BF16 R248, R16, R190, R200 ;  /* 0x000000be10f8723c */ /* 0x000fec00000418c8 */
[----:B------:R-:W-:Y:S01]  /*83f0*/  HMMA.16816.F32.BF16 R16, R8, R198, R176 ;  /* 0x000000c60810723c */ /* 0x000fe200000418b0 */
[----:B------:R-:W4:Y:S05]  /*8400*/  LDSM.16.M88.4 R196, [R209+0x17800] ;  /* 0x01780000d1c4783b */ /* 0x000f2a0000000200 */
[----:B-1----:R-:W-:Y:S06]  /*8410*/  HMMA.16816.F32.BF16 R200, R4, R24, R20 ;  /* 0x0000001804c8723c */ /* 0x002fec0000041814 */
[----:B---3--:R-:W-:-:S12]  /*8420*/  HMMA.16816.F32.BF16 R20, R8, R28, R172 ;  /* 0x0000001c0814723c */ /* 0x008fd800000418ac */
[----:B------:R-:W-:Y:S06]  /*8430*/  HMMA.16816.F32.BF16 R16, R4, R26, R16 ;  /* 0x0000001a0410723c */ /* 0x000fec0000041810 */
[----:B------:R-:W-:Y:S01]  /*8440*/  HMMA.16816.F32.BF16 R24, R8, R30, R184 ;  /* 0x0000001e0818723c */ /* 0x000fe200000418b8 */
[----:B------:R-:W1:Y:S01]  /*8450*/  LDSM.16.M88.4 R184, [R208+0x7000] ;  /* 0x00700000d0b8783b */ /* 0x000e620000000200 */
[----:B------:R-:W-:-:S04]  /*8460*/  FFMA.FTZ R15, R14, UR5, R201 ;  /* 0x000000050e0f7c23 */ /* 0x000fc800080100c9 */
[----:B--2---:R-:W-:Y:S01]  /*8470*/  HMMA.16816.F32.BF16 R20, R4, R32, R20 ;  /* 0x000000200414723c */ /* 0x004fe20000041814 */
[----:B------:R-:W-:Y:S01]  /*8480*/  FSEL R188, R15, -INF , !P2 ;  /* 0xff8000000fbc7808 */ /* 0x000fe20005000000 */
[----:B------:R-:W-:Y:S01]  /*8490*/  FFMA.FTZ R15, R14, UR5, R203 ;  /* 0x000000050e0f7c23 */ /* 0x000fe200080100cb */
[----:B------:R-:W-:Y:S01]  /*84a0*/  ISETP.GE.AND P2, PT, R2, R12, PT ;  /* 0x0000000c0200720c */ /* 0x000fe20003f46270 */
[----:B------:R-:W-:Y:S02]  /*84b0*/  VIADD R2, R0, 0x9 ;  /* 0x0000000900027836 */ /* 0x000fe40000000000 */
[C---:B------:R-:W-:Y:S01]  /*84c0*/  HMMA.16816.F32.BF16 R28, R8.reuse, R168, R192 ;  /* 0x000000a8081c723c */ /* 0x040fe200000418c0 */
[----:B------:R-:W-:Y:S02]  /*84d0*/  FSEL R183, R15, -INF , !P1 ;  /* 0xff8000000fb77808 */ /* 0x000fe40004800000 */
[----:B------:R-:W-:Y:S02]  /*84e0*/  I2FP.F32.S32 R14, R2 ;  /* 0x00000002000e7245 */ /* 0x000fe40000201400 */
[----:B------:R-:W-:Y:S01]  /*84f0*/  ISETP.GE.AND P1, PT, R2, R13, PT ;  /* 0x0000000d0200720c */ /* 0x000fe20003f26270 */
[C---:B------:R-:W-:Y:S01]  /*8500*/  FFMA.FTZ R16, R3.reuse, UR5, R16 ;  /* 0x0000000503107c23 */ /* 0x040fe20008010010 */
[----:B------:R-:W-:Y:S01]  /*8510*/  FFMA.FTZ R3, R3, UR5, R18 ;  /* 0x0000000503037c23 */ /* 0x000fe20008010012 */
[----:B------:R-:W-:Y:S01]  /*8520*/  HMMA.16816.F32.BF16 R176, R8, R170, R240 ;  /* 0x000000aa08b0723c */ /* 0x000fe200000418f0 */
[----:B------:R-:W2:Y:S01]  /*8530*/  LDSM.16.M88.4 R168, [R208+0x7800] ;  /* 0x00780000d0a8783b */ /* 0x000ea20000000200 */
[----:B------:R-:W-:Y:S01]  /*8540*/  FFMA.FTZ R15, R14, UR5, R17 ;  /* 0x000000050e0f7c23 */ /* 0x000fe20008010011 */
[----:B------:R-:W-:Y:S01]  /*8550*/  FSEL R182, R16, -INF , !P0 ;  /* 0xff80000010b67808 */ /* 0x000fe20004000000 */
[----:B------:R-:W-:Y:S01]  /*8560*/  FFMA.FTZ R14, R14, UR5, R19 ;  /* 0x000000050e0e7c23 */ /* 0x000fe20008010013 */
[----:B------:R-:W-:Y:S01]  /*8570*/  ISETP.GE.AND P0, PT, R2, R12, PT ;  /* 0x0000000c0200720c */ /* 0x000fe20003f06270 */
[----:B------:R-:W-:Y:S01]  /*8580*/  VIADD R2, R0, 0x10 ;  /* 0x0000001000027836 */ /* 0x000fe20000000000 */
[----:B------:R-:W-:Y:S01]  /*8590*/  HMMA.16816.F32.BF16 R24, R4, R34, R24 ;  /* 0x000000220418723c */ /* 0x000fe20000041818 */
[----:B------:R-:W-:Y:S01]  /*85a0*/  FSEL R181, R3, -INF , !P2 ;  /* 0xff80000003b57808 */ /* 0x000fe20005000000 */
[----:B------:R-:W-:-:S04]  /*85b0*/  DEPBAR.LE SB0, 0x0 ;  /* 0x000080000000791a */ /* 0x000fc80000000000 */
[----:B------:R-:W-:Y:S01]  /*85c0*/  I2FP.F32.S32 R3, R2 ;  /* 0x0000000200037245 */ /* 0x000fe20000201400 */
[----:B----4-:R-:W-:Y:S01]  /*85d0*/  HMMA.16816.F32.BF16 R172, R8, R196, R236 ;  /* 0x000000c408ac723c */ /* 0x010fe200000418ec */
[----:B------:R-:W-:Y:S01]  /*85e0*/  FSEL R150, R15, -INF , !P1 ;  /* 0xff8000000f967808 */ /* 0x000fe20004800000 */
[----:B------:R-:W-:Y:S01]  /*85f0*/  BAR.SYNC.DEFER_BLOCKING 0x0 ;  /* 0x0000000000007b1d */ /* 0x000fe20000010000 */
[C---:B------:R-:W-:Y:S01]  /*8600*/  ISETP.GE.AND P2, PT, R2.reuse, R13, PT ;  /* 0x0000000d0200720c */ /* 0x040fe20003f46270 */
[C---:B------:R-:W-:Y:S01]  /*8610*/  FFMA.FTZ R15, R3.reuse, UR5, R20 ;  /* 0x00000005030f7c23 */ /* 0x040fe20008010014 */
[----:B------:R-:W-:Y:S01]  /*8620*/  ISETP.GE.AND P1, PT, R2, R12, PT ;  /* 0x0000000c0200720c */ /* 0x000fe20003f26270 */
[----:B------:R-:W-:Y:S02]  /*8630*/  VIADD R2, R0, 0x11 ;  /* 0x0000001100027836 */ /* 0x000fe40000000000 */
[----:B------:R-:W-:Y:S01]  /*8640*/  FFMA.FTZ R16, R3, UR5, R22 ;  /* 0x0000000503107c23 */ /* 0x000fe20008010016 */
[----:B-1----:R-:W-:Y:S01]  /*8650*/  HMMA.16816.F32.BF16 R28, R4, R184, R28 ;  /* 0x000000b8041c723c */ /* 0x002fe2000004181c */
[----:B------:R-:W-:-:S02]  /*8660*/  FSEL R180, R14, -INF , !P0 ;  /* 0xff8000000eb47808 */ /* 0x000fc40004000000 */
[----:B------:R-:W-:Y:S02]  /*8670*/  I2FP.F32.S32 R3, R2 ;  /* 0x0000000200037245 */ /* 0x000fe40000201400 */
[----:B------:R-:W-:Y:S01]  /*8680*/  FSEL R189, R15, -INF , !P2 ;  /* 0xff8000000fbd7808 */ /* 0x000fe20005000000 */
[----:B------:R-:W-:Y:S01]  /*8690*/  HMMA.16816.F32.BF16 R32, R4, R186, R176 ;  /* 0x000000ba0420723c */ /* 0x000fe200000418b0 */
[CC--:B------:R-:W-:Y:S01]  /*86a0*/  ISETP.GE.AND P0, PT, R2.reuse, R13.reuse, PT ;  /* 0x0000000d0200720c */ /* 0x0c0fe20003f06270 */
[----:B------:R-:W-:Y:S01]  /*86b0*/  FFMA.FTZ R15, R3, UR5, R21 ;  /* 0x00000005030f7c23 */ /* 0x000fe20008010015 */
[----:B------:R-:W-:Y:S01]  /*86c0*/  ISETP.GE.AND P2, PT, R2, R12, PT ;  /* 0x0000000c0200720c */ /* 0x000fe20003f46270 */
[----:B------:R-:W-:Y:S01]  /*86d0*/  VIADD R2, R0, 0x18 ;  /* 0x0000001800027836 */ /* 0x000fe20000000000 */
[----:B------:R-:W-:Y:S02]  /*86e0*/  FSEL R191, R16, -INF , !P1 ;  /* 0xff80000010bf7808 */ /* 0x000fe40004800000 */
[----:B------:R-:W-:Y:S01]  /*86f0*/  FSEL R185, R15, -INF , !P0 ;  /* 0xff8000000fb97808 */ /* 0x000fe20004000000 */
[----:B------:R-:W-:Y:S01]  /*8700*/  HMMA.16816.F32.BF16 R16, R8, R198, R248 ;  /* 0x000000c60810723c */ /* 0x000fe200000418f8 */
[----:B------:R-:W-:Y:S01]  /*8710*/  I2FP.F32.S32 R14, R2 ;  /* 0x00000002000e7245 */ /* 0x000fe20000201400 */
[----:B------:R-:W-:Y:S01]  /*8720*/  FFMA.FTZ R15, R3, UR5, R23 ;  /* 0x00000005030f7c23 */ /* 0x000fe20008010017 */
[----:B------:R-:W-:Y:S01]  /*8730*/  ISETP.GE.AND P1, PT, R2, R13, PT ;  /* 0x0000000d0200720c */ /* 0x000fe20003f26270 */
[----:B------:R-:W-:Y:S01]  /*8740*/  VIADD R3, R0, 0x20 ;  /* 0x0000002000037836 */ /* 0x000fe20000000000 */
[----:B------:R-:W-:Y:S01]  /*8750*/  ISETP.GE.AND P0, PT, R2, R12, PT ;  /* 0x0000000c0200720c */ /* 0x000fe20003f06270 */
[----:B------:R-:W-:-:S02]  /*8760*/  VIADD R2, R0, 0x19 ;  /* 0x0000001900027836 */ /* 0x000fc40000000000 */
[C---:B------:R-:W-:Y:S01]  /*8770*/  FFMA.FTZ R8, R14.reuse, UR5, R24 ;  /* 0x000000050e087c23 */ /* 0x040fe20008010018 */
[----:B------:R-:W-:Y:S01]  /*8780*/  FFMA.FTZ R10, R14, UR5, R26 ;  /* 0x000000050e0a7c23 */ /* 0x000fe2000801001a */
[----:B------:R-:W-:Y:S02]  /*8790*/  FSEL R190, R15, -INF , !P2 ;  /* 0xff8000000fbe7808 */ /* 0x000fe40005000000 */
[----:B------:R-:W-:Y:S02]  /*87a0*/  I2FP.F32.S32 R9, R2 ;  /* 0x0000000200097245 */ /* 0x000fe40000201400 */
[----:B------:R-:W-:Y:S02]  /*87b0*/  FSEL R184, R8, -INF , !P1 ;  /* 0xff80000008b87808 */ /* 0x000fe40004800000 */
[----:B------:R-:W-:Y:S01]  /*87c0*/  I2FP.F32.S32 R8, R3 ;  /* 0x0000000300087245 */ /* 0x000fe20000201400 */
[C---:B------:R-:W-:Y:S01]  /*87d0*/  FFMA.FTZ R11, R9.reuse, UR5, R25 ;  /* 0x00000005090b7c23 */ /* 0x040fe20008010019 */
[----:B------:R-:W-:Y:S01]  /*87e0*/  FSEL R177, R10, -INF , !P0 ;  /* 0xff8000000ab17808 */ /* 0x000fe20004000000 */
[----:B------:R-:W-:Y:S01]  /*87f0*/  FFMA.FTZ R9, R9, UR5, R27 ;  /* 0x0000000509097c23 */ /* 0x000fe2000801001b */
[-C--:B------:R-:W-:Y:S01]  /*8800*/  ISETP.GE.AND P2, PT, R2, R13.reuse, PT ;  /* 0x0000000d0200720c */ /* 0x080fe20003f46270 */
[----:B------:R-:W-:Y:S01]  /*8810*/  FFMA.FTZ R10, R8, UR5, R28 ;  /* 0x00000005080a7c23 */ /* 0x000fe2000801001c */
[----:B------:R-:W-:Y:S01]  /*8820*/  ISETP.GE.AND P1, PT, R2, R12, PT ;  /* 0x0000000c0200720c */ /* 0x000fe20003f26270 */
[----:B------:R-:W-:Y:S01]  /*8830*/  VIADD R2, R0, 0x21 ;  /* 0x0000002100027836 */ /* 0x000fe20000000000 */
[----:B------:R-:W-:Y:S01]  /*8840*/  ISETP.GE.AND P0, PT, R3, R13, PT ;  /* 0x0000000d0300720c */ /* 0x000fe20003f06270 */
[----:B--2---:R-:W-:Y:S01]  /*8850*/  HMMA.16816.F32.BF16 R24, R4, R168, R172 ;  /* 0x000000a80418723c */ /* 0x004fe200000418ac */
[----:B------:R-:W-:Y:S01]  /*8860*/  FSEL R178, R9, -INF , !P1 ;  /* 0xff80000009b27808 */ /* 0x000fe20004800000 */
[----:B------:R-:W-:Y:S01]  /*8870*/  FFMA.FTZ R8, R8, UR5, R30 ;  /* 0x0000000508087c23 */ /* 0x000fe2000801001e */
[----:B------:R-:W-:-:S02]  /*8880*/  FSEL R244, R10, -INF , !P0 ;  /* 0xff8000000af47808 */ /* 0x000fc40004000000 */
[----:B------:R-:W-:Y:S01]  /*8890*/  FSEL R176, R11, -INF , !P2 ;  /* 0xff8000000bb07808 */ /* 0x000fe20005000000 */
[----:B------:R-:W-:Y:S01]  /*88a0*/  HMMA.16816.F32.BF16 R20, R4, R170, R16 ;  /* 0x000000aa0414723c */ /* 0x000fe20000041810 */
[C---:B------:R-:W-:Y:S02]  /*88b0*/  ISETP.GE.AND P1, PT, R2.reuse, R13, PT ;  /* 0x0000000d0200720c */ /* 0x040fe40003f26270 */
[----:B------:R-:W-:Y:S02]  /*88c0*/  I2FP.F32.S32 R9, R2 ;  /* 0x0000000200097245 */ /* 0x000fe40000201400 */
[-C--:B------:R-:W-:Y:S01]  /*88d0*/  ISETP.GE.AND P0, PT, R2, R12.reuse, PT ;  /* 0x0000000c0200720c */ /* 0x080fe20003f06270 */
[C---:B------:R-:W-:Y:S01]  /*88e0*/  VIADD R2, R0.reuse, 0x28 ;  /* 0x0000002800027836 */ /* 0x040fe20000000000 */
[----:B------:R-:W-:Y:S01]  /*88f0*/  ISETP.GE.AND P2, PT, R3, R12, PT ;  /* 0x0000000c0300720c */ /* 0x000fe20003f46270 */
[----:B------:R-:W-:Y:S01]  /*8900*/  FFMA.FTZ R10, R9, UR5, R29 ;  /* 0x00000005090a7c23 */ /* 0x000fe2000801001d */
[----:B------:R-:W-:-:S02]  /*8910*/  VIADD R3, R0, 0x29 ;  /* 0x0000002900037836 */ /* 0x000fc40000000000 */
[----:B------:R-:W-:Y:S01]  /*8920*/  FFMA.FTZ R6, R9, UR5, R31 ;  /* 0x0000000509067c23 */ /* 0x000fe2000801001f */
[----:B------:R-:W-:Y:S02]  /*8930*/  FSEL R194, R8, -INF , !P2 ;  /* 0xff80000008c27808 */ /* 0x000fe40005000000 */
[----:B------:R-:W-:Y:S02]  /*8940*/  I2FP.F32.S32 R8, R2 ;  /* 0x0000000200087245 */ /* 0x000fe40000201400 */
[----:B------:R-:W-:Y:S02]  /*8950*/  FSEL R233, R10, -INF , !P1 ;  /* 0xff8000000ae97808 */ /* 0x000fe40004800000 */
[----:B------:R-:W-:Y:S01]  /*8960*/  ISETP.GE.AND P2, PT, R2, R13, PT ;  /* 0x0000000d0200720c */ /* 0x000fe20003f46270 */
[----:B------:R-:W-:Y:S01]  /*8970*/  FFMA.FTZ R7, R8, UR5, R32 ;  /* 0x0000000508077c23 */ /* 0x000fe20008010020 */
[----:B------:R-:W-:Y:S01]  /*8980*/  ISETP.GE.AND P1, PT, R2, R12, PT ;  /* 0x0000000c0200720c */ /* 0x000fe20003f26270 */
[----:B------:R-:W-:Y:S01]  /*8990*/  FFMA.FTZ R4, R8, UR5, R34 ;  /* 0x0000000508047c23 */ /* 0x000fe20008010022 */
[----:B------:R-:W-:Y:S01]  /*89a0*/  I2FP.F32.S32 R5, R3 ;  /* 0x0000000300057245 */ /* 0x000fe20000201400 */
[----:B------:R-:W-:Y:S01]  /*89b0*/  VIADD R2, R0, 0x30 ;  /* 0x0000003000027836 */ /* 0x000fe20000000000 */
[----:B------:R-:W-:-:S02]  /*89c0*/  FSEL R245, R6, -INF , !P0 ;  /* 0xff80000006f57808 */ /* 0x000fc40004000000 */
[----:B------:R-:W-:Y:S01]  /*89d0*/  FSEL R231, R7, -INF , !P2 ;  /* 0xff80000007e77808 */ /* 0x000fe20005000000 */
[C---:B------:R-:W-:Y:S01]  /*89e0*/  FFMA.FTZ R6, R5.reuse, UR5, R33 ;  /* 0x0000000505067c23 */ /* 0x040fe20008010021 */
[----:B------:R-:W-:Y:S01]  /*89f0*/  FSEL R186, R4, -INF , !P1 ;  /* 0xff80000004ba7808 */ /* 0x000fe20004800000 */
[----:B------:R-:W-:Y:S01]  /*8a00*/  FFMA.FTZ R5, R5, UR5, R35 ;  /* 0x0000000505057c23 */ /* 0x000fe20008010023 */
[C---:B------:R-:W-:Y:S02]  /*8a10*/  ISETP.GE.AND P0, PT, R3.reuse, R13, PT ;  /* 0x0000000d0300720c */ /* 0x040fe40003f06270 */
[----:B------:R-:W-:Y:S01]  /*8a20*/  ISETP.GE.AND P2, PT, R3, R12, PT ;  /* 0x0000000c0300720c */ /* 0x000fe20003f46270 */
[----:B------:R-:W-:Y:S01]  /*8a30*/  VIADD R3, R0, 0x31 ;  /* 0x0000003100037836 */ /* 0x000fe20000000000 */
[----:B------:R-:W-:Y:S02]  /*8a40*/  I2FP.F32.S32 R4, R2 ;  /* 0x0000000200047245 */ /* 0x000fe40000201400 */
[----:B------:R-:W-:-:S02]  /*8a50*/  FSEL R232, R6, -INF , !P0 ;  /* 0xff80000006e87808 */ /* 0x000fc40004000000 */
[----:B------:R-:W-:Y:S01]  /*8a60*/  ISETP.GE.AND P1, PT, R2, R13, PT ;  /* 0x0000000d0200720c */ /* 0x000fe20003f26270 */
[C---:B------:R-:W-:Y:S01]  /*8a70*/  FFMA.FTZ R6, R4.reuse, UR5, R24 ;  /* 0x0000000504067c23 */ /* 0x040fe20008010018 */
[----:B------:R-:W-:Y:S01]  /*8a80*/  FFMA.FTZ R7, R4, UR5, R26 ;  /* 0x0000000504077c23 */ /* 0x000fe2000801001a */
[----:B------:R-:W-:Y:S02]  /*8a90*/  I2FP.F32.S32 R4, R3 ;  /* 0x0000000300047245 */ /* 0x000fe40000201400 */
[----:B------:R-:W-:Y:S01]  /*8aa0*/  ISETP.GE.AND P0, PT, R2, R12, PT ;  /* 0x0000000c0200720c */ /* 0x000fe20003f06270 */
[----:B------:R-:W-:Y:S01]  /*8ab0*/  VIADD R2, R0, 0x38 ;  /* 0x0000003800027836 */ /* 0x000fe20000000000 */
[----:B------:R-:W-:Y:S01]  /*8ac0*/  FSEL R192, R6, -INF , !P1 ;  /* 0xff80000006c07808 */ /* 0x000fe20004800000 */
[C---:B------:R-:W-:Y:S01]  /*8ad0*/  FFMA.FTZ R6, R4.reuse, UR5, R25 ;  /* 0x0000000504067c23 */ /* 0x040fe20008010019 */
[----:B------:R-:W-:Y:S01]  /*8ae0*/  FSEL R201, R5, -INF , !P2 ;  /* 0xff80000005c97808 */ /* 0x000fe20005000000 */
[----:B------:R-:W-:Y:S01]  /*8af0*/  FFMA.FTZ R4, R4, UR5, R27 ;  /* 0x0000000504047c23 */ /* 0x000fe2000801001b */
[----:B------:R-:W-:-:S02]  /*8b00*/  ISETP.GE.AND P2, PT, R3, R13, PT ;  /* 0x0000000d0300720c */ /* 0x000fc40003f46270 */
[----:B------:R-:W-:Y:S02]  /*8b10*/  ISETP.GE.AND P1, PT, R3, R12, PT ;  /* 0x0000000c0300720c */ /* 0x000fe40003f26270 */
[----:B------:R-:W-:Y:S02]  /*8b20*/  I2FP.F32.S32 R3, R2 ;  /* 0x0000000200037245 */ /* 0x000fe40000201400 */
[----:B------:R-:W-:Y:S02]  /*8b30*/  FSEL R187, R7, -INF , !P0 ;  /* 0xff80000007bb7808 */ /* 0x000fe40004000000 */
[----:B------:R-:W-:Y:S01]  /*8b40*/  FSEL R195, R6, -INF , !P2 ;  /* 0xff80000006c37808 */ /* 0x000fe20005000000 */
[C---:B------:R-:W-:Y:S01]  /*8b50*/  FFMA.FTZ R5, R3.reuse, UR5, R20 ;  /* 0x0000000503057c23 */ /* 0x040fe20008010014 */
[C---:B------:R-:W-:Y:S01]  /*8b60*/  ISETP.GE.AND P0, PT, R2.reuse, R13, PT ;  /* 0x0000000d0200720c */ /* 0x040fe20003f06270 */
[----:B------:R-:W-:Y:S01]  /*8b70*/  FFMA.FTZ R3, R3, UR5, R22 ;  /* 0x0000000503037c23 */ /* 0x000fe20008010016 */
[----:B------:R-:W-:-:S02]  /*8b80*/  ISETP.GE.AND P2, PT, R2, R12, PT ;  /* 0x0000000c0200720c */ /* 0x000fc40003f46270 */
[----:B------:R-:W-:Y:S02]  /*8b90*/  I2FP.F32.S32 R2, R0 ;  /* 0x0000000000027245 */ /* 0x000fe40000201400 */
[----:B------:R-:W-:Y:S02]  /*8ba0*/  FSEL R203, R5, -INF , !P0 ;  /* 0xff80000005cb7808 */ /* 0x000fe40004000000 */
[----:B------:R-:W-:Y:S01]  /*8bb0*/  ISETP.GE.AND P0, PT, R0, R12, PT ;  /* 0x0000000c0000720c */ /* 0x000fe20003f06270 */
[----:B------:R-:W-:Y:S01]  /*8bc0*/  FFMA.FTZ R16, R2, UR5, R202 ;  /* 0x0000000502107c23 */ /* 0x000fe200080100ca */
[----:B------:R-:W-:Y:S01]  /*8bd0*/  FSEL R173, R4, -INF , !P1 ;  /* 0xff80000004ad7808 */ /* 0x000fe20004800000 */
[----:B------:R-:W-:Y:S01]  /*8be0*/  FFMA.FTZ R17, R2, UR5, R200 ;  /* 0x0000000502117c23 */ /* 0x000fe200080100c8 */
[C---:B------:R-:W-:Y:S01]  /*8bf0*/  ISETP.GE.AND P1, PT, R0.reuse, R13, PT ;  /* 0x0000000d0000720c */ /* 0x040fe20003f26270 */
[----:B------:R-:W-:Y:S01]  /*8c00*/  VIADD R0, R0, 0x39 ;  /* 0x0000003900007836 */ /* 0x000fe20000000000 */
[----:B------:R-:W-:-:S02]  /*8c10*/  FSEL R16, R16, -INF , !P0 ;  /* 0xff80000010107808 */ /* 0x000fc40004000000 */
[----:B------:R-:W-:Y:S02]  /*8c20*/  PLOP3.LUT P0, PT, PT, PT, UP0, 0x80, 0x0 ;  /* 0x000000000000781c */ /* 0x000fe40003f0f008 */
[----:B------:R-:W-:Y:S02]  /*8c30*/  I2FP.F32.S32 R2, R0 ;  /* 0x0000000000027245 */ /* 0x000fe40000201400 */
[----:B------:R-:W-:Y:S02]  /*8c40*/  FSEL R193, R3, -INF , !P2 ;  /* 0xff80000003c17808 */ /* 0x000fe40005000000 */
[----:B------:R-:W-:Y:S02]  /*8c50*/  FSEL R17, R17, -INF , !P1 ;  /* 0xff80000011117808 */ /* 0x000fe40004800000 */
[C---:B------:R-:W-:Y:S02]  /*8c60*/  ISETP.GE.AND P2, PT, R0.reuse, R13, PT ;  /* 0x0000000d0000720c */ /* 0x040fe40003f46270 */
[----:B------:R-:W-:Y:S01]  /*8c70*/  ISETP.GE.AND P1, PT, R0, R12, PT ;  /* 0x0000000c0000720c */ /* 0x000fe20003f26270 */
[C---:B------:R-:W-:Y:S01]  /*8c80*/  FFMA.FTZ R0, R2.reuse, UR5, R21 ;  /* 0x0000000502007c23 */ /* 0x040fe20008010015 */
[----:B------:R-:W-:-:S04]  /*8c90*/  FFMA.FTZ R2, R2, UR5, R23 ;  /* 0x0000000502027c23 */ /* 0x000fc80008010017 */
[----:B------:R-:W-:Y:S02]  /*8ca0*/  FSEL R174, R0, -INF , !P2 ;  /* 0xff80000000ae7808 */ /* 0x000fe40005000000 */
[----:B------:R-:W-:Y:S01]  /*8cb0*/  FSEL R175, R2, -INF , !P1 ;  /* 0xff80000002af7808 */ /* 0x000fe20004800000 */
[----:B------:R-:W-:Y:S06]  /*8cc0*/  @!P0 BRA `(.L_x_295) ;  /* 0x00000004004c8947 */ /* 0x000fec0003800000 */
[----:B------:R-:W2:Y:S04]  /*8cd0*/  LDL.64 R240, [R1+0x20] ;  /* 0x0000200001f07983 */ /* 0x000ea80000100a00 */
[----:B------:R-:W3:Y:S01]  /*8ce0*/  LDL.64 R242, [R1+0x18] ;  /* 0x0000180001f27983 */ /* 0x000ee20000100a00 */
[----:B------:R-:W-:Y:S01]  /*8cf0*/  UIADD3 UR10, UR22, -0x3, URZ ;  /* 0xfffffffd160a7890 */ /* 0x000fe2000fffe03f */
[----:B------:R-:W1:Y:S01]  /*8d00*/  @!P6 LDC.64 R4, c[0x0][0x218] ;  /* 0x00008600ff04eb82 */ /* 0x000e620000000a00 */
[----:B------:R-:W-:Y:S01]  /*8d10*/  BSSY B0, `(.L_x_296) ;  /* 0x000004d000007945 */ /* 0x000fe20003800000 */
[----:B------:R4:W-:Y:S01]  /*8d20*/  @P6 STS.128 [R230+0x10000], RZ ;  /* 0x010000ffe6006388 */ /* 0x0009e20000000c00 */
[----:B------:R-:W-:Y:S02]  /*8d30*/  USHF.R.S32.HI UR4, URZ, 0x1f, UR10 ;  /* 0x0000001f3f047899 */ /* 0x000fe4000801140a */
[----:B------:R-:W-:-:S02]  /*8d40*/  UIMAD.WIDE.U32 UR40, UR10, UR8, URZ ;  /* 0x000000080a2872a5 */ /* 0x000fc4000f8e003f */
[----:B------:R-:W-:Y:S01]  /*8d50*/  UIMAD UR4, UR4, UR8, URZ ;  /* 0x00000008040472a4 */ /* 0x000fe2000f8e023f */
[----:B------:R-:W5:Y:S03]  /*8d60*/  @!P4 LDC.64 R14, c[0x0][0x218] ;  /* 0x00008600ff0ecb82 */ /* 0x000f660000000a00 */
[----:B------:R-:W-:Y:S01]  /*8d70*/  UIMAD UR4, UR10, UR9, UR4 ;  /* 0x000000090a0472a4 */ /* 0x000fe2000f8e0204 */
[----:B------:R-:W-:Y:S02]  /*8d80*/  IMAD.U32 R2, RZ, RZ, UR40 ;  /* 0x00000028ff027e24 */ /* 0x000fe4000f8e00ff */
[----:B------:R-:W-:Y:S01]  /*8d90*/  IMAD.U32 R3, RZ, RZ, UR41 ;  /* 0x00000029ff037e24 */ /* 0x000fe2000f8e00ff */
[----:B------:R-:W-:Y:S01]  /*8da0*/  UIADD3 UR4, UR41, UR4, URZ ;  /* 0x0000000429047290 */ /* 0x000fe2000fffe03f */
[----:B------:R-:W4:Y:S05]  /*8db0*/  @!P5 LDC.64 R6, c[0x0][0x218] ;  /* 0x00008600ff06db82 */ /* 0x000f2a0000000a00 */
[----:B------:R-:W-:-:S03]  /*8dc0*/  IMAD.U32 R3, RZ, RZ, UR4 ;  /* 0x00000004ff037e24 */ /* 0x000fc6000f8e00ff */
[----:B------:R-:W5:Y:S08]  /*8dd0*/  @!P3 LDC.64 R10, c[0x0][0x218] ;  /* 0x00008600ff0abb82 */ /* 0x000f700000000a00 */
[----:B------:R-:W5:Y:S08]  /*8de0*/  @!P6 LDC.64 R8, c[0x0][0x218] ;  /* 0x00008600ff08eb82 */ /* 0x000f700000000a00 */
[----:B------:R-:W5:Y:S08]  /*8df0*/  @!P5 LDC.64 R18, c[0x0][0x218] ;  /* 0x00008600ff12db82 */ /* 0x000f700000000a00 */
[----:B------:R-:W5:Y:S01]  /*8e00*/  @!P4 LDC.64 R20, c[0x0][0x218] ;  /* 0x00008600ff14cb82 */ /* 0x000f620000000a00 */
[----:B--2---:R-:W-:-:S04]  /*8e10*/  LEA R0, P1, R2, R240, 0x6 ;  /* 0x000000f002007211 */ /* 0x004fc800078230ff */
[----:B---3--:R-:W-:Y:S02]  /*8e20*/  LEA.HI.X R3, R2, R243, R3, 0x6, P1 ;  /* 0x000000f302037211 */ /* 0x008fe400008f3403 */
[C---:B-1----:R-:W-:Y:S02]  /*8e30*/  @!P6 LEA R4, P1, R0.reuse, R4, 0x1 ;  /* 0x000000040004e211 */ /* 0x042fe400078208ff */
[C---:B----4-:R-:W-:Y:S02]  /*8e40*/  @!P5 LEA R6, P2, R0.reuse, R6, 0x1 ;  /* 0x000000060006d211 */ /* 0x050fe400078408ff */
[C-C-:B------:R-:W-:Y:S02]  /*8e50*/  @!P6 LEA.HI.X R5, R0.reuse, R5, R3.reuse, 0x1, P1 ;  /* 0x000000050005e211 */ /* 0x140fe400008f0c03 */
[C---:B-----5:R-:W-:Y:S02]  /*8e60*/  @!P4 LEA R14, P1, R0.reuse, R14, 0x1 ;  /* 0x0000000e000ec211 */ /* 0x060fe400078208ff */
[C-C-:B------:R-:W-:Y:S01]  /*8e70*/  @!P5 LEA.HI.X R7, R0.reuse, R7, R3.reuse, 0x1, P2 ;  /* 0x000000070007d211 */ /* 0x140fe200010f0c03 */
[----:B------:R-:W-:Y:S01]  /*8e80*/  @!PT LDS RZ, [RZ] ;  /* 0x00000000fffff984 */ /* 0x000fe20000000800 */
[----:B------:R-:W-:Y:S01]  /*8e90*/  @!PT LDS RZ, [RZ] ;  /* 0x00000000fffff984 */ /* 0x000fe20000000800 */
[----:B------:R-:W-:Y:S01]  /*8ea0*/  @!PT LDS RZ, [RZ] ;  /* 0x00000000fffff984 */ /* 0x000fe20000000800 */
[----:B------:R1:W-:Y:S01]  /*8eb0*/  @!P6 LDGSTS.E.BYPASS.LTC128B.128 [R230+0x10000], desc[UR30][R4.64] ;  /* 0x1000000004e6efae */ /* 0x0003e2000b901d5e */
[----:B------:R-:W-:-:S02]  /*8ec0*/  @!P4 LEA.HI.X R15, R0, R15, R3, 0x1, P1 ;  /* 0x0000000f000fc211 */ /* 0x000fc400008f0c03 */
[C---:B------:R-:W-:Y:S01]  /*8ed0*/  @!P3 LEA R10, P1, R0.reuse, R10, 0x1 ;  /* 0x0000000a000ab211 */ /* 0x040fe200078208ff */
[----:B------:R2:W-:Y:S01]  /*8ee0*/  @P5 STS.128 [R230+0x12000], RZ ;  /* 0x012000ffe6005388 */ /* 0x0005e20000000c00 */
[C---:B------:R-:W-:Y:S02]  /*8ef0*/  IADD3 R2, P2, R0.reuse, UR38, RZ ;  /* 0x0000002600027c10 */ /* 0x040fe4000ff5e0ff */
[----:B------:R-:W-:Y:S01]  /*8f00*/  @!P3 LEA.HI.X R11, R0, R11, R3, 0x1, P1 ;  /* 0x0000000b000bb211 */ /* 0x000fe200008f0c03 */
[----:B------:R-:W-:Y:S01]  /*8f10*/  @!PT LDS RZ, [RZ] ;  /* 0x00000000fffff984 */ /* 0x000fe20000000800 */
[----:B------:R-:W-:Y:S01]  /*8f20*/  @!PT LDS RZ, [RZ] ;  /* 0x00000000fffff984 */ /* 0x000fe20000000800 */
[----:B------:R-:W-:Y:S01]  /*8f30*/  @!PT LDS RZ, [RZ] ;  /* 0x00000000fffff984 */ /* 0x000fe20000000800 */
[----:B------:R3:W-:Y:S01]  /*8f40*/  @!P5 LDGSTS.E.BYPASS.LTC128B.128 [R230+0x12000], desc[UR30][R6.64+0x80] ;  /* 0x1200008006e6dfae */ /* 0x0007e2000b901d5e */
[C---:B------:R-:W-:Y:S02]  /*8f50*/  @!P6 LEA R8, P1, R2.reuse, R8, 0x1 ;  /* 0x000000080208e211 */ /* 0x040fe400078208ff */
[----:B------:R-:W-:Y:S01]  /*8f60*/  IADD3.X R3, R3, UR37, RZ, P2, !PT ;  /* 0x0000002503037c10 */ /* 0x000fe200097fe4ff */
[----:B------:R2:W-:Y:S03]  /*8f70*/  @P4 STS.128 [R230+0x14000], RZ ;  /* 0x014000ffe6004388 */ /* 0x0005e60000000c00 */
[C---:B------:R-:W-:Y:S01]  /*8f80*/  @!P6 LEA.HI.X R9, R2.reuse, R9, R3, 0x1, P1 ;  /* 0x000000090209e211 */ /* 0x040fe200008f0c03 */
        /* <DEDUP_REMOVED lines=8> */
[----:B------:R2:W-:Y:S01]  /*9010*/  @!P3 LDGSTS.E.BYPASS.LTC128B.128 [R230+0x16000], desc[UR30][R10.64+0x180] ;  /* 0x160001800ae6bfae */ /* 0x0005e2000b901d5e */
[----:B-1----:R-:W-:-:S03]  /*9020*/  @!P4 LEA R4, P1, R2, R20, 0x1 ;  /* 0x000000140204c211 */ /* 0x002fc600078208ff */
        /* <DEDUP_REMOVED lines=8> */
[----:B------:R-:W-:-:S05]  /*90b0*/  @!P5 LEA.HI.X R7, R2, R19, R3, 0x1, P2 ;  /* 0x000000130207d211 */ /* 0x000fca00010f0c03 */
        /* <DEDUP_REMOVED lines=18> */
.L_x_297:
[----:B------:R-:W-:Y:S05]  /*91e0*/  BSYNC B0 ;  /* 0x0000000000007941 */ /* 0x000fea0003800000 */
.L_x_296:
[----:B------:R-:W0:Y:S02]  /*91f0*/  LDGDEPBAR ;  /* 0x00000000000079af */ /* 0x000e240000000000 */
.L_x_295:
[----:B------:R-:W-:Y:S01]  /*9200*/  FMNMX.FTZ R0, R149, R17, !PT ;  /* 0x0000001195007209 */ /* 0x000fe20007810000 */
[----:B--2---:R-:W-:Y:S01]  /*9210*/  LDSM.16.MT88.4 R8, [R204+0x18000] ;  /* 0x01800000cc08783b */ /* 0x004fe20000004200 */
[----:B------:R-:W-:Y:S02]  /*9220*/  MOV R15, R203 ;  /* 0x000000cb000f7202 */ /* 0x000fe40000000f00 */
[----:B------:R-:W-:Y:S01]  /*9230*/  FMNMX.FTZ R0, R188, R0, !PT ;  /* 0x00000000bc007209 */ /* 0x000fe20007810000 */
[----:B------:R-:W-:Y:S03]  /*9240*/  LDSM.16.MT88.4 R20, [R207+0x18000] ;  /* 0x01800000cf14783b */ /* 0x000fe60000004200 */
[----:B------:R-:W-:-:S04]  /*9250*/  FMNMX.FTZ R0, R182, R0, !PT ;  /* 0x00000000b6007209 */ /* 0x000fc80007810000 */
[----:B------:R-:W-:-:S04]  /*9260*/  FMNMX.FTZ R0, R150, R0, !PT ;  /* 0x0000000096007209 */ /* 0x000fc80007810000 */
        /* <DEDUP_REMOVED lines=23> */
[----:B------:R-:W-:-:S03]  /*93e0*/  FMNMX.FTZ R2, R201, R2, !PT ;  /* 0x00000002c9027209 */ /* 0x000fc60007810000 */
[----:B-1----:R-:W1:Y:S01]  /*93f0*/  SHFL.BFLY PT, R4, R0, 0x2, 0x1f ;  /* 0x0c401f0000047f89 */ /* 0x002e6200000e0000 */
[----:B------:R-:W-:-:S04]  /*9400*/  FMNMX.FTZ R2, R187, R2, !PT ;  /* 0x00000002bb027209 */ /* 0x000fc80007810000 */
[----:B------:R-:W-:-:S04]  /*9410*/  FMNMX.FTZ R2, R173, R2, !PT ;  /* 0x00000002ad027209 */ /* 0x000fc80007810000 */
[----:B------:R-:W-:-:S04]  /*9420*/  FMNMX.FTZ R2, R193, R2, !PT ;  /* 0x00000002c1027209 */ /* 0x000fc80007810000 */
[----:B------:R-:W-:-:S05]  /*9430*/  FMNMX.FTZ R2, R175, R2, !PT ;  /* 0x00000002af027209 */ /* 0x000fca0007810000 */
[----:B------:R-:W2:Y:S01]  /*9440*/  SHFL.BFLY PT, R3, R2, 0x2, 0x1f ;  /* 0x0c401f0002037f89 */ /* 0x000ea200000e0000 */
[----:B-1----:R-:W-:-:S05]  /*9450*/  FMNMX.FTZ R0, R0, R4, !PT ;  /* 0x0000000400007209 */ /* 0x002fca0007810000 */
[----:B------:R-:W1:Y:S01]  /*9460*/  SHFL.BFLY PT, R4, R0, 0x1, 0x1f ;  /* 0x0c201f0000047f89 */ /* 0x000e6200000e0000 */
[----:B--2---:R-:W-:-:S05]  /*9470*/  FMNMX.FTZ R2, R2, R3, !PT ;  /* 0x0000000302027209 */ /* 0x004fca0007810000 */
[----:B------:R-:W2:Y:S01]  /*9480*/  SHFL.BFLY PT, R3, R2, 0x1, 0x1f ;  /* 0x0c201f0002037f89 */ /* 0x000ea200000e0000 */
[----:B-1----:R-:W-:-:S04]  /*9490*/  FMNMX.FTZ R169, R0, R4, !PT ;  /* 0x0000000400a97209 */ /* 0x002fc80007810000 */
[C---:B------:R-:W-:Y:S01]  /*94a0*/  FSETP.NEU.FTZ.AND P2, PT, R169.reuse, -INF , PT ;  /* 0xff800000a900780b */ /* 0x040fe20003f5d000 */
[C---:B------:R-:W-:Y:S01]  /*94b0*/  FMUL.FTZ R14, R169.reuse, UR15 ;  /* 0x0000000fa90e7c20 */ /* 0x040fe20008410000 */
[----:B------:R-:W-:Y:S02]  /*94c0*/  STL [R1], R169 ;  /* 0x000000a901007387 */ /* 0x000fe40000100800 */
[----:B------:R-:W-:Y:S02]  /*94d0*/  FSEL R4, R169, RZ, P2 ;  /* 0x000000ffa9047208 */ /* 0x000fe40001000000 */
[----:B------:R-:W-:-:S03]  /*94e0*/  FSEL R14, R14, RZ, P2 ;  /* 0x000000ff0e0e7208 */ /* 0x000fc60001000000 */
[----:B------:R-:W-:Y:S02]  /*94f0*/  FADD.FTZ R4, R149, -R4 ;  /* 0x8000000495047221 */ /* 0x000fe40000010000 */
[--C-:B------:R-:W-:Y:S01]  /*9500*/  FFMA.FTZ R0, R188, UR15, -R14.reuse ;  /* 0x0000000fbc007c23 */ /* 0x100fe2000801080e */
[----:B------:R-:W-:Y:S01]  /*9510*/  FFMA.FTZ R17, R17, UR15, -R14 ;  /* 0x0000000f11117c23 */ /* 0x000fe2000801080e */
[----:B------:R-:W-:Y:S01]  /*9520*/  FMUL.FTZ R4, R4, UR15 ;  /* 0x0000000f04047c20 */ /* 0x000fe20008410000 */
[----:B--2---:R-:W-:Y:S01]  /*9530*/  FMNMX.FTZ R168, R2, R3, !PT ;  /* 0x0000000302a87209 */ /* 0x004fe20007810000 */
[----:B------:R1:W-:Y:S01]  /*9540*/  MUFU.EX2 R32, R0 ;  /* 0x0000000000207308 */ /* 0x0003e20000000800 */
[----:B------:R-:W-:Y:S02]  /*9550*/  MOV R188, R195 ;  /* 0x000000c300bc7202 */ /* 0x000fe40000000f00 */
[C---:B------:R-:W-:Y:S01]  /*9560*/  FSETP.NEU.FTZ.AND P1, PT, R168.reuse, -INF , PT ;  /* 0xff800000a800780b */ /* 0x040fe20003f3d000 */
[C---:B------:R-:W-:Y:S01]  /*9570*/  FMUL.FTZ R3, R168.reuse, UR15 ;  /* 0x0000000fa8037c20 */ /* 0x040fe20008410000 */
[----:B------:R-:W-:Y:S02]  /*9580*/  STL [R1+0x4], R168 ;  /* 0x000004a801007387 */ /* 0x000fe40000100800 */
[----:B------:R-:W-:Y:S01]  /*9590*/  FSEL R2, R168, RZ, P1 ;  /* 0x000000ffa8027208 */ /* 0x000fe20000800000 */
[----:B------:R-:W-:Y:S01]  /*95a0*/  MUFU.EX2 R28, R17 ;  /* 0x00000011001c7308 */ /* 0x000fe20000000800 */
[----:B------:R-:W-:-:S05]  /*95b0*/  FSEL R3, R3, RZ, P1 ;  /* 0x000000ff03037208 */ /* 0x000fca0000800000 */
[----:B------:R-:W-:Y:S01]  /*95c0*/  FFMA.FTZ R16, R16, UR15, -R3 ;  /* 0x0000000f10107c23 */ /* 0x000fe20008010803 */
[----:B-1----:R-:W-:-:S03]  /*95d0*/  FFMA.FTZ R0, R182, UR15, -R14 ;  /* 0x0000000fb6007c23 */ /* 0x002fc6000801080e */
[----:B------:R1:W-:Y:S08]  /*95e0*/  MUFU.EX2 R29, R16 ;  /* 0x00000010001d7308 */ /* 0x0003f00000000800 */
[----:B------:R2:W-:Y:S01]  /*95f0*/  MUFU.EX2 R179, R0 ;  /* 0x0000000000b37308 */ /* 0x0005e20000000800 */
[----:B-1----:R-:W1:Y:S01]  /*9600*/  LDSM.16.MT88.4 R16, [R205+0x18000] ;  /* 0x01800000cd10783b */ /* 0x002e620000004200 */
[----:B--2---:R-:W-:-:S06]  /*9610*/  FFMA.FTZ R0, R150, UR15, -R14 ;  /* 0x0000000f96007c23 */ /* 0x004fcc000801080e */
[----:B------:R2:W3:Y:S02]  /*9620*/  MUFU.EX2 R33, R0 ;  /* 0x0000000000217308 */ /* 0x0004e40000000800 */
[----:B--2---:R-:W-:Y:S01]  /*9630*/  FFMA.FTZ R0, R183, UR15, -R3 ;  /* 0x0000000fb7007c23 */ /* 0x004fe20008010803 */
[----:B---3--:R-:W-:-:S05]  /*9640*/  F2FP.BF16.F32.PACK_AB R6, R33, R179 ;  /* 0x000000b32106723e */ /* 0x008fca00000010ff */
[----:B------:R2:W3:Y:S02]  /*9650*/  MUFU.EX2 R5, R0 ;  /* 0x0000000000057308 */ /* 0x0004e40000000800 */
[----:B--2---:R-:W-:Y:S01]  /*9660*/  FFMA.FTZ R0, R181, UR15, -R3 ;  /* 0x0000000fb5007c23 */ /* 0x004fe20008010803 */
[----:B---3--:R-:W-:-:S05]  /*9670*/  MOV R149, R5 ;  /* 0x0000000500957202 */ /* 0x008fca0000000f00 */
[----:B------:R2:W-:Y:S01]  /*9680*/  MUFU.EX2 R34, R0 ;  /* 0x0000000000227308 */ /* 0x0005e20000000800 */
[----:B------:R-:W-:Y:S01]  /*9690*/  F2FP.BF16.F32.PACK_AB R5, R149, R29 ;  /* 0x0000001d9505723e */ /* 0x000fe200000010ff */
[----:B--2---:R-:W-:-:S06]  /*96a0*/  FFMA.FTZ R0, R180, UR15, -R3 ;  /* 0x0000000fb4007c23 */ /* 0x004fcc0008010803 */
[----:B------:R2:W3:Y:S02]  /*96b0*/  MUFU.EX2 R35, R0 ;  /* 0x0000000000237308 */ /* 0x0004e40000000800 */
[----:B--2---:R-:W-:Y:S01]  /*96c0*/  FADD.FTZ R0, R148, -R2 ;  /* 0x8000000294007221 */ /* 0x004fe20000010000 */
[----:B---3--:R-:W-:-:S05]  /*96d0*/  F2FP.BF16.F32.PACK_AB R7, R35, R34 ;  /* 0x000000222307723e */ /* 0x008fca00000010ff */
[----:B------:R2:W3:Y:S01]  /*96e0*/  MUFU.EX2 R2, R4 ;  /* 0x0000000400027308 */ /* 0x0004e20000000800 */
[----:B------:R-:W-:-:S07]  /*96f0*/  FMUL.FTZ R0, R0, UR15 ;  /* 0x0000000f00007c20 */ /* 0x000fce0008410000 */
[----:B------:R-:W4:Y:S01]  /*9700*/  MUFU.EX2 R0, R0 ;  /* 0x0000000000007308 */ /* 0x000f220000000800 */
        /* <DEDUP_REMOVED lines=14> */
[-C--:B------:R-:W-:Y:S01]  /*97f0*/  FMUL.FTZ R37, R37, R2.reuse ;  /* 0x0000000225257220 */ /* 0x080fe20000410000 */
[-C--:B------:R-:W-:Y:S01]  /*9800*/  FMUL.FTZ R40, R40, R2.reuse ;  /* 0x0000000228287220 */ /* 0x080fe20000410000 */
[C---:B------:R-:W-:Y:S01]  /*9810*/  HMMA.16816.F32.BF16 R24, R4.reuse, R10, R152 ;  /* 0x0000000a0418723c */ /* 0x040fe20000041898 */
[----:B------:R-:W-:Y:S01]  /*9820*/  FMUL.FTZ R41, R41, R2 ;  /* 0x0000000229297220 */ /* 0x000fe20000410000 */
[-C--:B------:R-:W-:Y:S01]  /*9830*/  FMUL.FTZ R38, R38, R0.reuse ;  /* 0x0000000026267220 */ /* 0x080fe20000410000 */
[-C--:B------:R-:W-:Y:S01]  /*9840*/  FMUL.FTZ R39, R39, R0.reuse ;  /* 0x0000000027277220 */ /* 0x080fe20000410000 */
        /* <DEDUP_REMOVED lines=8> */
[C---:B------:R-:W-:Y:S01]  /*98d0*/  HMMA.16816.F32.BF16 R236, R4.reuse, R20, R44 ;  /* 0x0000001404ec723c */ /* 0x040fe2000004182c */
[-C--:B------:R-:W-:Y:S01]  /*98e0*/  FMUL.FTZ R60, R60, R2.reuse ;  /* 0x000000023c3c7220 */ /* 0x080fe20000410000 */
[-C--:B------:R-:W-:Y:S01]  /*98f0*/  FMUL.FTZ R61, R61, R2.reuse ;  /* 0x000000023d3d7220 */ /* 0x080fe20000410000 */
[-C--:B------:R-:W-:Y:S01]  /*9900*/  FMUL.FTZ R64, R64, R2.reuse ;  /* 0x0000000240407220 */ /* 0x080fe20000410000 */
[----:B------:R-:W-:Y:S01]  /*9910*/  FMUL.FTZ R65, R65, R2 ;  /* 0x0000000241417220 */ /* 0x000fe20000410000 */
[-C--:B------:R-:W-:Y:S01]  /*9920*/  FMUL.FTZ R62, R62, R0.reuse ;  /* 0x000000003e3e7220 */ /* 0x080fe20000410000 */
[C---:B-1----:R-:W-:Y:S01]  /*9930*/  HMMA.16816.F32.BF16 R248, R4.reuse, R16, R36 ;  /* 0x0000001004f8723c */ /* 0x042fe20000041824 */
[-C--:B------:R-:W-:Y:S01]  /*9940*/  FMUL.FTZ R63, R63, R0.reuse ;  /* 0x000000003f3f7220 */ /* 0x080fe20000410000 */
[-C--:B------:R-:W-:Y:S01]  /*9950*/  FMUL.FTZ R66, R66, R0.reuse ;  /* 0x0000000042427220 */ /* 0x080fe20000410000 */
[----:B------:R-:W-:Y:S01]  /*9960*/  FMUL.FTZ R67, R67, R0 ;  /* 0x0000000043437220 */ /* 0x000fe20000410000 */
[-C--:B------:R-:W-:Y:S01]  /*9970*/  FMUL.FTZ R76, R76, R2.reuse ;  /* 0x000000024c4c7220 */ /* 0x080fe20000410000 */
[----:B------:R-:W-:Y:S01]  /*9980*/  FMUL.FTZ R77, R77, R2 ;  /* 0x000000024d4d7220 */ /* 0x000fe20000410000 */
[----:B------:R-:W-:Y:S01]  /*9990*/  MOV R150, R25 ;  /* 0x0000001900967202 */ /* 0x000fe20000000f00 */
[C---:B------:R-:W-:Y:S01]  /*99a0*/  HMMA.16816.F32.BF16 R240, R4.reuse, R18, R40 ;  /* 0x0000001204f0723c */ /* 0x040fe20000041828 */
[----:B------:R-:W1:Y:S01]  /*99b0*/  LDSM.16.MT88.4 R16, [R207+0x1a000] ;  /* 0x01a00000cf10783b */ /* 0x000e620000004200 */
[----:B------:R-:W-:Y:S01]  /*99c0*/  MOV R148, R24 ;  /* 0x0000001800947202 */ /* 0x000fe20000000f00 */
[----:B------:R-:W-:Y:S01]  /*99d0*/  FMUL.FTZ R80, R80, R2 ;  /* 0x0000000250507220 */ /* 0x000fe20000410000 */
[----:B------:R-:W-:Y:S01]  /*99e0*/  MOV R47, R150 ;  /* 0x00000096002f7202 */ /* 0x000fe20000000f00 */
[----:B------:R-:W-:Y:S01]  /*99f0*/  FMUL.FTZ R81, R81, R2 ;  /* 0x0000000251517220 */ /* 0x000fe20000410000 */
[----:B------:R-:W-:Y:S01]  /*9a00*/  MOV R150, R201 ;  /* 0x000000c900967202 */ /* 0x000fe20000000f00 */
[----:B------:R-:W-:Y:S01]  /*9a10*/  FMUL.FTZ R78, R78, R0 ;  /* 0x000000004e4e7220 */ /* 0x000fe20000410000 */
[C---:B------:R-:W-:Y:S01]  /*9a20*/  HMMA.16816.F32.BF16 R200, R4.reuse, R22, R48 ;  /* 0x0000001604c8723c */ /* 0x040fe20000041830 */
[----:B------:R-:W3:Y:S01]  /*9a30*/  LDSM.16.MT88.4 R20, [R205+0x1a000] ;  /* 0x01a00000cd14783b */ /* 0x000ee20000004200 */
[----:B------:R-:W-:Y:S01]  /*9a40*/  MOV R31, R26 ;  /* 0x0000001a001f7202 */ /* 0x000fe20000000f00 */
[-C--:B------:R-:W-:Y:S01]  /*9a50*/  FMUL.FTZ R79, R79, R0.reuse ;  /* 0x000000004f4f7220 */ /* 0x080fe20000410000 */
[----:B------:R-:W-:Y:S01]  /*9a60*/  MOV R30, R27 ;  /* 0x0000001b001e7202 */ /* 0x000fe20000000f00 */
[----:B------:R-:W-:Y:S01]  /*9a70*/  FMUL.FTZ R82, R82, R0 ;  /* 0x0000000052527220 */ /* 0x000fe20000410000 */
[----:B------:R-:W4:Y:S01]  /*9a80*/  LDSM.16.MT88.4 R24, [R206+0x18000] ;  /* 0x01800000ce18783b */ /* 0x000f220000004200 */
[----:B------:R-:W-:Y:S01]  /*9a90*/  MOV R46, R148 ;  /* 0x00000094002e7202 */ /* 0x000fe20000000f00 */
[----:B------:R-:W-:Y:S01]  /*9aa0*/  FMUL.FTZ R83, R83, R0 ;  /* 0x0000000053537220 */ /* 0x000fe20000410000 */
[----:B------:R-:W-:Y:S01]  /*9ab0*/  MOV R148, R173 ;  /* 0x000000ad00947202 */ /* 0x000fe20000000f00 */
[----:B------:R-:W-:Y:S01]  /*9ac0*/  FMUL.FTZ R68, R68, R2 ;  /* 0x0000000244447220 */ /* 0x000fe20000410000 */
[----:B------:R-:W-:Y:S01]  /*9ad0*/  MOV R39, R174 ;  /* 0x000000ae00277202 */ /* 0x000fe20000000f00 */
[-C--:B------:R-:W-:Y:S01]  /*9ae0*/  FMUL.FTZ R69, R69, R2.reuse ;  /* 0x0000000245457220 */ /* 0x080fe20000410000 */
[----:B------:R-:W-:Y:S01]  /*9af0*/  MOV R38, R175 ;  /* 0x000000af00267202 */ /* 0x000fe20000000f00 */
[C---:B--2---:R-:W-:Y:S01]  /*9b00*/  HMMA.16816.F32.BF16 R180, R4.reuse, R10, R64 ;  /* 0x0000000a04b4723c */ /* 0x044fe20000041840 */
[-C--:B------:R-:W-:Y:S01]  /*9b10*/  FMUL.FTZ R72, R72, R2.reuse ;  /* 0x0000000248487220 */ /* 0x080fe20000410000 */
[----:B------:R-:W-:Y:S01]  /*9b20*/  FMUL.FTZ R73, R73, R2 ;  /* 0x0000000249497220 */ /* 0x000fe20000410000 */
[-C--:B------:R-:W-:Y:S01]  /*9b30*/  FMUL.FTZ R70, R70, R0.reuse ;  /* 0x0000000046467220 */ /* 0x080fe20000410000 */
[-C--:B------:R-:W-:Y:S01]  /*9b40*/  FMUL.FTZ R71, R71, R0.reuse ;  /* 0x0000000047477220 */ /* 0x080fe20000410000 */
[-C--:B------:R-:W-:Y:S01]  /*9b50*/  FMUL.FTZ R74, R74, R0.reuse ;  /* 0x000000004a4a7220 */ /* 0x080fe20000410000 */
[C---:B------:R-:W-:Y:S01]  /*9b60*/  HMMA.16816.F32.BF16 R172, R4.reuse, R8, R60 ;  /* 0x0000000804ac723c */ /* 0x040fe2000004183c */
[----:B------:R-:W2:Y:S01]  /*9b70*/  LDSM.16.MT88.4 R8, [R206+0x1a000] ;  /* 0x01a00000ce08783b */ /* 0x000ea20000004200 */
[----:B------:R-:W-:Y:S01]  /*9b80*/  FMUL.FTZ R75, R75, R0 ;  /* 0x000000004b4b7220 */ /* 0x000fe20000410000 */
[----:B------:R-:W-:Y:S01]  /*9b90*/  MOV R45, R169 ;  /* 0x000000a9002d7202 */ /* 0x000fe20000000f00 */
[----:B------:R-:W-:Y:S01]  /*9ba0*/  FMUL.FTZ R52, R52, R2 ;  /* 0x0000000234347220 */ /* 0x000fe20000410000 */
[----:B------:R-:W-:Y:S01]  /*9bb0*/  MOV R44, R168 ;  /* 0x000000a8002c7202 */ /* 0x000fe20000000f00 */
[----:B------:R-:W-:Y:S01]  /*9bc0*/  FMUL.FTZ R53, R53, R2 ;  /* 0x0000000235357220 */ /* 0x000fe20000410000 */
[-C--:B------:R-:W-:Y:S01]  /*9bd0*/  FMUL.FTZ R54, R54, R0.reuse ;  /* 0x0000000036367220 */ /* 0x080fe20000410000 */
[----:B------:R-:W-:Y:S01]  /*9be0*/  FMUL.FTZ R55, R55, R0 ;  /* 0x0000000037377220 */ /* 0x000fe20000410000 */
[-C--:B------:R-:W-:Y:S01]  /*9bf0*/  FMUL.FTZ R56, R56, R2.reuse ;  /* 0x0000000238387220 */ /* 0x080fe20000410000 */
[----:B------:R-:W-:Y:S01]  /*9c00*/  FMUL.FTZ R57, R57, R2 ;  /* 0x0000000239397220 */ /* 0x000fe20000410000 */
[-C--:B------:R-:W-:Y:S01]  /*9c10*/  FMUL.FTZ R58, R58, R0.reuse ;  /* 0x000000003a3a7220 */ /* 0x080fe20000410000 */
[----:B------:R-:W-:Y:S01]  /*9c20*/  FMUL.FTZ R59, R59, R0 ;  /* 0x000000003b3b7220 */ /* 0x000fe20000410000 */
[C---:B-1----:R-:W-:Y:S01]  /*9c30*/  HMMA.16816.F32.BF16 R64, R4.reuse, R16, R76 ;  /* 0x000000100440723c */ /* 0x042fe2000004184c */
[-C--:B------:R-:W-:Y:S01]  /*9c40*/  FMUL.FTZ R84, R84, R2.reuse ;  /* 0x0000000254547220 */ /* 0x080fe20000410000 */
[-C--:B------:R-:W-:Y:S01]  /*9c50*/  FMUL.FTZ R85, R85, R2.reuse ;  /* 0x0000000255557220 */ /* 0x080fe20000410000 */
[-C--:B------:R-:W-:Y:S01]  /*9c60*/  FMUL.FTZ R88, R88, R2.reuse ;  /* 0x0000000258587220 */ /* 0x080fe20000410000 */
[----:B------:R-:W-:Y:S01]  /*9c70*/  FMUL.FTZ R89, R89, R2 ;  /* 0x0000000259597220 */ /* 0x000fe20000410000 */
[-C--:B------:R-:W-:Y:S01]  /*9c80*/  FMUL.FTZ R86, R86, R0.reuse ;  /* 0x0000000056567220 */ /* 0x080fe20000410000 */
[C---:B------:R-:W-:Y:S01]  /*9c90*/  HMMA.16816.F32.BF16 R152, R4.reuse, R18, R80 ;  /* 0x000000120498723c */ /* 0x040fe20000041850 */
[----:B------:R-:W1:Y:S01]  /*9ca0*/  LDSM.16.MT88.4 R16, [R205+0x1c000] ;  /* 0x01c00000cd10783b */ /* 0x000e620000004200 */
[-C--:B------:R-:W-:Y:S01]  /*9cb0*/  FMUL.FTZ R87, R87, R0.reuse ;  /* 0x0000000057577220 */ /* 0x080fe20000410000 */
[-C--:B------:R-:W-:Y:S01]  /*9cc0*/  FMUL.FTZ R90, R90, R0.reuse ;  /* 0x000000005a5a7220 */ /* 0x080fe20000410000 */
[----:B------:R-:W-:Y:S01]  /*9cd0*/  FMUL.FTZ R91, R91, R0 ;  /* 0x000000005b5b7220 */ /* 0x000fe20000410000 */
[-C--:B------:R-:W-:Y:S01]  /*9ce0*/  FMUL.FTZ R100, R100, R2.reuse ;  /* 0x0000000264647220 */ /* 0x080fe20000410000 */
[C---:B---3--:R-:W-:Y:S01]  /*9cf0*/  HMMA.16816.F32.BF16 R168, R4.reuse, R20, R68 ;  /* 0x0000001404a8723c */ /* 0x048fe20000041844 */
[-C--:B------:R-:W-:Y:S01]  /*9d00*/  FMUL.FTZ R101, R101, R2.reuse ;  /* 0x0000000265657220 */ /* 0x080fe20000410000 */
        /* <DEDUP_REMOVED lines=10> */
[C---:B----4-:R-:W-:Y:S01]  /*9db0*/  HMMA.16816.F32.BF16 R196, R4.reuse, R24, R52 ;  /* 0x0000001804c4723c */ /* 0x050fe20000041834 */
[-C--:B------:R-:W-:Y:S01]  /*9dc0*/  FMUL.FTZ R96, R96, R2.reuse ;  /* 0x0000000260607220 */ /* 0x080fe20000410000 */
[----:B------:R-:W-:Y:S01]  /*9dd0*/  FMUL.FTZ R97, R97, R2 ;  /* 0x0000000261617220 */ /* 0x000fe20000410000 */
[-C--:B------:R-:W-:Y:S01]  /*9de0*/  FMUL.FTZ R94, R94, R0.reuse ;  /* 0x000000005e5e7220 */ /* 0x080fe20000410000 */
[-C--:B------:R-:W-:Y:S01]  /*9df0*/  FMUL.FTZ R95, R95, R0.reuse ;  /* 0x000000005f5f7220 */ /* 0x080fe20000410000 */
[----:B------:R-:W-:Y:S01]  /*9e00*/  FMUL.FTZ R98, R98, R0 ;  /* 0x0000000062627220 */ /* 0x000fe20000410000 */
[C---:B--2---:R-:W-:Y:S01]  /*9e10*/  HMMA.16816.F32.BF16 R88, R4.reuse, R10, R88 ;  /* 0x0000000a0458723c */ /* 0x044fe20000041858 */
[----:B------:R-:W-:Y:S01]  /*9e20*/  MOV R52, R192 ;  /* 0x000000c000347202 */ /* 0x000fe20000000f00 */
[----:B------:R-:W-:Y:S01]  /*9e30*/  FMUL.FTZ R99, R99, R0 ;  /* 0x0000000063637220 */ /* 0x000fe20000410000 */
[----:B------:R-:W-:Y:S01]  /*9e40*/  MOV R25, R193 ;  /* 0x000000c100197202 */ /* 0x000fe20000000f00 */
[----:B------:R-:W-:Y:S01]  /*9e50*/  FMUL.FTZ R108, R108, R2 ;  /* 0x000000026c6c7220 */ /* 0x000fe20000410000 */
[----:B------:R-:W-:Y:S01]  /*9e60*/  MOV R24, R194 ;  /* 0x000000c200187202 */ /* 0x000fe20000000f00 */
[----:B------:R-:W-:Y:S01]  /*9e70*/  FMUL.FTZ R109, R109, R2 ;  /* 0x000000026d6d7220 */ /* 0x000fe20000410000 */
[C---:B------:R-:W-:Y:S01]  /*9e80*/  HMMA.16816.F32.BF16 R192, R4.reuse, R26, R56 ;  /* 0x0000001a04c0723c */ /* 0x040fe20000041838 */
[----:B------:R-:W-:Y:S01]  /*9e90*/  MOV R55, R35 ;  /* 0x0000002300377202 */ /* 0x000fe20000000f00 */
[----:B------:R-:W-:Y:S01]  /*9ea0*/  FMUL.FTZ R110, R110, R0 ;  /* 0x000000006e6e7220 */ /* 0x000fe20000410000 */
[----:B------:R-:W-:Y:S01]  /*9eb0*/  MOV R54, R34 ;  /* 0x0000002200367202 */ /* 0x000fe20000000f00 */
[----:B------:R-:W-:Y:S01]  /*9ec0*/  FMUL.FTZ R111, R111, R0 ;  /* 0x000000006f6f7220 */ /* 0x000fe20000410000 */
[----:B------:R-:W-:Y:S01]  /*9ed0*/  MOV R53, R33 ;  /* 0x0000002100357202 */ /* 0x000fe20000000f00 */
[C---:B------:R-:W-:Y:S01]  /*9ee0*/  HMMA.16816.F32.BF16 R56, R4.reuse, R8, R84 ;  /* 0x000000080438723c */ /* 0x040fe20000041854 */
[----:B------:R-:W2:Y:S01]  /*9ef0*/  LDSM.16.MT88.4 R8, [R207+0x1c000] ;  /* 0x01c00000cf08783b */ /* 0x000ea20000004200 */
[----:B------:R-:W-:Y:S01]  /*9f00*/  MOV R26, R32 ;  /* 0x00000020001a7202 */ /* 0x000fe20000000f00 */
[-C--:B------:R-:W-:Y:S01]  /*9f10*/  FMUL.FTZ R124, R124, R2.reuse ;  /* 0x000000027c7c7220 */ /* 0x080fe20000410000 */
[----:B------:R-:W-:Y:S01]  /*9f20*/  MOV R27, R39 ;  /* 0x00000027001b7202 */ /* 0x000fe20000000f00 */
[----:B------:R-:W-:Y:S01]  /*9f30*/  FMUL.FTZ R125, R125, R2 ;  /* 0x000000027d7d7220 */ /* 0x000fe20000410000 */
[C---:B-1----:R-:W-:Y:S01]  /*9f40*/  HMMA.16816.F32.BF16 R48, R4.reuse, R16, R100 ;  /* 0x000000100430723c */ /* 0x042fe20000041864 */
[-C--:B------:R-:W-:Y:S01]  /*9f50*/  FMUL.FTZ R126, R126, R0.reuse ;  /* 0x000000007e7e7220 */ /* 0x080fe20000410000 */
[----:B------:R-:W-:Y:S01]  /*9f60*/  FMUL.FTZ R127, R127, R0 ;  /* 0x000000007f7f7220 */ /* 0x000fe20000410000 */
[-C--:B------:R-:W-:Y:S01]  /*9f70*/  FMUL.FTZ R128, R128, R2.reuse ;  /* 0x0000000280807220 */ /* 0x080fe20000410000 */
[----:B------:R-:W-:Y:S01]  /*9f80*/  FMUL.FTZ R129, R129, R2 ;  /* 0x0000000281817220 */ /* 0x000fe20000410000 */
[-C--:B------:R-:W-:Y:S01]  /*9f90*/  FMUL.FTZ R130, R130, R0.reuse ;  /* 0x0000000082827220 */ /* 0x080fe20000410000 */
[C---:B------:R-:W-:Y:S01]  /*9fa0*/  HMMA.16816.F32.BF16 R40, R4.reuse, R18, R104 ;  /* 0x000000120428723c */ /* 0x040fe20000041868 */
[----:B------:R-:W1:Y:S01]  /*9fb0*/  LDSM.16.MT88.4 R16, [R204+0x1e000] ;  /* 0x01e00000cc10783b */ /* 0x000e620000004200 */
[----:B------:R-:W-:Y:S01]  /*9fc0*/  FMUL.FTZ R131, R131, R0 ;  /* 0x0000000083837220 */ /* 0x000fe20000410000 */
[-C--:B------:R-:W-:Y:S01]  /*9fd0*/  FMUL.FTZ R116, R116, R2.reuse ;  /* 0x0000000274747220 */ /* 0x080fe20000410000 */
[----:B------:R-:W-:Y:S01]  /*9fe0*/  FMUL.FTZ R117, R117, R2 ;  /* 0x0000000275757220 */ /* 0x000fe20000410000 */
[----:B------:R-:W-:Y:S01]  /*9ff0*/  FMUL.FTZ R118, R118, R0 ;  /* 0x0000000076767220 */ /* 0x000fe20000410000 */
[C---:B---3--:R-:W-:Y:S01]  /*a000*/  HMMA.16816.F32.BF16 R32, R4.reuse, R20, R92 ;  /* 0x000000140420723c */ /* 0x048fe2000004185c */
[----:B------:R-:W-:Y:S01]  /*a010*/  MOV R104, R38 ;  /* 0x0000002600687202 */ /* 0x000fe20000000f00 */
        /* <DEDUP_REMOVED lines=21> */
[C---:B--2---:R-:W-:Y:S01]  /*a170*/  HMMA.16816.F32.BF16 R36, R4.reuse, R8, R108 ;  /* 0x000000080424723c */ /* 0x044fe2000004186c */
[-C--:B------:R-:W-:Y:S01]  /*a180*/  FMUL.FTZ R162, R162, R0.reuse ;  /* 0x00000000a2a27220 */ /* 0x080fe20000410000 */
[----:B------:R-:W-:Y:S01]  /*a190*/  FMUL.FTZ R163, R163, R0 ;  /* 0x00000000a3a37220 */ /* 0x000fe20000410000 */
[-C--:B------:R-:W-:Y:S01]  /*a1a0*/  FMUL.FTZ R144, R144, R2.reuse ;  /* 0x0000000290907220 */ /* 0x080fe20000410000 */
[----:B------:R-:W-:Y:S01]  /*a1b0*/  FMUL.FTZ R145, R145, R2 ;  /* 0x0000000291917220 */ /* 0x000fe20000410000 */
[-C--:B------:R-:W-:Y:S01]  /*a1c0*/  FMUL.FTZ R146, R146, R0.reuse ;  /* 0x0000000092927220 */ /* 0x080fe20000410000 */
[----:B------:R-:W-:Y:S01]  /*a1d0*/  FMUL.FTZ R147, R147, R0 ;  /* 0x0000000093937220 */ /* 0x000fe20000410000 */
[----:B------:R-:W-:Y:S01]  /*a1e0*/  MOV R110, R24 ;  /* 0x00000018006e7202 */ /* 0x000fe20000000f00 */
[--C-:B------:R-:W-:Y:S01]  /*a1f0*/  FFMA.FTZ R8, R189, UR15, -R14.reuse ;  /* 0x0000000fbd087c23 */ /* 0x100fe2000801080e */
[----:B------:R-:W-:Y:S01]  /*a200*/  MOV R109, R25 ;  /* 0x00000019006d7202 */ /* 0x000fe20000000f00 */
[--C-:B------:R-:W-:Y:S01]  /*a210*/  FFMA.FTZ R9, R185, UR15, -R14.reuse ;  /* 0x0000000fb9097c23 */ /* 0x100fe2000801080e */
[----:B------:R-:W-:Y:S01]  /*a220*/  MOV R24, R52 ;  /* 0x0000003400187202 */ /* 0x000fe20000000f00 */
[----:B------:R2:W-:Y:S01]  /*a230*/  MUFU.EX2 R80, R8 ;  /* 0x0000000800507308 */ /* 0x0005e20000000800 */
[----:B------:R-:W-:Y:S01]  /*a240*/  MOV R25, R53 ;  /* 0x0000003500197202 */ /* 0x000fe20000000f00 */
[C---:B-1----:R-:W-:Y:S01]  /*a250*/  HMMA.16816.F32.BF16 R124, R4.reuse, R16, R124 ;  /* 0x00000010047c723c */ /* 0x042fe2000004187c */
[----:B------:R-:W-:Y:S01]  /*a260*/  MOV R52, R54 ;  /* 0x0000003600347202 */ /* 0x000fe20000000f00 */
[----:B------:R-:W-:Y:S01]  /*a270*/  FMUL.FTZ R140, R140, R2 ;  /* 0x000000028c8c7220 */ /* 0x000fe20000410000 */
[----:B------:R-:W-:Y:S01]  /*a280*/  MOV R54, R44 ;  /* 0x0000002c00367202 */ /* 0x000fe20000000f00 */
[----:B------:R-:W-:Y:S01]  /*a290*/  FMUL.FTZ R141, R141, R2 ;  /* 0x000000028d8d7220 */ /* 0x000fe20000410000 */
[----:B------:R-:W-:Y:S01]  /*a2a0*/  MOV R53, R45 ;  /* 0x0000002d00357202 */ /* 0x000fe20000000f00 */
[C---:B------:R-:W-:Y:S01]  /*a2b0*/  HMMA.16816.F32.BF16 R128, R4.reuse, R18, R128 ;  /* 0x000000120480723c */ /* 0x040fe20000041880 */
[----:B------:R-:W-:Y:S01]  /*a2c0*/  MOV R44, R46 ;  /* 0x0000002e002c7202 */ /* 0x000fe20000000f00 */
[----:B------:R-:W1:Y:S01]  /*a2d0*/  LDSM.16.MT88.4 R16, [R206+0x1e000] ;  /* 0x01e00000ce10783b */ /* 0x000e620000004200 */
[----:B------:R-:W-:Y:S01]  /*a2e0*/  MOV R45, R47 ;  /* 0x0000002f002d7202 */ /* 0x000fe20000000f00 */
[----:B------:R-:W-:Y:S01]  /*a2f0*/  MUFU.EX2 R102, R9 ;  /* 0x0000000900667308 */ /* 0x000fe20000000800 */
[----:B------:R-:W-:Y:S01]  /*a300*/  MOV R46, R31 ;  /* 0x0000001f002e7202 */ /* 0x000fe20000000f00 */
[C---:B---3--:R-:W-:Y:S01]  /*a310*/  HMMA.16816.F32.BF16 R116, R4.reuse, R20, R116 ;  /* 0x000000140474723c */ /* 0x048fe20000041874 */
[----:B------:R-:W-:Y:S01]  /*a320*/  MOV R47, R30 ;  /* 0x0000001e002f7202 */ /* 0x000fe20000000f00 */
[----:B------:R-:W-:Y:S01]  /*a330*/  FMUL.FTZ R142, R142, R0 ;  /* 0x000000008e8e7220 */ /* 0x000fe20000410000 */
[----:B------:R-:W-:Y:S01]  /*a340*/  MOV R108, R29 ;  /* 0x0000001d006c7202 */ /* 0x000fe20000000f00 */
[----:B--2---:R-:W-:Y:S01]  /*a350*/  FFMA.FTZ R8, R184, UR15, -R14 ;  /* 0x0000000fb8087c23 */ /* 0x004fe2000801080e */
[----:B------:R-:W-:Y:S01]  /*a360*/  MOV R189, R28 ;  /* 0x0000001c00bd7202 */ /* 0x000fe20000000f00 */
[C---:B------:R-:W-:Y:S01]  /*a370*/  HMMA.16816.F32.BF16 R120, R4.reuse, R22, R120 ;  /* 0x000000160478723c */ /* 0x040fe20000041878 */
[----:B------:R-:W2:Y:S01]  /*a380*/  LDSM.16.MT88.4 R28, [R205+0x1e000] ;  /* 0x01e00000cd1c783b */ /* 0x000ea20000004200 */
[----:B------:R3:W-:Y:S01]  /*a390*/  MUFU.EX2 R100, R8 ;  /* 0x0000000800647308 */ /* 0x0007e20000000800 */
        /* <DEDUP_REMOVED lines=9> */
[----:B------:R-:W5:Y:S01]  /*a430*/  LDSM.16.MT88.4 R24, [R204+0x18800] ;  /* 0x01880000cc18783b */ /* 0x000f620000004200 */
[----:B------:R-:W-:Y:S01]  /*a440*/  FMUL.FTZ R167, R167, R0 ;  /* 0x00000000a7a77220 */ /* 0x000fe20000410000 */
[----:B------:R-:W-:Y:S01]  /*a450*/  HMMA.16816.F32.BF16 R112, R4, R10, R112 ;  /* 0x0000000a0470723c */ /* 0x000fe20000041870 */
[----:B------:R-:W-:-:S02]  /*a460*/  MOV R86, R52 ;  /* 0x0000003400567202 */ /* 0x000fc40000000f00 */
[----:B------:R-:W-:Y:S01]  /*a470*/  MOV R81, R53 ;  /* 0x0000003500517202 */ /* 0x000fe20000000f00 */
[----:B---3--:R-:W-:Y:S01]  /*a480*/  FFMA.FTZ R8, R176, UR15, -R14 ;  /* 0x0000000fb0087c23 */ /* 0x008fe2000801080e */
[----:B------:R-:W-:Y:S02]  /*a490*/  MOV R82, R54 ;  /* 0x0000003600527202 */ /* 0x000fe40000000f00 */
[----:B------:R-:W-:Y:S01]  /*a4a0*/  MOV R83, R55 ;  /* 0x0000003700537202 */ /* 0x000fe20000000f00 */
[----:B------:R3:W2:Y:S01]  /*a4b0*/  MUFU.EX2 R106, R8 ;  /* 0x00000008006a7308 */ /* 0x0006a20000000800 */
[C---:B-1----:R-:W-:Y:S06]  /*a4c0*/  HMMA.16816.F32.BF16 R160, R4.reuse, R16, R160 ;  /* 0x0000001004a0723c */ /* 0x042fec00000418a0 */
[----:B------:R-:W-:Y:S01]  /*a4d0*/  HMMA.16816.F32.BF16 R144, R4, R18, R144 ;  /* 0x000000120490723c */ /* 0x000fe20000041890 */
[----:B------:R-:W-:Y:S01]  /*a4e0*/  LDSM.16.MT88.4 R16, [R207+0x18800] ;  /* 0x01880000cf10783b */ /* 0x000fe20000004200 */
[----:B---3--:R-:W-:Y:S01]  /*a4f0*/  FFMA.FTZ R8, R191, UR15, -R3 ;  /* 0x0000000fbf087c23 */ /* 0x008fe20008010803 */
[----:B--2---:R-:W-:-:S03]  /*a500*/  F2FP.BF16.F32.PACK_AB R10, R106, R100 ;  /* 0x000000646a0a723e */ /* 0x004fc600000010ff */
[C---:B------:R-:W-:Y:S01]  /*a510*/  HMMA.16816.F32.BF16 R132, R4.reuse, R28, R132 ;  /* 0x0000001c0484723c */ /* 0x040fe20000041884 */
[----:B------:R1:W-:Y:S05]  /*a520*/  MUFU.EX2 R103, R8 ;  /* 0x0000000800677308 */ /* 0x0003ea0000000800 */
[C---:B------:R-:W-:Y:S01]  /*a530*/  HMMA.16816.F32.BF16 R136, R4.reuse, R30, R136 ;  /* 0x0000001e0488723c */ /* 0x040fe20000041888 */
[----:B------:R-:W2:Y:S05]  /*a540*/  LDSM.16.MT88.4 R28, [R205+0x18800] ;  /* 0x01880000cd1c783b */ /* 0x000eaa0000004200 */
[C---:B----4-:R-:W-:Y:S06]  /*a550*/  HMMA.16816.F32.BF16 R140, R4.reuse, R20, R140 ;  /* 0x00000014048c723c */ /* 0x050fec000004188c */
[----:B------:R-:W-:Y:S01]  /*a560*/  HMMA.16816.F32.BF16 R164, R4, R22, R164 ;  /* 0x0000001604a4723c */ /* 0x000fe200000418a4 */
[--C-:B-1----:R-:W-:Y:S01]  /*a570*/  FFMA.FTZ R8, R190, UR15, -R3.reuse ;  /* 0x0000000fbe087c23 */ /* 0x102fe20008010803 */
[----:B------:R-:W1:Y:S03]  /*a580*/  LDSM.16.MT88.4 R4, [R206+0x18800] ;  /* 0x01880000ce04783b */ /* 0x000e660000004200 */
[----:B------:R3:W4:Y:S01]  /*a590*/  MUFU.EX2 R101, R8 ;  /* 0x0000000800657308 */ /* 0x0007220000000800 */
[----:B------:R-:W1:Y:S01]  /*a5a0*/  LDSM.16.MT88.4 R20, [R204+0x1a800] ;  /* 0x01a80000cc14783b */ /* 0x000e620000004200 */
[----:B---3--:R-:W-:Y:S01]  /*a5b0*/  FFMA.FTZ R8, R177, UR15, -R3 ;  /* 0x0000000fb1087c23 */ /* 0x008fe20008010803 */
[----:B----4-:R-:W-:-:S05]  /*a5c0*/  F2FP.BF16.F32.PACK_AB R9, R101, R103 ;  /* 0x000000676509723e */ /* 0x010fca00000010ff */
[----:B------:R3:W-:Y:S02]  /*a5d0*/  MUFU.EX2 R107, R8 ;  /* 0x00000008006b7308 */ /* 0x0007e40000000800 */
[----:B---3--:R-:W-:-:S06]  /*a5e0*/  FFMA.FTZ R8, R178, UR15, -R3 ;  /* 0x0000000fb2087c23 */ /* 0x008fcc0008010803 */
[----:B------:R3:W4:Y:S02]  /*a5f0*/  MUFU.EX2 R105, R8 ;  /* 0x0000000800697308 */ /* 0x0007240000000800 */
[----:B---3--:R-:W-:Y:S02]  /*a600*/  F2FP.BF16.F32.PACK_AB R8, R102, R80 ;  /* 0x000000506608723e */ /* 0x008fe400000010ff */
[----:B----4-:R-:W-:-:S07]  /*a610*/  F2FP.BF16.F32.PACK_AB R11, R105, R107 ;  /* 0x0000006b690b723e */ /* 0x010fce00000010ff */
[C---:B-----5:R-:W-:Y:S06]  /*a620*/  HMMA.16816.F32.BF16 R156, R8.reuse, R24, R156 ;  /* 0x00000018089c723c */ /* 0x060fec000004189c */
[C---:B------:R-:W-:Y:S01]  /*a630*/  HMMA.16816.F32.BF16 R44, R8.reuse, R26, R44 ;  /* 0x0000001a082c723c */ /* 0x040fe2000004182c */
[----:B------:R-:W3:Y:S05]  /*a640*/  LDSM.16.MT88.4 R24, [R205+0x1a800] ;  /* 0x01a80000cd18783b */ /* 0x000eea0000004200 */
[C---:B--2---:R-:W-:Y:S06]  /*a650*/  HMMA.16816.F32.BF16 R52, R8.reuse, R28, R248 ;  /* 0x0000001c0834723c */ /* 0x044fec00000418f8 */
[----:B------:R-:W-:Y:S01]  /*a660*/  HMMA.16816.F32.BF16 R60, R8, R30, R240 ;  /* 0x0000001e083c723c */ /* 0x000fe200000418f0 */
[----:B------:R-:W2:Y:S01]  /*a670*/  LDSM.16.MT88.4 R28, [R207+0x1a800] ;  /* 0x01a80000cf1c783b */ /* 0x000ea20000004200 */
[----:B------:R-:W-:-:S02]  /*a680*/  MOV R249, R105 ;  /* 0x0000006900f97202 */ /* 0x000fc40000000f00 */
[----:B------:R-:W-:Y:S02]  /*a690*/  MOV R248, R106 ;  /* 0x0000006a00f87202 */ /* 0x000fe40000000f00 */
[C---:B------:R-:W-:Y:S01]  /*a6a0*/  HMMA.16816.F32.BF16 R68, R8.reuse, R16, R236 ;  /* 0x000000100844723c */ /* 0x040fe200000418ec */
[----:B------:R-:W-:Y:S02]  /*a6b0*/  MOV R243, R107 ;  /* 0x0000006b00f37202 */ /* 0x000fe40000000f00 */
[----:B------:R-:W-:Y:S02]  /*a6c0*/  MOV R242, R100 ;  /* 0x0000006400f27202 */ /* 0x000fe40000000f00 */
[----:B------:R-:W-:Y:S01]  /*a6d0*/  MOV R241, R101 ;  /* 0x0000006500f17202 */ /* 0x000fe20000000f00 */
[----:B------:R-:W-:Y:S01]  /*a6e0*/  HMMA.16816.F32.BF16 R76, R8, R18, R200 ;  /* 0x00000012084c723c */ /* 0x000fe200000418c8 */
[----:B------:R-:W4:Y:S01]  /*a6f0*/  LDSM.16.MT88.4 R16, [R206+0x1a800] ;  /* 0x01a80000ce10783b */ /* 0x000f220000004200 */
[----:B------:R-:W-:-:S02]  /*a700*/  MOV R240, R102 ;  /* 0x0000006600f07202 */ /* 0x000fc40000000f00 */
[----:B------:R-:W-:Y:S02]  /*a710*/  MOV R239, R103 ;  /* 0x0000006700ef7202 */ /* 0x000fe40000000f00 */
[C---:B-1----:R-:W-:Y:S01]  /*a720*/  HMMA.16816.F32.BF16 R92, R8.reuse, R6, R192 ;  /* 0x00000006085c723c */ /* 0x042fe200000418c0 */
[----:B------:R-:W-:Y:S02]  /*a730*/  MOV R202, R86 ;  /* 0x0000005600ca7202 */ /* 0x000fe40000000f00 */
[----:B------:R-:W-:Y:S02]  /*a740*/  MOV R201, R87 ;  /* 0x0000005700c97202 */ /* 0x000fe40000000f00 */
[----:B------:R-:W-:Y:S01]  /*a750*/  MOV R238, R80 ;  /* 0x0000005000ee7202 */ /* 0x000fe20000000f00 */
[----:B------:R-:W-:Y:S01]  /*a760*/  HMMA.16816.F32.BF16 R84, R8, R4, R196 ;  /* 0x000000040854723c */ /* 0x000fe200000418c4 */
[----:B------:R-:W-:Y:S01]  /*a770*/  MOV R195, R189 ;  /* 0x000000bd00c37202 */ /* 0x000fe20000000f00 */
[----:B------:R-:W1:Y:S01]  /*a780*/  LDSM.16.MT88.4 R4, [R204+0x1c800] ;  /* 0x01c80000cc04783b */ /* 0x000e620000004200 */
[----:B------:R-:W-:-:S02]  /*a790*/  MOV R189, R110 ;  /* 0x0000006e00bd7202 */ /* 0x000fc40000000f00 */
[----:B------:R-:W-:Y:S01]  /*a7a0*/  MOV R251, R81 ;  /* 0x0000005100fb7202 */ /* 0x000fe20000000f00 */
[C---:B------:R-:W-:Y:S01]  /*a7b0*/  HMMA.16816.F32.BF16 R100, R8.reuse, R20, R172 ;  /* 0x000000140864723c */ /* 0x040fe200000418ac */
[----:B------:R-:W-:Y:S02]  /*a7c0*/  MOV R196, R108 ;  /* 0x0000006c00c47202 */ /* 0x000fe40000000f00 */
[----:B------:R-:W-:Y:S02]  /*a7d0*/  MOV R197, R109 ;  /* 0x0000006d00c57202 */ /* 0x000fe40000000f00 */
[----:B------:R-:W-:Y:S01]  /*a7e0*/  MOV R198, R111 ;  /* 0x0000006f00c67202 */ /* 0x000fe20000000f00 */
[----:B---3--:R-:W-:Y:S01]  /*a7f0*/  HMMA.16816.F32.BF16 R72, R8, R26, R72 ;  /* 0x0000001a0848723c */ /* 0x008fe20000041848 */
[----:B------:R-:W-:Y:S02]  /*a800*/  MOV R199, R104 ;  /* 0x0000006800c77202 */ /* 0x000fe40000000f00 */
[----:B------:R-:W-:-:S02]  /*a810*/  MOV R250, R82 ;  /* 0x0000005200fa7202 */ /* 0x000fc40000000f00 */
[----:B------:R-:W-:Y:S01]  /*a820*/  MOV R237, R83 ;  /* 0x0000005300ed7202 */ /* 0x000fe20000000f00 */
[C---:B------:R-:W-:Y:S01]  /*a830*/  HMMA.16816.F32.BF16 R104, R8.reuse, R22, R180 ;  /* 0x000000160868723c */ /* 0x040fe200000418b4 */
[----:B------:R-:W3:Y:S01]  /*a840*/  LDSM.16.MT88.4 R20, [R205+0x1c800] ;  /* 0x01c80000cd14783b */ /* 0x000ee20000004200 */
[----:B------:R-:W-:Y:S02]  /*a850*/  MOV R192, R150 ;  /* 0x0000009600c07202 */ /* 0x000fe40000000f00 */
[----:B------:R-:W-:Y:S02]  /*a860*/  MOV R193, R184 ;  /* 0x000000b800c17202 */ /* 0x000fe40000000f00 */
[----:B------:R-:W-:Y:S01]  /*a870*/  HMMA.16816.F32.BF16 R108, R8, R24, R168 ;  /* 0x00000018086c723c */ /* 0x000fe200000418a8 */
[----:B------:R-:W5:Y:S01]  /*a880*/  LDSM.16.MT88.4 R24, [R207+0x1c800] ;  /* 0x01c80000cf18783b */ /* 0x000f620000004200 */
[----:B------:R-:W-:Y:S02]  /*a890*/  MOV R194, R185 ;  /* 0x000000b900c27202 */ /* 0x000fe40000000f00 */
[----:B------:R-:W-:-:S02]  /*a8a0*/  MOV R200, R186 ;  /* 0x000000ba00c87202 */ /* 0x000fc40000000f00 */
[----:B--2---:R-:W-:Y:S01]  /*a8b0*/  HMMA.16816.F32.BF16 R80, R8, R28, R64 ;  /* 0x0000001c0850723c */ /* 0x004fe20000041840 */
[----:B------:R-:W-:-:S05]  /*a8c0*/  MOV R150, R187 ;  /* 0x000000bb00967202 */ /* 0x000fca0000000f00 */
[C---:B------:R-:W-:Y:S01]  /*a8d0*/  HMMA.16816.F32.BF16 R152, R8.reuse, R30, R152 ;  /* 0x0000001e0898723c */ /* 0x040fe20000041898 */
[----:B------:R-:W2:Y:S05]  /*a8e0*/  LDSM.16.MT88.4 R28, [R206+0x1c800] ;  /* 0x01c80000ce1c783b */ /* 0x000eaa0000004200 */
[C---:B----4-:R-:W-:Y:S06]  /*a8f0*/  HMMA.16816.F32.BF16 R184, R8.reuse, R16, R56 ;  /* 0x0000001008b8723c */ /* 0x050fec0000041838 */
[----:B-1----:R-:W-:Y:S01]  /*a900*/  HMMA.16816.F32.BF16 R180, R8, R6, R96 ;  /* 0x0000000608b4723c */ /* 0x002fe20000041860 */
[----:B------:R-:W-:-:S02]  /*a910*/  MOV R59, R179 ;  /* 0x000000b3003b7202 */ /* 0x000fc40000000f00 */
[----:B------:R-:W-:Y:S02]  /*a920*/  MOV R57, R189 ;  /* 0x000000bd00397202 */ /* 0x000fe40000000f00 */
[----:B------:R-:W-:Y:S01]  /*a930*/  MOV R58, R188 ;  /* 0x000000bc003a7202 */ /* 0x000fe20000000f00 */
[C---:B------:R-:W-:Y:S01]  /*a940*/  HMMA.16816.F32.BF16 R176, R8.reuse, R4, R32 ;  /* 0x0000000408b0723c */ /* 0x040fe20000041820 */
[----:B------:R-:W1:Y:S01]  /*a950*/  LDSM.16.MT88.4 R32, [R204+0x1e800] ;  /* 0x01e80000cc20783b */ /* 0x000e620000004200 */
[----:B------:R-:W-:Y:S02]  /*a960*/  MOV R7, R59 ;  /* 0x0000003b00077202 */ /* 0x000fe40000000f00 */
[----:B------:R-:W-:Y:S02]  /*a970*/  MOV R6, R202 ;  /* 0x000000ca00067202 */ /* 0x000fe40000000f00 */
[----:B------:R-:W-:Y:S01]  /*a980*/  HMMA.16816.F32.BF16 R188, R8, R18, R88 ;  /* 0x0000001208bc723c */ /* 0x000fe20000041858 */
[----:B------:R-:W-:Y:S01]  /*a990*/  FFMA.FTZ R4, R244, UR15, -R14 ;  /* 0x0000000ff4047c23 */ /* 0x000fe2000801080e */
[----:B------:R-:W4:Y:S01]  /*a9a0*/  LDSM.16.MT88.4 R16, [R207+0x1e800] ;  /* 0x01e80000cf10783b */ /* 0x000f220000004200 */
[----:B------:R-:W-:-:S02]  /*a9b0*/  MOV R5, R58 ;  /* 0x0000003a00057202 */ /* 0x000fc40000000f00 */
[----:B------:R2:W-:Y:S01]  /*a9c0*/  MUFU.EX2 R236, R4 ;  /* 0x0000000400ec7308 */ /* 0x0005e20000000800 */
[----:B---3--:R-:W-:Y:S01]  /*a9d0*/  HMMA.16816.F32.BF16 R172, R8, R20, R48 ;  /* 0x0000001408ac723c */ /* 0x008fe20000041830 */
[----:B------:R-:W-:Y:S02]  /*a9e0*/  MOV R244, R192 ;  /* 0x000000c000f47202 */ /* 0x000fe40000000f00 */
[----:B------:R-:W-:-:S03]  /*a9f0*/  MOV R192, R201 ;  /* 0x000000c900c07202 */ /* 0x000fc60000000f00 */
[C---:B------:R-:W-:Y:S01]  /*aa00*/  HMMA.16816.F32.BF16 R168, R8.reuse, R22, R40 ;  /* 0x0000001608a8723c */ /* 0x040fe20000041828 */
[----:B------:R-:W3:Y:S05]  /*aa10*/  LDSM.16.MT88.4 R20, [R205+0x1e800] ;  /* 0x01e80000cd14783b */ /* 0x000eea0000004200 */
[----:B-----5:R-:W-:Y:S01]  /*aa20*/  HMMA.16816.F32.BF16 R96, R8, R24, R36 ;  /* 0x000000180860723c */ /* 0x020fe20000041824 */
[----:B------:R-:W-:Y:S01]  /*aa30*/  LDSM.16.MT88.4 R36, [R207+0x1b000] ;  /* 0x01b00000cf24783b */ /* 0x000fe20000004200 */
[----:B--2---:R-:W-:-:S04]  /*aa40*/  FFMA.FTZ R4, R233, UR15, -R14 ;  /* 0x0000000fe9047c23 */ /* 0x004fc8000801080e */
[C---:B------:R-:W-:Y:S01]  /*aa50*/  HMMA.16816.F32.BF16 R88, R8.reuse, R26, R112 ;  /* 0x0000001a0858723c */ /* 0x040fe20000041870 */
[----:B------:R-:W2:Y:S01]  /*aa60*/  LDSM.16.MT88.4 R24, [R206+0x1e800] ;  /* 0x01e80000ce18783b */ /* 0x000ea20000004200 */
[----:B------:R5:W-:Y:S04]  /*aa70*/  MUFU.EX2 R233, R4 ;  /* 0x0000000400e97308 */ /* 0x000be80000000800 */
[C---:B------:R-:W-:Y:S06]  /*aa80*/  HMMA.16816.F32.BF16 R64, R8.reuse, R28, R116 ;  /* 0x0000001c0840723c */ /* 0x040fec0000041874 */
[C---:B-1----:R-:W-:Y:S06]  /*aa90*/  HMMA.16816.F32.BF16 R48, R8.reuse, R32, R124 ;  /* 0x000000200830723c */ /* 0x042fec000004187c */
[C---:B------:R-:W-:Y:S01]  /*aaa0*/  HMMA.16816.F32.BF16 R40, R8.reuse, R34, R128 ;  /* 0x000000220828723c */ /* 0x040fe20000041880 */
[--C-:B-----5:R-:W-:Y:S01]  /*aab0*/  FFMA.FTZ R4, R231, UR15, -R14.reuse ;  /* 0x0000000fe7047c23 */ /* 0x120fe2000801080e */
[----:B------:R-:W-:Y:S03]  /*aac0*/  LDSM.16.MT88.4 R32, [R205+0x19000] ;  /* 0x01900000cd20783b */ /* 0x000fe60000004200 */
[----:B------:R1:W-:Y:S01]  /*aad0*/  MUFU.EX2 R231, R4 ;  /* 0x0000000400e77308 */ /* 0x0003e20000000800 */
[C---:B----4-:R-:W-:Y:S06]  /*aae0*/  HMMA.16816.F32.BF16 R140, R8.reuse, R16, R140 ;  /* 0x00000010088c723c */ /* 0x050fec000004188c */
[C---:B---3--:R-:W-:Y:S06]  /*aaf0*/  HMMA.16816.F32.BF16 R132, R8.reuse, R20, R132 ;  /* 0x000000140884723c */ /* 0x048fec0000041884 */
[----:B------:R-:W-:Y:S01]  /*ab00*/  HMMA.16816.F32.BF16 R136, R8, R22, R136 ;  /* 0x000000160888723c */ /* 0x000fe20000041888 */
[----:B------:R-:W-:Y:S01]  /*ab10*/  LDSM.16.MT88.4 R20, [R207+0x19000] ;  /* 0x01900000cf14783b */ /* 0x000fe20000004200 */
[----:B-1----:R-:W-:Y:S01]  /*ab20*/  FFMA.FTZ R4, R232, UR15, -R14 ;  /* 0x0000000fe8047c23 */ /* 0x002fe2000801080e */
[----:B------:R-:W-:-:S03]  /*ab30*/  MOV R232, R7 ;  /* 0x0000000700e87202 */ /* 0x000fc60000000f00 */
[C---:B------:R-:W-:Y:S01]  /*ab40*/  HMMA.16816.F32.BF16 R164, R8.reuse, R18, R164 ;  /* 0x0000001208a4723c */ /* 0x040fe200000418a4 */
[----:B------:R-:W-:Y:S01]  /*ab50*/  LDSM.16.MT88.4 R16, [R206+0x19000] ;  /* 0x01900000ce10783b */ /* 0x000fe20000004200 */
[----:B------:R1:W-:Y:S04]  /*ab60*/  MUFU.EX2 R203, R4 ;  /* 0x0000000400cb7308 */ /* 0x0003e80000000800 */
[C---:B--2---:R-:W-:Y:S06]  /*ab70*/  HMMA.16816.F32.BF16 R160, R8.reuse, R24, R160 ;  /* 0x0000001808a0723c */ /* 0x044fec00000418a0 */
[----:B------:R-:W-:Y:S01]  /*ab80*/  HMMA.16816.F32.BF16 R144, R8, R26, R144 ;  /* 0x0000001a0890723c */ /* 0x000fe20000041890 */
[----:B------:R-:W-:Y:S01]  /*ab90*/  LDSM.16.MT88.4 R24, [R204+0x1d000] ;  /* 0x01d00000cc18783b */ /* 0x000fe20000004200 */
[----:B-1----:R-:W-:-:S04]  /*aba0*/  FFMA.FTZ R4, R57, UR15, -R3 ;  /* 0x0000000f39047c23 */ /* 0x002fc80008010803 */
[----:B------:R-:W-:Y:S01]  /*abb0*/  HMMA.16816.F32.BF16 R56, R8, R30, R120 ;  /* 0x0000001e0838723c */ /* 0x000fe20000041878 */
[----:B------:R-:W1:Y:S01]  /*abc0*/  LDSM.16.MT88.4 R28, [R204+0x19000] ;  /* 0x01900000cc1c783b */ /* 0x000e620000004200 */
[----:B------:R2:W-:Y:S03]  /*abd0*/  MUFU.EX2 R202, R4 ;  /* 0x0000000400ca7308 */ /* 0x0005e60000000800 */
[----:B------:R-:W3:Y:S02]  /*abe0*/  LDSM.16.MT88.4 R8, [R204+0x1b000] ;  /* 0x01b00000cc08783b */ /* 0x000ee40000004200 */
[----:B------:R-:W-:Y:S02]  /*abf0*/  MOV R122, R150 ;  /* 0x00000096007a7202 */ /* 0x000fe40000000f00 */
[----:B------:R-:W-:Y:S01]  /*ac00*/  MOV R123, R5 ;  /* 0x00000005007b7202 */ /* 0x000fe20000000f00 */
[----:B--2---:R-:W-:Y:S01]  /*ac10*/  FFMA.FTZ R4, R245, UR15, -R3 ;  /* 0x0000000ff5047c23 */ /* 0x004fe20008010803 */
[----:B------:R-:W-:-:S03]  /*ac20*/  MOV R245, R232 ;  /* 0x000000e800f57202 */ /* 0x000fc60000000f00 */
[----:B------:R2:W4:Y:S02]  /*ac30*/  MUFU.EX2 R201, R4 ;  /* 0x0000000400c97308 */ /* 0x0005240000000800 */
[----:B--2---:R-:W-:Y:S01]  /*ac40*/  FFMA.FTZ R4, R200, UR15, -R3 ;  /* 0x0000000fc8047c23 */ /* 0x004fe20008010803 */
[----:B----4-:R-:W-:-:S05]  /*ac50*/  F2FP.BF16.F32.PACK_AB R5, R201, R202 ;  /* 0x000000cac905723e */ /* 0x010fca00000010ff */
[----:B------:R2:W-:Y:S02]  /*ac60*/  MUFU.EX2 R200, R4 ;  /* 0x0000000400c87308 */ /* 0x0005e40000000800 */
[----:B--2---:R-:W-:Y:S01]  /*ac70*/  FFMA.FTZ R4, R244, UR15, -R3 ;  /* 0x0000000ff4047c23 */ /* 0x004fe20008010803 */
[----:B------:R-:W-:Y:S02]  /*ac80*/  MOV R244, R6 ;  /* 0x0000000600f47202 */ /* 0x000fe40000000f00 */
[----:B------:R-:W-:-:S03]  /*ac90*/  F2FP.BF16.F32.PACK_AB R6, R203, R231 ;  /* 0x000000e7cb06723e */ /* 0x000fc600000010ff */
[----:B------:R2:W4:Y:S01]  /*aca0*/  MUFU.EX2 R150, R4 ;  /* 0x0000000400967308 */ /* 0x0005220000000800 */
[----:B------:R-:W-:Y:S02]  /*acb0*/  MOV R232, R244 ;  /* 0x000000f400e87202 */ /* 0x000fe40000000f00 */
[----:B------:R-:W-:Y:S02]  /*acc0*/  MOV R244, R192 ;  /* 0x000000c000f47202 */ /* 0x000fe40000000f00 */
[----:B--2---:R-:W-:Y:S02]  /*acd0*/  F2FP.BF16.F32.PACK_AB R4, R233, R236 ;  /* 0x000000ece904723e */ /* 0x004fe400000010ff */
[----:B----4-:R-:W-:-:S07]  /*ace0*/  F2FP.BF16.F32.PACK_AB R7, R150, R200 ;  /* 0x000000c89607723e */ /* 0x010fce00000010ff */
[C---:B-1----:R-:W-:Y:S06]  /*acf0*/  HMMA.16816.F32.BF16 R156, R4.reuse, R28, R156 ;  /* 0x0000001c049c723c */ /* 0x042fec000004189c */
[C---:B------:R-:W-:Y:S01]  /*ad00*/  HMMA.16816.F32.BF16 R44, R4.reuse, R30, R44 ;  /* 0x0000001e042c723c */ /* 0x040fe2000004182c */
[----:B------:R-:W1:Y:S05]  /*ad10*/  LDSM.16.MT88.4 R28, [R205+0x1b000] ;  /* 0x01b00000cd1c783b */ /* 0x000e6a0000004200 */
[C---:B------:R-:W-:Y:S06]  /*ad20*/  HMMA.16816.F32.BF16 R52, R4.reuse, R32, R52 ;  /* 0x000000200434723c */ /* 0x040fec0000041834 */
[C---:B------:R-:W-:Y:S01]  /*ad30*/  HMMA.16816.F32.BF16 R60, R4.reuse, R34, R60 ;  /* 0x00000022043c723c */ /* 0x040fe2000004183c */
[----:B------:R-:W2:Y:S05]  /*ad40*/  LDSM.16.MT88.4 R32, [R206+0x1b000] ;  /* 0x01b00000ce20783b */ /* 0x000eaa0000004200 */
[C---:B---3--:R-:W-:Y:S06]  /*ad50*/  HMMA.16816.F32.BF16 R100, R4.reuse, R8, R100 ;  /* 0x000000080464723c */ /* 0x048fec0000041864 */
[C---:B------:R-:W-:Y:S01]  /*ad60*/  HMMA.16816.F32.BF16 R104, R4.reuse, R10, R104 ;  /* 0x0000000a0468723c */ /* 0x040fe20000041868 */
[----:B------:R-:W3:Y:S05]  /*ad70*/  LDSM.16.MT88.4 R8, [R207+0x1d000] ;  /* 0x01d00000cf08783b */ /* 0x000eea0000004200 */
[C---:B------:R-:W-:Y:S06]  /*ad80*/  HMMA.16816.F32.BF16 R84, R4.reuse, R16, R84 ;  /* 0x000000100454723c */ /* 0x040fec0000041854 */
[C---:B------:R-:W-:Y:S01]  /*ad90*/  HMMA.16816.F32.BF16 R92, R4.reuse, R18, R92 ;  /* 0x00000012045c723c */ /* 0x040fe2000004185c */
[----:B------:R-:W4:Y:S05]  /*ada0*/  LDSM.16.MT88.4 R16, [R205+0x1d000] ;  /* 0x01d00000cd10783b */ /* 0x000f2a0000004200 */
[C---:B-1----:R-:W-:Y:S06]  /*adb0*/  HMMA.16816.F32.BF16 R108, R4.reuse, R28, R108 ;  /* 0x0000001c046c723c */ /* 0x042fec000004186c */
[C---:B------:R-:W-:Y:S01]  /*adc0*/  HMMA.16816.F32.BF16 R112, R4.reuse, R30, R72 ;  /* 0x0000001e0470723c */ /* 0x040fe20000041848 */
[----:B------:R-:W1:Y:S05]  /*add0*/  LDSM.16.MT88.4 R28, [R204+0x1f000] ;  /* 0x01f00000cc1c783b */ /* 0x000e6a0000004200 */
[----:B------:R-:W-:Y:S01]  /*ade0*/  HMMA.16816.F32.BF16 R68, R4, R20, R68 ;  /* 0x000000140444723c */ /* 0x000fe20000041844 */
[----:B------:R-:W-:-:S02]  /*adf0*/  MOV R72, R199 ;  /* 0x000000c700487202 */ /* 0x000fc40000000f00 */
[----:B------:R-:W-:Y:S02]  /*ae00*/  MOV R74, R196 ;  /* 0x000000c4004a7202 */ /* 0x000fe40000000f00 */
[----:B------:R-:W-:Y:S01]  /*ae10*/  MOV R73, R198 ;  /* 0x000000c600497202 */ /* 0x000fe20000000f00 */
[----:B------:R-:W-:Y:S01]  /*ae20*/  HMMA.16816.F32.BF16 R76, R4, R22, R76 ;  /* 0x00000016044c723c */ /* 0x000fe2000004184c */
[----:B------:R-:W5:Y:S01]  /*ae30*/  LDSM.16.MT88.4 R20, [R206+0x1d000] ;  /* 0x01d00000ce14783b */ /* 0x000f620000004200 */
[----:B------:R-:W-:-:S04]  /*ae40*/  MOV R75, R195 ;  /* 0x000000c3004b7202 */ /* 0x000fc80000000f00 */
[C---:B------:R-:W-:Y:S06]  /*ae50*/  HMMA.16816.F32.BF16 R116, R4.reuse, R36, R80 ;  /* 0x000000240474723c */ /* 0x040fec0000041850 */
[C---:B--2---:R-:W-:Y:S01]  /*ae60*/  HMMA.16816.F32.BF16 R124, R4.reuse, R32, R184 ;  /* 0x00000020047c723c */ /* 0x044fe200000418b8 */
[----:B------:R-:W-:Y:S02]  /*ae70*/  MOV R37, R193 ;  /* 0x000000c100257202 */ /* 0x000fe40000000f00 */
[----:B------:R-:W-:Y:S02]  /*ae80*/  MOV R82, R194 ;  /* 0x000000c200527202 */ /* 0x000fe40000000f00 */
[----:B------:R-:W-:Y:S01]  /*ae90*/  MOV R83, R197 ;  /* 0x000000c500537202 */ /* 0x000fe20000000f00 */
[----:B------:R-:W-:Y:S01]  /*aea0*/  HMMA.16816.F32.BF16 R128, R4, R34, R188 ;  /* 0x000000220480723c */ /* 0x000fe200000418bc */
[----:B------:R-:W2:Y:S01]  /*aeb0*/  LDSM.16.MT88.4 R32, [R205+0x1f000] ;  /* 0x01f00000cd20783b */ /* 0x000ea20000004200 */
[----:B------:R-:W-:-:S02]  /*aec0*/  MOV R80, R123 ;  /* 0x0000007b00507202 */ /* 0x000fc40000000f00 */
[----:B------:R-:W-:Y:S02]  /*aed0*/  MOV R81, R122 ;  /* 0x0000007a00517202 */ /* 0x000fe40000000f00 */
[C---:B---3--:R-:W-:Y:S01]  /*aee0*/  HMMA.16816.F32.BF16 R184, R4.reuse, R8, R96 ;  /* 0x0000000804b8723c */ /* 0x048fe20000041860 */
[----:B------:R-:W-:Y:S05]  /*aef0*/  LDSM.16.MT88.4 R96, [R204+0x1d800] ;  /* 0x01d80000cc60783b */ /* 0x000fea0000004200 */
[----:B----4-:R-:W-:Y:S01]  /*af00*/  HMMA.16816.F32.BF16 R188, R4, R16, R172 ;  /* 0x0000001004bc723c */ /* 0x010fe200000418ac */
[----:B------:R-:W-:Y:S01]  /*af10*/  FFMA.FTZ R8, R37, UR15, -R14 ;  /* 0x0000000f25087c23 */ /* 0x000fe2000801080e */
[----:B------:R-:W-:-:S02]  /*af20*/  MOV R37, R82 ;  /* 0x0000005200257202 */ /* 0x000fc40000000f00 */
[----:B------:R-:W-:Y:S02]  /*af30*/  MOV R82, R83 ;  /* 0x0000005300527202 */ /* 0x000fe40000000f00 */
[----:B------:R-:W-:Y:S01]  /*af40*/  MOV R83, R72 ;  /* 0x0000004800537202 */ /* 0x000fe20000000f00 */
[C---:B------:R-:W-:Y:S01]  /*af50*/  HMMA.16816.F32.BF16 R196, R4.reuse, R18, R168 ;  /* 0x0000001204c4723c */ /* 0x040fe200000418a8 */
[----:B------:R-:W-:Y:S01]  /*af60*/  MOV R72, R149 ;  /* 0x0000009500487202 */ /* 0x000fe20000000f00 */
[----:B------:R-:W3:Y:S01]  /*af70*/  LDSM.16.MT88.4 R16, [R206+0x1f000] ;  /* 0x01f00000ce10783b */ /* 0x000ee20000004200 */
[----:B------:R4:W-:Y:S03]  /*af80*/  MUFU.EX2 R149, R8 ;  /* 0x0000000800957308 */ /* 0x0009e60000000800 */
[C---:B------:R-:W-:Y:S06]  /*af90*/  HMMA.16816.F32.BF16 R192, R4.reuse, R24, R176 ;  /* 0x0000001804c0723c */ /* 0x040fec00000418b0 */
[C---:B------:R-:W-:Y:S01]  /*afa0*/  HMMA.16816.F32.BF16 R176, R4.reuse, R10, R88 ;  /* 0x0000000a04b0723c */ /* 0x040fe20000041858 */
[----:B------:R-:W-:Y:S05]  /*afb0*/  LDSM.16.MT88.4 R88, [R206+0x1b800] ;  /* 0x01b80000ce58783b */ /* 0x000fea0000004200 */
[----:B-1----:R-:W-:Y:S01]  /*afc0*/  HMMA.16816.F32.BF16 R168, R4, R28, R48 ;  /* 0x0000001c04a8723c */ /* 0x002fe20000041830 */
[----:B------:R-:W-:Y:S01]  /*afd0*/  LDSM.16.MT88.4 R48, [R207+0x19800] ;  /* 0x01980000cf30783b */ /* 0x000fe20000004200 */
[----:B----4-:R-:W-:Y:S01]  /*afe0*/  FFMA.FTZ R8, R80, UR15, -R14 ;  /* 0x0000000f50087c23 */ /* 0x010fe2000801080e */
[----:B------:R-:W-:-:S02]  /*aff0*/  MOV R80, R81 ;  /* 0x0000005100507202 */ /* 0x000fc40000000f00 */
[----:B------:R-:W-:Y:S01]  /*b000*/  MOV R81, R148 ;  /* 0x0000009400517202 */ /* 0x000fe20000000f00 */
[C---:B-----5:R-:W-:Y:S01]  /*b010*/  HMMA.16816.F32.BF16 R172, R4.reuse, R20, R64 ;  /* 0x0000001404ac723c */ /* 0x060fe20000041840 */
[----:B------:R1:W4:Y:S01]  /*b020*/  MUFU.EX2 R148, R8 ;  /* 0x0000000800947308 */ /* 0x0003220000000800 */
[----:B------:R-:W-:Y:S04]  /*b030*/  LDSM.16.MT88.4 R64, [R204+0x1b800] ;  /* 0x01b80000cc40783b */ /* 0x000fe80000004200 */
[C---:B------:R-:W-:Y:S01]  /*b040*/  HMMA.16816.F32.BF16 R28, R4.reuse, R30, R40 ;  /* 0x0000001e041c723c */ /* 0x040fe20000041828 */
[----:B------:R-:W-:Y:S05]  /*b050*/  LDSM.16.MT88.4 R40, [R205+0x19800] ;  /* 0x01980000cd28783b */ /* 0x000fea0000004200 */
[----:B------:R-:W-:Y:S01]  /*b060*/  HMMA.16816.F32.BF16 R20, R4, R22, R56 ;  /* 0x000000160414723c */ /* 0x000fe20000041838 */
[----:B------:R-:W-:Y:S01]  /*b070*/  LDSM.16.MT88.4 R56, [R206+0x19800] ;  /* 0x01980000ce38783b */ /* 0x000fe20000004200 */
[----:B-1----:R-:W-:-:S04]  /*b080*/  FFMA.FTZ R8, R15, UR15, -R14 ;  /* 0x0000000f0f087c23 */ /* 0x002fc8000801080e */
[C---:B------:R-:W-:Y:S01]  /*b090*/  HMMA.16816.F32.BF16 R120, R4.reuse, R38, R152 ;  /* 0x000000260478723c */ /* 0x040fe20000041898 */
[----:B------:R-:W-:Y:S01]  /*b0a0*/  LDSM.16.MT88.4 R152, [R204+0x19800] ;  /* 0x01980000cc98783b */ /* 0x000fe20000004200 */
[----:B------:R1:W-:Y:S04]  /*b0b0*/  MUFU.EX2 R15, R8 ;  /* 0x00000008000f7308 */ /* 0x0003e80000000800 */
[C---:B--2---:R-:W-:Y:S06]  /*b0c0*/  HMMA.16816.F32.BF16 R132, R4.reuse, R32, R132 ;  /* 0x000000200484723c */ /* 0x044fec0000041884 */
[C---:B------:R-:W-:Y:S06]  /*b0d0*/  HMMA.16816.F32.BF16 R32, R4.reuse, R34, R136 ;  /* 0x000000220420723c */ /* 0x040fec0000041888 */
[C---:B------:R-:W-:Y:S01]  /*b0e0*/  HMMA.16816.F32.BF16 R180, R4.reuse, R26, R180 ;  /* 0x0000001a04b4723c */ /* 0x040fe200000418b4 */
[----:B------:R-:W-:Y:S01]  /*b0f0*/  MOV R139, R73 ;  /* 0x00000049008b7202 */ /* 0x000fe20000000f00 */
[----:B-1----:R-:W-:Y:S01]  /*b100*/  FFMA.FTZ R8, R37, UR15, -R14 ;  /* 0x0000000f25087c23 */ /* 0x002fe2000801080e */
[----:B------:R-:W-:Y:S01]  /*b110*/  MOV R14, R72 ;  /* 0x00000048000e7202 */ /* 0x000fe20000000f00 */
[----:B------:R-:W1:Y:S01]  /*b120*/  LDSM.16.MT88.4 R24, [R207+0x1f000] ;  /* 0x01f00000cf18783b */ /* 0x000e620000004200 */
[----:B------:R-:W-:Y:S01]  /*b130*/  MOV R138, R74 ;  /* 0x0000004a008a7202 */ /* 0x000fe20000000f00 */
[----:B------:R2:W5:Y:S01]  /*b140*/  MUFU.EX2 R11, R8 ;  /* 0x00000008000b7308 */ /* 0x0005620000000800 */
[----:B------:R-:W-:Y:S01]  /*b150*/  MOV R137, R75 ;  /* 0x0000004b00897202 */ /* 0x000fe20000000f00 */
[C---:B---3--:R-:W-:Y:S01]  /*b160*/  HMMA.16816.F32.BF16 R160, R4.reuse, R16, R160 ;  /* 0x0000001004a0723c */ /* 0x048fe200000418a0 */
[----:B------:R-:W3:Y:S05]  /*b170*/  LDSM.16.MT88.4 R72, [R205+0x1b800] ;  /* 0x01b80000cd48783b */ /* 0x000eea0000004200 */
[----:B------:R-:W-:Y:S07]  /*b180*/  HMMA.16816.F32.BF16 R16, R4, R18, R144 ;  /* 0x000000120410723c */ /* 0x000fee0000041890 */
[----:B----4-:R-:W-:Y:S01]  /*b190*/  F2FP.BF16.F32.PACK_AB R144, R148, R149 ;  /* 0x000000959490723e */ /* 0x010fe200000010ff */
[----:B--2---:R-:W-:Y:S01]  /*b1a0*/  FFMA.FTZ R8, R80, UR15, -R3 ;  /* 0x0000000f50087c23 */ /* 0x004fe20008010803 */
[----:B-----5:R-:W-:-:S03]  /*b1b0*/  F2FP.BF16.F32.PACK_AB R146, R11, R15 ;  /* 0x0000000f0b92723e */ /* 0x020fc600000010ff */
[----:B------:R2:W-:Y:S02]  /*b1c0*/  MUFU.EX2 R10, R8 ;  /* 0x00000008000a7308 */ /* 0x0005e40000000800 */
[--C-:B--2---:R-:W-:Y:S01]  /*b1d0*/  FFMA.FTZ R8, R81, UR15, -R3.reuse ;  /* 0x0000000f51087c23 */ /* 0x104fe20008010803 */
[C---:B-1----:R-:W-:Y:S05]  /*b1e0*/  HMMA.16816.F32.BF16 R140, R4.reuse, R24, R140 ;  /* 0x00000018048c723c */ /* 0x042fea000004188c */
[----:B------:R1:W2:Y:S01]  /*b1f0*/  MUFU.EX2 R9, R8 ;  /* 0x0000000800097308 */ /* 0x0002a20000000800 */
[----:B------:R-:W-:Y:S01]  /*b200*/  HMMA.16816.F32.BF16 R24, R4, R26, R164 ;  /* 0x0000001a0418723c */ /* 0x000fe200000418a4 */
[----:B------:R-:W-:Y:S04]  /*b210*/  LDSM.16.MT88.4 R164, [R207+0x1f800] ;  /* 0x01f80000cfa4783b */ /* 0x000fe80000004200 */
[----:B------:R-:W-:Y:S01]  /*b220*/  LDSM.16.MT88.4 R4, [R206+0x1f800] ;  /* 0x01f80000ce04783b */ /* 0x000fe20000004200 */
[--C-:B-1----:R-:W-:Y:S01]  /*b230*/  FFMA.FTZ R8, R82, UR15, -R3.reuse ;  /* 0x0000000f52087c23 */ /* 0x102fe20008010803 */
[----:B------:R-:W-:Y:S01]  /*b240*/  FFMA.FTZ R3, R83, UR15, -R3 ;  /* 0x0000000f53037c23 */ /* 0x000fe20008010803 */
[----:B--2---:R-:W-:Y:S01]  /*b250*/  F2FP.BF16.F32.PACK_AB R145, R9, R10 ;  /* 0x0000000a0991723e */ /* 0x004fe200000010ff */
[----:B------:R-:W1:Y:S03]  /*b260*/  LDSM.16.MT88.4 R80, [R207+0x1b800] ;  /* 0x01b80000cf50783b */ /* 0x000e660000004200 */
[----:B------:R-:W-:Y:S08]  /*b270*/  MUFU.EX2 R8, R8 ;  /* 0x0000000800087308 */ /* 0x000ff00000000800 */
[----:B------:R-:W2:Y:S02]  /*b280*/  MUFU.EX2 R3, R3 ;  /* 0x0000000300037308 */ /* 0x000ea40000000800 */
[----:B--2---:R-:W-:-:S07]  /*b290*/  F2FP.BF16.F32.PACK_AB R147, R3, R8 ;  /* 0x000000080393723e */ /* 0x004fce00000010ff */
[C---:B------:R-:W-:Y:S06]  /*b2a0*/  HMMA.16816.F32.BF16 R36, R144.reuse, R40, R52 ;  /* 0x000000289024723c */ /* 0x040fec0000041834 */
[C---:B------:R-:W-:Y:S06]  /*b2b0*/  HMMA.16816.F32.BF16 R52, R144.reuse, R56, R84 ;  /* 0x000000389034723c */ /* 0x040fec0000041854 */
[C---:B------:R-:W-:Y:S06]  /*b2c0*/  HMMA.16816.F32.BF16 R84, R144.reuse, R88, R124 ;  /* 0x000000589054723c */ /* 0x040fec000004187c */
[----:B------:R-:W-:Y:S01]  /*b2d0*/  HMMA.16816.F32.BF16 R56, R144, R58, R92 ;  /* 0x0000003a9038723c */ /* 0x000fe2000004185c */
[----:B------:R-:W-:-:S02]  /*b2e0*/  MOV R126, R137 ;  /* 0x00000089007e7202 */ /* 0x000fc40000000f00 */
[----:B------:R-:W-:-:S03]  /*b2f0*/  MOV R127, R138 ;  /* 0x0000008a007f7202 */ /* 0x000fc60000000f00 */
[----:B------:R-:W-:Y:S01]  /*b300*/  HMMA.16816.F32.BF16 R92, R144, R96, R192 ;  /* 0x00000060905c723c */ /* 0x000fe200000418c0 */
[----:B------:R-:W-:Y:S01]  /*b310*/  FFMA.FTZ R2, R247, R2, R126 ;  /* 0x00000002f7027223 */ /* 0x000fe2000001007e */
[----:B------:R-:W-:-:S04]  /*b320*/  FFMA.FTZ R0, R246, R0, R127 ;  /* 0x00000000f6007223 */ /* 0x000fc8000001007f */
[----:B------:R-:W-:Y:S01]  /*b330*/  FADD.FTZ R0, R14, R0 ;  /* 0x000000000e007221 */ /* 0x000fe20000010000 */
[----:B------:R-:W-:Y:S01]  /*b340*/  MOV R195, R139 ;  /* 0x0000008b00c37202 */ /* 0x000fe20000000f00 */
[C---:B------:R-:W-:Y:S01]  /*b350*/  HMMA.16816.F32.BF16 R156, R144.reuse, R152, R156 ;  /* 0x00000098909c723c */ /* 0x040fe2000004189c */
[----:B------:R-:W2:Y:S01]  /*b360*/  LDSM.16.MT88.4 R136, [R205+0x1f800] ;  /* 0x01f80000cd88783b */ /* 0x000ea20000004200 */
[----:B------:R-:W-:Y:S02]  /*b370*/  FADD.FTZ R0, R232, R0 ;  /* 0x00000000e8007221 */ /* 0x000fe40000010000 */
[----:B------:R-:W-:Y:S02]  /*b380*/  FADD.FTZ R2, R195, R2 ;  /* 0x00000002c3027221 */ /* 0x000fe40000010000 */
[----:B------:R-:W-:Y:S01]  /*b390*/  HMMA.16816.F32.BF16 R152, R144, R154, R44 ;  /* 0x0000009a9098723c */ /* 0x000fe2000004182c */
[----:B------:R-:W-:Y:S01]  /*b3a0*/  FADD.FTZ R0, R237, R0 ;  /* 0x00000000ed007221 */ /* 0x000fe20000010000 */
[----:B------:R-:W-:-:S03]  /*b3b0*/  FADD.FTZ R2, R245, R2 ;  /* 0x00000002f5027221 */ /* 0x000fc60000010000 */
[----:B------:R-:W-:Y:S01]  /*b3c0*/  FADD.FTZ R0, R239, R0 ;  /* 0x00000000ef007221 */ /* 0x000fe20000010000 */
[C---:B------:R-:W-:Y:S01]  /*b3d0*/  HMMA.16816.F32.BF16 R44, R144.reuse, R48, R68 ;  /* 0x00000030902c723c */ /* 0x040fe20000041844 */
[----:B------:R-:W-:Y:S02]  /*b3e0*/  FADD.FTZ R2, R244, R2 ;  /* 0x00000002f4027221 */ /* 0x000fe40000010000 */
[----:B------:R-:W-:Y:S02]  /*b3f0*/  FADD.FTZ R0, R241, R0 ;  /* 0x00000000f1007221 */ /* 0x000fe40000010000 */
[----:B------:R-:W-:Y:S01]  /*b400*/  FADD.FTZ R2, R238, R2 ;  /* 0x00000002ee027221 */ /* 0x000fe20000010000 */
[----:B------:R-:W-:Y:S01]  /*b410*/  HMMA.16816.F32.BF16 R40, R144, R42, R60 ;  /* 0x0000002a9028723c */ /* 0x000fe2000004183c */
[----:B------:R-:W-:Y:S02]  /*b420*/  FADD.FTZ R0, R243, R0 ;  /* 0x00000000f3007221 */ /* 0x000fe40000010000 */
[----:B------:R-:W-:-:S02]  /*b430*/  FADD.FTZ R2, R240, R2 ;  /* 0x00000002f0027221 */ /* 0x000fc40000010000 */
        /* <DEDUP_REMOVED lines=9> */
[C---:B---3--:R-:W-:Y:S01]  /*b4d0*/  HMMA.16816.F32.BF16 R68, R144.reuse, R72, R108 ;  /* 0x000000489044723c */ /* 0x048fe2000004186c */
[----:B------:R-:W-:Y:S02]  /*b4e0*/  FADD.FTZ R2, R233, R2 ;  /* 0x00000002e9027221 */ /* 0x000fe40000010000 */
[----:B------:R-:W-:Y:S02]  /*b4f0*/  FADD.FTZ R0, R150, R0 ;  /* 0x0000000096007221 */ /* 0x000fe40000010000 */
[----:B------:R-:W-:Y:S01]  /*b500*/  FADD.FTZ R2, R231, R2 ;  /* 0x00000002e7027221 */ /* 0x000fe20000010000 */
[----:B-1----:R-:W-:Y:S01]  /*b510*/  HMMA.16816.F32.BF16 R76, R144, R80, R116 ;  /* 0x00000050904c723c */ /* 0x002fe20000041874 */
[----:B------:R-:W-:Y:S02]  /*b520*/  FADD.FTZ R0, R10, R0 ;  /* 0x000000000a007221 */ /* 0x000fe40000010000 */
[----:B------:R-:W-:-:S02]  /*b530*/  FADD.FTZ R2, R203, R2 ;  /* 0x00000002cb027221 */ /* 0x000fc40000010000 */
[----:B------:R-:W-:Y:S01]  /*b540*/  FADD.FTZ R0, R9, R0 ;  /* 0x0000000009007221 */ /* 0x000fe20000010000 */
[C---:B------:R-:W-:Y:S01]  /*b550*/  HMMA.16816.F32.BF16 R64, R144.reuse, R66, R104 ;  /* 0x000000429040723c */ /* 0x040fe20000041868 */
[----:B------:R-:W1:Y:S01]  /*b560*/  LDSM.16.MT88.4 R104, [R205+0x1d800] ;  /* 0x01d80000cd68783b */ /* 0x000e620000004200 */
[----:B------:R-:W-:Y:S01]  /*b570*/  FADD.FTZ R2, R149, R2 ;  /* 0x0000000295027221 */ /* 0x000fe20000010000 */
[----:B------:R-:W-:Y:S01]  /*b580*/  FADD.FTZ R0, R8, R0 ;  /* 0x0000000008007221 */ /* 0x000fe20000010000 */
[----:B------:R-:W-:Y:S02]  /*b590*/  MOV R149, R251 ;  /* 0x000000fb00957202 */ /* 0x000fe40000000f00 */
[----:B------:R-:W-:Y:S01]  /*b5a0*/  HMMA.16816.F32.BF16 R72, R144, R74, R112 ;  /* 0x0000004a9048723c */ /* 0x000fe20000041870 */
[----:B------:R-:W3:Y:S01]  /*b5b0*/  LDSM.16.MT88.4 R112, [R207+0x1d800] ;  /* 0x01d80000cf70783b */ /* 0x000ee20000004200 */
[----:B------:R-:W-:Y:S01]  /*b5c0*/  FADD.FTZ R2, R148, R2 ;  /* 0x0000000294027221 */ /* 0x000fe20000010000 */
[----:B------:R-:W-:Y:S01]  /*b5d0*/  FADD.FTZ R246, R3, R0 ;  /* 0x0000000003f67221 */ /* 0x000fe20000010000 */
[----:B------:R-:W-:-:S02]  /*b5e0*/  MOV R148, R250 ;  /* 0x000000fa00947202 */ /* 0x000fc40000000f00 */
[----:B------:R-:W-:Y:S01]  /*b5f0*/  HMMA.16816.F32.BF16 R80, R144, R82, R120 ;  /* 0x000000529050723c */ /* 0x000fe20000041878 */
[----:B------:R-:W4:Y:S01]  /*b600*/  LDSM.16.MT88.4 R120, [R206+0x1d800] ;  /* 0x01d80000ce78783b */ /* 0x000f220000004200 */
[----:B------:R-:W-:-:S04]  /*b610*/  FADD.FTZ R2, R15, R2 ;  /* 0x000000020f027221 */ /* 0x000fc80000010000 */
[----:B------:R-:W-:Y:S01]  /*b620*/  HMMA.16816.F32.BF16 R88, R144, R90, R128 ;  /* 0x0000005a9058723c */ /* 0x000fe20000041880 */
[----:B------:R-:W5:Y:S01]  /*b630*/  LDSM.16.MT88.4 R128, [R204+0x1f800] ;  /* 0x01f80000cc80783b */ /* 0x000f620000004200 */
[----:B------:R-:W-:-:S04]  /*b640*/  FADD.FTZ R247, R11, R2 ;  /* 0x000000020bf77221 */ /* 0x000fc80000010000 */
[C---:B--2---:R-:W-:Y:S06]  /*b650*/  HMMA.16816.F32.BF16 R132, R144.reuse, R136, R132 ;  /* 0x000000889084723c */ /* 0x044fec0000041884 */
[C---:B------:R-:W-:Y:S06]  /*b660*/  HMMA.16816.F32.BF16 R140, R144.reuse, R164, R140 ;  /* 0x000000a4908c723c */ /* 0x040fec000004188c */
[C---:B------:R-:W-:Y:S06]  /*b670*/  HMMA.16816.F32.BF16 R96, R144.reuse, R98, R180 ;  /* 0x000000629060723c */ /* 0x040fec00000418b4 */
[C---:B-1----:R-:W-:Y:S06]  /*b680*/  HMMA.16816.F32.BF16 R100, R144.reuse, R104, R188 ;  /* 0x000000689064723c */ /* 0x042fec00000418bc */
[C---:B---3--:R-:W-:Y:S06]  /*b690*/  HMMA.16816.F32.BF16 R108, R144.reuse, R112, R184 ;  /* 0x00000070906c723c */ /* 0x048fec00000418b8 */
[C---:B----4-:R-:W-:Y:S06]  /*b6a0*/  HMMA.16816.F32.BF16 R116, R144.reuse, R120, R172 ;  /* 0x000000789074723c */ /* 0x050fec00000418ac */
[C---:B-----5:R-:W-:Y:S06]  /*b6b0*/  HMMA.16816.F32.BF16 R124, R144.reuse, R128, R168 ;  /* 0x00000080907c723c */ /* 0x060fec00000418a8 */
        /* <DEDUP_REMOVED lines=10> */
[----:B------:R-:W2:Y:S04]  /*b760*/  LDL.64 R248, [R1+0x30] ;  /* 0x0000300001f87983 */ /* 0x000ea80000100a00 */
[----:B------:R-:W3:Y:S01]  /*b770*/  LDL.64 R250, [R1+0x28] ;  /* 0x0000280001fa7983 */ /* 0x000ee20000100a00 */
        /* <DEDUP_REMOVED lines=8> */
[----:B------:R-:W4:Y:S01]  /*b800*/  @!P6 LDC.64 R4, c[0x0][0x220] ;  /* 0x00008800ff04eb82 */ /* 0x000f220000000a00 */
[----:B------:R-:W-:Y:S01]  /*b810*/  UIMAD UR4, UR20, UR7, UR4 ;  /* 0x00000007140472a4 */ /* 0x000fe2000f8e0204 */
[----:B------:R-:W-:Y:S01]  /*b820*/  IMAD.U32 R2, RZ, RZ, UR10 ;  /* 0x0000000aff027e24 */ /* 0x000fe2000f8e00ff */
[----:B------:R-:W5:Y:S01]  /*b830*/  S2R R244, SR_TID.X ;  /* 0x0000000000f47919 */ /* 0x000f620000002100 */
[----:B------:R-:W-:Y:S01]  /*b840*/  IMAD.U32 R3, RZ, RZ, UR11 ;  /* 0x0000000bff037e24 */ /* 0x000fe2000f8e00ff */
[----:B------:R-:W-:-:S03]  /*b850*/  UIADD3 UR4, UR11, UR4, URZ ;  /* 0x000000040b047290 */ /* 0x000fc6000fffe03f */
[----:B------:R-:W4:Y:S03]  /*b860*/  @!P4 LDC.64 R8, c[0x0][0x220] ;  /* 0x00008800ff08cb82 */ /* 0x000f260000000a00 */
[----:B------:R-:W-:-:S05]  /*b870*/  IMAD.U32 R3, RZ, RZ, UR4 ;  /* 0x00000004ff037e24 */ /* 0x000fca000f8e00ff */
[----:B------:R-:W4:Y:S01]  /*b880*/  @!P3 LDC.64 R14, c[0x0][0x220] ;  /* 0x00008800ff0ebb82 */ /* 0x000f220000000a00 */
[----:B------:R-:W-:Y:S07]  /*b890*/  @P6 STS.128 [R230+0x18000], RZ ;  /* 0x018000ffe6006388 */ /* 0x000fee0000000c00 */
[----:B------:R-:W4:Y:S08]  /*b8a0*/  @!P6 LDC.64 R16, c[0x0][0x220] ;  /* 0x00008800ff10eb82 */ /* 0x000f300000000a00 */
[----:B------:R-:W4:Y:S01]  /*b8b0*/  @!P5 LDC.64 R10, c[0x0][0x220] ;  /* 0x00008800ff0adb82 */ /* 0x000f220000000a00 */
[----:B-----5:R-:W-:-:S07]  /*b8c0*/  IMAD.SHL.U32 R244, R244, 0x2, RZ ;  /* 0x00000002f4f47824 */ /* 0x020fce00078e00ff */
[----:B------:R-:W5:Y:S01]  /*b8d0*/  @!P4 LDC.64 R18, c[0x0][0x220] ;  /* 0x00008800ff12cb82 */ /* 0x000f620000000a00 */
[----:B------:R-:W-:-:S07]  /*b8e0*/  LOP3.LUT R244, R244, 0x6, RZ, 0xc0, !PT ;  /* 0x00000006f4f47812 */ /* 0x000fce00078ec0ff */
[----:B------:R-:W5:Y:S01]  /*b8f0*/  @!P3 LDC.64 R20, c[0x0][0x220] ;  /* 0x00008800ff14bb82 */ /* 0x000f620000000a00 */
[----:B--2---:R-:W-:-:S04]  /*b900*/  LEA R0, P0, R2, R248, 0x6 ;  /* 0x000000f802007211 */ /* 0x004fc800078030ff */
[----:B---3--:R-:W-:Y:S02]  /*b910*/  LEA.HI.X R3, R2, R251, R3, 0x6, P0 ;  /* 0x000000fb02037211 */ /* 0x008fe400000f3403 */
[C---:B-1----:R-:W-:Y:S02]  /*b920*/  @!P5 LEA R6, P0, R0.reuse, R6, 0x1 ;  /* 0x000000060006d211 */ /* 0x042fe400078008ff */
[C---:B----4-:R-:W-:Y:S02]  /*b930*/  @!P6 LEA R4, P1, R0.reuse, R4, 0x1 ;  /* 0x000000040004e211 */ /* 0x050fe400078208ff */
[C-C-:B------:R-:W-:Y:S02]  /*b940*/  @!P5 LEA.HI.X R7, R0.reuse, R7, R3.reuse, 0x1, P0 ;  /* 0x000000070007d211 */ /* 0x140fe400000f0c03 */
[C---:B------:R-:W-:Y:S02]  /*b950*/  @!P6 LEA.HI.X R5, R0.reuse, R5, R3, 0x1, P1 ;  /* 0x000000050005e211 */ /* 0x040fe400008f0c03 */
[----:B------:R-:W-:-:S02]  /*b960*/  @!P4 LEA R8, P0, R0, R8, 0x1 ;  /* 0x000000080008c211 */ /* 0x000fc400078008ff */
[C---:B------:R-:W-:Y:S01]  /*b970*/  IADD3 R2, P2, R0.reuse, UR33, RZ ;  /* 0x0000002100027c10 */ /* 0x040fe2000ff5e0ff */
[----:B------:R-:W-:Y:S01]  /*b980*/  @!PT LDS RZ, [RZ] ;  /* 0x00000000fffff984 */ /* 0x000fe20000000800 */
[----:B------:R-:W-:Y:S01]  /*b990*/  @!PT LDS RZ, [RZ] ;  /* 0x00000000fffff984 */ /* 0x000fe20000000800 */
[----:B------:R-:W-:Y:S01]  /*b9a0*/  @!PT LDS RZ, [RZ] ;  /* 0x00000000fffff984 */ /* 0x000fe20000000800 */
[----:B------:R1:W-:Y:S01]  /*b9b0*/  @!P6 LDGSTS.E.BYPASS.LTC128B.128 [R230+0x18000], desc[UR30][R4.64] ;  /* 0x1800000004e6efae */ /* 0x0003e2000b901d5e */
[C-C-:B------:R-:W-:Y:S02]  /*b9c0*/  @!P4 LEA.HI.X R9, R0.reuse, R9, R3.reuse, 0x1, P0 ;  /* 0x000000090009c211 */ /* 0x140fe400000f0c03 */
[----:B------:R-:W-:Y:S01]  /*b9d0*/  @!P3 LEA R14, P0, R0, R14, 0x1 ;  /* 0x0000000e000eb211 */ /* 0x000fe200078008ff */
[----:B------:R-:W-:Y:S01]  /*b9e0*/  @P5 STS.128 [R230+0x1a000], RZ ;  /* 0x01a000ffe6005388 */ /* 0x000fe20000000c00 */
[----:B------:R-:W-:Y:S02]  /*b9f0*/  @!P6 LEA R16, P1, R2, R16, 0x1 ;  /* 0x000000100210e211 */ /* 0x000fe400078208ff */
[----:B------:R-:W-:Y:S01]  /*ba00*/  @!P3 LEA.HI.X R15, R0, R15, R3, 0x1, P0 ;  /* 0x0000000f000fb211 */ /* 0x000fe200000f0c03 */
        /* <DEDUP_REMOVED lines=13> */
[----:B------:R-:W-:Y:S01]  /*bae0*/  @!P3 LDGSTS.E.BYPASS.LTC128B.128 [R230+0x1e000], desc[UR30][R14.64+0x180] ;  /* 0x1e0001800ee6bfae */ /* 0x000fe2000b901d5e */
[----:B-1----:R-:W-:-:S03]  /*baf0*/  IADD3.X R4, R3, UR14, RZ, P2, !PT ;  /* 0x0000000e03047c10 */ /* 0x002fc600097fe4ff */
[----:B------:R-:W-:Y:S01]  /*bb00*/  @P6 STS.128 [R230+0x19000], RZ ;  /* 0x019000ffe6006388 */ /* 0x000fe20000000c00 */
[C---:B------:R-:W-:Y:S02]  /*bb10*/  @!P5 LEA R10, P2, R2.reuse, R10, 0x1 ;  /* 0x0000000a020ad211 */ /* 0x040fe400078408ff */
[C-C-:B------:R-:W-:Y:S02]  /*bb20*/  @!P6 LEA.HI.X R17, R2.reuse, R17, R4.reuse, 0x1, P1 ;  /* 0x000000110211e211 */ /* 0x140fe400008f0c04 */
[C-C-:B------:R-:W-:Y:S02]  /*bb30*/  @!P5 LEA.HI.X R11, R2.reuse, R11, R4.reuse, 0x1, P2 ;  /* 0x0000000b020bd211 */ /* 0x140fe400010f0c04 */
[C---:B-----5:R-:W-:Y:S01]  /*bb40*/  @!P3 LEA R6, P0, R2.reuse, R20, 0x1 ;  /* 0x000000140206b211 */ /* 0x060fe200078008ff */
[----:B------:R-:W-:Y:S01]  /*bb50*/  @!PT LDS RZ, [RZ] ;  /* 0x00000000fffff984 */ /* 0x000fe20000000800 */
[----:B------:R-:W-:Y:S01]  /*bb60*/  @!PT LDS RZ, [RZ] ;  /* 0x00000000fffff984 */ /* 0x000fe20000000800 */
[----:B------:R-:W-:Y:S01]  /*bb70*/  @!PT LDS RZ, [RZ] ;  /* 0x00000000fffff984 */ /* 0x000fe20000000800 */
[----:B------:R-:W-:Y:S03]  /*bb80*/  @!P6 LDGSTS.E.BYPASS.LTC128B.128 [R230+0x19000], desc[UR30][R16.64] ;  /* 0x1900000010e6efae */ /* 0x000fe6000b901d5e */
[C---:B------:R-:W-:Y:S01]  /*bb90*/  @!P3 LEA.HI.X R7, R2.reuse, R21, R4, 0x1, P0 ;  /* 0x000000150207b211 */ /* 0x040fe200000f0c04 */
[----:B------:R-:W-:Y:S01]  /*bba0*/  @P5 STS.128 [R230+0x1b000], RZ ;  /* 0x01b000ffe6005388 */ /* 0x000fe20000000c00 */
[----:B--2---:R-:W-:-:S03]  /*bbb0*/  @!P4 LEA R8, P1, R2, R18, 0x1 ;  /* 0x000000120208c211 */ /* 0x004fc600078208ff */
[----:B------:R-:W-:Y:S01]  /*bbc0*/  @!PT LDS RZ, [RZ] ;  /* 0x00000000fffff984 */ /* 0x000fe20000000800 */
[----:B------:R-:W-:Y:S01]  /*bbd0*/  @!PT LDS RZ, [RZ] ;  /* 0x00000000fffff984 */ /* 0x000fe20000000800 */
[----:B------:R-:W-:Y:S01]  /*bbe0*/  @!PT LDS RZ, [RZ] ;  /* 0x00000000fffff984 */ /* 0x000fe20000000800 */
[----:B------:R-:W-:Y:S01]  /*bbf0*/  @!P5 LDGSTS.E.BYPASS.LTC128B.128 [R230+0x1b000], desc[UR30][R10.64+0x80] ;  /* 0x1b0000800ae6dfae */ /* 0x000fe2000b901d5e */
[----:B------:R-:W-:-:S03]  /*bc00*/  @!P4 LEA.HI.X R9, R2, R19, R4, 0x1, P1 ;  /* 0x000000130209c211 */ /* 0x000fc600008f0c04 */
        /* <DEDUP_REMOVED lines=14> */
[----:B-1----:R-:W-:Y:S04]  /*bcf0*/  LDSM.16.M88.4 R8, [R211] ;  /* 0x00000000d308783b */ /* 0x002fe80000000200 */
[----:B------:R-:W-:Y:S04]  /*bd00*/  LDSM.16.M88.4 R172, [R214] ;  /* 0x00000000d6ac783b */ /* 0x000fe80000000200 */
[----:B--2---:R-:W1:Y:S04]  /*bd10*/  LDSM.16.M88.4 R4, [R210] ;  /* 0x00000000d204783b */ /* 0x004e680000000200 */
[----:B------:R-:W2:Y:S04]  /*bd20*/  LDSM.16.M88.4 R196, [R229] ;  /* 0x00000000e5c4783b */ /* 0x000ea80000000200 */
[----:B------:R-:W3:Y:S04]  /*bd30*/  LDSM.16.M88.4 R200, [R228] ;  /* 0x00000000e4c8783b */ /* 0x000ee80000000200 */
        /* <DEDUP_REMOVED lines=14> */
[----:B------:R-:W4:Y:S05]  /*be20*/  LDSM.16.M88.4 R4, [R213] ;  /* 0x00000000d504783b */ /* 0x000f2a0000000200 */
[C---:B------:R-:W-:Y:S06]  /*be30*/  HMMA.16816.F32.BF16 R24, R8.reuse, R172, R16 ;  /* 0x000000ac0818723c */ /* 0x040fec0000041810 */
[C---:B------:R-:W-:Y:S06]  /*be40*/  HMMA.16816.F32.BF16 R20, R8.reuse, R174, R20 ;  /* 0x000000ae0814723c */ /* 0x040fec0000041814 */
[C---:B--2---:R-:W-:Y:S06]  /*be50*/  HMMA.16816.F32.BF16 R16, R8.reuse, R196, R188 ;  /* 0x000000c40810723c */ /* 0x044fec00000418bc */
[C---:B------:R-:W-:Y:S06]  /*be60*/  HMMA.16816.F32.BF16 R196, R8.reuse, R198, R192 ;  /* 0x000000c608c4723c */ /* 0x040fec00000418c0 */
[C---:B---3--:R-:W-:Y:S01]  /*be70*/  HMMA.16816.F32.BF16 R192, R8.reuse, R200, R184 ;  /* 0x000000c808c0723c */ /* 0x048fe200000418b8 */
[----:B------:R-:W2:Y:S05]  /*be80*/  LDSM.16.M88.4 R184, [R209+0x11000] ;  /* 0x01100000d1b8783b */ /* 0x000eaa0000000200 */
[C---:B------:R-:W-:Y:S06]  /*be90*/  HMMA.16816.F32.BF16 R188, R8.reuse, R202, R180 ;  /* 0x000000ca08bc723c */ /* 0x040fec00000418b4 */
[C---:B-1----:R-:W-:Y:S06]  /*bea0*/  HMMA.16816.F32.BF16 R180, R8.reuse, R32, R176 ;  /* 0x0000002008b4723c */ /* 0x042fec00000418b0 */
[----:B------:R-:W-:Y:S01]  /*beb0*/  HMMA.16816.F32.BF16 R172, R8, R34, R168 ;  /* 0x0000002208ac723c */ /* 0x000fe200000418a8 */
[----:B------:R-:W-:Y:S05]  /*bec0*/  LDSM.16.M88.4 R8, [R212] ;  /* 0x00000000d408783b */ /* 0x000fea0000000200 */
[C---:B----4-:R-:W-:Y:S01]  /*bed0*/  HMMA.16816.F32.BF16 R168, R4.reuse, R28, R24 ;  /* 0x0000001c04a8723c */ /* 0x050fe20000041818 */
        /* <DEDUP_REMOVED lines=52> */
[----:B------:R-:W5:Y:S05]  /*c220*/  LDSM.16.M88.4 R8, [R212+0x4000] ;  /* 0x00400000d408783b */ /* 0x000f6a0000000200 */
        /* <DEDUP_REMOVED lines=11> */
[C---:B-----5:R-:W-:Y:S01]  /*c2e0*/  HMMA.16816.F32.BF16 R168, R8.reuse, R28, R24 ;  /* 0x0000001c08a8723c */ /* 0x060fe20000041818 */
        /* <DEDUP_REMOVED lines=22> */
[----:B------:R-:W5:Y:S01]  /*c450*/  LDSM.16.M88.4 R248, [R151+0x16800] ;  /* 0x0168000097f8783b */ /* 0x000f620000000200 */
        /* <DEDUP_REMOVED lines=11> */
[----:B-----5:R-:W-:-:S02]  /*c510*/  IMAD.MOV.U32 R14, RZ, RZ, R248 ;  /* 0x000000ffff0e7224 */ /* 0x020fc400078e00f8 */
        /* <DEDUP_REMOVED lines=70> */
[----:B------:R-:W5:Y:S01]  /*c980*/  LDSM.16.M88.4 R168, [R209+0x17000] ;  /* 0x01700000d1a8783b */ /* 0x000f620000000200 */
[C---:B----4-:R-:W-:Y:S06]  /*c990*/  HMMA.16816.F32.BF16 R236, R16.reuse, R188, R236 ;  /* 0x000000bc10ec723c */ /* 0x050fec00000418ec */
[----:B------:R-:W-:Y:S01]  /*c9a0*/  HMMA.16816.F32.BF16 R200, R16, R190, R200 ;  /* 0x000000be10c8723c */ /* 0x000fe200000418c8 */
[----:B------:R-:W4:Y:S05]  /*c9b0*/  LDSM.16.M88.4 R188, [R209+0x17800] ;  /* 0x01780000d1bc783b */ /* 0x000f2a0000000200 */
[----:B------:R-:W-:Y:S06]  /*c9c0*/  HMMA.16816.F32.BF16 R16, R8, R198, R176 ;  /* 0x000000c60810723c */ /* 0x000fec00000418b0 */
[----:B-1----:R-:W-:Y:S06]  /*c9d0*/  HMMA.16816.F32.BF16 R196, R4, R24, R20 ;  /* 0x0000001804c4723c */ /* 0x002fec0000041814 */
[----:B---3--:R-:W-:-:S12]  /*c9e0*/  HMMA.16816.F32.BF16 R20, R8, R28, R172 ;  /* 0x0000001c0814723c */ /* 0x008fd800000418ac */
[----:B------:R-:W-:Y:S06]  /*c9f0*/  HMMA.16816.F32.BF16 R16, R4, R26, R16 ;  /* 0x0000001a0410723c */ /* 0x000fec0000041810 */
[----:B------:R-:W-:Y:S01]  /*ca00*/  HMMA.16816.F32.BF16 R24, R8, R30, R184 ;  /* 0x0000001e0818723c */ /* 0x000fe200000418b8 */
[----:B------:R-:W1:Y:S01]  /*ca10*/  LDSM.16.M88.4 R184, [R208+0x7000] ;  /* 0x00700000d0b8783b */ /* 0x000e620000000200 */
[----:B------:R-:W-:-:S04]  /*ca20*/  FFMA.FTZ R15, R14, UR5, R197 ;  /* 0x000000050e0f7c23 */ /* 0x000fc800080100c5 */
[----:B--2---:R-:W-:Y:S06]  /*ca30*/  HMMA.16816.F32.BF16 R20, R4, R32, R20 ;  /* 0x000000200414723c */ /* 0x004fec0000041814 */
[C---:B-----5:R-:W-:Y:S06]  /*ca40*/  HMMA.16816.F32.BF16 R28, R8.reuse, R168, R192 ;  /* 0x000000a8081c723c */ /* 0x060fec00000418c0 */
[----:B------:R-:W-:Y:S01]  /*ca50*/  FFMA.FTZ R16, R3, UR5, R16 ;  /* 0x0000000503107c23 */ /* 0x000fe20008010010 */
[----:B------:R-:W-:Y:S01]  /*ca60*/  FSEL R192, R15, -INF , !P2 ;  /* 0xff8000000fc07808 */ /* 0x000fe20005000000 */
[----:B------:R-:W-:Y:S01]  /*ca70*/  FFMA.FTZ R15, R14, UR5, R199 ;  /* 0x000000050e0f7c23 */ /* 0x000fe200080100c7 */
[----:B------:R-:W-:Y:S01]  /*ca80*/  ISETP.GE.AND P2, PT, R2, R12, PT ;  /* 0x0000000c0200720c */ /* 0x000fe20003f46270 */
[----:B------:R-:W-:Y:S01]  /*ca90*/  VIADD R2, R0, 0x9 ;  /* 0x0000000900027836 */ /* 0x000fe20000000000 */
[----:B------:R-:W-:Y:S01]  /*caa0*/  FSEL R182, R16, -INF , !P0 ;  /* 0xff80000010b67808 */ /* 0x000fe20004000000 */
[----:B------:R-:W-:Y:S01]  /*cab0*/  FFMA.FTZ R3, R3, UR5, R18 ;  /* 0x0000000503037c23 */ /* 0x000fe20008010012 */
[----:B------:R-:W-:Y:S01]  /*cac0*/  FSEL R183, R15, -INF , !P1 ;  /* 0xff8000000fb77808 */ /* 0x000fe20004800000 */
[----:B------:R-:W-:Y:S01]  /*cad0*/  HMMA.16816.F32.BF16 R176, R8, R170, R240 ;  /* 0x000000aa08b0723c */ /* 0x000fe200000418f0 */
[----:B------:R-:W-:Y:S01]  /*cae0*/  I2FP.F32.S32 R14, R2 ;  /* 0x00000002000e7245 */ /* 0x000fe20000201400 */
[----:B------:R-:W2:Y:S01]  /*caf0*/  LDSM.16.M88.4 R168, [R208+0x7800] ;  /* 0x00780000d0a8783b */ /* 0x000ea20000000200 */
[----:B------:R-:W-:Y:S01]  /*cb00*/  ISETP.GE.AND P1, PT, R2, R13, PT ;  /* 0x0000000d0200720c */ /* 0x000fe20003f26270 */
[----:B------:R-:W-:-:S04]  /*cb10*/  DEPBAR.LE SB0, 0x0 ;  /* 0x000080000000791a */ /* 0x000fc80000000000 */
[----:B------:R-:W-:Y:S01]  /*cb20*/  BAR.SYNC.DEFER_BLOCKING 0x0 ;  /* 0x0000000000007b1d */ /* 0x000fe20000010000 */
[----:B------:R-:W-:Y:S01]  /*cb30*/  ISETP.GE.AND P0, PT, R2, R12, PT ;  /* 0x0000000c0200720c */ /* 0x000fe20003f06270 */
[----:B------:R-:W-:Y:S02]  /*cb40*/  VIADD R2, R0, 0x10 ;  /* 0x0000001000027836 */ /* 0x000fe40000000000 */
[C---:B------:R-:W-:Y:S01]  /*cb50*/  FFMA.FTZ R15, R14.reuse, UR5, R17 ;  /* 0x000000050e0f7c23 */ /* 0x040fe20008010011 */
[----:B------:R-:W-:Y:S01]  /*cb60*/  HMMA.16816.F32.BF16 R32, R4, R34, R24 ;  /* 0x000000220420723c */ /* 0x000fe20000041818 */
[----:B------:R-:W-:Y:S01]  /*cb70*/  FSEL R181, R3, -INF , !P2 ;  /* 0xff80000003b57808 */ /* 0x000fe20005000000 */
[----:B------:R-:W-:Y:S01]  /*cb80*/  FFMA.FTZ R14, R14, UR5, R19 ;  /* 0x000000050e0e7c23 */ /* 0x000fe20008010013 */
[----:B------:R-:W-:Y:S02]  /*cb90*/  I2FP.F32.S32 R3, R2 ;  /* 0x0000000200037245 */ /* 0x000fe40000201400 */
[----:B------:R-:W-:Y:S01]  /*cba0*/  FSEL R150, R15, -INF , !P1 ;  /* 0xff8000000f967808 */ /* 0x000fe20004800000 */
[----:B----4-:R-:W-:Y:S01]  /*cbb0*/  HMMA.16816.F32.BF16 R172, R8, R188, R236 ;  /* 0x000000bc08ac723c */ /* 0x010fe200000418ec */
[C---:B------:R-:W-:Y:S01]  /*cbc0*/  ISETP.GE.AND P2, PT, R2.reuse, R13, PT ;  /* 0x0000000d0200720c */ /* 0x040fe20003f46270 */
[----:B------:R-:W-:Y:S01]  /*cbd0*/  FFMA.FTZ R15, R3, UR5, R20 ;  /* 0x00000005030f7c23 */ /* 0x000fe20008010014 */
[----:B------:R-:W-:Y:S01]  /*cbe0*/  ISETP.GE.AND P1, PT, R2, R12, PT ;  /* 0x0000000c0200720c */ /* 0x000fe20003f26270 */
[----:B------:R-:W-:-:S02]  /*cbf0*/  VIADD R2, R0, 0x11 ;  /* 0x0000001100027836 */ /* 0x000fc40000000000 */
[----:B------:R-:W-:Y:S01]  /*cc00*/  FFMA.FTZ R16, R3, UR5, R22 ;  /* 0x0000000503107c23 */ /* 0x000fe20008010016 */
[C---:B-1----:R-:W-:Y:S01]  /*cc10*/  HMMA.16816.F32.BF16 R24, R4.reuse, R184, R28 ;  /* 0x000000b80418723c */ /* 0x042fe2000004181c */
[----:B------:R-:W-:Y:S02]  /*cc20*/  FSEL R180, R14, -INF , !P0 ;  /* 0xff8000000eb47808 */ /* 0x000fe40004000000 */
[----:B------:R-:W-:Y:S02]  /*cc30*/  I2FP.F32.S32 R3, R2 ;  /* 0x0000000200037245 */ /* 0x000fe40000201400 */
[----:B------:R-:W-:Y:S01]  /*cc40*/  FSEL R188, R15, -INF , !P2 ;  /* 0xff8000000fbc7808 */ /* 0x000fe20005000000 */
[----:B------:R-:W-:Y:S01]  /*cc50*/  HMMA.16816.F32.BF16 R28, R4, R186, R176 ;  /* 0x000000ba041c723c */ /* 0x000fe200000418b0 */
[C---:B------:R-:W-:Y:S01]  /*cc60*/  ISETP.GE.AND P0, PT, R2.reuse, R13, PT ;  /* 0x0000000d0200720c */ /* 0x040fe20003f06270 */
[----:B------:R-:W-:Y:S01]  /*cc70*/  FFMA.FTZ R15, R3, UR5, R21 ;  /* 0x00000005030f7c23 */ /* 0x000fe20008010015 */
[----:B------:R-:W-:Y:S01]  /*cc80*/  ISETP.GE.AND P2, PT, R2, R12, PT ;  /* 0x0000000c0200720c */ /* 0x000fe20003f46270 */
[----:B------:R-:W-:Y:S01]  /*cc90*/  VIADD R2, R0, 0x18 ;  /* 0x0000001800027836 */ /* 0x000fe20000000000 */
[----:B------:R-:W-:-:S02]  /*cca0*/  FSEL R189, R16, -INF , !P1 ;  /* 0xff80000010bd7808 */ /* 0x000fc40004800000 */
[----:B------:R-:W-:Y:S01]  /*ccb0*/  FSEL R184, R15, -INF , !P0 ;  /* 0xff8000000fb87808 */ /* 0x000fe20004000000 */
[----:B------:R-:W-:Y:S01]  /*ccc0*/  HMMA.16816.F32.BF16 R16, R8, R190, R200 ;  /* 0x000000be0810723c */ /* 0x000fe200000418c8 */
[----:B------:R-:W-:Y:S01]  /*ccd0*/  I2FP.F32.S32 R14, R2 ;  /* 0x00000002000e7245 */ /* 0x000fe20000201400 */
[----:B------:R-:W-:Y:S01]  /*cce0*/  FFMA.FTZ R15, R3, UR5, R23 ;  /* 0x00000005030f7c23 */ /* 0x000fe20008010017 */
[----:B------:R-:W-:Y:S01]  /*ccf0*/  ISETP.GE.AND P1, PT, R2, R13, PT ;  /* 0x0000000d0200720c */ /* 0x000fe20003f26270 */
[----:B------:R-:W-:Y:S01]  /*cd00*/  VIADD R3, R0, 0x20 ;  /* 0x0000002000037836 */ /* 0x000fe20000000000 */
[----:B------:R-:W-:Y:S01]  /*cd10*/  ISETP.GE.AND P0, PT, R2, R12, PT ;  /* 0x0000000c0200720c */ /* 0x000fe20003f06270 */
[----:B------:R-:W-:Y:S02]  /*cd20*/  VIADD R2, R0, 0x19 ;  /* 0x0000001900027836 */ /* 0x000fe40000000000 */
[C---:B------:R-:W-:Y:S01]  /*cd30*/  FFMA.FTZ R8, R14.reuse, UR5, R32 ;  /* 0x000000050e087c23 */ /* 0x040fe20008010020 */
[----:B------:R-:W-:Y:S01]  /*cd40*/  FFMA.FTZ R10, R14, UR5, R34 ;  /* 0x000000050e0a7c23 */ /* 0x000fe20008010022 */
[----:B------:R-:W-:Y:S01]  /*cd50*/  FSEL R185, R15, -INF , !P2 ;  /* 0xff8000000fb97808 */ /* 0x000fe20005000000 */
[----:B--2---:R-:W-:Y:S01]  /*cd60*/  HMMA.16816.F32.BF16 R20, R4, R168, R172 ;  /* 0x000000a80414723c */ /* 0x004fe200000418ac */
[----:B------:R-:W-:-:S02]  /*cd70*/  I2FP.F32.S32 R9, R2 ;  /* 0x0000000200097245 */ /* 0x000fc40000201400 */
        /* <DEDUP_REMOVED lines=10> */
[----:B------:R-:W-:Y:S01]  /*ce20*/  FFMA.FTZ R8, R8, UR5, R26 ;  /* 0x0000000508087c23 */ /* 0x000fe2000801001a */
[----:B------:R-:W-:Y:S01]  /*ce30*/  FSEL R177, R9, -INF , !P1 ;  /* 0xff80000009b17808 */ /* 0x000fe20004800000 */
[----:B------:R-:W-:Y:S01]  /*ce40*/  HMMA.16816.F32.BF16 R16, R4, R170, R16 ;  /* 0x000000aa0410723c */ /* 0x000fe20000041810 */
[----:B------:R-:W-:-:S02]  /*ce50*/  FSEL R187, R10, -INF , !P0 ;  /* 0xff8000000abb7808 */ /* 0x000fc40004000000 */
[----:B------:R-:W-:Y:S02]  /*ce60*/  FSEL R33, R11, -INF , !P2 ;  /* 0xff8000000b217808 */ /* 0x000fe40005000000 */
        /* <DEDUP_REMOVED lines=147> */
.L_x_300:
[----:B------:R-:W-:Y:S05]  /*d7a0*/  BSYNC B0 ;  /* 0x0000000000007941 */ /* 0x000fea0003800000 */
.L_x_299:
[----:B------:R-:W0:Y:S02]  /*d7b0*/  LDGDEPBAR ;  /* 0x00000000000079af */ /* 0x000e240000000000 */
.L_x_298:
[----:B-12---:R-:W2:Y:S04]  /*d7c0*/  LDL.LU R4, [R1] ;  /* 0x0000000001047983 */ /* 0x006ea80000300800 */
[----:B------:R-:W3:Y:S01]  /*d7d0*/  LDL.LU R5, [R1+0x4] ;  /* 0x0000040001057983 */ /* 0x000ee20000300800 */
[----:B------:R-:W-:-:S03]  /*d7e0*/  @UP0 UIADD3 UR22, UR22, -0x4, URZ ;  /* 0xfffffffc16160890 */ /* 0x000fc6000fffe03f */
[----:B------:R-:W-:Y:S04]  /*d7f0*/  LDSM.16.MT88.4 R16, [R204+0x18000] ;  /* 0x01800000cc10783b */ /* 0x000fe80000004200 */
[----:B------:R-:W-:Y:S01]  /*d800*/  LDSM.16.MT88.4 R20, [R207+0x18000] ;  /* 0x01800000cf14783b */ /* 0x000fe20000004200 */
[----:B--2---:R-:W-:-:S04]  /*d810*/  FMNMX.FTZ R0, R4, R15, !PT ;  /* 0x0000000f04007209 */ /* 0x004fc80007810000 */
[----:B------:R-:W-:-:S04]  /*d820*/  FMNMX.FTZ R0, R192, R0, !PT ;  /* 0x00000000c0007209 */ /* 0x000fc80007810000 */
[----:B------:R-:W-:-:S04]  /*d830*/  FMNMX.FTZ R0, R182, R0, !PT ;  /* 0x00000000b6007209 */ /* 0x000fc80007810000 */
[----:B------:R-:W-:-:S04]  /*d840*/  FMNMX.FTZ R0, R150, R0, !PT ;  /* 0x0000000096007209 */ /* 0x000fc80007810000 */
[----:B------:R-:W-:Y:S02]  /*d850*/  FMNMX.FTZ R2, R188, R0, !PT ;  /* 0x00000000bc027209 */ /* 0x000fe40007810000 */
[----:B---3--:R-:W-:Y:S02]  /*d860*/  FMNMX.FTZ R0, R5, R14, !PT ;  /* 0x0000000e05007209 */ /* 0x008fe40007810000 */
        /* <DEDUP_REMOVED lines=22> */
[----:B------:R-:W1:Y:S01]  /*d9d0*/  SHFL.BFLY PT, R3, R149, 0x2, 0x1f ;  /* 0x0c401f0095037f89 */ /* 0x000e6200000e0000 */
        /* <DEDUP_REMOVED lines=11> */
[----:B------:R-:W-:-:S03]  /*da90*/  FMUL.FTZ R12, R149, UR15 ;  /* 0x0000000f950c7c20 */ /* 0x000fc60008410000 */
[----:B------:R-:W-:Y:S02]  /*daa0*/  FSEL R2, R149, RZ, P2 ;  /* 0x000000ff95027208 */ /* 0x000fe40001000000 */
[----:B------:R-:W-:-:S03]  /*dab0*/  FSEL R12, R12, RZ, P2 ;  /* 0x000000ff0c0c7208 */ /* 0x000fc60001000000 */
[----:B------:R-:W-:Y:S02]  /*dac0*/  FADD.FTZ R4, R4, -R2 ;  /* 0x8000000204047221 */ /* 0x000fe40000010000 */
[--C-:B------:R-:W-:Y:S02]  /*dad0*/  FFMA.FTZ R15, R15, UR15, -R12.reuse ;  /* 0x0000000f0f0f7c23 */ /* 0x100fe4000801080c */
[----:B------:R-:W-:Y:S01]  /*dae0*/  FMUL.FTZ R4, R4, UR15 ;  /* 0x0000000f04047c20 */ /* 0x000fe20008410000 */
[----:B--2---:R-:W-:Y:S01]  /*daf0*/  FMNMX.FTZ R148, R0, R148, !PT ;  /* 0x0000009400947209 */ /* 0x004fe20007810000 */
[----:B------:R-:W-:Y:S01]  /*db00*/  FFMA.FTZ R0, R192, UR15, -R12 ;  /* 0x0000000fc0007c23 */ /* 0x000fe2000801080c */
[----:B------:R-:W-:Y:S02]  /*db10*/  MUFU.EX2 R27, R15 ;  /* 0x0000000f001b7308 */ /* 0x000fe40000000800 */
[C---:B------:R-:W-:Y:S01]  /*db20*/  FSETP.NEU.FTZ.AND P1, PT, R148.reuse, -INF , PT ;  /* 0xff8000009400780b */ /* 0x040fe20003f3d000 */
[----:B------:R-:W-:-:S03]  /*db30*/  FMUL.FTZ R3, R148, UR15 ;  /* 0x0000000f94037c20 */ /* 0x000fc60008410000 */
[----:B------:R-:W-:Y:S02]  /*db40*/  FSEL R2, R148, RZ, P1 ;  /* 0x000000ff94027208 */ /* 0x000fe40000800000 */
[----:B------:R1:W2:Y:S01]  /*db50*/  MUFU.EX2 R168, R0 ;  /* 0x0000000000a87308 */ /* 0x0002a20000000800 */
[----:B------:R-:W-:-:S05]  /*db60*/  FSEL R3, R3, RZ, P1 ;  /* 0x000000ff03037208 */ /* 0x000fca0000800000 */
[----:B------:R-:W-:-:S04]  /*db70*/  FFMA.FTZ R14, R14, UR15, -R3 ;  /* 0x0000000f0e0e7c23 */ /* 0x000fc80008010803 */
[----:B------:R-:W-:Y:S01]  /*db80*/  MUFU.EX2 R25, R14 ;  /* 0x0000000e00197308 */ /* 0x000fe20000000800 */
[----:B-1----:R-:W-:Y:S01]  /*db90*/  FFMA.FTZ R0, R182, UR15, -R12 ;  /* 0x0000000fb6007c23 */ /* 0x002fe2000801080c */
[----:B--2---:R-:W-:-:S06]  /*dba0*/  F2FP.BF16.F32.PACK_AB R8, R168, R27 ;  /* 0x0000001ba808723e */ /* 0x004fcc00000010ff */
[----:B------:R1:W-:Y:S02]  /*dbb0*/  MUFU.EX2 R28, R0 ;  /* 0x00000000001c7308 */ /* 0x0003e40000000800 */
[----:B-1----:R-:W-:-:S06]  /*dbc0*/  FFMA.FTZ R0, R150, UR15, -R12 ;  /* 0x0000000f96007c23 */ /* 0x002fcc000801080c */
[----:B------:R1:W2:Y:S02]  /*dbd0*/  MUFU.EX2 R13, R0 ;  /* 0x00000000000d7308 */ /* 0x0002a40000000800 */
[----:B-1----:R-:W-:Y:S01]  /*dbe0*/  FFMA.FTZ R0, R183, UR15, -R3 ;  /* 0x0000000fb7007c23 */ /* 0x002fe20008010803 */
[----:B--2---:R-:W-:-:S05]  /*dbf0*/  F2FP.BF16.F32.PACK_AB R10, R13, R28 ;  /* 0x0000001c0d0a723e */ /* 0x004fca00000010ff */
[----:B------:R1:W2:Y:S02]  /*dc00*/  MUFU.EX2 R169, R0 ;  /* 0x0000000000a97308 */ /* 0x0002a40000000800 */
[----:B-1----:R-:W-:Y:S01]  /*dc10*/  FFMA.FTZ R0, R181, UR15, -R3 ;  /* 0x0000000fb5007c23 */ /* 0x002fe20008010803 */
[----:B--2---:R-:W-:-:S05]  /*dc20*/  F2FP.BF16.F32.PACK_AB R9, R169, R25 ;  /* 0x00000019a909723e */ /* 0x004fca00000010ff */
[----:B------:R1:W-:Y:S02]  /*dc30*/  MUFU.EX2 R24, R0 ;  /* 0x0000000000187308 */ /* 0x0003e40000000800 */
[----:B-1----:R-:W-:-:S06]  /*dc40*/  FFMA.FTZ R0, R180, UR15, -R3 ;  /* 0x0000000fb4007c23 */ /* 0x002fcc0008010803 */
[----:B------:R1:W2:Y:S02]  /*dc50*/  MUFU.EX2 R14, R0 ;  /* 0x00000000000e7308 */ /* 0x0002a40000000800 */
[----:B-1----:R-:W-:Y:S01]  /*dc60*/  FADD.FTZ R0, R5, -R2 ;  /* 0x8000000205007221 */ /* 0x002fe20000010000 */
[----:B--2---:R-:W-:-:S05]  /*dc70*/  F2FP.BF16.F32.PACK_AB R11, R14, R24 ;  /* 0x000000180e0b723e */ /* 0x004fca00000010ff */
[----:B------:R1:W2:Y:S01]  /*dc80*/  MUFU.EX2 R2, R4 ;  /* 0x0000000400027308 */ /* 0x0002a20000000800 */
[----:B------:R-:W-:-:S07]  /*dc90*/  FMUL.FTZ R0, R0, UR15 ;  /* 0x0000000f00007c20 */ /* 0x000fce0008410000 */
[----:B------:R-:W3:Y:S01]  /*dca0*/  MUFU.EX2 R0, R0 ;  /* 0x0000000000007308 */ /* 0x000ee20000000800 */
[----:B-1----:R-:W1:Y:S01]  /*dcb0*/  LDSM.16.MT88.4 R4, [R205+0x18000] ;  /* 0x01800000cd04783b */ /* 0x002e620000004200 */
[-C--:B--2---:R-:W-:Y:S01]  /*dcc0*/  FMUL.FTZ R152, R152, R2.reuse ;  /* 0x0000000298987220 */ /* 0x084fe20000410000 */
[-C--:B------:R-:W-:Y:S01]  /*dcd0*/  FMUL.FTZ R153, R153, R2.reuse ;  /* 0x0000000299997220 */ /* 0x080fe20000410000 */
[-C--:B------:R-:W-:Y:S01]  /*dce0*/  FMUL.FTZ R156, R156, R2.reuse ;  /* 0x000000029c9c7220 */ /* 0x080fe20000410000 */
[-C--:B------:R-:W-:Y:S01]  /*dcf0*/  FMUL.FTZ R157, R157, R2.reuse ;  /* 0x000000029d9d7220 */ /* 0x080fe20000410000 */
[-C--:B------:R-:W-:Y:S01]  /*dd00*/  FMUL.FTZ R36, R36, R2.reuse ;  /* 0x0000000224247220 */ /* 0x080fe20000410000 */
[-C--:B------:R-:W-:Y:S01]  /*dd10*/  FMUL.FTZ R37, R37, R2.reuse ;  /* 0x0000000225257220 */ /* 0x080fe20000410000 */
[----:B------:R-:W-:Y:S01]  /*dd20*/  FMUL.FTZ R40, R40, R2 ;  /* 0x0000000228287220 */ /* 0x000fe20000410000 */
[-C--:B---3--:R-:W-:Y:S01]  /*dd30*/  FMUL.FTZ R154, R154, R0.reuse ;  /* 0x000000009a9a7220 */ /* 0x088fe20000410000 */
[-C--:B------:R-:W-:Y:S01]  /*dd40*/  FMUL.FTZ R155, R155, R0.reuse ;  /* 0x000000009b9b7220 */ /* 0x080fe20000410000 */
[-C--:B------:R-:W-:Y:S01]  /*dd50*/  FMUL.FTZ R158, R158, R0.reuse ;  /* 0x000000009e9e7220 */ /* 0x080fe20000410000 */
[-C--:B------:R-:W-:Y:S01]  /*dd60*/  FMUL.FTZ R159, R159, R0.reuse ;  /* 0x000000009f9f7220 */ /* 0x080fe20000410000 */
[-C--:B------:R-:W-:Y:S01]  /*dd70*/  FMUL.FTZ R38, R38, R0.reuse ;  /* 0x0000000026267220 */ /* 0x080fe20000410000 */
[----:B------:R-:W-:Y:S01]  /*dd80*/  FMUL.FTZ R39, R39, R0 ;  /* 0x0000000027277220 */ /* 0x000fe20000410000 */
[----:B------:R-:W-:Y:S01]  /*dd90*/  FMUL.FTZ R41, R41, R2 ;  /* 0x0000000229297220 */ /* 0x000fe20000410000 */
        /* <DEDUP_REMOVED lines=10> */
[-C--:B------:R-:W-:Y:S01]  /*de40*/  FMUL.FTZ R47, R47, R0.reuse ;  /* 0x000000002f2f7220 */ /* 0x080fe20000410000 */
[-C--:B------:R-:W-:Y:S01]  /*de50*/  FMUL.FTZ R50, R50, R0.reuse ;  /* 0x0000000032327220 */ /* 0x080fe20000410000 */
[----:B------:R-:W-:Y:S01]  /*de60*/  FMUL.FTZ R51, R51, R0 ;  /* 0x0000000033337220 */ /* 0x000fe20000410000 */
        /* <DEDUP_REMOVED lines=8> */
[C---:B------:R-:W-:Y:S01]  /*def0*/  HMMA.16816.F32.BF16 R248, R8.reuse, R20, R44 ;  /* 0x0000001408f8723c */ /* 0x040fe2000004182c */
[-C--:B------:R-:W-:Y:S01]  /*df00*/  FMUL.FTZ R68, R68, R2.reuse ;  /* 0x0000000244447220 */ /* 0x080fe20000410000 */
[----:B------:R-:W-:Y:S01]  /*df10*/  FMUL.FTZ R69, R69, R2 ;  /* 0x0000000245457220 */ /* 0x000fe20000410000 */
[-C--:B------:R-:W-:Y:S01]  /*df20*/  FMUL.FTZ R70, R70, R0.reuse ;  /* 0x0000000046467220 */ /* 0x080fe20000410000 */
[----:B------:R-:W-:Y:S01]  /*df30*/  MOV R155, R173 ;  /* 0x000000ad009b7202 */ /* 0x000fe20000000f00 */
[----:B------:R-:W-:Y:S01]  /*df40*/  FMUL.FTZ R71, R71, R0 ;  /* 0x0000000047477220 */ /* 0x000fe20000410000 */
[----:B------:R-:W-:Y:S01]  /*df50*/  MOV R154, R174 ;  /* 0x000000ae009a7202 */ /* 0x000fe20000000f00 */
[-C--:B------:R-:W-:Y:S01]  /*df60*/  FMUL.FTZ R72, R72, R2.reuse ;  /* 0x0000000248487220 */ /* 0x080fe20000410000 */
[----:B------:R-:W-:Y:S01]  /*df70*/  MOV R153, R175 ;  /* 0x000000af00997202 */ /* 0x000fe20000000f00 */
[----:B------:R-:W-:Y:S01]  /*df80*/  FMUL.FTZ R73, R73, R2 ;  /* 0x0000000249497220 */ /* 0x000fe20000410000 */
[----:B------:R-:W-:Y:S01]  /*df90*/  MOV R152, R172 ;  /* 0x000000ac00987202 */ /* 0x000fe20000000f00 */
[-C--:B------:R-:W-:Y:S01]  /*dfa0*/  FMUL.FTZ R74, R74, R0.reuse ;  /* 0x000000004a4a7220 */ /* 0x080fe20000410000 */
[C---:B-1----:R-:W-:Y:S01]  /*dfb0*/  HMMA.16816.F32.BF16 R172, R8.reuse, R4, R36 ;  /* 0x0000000408ac723c */ /* 0x042fe20000041824 */
[----:B------:R-:W-:Y:S01]  /*dfc0*/  FMUL.FTZ R75, R75, R0 ;  /* 0x000000004b4b7220 */ /* 0x000fe20000410000 */
[-C--:B------:R-:W-:Y:S01]  /*dfd0*/  FMUL.FTZ R76, R76, R2.reuse ;  /* 0x000000024c4c7220 */ /* 0x080fe20000410000 */
[-C--:B------:R-:W-:Y:S01]  /*dfe0*/  FMUL.FTZ R77, R77, R2.reuse ;  /* 0x000000024d4d7220 */ /* 0x080fe20000410000 */
        /* <DEDUP_REMOVED lines=14> */
[C---:B--2---:R-:W-:Y:S01]  /*e0d0*/  HMMA.16816.F32.BF16 R240, R8.reuse, R16, R52 ;  /* 0x0000001008f0723c */ /* 0x044fe20000041834 */
[-C--:B------:R-:W-:Y:S01]  /*e0e0*/  FMUL.FTZ R63, R63, R0.reuse ;  /* 0x000000003f3f7220 */ /* 0x080fe20000410000 */
[-C--:B------:R-:W-:Y:S01]  /*e0f0*/  FMUL.FTZ R66, R66, R0.reuse ;  /* 0x0000000042427220 */ /* 0x080fe20000410000 */
[----:B------:R-:W-:Y:S01]  /*e100*/  FMUL.FTZ R67, R67, R0 ;  /* 0x0000000043437220 */ /* 0x000fe20000410000 */
[-C--:B------:R-:W-:Y:S01]  /*e110*/  FMUL.FTZ R100, R100, R2.reuse ;  /* 0x0000000264647220 */ /* 0x080fe20000410000 */
[-C--:B------:R-:W-:Y:S01]  /*e120*/  FMUL.FTZ R101, R101, R2.reuse ;  /* 0x0000000265657220 */ /* 0x080fe20000410000 */
[C---:B------:R-:W-:Y:S01]  /*e130*/  HMMA.16816.F32.BF16 R48, R8.reuse, R18, R56 ;  /* 0x000000120830723c */ /* 0x040fe20000041838 */
[----:B------:R-:W2:Y:S01]  /*e140*/  LDSM.16.MT88.4 R16, [R207+0x1a000] ;  /* 0x01a00000cf10783b */ /* 0x000ea20000004200 */
[----:B------:R-:W-:Y:S01]  /*e150*/  MOV R38, R173 ;  /* 0x000000ad00267202 */ /* 0x000fe20000000f00 */
[----:B------:R-:W-:Y:S01]  /*e160*/  FMUL.FTZ R104, R104, R2 ;  /* 0x0000000268687220 */ /* 0x000fe20000410000 */
[----:B------:R-:W-:Y:S01]  /*e170*/  MOV R37, R174 ;  /* 0x000000ae00257202 */ /* 0x000fe20000000f00 */
[----:B------:R-:W-:Y:S01]  /*e180*/  FMUL.FTZ R105, R105, R2 ;  /* 0x0000000269697220 */ /* 0x000fe20000410000 */
[----:B------:R-:W-:Y:S01]  /*e190*/  MOV R150, R4 ;  /* 0x0000000400967202 */ /* 0x000fe20000000f00 */
[----:B------:R-:W-:Y:S01]  /*e1a0*/  IMAD.MOV.U32 R31, RZ, RZ, R5 ;  /* 0x000000ffff1f7224 */ /* 0x000fe200078e0005 */
[----:B------:R-:W-:Y:S01]  /*e1b0*/  MOV R30, R6 ;  /* 0x00000006001e7202 */ /* 0x000fe20000000f00 */
[-C--:B------:R-:W-:Y:S01]  /*e1c0*/  FMUL.FTZ R102, R102, R0.reuse ;  /* 0x0000000066667220 */ /* 0x080fe20000410000 */
[----:B------:R-:W-:Y:S01]  /*e1d0*/  MOV R29, R7 ;  /* 0x00000007001d7202 */ /* 0x000fe20000000f00 */
[-C--:B------:R-:W-:Y:S01]  /*e1e0*/  FMUL.FTZ R103, R103, R0.reuse ;  /* 0x0000000067677220 */ /* 0x080fe20000410000 */
[----:B------:R-:W3:Y:S01]  /*e1f0*/  LDSM.16.MT88.4 R4, [R204+0x1a000] ;  /* 0x01a00000cc04783b */ /* 0x000ee20000004200 */
[----:B------:R-:W-:Y:S01]  /*e200*/  MOV R36, R175 ;  /* 0x000000af00247202 */ /* 0x000fe20000000f00 */
[----:B------:R-:W-:Y:S01]  /*e210*/  FMUL.FTZ R106, R106, R0 ;  /* 0x000000006a6a7220 */ /* 0x000fe20000410000 */
[----:B------:R-:W-:Y:S01]  /*e220*/  MOV R15, R172 ;  /* 0x000000ac000f7202 */ /* 0x000fe20000000f00 */
        /* <DEDUP_REMOVED lines=13> */
[C---:B-1----:R-:W-:Y:S01]  /*e300*/  HMMA.16816.F32.BF16 R192, R8.reuse, R20, R68 ;  /* 0x0000001408c0723c */ /* 0x042fe20000041844 */
[-C--:B------:R-:W-:Y:S01]  /*e310*/  FMUL.FTZ R86, R86, R0.reuse ;  /* 0x0000000056567220 */ /* 0x080fe20000410000 */
[-C--:B------:R-:W-:Y:S01]  /*e320*/  FMUL.FTZ R87, R87, R0.reuse ;  /* 0x0000000057577220 */ /* 0x080fe20000410000 */
[-C--:B------:R-:W-:Y:S01]  /*e330*/  FMUL.FTZ R90, R90, R0.reuse ;  /* 0x000000005a5a7220 */ /* 0x080fe20000410000 */
[----:B------:R-:W-:Y:S01]  /*e340*/  FMUL.FTZ R91, R91, R0 ;  /* 0x000000005b5b7220 */ /* 0x000fe20000410000 */
[----:B------:R-:W-:Y:S01]  /*e350*/  MOV R45, R155 ;  /* 0x0000009b002d7202 */ /* 0x000fe20000000f00 */
[----:B------:R-:W-:Y:S01]  /*e360*/  FMUL.FTZ R124, R124, R2 ;  /* 0x000000027c7c7220 */ /* 0x000fe20000410000 */
[----:B------:R-:W-:Y:S01]  /*e370*/  MOV R70, R199 ;  /* 0x000000c700467202 */ /* 0x000fe20000000f00 */
[----:B------:R-:W-:Y:S01]  /*e380*/  IMAD.MOV.U32 R68, RZ, RZ, R197 ;  /* 0x000000ffff447224 */ /* 0x000fe200078e00c5 */
[----:B------:R-:W-:Y:S01]  /*e390*/  MOV R46, R154 ;  /* 0x0000009a002e7202 */ /* 0x000fe20000000f00 */
[C---:B------:R-:W-:Y:S01]  /*e3a0*/  HMMA.16816.F32.BF16 R196, R8.reuse, R22, R72 ;  /* 0x0000001608c4723c */ /* 0x040fe20000041848 */
[----:B------:R-:W1:Y:S01]  /*e3b0*/  LDSM.16.MT88.4 R20, [R204+0x1c000] ;  /* 0x01c00000cc14783b */ /* 0x000e620000004200 */
[----:B------:R-:W-:Y:S01]  /*e3c0*/  MOV R47, R153 ;  /* 0x00000099002f7202 */ /* 0x000fe20000000f00 */
[----:B------:R-:W-:Y:S01]  /*e3d0*/  FMUL.FTZ R125, R125, R2 ;  /* 0x000000027d7d7220 */ /* 0x000fe20000410000 */
[----:B------:R-:W-:Y:S01]  /*e3e0*/  MOV R44, R152 ;  /* 0x00000098002c7202 */ /* 0x000fe20000000f00 */
        /* <DEDUP_REMOVED lines=21> */
[----:B------:R-:W-:Y:S01]  /*e540*/  MOV R63, R169 ;  /* 0x000000a9003f7202 */ /* 0x000fe20000000f00 */
[----:B------:R-:W-:Y:S01]  /*e550*/  FMUL.FTZ R109, R109, R2 ;  /* 0x000000026d6d7220 */ /* 0x000fe20000410000 */
[----:B------:R-:W-:Y:S01]  /*e560*/  MOV R62, R168 ;  /* 0x000000a8003e7202 */ /* 0x000fe20000000f00 */
[-C--:B------:R-:W-:Y:S01]  /*e570*/  FMUL.FTZ R110, R110, R0.reuse ;  /* 0x000000006e6e7220 */ /* 0x080fe20000410000 */
[----:B------:R-:W-:Y:S01]  /*e580*/  FMUL.FTZ R111, R111, R0 ;  /* 0x000000006f6f7220 */ /* 0x000fe20000410000 */
[----:B------:R-:W-:Y:S01]  /*e590*/  MOV R61, R27 ;  /* 0x0000001b003d7202 */ /* 0x000fe20000000f00 */
[-C--:B------:R-:W-:Y:S01]  /*e5a0*/  FMUL.FTZ R132, R132, R2.reuse ;  /* 0x0000000284847220 */ /* 0x080fe20000410000 */
[----:B------:R-:W-:Y:S01]  /*e5b0*/  MOV R60, R25 ;  /* 0x00000019003c7202 */ /* 0x000fe20000000f00 */
[----:B------:R-:W-:Y:S01]  /*e5c0*/  FMUL.FTZ R133, R133, R2 ;  /* 0x0000000285857220 */ /* 0x000fe20000410000 */
[----:B------:R-:W-:Y:S01]  /*e5d0*/  MOV R71, R26 ;  /* 0x0000001a00477202 */ /* 0x000fe20000000f00 */
[----:B------:R-:W-:Y:S01]  /*e5e0*/  FMUL.FTZ R134, R134, R0 ;  /* 0x0000000086867220 */ /* 0x000fe20000410000 */
[----:B------:R-:W-:Y:S01]  /*e5f0*/  MOV R77, R24 ;  /* 0x00000018004d7202 */ /* 0x000fe20000000f00 */
[----:B------:R-:W-:Y:S01]  /*e600*/  FMUL.FTZ R135, R135, R0 ;  /* 0x0000000087877220 */ /* 0x000fe20000410000 */
[----:B------:R-:W-:Y:S01]  /*e610*/  LDSM.16.MT88.4 R24, [R205+0x1e000] ;  /* 0x01e00000cd18783b */ /* 0x000fe20000004200 */
        /* <DEDUP_REMOVED lines=8> */
[----:B------:R-:W1:Y:S01]  /*e6a0*/  LDSM.16.MT88.4 R20, [R206+0x1c000] ;  /* 0x01c00000ce14783b */ /* 0x000e620000004200 */
[----:B------:R-:W-:Y:S01]  /*e6b0*/  MOV R95, R69 ;  /* 0x00000045005f7202 */ /* 0x000fe20000000f00 */
[----:B------:R-:W-:Y:S01]  /*e6c0*/  IMAD.MOV.U32 R69, RZ, RZ, R31 ;  /* 0x000000ffff457224 */ /* 0x000fe200078e001f */
[----:B------:R-:W-:Y:S01]  /*e6d0*/  MOV R94, R70 ;  /* 0x00000046005e7202 */ /* 0x000fe20000000f00 */
[----:B------:R-:W-:Y:S01]  /*e6e0*/  FMUL.FTZ R138, R138, R0 ;  /* 0x000000008a8a7220 */ /* 0x000fe20000410000 */
[C---:B--2---:R-:W-:Y:S01]  /*e6f0*/  HMMA.16816.F32.BF16 R64, R8.reuse, R16, R100 ;  /* 0x000000100840723c */ /* 0x044fe20000041864 */
[----:B------:R-:W-:Y:S01]  /*e700*/  MOV R70, R30 ;  /* 0x0000001e00467202 */ /* 0x000fe20000000f00 */
[----:B------:R-:W-:Y:S01]  /*e710*/  FMUL.FTZ R139, R139, R0 ;  /* 0x000000008b8b7220 */ /* 0x000fe20000410000 */
[----:B------:R-:W-:Y:S01]  /*e720*/  MOV R76, R13 ;  /* 0x0000000d004c7202 */ /* 0x000fe20000000f00 */
[----:B------:R-:W-:Y:S01]  /*e730*/  IMAD.MOV.U32 R55, RZ, RZ, R36 ;  /* 0x000000ffff377224 */ /* 0x000fe200078e0024 */
[----:B------:R-:W-:Y:S01]  /*e740*/  MOV R79, R35 ;  /* 0x00000023004f7202 */ /* 0x000fe20000000f00 */
[C---:B------:R-:W-:Y:S01]  /*e750*/  HMMA.16816.F32.BF16 R104, R8.reuse, R18, R104 ;  /* 0x000000120868723c */ /* 0x040fe20000041868 */
[----:B------:R-:W2:Y:S01]  /*e760*/  LDSM.16.MT88.4 R16, [R204+0x1e000] ;  /* 0x01e00000cc10783b */ /* 0x000ea20000004200 */
[----:B------:R-:W-:Y:S01]  /*e770*/  MOV R78, R34 ;  /* 0x00000022004e7202 */ /* 0x000fe20000000f00 */
[-C--:B------:R-:W-:Y:S01]  /*e780*/  FMUL.FTZ R160, R160, R2.reuse ;  /* 0x00000002a0a07220 */ /* 0x080fe20000410000 */
[----:B------:R-:W-:Y:S01]  /*e790*/  FMUL.FTZ R161, R161, R2 ;  /* 0x00000002a1a17220 */ /* 0x000fe20000410000 */
[-C--:B------:R-:W-:Y:S01]  /*e7a0*/  FMUL.FTZ R162, R162, R0.reuse ;  /* 0x00000000a2a27220 */ /* 0x080fe20000410000 */
[C---:B---3--:R-:W-:Y:S01]  /*e7b0*/  HMMA.16816.F32.BF16 R152, R8.reuse, R4, R84 ;  /* 0x000000040898723c */ /* 0x048fe20000041854 */
[----:B------:R-:W-:Y:S01]  /*e7c0*/  FMUL.FTZ R163, R163, R0 ;  /* 0x00000000a3a37220 */ /* 0x000fe20000410000 */
[-C--:B------:R-:W-:Y:S01]  /*e7d0*/  FMUL.FTZ R144, R144, R2.reuse ;  /* 0x0000000290907220 */ /* 0x080fe20000410000 */
[----:B------:R-:W-:Y:S01]  /*e7e0*/  FMUL.FTZ R145, R145, R2 ;  /* 0x0000000291917220 */ /* 0x000fe20000410000 */
[-C--:B------:R-:W-:Y:S01]  /*e7f0*/  FMUL.FTZ R146, R146, R0.reuse ;  /* 0x0000000092927220 */ /* 0x080fe20000410000 */
[----:B------:R-:W-:Y:S01]  /*e800*/  FMUL.FTZ R147, R147, R0 ;  /* 0x0000000093937220 */ /* 0x000fe20000410000 */
[C---:B------:R-:W-:Y:S01]  /*e810*/  HMMA.16816.F32.BF16 R168, R8.reuse, R6, R88 ;  /* 0x0000000608a8723c */ /* 0x040fe20000041858 */
[----:B------:R-:W3:Y:S01]  /*e820*/  LDSM.16.MT88.4 R4, [R207+0x1c000] ;  /* 0x01c00000cf04783b */ /* 0x000ee20000004200 */
[----:B------:R-:W-:Y:S01]  /*e830*/  MOV R87, R71 ;  /* 0x0000004700577202 */ /* 0x000fe20000000f00 */
[-C--:B------:R-:W-:Y:S01]  /*e840*/  FMUL.FTZ R112, R112, R2.reuse ;  /* 0x0000000270707220 */ /* 0x080fe20000410000 */
[----:B------:R-:W-:Y:S01]  /*e850*/  MOV R71, R29 ;  /* 0x0000001d00477202 */ /* 0x000fe20000000f00 */
[----:B------:R-:W-:Y:S01]  /*e860*/  FMUL.FTZ R113, R113, R2 ;  /* 0x0000000271717220 */ /* 0x000fe20000410000 */
[----:B------:R-:W-:Y:S01]  /*e870*/  LDSM.16.MT88.4 R28, [R205+0x18800] ;  /* 0x01880000cd1c783b */ /* 0x000fe20000004200 */
[----:B------:R-:W-:Y:S01]  /*e880*/  MOV R88, R68 ;  /* 0x0000004400587202 */ /* 0x000fe20000000f00 */
[----:B------:R-:W-:Y:S01]  /*e890*/  FMUL.FTZ R114, R114, R0 ;  /* 0x0000000072727220 */ /* 0x000fe20000410000 */
[----:B------:R-:W-:Y:S01]  /*e8a0*/  MOV R68, R150 ;  /* 0x0000009600447202 */ /* 0x000fe20000000f00 */
[----:B------:R-:W-:Y:S01]  /*e8b0*/  FMUL.FTZ R115, R115, R0 ;  /* 0x0000000073737220 */ /* 0x000fe20000410000 */
[----:B------:R-:W-:Y:S01]  /*e8c0*/  MOV R53, R38 ;  /* 0x0000002600357202 */ /* 0x000fe20000000f00 */
[-C--:B------:R-:W-:Y:S01]  /*e8d0*/  FMUL.FTZ R140, R140, R2.reuse ;  /* 0x000000028c8c7220 */ /* 0x080fe20000410000 */
[----:B------:R-:W-:Y:S01]  /*e8e0*/  MOV R54, R37 ;  /* 0x0000002500367202 */ /* 0x000fe20000000f00 */
[----:B------:R-:W-:Y:S01]  /*e8f0*/  FMUL.FTZ R141, R141, R2 ;  /* 0x000000028d8d7220 */ /* 0x000fe20000410000 */
[-C--:B------:R-:W-:Y:S01]  /*e900*/  FMUL.FTZ R142, R142, R0.reuse ;  /* 0x000000008e8e7220 */ /* 0x080fe20000410000 */
[----:B------:R-:W-:Y:S01]  /*e910*/  FMUL.FTZ R143, R143, R0 ;  /* 0x000000008f8f7220 */ /* 0x000fe20000410000 */
[C---:B-1----:R-:W-:Y:S01]  /*e920*/  HMMA.16816.F32.BF16 R116, R8.reuse, R20, R116 ;  /* 0x000000140874723c */ /* 0x042fe20000041874 */
[-C--:B------:R-:W-:Y:S01]  /*e930*/  FMUL.FTZ R164, R164, R2.reuse ;  /* 0x00000002a4a47220 */ /* 0x080fe20000410000 */
[----:B------:R-:W-:Y:S01]  /*e940*/  FMUL.FTZ R165, R165, R2 ;  /* 0x00000002a5a57220 */ /* 0x000fe20000410000 */
[-C--:B------:R-:W-:Y:S01]  /*e950*/  FMUL.FTZ R166, R166, R0.reuse ;  /* 0x00000000a6a67220 */ /* 0x080fe20000410000 */
[----:B------:R-:W-:Y:S01]  /*e960*/  FMUL.FTZ R167, R167, R0 ;  /* 0x00000000a7a77220 */ /* 0x000fe20000410000 */
[----:B------:R-:W-:Y:S01]  /*e970*/  MOV R90, R78 ;  /* 0x0000004e005a7202 */ /* 0x000fe20000000f00 */
[C---:B------:R-:W-:Y:S01]  /*e980*/  HMMA.16816.F32.BF16 R120, R8.reuse, R22, R120 ;  /* 0x000000160878723c */ /* 0x040fe20000041878 */
[----:B------:R-:W1:Y:S01]  /*e990*/  LDSM.16.MT88.4 R20, [R207+0x1e000] ;  /* 0x01e00000cf14783b */ /* 0x000e620000004200 */
[----:B------:R-:W-:Y:S01]  /*e9a0*/  IMAD.MOV.U32 R89, RZ, RZ, R79 ;  /* 0x000000ffff597224 */ /* 0x000fe200078e004f */
[----:B------:R-:W-:Y:S01]  /*e9b0*/  MOV R86, R60 ;  /* 0x0000003c00567202 */ /* 0x000fe20000000f00 */
[----:B------:R-:W-:Y:S01]  /*e9c0*/  IMAD.MOV.U32 R60, RZ, RZ, R52 ;  /* 0x000000ffff3c7224 */ /* 0x000fe200078e0034 */
[----:B------:R-:W-:Y:S01]  /*e9d0*/  MOV R85, R61 ;  /* 0x0000003d00557202 */ /* 0x000fe20000000f00 */
[----:B--2---:R-:W-:Y:S01]  /*e9e0*/  HMMA.16816.F32.BF16 R124, R8, R16, R124 ;  /* 0x00000010087c723c */ /* 0x004fe2000004187c */
[----:B------:R-:W-:-:S02]  /*e9f0*/  MOV R79, R62 ;  /* 0x0000003e004f7202 */ /* 0x000fc40000000f00 */
[----:B------:R-:W-:Y:S02]  /*ea00*/  MOV R78, R63 ;  /* 0x0000003f004e7202 */ /* 0x000fe40000000f00 */
[----:B------:R-:W-:Y:S01]  /*ea10*/  MOV R61, R53 ;  /* 0x00000035003d7202 */ /* 0x000fe20000000f00 */
[C---:B------:R-:W-:Y:S01]  /*ea20*/  HMMA.16816.F32.BF16 R128, R8.reuse, R18, R128 ;  /* 0x000000120880723c */ /* 0x040fe20000041880 */
[----:B------:R-:W2:Y:S01]  /*ea30*/  LDSM.16.MT88.4 R16, [R206+0x1e000] ;  /* 0x01e00000ce10783b */ /* 0x000ea20000004200 */
[----:B------:R-:W-:Y:S02]  /*ea40*/  MOV R62, R54 ;  /* 0x00000036003e7202 */ /* 0x000fe40000000f00 */
[----:B------:R-:W-:Y:S02]  /*ea50*/  MOV R63, R55 ;  /* 0x00000037003f7202 */ /* 0x000fe40000000f00 */
[----:B---3--:R-:W-:Y:S01]  /*ea60*/  HMMA.16816.F32.BF16 R56, R8, R4, R108 ;  /* 0x000000040838723c */ /* 0x008fe2000004186c */
[----:B------:R-:W-:-:S02]  /*ea70*/  MOV R52, R44 ;  /* 0x0000002c00347202 */ /* 0x000fc40000000f00 */
[----:B------:R-:W-:Y:S02]  /*ea80*/  MOV R53, R45 ;  /* 0x0000002d00357202 */ /* 0x000fe40000000f00 */
[----:B------:R-:W-:Y:S01]  /*ea90*/  MOV R54, R46 ;  /* 0x0000002e00367202 */ /* 0x000fe20000000f00 */
[C---:B------:R-:W-:Y:S01]  /*eaa0*/  HMMA.16816.F32.BF16 R132, R8.reuse, R24, R132 ;  /* 0x000000180884723c */ /* 0x040fe20000041884 */
[--C-:B------:R-:W-:Y:S01]  /*eab0*/  FFMA.FTZ R4, R188, UR15, -R12.reuse ;  /* 0x0000000fbc047c23 */ /* 0x100fe2000801080c */
[----:B------:R-:W-:Y:S01]  /*eac0*/  FFMA.FTZ R5, R184, UR15, -R12 ;  /* 0x0000000fb8057c23 */ /* 0x000fe2000801080c */
[----:B------:R-:W-:Y:S02]  /*ead0*/  MOV R55, R47 ;  /* 0x0000002f00377202 */ /* 0x000fe40000000f00 */
[----:B------:R3:W-:Y:S01]  /*eae0*/  MUFU.EX2 R91, R4 ;  /* 0x00000004005b7308 */ /* 0x0007e20000000800 */
[----:B------:R-:W-:Y:S01]  /*eaf0*/  HMMA.16816.F32.BF16 R136, R8, R26, R136 ;  /* 0x0000001a0888723c */ /* 0x000fe20000041888 */
[----:B------:R-:W4:Y:S01]  /*eb00*/  LDSM.16.MT88.4 R24, [R207+0x18800] ;  /* 0x01880000cf18783b */ /* 0x000f220000004200 */
[----:B------:R-:W-:-:S02]  /*eb10*/  MOV R184, R77 ;  /* 0x0000004d00b87202 */ /* 0x000fc40000000f00 */
[----:B------:R-:W-:Y:S02]  /*eb20*/  MOV R188, R88 ;  /* 0x0000005800bc7202 */ /* 0x000fe40000000f00 */
[C---:B------:R-:W-:Y:S01]  /*eb30*/  HMMA.16816.F32.BF16 R36, R8.reuse, R6, R112 ;  /* 0x000000060824723c */ /* 0x040fe20000041870 */
[----:B------:R5:W-:Y:S05]  /*eb40*/  MUFU.EX2 R83, R5 ;  /* 0x0000000500537308 */ /* 0x000bea0000000800 */
[----:B-1----:R-:W-:Y:S01]  /*eb50*/  HMMA.16816.F32.BF16 R140, R8, R20, R140 ;  /* 0x00000014088c723c */ /* 0x002fe2000004188c */
[----:B---3--:R-:W-:-:S05]  /*eb60*/  FFMA.FTZ R4, R32, UR15, -R12 ;  /* 0x0000000f20047c23 */ /* 0x008fca000801080c */
[----:B------:R-:W-:Y:S01]  /*eb70*/  HMMA.16816.F32.BF16 R164, R8, R22, R164 ;  /* 0x0000001608a4723c */ /* 0x000fe200000418a4 */
[----:B------:R-:W-:Y:S01]  /*eb80*/  LDSM.16.MT88.4 R20, [R205+0x1a800] ;  /* 0x01a80000cd14783b */ /* 0x000fe20000004200 */
[----:B------:R1:W-:Y:S01]  /*eb90*/  MUFU.EX2 R80, R4 ;  /* 0x0000000400507308 */ /* 0x0003e20000000800 */
[----:B-----5:R-:W-:-:S03]  /*eba0*/  FFMA.FTZ R5, R176, UR15, -R3 ;  /* 0x0000000fb0057c23 */ /* 0x020fc60008010803 */
[----:B--2---:R-:W-:Y:S01]  /*ebb0*/  HMMA.16816.F32.BF16 R160, R8, R16, R160 ;  /* 0x0000001008a0723c */ /* 0x004fe200000418a0 */
[----:B------:R-:W-:-:S03]  /*ebc0*/  MOV R176, R79 ;  /* 0x0000004f00b07202 */ /* 0x000fc60000000f00 */
[----:B------:R-:W-:Y:S02]  /*ebd0*/  MUFU.EX2 R14, R5 ;  /* 0x00000005000e7308 */ /* 0x000fe40000000800 */
[----:B------:R-:W-:Y:S01]  /*ebe0*/  HMMA.16816.F32.BF16 R44, R8, R18, R144 ;  /* 0x00000012082c723c */ /* 0x000fe20000041890 */
[----:B------:R-:W-:Y:S04]  /*ebf0*/  LDSM.16.MT88.4 R16, [R206+0x18800] ;  /* 0x01880000ce10783b */ /* 0x000fe80000004200 */
[----:B------:R-:W2:Y:S01]  /*ec00*/  LDSM.16.MT88.4 R8, [R204+0x1a800] ;  /* 0x01a80000cc08783b */ /* 0x000ea20000004200 */
[----:B-1----:R-:W-:-:S03]  /*ec10*/  FFMA.FTZ R4, R33, UR15, -R12 ;  /* 0x0000000f21047c23 */ /* 0x002fc6000801080c */
[----:B------:R-:W-:Y:S01]  /*ec20*/  LDSM.16.MT88.4 R32, [R204+0x18800] ;  /* 0x01880000cc20783b */ /* 0x000fe20000004200 */
[----:B------:R1:W3:Y:S02]  /*ec30*/  MUFU.EX2 R15, R4 ;  /* 0x00000004000f7308 */ /* 0x0002e40000000800 */
[----:B-1----:R-:W-:Y:S01]  /*ec40*/  FFMA.FTZ R4, R189, UR15, -R3 ;  /* 0x0000000fbd047c23 */ /* 0x002fe20008010803 */
[----:B---3--:R-:W-:Y:S02]  /*ec50*/  F2FP.BF16.F32.PACK_AB R6, R15, R80 ;  /* 0x000000500f06723e */ /* 0x008fe400000010ff */
[----:B------:R-:W-:-:S03]  /*ec60*/  MOV R189, R90 ;  /* 0x0000005a00bd7202 */ /* 0x000fc60000000f00 */
[----:B------:R1:W-:Y:S02]  /*ec70*/  MUFU.EX2 R81, R4 ;  /* 0x0000000400517308 */ /* 0x0003e40000000800 */
[----:B-1----:R-:W-:Y:S01]  /*ec80*/  FFMA.FTZ R4, R185, UR15, -R3 ;  /* 0x0000000fb9047c23 */ /* 0x002fe20008010803 */
[----:B------:R-:W-:-:S05]  /*ec90*/  MOV R185, R78 ;  /* 0x0000004e00b97202 */ /* 0x000fca0000000f00 */
[----:B------:R1:W3:Y:S02]  /*eca0*/  MUFU.EX2 R13, R4 ;  /* 0x00000004000d7308 */ /* 0x0002e40000000800 */
[----:B-1----:R-:W-:Y:S01]  /*ecb0*/  FFMA.FTZ R4, R177, UR15, -R3 ;  /* 0x0000000fb1047c23 */ /* 0x002fe20008010803 */
[----:B------:R-:W-:Y:S02]  /*ecc0*/  MOV R177, R83 ;  /* 0x0000005300b17202 */ /* 0x000fe40000000f00 */
[----:B---3--:R-:W-:-:S03]  /*ecd0*/  F2FP.BF16.F32.PACK_AB R5, R13, R81 ;  /* 0x000000510d05723e */ /* 0x008fc600000010ff */
[----:B------:R1:W3:Y:S01]  /*ece0*/  MUFU.EX2 R150, R4 ;  /* 0x0000000400967308 */ /* 0x0002e20000000800 */
[----:B------:R-:W-:Y:S02]  /*ecf0*/  MOV R83, R76 ;  /* 0x0000004c00537202 */ /* 0x000fe40000000f00 */
[----:B-1----:R-:W-:Y:S02]  /*ed00*/  F2FP.BF16.F32.PACK_AB R4, R177, R91 ;  /* 0x0000005bb104723e */ /* 0x002fe400000010ff */
[----:B---3--:R-:W-:-:S07]  /*ed10*/  F2FP.BF16.F32.PACK_AB R7, R150, R14 ;  /* 0x0000000e9607723e */ /* 0x008fce00000010ff */
[C---:B------:R-:W-:Y:S06]  /*ed20*/  HMMA.16816.F32.BF16 R60, R4.reuse, R28, R60 ;  /* 0x0000001c043c723c */ /* 0x040fec000004183c */
[C---:B------:R-:W-:Y:S01]  /*ed30*/  HMMA.16816.F32.BF16 R68, R4.reuse, R30, R68 ;  /* 0x0000001e0444723c */ /* 0x040fe20000041844 */
[----:B------:R-:W1:Y:S05]  /*ed40*/  LDSM.16.MT88.4 R28, [R207+0x1a800] ;  /* 0x01a80000cf1c783b */ /* 0x000e6a0000004200 */
[C---:B----4-:R-:W-:Y:S06]  /*ed50*/  HMMA.16816.F32.BF16 R76, R4.reuse, R24, R248 ;  /* 0x00000018044c723c */ /* 0x050fec00000418f8 */
[----:B--2---:R-:W-:Y:S01]  /*ed60*/  HMMA.16816.F32.BF16 R100, R4, R10, R200 ;  /* 0x0000000a0464723c */ /* 0x004fe200000418c8 */
[----:B------:R-:W-:-:S02]  /*ed70*/  MOV R251, R85 ;  /* 0x0000005500fb7202 */ /* 0x000fc40000000f00 */
[----:B------:R-:W-:Y:S02]  /*ed80*/  MOV R250, R86 ;  /* 0x0000005600fa7202 */ /* 0x000fe40000000f00 */
[----:B------:R-:W-:Y:S01]  /*ed90*/  MOV R249, R87 ;  /* 0x0000005700f97202 */ /* 0x000fe20000000f00 */
[----:B------:R-:W-:Y:S01]  /*eda0*/  HMMA.16816.F32.BF16 R48, R4, R18, R48 ;  /* 0x000000120430723c */ /* 0x000fe20000041830 */
[----:B------:R-:W-:-:S05]  /*edb0*/  MOV R248, R89 ;  /* 0x0000005900f87202 */ /* 0x000fca0000000f00 */
[----:B------:R-:W-:Y:S01]  /*edc0*/  HMMA.16816.F32.BF16 R84, R4, R16, R240 ;  /* 0x000000100454723c */ /* 0x000fe200000418f0 */
[----:B------:R-:W-:Y:S01]  /*edd0*/  LDSM.16.MT88.4 R16, [R204+0x1c800] ;  /* 0x01c80000cc10783b */ /* 0x000fe20000004200 */
[----:B------:R-:W-:-:S04]  /*ede0*/  IMAD.MOV.U32 R203, RZ, RZ, R248 ;  /* 0x000000ffffcb7224 */ /* 0x000fc800078e00f8 */
[C---:B------:R-:W-:Y:S01]  /*edf0*/  HMMA.16816.F32.BF16 R40, R4.reuse, R26, R40 ;  /* 0x0000001a0428723c */ /* 0x040fe20000041828 */
[----:B------:R-:W-:Y:S01]  /*ee00*/  IMAD.MOV.U32 R243, RZ, RZ, R94 ;  /* 0x000000fffff37224 */ /* 0x000fe200078e005e */
[----:B------:R-:W-:Y:S01]  /*ee10*/  MOV R242, R95 ;  /* 0x0000005f00f27202 */ /* 0x000fe20000000f00 */
[----:B------:R-:W-:Y:S01]  /*ee20*/  LDSM.16.MT88.4 R24, [R206+0x1a800] ;  /* 0x01a80000ce18783b */ /* 0x000fe20000004200 */
[----:B------:R-:W-:Y:S02]  /*ee30*/  MOV R240, R91 ;  /* 0x0000005b00f07202 */ /* 0x000fe40000000f00 */
[----:B------:R-:W-:Y:S01]  /*ee40*/  HMMA.16816.F32.BF16 R92, R4, R8, R236 ;  /* 0x00000008045c723c */ /* 0x000fe200000418ec */
[----:B------:R-:W2:Y:S01]  /*ee50*/  LDSM.16.MT88.4 R8, [R205+0x1c800] ;  /* 0x01c80000cd08783b */ /* 0x000ea20000004200 */
[----:B------:R-:W-:-:S04]  /*ee60*/  MOV R241, R80 ;  /* 0x0000005000f17202 */ /* 0x000fc80000000f00 */
[C---:B-1----:R-:W-:Y:S01]  /*ee70*/  HMMA.16816.F32.BF16 R88, R4.reuse, R30, R72 ;  /* 0x0000001e0458723c */ /* 0x042fe20000041848 */
[----:B------:R-:W-:Y:S02]  /*ee80*/  MOV R237, R81 ;  /* 0x0000005100ed7202 */ /* 0x000fe40000000f00 */
[----:B------:R-:W-:Y:S02]  /*ee90*/  MOV R238, R82 ;  /* 0x0000005200ee7202 */ /* 0x000fe40000000f00 */
[----:B------:R-:W-:Y:S01]  /*eea0*/  MOV R239, R83 ;  /* 0x0000005300ef7202 */ /* 0x000fe20000000f00 */
[C---:B------:R-:W-:Y:S06]  /*eeb0*/  HMMA.16816.F32.BF16 R108, R4.reuse, R20, R192 ;  /* 0x00000014046c723c */ /* 0x040fec00000418c0 */
[C---:B------:R-:W-:Y:S01]  /*eec0*/  HMMA.16816.F32.BF16 R80, R4.reuse, R28, R172 ;  /* 0x0000001c0450723c */ /* 0x040fe200000418ac */
[----:B------:R-:W1:Y:S05]  /*eed0*/  LDSM.16.MT88.4 R28, [R206+0x1c800] ;  /* 0x01c80000ce1c783b */ /* 0x000e6a0000004200 */
[C---:B------:R-:W-:Y:S01]  /*eee0*/  HMMA.16816.F32.BF16 R112, R4.reuse, R22, R196 ;  /* 0x000000160470723c */ /* 0x040fe200000418c4 */
[----:B------:R-:W3:Y:S05]  /*eef0*/  LDSM.16.MT88.4 R20, [R207+0x1c800] ;  /* 0x01c80000cf14783b */ /* 0x000eea0000004200 */
[C---:B------:R-:W-:Y:S06]  /*ef00*/  HMMA.16816.F32.BF16 R156, R4.reuse, R32, R156 ;  /* 0x00000020049c723c */ /* 0x040fec000004189c */
[C---:B------:R-:W-:Y:S01]  /*ef10*/  HMMA.16816.F32.BF16 R52, R4.reuse, R34, R52 ;  /* 0x000000220434723c */ /* 0x040fe20000041834 */
[----:B------:R-:W4:Y:S05]  /*ef20*/  LDSM.16.MT88.4 R32, [R204+0x1e800] ;  /* 0x01e80000cc20783b */ /* 0x000f2a0000004200 */
[C---:B--2---:R-:W-:Y:S06]  /*ef30*/  HMMA.16816.F32.BF16 R144, R4.reuse, R8, R64 ;  /* 0x000000080490723c */ /* 0x044fec0000041840 */
[----:B------:R-:W-:Y:S01]  /*ef40*/  HMMA.16816.F32.BF16 R180, R4, R16, R180 ;  /* 0x0000001004b4723c */ /* 0x000fe200000418b4 */
[----:B------:R-:W-:Y:S01]  /*ef50*/  FFMA.FTZ R8, R187, UR15, -R12 ;  /* 0x0000000fbb087c23 */ /* 0x000fe2000801080c */
[----:B------:R-:W-:Y:S01]  /*ef60*/  IMAD.MOV.U32 R187, RZ, RZ, R237 ;  /* 0x000000ffffbb7224 */ /* 0x000fe200078e00ed */
[----:B------:R-:W-:-:S02]  /*ef70*/  MOV R237, R249 ;  /* 0x000000f900ed7202 */ /* 0x000fc40000000f00 */
[----:B------:R2:W-:Y:S01]  /*ef80*/  MUFU.EX2 R192, R8 ;  /* 0x0000000800c07308 */ /* 0x0005e20000000800 */
[C---:B------:R-:W-:Y:S01]  /*ef90*/  HMMA.16816.F32.BF16 R172, R4.reuse, R18, R96 ;  /* 0x0000001204ac723c */ /* 0x040fe20000041860 */
[----:B------:R-:W5:Y:S05]  /*efa0*/  LDSM.16.MT88.4 R16, [R207+0x1e800] ;  /* 0x01e80000cf10783b */ /* 0x000f6a0000004200 */
[C---:B-1----:R-:W-:Y:S06]  /*efb0*/  HMMA.16816.F32.BF16 R64, R4.reuse, R28, R116 ;  /* 0x0000001c0440723c */ /* 0x042fec0000041874 */
[----:B------:R-:W-:Y:S01]  /*efc0*/  HMMA.16816.F32.BF16 R152, R4, R24, R152 ;  /* 0x000000180498723c */ /* 0x000fe20000041898 */
[----:B--2---:R-:W-:Y:S01]  /*efd0*/  FFMA.FTZ R8, R186, UR15, -R12 ;  /* 0x0000000fba087c23 */ /* 0x004fe2000801080c */
[----:B------:R-:W-:-:S04]  /*efe0*/  MOV R186, R238 ;  /* 0x000000ee00ba7202 */ /* 0x000fc80000000f00 */
[C---:B------:R-:W-:Y:S01]  /*eff0*/  HMMA.16816.F32.BF16 R168, R4.reuse, R26, R168 ;  /* 0x0000001a04a8723c */ /* 0x040fe200000418a8 */
[----:B------:R-:W1:Y:S01]  /*f000*/  LDSM.16.MT88.4 R24, [R205+0x1e800] ;  /* 0x01e80000cd18783b */ /* 0x000e620000004200 */
[----:B------:R2:W1:Y:S01]  /*f010*/  MUFU.EX2 R193, R8 ;  /* 0x0000000800c17308 */ /* 0x0004620000000800 */
[----:B------:R-:W-:Y:S02]  /*f020*/  MOV R238, R243 ;  /* 0x000000f300ee7202 */ /* 0x000fe40000000f00 */
[----:B------:R-:W-:Y:S01]  /*f030*/  MOV R243, R250 ;  /* 0x000000fa00f37202 */ /* 0x000fe20000000f00 */
[C---:B------:R-:W-:Y:S01]  /*f040*/  HMMA.16816.F32.BF16 R120, R4.reuse, R30, R120 ;  /* 0x0000001e0478723c */ /* 0x040fe20000041878 */
[----:B------:R-:W1:Y:S05]  /*f050*/  LDSM.16.MT88.4 R28, [R206+0x1e800] ;  /* 0x01e80000ce1c783b */ /* 0x000e6a0000004200 */
[C---:B------:R-:W-:Y:S06]  /*f060*/  HMMA.16816.F32.BF16 R104, R4.reuse, R10, R104 ;  /* 0x0000000a0468723c */ /* 0x040fec0000041868 */
[----:B---3--:R-:W-:Y:S01]  /*f070*/  HMMA.16816.F32.BF16 R96, R4, R20, R56 ;  /* 0x000000140460723c */ /* 0x008fe20000041838 */
[----:B--2---:R-:W-:Y:S01]  /*f080*/  FFMA.FTZ R8, R178, UR15, -R12 ;  /* 0x0000000fb2087c23 */ /* 0x004fe2000801080c */
[----:B------:R-:W-:-:S02]  /*f090*/  MOV R178, R239 ;  /* 0x000000ef00b27202 */ /* 0x000fc40000000f00 */
[----:B------:R-:W-:Y:S01]  /*f0a0*/  MOV R239, R241 ;  /* 0x000000f100ef7202 */ /* 0x000fe20000000f00 */
[----:B------:R2:W-:Y:S01]  /*f0b0*/  MUFU.EX2 R117, R8 ;  /* 0x0000000800757308 */ /* 0x0005e20000000800 */
[C---:B----4-:R-:W-:Y:S06]  /*f0c0*/  HMMA.16816.F32.BF16 R56, R4.reuse, R32, R124 ;  /* 0x000000200438723c */ /* 0x050fec000004187c */
[C---:B------:R-:W-:Y:S01]  /*f0d0*/  HMMA.16816.F32.BF16 R128, R4.reuse, R34, R128 ;  /* 0x000000220480723c */ /* 0x040fe20000041880 */
[----:B------:R-:W3:Y:S05]  /*f0e0*/  LDSM.16.MT88.4 R32, [R204+0x19000] ;  /* 0x01900000cc20783b */ /* 0x000eea0000004200 */
[----:B------:R-:W-:Y:S01]  /*f0f0*/  HMMA.16816.F32.BF16 R72, R4, R22, R36 ;  /* 0x000000160448723c */ /* 0x000fe20000041824 */
[----:B------:R-:W4:Y:S01]  /*f100*/  LDSM.16.MT88.4 R36, [R205+0x19000] ;  /* 0x01900000cd24783b */ /* 0x000f220000004200 */
[----:B--2---:R-:W-:Y:S01]  /*f110*/  FFMA.FTZ R8, R179, UR15, -R12 ;  /* 0x0000000fb3087c23 */ /* 0x004fe2000801080c */
[----:B------:R-:W-:-:S02]  /*f120*/  MOV R179, R242 ;  /* 0x000000f200b37202 */ /* 0x000fc40000000f00 */
[----:B------:R-:W2:Y:S01]  /*f130*/  LDSM.16.MT88.4 R20, [R207+0x19000] ;  /* 0x01900000cf14783b */ /* 0x000ea20000004200 */
[----:B------:R-:W-:Y:S01]  /*f140*/  MOV R242, R251 ;  /* 0x000000fb00f27202 */ /* 0x000fe20000000f00 */
[----:B------:R1:W3:Y:S01]  /*f150*/  MUFU.EX2 R116, R8 ;  /* 0x0000000800747308 */ /* 0x0002e20000000800 */
[C---:B-----5:R-:W-:Y:S06]  /*f160*/  HMMA.16816.F32.BF16 R140, R4.reuse, R16, R140 ;  /* 0x00000010048c723c */ /* 0x060fec000004188c */
[C---:B------:R-:W-:Y:S01]  /*f170*/  HMMA.16816.F32.BF16 R164, R4.reuse, R18, R164 ;  /* 0x0000001204a4723c */ /* 0x040fe200000418a4 */
[----:B------:R-:W-:Y:S05]  /*f180*/  LDSM.16.MT88.4 R16, [R206+0x19000] ;  /* 0x01900000ce10783b */ /* 0x000fea0000004200 */
[----:B-1----:R-:W-:Y:S01]  /*f190*/  HMMA.16816.F32.BF16 R132, R4, R24, R132 ;  /* 0x000000180484723c */ /* 0x002fe20000041884 */
[----:B------:R-:W-:-:S05]  /*f1a0*/  FFMA.FTZ R8, R232, UR15, -R3 ;  /* 0x0000000fe8087c23 */ /* 0x000fca0008010803 */
[C---:B------:R-:W-:Y:S01]  /*f1b0*/  HMMA.16816.F32.BF16 R136, R4.reuse, R26, R136 ;  /* 0x0000001a0488723c */ /* 0x040fe20000041888 */
[----:B------:R-:W-:Y:S01]  /*f1c0*/  LDSM.16.MT88.4 R24, [R206+0x1b000] ;  /* 0x01b00000ce18783b */ /* 0x000fe20000004200 */
[----:B------:R1:W-:Y:S04]  /*f1d0*/  MUFU.EX2 R251, R8 ;  /* 0x0000000800fb7308 */ /* 0x0003e80000000800 */
[C---:B------:R-:W-:Y:S06]  /*f1e0*/  HMMA.16816.F32.BF16 R160, R4.reuse, R28, R160 ;  /* 0x0000001c04a0723c */ /* 0x040fec00000418a0 */
[----:B------:R-:W-:Y:S01]  /*f1f0*/  HMMA.16816.F32.BF16 R44, R4, R30, R44 ;  /* 0x0000001e042c723c */ /* 0x000fe2000004182c */
[----:B------:R-:W-:Y:S01]  /*f200*/  LDSM.16.MT88.4 R28, [R205+0x1b000] ;  /* 0x01b00000cd1c783b */ /* 0x000fe20000004200 */
[----:B-1----:R-:W-:-:S05]  /*f210*/  FFMA.FTZ R8, R190, UR15, -R3 ;  /* 0x0000000fbe087c23 */ /* 0x002fca0008010803 */
[----:B------:R-:W-:Y:S02]  /*f220*/  F2FP.BF16.F32.PACK_AB R4, R193, R192 ;  /* 0x000000c0c104723e */ /* 0x000fe400000010ff */
[----:B---3--:R-:W-:Y:S01]  /*f230*/  F2FP.BF16.F32.PACK_AB R6, R116, R117 ;  /* 0x000000757406723e */ /* 0x008fe200000010ff */
[----:B------:R1:W3:Y:S02]  /*f240*/  MUFU.EX2 R250, R8 ;  /* 0x0000000800fa7308 */ /* 0x0002e40000000800 */
[----:B-1----:R-:W-:Y:S01]  /*f250*/  FFMA.FTZ R8, R191, UR15, -R3 ;  /* 0x0000000fbf087c23 */ /* 0x002fe20008010803 */
[----:B---3--:R-:W-:-:S05]  /*f260*/  F2FP.BF16.F32.PACK_AB R5, R250, R251 ;  /* 0x000000fbfa05723e */ /* 0x008fca00000010ff */
[----:B------:R1:W-:Y:S02]  /*f270*/  MUFU.EX2 R249, R8 ;  /* 0x0000000800f97308 */ /* 0x0003e40000000800 */
[----:B-1----:R-:W-:Y:S01]  /*f280*/  FFMA.FTZ R8, R231, UR15, -R3 ;  /* 0x0000000fe7087c23 */ /* 0x002fe20008010803 */
[----:B------:R-:W-:-:S05]  /*f290*/  MOV R231, R240 ;  /* 0x000000f000e77202 */ /* 0x000fca0000000f00 */
[----:B------:R1:W3:Y:S02]  /*f2a0*/  MUFU.EX2 R248, R8 ;  /* 0x0000000800f87308 */ /* 0x0002e40000000800 */
[----:B-1----:R-:W1:Y:S01]  /*f2b0*/  LDSM.16.MT88.4 R8, [R204+0x1b000] ;  /* 0x01b00000cc08783b */ /* 0x002e620000004200 */
[----:B---3--:R-:W-:-:S07]  /*f2c0*/  F2FP.BF16.F32.PACK_AB R7, R248, R249 ;  /* 0x000000f9f807723e */ /* 0x008fce00000010ff */
[C---:B------:R-:W-:Y:S06]  /*f2d0*/  HMMA.16816.F32.BF16 R156, R4.reuse, R32, R156 ;  /* 0x00000020049c723c */ /* 0x040fec000004189c */
[C---:B------:R-:W-:Y:S01]  /*f2e0*/  HMMA.16816.F32.BF16 R52, R4.reuse, R34, R52 ;  /* 0x000000220434723c */ /* 0x040fe20000041834 */
[----:B------:R-:W-:Y:S05]  /*f2f0*/  LDSM.16.MT88.4 R32, [R207+0x1b000] ;  /* 0x01b00000cf20783b */ /* 0x000fea0000004200 */
[C---:B----4-:R-:W-:Y:S06]  /*f300*/  HMMA.16816.F32.BF16 R68, R4.reuse, R38, R68 ;  /* 0x000000260444723c */ /* 0x050fec0000041844 */
[----:B------:R-:W-:Y:S01]  /*f310*/  HMMA.16816.F32.BF16 R60, R4, R36, R60 ;  /* 0x00000024043c723c */ /* 0x000fe2000004183c */
[----:B------:R-:W-:-:S02]  /*f320*/  MOV R39, R242 ;  /* 0x000000f200277202 */ /* 0x000fc40000000f00 */
[----:B------:R-:W-:-:S03]  /*f330*/  MOV R38, R243 ;  /* 0x000000f300267202 */ /* 0x000fc60000000f00 */
[----:B--2---:R-:W-:Y:S01]  /*f340*/  HMMA.16816.F32.BF16 R240, R4, R22, R40 ;  /* 0x0000001604f0723c */ /* 0x004fe20000041828 */
[----:B------:R-:W-:Y:S02]  /*f350*/  MOV R36, R239 ;  /* 0x000000ef00247202 */ /* 0x000fe40000000f00 */
[----:B------:R-:W-:-:S03]  /*f360*/  MOV R37, R192 ;  /* 0x000000c000257202 */ /* 0x000fc60000000f00 */
[C---:B------:R-:W-:Y:S01]  /*f370*/  HMMA.16816.F32.BF16 R76, R4.reuse, R20, R76 ;  /* 0x00000014044c723c */ /* 0x040fe2000004184c */
[----:B------:R-:W-:Y:S01]  /*f380*/  MOV R43, R237 ;  /* 0x000000ed002b7202 */ /* 0x000fe20000000f00 */
[----:B------:R-:W-:Y:S01]  /*f390*/  LDSM.16.MT88.4 R20, [R204+0x1d000] ;  /* 0x01d00000cc14783b */ /* 0x000fe20000004200 */
[----:B------:R-:W-:Y:S02]  /*f3a0*/  MOV R42, R238 ;  /* 0x000000ee002a7202 */ /* 0x000fe40000000f00 */
[----:B------:R-:W-:Y:S01]  /*f3b0*/  MOV R40, R117 ;  /* 0x0000007500287202 */ /* 0x000fe20000000f00 */
[----:B-1----:R-:W-:Y:S01]  /*f3c0*/  HMMA.16816.F32.BF16 R92, R4, R8, R92 ;  /* 0x00000008045c723c */ /* 0x002fe2000004185c */
[----:B------:R-:W-:-:S05]  /*f3d0*/  MOV R41, R193 ;  /* 0x000000c100297202 */ /* 0x000fca0000000f00 */
[C---:B------:R-:W-:Y:S01]  /*f3e0*/  HMMA.16816.F32.BF16 R100, R4.reuse, R10, R100 ;  /* 0x0000000a0464723c */ /* 0x040fe20000041864 */
[----:B------:R-:W1:Y:S05]  /*f3f0*/  LDSM.16.MT88.4 R8, [R205+0x1d000] ;  /* 0x01d00000cd08783b */ /* 0x000e6a0000004200 */
[C---:B------:R-:W-:Y:S06]  /*f400*/  HMMA.16816.F32.BF16 R236, R4.reuse, R18, R48 ;  /* 0x0000001204ec723c */ /* 0x040fec0000041830 */
[----:B------:R-:W-:Y:S01]  /*f410*/  HMMA.16816.F32.BF16 R108, R4, R28, R108 ;  /* 0x0000001c046c723c */ /* 0x000fe2000004186c */
[----:B------:R-:W-:Y:S01]  /*f420*/  MOV R48, R203 ;  /* 0x000000cb00307202 */ /* 0x000fe20000000f00 */
[----:B------:R-:W-:Y:S01]  /*f430*/  IMAD.MOV.U32 R49, RZ, RZ, R189 ;  /* 0x000000ffff317224 */ /* 0x000fe200078e00bd */
[----:B------:R-:W-:-:S02]  /*f440*/  MOV R50, R188 ;  /* 0x000000bc00327202 */ /* 0x000fc40000000f00 */
[----:B------:R-:W-:Y:S01]  /*f450*/  MOV R51, R116 ;  /* 0x0000007400337202 */ /* 0x000fe20000000f00 */
[C---:B------:R-:W-:Y:S01]  /*f460*/  HMMA.16816.F32.BF16 R112, R4.reuse, R30, R112 ;  /* 0x0000001e0470723c */ /* 0x040fe20000041870 */
[----:B------:R-:W2:Y:S05]  /*f470*/  LDSM.16.MT88.4 R28, [R206+0x1d000] ;  /* 0x01d00000ce1c783b */ /* 0x000eaa0000004200 */
[C---:B------:R-:W-:Y:S06]  /*f480*/  HMMA.16816.F32.BF16 R124, R4.reuse, R24, R152 ;  /* 0x00000018047c723c */ /* 0x040fec0000041898 */
[----:B------:R-:W-:Y:S01]  /*f490*/  HMMA.16816.F32.BF16 R200, R4, R26, R168 ;  /* 0x0000001a04c8723c */ /* 0x000fe200000418a8 */
[----:B------:R-:W3:Y:S01]  /*f4a0*/  LDSM.16.MT88.4 R24, [R204+0x1f000] ;  /* 0x01f00000cc18783b */ /* 0x000ee20000004200 */
[----:B------:R-:W-:-:S02]  /*f4b0*/  MOV R155, R40 ;  /* 0x00000028009b7202 */ /* 0x000fc40000000f00 */
[----:B------:R-:W-:Y:S02]  /*f4c0*/  MOV R152, R49 ;  /* 0x0000003100987202 */ /* 0x000fe40000000f00 */
[C---:B------:R-:W-:Y:S01]  /*f4d0*/  HMMA.16816.F32.BF16 R84, R4.reuse, R16, R84 ;  /* 0x000000100454723c */ /* 0x040fe20000041854 */
[----:B------:R-:W4:Y:S01]  /*f4e0*/  LDSM.16.MT88.4 R16, [R207+0x1d000] ;  /* 0x01d00000cf10783b */ /* 0x000f220000004200 */
[----:B------:R-:W-:Y:S02]  /*f4f0*/  MOV R40, R150 ;  /* 0x0000009600287202 */ /* 0x000fe40000000f00 */
[----:B------:R-:W-:Y:S02]  /*f500*/  MOV R153, R50 ;  /* 0x0000003200997202 */ /* 0x000fe40000000f00 */
[----:B-1----:R-:W-:Y:S01]  /*f510*/  HMMA.16816.F32.BF16 R188, R4, R8, R144 ;  /* 0x0000000804bc723c */ /* 0x002fe20000041890 */
[----:B------:R-:W-:Y:S02]  /*f520*/  MOV R154, R51 ;  /* 0x00000033009a7202 */ /* 0x000fe40000000f00 */
[----:B------:R-:W-:-:S02]  /*f530*/  MOV R49, R176 ;  /* 0x000000b000317202 */ /* 0x000fc40000000f00 */
[----:B------:R-:W-:Y:S01]  /*f540*/  MOV R50, R185 ;  /* 0x000000b900327202 */ /* 0x000fe20000000f00 */
[C---:B------:R-:W-:Y:S01]  /*f550*/  HMMA.16816.F32.BF16 R116, R4.reuse, R32, R80 ;  /* 0x000000200474723c */ /* 0x040fe20000041850 */
[----:B------:R-:W-:Y:S01]  /*f560*/  FFMA.FTZ R8, R244, UR15, -R12 ;  /* 0x0000000ff4087c23 */ /* 0x000fe2000801080c */
[----:B------:R-:W-:Y:S02]  /*f570*/  MOV R51, R184 ;  /* 0x000000b800337202 */ /* 0x000fe40000000f00 */
[----:B------:R-:W-:Y:S01]  /*f580*/  MOV R244, R153 ;  /* 0x0000009900f47202 */ /* 0x000fe20000000f00 */
[----:B------:R1:W-:Y:S01]  /*f590*/  MUFU.EX2 R232, R8 ;  /* 0x0000000800e87308 */ /* 0x0003e20000000800 */
[----:B------:R-:W-:Y:S01]  /*f5a0*/  HMMA.16816.F32.BF16 R32, R4, R34, R88 ;  /* 0x000000220420723c */ /* 0x000fe20000041858 */
[----:B------:R-:W-:Y:S02]  /*f5b0*/  MOV R80, R179 ;  /* 0x000000b300507202 */ /* 0x000fe40000000f00 */
[----:B------:R-:W-:-:S02]  /*f5c0*/  MOV R81, R178 ;  /* 0x000000b200517202 */ /* 0x000fc40000000f00 */
[----:B------:R-:W-:Y:S01]  /*f5d0*/  MOV R82, R186 ;  /* 0x000000ba00527202 */ /* 0x000fe20000000f00 */
[C---:B------:R-:W-:Y:S01]  /*f5e0*/  HMMA.16816.F32.BF16 R192, R4.reuse, R10, R104 ;  /* 0x0000000a04c0723c */ /* 0x040fe20000041868 */
[----:B------:R-:W-:Y:S01]  /*f5f0*/  IMAD.MOV.U32 R91, RZ, RZ, R231 ;  /* 0x000000ffff5b7224 */ /* 0x000fe200078e00e7 */
[----:B------:R-:W-:Y:S01]  /*f600*/  MOV R88, R41 ;  /* 0x0000002900587202 */ /* 0x000fe20000000f00 */
[----:B------:R-:W-:Y:S01]  /*f610*/  IMAD.MOV.U32 R41, RZ, RZ, R15 ;  /* 0x000000ffff297224 */ /* 0x000fe200078e000f */
[----:B------:R-:W-:Y:S02]  /*f620*/  MOV R89, R38 ;  /* 0x0000002600597202 */ /* 0x000fe40000000f00 */
[----:B------:R-:W-:Y:S01]  /*f630*/  MOV R90, R39 ;  /* 0x00000027005a7202 */ /* 0x000fe20000000f00 */
[----:B------:R-:W-:Y:S01]  /*f640*/  HMMA.16816.F32.BF16 R180, R4, R20, R180 ;  /* 0x0000001404b4723c */ /* 0x000fe200000418b4 */
[----:B------:R-:W-:Y:S01]  /*f650*/  MOV R83, R187 ;  /* 0x000000bb00537202 */ /* 0x000fe20000000f00 */
[----:B-1----:R-:W-:Y:S01]  /*f660*/  FFMA.FTZ R8, R48, UR15, -R12 ;  /* 0x0000000f30087c23 */ /* 0x002fe2000801080c */
[----:B------:R-:W-:-:S02]  /*f670*/  MOV R48, R177 ;  /* 0x000000b100307202 */ /* 0x000fc40000000f00 */
[----:B------:R-:W-:Y:S01]  /*f680*/  MOV R146, R88 ;  /* 0x0000005800927202 */ /* 0x000fe20000000f00 */
[----:B------:R1:W-:Y:S01]  /*f690*/  MUFU.EX2 R231, R8 ;  /* 0x0000000800e77308 */ /* 0x0003e20000000800 */
[----:B------:R-:W-:Y:S01]  /*f6a0*/  MOV R147, R89 ;  /* 0x0000005900937202 */ /* 0x000fe20000000f00 */
[C---:B------:R-:W-:Y:S01]  /*f6b0*/  HMMA.16816.F32.BF16 R196, R4.reuse, R22, R172 ;  /* 0x0000001604c4723c */ /* 0x040fe200000418ac */
[----:B------:R-:W-:Y:S01]  /*f6c0*/  MOV R88, R90 ;  /* 0x0000005a00587202 */ /* 0x000fe20000000f00 */
[----:B------:R-:W-:Y:S01]  /*f6d0*/  IMAD.MOV.U32 R90, RZ, RZ, R80 ;  /* 0x000000ffff5a7224 */ /* 0x000fe200078e0050 */
[----:B------:R-:W-:Y:S01]  /*f6e0*/  MOV R89, R91 ;  /* 0x0000005b00597202 */ /* 0x000fe20000000f00 */
[----:B------:R-:W5:Y:S01]  /*f6f0*/  LDSM.16.MT88.4 R20, [R205+0x1f000] ;  /* 0x01f00000cd14783b */ /* 0x000f620000004200 */
[----:B------:R-:W-:Y:S01]  /*f700*/  MOV R91, R81 ;  /* 0x00000051005b7202 */ /* 0x000fe20000000f00 */
[----:B--2---:R-:W-:Y:S01]  /*f710*/  HMMA.16816.F32.BF16 R172, R4, R28, R64 ;  /* 0x0000001c04ac723c */ /* 0x004fe20000041840 */
[----:B------:R-:W-:Y:S01]  /*f720*/  MOV R80, R82 ;  /* 0x0000005200507202 */ /* 0x000fe20000000f00 */
[----:B------:R-:W-:Y:S01]  /*f730*/  LDSM.16.MT88.4 R64, [R204+0x1b800] ;  /* 0x01b80000cc40783b */ /* 0x000fe20000004200 */
[----:B------:R-:W-:-:S02]  /*f740*/  MOV R81, R83 ;  /* 0x0000005300517202 */ /* 0x000fc40000000f00 */
[----:B------:R-:W-:Y:S01]  /*f750*/  MOV R82, R48 ;  /* 0x0000003000527202 */ /* 0x000fe20000000f00 */
[C---:B---3--:R-:W-:Y:S01]  /*f760*/  HMMA.16816.F32.BF16 R168, R4.reuse, R24, R56 ;  /* 0x0000001804a8723c */ /* 0x048fe20000041838 */
[----:B------:R-:W-:Y:S01]  /*f770*/  MOV R83, R49 ;  /* 0x0000003100537202 */ /* 0x000fe20000000f00 */
[----:B------:R-:W-:Y:S01]  /*f780*/  LDSM.16.MT88.4 R56, [R206+0x19800] ;  /* 0x01980000ce38783b */ /* 0x000fe20000004200 */
[----:B-1----:R-:W-:Y:S01]  /*f790*/  FFMA.FTZ R8, R245, UR15, -R12 ;  /* 0x0000000ff5087c23 */ /* 0x002fe2000801080c */
[----:B------:R-:W-:Y:S01]  /*f7a0*/  MOV R48, R50 ;  /* 0x0000003200307202 */ /* 0x000fe20000000f00 */
[----:B------:R-:W-:Y:S01]  /*f7b0*/  IMAD.MOV.U32 R106, RZ, RZ, R82 ;  /* 0x000000ffff6a7224 */ /* 0x000fe200078e0052 */
[----:B------:R-:W-:Y:S01]  /*f7c0*/  MOV R49, R51 ;  /* 0x0000003300317202 */ /* 0x000fe20000000f00 */
[----:B------:R1:W-:Y:S01]  /*f7d0*/  MUFU.EX2 R150, R8 ;  /* 0x0000000800967308 */ /* 0x0003e20000000800 */
[----:B------:R-:W-:Y:S01]  /*f7e0*/  MOV R144, R154 ;  /* 0x0000009a00907202 */ /* 0x000fe20000000f00 */
[----:B------:R-:W-:Y:S01]  /*f7f0*/  HMMA.16816.F32.BF16 R28, R4, R30, R120 ;  /* 0x0000001e041c723c */ /* 0x000fe20000041878 */
[----:B------:R-:W-:-:S02]  /*f800*/  MOV R145, R155 ;  /* 0x0000009b00917202 */ /* 0x000fc40000000f00 */
[----:B------:R-:W-:Y:S02]  /*f810*/  MOV R50, R40 ;  /* 0x0000002800327202 */ /* 0x000fe40000000f00 */
[----:B------:R-:W-:Y:S01]  /*f820*/  MOV R51, R41 ;  /* 0x0000002900337202 */ /* 0x000fe20000000f00 */
[C---:B------:R-:W-:Y:S01]  /*f830*/  HMMA.16816.F32.BF16 R24, R4.reuse, R26, R128 ;  /* 0x0000001a0418723c */ /* 0x040fe20000041880 */
[----:B------:R-:W-:Y:S02]  /*f840*/  MOV R38, R14 ;  /* 0x0000000e00267202 */ /* 0x000fe40000000f00 */
[----:B------:R-:W-:Y:S02]  /*f850*/  MOV R39, R13 ;  /* 0x0000000d00277202 */ /* 0x000fe40000000f00 */
[----:B------:R-:W-:Y:S01]  /*f860*/  MOV R123, R89 ;  /* 0x00000059007b7202 */ /* 0x000fe20000000f00 */
[C---:B----4-:R-:W-:Y:S01]  /*f870*/  HMMA.16816.F32.BF16 R184, R4.reuse, R16, R96 ;  /* 0x0000001004b8723c */ /* 0x050fe20000041860 */
[----:B------:R-:W-:Y:S01]  /*f880*/  MOV R130, R88 ;  /* 0x0000005800827202 */ /* 0x000fe20000000f00 */
[----:B-1----:R-:W-:Y:S01]  /*f890*/  FFMA.FTZ R8, R233, UR15, -R12 ;  /* 0x0000000fe9087c23 */ /* 0x002fe2000801080c */
[----:B------:R-:W-:Y:S01]  /*f8a0*/  MOV R122, R90 ;  /* 0x0000005a007a7202 */ /* 0x000fe20000000f00 */
[----:B------:R-:W1:Y:S01]  /*f8b0*/  LDSM.16.MT88.4 R12, [R206+0x1f000] ;  /* 0x01f00000ce0c783b */ /* 0x000e620000004200 */
[----:B------:R-:W-:Y:S01]  /*f8c0*/  MOV R121, R91 ;  /* 0x0000005b00797202 */ /* 0x000fe20000000f00 */
[----:B------:R2:W3:Y:S01]  /*f8d0*/  MUFU.EX2 R11, R8 ;  /* 0x00000008000b7308 */ /* 0x0004e20000000800 */
[----:B------:R-:W-:Y:S01]  /*f8e0*/  MOV R129, R48 ;  /* 0x0000003000817202 */ /* 0x000fe20000000f00 */
[----:B------:R-:W-:Y:S01]  /*f8f0*/  LDSM.16.MT88.4 R88, [R206+0x1b800] ;  /* 0x01b80000ce58783b */ /* 0x000fe20000004200 */
[----:B------:R-:W-:Y:S01]  /*f900*/  MOV R96, R49 ;  /* 0x0000003100607202 */ /* 0x000fe20000000f00 */
[----:B------:R-:W-:Y:S01]  /*f910*/  HMMA.16816.F32.BF16 R176, R4, R18, R72 ;  /* 0x0000001204b0723c */ /* 0x000fe20000041848 */
[----:B------:R-:W-:Y:S01]  /*f920*/  MOV R97, R50 ;  /* 0x0000003200617202 */ /* 0x000fe20000000f00 */
[----:B------:R-:W4:Y:S01]  /*f930*/  LDSM.16.MT88.4 R16, [R207+0x1f000] ;  /* 0x01f00000cf10783b */ /* 0x000f220000004200 */
[----:B------:R-:W-:-:S02]  /*f940*/  MOV R98, R51 ;  /* 0x0000003300627202 */ /* 0x000fc40000000f00 */
[----:B------:R-:W-:Y:S01]  /*f950*/  MOV R120, R80 ;  /* 0x0000005000787202 */ /* 0x000fe20000000f00 */
[----:B------:R-:W-:Y:S01]  /*f960*/  LDSM.16.MT88.4 R48, [R207+0x19800] ;  /* 0x01980000cf30783b */ /* 0x000fe20000004200 */
[----:B------:R-:W-:Y:S01]  /*f970*/  MOV R107, R81 ;  /* 0x00000051006b7202 */ /* 0x000fe20000000f00 */
[C---:B-----5:R-:W-:Y:S01]  /*f980*/  HMMA.16816.F32.BF16 R132, R4.reuse, R20, R132 ;  /* 0x000000140484723c */ /* 0x060fe20000041884 */
[----:B------:R-:W-:Y:S01]  /*f990*/  MOV R128, R83 ;  /* 0x0000005300807202 */ /* 0x000fe20000000f00 */
[----:B------:R-:W-:Y:S01]  /*f9a0*/  LDSM.16.MT88.4 R72, [R205+0x1b800] ;  /* 0x01b80000cd48783b */ /* 0x000fe20000004200 */
[----:B------:R-:W-:Y:S01]  /*f9b0*/  MOV R245, R145 ;  /* 0x0000009100f57202 */ /* 0x000fe20000000f00 */
[----:B--2---:R-:W-:Y:S02]  /*f9c0*/  FFMA.FTZ R8, R152, UR15, -R3 ;  /* 0x0000000f98087c23 */ /* 0x004fe40008010803 */
[----:B------:R-:W-:Y:S01]  /*f9d0*/  LDSM.16.MT88.4 R80, [R207+0x1b800] ;  /* 0x01b80000cf50783b */ /* 0x000fe20000004200 */
[----:B------:R-:W-:Y:S01]  /*f9e0*/  MOV R233, R146 ;  /* 0x0000009200e97202 */ /* 0x000fe20000000f00 */
[----:B------:R-:W-:Y:S01]  /*f9f0*/  HMMA.16816.F32.BF16 R20, R4, R22, R136 ;  /* 0x000000160414723c */ /* 0x000fe20000041888 */
[----:B------:R2:W-:Y:S01]  /*fa00*/  MUFU.EX2 R10, R8 ;  /* 0x00000008000a7308 */ /* 0x0005e20000000800 */
[----:B------:R-:W5:Y:S01]  /*fa10*/  LDSM.16.MT88.4 R152, [R204+0x19800] ;  /* 0x01980000cc98783b */ /* 0x000f620000004200 */
[----:B------:R-:W-:-:S02]  /*fa20*/  MOV R131, R147 ;  /* 0x0000009300837202 */ /* 0x000fc40000000f00 */
[----:B---3--:R-:W-:Y:S02]  /*fa30*/  F2FP.BF16.F32.PACK_AB R146, R11, R150 ;  /* 0x000000960b92723e */ /* 0x008fe400000010ff */
[----:B------:R-:W-:Y:S02]  /*fa40*/  MOV R139, R37 ;  /* 0x00000025008b7202 */ /* 0x000fe40000000f00 */
[----:B------:R-:W-:Y:S02]  /*fa50*/  MOV R137, R128 ;  /* 0x0000008000897202 */ /* 0x000fe40000000f00 */
[----:B------:R-:W-:Y:S02]  /*fa60*/  MOV R138, R129 ;  /* 0x00000081008a7202 */ /* 0x000fe40000000f00 */
[----:B------:R-:W-:Y:S02]  /*fa70*/  MOV R99, R38 ;  /* 0x0000002600637202 */ /* 0x000fe40000000f00 */
[----:B------:R-:W-:-:S02]  /*fa80*/  MOV R105, R39 ;  /* 0x0000002700697202 */ /* 0x000fc40000000f00 */
[----:B------:R-:W-:Y:S01]  /*fa90*/  MOV R104, R36 ;  /* 0x0000002400687202 */ /* 0x000fe20000000f00 */
[--C-:B--2---:R-:W-:Y:S01]  /*faa0*/  FFMA.FTZ R8, R42, UR15, -R3.reuse ;  /* 0x0000000f2a087c23 */ /* 0x104fe20008010803 */
[C---:B-1----:R-:W-:Y:S03]  /*fab0*/  HMMA.16816.F32.BF16 R160, R4.reuse, R12, R160 ;  /* 0x0000000c04a0723c */ /* 0x042fe600000418a0 */
[----:B------:R1:W2:Y:S03]  /*fac0*/  MUFU.EX2 R9, R8 ;  /* 0x0000000800097308 */ /* 0x0002a60000000800 */
[C---:B------:R-:W-:Y:S06]  /*fad0*/  HMMA.16816.F32.BF16 R12, R4.reuse, R14, R44 ;  /* 0x0000000e040c723c */ /* 0x040fec000004182c */
[C---:B----4-:R-:W-:Y:S06]  /*fae0*/  HMMA.16816.F32.BF16 R140, R4.reuse, R16, R140 ;  /* 0x00000010048c723c */ /* 0x050fec000004188c */
[----:B------:R-:W-:Y:S01]  /*faf0*/  HMMA.16816.F32.BF16 R16, R4, R18, R164 ;  /* 0x000000120410723c */ /* 0x000fe200000418a4 */
[----:B------:R-:W-:Y:S01]  /*fb00*/  LDSM.16.MT88.4 R164, [R207+0x1f800] ;  /* 0x01f80000cfa4783b */ /* 0x000fe20000004200 */
[--C-:B-1----:R-:W-:Y:S01]  /*fb10*/  FFMA.FTZ R8, R43, UR15, -R3.reuse ;  /* 0x0000000f2b087c23 */ /* 0x102fe20008010803 */
[----:B------:R-:W-:Y:S01]  /*fb20*/  FFMA.FTZ R3, R244, UR15, -R3 ;  /* 0x0000000ff4037c23 */ /* 0x000fe20008010803 */
[----:B------:R-:W-:Y:S01]  /*fb30*/  IMAD.MOV.U32 R244, RZ, RZ, R144 ;  /* 0x000000fffff47224 */ /* 0x000fe200078e0090 */
[----:B------:R-:W1:Y:S01]  /*fb40*/  LDSM.16.MT88.4 R40, [R205+0x19800] ;  /* 0x01980000cd28783b */ /* 0x000e620000004200 */
[----:B------:R-:W-:-:S02]  /*fb50*/  F2FP.BF16.F32.PACK_AB R144, R231, R232 ;  /* 0x000000e8e790723e */ /* 0x000fc400000010ff */
[----:B------:R-:W-:Y:S01]  /*fb60*/  MUFU.EX2 R8, R8 ;  /* 0x0000000800087308 */ /* 0x000fe20000000800 */
[----:B--2---:R-:W-:Y:S01]  /*fb70*/  F2FP.BF16.F32.PACK_AB R145, R9, R10 ;  /* 0x0000000a0991723e */ /* 0x004fe200000010ff */
[----:B------:R-:W-:Y:S06]  /*fb80*/  LDSM.16.MT88.4 R4, [R206+0x1f800] ;  /* 0x01f80000ce04783b */ /* 0x000fec0000004200 */
[----:B------:R-:W2:Y:S02]  /*fb90*/  MUFU.EX2 R3, R3 ;  /* 0x0000000300037308 */ /* 0x000ea40000000800 */
[----:B--2---:R-:W-:-:S07]  /*fba0*/  F2FP.BF16.F32.PACK_AB R147, R3, R8 ;  /* 0x000000080393723e */ /* 0x004fce00000010ff */
[C---:B-----5:R-:W-:Y:S06]  /*fbb0*/  HMMA.16816.F32.BF16 R156, R144.reuse, R152, R156 ;  /* 0x00000098909c723c */ /* 0x060fec000004189c */
[C---:B------:R-:W-:Y:S06]  /*fbc0*/  HMMA.16816.F32.BF16 R152, R144.reuse, R154, R52 ;  /* 0x0000009a9098723c */ /* 0x040fec0000041834 */
[C---:B------:R-:W-:Y:S06]  /*fbd0*/  HMMA.16816.F32.BF16 R52, R144.reuse, R56, R84 ;  /* 0x000000389034723c */ /* 0x040fec0000041854 */
[C---:B------:R-:W-:Y:S06]  /*fbe0*/  HMMA.16816.F32.BF16 R84, R144.reuse, R88, R124 ;  /* 0x000000589054723c */ /* 0x040fec000004187c */
[----:B------:R-:W-:Y:S01]  /*fbf0*/  HMMA.16816.F32.BF16 R44, R144, R48, R76 ;  /* 0x00000030902c723c */ /* 0x000fe2000004184c */
[----:B------:R-:W-:-:S02]  /*fc00*/  MOV R126, R130 ;  /* 0x00000082007e7202 */ /* 0x000fc40000000f00 */
[----:B------:R-:W-:Y:S02]  /*fc10*/  MOV R127, R131 ;  /* 0x00000083007f7202 */ /* 0x000fe40000000f00 */
[----:B------:R-:W2:Y:S01]  /*fc20*/  LDSM.16.MT88.4 R128, [R204+0x1f800] ;  /* 0x01f80000cc80783b */ /* 0x000ea20000004200 */
[----:B------:R-:W-:Y:S01]  /*fc30*/  HMMA.16816.F32.BF16 R48, R144, R50, R240 ;  /* 0x000000329030723c */ /* 0x000fe200000418f0 */
[----:B------:R-:W-:Y:S01]  /*fc40*/  FFMA.FTZ R2, R247, R2, R126 ;  /* 0x00000002f7027223 */ /* 0x000fe2000001007e */
[----:B------:R-:W-:-:S04]  /*fc50*/  FFMA.FTZ R0, R246, R0, R127 ;  /* 0x00000000f6007223 */ /* 0x000fc8000001007f */
[C---:B------:R-:W-:Y:S01]  /*fc60*/  HMMA.16816.F32.BF16 R88, R144.reuse, R90, R200 ;  /* 0x0000005a9058723c */ /* 0x040fe200000418c8 */
[----:B------:R-:W-:Y:S01]  /*fc70*/  IMAD.MOV.U32 R243, RZ, RZ, R139 ;  /* 0x000000fffff37224 */ /* 0x000fe200078e008b */
[----:B------:R-:W-:Y:S02]  /*fc80*/  MOV R139, R96 ;  /* 0x00000060008b7202 */ /* 0x000fe40000000f00 */
[----:B------:R-:W-:Y:S02]  /*fc90*/  MOV R242, R97 ;  /* 0x0000006100f27202 */ /* 0x000fe40000000f00 */
[C---:B------:R-:W-:Y:S01]  /*fca0*/  HMMA.16816.F32.BF16 R76, R144.reuse, R80, R116 ;  /* 0x00000050904c723c */ /* 0x040fe20000041874 */
[----:B------:R-:W-:Y:S02]  /*fcb0*/  MOV R201, R137 ;  /* 0x0000008900c97202 */ /* 0x000fe40000000f00 */
[----:B------:R-:W-:Y:S02]  /*fcc0*/  MOV R202, R138 ;  /* 0x0000008a00ca7202 */ /* 0x000fe40000000f00 */
[----:B------:R-:W-:Y:S01]  /*fcd0*/  MOV R203, R139 ;  /* 0x0000008b00cb7202 */ /* 0x000fe20000000f00 */
[C---:B------:R-:W-:Y:S01]  /*fce0*/  HMMA.16816.F32.BF16 R80, R144.reuse, R82, R32 ;  /* 0x000000529050723c */ /* 0x040fe20000041820 */
[----:B------:R-:W-:Y:S01]  /*fcf0*/  FADD.FTZ R2, R201, R2 ;  /* 0x00000002c9027221 */ /* 0x000fe20000010000 */
[----:B------:R-:W-:Y:S01]  /*fd00*/  FADD.FTZ R0, R202, R0 ;  /* 0x00000000ca007221 */ /* 0x000fe20000010000 */
[----:B------:R-:W-:Y:S01]  /*fd10*/  MOV R241, R98 ;  /* 0x0000006200f17202 */ /* 0x000fe20000000f00 */
[----:B------:R-:W-:Y:S01]  /*fd20*/  LDSM.16.MT88.4 R136, [R205+0x1f800] ;  /* 0x01f80000cd88783b */ /* 0x000fe20000004200 */
[----:B------:R-:W-:Y:S01]  /*fd30*/  FADD.FTZ R2, R203, R2 ;  /* 0x00000002cb027221 */ /* 0x000fe20000010000 */
[----:B-1----:R-:W-:Y:S01]  /*fd40*/  HMMA.16816.F32.BF16 R36, R144, R40, R60 ;  /* 0x000000289024723c */ /* 0x002fe2000004183c */
[----:B------:R-:W-:-:S02]  /*fd50*/  MOV R32, R120 ;  /* 0x0000007800207202 */ /* 0x000fc40000000f00 */
[----:B------:R-:W-:Y:S02]  /*fd60*/  MOV R33, R121 ;  /* 0x0000007900217202 */ /* 0x000fe40000000f00 */
[----:B------:R-:W-:Y:S01]  /*fd70*/  MOV R34, R122 ;  /* 0x0000007a00227202 */ /* 0x000fe20000000f00 */
[----:B------:R-:W-:Y:S01]  /*fd80*/  FADD.FTZ R0, R32, R0 ;  /* 0x0000000020007221 */ /* 0x000fe20000010000 */
[C---:B------:R-:W-:Y:S01]  /*fd90*/  HMMA.16816.F32.BF16 R56, R144.reuse, R58, R236 ;  /* 0x0000003a9038723c */ /* 0x040fe200000418ec */
[----:B------:R-:W-:Y:S01]  /*fda0*/  MOV R35, R123 ;  /* 0x0000007b00237202 */ /* 0x000fe20000000f00 */
[----:B------:R-:W-:Y:S01]  /*fdb0*/  FADD.FTZ R2, R33, R2 ;  /* 0x0000000221027221 */ /* 0x000fe20000010000 */
[----:B------:R-:W-:Y:S01]  /*fdc0*/  FADD.FTZ R0, R34, R0 ;  /* 0x0000000022007221 */ /* 0x000fe20000010000 */
[----:B------:R-:W-:Y:S01]  /*fdd0*/  MOV R240, R99 ;  /* 0x0000006300f07202 */ /* 0x000fe20000000f00 */
[----:B------:R-:W-:Y:S01]  /*fde0*/  LDSM.16.MT88.4 R120, [R206+0x1d800] ;  /* 0x01d80000ce78783b */ /* 0x000fe20000004200 */
[C---:B------:R-:W-:Y:S01]  /*fdf0*/  HMMA.16816.F32.BF16 R40, R144.reuse, R42, R68 ;  /* 0x0000002a9028723c */ /* 0x040fe20000041844 */
[----:B------:R-:W-:Y:S01]  /*fe00*/  IMAD.MOV.U32 R236, RZ, RZ, R107 ;  /* 0x000000ffffec7224 */ /* 0x000fe200078e006b */
[----:B------:R-:W-:Y:S01]  /*fe10*/  MOV R239, R104 ;  /* 0x0000006800ef7202 */ /* 0x000fe20000000f00 */
[----:B------:R-:W1:Y:S01]  /*fe20*/  LDSM.16.MT88.4 R96, [R204+0x1d800] ;  /* 0x01d80000cc60783b */ /* 0x000e620000004200 */
[----:B------:R-:W-:Y:S01]  /*fe30*/  MOV R238, R105 ;  /* 0x0000006900ee7202 */ /* 0x000fe20000000f00 */
[----:B------:R-:W-:Y:S01]  /*fe40*/  FADD.FTZ R2, R35, R2 ;  /* 0x0000000223027221 */ /* 0x000fe20000010000 */
[C---:B------:R-:W-:Y:S01]  /*fe50*/  HMMA.16816.F32.BF16 R68, R144.reuse, R72, R108 ;  /* 0x000000489044723c */ /* 0x040fe2000004186c */
[----:B------:R-:W-:Y:S01]  /*fe60*/  MOV R237, R106 ;  /* 0x0000006a00ed7202 */ /* 0x000fe20000000f00 */
[----:B------:R-:W-:Y:S01]  /*fe70*/  FADD.FTZ R0, R236, R0 ;  /* 0x00000000ec007221 */ /* 0x000fe20000010000 */
[----:B------:R-:W3:Y:S03]  /*fe80*/  LDSM.16.MT88.4 R104, [R205+0x1d800] ;  /* 0x01d80000cd68783b */ /* 0x000ee60000004200 */
[----:B------:R-:W-:Y:S01]  /*fe90*/  HMMA.16816.F32.BF16 R72, R144, R74, R112 ;  /* 0x0000004a9048723c */ /* 0x000fe20000041870 */
[----:B------:R-:W4:Y:S01]  /*fea0*/  LDSM.16.MT88.4 R112, [R207+0x1d800] ;  /* 0x01d80000cf70783b */ /* 0x000f220000004200 */
[----:B------:R-:W-:Y:S01]  /*feb0*/  FADD.FTZ R2, R237, R2 ;  /* 0x00000002ed027221 */ /* 0x000fe20000010000 */
[----:B------:R-:W-:-:S03]  /*fec0*/  FADD.FTZ R0, R238, R0 ;  /* 0x00000000ee007221 */ /* 0x000fc60000010000 */
[----:B------:R-:W-:Y:S01]  /*fed0*/  FADD.FTZ R2, R239, R2 ;  /* 0x00000002ef027221 */ /* 0x000fe20000010000 */
[----:B------:R-:W-:Y:S01]  /*fee0*/  FADD.FTZ R0, R240, R0 ;  /* 0x00000000f0007221 */ /* 0x000fe20000010000 */
[----:B------:R-:W-:Y:S02]  /*fef0*/  HMMA.16816.F32.BF16 R60, R144, R64, R92 ;  /* 0x00000040903c723c */ /* 0x000fe4000004185c */
        /* <DEDUP_REMOVED lines=9> */
[----:B--2---:R-:W-:Y:S02]  /*ff90*/  HMMA.16816.F32.BF16 R124, R144, R128, R168 ;  /* 0x00000080907c723c */ /* 0x004fe400000418a8 */
[----:B------:R-:W-:Y:S01]  /*ffa0*/  FADD.FTZ R2, R244, R2 ;  /* 0x00000002f4027221 */ /* 0x000fe20000010000 */
[----:B------:R-:W-:-:S03]  /*ffb0*/  FADD.FTZ R0, R248, R0 ;  /* 0x00000000f8007221 */ /* 0x000fc60000010000 */
[----:B------:R-:W-:Y:S01]  /*ffc0*/  FADD.FTZ R2, R232, R2 ;  /* 0x00000002e8027221 */ /* 0x000fe20000010000 */
[----:B------:R-:W-:Y:S01]  /*ffd0*/  FADD.FTZ R0, R10, R0 ;  /* 0x000000000a007221 */ /* 0x000fe20000010000 */
[----:B-1----:R-:W-:Y:S02]  /*ffe0*/  HMMA.16816.F32.BF16 R92, R144, R96, R180 ;  /* 0x00000060905c723c */ /* 0x002fe400000418b4 */
[----:B------:R-:W-:Y:S01]  /*fff0*/  FADD.FTZ R2, R231, R2 ;  /* 0x00000002e7027221 */ /* 0x000fe20000010000 */
[----:B------:R-:W-:-:S03]  /*10000*/  FADD.FTZ R0, R9, R0 ;  /* 0x0000000009007221 */ /* 0x000fc60000010000 */
[----:B---3--:R-:W-:Y:S01]  /*10010*/  HMMA.16816.F32.BF16 R100, R144, R104, R188 ;  /* 0x000000689064723c */ /* 0x008fe200000418bc */
[----:B------:R-:W-:Y:S01]  /*10020*/  FADD.FTZ R2, R150, R2 ;  /* 0x0000000296027221 */ /* 0x000fe20000010000 */
[----:B------:R-:W-:-:S03]  /*10030*/  FADD.FTZ R0, R8, R0 ;  /* 0x0000000008007221 */ /* 0x000fc60000010000 */
[----:B------:R-:W-:Y:S01]  /*10040*/  FADD.FTZ R247, R11, R2 ;  /* 0x000000020bf77221 */ /* 0x000fe20000010000 */
[----:B----4-:R-:W-:Y:S01]  /*10050*/  HMMA.16816.F32.BF16 R108, R144, R112, R184 ;  /* 0x00000070906c723c */ /* 0x010fe200000418b8 */
[----:B------:R-:W-:-:S05]  /*10060*/  FADD.FTZ R246, R3, R0 ;  /* 0x0000000003f67221 */ /* 0x000fca0000010000 */
        /* <DEDUP_REMOVED lines=13> */
[----:B------:R-:W-:-:S15]  /*10140*/  @P0 BRA `(.L_x_301) ;  /* 0x0000000000040947 */ /* 0x000fde0003800000 */
.L_x_294:
[----:B------:R-:W-:-:S12]  /*10150*/  UIADD3 UR22, UR20, -0x1, URZ ;  /* 0xffffffff14167890 */ /* 0x000fd8000fffe03f */
.L_x_301:
[----:B------:R-:W-:-:S13]  /*10160*/  ISETP.LE.AND P0, PT, RZ, UR22, PT ;  /* 0x00000016ff007c0c */ /* 0x000fda000bf03270 */
[----:B------:R-:W-:Y:S05]  /*10170*/  @!P0 BRA `(.L_x_302) ;  /* 0x0000003c00488947 */ /* 0x000fea0003800000 */
[----:B------:R-:W2:Y:S01]  /*10180*/  LDL.LU R4, [R1+0x38] ;  /* 0x0000380001047983 */ /* 0x000ea20000300800 */
[----:B------:R-:W-:Y:S01]  /*10190*/  ULDC UR4, c[0x0][0x2d0] ;  /* 0x0000b40000047ab9 */ /* 0x000fe20000000800 */
[----:B------:R-:W1:Y:S01]  /*101a0*/  S2R R0, SR_TID.X ;  /* 0x0000000000007919 */ /* 0x000e620000002100 */
[----:B------:R-:W-:Y:S01]  /*101b0*/  IMAD.U32 R231, RZ, RZ, UR25 ;  /* 0x00000019ffe77e24 */ /* 0x000fe2000f8e00ff */
[----:B------:R-:W-:Y:S01]  /*101c0*/  ULDC.64 UR8, c[0x0][0x218] ;  /* 0x0000860000087ab9 */ /* 0x000fe20000000a00 */
[----:B------:R-:W-:Y:S01]  /*101d0*/  ULDC.64 UR6, c[0x0][0x220] ;  /* 0x0000880000067ab9 */ /* 0x000fe20000000a00 */
[----:B------:R-:W3:Y:S01]  /*101e0*/  LDL.LU R7, [R1+0x3c] ;  /* 0x00003c0001077983 */ /* 0x000ee20000300800 */
[----:B------:R-:W-:Y:S01]  /*101f0*/  IMAD.MOV.U32 R150, RZ, RZ, R149 ;  /* 0x000000ffff967224 */ /* 0x000fe200078e0095 */
[----:B------:R-:W-:Y:S02]  /*10200*/  UIADD3 UR15, UR22, -0x1, URZ ;  /* 0xffffffff160f7890 */ /* 0x000fe4000fffe03f */
[----:B------:R-:W4:Y:S01]  /*10210*/  LDL.LU.64 R10, [R1+0x28] ;  /* 0x00002800010a7983 */ /* 0x000f220000300a00 */
[----:B------:R-:W-:-:S03]  /*10220*/  ULDC UR10, c[0x0][0x2d0] ;  /* 0x0000b400000a7ab9 */ /* 0x000fc60000000800 */
[----:B------:R-:W4:Y:S01]  /*10230*/  LDL.LU.64 R8, [R1+0x30] ;  /* 0x0000300001087983 */ /* 0x000f220000300a00 */
[----:B-1----:R-:W-:-:S04]  /*10240*/  SHF.R.S32.HI R6, RZ, 0x1f, R0 ;  /* 0x0000001fff067819 */ /* 0x002fc80000011400 */
[----:B------:R-:W-:-:S04]  /*10250*/  LEA.HI R6, R6, R0, RZ, 0x3 ;  /* 0x0000000006067211 */ /* 0x000fc800078f18ff */
[----:B------:R-:W-:-:S05]  /*10260*/  LOP3.LUT R2, R6, 0xfffffff8, RZ, 0xc0, !PT ;  /* 0xfffffff806027812 */ /* 0x000fca00078ec0ff */
[----:B------:R-:W-:-:S04]  /*10270*/  IMAD.IADD R2, R0, 0x1, -R2 ;  /* 0x0000000100027824 */ /* 0x000fc800078e0a02 */
[----:B------:R-:W-:-:S05]  /*10280*/  IMAD.SHL.U32 R2, R2, 0x8, RZ ;  /* 0x0000000802027824 */ /* 0x000fca00078e00ff */
[----:B------:R-:W-:Y:S01]  /*10290*/  ISETP.GE.AND P3, PT, R2, UR4, PT ;  /* 0x0000000402007c0c */ /* 0x000fe2000bf66270 */
[----:B------:R-:W-:Y:S01]  /*102a0*/  ULDC UR4, c[0x0][0x2ec] ;  /* 0x0000bb0000047ab9 */ /* 0x000fe20000000800 */
[----:B------:R-:W-:-:S11]  /*102b0*/  SHF.R.S32.HI R3, RZ, 0x1f, R2 ;  /* 0x0000001fff037819 */ /* 0x000fd60000011402 */
[----:B------:R-:W1:Y:S08]  /*102c0*/  @!P3 LDC.64 R244, c[0x0][0x220] ;  /* 0x00008800fff4bb82 */ /* 0x000e700000000a00 */
[----:B------:R-:W1:Y:S01]  /*102d0*/  @!P3 LDC.64 R242, c[0x0][0x220] ;  /* 0x00008800fff2bb82 */ /* 0x000e620000000a00 */
[----:B--2---:R-:W-:-:S03]  /*102e0*/  IMAD.WIDE.U32 R4, R4, UR21, R2 ;  /* 0x0000001504047c25 */ /* 0x004fc6000f8e0002 */
[----:B------:R-:W-:Y:S01]  /*102f0*/  IADD3 R0, P1, R4, UR26, RZ ;  /* 0x0000001a04007c10 */ /* 0x000fe2000ff3e0ff */
[----:B---3--:R-:W-:Y:S01]  /*10300*/  IMAD.WIDE.U32 R2, R7, UR21, R2 ;  /* 0x0000001507027c25 */ /* 0x008fe2000f8e0002 */
[----:B------:R-:W-:-:S03]  /*10310*/  UMOV UR21, URZ ;  /* 0x0000003f00157c82 */ /* 0x000fc60008000000 */
[----:B------:R-:W-:Y:S01]  /*10320*/  IMAD.U32 R7, RZ, RZ, UR24 ;  /* 0x00000018ff077e24 */ /* 0x000fe2000f8e00ff */
[----:B------:R-:W-:-:S04]  /*10330*/  IADD3 R2, P0, R2, UR28, RZ ;  /* 0x0000001c02027c10 */ /* 0x000fc8000ff1e0ff */
[----:B------:R-:W-:Y:S02]  /*10340*/  IADD3.X R7, R7, UR32, R5, P1, !PT ;  /* 0x0000002007077c10 */ /* 0x000fe40008ffe405 */
[----:B------:R-:W-:Y:S02]  /*10350*/  LEA R238, P1, R0, UR8, 0x1 ;  /* 0x0000000800ee7c11 */ /* 0x000fe4000f8208ff */
[----:B------:R-:W-:Y:S01]  /*10360*/  IADD3.X R231, R231, UR35, R3, P0, !PT ;  /* 0x00000023e7e77c10 */ /* 0x000fe200087fe403 */
[----:B------:R-:W-:Y:S01]  /*10370*/  IMAD.MOV.U32 R3, RZ, RZ, R148 ;  /* 0x000000ffff037224 */ /* 0x000fe200078e0094 */
[----:B------:R-:W-:Y:S02]  /*10380*/  LEA R237, P0, R2, UR6, 0x1 ;  /* 0x0000000602ed7c11 */ /* 0x000fe4000f8008ff */
[----:B------:R-:W-:Y:S01]  /*10390*/  LEA.HI.X R236, R0, UR9, R7, 0x1, P1 ;  /* 0x0000000900ec7c11 */ /* 0x000fe200088f0c07 */
[----:B----4-:R-:W-:Y:S01]  /*103a0*/  IMAD.MOV.U32 R240, RZ, RZ, R8 ;  /* 0x000000fffff07224 */ /* 0x010fe200078e0008 */
[----:B------:R-:W-:Y:S01]  /*103b0*/  SHF.R.S32.HI R0, RZ, 0x3, R6 ;  /* 0x00000003ff007819 */ /* 0x000fe20000011406 */
[----:B------:R-:W-:Y:S01]  /*103c0*/  IMAD.MOV.U32 R241, RZ, RZ, R11 ;  /* 0x000000fffff17224 */ /* 0x000fe200078e000b */
[----:B------:R-:W-:Y:S01]  /*103d0*/  LEA.HI.X R231, R2, UR7, R231, 0x1, P0 ;  /* 0x0000000702e77c11 */ /* 0x000fe200080f0ce7 */
[----:B------:R-:W-:Y:S01]  /*103e0*/  ULDC.64 UR6, c[0x0][0x250] ;  /* 0x0000940000067ab9 */ /* 0x000fe20000000a00 */
[----:B------:R-:W-:Y:S01]  /*103f0*/  IADD3 R232, P0, R0, 0x20, RZ ;  /* 0x0000002000e87810 */ /* 0x000fe20007f1e0ff */
[----:B------:R-:W-:Y:S01]  /*10400*/  ULDC.64 UR8, c[0x0][0x248] ;  /* 0x0000920000087ab9 */ /* 0x000fe20000000a00 */
[----:B------:R-:W-:-:S05]  /*10410*/  SHF.R.S32.HI R0, RZ, 0x1f, R0 ;  /* 0x0000001fff007819 */ /* 0x000fca0000011400 */
[----:B------:R-:W-:Y:S01]  /*10420*/  IMAD.X R233, RZ, RZ, R0, P0 ;  /* 0x000000ffffe97224 */ /* 0x000fe200000e0600 */
[----:B-1----:R-:W-:Y:S06]  /*10430*/  BRA `(.L_x_303) ;  /* 0x0000000000f87947 */ /* 0x002fec0003800000 */
.L_x_305:
[----:B------:R-:W2:Y:S01]  /*10440*/  LDL.64 R186, [R1+0x20] ;  /* 0x0000200001ba7983 */ /* 0x000ea20000100a00 */
[----:B------:R-:W1:Y:S01]  /*10450*/  @!P3 LDC.64 R174, c[0x0][0x218] ;  /* 0x00008600ffaebb82 */ /* 0x000e620000000a00 */
[----:B------:R-:W-:Y:S02]  /*10460*/  UIMAD.WIDE.U32 UR24, UR11, UR8, URZ ;  /* 0x000000080b1872a5 */ /* 0x000fe4000f8e003f */
[----:B------:R-:W3:Y:S01]  /*10470*/  LDL.64 R184, [R1+0x18] ;  /* 0x0000180001b87983 */ /* 0x000ee20000100a00 */
[----:B------:R-:W-:Y:S03]  /*10480*/  USHF.R.S32.HI UR20, URZ, 0x1f, UR11 ;  /* 0x0000001f3f147899 */ /* 0x000fe6000801140b */
[----:B------:R4:W-:Y:S01]  /*10490*/  @P3 STS.128 [R230+0x10000], RZ ;  /* 0x010000ffe6003388 */ /* 0x0009e20000000c00 */
[----:B------:R-:W-:Y:S01]  /*104a0*/  UIMAD UR20, UR20, UR8, URZ ;  /* 0x00000008141472a4 */ /* 0x000fe2000f8e023f */
[----:B------:R-:W-:Y:S01]  /*104b0*/  IMAD.U32 R168, RZ, RZ, UR24 ;  /* 0x00000018ffa87e24 */ /* 0x000fe2000f8e00ff */
[----:B------:R-:W5:Y:S01]  /*104c0*/  @!P3 LDC.64 R178, c[0x0][0x218] ;  /* 0x00008600ffb2bb82 */ /* 0x000f620000000a00 */
[----:B------:R-:W-:Y:S01]  /*104d0*/  IMAD.U32 R169, RZ, RZ, UR25 ;  /* 0x00000019ffa97e24 */ /* 0x000fe2000f8e00ff */
[----:B------:R-:W-:Y:S04]  /*104e0*/  UIMAD UR20, UR11, UR9, UR20 ;  /* 0x000000090b1472a4 */ /* 0x000fe8000f8e0214 */
[----:B------:R-:W-:Y:S06]  /*104f0*/  UIADD3 UR20, UR25, UR20, URZ ;  /* 0x0000001419147290 */ /* 0x000fec000fffe03f */
[----:B------:R-:W-:Y:S01]  /*10500*/  IMAD.U32 R171, RZ, RZ, UR20 ;  /* 0x00000014ffab7e24 */ /* 0x000fe2000f8e00ff */
[C---:B--2---:R-:W-:Y:S04]  /*10510*/  LEA R2, P5, R168.reuse, R186, 0x6 ;  /* 0x000000baa8027211 */ /* 0x044fe800078a30ff */
[----:B---3--:R-:W-:Y:S02]  /*10520*/  LEA.HI.X R171, R168, R185, R171, 0x6, P5 ;  /* 0x000000b9a8ab7211 */ /* 0x008fe400028f34ab */
[C---:B------:R-:W-:Y:S02]  /*10530*/  IADD3 R169, P5, R2.reuse, UR38, RZ ;  /* 0x0000002602a97c10 */ /* 0x040fe4000ffbe0ff */
[C---:B-1----:R-:W-:Y:S02]  /*10540*/  @!P3 LEA R170, P6, R2.reuse, R174, 0x1 ;  /* 0x000000ae02aab211 */ /* 0x042fe400078c08ff */
[----:B------:R-:W-:Y:S02]  /*10550*/  IADD3.X R173, R171, UR37, RZ, P5, !PT ;  /* 0x00000025abad7c10 */ /* 0x000fe4000affe4ff */
[----:B------:R-:W-:Y:S02]  /*10560*/  @!P3 LEA.HI.X R171, R2, R175, R171, 0x1, P6 ;  /* 0x000000af02abb211 */ /* 0x000fe400030f0cab */
[C---:B-----5:R-:W-:Y:S03]  /*10570*/  @!P3 LEA R168, P5, R169.reuse, R178, 0x1 ;  /* 0x000000b2a9a8b211 */ /* 0x060fe600078a08ff */
        /* <DEDUP_REMOVED lines=42> */
.L_x_303:
[----:B------:R-:W2:Y:S01]  /*10820*/  LDL R17, [R1+0x8] ;  /* 0x0000080001117983 */ /* 0x000ea20000100800 */
[----:B------:R-:W-:Y:S01]  /*10830*/  UIADD3 UR20, -UR21, UR22, URZ ;  /* 0x0000001615147290 */ /* 0x000fe2000fffe13f */
[----:B------:R-:W-:Y:S04]  /*10840*/  DEPBAR.LE SB0, 0x0 ;  /* 0x000080000000791a */ /* 0x000fe80000000000 */
[----:B------:R-:W3:Y:S01]  /*10850*/  LDL R16, [R1+0xc] ;  /* 0x00000c0001107983 */ /* 0x000ee20000100800 */
[----:B------:R-:W-:Y:S01]  /*10860*/  IMAD.U32 R6, RZ, RZ, UR20 ;  /* 0x00000014ff067e24 */ /* 0x000fe2000f8e00ff */
[----:B------:R-:W-:Y:S01]  /*10870*/  USHF.R.S32.HI UR23, URZ, 0x1f, UR20 ;  /* 0x0000001f3f177899 */ /* 0x000fe20008011414 */
[----:B------:R-:W-:Y:S01]  /*10880*/  IMAD.U32 R2, RZ, RZ, UR20 ;  /* 0x00000014ff027e24 */ /* 0x000fe2000f8e00ff */
[----:B------:R-:W-:Y:S01]  /*10890*/  BAR.SYNC.DEFER_BLOCKING 0x0 ;  /* 0x0000000000007b1d */ /* 0x000fe20000010000 */
[----:B------:R-:W-:Y:S01]  /*108a0*/  IMAD.U32 R4, RZ, RZ, UR20 ;  /* 0x00000014ff047e24 */ /* 0x000fe2000f8e00ff */
[----:B------:R-:W-:Y:S01]  /*108b0*/  LEA R6, P1, R6, R234, 0x6 ;  /* 0x000000ea06067211 */ /* 0x000fe200078230ff */
[----:B------:R-:W-:Y:S01]  /*108c0*/  UIMAD UR11, UR12, UR20, URZ ;  /* 0x000000140c0b72a4 */ /* 0x000fe2000f8e023f */
[----:B------:R-:W-:Y:S02]  /*108d0*/  IMAD.U32 R8, RZ, RZ, UR20 ;  /* 0x00000014ff087e24 */ /* 0x000fe4000f8e00ff */
[----:B------:R-:W-:Y:S01]  /*108e0*/  LEA.HI.X.SX32 R7, R2, R235, 0x6, P1 ;  /* 0x000000eb02077211 */ /* 0x000fe200008f36ff */
[----:B------:R-:W-:Y:S01]  /*108f0*/  IMAD.WIDE.U32 R14, R6, UR6, RZ ;  /* 0x00000006060e7c25 */ /* 0x000fe2000f8e00ff */
[----:B------:R-:W-:Y:S02]  /*10900*/  UIMAD UR11, UR23, UR13, UR11 ;  /* 0x0000000d170b72a4 */ /* 0x000fe4000f8e020b */
[----:B------:R-:W-:Y:S01]  /*10910*/  LEA R4, P0, R4, R232, 0x6 ;  /* 0x000000e804047211 */ /* 0x000fe200078030ff */
[----:B------:R-:W-:Y:S02]  /*10920*/  IMAD R7, R7, UR6, RZ ;  /* 0x0000000607077c24 */ /* 0x000fe4000f8e02ff */
[----:B------:R-:W-:Y:S02]  /*10930*/  IMAD.U32 R0, RZ, RZ, UR20 ;  /* 0x00000014ff007e24 */ /* 0x000fe4000f8e00ff */
[----:B------:R-:W-:Y:S01]  /*10940*/  IMAD R7, R6, UR7, R7 ;  /* 0x0000000706077c24 */ /* 0x000fe2000f8e0207 */
[----:B------:R-:W-:Y:S01]  /*10950*/  LEA R6, P2, R14, R237, 0x1 ;  /* 0x000000ed0e067211 */ /* 0x000fe200078408ff */
[----:B------:R-:W-:Y:S01]  /*10960*/  IMAD.WIDE.U32 R8, R8, UR13, R240 ;  /* 0x0000000d08087c25 */ /* 0x000fe2000f8e00f0 */
[----:B------:R-:W-:Y:S03]  /*10970*/  LEA.HI.X.SX32 R5, R0, R233, 0x6, P0 ;  /* 0x000000e900057211 */ /* 0x000fe600000f36ff */
[----:B------:R-:W-:Y:S01]  /*10980*/  IMAD.IADD R7, R15, 0x1, R7 ;  /* 0x000000010f077824 */ /* 0x000fe200078e0207 */
[C---:B------:R-:W-:Y:S01]  /*10990*/  @!P3 LEA R10, P1, R8.reuse, R244, 0x1 ;  /* 0x000000f4080ab211 */ /* 0x040fe200078208ff */
[----:B------:R-:W-:Y:S01]  /*109a0*/  VIADD R0, R9, UR11 ;  /* 0x0000000b09007c36 */ /* 0x000fe20008000000 */
[----:B------:R-:W-:Y:S01]  /*109b0*/  @!P3 IADD3 R2, P0, R8, UR33, RZ ;  /* 0x000000210802bc10 */ /* 0x000fe2000ff1e0ff */
[----:B------:R-:W-:Y:S01]  /*109c0*/  IMAD R5, R5, UR6, RZ ;  /* 0x0000000605057c24 */ /* 0x000fe2000f8e02ff */
[----:B------:R-:W-:Y:S01]  /*109d0*/  LEA.HI.X R7, R14, R231, R7, 0x1, P2 ;  /* 0x000000e70e077211 */ /* 0x000fe200010f0c07 */
[----:B------:R-:W-:Y:S01]  /*109e0*/  @P3 STS.128 [R230+0x18000], RZ ;  /* 0x018000ffe6003388 */ /* 0x000fe20000000c00 */
[----:B------:R-:W-:Y:S01]  /*109f0*/  @!P3 LEA.HI.X R11, R8, R245, R0, 0x1, P1 ;  /* 0x000000f5080bb211 */ /* 0x000fe200008f0c00 */
[----:B------:R-:W-:Y:S01]  /*10a00*/  IMAD R5, R4, UR7, R5 ;  /* 0x0000000704057c24 */ /* 0x000fe2000f8e0205 */
[----:B------:R-:W-:Y:S01]  /*10a10*/  @!P3 LEA R8, P1, R2, R242, 0x1 ;  /* 0x000000f20208b211 */ /* 0x000fe200078208ff */
[----:B-----5:R-:W-:Y:S01]  /*10a20*/  IMAD.WIDE.U32 R12, R4, UR6, RZ ;  /* 0x00000006040c7c25 */ /* 0x020fe2000f8e00ff */
[----:B------:R-:W-:Y:S01]  /*10a30*/  @!P3 IADD3.X R0, R0, UR14, RZ, P0, !PT ;  /* 0x0000000e0000bc10 */ /* 0x000fe200087fe4ff */
[----:B------:R-:W-:Y:S01]  /*10a40*/  @!PT LDS RZ, [RZ] ;  /* 0x00000000fffff984 */ /* 0x000fe20000000800 */
[----:B------:R-:W-:Y:S01]  /*10a50*/  @!PT LDS RZ, [RZ] ;  /* 0x00000000fffff984 */ /* 0x000fe20000000800 */
[----:B------:R-:W-:Y:S01]  /*10a60*/  @!PT LDS RZ, [RZ] ;  /* 0x00000000fffff984 */ /* 0x000fe20000000800 */
[----:B------:R-:W-:Y:S01]  /*10a70*/  @!P3 LDGSTS.E.BYPASS.LTC128B.128 [R230+0x18000], desc[UR30][R10.64] ;  /* 0x180000000ae6bfae */ /* 0x000fe2000b901d5e */
[----:B------:R-:W-:Y:S01]  /*10a80*/  UIADD3 UR11, UR15, -UR21, URZ ;  /* 0x800000150f0b7290 */ /* 0x000fe2000fffe03f */
[----:B------:R-:W-:Y:S01]  /*10a90*/  IMAD.IADD R5, R13, 0x1, R5 ;  /* 0x000000010d057824 */ /* 0x000fe200078e0205 */
[----:B------:R-:W-:Y:S01]  /*10aa0*/  @!P3 LEA.HI.X R9, R2, R243, R0, 0x1, P1 ;  /* 0x000000f30209b211 */ /* 0x000fe200008f0c00 */
[----:B------:R-:W1:Y:S01]  /*10ab0*/  S2R R239, SR_TID.X ;  /* 0x0000000000ef7919 */ /* 0x000e620000002100 */
[----:B------:R-:W-:Y:S02]  /*10ac0*/  ISETP.GE.AND P1, PT, R252, UR10, PT ;  /* 0x0000000afc007c0c */ /* 0x000fe4000bf26270 */
[C---:B------:R-:W-:Y:S01]  /*10ad0*/  LEA R4, P0, R12.reuse, R237, 0x1 ;  /* 0x000000ed0c047211 */ /* 0x040fe200078008ff */
[----:B------:R-:W-:Y:S02]  /*10ae0*/  IMAD.U32 R2, RZ, RZ, UR11 ;  /* 0x0000000bff027e24 */ /* 0x000fe4000f8e00ff */
[----:B------:R-:W-:Y:S01]  /*10af0*/  IMAD.U32 R148, RZ, RZ, UR11 ;  /* 0x0000000bff947e24 */ /* 0x000fe2000f8e00ff */
[----:B------:R-:W-:Y:S01]  /*10b00*/  LEA.HI.X R5, R12, R231, R5, 0x1, P0 ;  /* 0x000000e70c057211 */ /* 0x000fe200000f0c05 */
[----:B------:R-:W-:Y:S03]  /*10b10*/  IMAD.U32 R0, RZ, RZ, UR11 ;  /* 0x0000000bff007e24 */ /* 0x000fe6000f8e00ff */
[----:B------:R-:W-:Y:S04]  /*10b20*/  LEA R148, P4, R148, R232, 0x6 ;  /* 0x000000e894947211 */ /* 0x000fe800078830ff */
[----:B------:R-:W-:Y:S01]  /*10b30*/  LEA.HI.X.SX32 R149, R0, R233, 0x6, P4 ;  /* 0x000000e900957211 */ /* 0x000fe200020f36ff */
[----:B------:R-:W-:Y:S04]  /*10b40*/  IMAD.U32 R0, RZ, RZ, UR20 ;  /* 0x00000014ff007e24 */ /* 0x000fe8000f8e00ff */
[----:B------:R-:W-:Y:S04]  /*10b50*/  IMAD R149, R149, UR8, RZ ;  /* 0x0000000895957c24 */ /* 0x000fe8000f8e02ff */
[----:B------:R-:W-:Y:S01]  /*10b60*/  IMAD R149, R148, UR9, R149 ;  /* 0x0000000994957c24 */ /* 0x000fe2000f8e0295 */
[----:B---3--:R-:W-:Y:S01]  /*10b70*/  ISETP.GE.AND P0, PT, R16, UR10, PT ;  /* 0x0000000a10007c0c */ /* 0x008fe2000bf06270 */
[----:B-1----:R-:W-:Y:S01]  /*10b80*/  IMAD.SHL.U32 R239, R239, 0x2, RZ ;  /* 0x00000002efef7824 */ /* 0x002fe200078e00ff */
[----:B--2---:R-:W-:Y:S04]  /*10b90*/  ISETP.GE.AND P2, PT, R17, UR10, PT ;  /* 0x0000000a11007c0c */ /* 0x004fe8000bf46270 */
[----:B------:R-:W-:Y:S05]  /*10ba0*/  LOP3.LUT R239, R239, 0x6, RZ, 0xc0, !PT ;  /* 0x00000006efef7812 */ /* 0x000fea00078ec0ff */
[----:B------:R-:W-:Y:S04]  /*10bb0*/  IMAD R0, R0, 0x40, R239 ;  /* 0x0000004000007824 */ /* 0x000fe800078e02ef */
        /* <DEDUP_REMOVED lines=36> */
[----:B-1----:R-:W2:Y:S04]  /*10e00*/  LDSM.16.M88.4 R8, [R151+0x10000] ;  /* 0x010000009708783b */ /* 0x002ea80000000200 */
[----:B------:R-:W1:Y:S04]  /*10e10*/  LDSM.16.M88.4 R16, [R151+0x10800] ;  /* 0x010800009710783b */ /* 0x000e680000000200 */
[----:B------:R-:W3:Y:S04]  /*10e20*/  LDSM.16.M88.4 R24, [R151+0x11000] ;  /* 0x011000009718783b */ /* 0x000ee80000000200 */
[----:B------:R-:W4:Y:S04]  /*10e30*/  LDSM.16.M88.4 R168, [R151+0x11800] ;  /* 0x0118000097a8783b */ /* 0x000f280000000200 */
[----:B------:R-:W0:Y:S04]  /*10e40*/  LDGDEPBAR ;  /* 0x00000000000079af */ /* 0x000e280000000000 */
[----:B------:R-:W-:Y:S04]  /*10e50*/  LDSM.16.M88.4 R172, [R211] ;  /* 0x00000000d3ac783b */ /* 0x000fe80000000200 */
[----:B------:R-:W4:Y:S04]  /*10e60*/  LDSM.16.M88.4 R176, [R214] ;  /* 0x00000000d6b0783b */ /* 0x000f280000000200 */
[----:B------:R-:W4:Y:S04]  /*10e70*/  LDSM.16.M88.4 R180, [R229] ;  /* 0x00000000e5b4783b */ /* 0x000f280000000200 */
[----:B------:R-:W4:Y:S04]  /*10e80*/  LDSM.16.M88.4 R184, [R228] ;  /* 0x00000000e4b8783b */ /* 0x000f280000000200 */
[----:B------:R-:W4:Y:S01]  /*10e90*/  LDSM.16.M88.4 R188, [R227] ;  /* 0x00000000e3bc783b */ /* 0x000f220000000200 */
[C---:B--2---:R-:W-:Y:S03]  /*10ea0*/  HMMA.16816.F32.BF16 R4, R32.reuse, R8, RZ ;  /* 0x000000082004723c */ /* 0x044fe600000418ff */
[----:B------:R-:W-:Y:S04]  /*10eb0*/  LDSM.16.M88.4 R192, [R213] ;  /* 0x00000000d5c0783b */ /* 0x000fe80000000200 */
[----:B------:R-:W2:Y:S01]  /*10ec0*/  LDSM.16.M88.4 R196, [R209+0x10000] ;  /* 0x01000000d1c4783b */ /* 0x000ea20000000200 */
[C---:B------:R-:W-:Y:S03]  /*10ed0*/  HMMA.16816.F32.BF16 R8, R32.reuse, R10, RZ ;  /* 0x0000000a2008723c */ /* 0x040fe600000418ff */
[----:B------:R-:W-:Y:S03]  /*10ee0*/  LDSM.16.M88.4 R200, [R209+0x11000] ;  /* 0x01100000d1c8783b */ /* 0x000fe60000000200 */
[C---:B-1----:R-:W-:Y:S06]  /*10ef0*/  HMMA.16816.F32.BF16 R12, R32.reuse, R16, RZ ;  /* 0x00000010200c723c */ /* 0x042fec00000418ff */
[C---:B------:R-:W-:Y:S06]  /*10f00*/  HMMA.16816.F32.BF16 R16, R32.reuse, R18, RZ ;  /* 0x000000122010723c */ /* 0x040fec00000418ff */
[C---:B---3--:R-:W-:Y:S06]  /*10f10*/  HMMA.16816.F32.BF16 R20, R32.reuse, R24, RZ ;  /* 0x000000182014723c */ /* 0x048fec00000418ff */
[C---:B------:R-:W-:Y:S06]  /*10f20*/  HMMA.16816.F32.BF16 R24, R32.reuse, R26, RZ ;  /* 0x0000001a2018723c */ /* 0x040fec00000418ff */
[C---:B----4-:R-:W-:Y:S06]  /*10f30*/  HMMA.16816.F32.BF16 R28, R32.reuse, R168, RZ ;  /* 0x000000a8201c723c */ /* 0x050fec00000418ff */
[----:B------:R-:W-:Y:S01]  /*10f40*/  HMMA.16816.F32.BF16 R32, R32, R170, RZ ;  /* 0x000000aa2020723c */ /* 0x000fe200000418ff */
[----:B------:R-:W1:Y:S05]  /*10f50*/  LDSM.16.M88.4 R168, [R209+0x10800] ;  /* 0x01080000d1a8783b */ /* 0x000e6a0000000200 */
[C---:B------:R-:W-:Y:S06]  /*10f60*/  HMMA.16816.F32.BF16 R4, R172.reuse, R176, R4 ;  /* 0x000000b0ac04723c */ /* 0x040fec0000041804 */
        /* <DEDUP_REMOVED lines=10> */
[----:B------:R-:W4:Y:S04]  /*11010*/  LDSM.16.M88.4 R172, [R208+0x800] ;  /* 0x00080000d0ac783b */ /* 0x000f280000000200 */
[----:B------:R-:W4:Y:S01]  /*11020*/  LDSM.16.M88.4 R188, [R208+0x1000] ;  /* 0x00100000d0bc783b */ /* 0x000f220000000200 */
        /* <DEDUP_REMOVED lines=16> */
[C---:B------:R-:W-:Y:S06]  /*11130*/  HMMA.16816.F32.BF16 R12, R180.reuse, R172, R12 ;  /* 0x000000acb40c723c */ /* 0x040fec000004180c */
        /* <DEDUP_REMOVED lines=8> */
[----:B------:R-:W1:Y:S01]  /*111c0*/  LDSM.16.M88.4 R180, [R224] ;  /* 0x00000000e0b4783b */ /* 0x000e620000000200 */
        /* <DEDUP_REMOVED lines=45> */
[C---:B------:R-:W-:Y:S06]  /*114a0*/  HMMA.16816.F32.BF16 R20, R168.reuse, R200, R20 ;  /* 0x000000c8a814723c */ /* 0x040fec0000041814 */
        /* <DEDUP_REMOVED lines=14> */
[----:B------:R-:W4:Y:S05]  /*11590*/  LDSM.16.M88.4 R192, [R213+0x8000] ;  /* 0x00800000d5c0783b */ /* 0x000f2a0000000200 */
        /* <DEDUP_REMOVED lines=17> */
[C---:B------:R-:W-:Y:S06]  /*116b0*/  HMMA.16816.F32.BF16 R4, R192.reuse, R196, R4 ;  /* 0x000000c4c004723c */ /* 0x040fec0000041804 */
        /* <DEDUP_REMOVED lines=21> */
[C---:B------:R-:W-:Y:S06]  /*11810*/  HMMA.16816.F32.BF16 R28, R168.reuse, R196, R28 ;  /* 0x000000c4a81c723c */ /* 0x040fec000004181c */
[----:B------:R-:W-:Y:S01]  /*11820*/  HMMA.16816.F32.BF16 R32, R168, R198, R32 ;  /* 0x000000c6a820723c */ /* 0x000fe20000041820 */
[----:B------:R-:W4:Y:S04]  /*11830*/  LDSM.16.M88.4 R168, [R217] ;  /* 0x00000000d9a8783b */ /* 0x000f280000000200 */
[----:B------:R-:W4:Y:S01]  /*11840*/  LDSM.16.M88.4 R196, [R216] ;  /* 0x00000000d8c4783b */ /* 0x000f220000000200 */
        /* <DEDUP_REMOVED lines=24> */
[----:B------:R-:W1:Y:S05]  /*119d0*/  LDSM.16.M88.4 R176, [R208+0x6800] ;  /* 0x00680000d0b0783b */ /* 0x000e6a0000000200 */
[C---:B--2---:R-:W-:Y:S06]  /*119e0*/  HMMA.16816.F32.BF16 R4, R192.reuse, R200, R4 ;  /* 0x000000c8c004723c */ /* 0x044fec0000041804 */
[C---:B------:R-:W-:Y:S06]  /*119f0*/  HMMA.16816.F32.BF16 R8, R192.reuse, R202, R8 ;  /* 0x000000cac008723c */ /* 0x040fec0000041808 */
[C---:B---3--:R-:W-:Y:S06]  /*11a00*/  HMMA.16816.F32.BF16 R12, R192.reuse, R168, R12 ;  /* 0x000000a8c00c723c */ /* 0x048fec000004180c */
[C---:B------:R-:W-:Y:S01]  /*11a10*/  HMMA.16816.F32.BF16 R16, R192.reuse, R170, R16 ;  /* 0x000000aac010723c */ /* 0x040fe20000041810 */
[----:B------:R-:W2:Y:S05]  /*11a20*/  LDSM.16.M88.4 R168, [R208+0x7000] ;  /* 0x00700000d0a8783b */ /* 0x000eaa0000000200 */
[C---:B------:R-:W-:Y:S06]  /*11a30*/  HMMA.16816.F32.BF16 R20, R192.reuse, R172, R20 ;  /* 0x000000acc014723c */ /* 0x040fec0000041814 */
[C---:B------:R-:W-:Y:S01]  /*11a40*/  HMMA.16816.F32.BF16 R24, R192.reuse, R174, R24 ;  /* 0x000000aec018723c */ /* 0x040fe20000041818 */
[----:B------:R-:W-:Y:S05]  /*11a50*/  IMAD.U32 R172, RZ, RZ, UR11 ;  /* 0x0000000bffac7e24 */ /* 0x000fea000f8e00ff */
[----:B------:R-:W-:Y:S01]  /*11a60*/  LEA R172, P5, R172, R234, 0x6 ;  /* 0x000000eaacac7211 */ /* 0x000fe200078a30ff */
[C---:B------:R-:W-:Y:S04]  /*11a70*/  HMMA.16816.F32.BF16 R28, R192.reuse, R180, R28 ;  /* 0x000000b4c01c723c */ /* 0x040fe8000004181c */
[----:B------:R-:W-:Y:S02]  /*11a80*/  LEA.HI.X.SX32 R173, R2, R235, 0x6, P5 ;  /* 0x000000eb02ad7211 */ /* 0x000fe400028f36ff */
[----:B------:R-:W-:Y:S05]  /*11a90*/  HMMA.16816.F32.BF16 R32, R192, R182, R32 ;  /* 0x000000b6c020723c */ /* 0x000fea0000041820 */
[----:B------:R-:W-:Y:S01]  /*11aa0*/  IMAD R2, R173, UR8, RZ ;  /* 0x00000008ad027c24 */ /* 0x000fe2000f8e02ff */
[C---:B----4-:R-:W-:Y:S05]  /*11ab0*/  HMMA.16816.F32.BF16 R4, R188.reuse, R196, R4 ;  /* 0x000000c4bc04723c */ /* 0x050fea0000041804 */
[C---:B------:R-:W-:Y:S01]  /*11ac0*/  IMAD R2, R172.reuse, UR9, R2 ;  /* 0x00000009ac027c24 */ /* 0x040fe2000f8e0202 */
[C---:B------:R-:W-:Y:S05]  /*11ad0*/  HMMA.16816.F32.BF16 R8, R188.reuse, R198, R8 ;  /* 0x000000c6bc08723c */ /* 0x040fea0000041808 */
[----:B------:R-:W-:Y:S01]  /*11ae0*/  IMAD.WIDE.U32 R172, R172, UR8, RZ ;  /* 0x00000008acac7c25 */ /* 0x000fe2000f8e00ff */
[C---:B-1----:R-:W-:Y:S05]  /*11af0*/  HMMA.16816.F32.BF16 R12, R188.reuse, R176, R12 ;  /* 0x000000b0bc0c723c */ /* 0x042fea000004180c */
[----:B------:R-:W-:Y:S01]  /*11b00*/  IADD3 R2, R173, R2, RZ ;  /* 0x00000002ad027210 */ /* 0x000fe20007ffe0ff */
[C---:B------:R-:W-:Y:S05]  /*11b10*/  HMMA.16816.F32.BF16 R16, R188.reuse, R178, R16 ;  /* 0x000000b2bc10723c */ /* 0x040fea0000041810 */
[----:B------:R-:W-:Y:S01]  /*11b20*/  LEA R176, P5, R172, R238, 0x1 ;  /* 0x000000eeacb07211 */ /* 0x000fe200078a08ff */
[----:B------:R-:W-:Y:S01]  /*11b30*/  VIADD R182, R0, 0x1 ;  /* 0x0000000100b67836 */ /* 0x000fe20000000000 */
[C---:B--2---:R-:W-:Y:S04]  /*11b40*/  HMMA.16816.F32.BF16 R20, R188.reuse, R168, R20 ;  /* 0x000000a8bc14723c */ /* 0x044fe80000041814 */
[----:B------:R-:W-:Y:S01]  /*11b50*/  LEA.HI.X R177, R172, R236, R2, 0x1, P5 ;  /* 0x000000ecacb17211 */ /* 0x000fe200028f0c02 */
[----:B------:R-:W-:Y:S01]  /*11b60*/  IMAD.WIDE.U32 R180, R148, UR8, RZ ;  /* 0x0000000894b47c25 */ /* 0x000fe2000f8e00ff */
[----:B------:R-:W-:Y:S01]  /*11b70*/  I2FP.F32.S32 R2, R182 ;  /* 0x000000b600027245 */ /* 0x000fe20000201400 */
[----:B------:R-:W1:Y:S01]  /*11b80*/  LDSM.16.M88.4 R172, [R208+0x7800] ;  /* 0x00780000d0ac783b */ /* 0x000e620000000200 */
[----:B------:R-:W-:Y:S04]  /*11b90*/  DEPBAR.LE SB0, 0x0 ;  /* 0x000080000000791a */ /* 0x000fe80000000000 */
[----:B------:R-:W-:Y:S01]  /*11ba0*/  BAR.SYNC.DEFER_BLOCKING 0x0 ;  /* 0x0000000000007b1d */ /* 0x000fe20000010000 */
[----:B------:R-:W-:Y:S01]  /*11bb0*/  LEA R148, P4, R180, R238, 0x1 ;  /* 0x000000eeb4947211 */ /* 0x000fe200078808ff */
[----:B------:R-:W-:Y:S02]  /*11bc0*/  VIADD R178, R0, 0x8 ;  /* 0x0000000800b27836 */ /* 0x000fe40000000000 */
[C---:B------:R-:W-:Y:S01]  /*11bd0*/  FFMA.FTZ R7, R2.reuse, UR5, R7 ;  /* 0x0000000502077c23 */ /* 0x040fe20008010007 */
[----:B------:R-:W-:Y:S01]  /*11be0*/  IMAD.IADD R149, R181, 0x1, R149 ;  /* 0x00000001b5957824 */ /* 0x000fe200078e0295 */
[----:B------:R-:W-:Y:S01]  /*11bf0*/  I2FP.F32.S32 R181, R0 ;  /* 0x0000000000b57245 */ /* 0x000fe20000201400 */
[----:B------:R-:W-:Y:S01]  /*11c00*/  FFMA.FTZ R5, R2, UR5, R5 ;  /* 0x0000000502057c23 */ /* 0x000fe20008010005 */
[----:B------:R-:W-:Y:S01]  /*11c10*/  I2FP.F32.S32 R2, R178 ;  /* 0x000000b200027245 */ /* 0x000fe20000201400 */
[----:B------:R-:W-:Y:S01]  /*11c20*/  VIADD R178, R0, 0x11 ;  /* 0x0000001100b27836 */ /* 0x000fe20000000000 */
[----:B------:R-:W-:Y:S01]  /*11c30*/  LEA.HI.X R149, R180, R236, R149, 0x1, P4 ;  /* 0x000000ecb4957211 */ /* 0x000fe200020f0c95 */
[C---:B------:R-:W-:Y:S01]  /*11c40*/  VIADD R180, R0.reuse, 0x10 ;  /* 0x0000001000b47836 */ /* 0x040fe20000000000 */
[----:B------:R-:W-:Y:S01]  /*11c50*/  ISETP.LT.AND P4, PT, RZ, UR20, PT ;  /* 0x00000014ff007c0c */ /* 0x000fe2000bf81270 */
[----:B------:R-:W-:Y:S02]  /*11c60*/  VIADD R179, R0, 0x9 ;  /* 0x0000000900b37836 */ /* 0x000fe40000000000 */
[C---:B------:R-:W-:Y:S01]  /*11c70*/  FFMA.FTZ R10, R2.reuse, UR5, R10 ;  /* 0x00000005020a7c23 */ /* 0x040fe2000801000a */
[----:B------:R-:W-:Y:S01]  /*11c80*/  FFMA.FTZ R8, R2, UR5, R8 ;  /* 0x0000000502087c23 */ /* 0x000fe20008010008 */
[----:B------:R-:W-:Y:S01]  /*11c90*/  I2FP.F32.S32 R2, R178 ;  /* 0x000000b200027245 */ /* 0x000fe20000201400 */
[C---:B------:R-:W-:Y:S05]  /*11ca0*/  HMMA.16816.F32.BF16 R24, R188.reuse, R170, R24 ;  /* 0x000000aabc18723c */ /* 0x040fea0000041818 */
[----:B------:R-:W-:Y:S01]  /*11cb0*/  I2FP.F32.S32 R168, R180 ;  /* 0x000000b400a87245 */ /* 0x000fe20000201400 */
[C---:B------:R-:W-:Y:S01]  /*11cc0*/  FFMA.FTZ R15, R2.reuse, UR5, R15 ;  /* 0x00000005020f7c23 */ /* 0x040fe2000801000f */
[----:B------:R-:W-:Y:S01]  /*11cd0*/  I2FP.F32.S32 R169, R179 ;  /* 0x000000b300a97245 */ /* 0x000fe20000201400 */
[----:B------:R-:W-:Y:S03]  /*11ce0*/  FFMA.FTZ R13, R2, UR5, R13 ;  /* 0x00000005020d7c23 */ /* 0x000fe6000801000d */
[C---:B------:R-:W-:Y:S01]  /*11cf0*/  IADD3 R170, R0.reuse, 0x21, RZ ;  /* 0x0000002100aa7810 */ /* 0x040fe20007ffe0ff */
[----:B------:R-:W-:Y:S02]  /*11d00*/  VIADD R2, R0, 0x19 ;  /* 0x0000001900027836 */ /* 0x000fe40000000000 */
[C---:B------:R-:W-:Y:S01]  /*11d10*/  FFMA.FTZ R14, R168.reuse, UR5, R14 ;  /* 0x00000005a80e7c23 */ /* 0x040fe2000801000e */
[----:B------:R-:W-:Y:S01]  /*11d20*/  FFMA.FTZ R12, R168, UR5, R12 ;  /* 0x00000005a80c7c23 */ /* 0x000fe2000801000c */
[C---:B------:R-:W-:Y:S02]  /*11d30*/  VIADD R168, R0.reuse, 0x20 ;  /* 0x0000002000a87836 */ /* 0x040fe40000000000 */
[C---:B------:R-:W-:Y:S01]  /*11d40*/  FFMA.FTZ R11, R169.reuse, UR5, R11 ;  /* 0x00000005a90b7c23 */ /* 0x040fe2000801000b */
[----:B------:R-:W-:Y:S01]  /*11d50*/  I2FP.F32.S32 R2, R2 ;  /* 0x0000000200027245 */ /* 0x000fe20000201400 */
[----:B------:R-:W-:Y:S01]  /*11d60*/  FFMA.FTZ R9, R169, UR5, R9 ;  /* 0x00000005a9097c23 */ /* 0x000fe20008010009 */
[----:B------:R-:W-:Y:S01]  /*11d70*/  VIADD R169, R0, 0x18 ;  /* 0x0000001800a97836 */ /* 0x000fe20000000000 */
[----:B------:R-:W-:Y:S01]  /*11d80*/  I2FP.F32.S32 R168, R168 ;  /* 0x000000a800a87245 */ /* 0x000fe20000201400 */
[C---:B------:R-:W-:Y:S01]  /*11d90*/  FFMA.FTZ R6, R181.reuse, UR5, R6 ;  /* 0x00000005b5067c23 */ /* 0x040fe20008010006 */
[----:B------:R-:W-:Y:S01]  /*11da0*/  FFMA.FTZ R4, R181, UR5, R4 ;  /* 0x00000005b5047c23 */ /* 0x000fe20008010004 */
[C---:B------:R-:W-:Y:S01]  /*11db0*/  FFMA.FTZ R19, R2.reuse, UR5, R19 ;  /* 0x0000000502137c23 */ /* 0x040fe20008010013 */
[----:B------:R-:W-:Y:S01]  /*11dc0*/  I2FP.F32.S32 R169, R169 ;  /* 0x000000a900a97245 */ /* 0x000fe20000201400 */
[----:B------:R-:W-:Y:S01]  /*11dd0*/  FFMA.FTZ R17, R2, UR5, R17 ;  /* 0x0000000502117c23 */ /* 0x000fe20008010011 */
[----:B------:R-:W-:Y:S01]  /*11de0*/  I2FP.F32.S32 R2, R170 ;  /* 0x000000aa00027245 */ /* 0x000fe20000201400 */
[----:B------:R-:W-:Y:S01]  /*11df0*/  FFMA.FTZ R22, R168, UR5, R22 ;  /* 0x00000005a8167c23 */ /* 0x000fe20008010016 */
[----:B------:R-:W-:Y:S01]  /*11e00*/  FMNMX.FTZ R170, R4, R150, !PT ;  /* 0x0000009604aa7209 */ /* 0x000fe20007810000 */
[----:B------:R-:W-:Y:S01]  /*11e10*/  FFMA.FTZ R20, R168, UR5, R20 ;  /* 0x00000005a8147c23 */ /* 0x000fe20008010014 */
[----:B------:R-:W-:Y:S01]  /*11e20*/  FMNMX.FTZ R168, R6, R3, !PT ;  /* 0x0000000306a87209 */ /* 0x000fe20007810000 */
[C---:B-1----:R-:W-:Y:S03]  /*11e30*/  HMMA.16816.F32.BF16 R28, R188.reuse, R172, R28 ;  /* 0x000000acbc1c723c */ /* 0x042fe6000004181c */
[----:B------:R-:W-:Y:S01]  /*11e40*/  FMNMX.FTZ R170, R5, R170, !PT ;  /* 0x000000aa05aa7209 */ /* 0x000fe20007810000 */
[C---:B------:R-:W-:Y:S01]  /*11e50*/  FFMA.FTZ R18, R169.reuse, UR5, R18 ;  /* 0x00000005a9127c23 */ /* 0x040fe20008010012 */
[----:B------:R-:W-:Y:S01]  /*11e60*/  FFMA.FTZ R16, R169, UR5, R16 ;  /* 0x00000005a9107c23 */ /* 0x000fe20008010010 */
[----:B------:R-:W-:Y:S01]  /*11e70*/  VIADD R169, R0, 0x28 ;  /* 0x0000002800a97836 */ /* 0x000fe20000000000 */
[----:B------:R-:W-:Y:S01]  /*11e80*/  FMNMX.FTZ R170, R8, R170, !PT ;  /* 0x000000aa08aa7209 */ /* 0x000fe20007810000 */
[C---:B------:R-:W-:Y:S01]  /*11e90*/  FFMA.FTZ R23, R2.reuse, UR5, R23 ;  /* 0x0000000502177c23 */ /* 0x040fe20008010017 */
[----:B------:R-:W-:Y:S03]  /*11ea0*/  HMMA.16816.F32.BF16 R32, R188, R174, R32 ;  /* 0x000000aebc20723c */ /* 0x000fe60000041820 */
[----:B------:R-:W-:Y:S01]  /*11eb0*/  FMNMX.FTZ R170, R9, R170, !PT ;  /* 0x000000aa09aa7209 */ /* 0x000fe20007810000 */
[----:B------:R-:W-:Y:S01]  /*11ec0*/  FFMA.FTZ R21, R2, UR5, R21 ;  /* 0x0000000502157c23 */ /* 0x000fe20008010015 */
[----:B------:R-:W-:Y:S01]  /*11ed0*/  FMNMX.FTZ R2, R7, R168, !PT ;  /* 0x000000a807027209 */ /* 0x000fe20007810000 */
[C---:B------:R-:W-:Y:S01]  /*11ee0*/  VIADD R172, R0.reuse, 0x29 ;  /* 0x0000002900ac7836 */ /* 0x040fe20000000000 */
[----:B------:R-:W-:Y:S01]  /*11ef0*/  I2FP.F32.S32 R168, R169 ;  /* 0x000000a900a87245 */ /* 0x000fe20000201400 */
[----:B------:R-:W-:Y:S03]  /*11f00*/  VIADD R171, R0, 0x30 ;  /* 0x0000003000ab7836 */ /* 0x000fe60000000000 */
[----:B------:R-:W-:Y:S01]  /*11f10*/  FMNMX.FTZ R169, R10, R2, !PT ;  /* 0x000000020aa97209 */ /* 0x000fe20007810000 */
[C---:B------:R-:W-:Y:S01]  /*11f20*/  FFMA.FTZ R26, R168.reuse, UR5, R26 ;  /* 0x00000005a81a7c23 */ /* 0x040fe2000801001a */
[----:B------:R-:W-:Y:S01]  /*11f30*/  I2FP.F32.S32 R2, R172 ;  /* 0x000000ac00027245 */ /* 0x000fe20000201400 */
[----:B------:R-:W-:Y:S01]  /*11f40*/  FFMA.FTZ R24, R168, UR5, R24 ;  /* 0x00000005a8187c23 */ /* 0x000fe20008010018 */
[----:B------:R-:W-:Y:S02]  /*11f50*/  FMNMX.FTZ R169, R11, R169, !PT ;  /* 0x000000a90ba97209 */ /* 0x000fe40007810000 */
[----:B------:R-:W-:Y:S01]  /*11f60*/  FMNMX.FTZ R170, R12, R170, !PT ;  /* 0x000000aa0caa7209 */ /* 0x000fe20007810000 */
[----:B------:R-:W-:Y:S01]  /*11f70*/  FFMA.FTZ R27, R2, UR5, R27 ;  /* 0x00000005021b7c23 */ /* 0x000fe2000801001b */
[----:B------:R-:W-:Y:S01]  /*11f80*/  FMNMX.FTZ R169, R14, R169, !PT ;  /* 0x000000a90ea97209 */ /* 0x000fe20007810000 */
[----:B------:R-:W-:Y:S01]  /*11f90*/  FFMA.FTZ R25, R2, UR5, R25 ;  /* 0x0000000502197c23 */ /* 0x000fe20008010019 */
[----:B------:R-:W-:Y:S01]  /*11fa0*/  I2FP.F32.S32 R168, R171 ;  /* 0x000000ab00a87245 */ /* 0x000fe20000201400 */
[----:B------:R-:W-:Y:S01]  /*11fb0*/  VIADD R171, R0, 0x39 ;  /* 0x0000003900ab7836 */ /* 0x000fe20000000000 */
[----:B------:R-:W-:Y:S02]  /*11fc0*/  FMNMX.FTZ R2, R15, R169, !PT ;  /* 0x000000a90f027209 */ /* 0x000fe40007810000 */
[----:B------:R-:W-:Y:S01]  /*11fd0*/  FMNMX.FTZ R169, R13, R170, !PT ;  /* 0x000000aa0da97209 */ /* 0x000fe20007810000 */
[----:B------:R-:W-:Y:S01]  /*11fe0*/  FFMA.FTZ R30, R168, UR5, R30 ;  /* 0x00000005a81e7c23 */ /* 0x000fe2000801001e */
[----:B------:R-:W-:Y:S01]  /*11ff0*/  FMNMX.FTZ R2, R18, R2, !PT ;  /* 0x0000000212027209 */ /* 0x000fe20007810000 */
[----:B------:R-:W-:Y:S01]  /*12000*/  FFMA.FTZ R28, R168, UR5, R28 ;  /* 0x00000005a81c7c23 */ /* 0x000fe2000801001c */
[----:B------:R-:W-:Y:S01]  /*12010*/  FMNMX.FTZ R168, R16, R169, !PT ;  /* 0x000000a910a87209 */ /* 0x000fe20007810000 */
[C---:B------:R-:W-:Y:S01]  /*12020*/  VIADD R169, R0.reuse, 0x31 ;  /* 0x0000003100a97836 */ /* 0x040fe20000000000 */
        /* <DEDUP_REMOVED lines=21> */
[----:B------:R-:W-:Y:S01]  /*12180*/  FFMA.FTZ R33, R0, UR5, R33 ;  /* 0x0000000500217c23 */ /* 0x000fe20008010021 */
[----:B------:R-:W-:Y:S02]  /*12190*/  FMNMX.FTZ R0, R31, R2, !PT ;  /* 0x000000021f007209 */ /* 0x000fe40007810000 */
[----:B------:R-:W-:Y:S02]  /*121a0*/  FMNMX.FTZ R172, R29, R172, !PT ;  /* 0x000000ac1dac7209 */ /* 0x000fe40007810000 */
[----:B------:R-:W-:Y:S02]  /*121b0*/  FMNMX.FTZ R0, R34, R0, !PT ;  /* 0x0000000022007209 */ /* 0x000fe40007810000 */
[----:B------:R-:W-:Y:S02]  /*121c0*/  FMNMX.FTZ R172, R32, R172, !PT ;  /* 0x000000ac20ac7209 */ /* 0x000fe40007810000 */
[----:B------:R-:W-:Y:S02]  /*121d0*/  FMNMX.FTZ R0, R35, R0, !PT ;  /* 0x0000000023007209 */ /* 0x000fe40007810000 */
[----:B------:R-:W-:Y:S01]  /*121e0*/  FMNMX.FTZ R172, R33, R172, !PT ;  /* 0x000000ac21ac7209 */ /* 0x000fe20007810000 */
[----:B------:R-:W-:Y:S06]  /*121f0*/  @P4 BRA `(.L_x_305) ;  /* 0xffffffe000904947 */ /* 0x000fec000383ffff */
.L_x_304:
[----:B------:R-:W1:Y:S01]  /*12200*/  SHFL.BFLY PT, R2, R0, 0x2, 0x1f ;  /* 0x0c401f0000027f89 */ /* 0x000e6200000e0000 */
[----:B------:R-:W-:Y:S07]  /*12210*/  UIADD3 UR21, UR21, 0x1, URZ ;  /* 0x0000000115157890 */ /* 0x000fee000fffe03f */
[----:B----4-:R-:W2:Y:S08]  /*12220*/  SHFL.BFLY PT, R149, R172, 0x2, 0x1f ;  /* 0x0c401f00ac957f89 */ /* 0x010eb000000e0000 */
[----:B------:R-:W-:Y:S08]  /*12230*/  LDSM.16.MT88.4 R176, [R207+0x18000] ;  /* 0x01800000cfb0783b */ /* 0x000ff00000004200 */
[----:B------:R-:W-:Y:S01]  /*12240*/  LDSM.16.MT88.4 R180, [R207+0x18800] ;  /* 0x01880000cfb4783b */ /* 0x000fe20000004200 */
[----:B-1----:R-:W-:Y:S02]  /*12250*/  FMNMX.FTZ R0, R0, R2, !PT ;  /* 0x0000000200007209 */ /* 0x002fe40007810000 */
[----:B--2---:R-:W-:Y:S05]  /*12260*/  FMNMX.FTZ R149, R172, R149, !PT ;  /* 0x00000095ac957209 */ /* 0x004fea0007810000 */
[----:B------:R-:W1:Y:S08]  /*12270*/  SHFL.BFLY PT, R2, R0, 0x1, 0x1f ;  /* 0x0c201f0000027f89 */ /* 0x000e7000000e0000 */
[----:B------:R-:W2:Y:S08]  /*12280*/  SHFL.BFLY PT, R168, R149, 0x1, 0x1f ;  /* 0x0c201f0095a87f89 */ /* 0x000eb000000e0000 */
[----:B------:R-:W-:Y:S01]  /*12290*/  LDSM.16.MT88.4 R172, [R205+0x18000] ;  /* 0x01800000cdac783b */ /* 0x000fe20000004200 */
[----:B-1----:R-:W-:Y:S02]  /*122a0*/  FMNMX.FTZ R148, R0, R2, !PT ;  /* 0x0000000200947209 */ /* 0x002fe40007810000 */
[----:B--2---:R-:W-:Y:S03]  /*122b0*/  FMNMX.FTZ R149, R149, R168, !PT ;  /* 0x000000a895957209 */ /* 0x004fe60007810000 */
[C---:B------:R-:W-:Y:S01]  /*122c0*/  FADD.FTZ R0, -R148.reuse, R3 ;  /* 0x0000000394007221 */ /* 0x040fe20000010100 */
[----:B------:R-:W-:Y:S01]  /*122d0*/  FSETP.NEU.FTZ.AND P0, PT, R148, -INF , PT ;  /* 0xff8000009400780b */ /* 0x000fe20003f1d000 */
[----:B------:R-:W1:Y:S02]  /*122e0*/  LDSM.16.MT88.4 R168, [R204+0x18000] ;  /* 0x01800000cca8783b */ /* 0x000e640000004200 */
[----:B------:R-:W-:Y:S01]  /*122f0*/  FMUL.FTZ R0, R0, UR4 ;  /* 0x0000000400007c20 */ /* 0x000fe20008410000 */
[C---:B------:R-:W-:Y:S01]  /*12300*/  FADD.FTZ R2, -R149.reuse, R150 ;  /* 0x0000009695027221 */ /* 0x040fe20000010100 */
[----:B------:R-:W-:Y:S02]  /*12310*/  FMUL.FTZ R150, R148, UR4 ;  /* 0x0000000494967c20 */ /* 0x000fe40008410000 */
[----:B------:R2:W3:Y:S02]  /*12320*/  MUFU.EX2 R3, R0 ;  /* 0x0000000000037308 */ /* 0x0004e40000000800 */
[----:B--2---:R-:W-:Y:S01]  /*12330*/  FMUL.FTZ R0, R2, UR4 ;  /* 0x0000000402007c20 */ /* 0x004fe20008410000 */
[----:B------:R-:W-:Y:S01]  /*12340*/  FSEL R2, R150, RZ, P0 ;  /* 0x000000ff96027208 */ /* 0x000fe20000000000 */
[C---:B------:R-:W-:Y:S01]  /*12350*/  FMUL.FTZ R150, R149.reuse, UR4 ;  /* 0x0000000495967c20 */ /* 0x040fe20008410000 */
[----:B------:R-:W-:Y:S01]  /*12360*/  FSETP.NEU.FTZ.AND P0, PT, R149, -INF , PT ;  /* 0xff8000009500780b */ /* 0x000fe20003f1d000 */
[C---:B---3--:R-:W-:Y:S01]  /*12370*/  FMUL.FTZ R38, R3.reuse, R38 ;  /* 0x0000002603267220 */ /* 0x048fe20000410000 */
[----:B------:R-:W-:Y:S01]  /*12380*/  FMUL.FTZ R39, R3, R39 ;  /* 0x0000002703277220 */ /* 0x000fe20000410000 */
[--C-:B------:R-:W-:Y:S01]  /*12390*/  FFMA.FTZ R6, R6, UR4, -R2.reuse ;  /* 0x0000000406067c23 */ /* 0x100fe20008010802 */
[----:B------:R-:W-:Y:S01]  /*123a0*/  FSEL R150, R150, RZ, P0 ;  /* 0x000000ff96967208 */ /* 0x000fe20000000000 */
[--C-:B------:R-:W-:Y:S01]  /*123b0*/  FFMA.FTZ R7, R7, UR4, -R2.reuse ;  /* 0x0000000407077c23 */ /* 0x100fe20008010802 */
[--C-:B------:R-:W-:Y:S01]  /*123c0*/  FFMA.FTZ R10, R10, UR4, -R2.reuse ;  /* 0x000000040a0a7c23 */ /* 0x100fe20008010802 */
[----:B------:R-:W-:Y:S01]  /*123d0*/  FFMA.FTZ R11, R11, UR4, -R2 ;  /* 0x000000040b0b7c23 */ /* 0x000fe20008010802 */
[----:B------:R-:W2:Y:S01]  /*123e0*/  MUFU.EX2 R0, R0 ;  /* 0x0000000000007308 */ /* 0x000ea20000000800 */
[--C-:B------:R-:W-:Y:S01]  /*123f0*/  FFMA.FTZ R4, R4, UR4, -R150.reuse ;  /* 0x0000000404047c23 */ /* 0x100fe20008010896 */
[--C-:B------:R-:W-:Y:S01]  /*12400*/  FFMA.FTZ R5, R5, UR4, -R150.reuse ;  /* 0x0000000405057c23 */ /* 0x100fe20008010896 */
[--C-:B------:R-:W-:Y:S01]  /*12410*/  FFMA.FTZ R8, R8, UR4, -R150.reuse ;  /* 0x0000000408087c23 */ /* 0x100fe20008010896 */
[----:B------:R-:W-:Y:S01]  /*12420*/  FFMA.FTZ R9, R9, UR4, -R150 ;  /* 0x0000000409097c23 */ /* 0x000fe20008010896 */
[C---:B------:R-:W-:Y:S01]  /*12430*/  FMUL.FTZ R42, R3.reuse, R42 ;  /* 0x0000002a032a7220 */ /* 0x040fe20000410000 */
[C---:B------:R-:W-:Y:S01]  /*12440*/  FMUL.FTZ R43, R3.reuse, R43 ;  /* 0x0000002b032b7220 */ /* 0x040fe20000410000 */
[C---:B------:R-:W-:Y:S03]  /*12450*/  FMUL.FTZ R46, R3.reuse, R46 ;  /* 0x0000002e032e7220 */ /* 0x040fe60000410000 */
[----:B------:R3:W-:Y:S01]  /*12460*/  MUFU.EX2 R200, R6 ;  /* 0x0000000600c87308 */ /* 0x0007e20000000800 */
[C---:B------:R-:W-:Y:S01]  /*12470*/  FMUL.FTZ R47, R3.reuse, R47 ;  /* 0x0000002f032f7220 */ /* 0x040fe20000410000 */
[C---:B------:R-:W-:Y:S01]  /*12480*/  FMUL.FTZ R50, R3.reuse, R50 ;  /* 0x0000003203327220 */ /* 0x040fe20000410000 */
[C---:B------:R-:W-:Y:S01]  /*12490*/  FMUL.FTZ R51, R3.reuse, R51 ;  /* 0x0000003303337220 */ /* 0x040fe20000410000 */
[C---:B------:R-:W-:Y:S01]  /*124a0*/  FMUL.FTZ R54, R3.reuse, R54 ;  /* 0x0000003603367220 */ /* 0x040fe20000410000 */
[C---:B------:R-:W-:Y:S01]  /*124b0*/  FMUL.FTZ R55, R3.reuse, R55 ;  /* 0x0000003703377220 */ /* 0x040fe20000410000 */
[C---:B------:R-:W-:Y:S01]  /*124c0*/  FMUL.FTZ R58, R3.reuse, R58 ;  /* 0x0000003a033a7220 */ /* 0x040fe20000410000 */
[C---:B------:R-:W-:Y:S03]  /*124d0*/  FMUL.FTZ R59, R3.reuse, R59 ;  /* 0x0000003b033b7220 */ /* 0x040fe60000410000 */
[----:B------:R4:W5:Y:S01]  /*124e0*/  MUFU.EX2 R203, R7 ;  /* 0x0000000700cb7308 */ /* 0x0009620000000800 */
[C---:B--2---:R-:W-:Y:S01]  /*124f0*/  FMUL.FTZ R36, R0.reuse, R36 ;  /* 0x0000002400247220 */ /* 0x044fe20000410000 */
[C---:B------:R-:W-:Y:S01]  /*12500*/  FMUL.FTZ R37, R0.reuse, R37 ;  /* 0x0000002500257220 */ /* 0x040fe20000410000 */
[C---:B------:R-:W-:Y:S01]  /*12510*/  FMUL.FTZ R40, R0.reuse, R40 ;  /* 0x0000002800287220 */ /* 0x040fe20000410000 */
[C---:B------:R-:W-:Y:S01]  /*12520*/  FMUL.FTZ R41, R0.reuse, R41 ;  /* 0x0000002900297220 */ /* 0x040fe20000410000 */
[C---:B------:R-:W-:Y:S01]  /*12530*/  FMUL.FTZ R44, R0.reuse, R44 ;  /* 0x0000002c002c7220 */ /* 0x040fe20000410000 */
[C---:B------:R-:W-:Y:S01]  /*12540*/  FMUL.FTZ R45, R0.reuse, R45 ;  /* 0x0000002d002d7220 */ /* 0x040fe20000410000 */
[C---:B------:R-:W-:Y:S03]  /*12550*/  FMUL.FTZ R48, R0.reuse, R48 ;  /* 0x0000003000307220 */ /* 0x040fe60000410000 */
[----:B------:R2:W-:Y:S01]  /*12560*/  MUFU.EX2 R196, R4 ;  /* 0x0000000400c47308 */ /* 0x0005e20000000800 */
[C---:B---3--:R-:W-:Y:S01]  /*12570*/  FMUL.FTZ R6, R3.reuse, R158 ;  /* 0x0000009e03067220 */ /* 0x048fe20000410000 */
[C---:B------:R-:W-:Y:S01]  /*12580*/  FMUL.FTZ R49, R0.reuse, R49 ;  /* 0x0000003100317220 */ /* 0x040fe20000410000 */
[C---:B------:R-:W-:Y:S01]  /*12590*/  FMUL.FTZ R52, R0.reuse, R52 ;  /* 0x0000003400347220 */ /* 0x040fe20000410000 */
[C---:B------:R-:W-:Y:S01]  /*125a0*/  FMUL.FTZ R53, R0.reuse, R53 ;  /* 0x0000003500357220 */ /* 0x040fe20000410000 */
[C---:B------:R-:W-:Y:S01]  /*125b0*/  FMUL.FTZ R56, R0.reuse, R56 ;  /* 0x0000003800387220 */ /* 0x040fe20000410000 */
[C---:B------:R-:W-:Y:S01]  /*125c0*/  FMUL.FTZ R57, R0.reuse, R57 ;  /* 0x0000003900397220 */ /* 0x040fe20000410000 */
[C---:B------:R-:W-:Y:S03]  /*125d0*/  FMUL.FTZ R62, R3.reuse, R62 ;  /* 0x0000003e033e7220 */ /* 0x040fe60000410000 */
[----:B------:R3:W1:Y:S01]  /*125e0*/  MUFU.EX2 R199, R5 ;  /* 0x0000000500c77308 */ /* 0x0006620000000800 */
[C---:B----4-:R-:W-:Y:S01]  /*125f0*/  FMUL.FTZ R7, R3.reuse, R159 ;  /* 0x0000009f03077220 */ /* 0x050fe20000410000 */
[C---:B------:R-:W-:Y:S01]  /*12600*/  FMUL.FTZ R63, R3.reuse, R63 ;  /* 0x0000003f033f7220 */ /* 0x040fe20000410000 */
[C---:B------:R-:W-:Y:S01]  /*12610*/  FMUL.FTZ R60, R0.reuse, R60 ;  /* 0x0000003c003c7220 */ /* 0x040fe20000410000 */
[C---:B------:R-:W-:Y:S01]  /*12620*/  FMUL.FTZ R61, R0.reuse, R61 ;  /* 0x0000003d003d7220 */ /* 0x040fe20000410000 */
[C---:B------:R-:W-:Y:S01]  /*12630*/  FMUL.FTZ R66, R3.reuse, R66 ;  /* 0x0000004203427220 */ /* 0x040fe20000410000 */
[----:B------:R-:W-:Y:S01]  /*12640*/  FMUL.FTZ R67, R3, R67 ;  /* 0x0000004303437220 */ /* 0x000fe20000410000 */
[C---:B------:R-:W-:Y:S03]  /*12650*/  FMUL.FTZ R64, R0.reuse, R64 ;  /* 0x0000004000407220 */ /* 0x040fe60000410000 */
[----:B------:R4:W-:Y:S01]  /*12660*/  MUFU.EX2 R202, R10 ;  /* 0x0000000a00ca7308 */ /* 0x0009e20000000800 */
[C---:B--2---:R-:W-:Y:S01]  /*12670*/  FMUL.FTZ R4, R0.reuse, R156 ;  /* 0x0000009c00047220 */ /* 0x044fe20000410000 */
[----:B------:R-:W-:Y:S01]  /*12680*/  FMUL.FTZ R65, R0, R65 ;  /* 0x0000004100417220 */ /* 0x000fe20000410000 */
[--C-:B------:R-:W-:Y:S01]  /*12690*/  FFMA.FTZ R26, R26, UR4, -R2.reuse ;  /* 0x000000041a1a7c23 */ /* 0x100fe20008010802 */
[----:B------:R-:W-:Y:S01]  /*126a0*/  FFMA.FTZ R27, R27, UR4, -R2 ;  /* 0x000000041b1b7c23 */ /* 0x000fe20008010802 */
[----:B------:R-:W-:Y:S01]  /*126b0*/  FFMA.FTZ R24, R24, UR4, -R150 ;  /* 0x0000000418187c23 */ /* 0x000fe20008010896 */
[--C-:B------:R-:W-:Y:S01]  /*126c0*/  FFMA.FTZ R30, R30, UR4, -R2.reuse ;  /* 0x000000041e1e7c23 */ /* 0x100fe20008010802 */
[--C-:B------:R-:W-:Y:S03]  /*126d0*/  FFMA.FTZ R31, R31, UR4, -R2.reuse ;  /* 0x000000041f1f7c23 */ /* 0x100fe60008010802 */
[----:B------:R-:W2:Y:S01]  /*126e0*/  MUFU.EX2 R201, R11 ;  /* 0x0000000b00c97308 */ /* 0x000ea20000000800 */
[----:B---3--:R-:W-:Y:S01]  /*126f0*/  FMUL.FTZ R5, R0, R157 ;  /* 0x0000009d00057220 */ /* 0x008fe20000410000 */
[----:B-----5:R-:W-:Y:S01]  /*12700*/  F2FP.BF16.F32.PACK_AB R157, R203, R200 ;  /* 0x000000c8cb9d723e */ /* 0x020fe200000010ff */
[----:B------:R-:W-:Y:S01]  /*12710*/  FFMA.FTZ R34, R34, UR4, -R2 ;  /* 0x0000000422227c23 */ /* 0x000fe20008010802 */
[----:B-1----:R-:W-:Y:S01]  /*12720*/  F2FP.BF16.F32.PACK_AB R156, R199, R196 ;  /* 0x000000c4c79c723e */ /* 0x002fe200000010ff */
[--C-:B------:R-:W-:Y:S01]  /*12730*/  FFMA.FTZ R28, R28, UR4, -R150.reuse ;  /* 0x000000041c1c7c23 */ /* 0x100fe20008010896 */
[----:B------:R-:W-:Y:S01]  /*12740*/  FFMA.FTZ R32, R32, UR4, -R150 ;  /* 0x0000000420207c23 */ /* 0x000fe20008010896 */
[C---:B------:R-:W-:Y:S03]  /*12750*/  FMUL.FTZ R70, R3.reuse, R70 ;  /* 0x0000004603467220 */ /* 0x040fe60000410000 */
[----:B------:R1:W-:Y:S01]  /*12760*/  MUFU.EX2 R198, R8 ;  /* 0x0000000800c67308 */ /* 0x0003e20000000800 */
[C---:B----4-:R-:W-:Y:S01]  /*12770*/  FMUL.FTZ R10, R3.reuse, R154 ;  /* 0x0000009a030a7220 */ /* 0x050fe20000410000 */
[C---:B------:R-:W-:Y:S01]  /*12780*/  FMUL.FTZ R71, R3.reuse, R71 ;  /* 0x0000004703477220 */ /* 0x040fe20000410000 */
[C---:B------:R-:W-:Y:S01]  /*12790*/  FMUL.FTZ R68, R0.reuse, R68 ;  /* 0x0000004400447220 */ /* 0x040fe20000410000 */
[C---:B------:R-:W-:Y:S01]  /*127a0*/  FMUL.FTZ R69, R0.reuse, R69 ;  /* 0x0000004500457220 */ /* 0x040fe20000410000 */
[C---:B------:R-:W-:Y:S01]  /*127b0*/  FMUL.FTZ R74, R3.reuse, R74 ;  /* 0x0000004a034a7220 */ /* 0x040fe20000410000 */
[----:B------:R-:W-:Y:S01]  /*127c0*/  FMUL.FTZ R75, R3, R75 ;  /* 0x0000004b034b7220 */ /* 0x000fe20000410000 */
[C---:B------:R-:W-:Y:S03]  /*127d0*/  FMUL.FTZ R72, R0.reuse, R72 ;  /* 0x0000004800487220 */ /* 0x040fe60000410000 */
[----:B------:R-:W3:Y:S01]  /*127e0*/  MUFU.EX2 R197, R9 ;  /* 0x0000000900c57308 */ /* 0x000ee20000000800 */
[----:B--2---:R-:W-:Y:S01]  /*127f0*/  F2FP.BF16.F32.PACK_AB R159, R201, R202 ;  /* 0x000000cac99f723e */ /* 0x004fe200000010ff */
[C---:B------:R-:W-:Y:S01]  /*12800*/  FMUL.FTZ R11, R3.reuse, R155 ;  /* 0x0000009b030b7220 */ /* 0x040fe20000410000 */
[C---:B------:R-:W-:Y:S01]  /*12810*/  FMUL.FTZ R73, R0.reuse, R73 ;  /* 0x0000004900497220 */ /* 0x040fe20000410000 */
[C---:B------:R-:W-:Y:S01]  /*12820*/  FMUL.FTZ R78, R3.reuse, R78 ;  /* 0x0000004e034e7220 */ /* 0x040fe20000410000 */
[C---:B------:R-:W-:Y:S01]  /*12830*/  FMUL.FTZ R79, R3.reuse, R79 ;  /* 0x0000004f034f7220 */ /* 0x040fe20000410000 */
[C---:B------:R-:W-:Y:S01]  /*12840*/  FMUL.FTZ R76, R0.reuse, R76 ;  /* 0x0000004c004c7220 */ /* 0x040fe20000410000 */
[C---:B------:R-:W-:Y:S03]  /*12850*/  FMUL.FTZ R77, R0.reuse, R77 ;  /* 0x0000004d004d7220 */ /* 0x040fe60000410000 */
[----:B------:R-:W-:Y:S01]  /*12860*/  MUFU.EX2 R185, R26 ;  /* 0x0000001a00b97308 */ /* 0x000fe20000000800 */
[C---:B-1----:R-:W-:Y:S01]  /*12870*/  FMUL.FTZ R8, R0.reuse, R152 ;  /* 0x0000009800087220 */ /* 0x042fe20000410000 */
[C---:B------:R-:W-:Y:S01]  /*12880*/  FMUL.FTZ R82, R3.reuse, R82 ;  /* 0x0000005203527220 */ /* 0x040fe20000410000 */
[C---:B------:R-:W-:Y:S01]  /*12890*/  FMUL.FTZ R83, R3.reuse, R83 ;  /* 0x0000005303537220 */ /* 0x040fe20000410000 */
[C---:B------:R-:W-:Y:S01]  /*128a0*/  FMUL.FTZ R80, R0.reuse, R80 ;  /* 0x0000005000507220 */ /* 0x040fe20000410000 */
[C---:B------:R-:W-:Y:S01]  /*128b0*/  FMUL.FTZ R81, R0.reuse, R81 ;  /* 0x0000005100517220 */ /* 0x040fe20000410000 */
[C---:B------:R-:W-:Y:S01]  /*128c0*/  FMUL.FTZ R86, R3.reuse, R86 ;  /* 0x0000005603567220 */ /* 0x040fe20000410000 */
[----:B------:R-:W-:Y:S03]  /*128d0*/  FMUL.FTZ R87, R3, R87 ;  /* 0x0000005703577220 */ /* 0x000fe60000410000 */
[----:B------:R-:W-:Y:S01]  /*128e0*/  MUFU.EX2 R184, R27 ;  /* 0x0000001b00b87308 */ /* 0x000fe20000000800 */
[----:B---3--:R-:W-:Y:S01]  /*128f0*/  F2FP.BF16.F32.PACK_AB R158, R197, R198 ;  /* 0x000000c6c59e723e */ /* 0x008fe200000010ff */
[C---:B------:R-:W-:Y:S01]  /*12900*/  FMUL.FTZ R9, R0.reuse, R153 ;  /* 0x0000009900097220 */ /* 0x040fe20000410000 */
[C---:B------:R-:W-:Y:S01]  /*12910*/  FMUL.FTZ R84, R0.reuse, R84 ;  /* 0x0000005400547220 */ /* 0x040fe20000410000 */
[----:B------:R-:W1:Y:S01]  /*12920*/  LDSM.16.MT88.4 R152, [R206+0x18000] ;  /* 0x01800000ce98783b */ /* 0x000e620000004200 */
[C---:B------:R-:W-:Y:S01]  /*12930*/  FMUL.FTZ R85, R0.reuse, R85 ;  /* 0x0000005500557220 */ /* 0x040fe20000410000 */
[C---:B------:R-:W-:Y:S01]  /*12940*/  FMUL.FTZ R90, R3.reuse, R90 ;  /* 0x0000005a035a7220 */ /* 0x040fe20000410000 */
[C---:B------:R-:W-:Y:S01]  /*12950*/  FMUL.FTZ R91, R3.reuse, R91 ;  /* 0x0000005b035b7220 */ /* 0x040fe20000410000 */
[C---:B------:R-:W-:Y:S05]  /*12960*/  HMMA.16816.F32.BF16 R4, R156.reuse, R168, R4 ;  /* 0x000000a89c04723c */ /* 0x040fea0000041804 */
[C---:B------:R-:W-:Y:S01]  /*12970*/  FMUL.FTZ R88, R0.reuse, R88 ;  /* 0x0000005800587220 */ /* 0x040fe20000410000 */
[C---:B------:R-:W-:Y:S01]  /*12980*/  HMMA.16816.F32.BF16 R8, R156.reuse, R170, R8 ;  /* 0x000000aa9c08723c */ /* 0x040fe20000041808 */
[----:B------:R-:W2:Y:S04]  /*12990*/  LDSM.16.MT88.4 R168, [R204+0x1a000] ;  /* 0x01a00000cca8783b */ /* 0x000ea80000004200 */
[C---:B------:R-:W-:Y:S01]  /*129a0*/  FMUL.FTZ R89, R0.reuse, R89 ;  /* 0x0000005900597220 */ /* 0x040fe20000410000 */
[C---:B------:R-:W-:Y:S05]  /*129b0*/  HMMA.16816.F32.BF16 R36, R156.reuse, R172, R36 ;  /* 0x000000ac9c24723c */ /* 0x040fea0000041824 */
[C---:B------:R-:W-:Y:S01]  /*129c0*/  FMUL.FTZ R94, R3.reuse, R94 ;  /* 0x0000005e035e7220 */ /* 0x040fe20000410000 */
[C---:B------:R-:W-:Y:S01]  /*129d0*/  HMMA.16816.F32.BF16 R40, R156.reuse, R174, R40 ;  /* 0x000000ae9c28723c */ /* 0x040fe20000041828 */
[----:B------:R-:W3:Y:S04]  /*129e0*/  LDSM.16.MT88.4 R172, [R205+0x1a000] ;  /* 0x01a00000cdac783b */ /* 0x000ee80000004200 */
[C---:B------:R-:W-:Y:S01]  /*129f0*/  FMUL.FTZ R95, R3.reuse, R95 ;  /* 0x0000005f035f7220 */ /* 0x040fe20000410000 */
[C---:B------:R-:W-:Y:S05]  /*12a00*/  HMMA.16816.F32.BF16 R44, R156.reuse, R176, R44 ;  /* 0x000000b09c2c723c */ /* 0x040fea000004182c */
[C---:B------:R-:W-:Y:S01]  /*12a10*/  FMUL.FTZ R92, R0.reuse, R92 ;  /* 0x0000005c005c7220 */ /* 0x040fe20000410000 */
[C---:B------:R-:W-:Y:S01]  /*12a20*/  HMMA.16816.F32.BF16 R48, R156.reuse, R178, R48 ;  /* 0x000000b29c30723c */ /* 0x040fe20000041830 */
[----:B------:R-:W-:Y:S04]  /*12a30*/  LDSM.16.MT88.4 R176, [R205+0x18800] ;  /* 0x01880000cdb0783b */ /* 0x000fe80000004200 */
[C---:B------:R-:W-:Y:S01]  /*12a40*/  FMUL.FTZ R93, R0.reuse, R93 ;  /* 0x0000005d005d7220 */ /* 0x040fe20000410000 */
[C---:B-1----:R-:W-:Y:S05]  /*12a50*/  HMMA.16816.F32.BF16 R52, R156.reuse, R152, R52 ;  /* 0x000000989c34723c */ /* 0x042fea0000041834 */
[C---:B------:R-:W-:Y:S01]  /*12a60*/  FMUL.FTZ R98, R3.reuse, R98 ;  /* 0x0000006203627220 */ /* 0x040fe20000410000 */
[C---:B------:R-:W-:Y:S01]  /*12a70*/  HMMA.16816.F32.BF16 R56, R156.reuse, R154, R56 ;  /* 0x0000009a9c38723c */ /* 0x040fe20000041838 */
[----:B------:R-:W1:Y:S04]  /*12a80*/  LDSM.16.MT88.4 R152, [R207+0x1a000] ;  /* 0x01a00000cf98783b */ /* 0x000e680000004200 */
[C---:B------:R-:W-:Y:S01]  /*12a90*/  FMUL.FTZ R99, R3.reuse, R99 ;  /* 0x0000006303637220 */ /* 0x040fe20000410000 */
[C---:B--2---:R-:W-:Y:S05]  /*12aa0*/  HMMA.16816.F32.BF16 R60, R156.reuse, R168, R60 ;  /* 0x000000a89c3c723c */ /* 0x044fea000004183c */
[C---:B------:R-:W-:Y:S01]  /*12ab0*/  FMUL.FTZ R96, R0.reuse, R96 ;  /* 0x0000006000607220 */ /* 0x040fe20000410000 */
[C---:B------:R-:W-:Y:S01]  /*12ac0*/  HMMA.16816.F32.BF16 R64, R156.reuse, R170, R64 ;  /* 0x000000aa9c40723c */ /* 0x040fe20000041840 */
[----:B------:R-:W2:Y:S04]  /*12ad0*/  LDSM.16.MT88.4 R168, [R206+0x1a000] ;  /* 0x01a00000cea8783b */ /* 0x000ea80000004200 */
[C---:B------:R-:W-:Y:S01]  /*12ae0*/  FMUL.FTZ R97, R0.reuse, R97 ;  /* 0x0000006100617220 */ /* 0x040fe20000410000 */
[C---:B---3--:R-:W-:Y:S05]  /*12af0*/  HMMA.16816.F32.BF16 R68, R156.reuse, R172, R68 ;  /* 0x000000ac9c44723c */ /* 0x048fea0000041844 */
[C---:B------:R-:W-:Y:S01]  /*12b00*/  FMUL.FTZ R102, R3.reuse, R102 ;  /* 0x0000006603667220 */ /* 0x040fe20000410000 */
[C---:B------:R-:W-:Y:S01]  /*12b10*/  HMMA.16816.F32.BF16 R72, R156.reuse, R174, R72 ;  /* 0x000000ae9c48723c */ /* 0x040fe20000041848 */
[----:B------:R-:W3:Y:S04]  /*12b20*/  LDSM.16.MT88.4 R172, [R204+0x1c000] ;  /* 0x01c00000ccac783b */ /* 0x000ee80000004200 */
[C---:B------:R-:W-:Y:S01]  /*12b30*/  FMUL.FTZ R103, R3.reuse, R103 ;  /* 0x0000006703677220 */ /* 0x040fe20000410000 */
[C---:B------:R-:W-:Y:S01]  /*12b40*/  FMUL.FTZ R100, R0.reuse, R100 ;  /* 0x0000006400647220 */ /* 0x040fe20000410000 */
[C---:B------:R-:W-:Y:S01]  /*12b50*/  FMUL.FTZ R101, R0.reuse, R101 ;  /* 0x0000006500657220 */ /* 0x040fe20000410000 */
[C---:B------:R-:W-:Y:S03]  /*12b60*/  FMUL.FTZ R106, R3.reuse, R106 ;  /* 0x0000006a036a7220 */ /* 0x040fe60000410000 */
[C---:B------:R-:W-:Y:S01]  /*12b70*/  FMUL.FTZ R107, R3.reuse, R107 ;  /* 0x0000006b036b7220 */ /* 0x040fe20000410000 */
[C---:B------:R-:W-:Y:S01]  /*12b80*/  FMUL.FTZ R104, R0.reuse, R104 ;  /* 0x0000006800687220 */ /* 0x040fe20000410000 */
[C---:B------:R-:W-:Y:S01]  /*12b90*/  FMUL.FTZ R105, R0.reuse, R105 ;  /* 0x0000006900697220 */ /* 0x040fe20000410000 */
[C---:B------:R-:W-:Y:S01]  /*12ba0*/  FMUL.FTZ R110, R3.reuse, R110 ;  /* 0x0000006e036e7220 */ /* 0x040fe20000410000 */
[C---:B------:R-:W-:Y:S01]  /*12bb0*/  FMUL.FTZ R111, R3.reuse, R111 ;  /* 0x0000006f036f7220 */ /* 0x040fe20000410000 */
[C---:B------:R-:W-:Y:S01]  /*12bc0*/  FMUL.FTZ R108, R0.reuse, R108 ;  /* 0x0000006c006c7220 */ /* 0x040fe20000410000 */
[C---:B-1----:R-:W-:Y:S03]  /*12bd0*/  HMMA.16816.F32.BF16 R76, R156.reuse, R152, R76 ;  /* 0x000000989c4c723c */ /* 0x042fe6000004184c */
[C---:B------:R-:W-:Y:S01]  /*12be0*/  FMUL.FTZ R109, R0.reuse, R109 ;  /* 0x0000006d006d7220 */ /* 0x040fe20000410000 */
[C---:B------:R-:W-:Y:S01]  /*12bf0*/  FMUL.FTZ R114, R3.reuse, R114 ;  /* 0x0000007203727220 */ /* 0x040fe20000410000 */
        /* <DEDUP_REMOVED lines=41> */
[----:B------:R-:W-:Y:S01]  /*12e90*/  FMUL.FTZ R139, R3, R139 ;  /* 0x0000008b038b7220 */ /* 0x000fe20000410000 */
[C---:B------:R-:W-:Y:S03]  /*12ea0*/  FMUL.FTZ R136, R0.reuse, R136 ;  /* 0x0000008800887220 */ /* 0x040fe60000410000 */
[----:B------:R-:W-:Y:S01]  /*12eb0*/  FMUL.FTZ R137, R0, R137 ;  /* 0x0000008900897220 */ /* 0x000fe20000410000 */
[--C-:B------:R-:W-:Y:S01]  /*12ec0*/  FFMA.FTZ R14, R14, UR4, -R2.reuse ;  /* 0x000000040e0e7c23 */ /* 0x100fe20008010802 */
[----:B------:R-:W-:Y:S01]  /*12ed0*/  FFMA.FTZ R15, R15, UR4, -R2 ;  /* 0x000000040f0f7c23 */ /* 0x000fe20008010802 */
[--C-:B------:R-:W-:Y:S01]  /*12ee0*/  FFMA.FTZ R12, R12, UR4, -R150.reuse ;  /* 0x000000040c0c7c23 */ /* 0x100fe20008010896 */
[----:B------:R-:W-:Y:S01]  /*12ef0*/  FFMA.FTZ R13, R13, UR4, -R150 ;  /* 0x000000040d0d7c23 */ /* 0x000fe20008010896 */
[----:B------:R4:W-:Y:S01]  /*12f00*/  MUFU.EX2 R195, R14 ;  /* 0x0000000e00c37308 */ /* 0x0009e20000000800 */
[C---:B-1----:R-:W-:Y:S03]  /*12f10*/  HMMA.16816.F32.BF16 R124, R156.reuse, R152, R124 ;  /* 0x000000989c7c723c */ /* 0x042fe6000004187c */
[--C-:B------:R-:W-:Y:S01]  /*12f20*/  FFMA.FTZ R18, R18, UR4, -R2.reuse ;  /* 0x0000000412127c23 */ /* 0x100fe20008010802 */
[----:B------:R-:W-:Y:S01]  /*12f30*/  FFMA.FTZ R19, R19, UR4, -R2 ;  /* 0x0000000413137c23 */ /* 0x000fe20008010802 */
[--C-:B------:R-:W-:Y:S01]  /*12f40*/  FFMA.FTZ R16, R16, UR4, -R150.reuse ;  /* 0x0000000410107c23 */ /* 0x100fe20008010896 */
[C---:B------:R-:W-:Y:S01]  /*12f50*/  HMMA.16816.F32.BF16 R128, R156.reuse, R154, R128 ;  /* 0x0000009a9c80723c */ /* 0x040fe20000041880 */
[----:B------:R-:W1:Y:S02]  /*12f60*/  LDSM.16.MT88.4 R152, [R206+0x1e000] ;  /* 0x01e00000ce98783b */ /* 0x000e640000004200 */
[----:B------:R5:W-:Y:S02]  /*12f70*/  MUFU.EX2 R194, R15 ;  /* 0x0000000f00c27308 */ /* 0x000be40000000800 */
[--C-:B------:R-:W-:Y:S01]  /*12f80*/  FFMA.FTZ R17, R17, UR4, -R150.reuse ;  /* 0x0000000411117c23 */ /* 0x100fe20008010896 */
[C---:B--2---:R-:W-:Y:S07]  /*12f90*/  HMMA.16816.F32.BF16 R132, R156.reuse, R168, R132 ;  /* 0x000000a89c84723c */ /* 0x044fee0000041884 */
[----:B------:R2:W-:Y:S01]  /*12fa0*/  MUFU.EX2 R191, R12 ;  /* 0x0000000c00bf7308 */ /* 0x0005e20000000800 */
[C---:B----4-:R-:W-:Y:S01]  /*12fb0*/  FMUL.FTZ R14, R3.reuse, R166 ;  /* 0x000000a6030e7220 */ /* 0x050fe20000410000 */
[C---:B------:R-:W-:Y:S01]  /*12fc0*/  HMMA.16816.F32.BF16 R136, R156.reuse, R170, R136 ;  /* 0x000000aa9c88723c */ /* 0x040fe20000041888 */
[----:B------:R-:W4:Y:S02]  /*12fd0*/  LDSM.16.MT88.4 R168, [R204+0x18800] ;  /* 0x01880000cca8783b */ /* 0x000f240000004200 */
[C---:B------:R-:W-:Y:S05]  /*12fe0*/  FMUL.FTZ R142, R3.reuse, R142 ;  /* 0x0000008e038e7220 */ /* 0x040fea0000410000 */
[----:B------:R1:W-:Y:S03]  /*12ff0*/  MUFU.EX2 R190, R13 ;  /* 0x0000000d00be7308 */ /* 0x0003e60000000800 */
[C---:B------:R-:W-:Y:S01]  /*13000*/  FMUL.FTZ R143, R3.reuse, R143 ;  /* 0x0000008f038f7220 */ /* 0x040fe20000410000 */
[C---:B------:R-:W-:Y:S01]  /*13010*/  FMUL.FTZ R140, R0.reuse, R140 ;  /* 0x0000008c008c7220 */ /* 0x040fe20000410000 */
[C---:B------:R-:W-:Y:S01]  /*13020*/  FMUL.FTZ R141, R0.reuse, R141 ;  /* 0x0000008d008d7220 */ /* 0x040fe20000410000 */
[C---:B-----5:R-:W-:Y:S01]  /*13030*/  FMUL.FTZ R15, R3.reuse, R167 ;  /* 0x000000a7030f7220 */ /* 0x060fe20000410000 */
[C---:B------:R-:W-:Y:S03]  /*13040*/  FMUL.FTZ R146, R3.reuse, R146 ;  /* 0x0000009203927220 */ /* 0x040fe60000410000 */
[----:B------:R5:W-:Y:S01]  /*13050*/  MUFU.EX2 R193, R18 ;  /* 0x0000001200c17308 */ /* 0x000be20000000800 */
[C---:B--2---:R-:W-:Y:S01]  /*13060*/  FMUL.FTZ R12, R0.reuse, R164 ;  /* 0x000000a4000c7220 */ /* 0x044fe20000410000 */
[----:B------:R-:W-:Y:S01]  /*13070*/  FMUL.FTZ R147, R3, R147 ;  /* 0x0000009303937220 */ /* 0x000fe20000410000 */
[C---:B------:R-:W-:Y:S01]  /*13080*/  FMUL.FTZ R144, R0.reuse, R144 ;  /* 0x0000009000907220 */ /* 0x040fe20000410000 */
[C---:B---3--:R-:W-:Y:S03]  /*13090*/  HMMA.16816.F32.BF16 R140, R156.reuse, R172, R140 ;  /* 0x000000ac9c8c723c */ /* 0x048fe6000004188c */
[C---:B------:R-:W-:Y:S03]  /*130a0*/  FMUL.FTZ R145, R0.reuse, R145 ;  /* 0x0000009100917220 */ /* 0x040fe60000410000 */
[----:B------:R2:W3:Y:S01]  /*130b0*/  MUFU.EX2 R192, R19 ;  /* 0x0000001300c07308 */ /* 0x0004e20000000800 */
[----:B-1----:R-:W-:Y:S01]  /*130c0*/  FMUL.FTZ R13, R0, R165 ;  /* 0x000000a5000d7220 */ /* 0x002fe20000410000 */
[----:B------:R-:W-:Y:S01]  /*130d0*/  FFMA.FTZ R20, R20, UR4, -R150 ;  /* 0x0000000414147c23 */ /* 0x000fe20008010896 */
[----:B------:R-:W1:Y:S02]  /*130e0*/  LDSM.16.MT88.4 R164, [R206+0x18800] ;  /* 0x01880000cea4783b */ /* 0x000e640000004200 */
[--C-:B------:R-:W-:Y:S01]  /*130f0*/  FFMA.FTZ R22, R22, UR4, -R2.reuse ;  /* 0x0000000416167c23 */ /* 0x100fe20008010802 */
[--C-:B------:R-:W-:Y:S02]  /*13100*/  FFMA.FTZ R23, R23, UR4, -R2.reuse ;  /* 0x0000000417177c23 */ /* 0x100fe40008010802 */
[C---:B------:R-:W-:Y:S02]  /*13110*/  HMMA.16816.F32.BF16 R12, R156.reuse, R174, R12 ;  /* 0x000000ae9c0c723c */ /* 0x040fe4000004180c */
[----:B------:R4:W-:Y:S01]  /*13120*/  MUFU.EX2 R189, R16 ;  /* 0x0000001000bd7308 */ /* 0x0009e20000000800 */
[----:B-----5:R-:W-:Y:S01]  /*13130*/  FMUL.FTZ R18, R3, R162 ;  /* 0x000000a203127220 */ /* 0x020fe20000410000 */
[----:B------:R-:W-:Y:S01]  /*13140*/  LDSM.16.MT88.4 R172, [R206+0x1a800] ;  /* 0x01a80000ceac783b */ /* 0x000fe20000004200 */
[----:B------:R-:W-:Y:S01]  /*13150*/  FFMA.FTZ R2, R35, UR4, -R2 ;  /* 0x0000000423027c23 */ /* 0x000fe20008010802 */
[----:B------:R-:W-:Y:S06]  /*13160*/  FFMA.FTZ R21, R21, UR4, -R150 ;  /* 0x0000000415157c23 */ /* 0x000fec0008010896 */
[----:B------:R5:W5:Y:S01]  /*13170*/  MUFU.EX2 R188, R17 ;  /* 0x0000001100bc7308 */ /* 0x000b620000000800 */
[C---:B--2---:R-:W-:Y:S01]  /*13180*/  FMUL.FTZ R19, R3.reuse, R163 ;  /* 0x000000a303137220 */ /* 0x044fe20000410000 */
[----:B---3--:R-:W-:Y:S01]  /*13190*/  F2FP.BF16.F32.PACK_AB R163, R192, R193 ;  /* 0x000000c1c0a3723e */ /* 0x008fe200000010ff */
[----:B------:R-:W-:Y:S07]  /*131a0*/  FFMA.FTZ R3, R3, R246, R200 ;  /* 0x000000f603037223 */ /* 0x000fee00000100c8 */
[----:B------:R-:W-:Y:S01]  /*131b0*/  MUFU.EX2 R187, R22 ;  /* 0x0000001600bb7308 */ /* 0x000fe20000000800 */
[----:B----4-:R-:W-:Y:S01]  /*131c0*/  FMUL.FTZ R16, R0, R160 ;  /* 0x000000a000107220 */ /* 0x010fe20000410000 */
[----:B------:R-:W-:Y:S08]  /*131d0*/  F2FP.BF16.F32.PACK_AB R160, R190, R191 ;  /* 0x000000bfbea0723e */ /* 0x000ff000000010ff */
[----:B------:R2:W3:Y:S01]  /*131e0*/  MUFU.EX2 R186, R23 ;  /* 0x0000001700ba7308 */ /* 0x0004e20000000800 */
[----:B-----5:R-:W-:Y:S01]  /*131f0*/  FMUL.FTZ R17, R0, R161 ;  /* 0x000000a100117220 */ /* 0x020fe20000410000 */
[----:B------:R-:W-:Y:S02]  /*13200*/  F2FP.BF16.F32.PACK_AB R161, R194, R195 ;  /* 0x000000c3c2a1723e */ /* 0x000fe400000010ff */
[----:B------:R-:W-:Y:S04]  /*13210*/  F2FP.BF16.F32.PACK_AB R162, R188, R189 ;  /* 0x000000bdbca2723e */ /* 0x000fe800000010ff */
[C---:B------:R-:W-:Y:S06]  /*13220*/  HMMA.16816.F32.BF16 R16, R156.reuse, R152, R16 ;  /* 0x000000989c10723c */ /* 0x040fec0000041810 */
[----:B------:R-:W-:Y:S01]  /*13230*/  HMMA.16816.F32.BF16 R144, R156, R154, R144 ;  /* 0x0000009a9c90723c */ /* 0x000fe20000041890 */
[----:B------:R-:W4:Y:S04]  /*13240*/  LDSM.16.MT88.4 R152, [R204+0x1a800] ;  /* 0x01a80000cc98783b */ /* 0x000f280000004200 */
[----:B--2---:R-:W-:Y:S01]  /*13250*/  F2FP.BF16.F32.PACK_AB R23, R184, R185 ;  /* 0x000000b9b817723e */ /* 0x004fe200000010ff */
[C---:B------:R-:W-:Y:S03]  /*13260*/  HMMA.16816.F32.BF16 R4, R160.reuse, R168, R4 ;  /* 0x000000a8a004723c */ /* 0x040fe60000041804 */
[----:B------:R-:W2:Y:S03]  /*13270*/  LDSM.16.MT88.4 R156, [R205+0x1a800] ;  /* 0x01a80000cd9c783b */ /* 0x000ea60000004200 */
[C---:B------:R-:W-:Y:S05]  /*13280*/  HMMA.16816.F32.BF16 R8, R160.reuse, R170, R8 ;  /* 0x000000aaa008723c */ /* 0x040fea0000041808 */
[----:B------:R-:W5:Y:S01]  /*13290*/  LDSM.16.MT88.4 R168, [R207+0x1a800] ;  /* 0x01a80000cfa8783b */ /* 0x000f620000004200 */
[C---:B------:R-:W-:Y:S06]  /*132a0*/  HMMA.16816.F32.BF16 R36, R160.reuse, R176, R36 ;  /* 0x000000b0a024723c */ /* 0x040fec0000041824 */
        /* <DEDUP_REMOVED lines=20> */
[C---:B---3--:R-:W-:Y:S06]  /*133f0*/  HMMA.16816.F32.BF16 R92, R160.reuse, R176, R92 ;  /* 0x000000b0a05c723c */ /* 0x048fec000004185c */
[C---:B------:R-:W-:Y:S01]  /*13400*/  HMMA.16816.F32.BF16 R96, R160.reuse, R178, R96 ;  /* 0x000000b2a060723c */ /* 0x040fe20000041860 */
[----:B------:R-:W3:Y:S05]  /*13410*/  LDSM.16.MT88.4 R176, [R206+0x1e800] ;  /* 0x01e80000ceb0783b */ /* 0x000eea0000004200 */
[C---:B------:R-:W-:Y:S01]  /*13420*/  HMMA.16816.F32.BF16 R100, R160.reuse, R180, R100 ;  /* 0x000000b4a064723c */ /* 0x040fe20000041864 */
[----:B------:R-:W-:Y:S05]  /*13430*/  MUFU.EX2 R181, R24 ;  /* 0x0000001800b57308 */ /* 0x000fea0000000800 */
[C---:B------:R-:W-:Y:S05]  /*13440*/  HMMA.16816.F32.BF16 R104, R160.reuse, R182, R104 ;  /* 0x000000b6a068723c */ /* 0x040fea0000041868 */
[----:B------:R2:W-:Y:S01]  /*13450*/  MUFU.EX2 R183, R20 ;  /* 0x0000001400b77308 */ /* 0x0005e20000000800 */
[C---:B-1----:R-:W-:Y:S09]  /*13460*/  HMMA.16816.F32.BF16 R108, R160.reuse, R164, R108 ;  /* 0x000000a4a06c723c */ /* 0x042ff2000004186c */
[----:B------:R1:W3:Y:S01]  /*13470*/  MUFU.EX2 R182, R21 ;  /* 0x0000001500b67308 */ /* 0x0002e20000000800 */
[C---:B------:R-:W-:Y:S01]  /*13480*/  HMMA.16816.F32.BF16 R112, R160.reuse, R166, R112 ;  /* 0x000000a6a070723c */ /* 0x040fe20000041870 */
[----:B------:R-:W-:Y:S05]  /*13490*/  LDSM.16.MT88.4 R164, [R205+0x19000] ;  /* 0x01900000cda4783b */ /* 0x000fea0000004200 */
[C---:B----4-:R-:W-:Y:S05]  /*134a0*/  HMMA.16816.F32.BF16 R116, R160.reuse, R152, R116 ;  /* 0x00000098a074723c */ /* 0x050fea0000041874 */
[--C-:B--2---:R-:W-:Y:S01]  /*134b0*/  FFMA.FTZ R20, R25, UR4, -R150.reuse ;  /* 0x0000000419147c23 */ /* 0x104fe20008010896 */
[C---:B------:R-:W-:Y:S01]  /*134c0*/  HMMA.16816.F32.BF16 R120, R160.reuse, R154, R120 ;  /* 0x0000009aa078723c */ /* 0x040fe20000041878 */
[----:B------:R-:W2:Y:S02]  /*134d0*/  LDSM.16.MT88.4 R152, [R204+0x19000] ;  /* 0x01900000cc98783b */ /* 0x000ea40000004200 */
[----:B------:R3:W4:Y:S02]  /*134e0*/  MUFU.EX2 R180, R20 ;  /* 0x0000001400b47308 */ /* 0x0007240000000800 */
[----:B-1----:R-:W-:Y:S01]  /*134f0*/  F2FP.BF16.F32.PACK_AB R21, R186, R187 ;  /* 0x000000bbba15723e */ /* 0x002fe200000010ff */
[C---:B------:R-:W-:Y:S03]  /*13500*/  HMMA.16816.F32.BF16 R124, R160.reuse, R156, R124 ;  /* 0x0000009ca07c723c */ /* 0x040fe6000004187c */
[----:B------:R-:W1:Y:S03]  /*13510*/  LDSM.16.MT88.4 R24, [R207+0x19000] ;  /* 0x01900000cf18783b */ /* 0x000e660000004200 */
[C---:B------:R-:W-:Y:S05]  /*13520*/  HMMA.16816.F32.BF16 R128, R160.reuse, R158, R128 ;  /* 0x0000009ea080723c */ /* 0x040fea0000041880 */
[----:B------:R-:W1:Y:S01]  /*13530*/  LDSM.16.MT88.4 R156, [R206+0x19000] ;  /* 0x01900000ce9c783b */ /* 0x000e620000004200 */
[C---:B-----5:R-:W-:Y:S05]  /*13540*/  HMMA.16816.F32.BF16 R132, R160.reuse, R168, R132 ;  /* 0x000000a8a084723c */ /* 0x060fea0000041884 */
[----:B---3--:R-:W-:Y:S01]  /*13550*/  F2FP.BF16.F32.PACK_AB R20, R182, R183 ;  /* 0x000000b7b614723e */ /* 0x008fe200000010ff */
[C---:B------:R-:W-:Y:S01]  /*13560*/  HMMA.16816.F32.BF16 R136, R160.reuse, R170, R136 ;  /* 0x000000aaa088723c */ /* 0x040fe20000041888 */
[----:B------:R-:W-:Y:S04]  /*13570*/  LDSM.16.MT88.4 R168, [R207+0x1b000] ;  /* 0x01b00000cfa8783b */ /* 0x000fe80000004200 */
[----:B----4-:R-:W-:Y:S01]  /*13580*/  F2FP.BF16.F32.PACK_AB R22, R180, R181 ;  /* 0x000000b5b416723e */ /* 0x010fe200000010ff */
[C---:B------:R-:W-:Y:S06]  /*13590*/  HMMA.16816.F32.BF16 R140, R160.reuse, R172, R140 ;  /* 0x000000aca08c723c */ /* 0x040fec000004188c */
[C---:B------:R-:W-:Y:S01]  /*135a0*/  HMMA.16816.F32.BF16 R12, R160.reuse, R174, R12 ;  /* 0x000000aea00c723c */ /* 0x040fe2000004180c */
[----:B------:R-:W-:Y:S05]  /*135b0*/  LDSM.16.MT88.4 R172, [R206+0x1b000] ;  /* 0x01b00000ceac783b */ /* 0x000fea0000004200 */
[C---:B------:R-:W-:Y:S01]  /*135c0*/  HMMA.16816.F32.BF16 R16, R160.reuse, R176, R16 ;  /* 0x000000b0a010723c */ /* 0x040fe20000041810 */
[----:B------:R-:W-:Y:S05]  /*135d0*/  MUFU.EX2 R177, R31 ;  /* 0x0000001f00b17308 */ /* 0x000fea0000000800 */
[----:B------:R-:W-:Y:S01]  /*135e0*/  HMMA.16816.F32.BF16 R144, R160, R178, R144 ;  /* 0x000000b2a090723c */ /* 0x000fe20000041890 */
[----:B------:R-:W3:Y:S04]  /*135f0*/  LDSM.16.MT88.4 R160, [R204+0x1b000] ;  /* 0x01b00000cca0783b */ /* 0x000ee80000004200 */
[----:B------:R-:W4:Y:S01]  /*13600*/  MUFU.EX2 R178, R30 ;  /* 0x0000001e00b27308 */ /* 0x000f220000000800 */
[C---:B--2---:R-:W-:Y:S09]  /*13610*/  HMMA.16816.F32.BF16 R4, R20.reuse, R152, R4 ;  /* 0x000000981404723c */ /* 0x044ff20000041804 */
[----:B------:R-:W-:Y:S01]  /*13620*/  MUFU.EX2 R176, R34 ;  /* 0x0000002200b07308 */ /* 0x000fe20000000800 */
        /* <DEDUP_REMOVED lines=10> */
[----:B------:R-:W4:Y:S05]  /*136d0*/  LDSM.16.MT88.4 R156, [R207+0x1d000] ;  /* 0x01d00000cf9c783b */ /* 0x000f2a0000004200 */
[C---:B---3--:R-:W-:Y:S06]  /*136e0*/  HMMA.16816.F32.BF16 R60, R20.reuse, R160, R60 ;  /* 0x000000a0143c723c */ /* 0x048fec000004183c */
[C---:B------:R-:W-:Y:S01]  /*136f0*/  HMMA.16816.F32.BF16 R64, R20.reuse, R162, R64 ;  /* 0x000000a21440723c */ /* 0x040fe20000041840 */
[----:B------:R-:W3:Y:S05]  /*13700*/  LDSM.16.MT88.4 R160, [R206+0x1d000] ;  /* 0x01d00000cea0783b */ /* 0x000eea0000004200 */
[C---:B--2---:R-:W-:Y:S06]  /*13710*/  HMMA.16816.F32.BF16 R68, R20.reuse, R152, R68 ;  /* 0x000000981444723c */ /* 0x044fec0000041844 */
[C---:B------:R-:W-:Y:S01]  /*13720*/  HMMA.16816.F32.BF16 R72, R20.reuse, R154, R72 ;  /* 0x0000009a1448723c */ /* 0x040fe20000041848 */
[----:B------:R-:W2:Y:S05]  /*13730*/  LDSM.16.MT88.4 R152, [R204+0x1f000] ;  /* 0x01f00000cc98783b */ /* 0x000eaa0000004200 */
[C---:B------:R-:W-:Y:S06]  /*13740*/  HMMA.16816.F32.BF16 R76, R20.reuse, R168, R76 ;  /* 0x000000a8144c723c */ /* 0x040fec000004184c */
[C---:B------:R-:W-:Y:S01]  /*13750*/  HMMA.16816.F32.BF16 R80, R20.reuse, R170, R80 ;  /* 0x000000aa1450723c */ /* 0x040fe20000041850 */
[----:B------:R-:W-:Y:S05]  /*13760*/  LDSM.16.MT88.4 R168, [R204+0x1b800] ;  /* 0x01b80000cca8783b */ /* 0x000fea0000004200 */
[C---:B------:R-:W-:Y:S01]  /*13770*/  HMMA.16816.F32.BF16 R84, R20.reuse, R172, R84 ;  /* 0x000000ac1454723c */ /* 0x040fe20000041854 */
[----:B------:R-:W-:Y:S05]  /*13780*/  MUFU.EX2 R172, R32 ;  /* 0x0000002000ac7308 */ /* 0x000fea0000000800 */
[C---:B------:R-:W-:Y:S05]  /*13790*/  HMMA.16816.F32.BF16 R88, R20.reuse, R174, R88 ;  /* 0x000000ae1458723c */ /* 0x040fea0000041858 */
[----:B------:R-:W-:Y:S01]  /*137a0*/  MUFU.EX2 R174, R28 ;  /* 0x0000001c00ae7308 */ /* 0x000fe20000000800 */
[C---:B-----5:R-:W-:Y:S09]  /*137b0*/  HMMA.16816.F32.BF16 R92, R20.reuse, R164, R92 ;  /* 0x000000a4145c723c */ /* 0x060ff2000004185c */
[----:B------:R5:W2:Y:S01]  /*137c0*/  MUFU.EX2 R175, R2 ;  /* 0x0000000200af7308 */ /* 0x000aa20000000800 */
[C---:B------:R-:W-:Y:S01]  /*137d0*/  HMMA.16816.F32.BF16 R96, R20.reuse, R166, R96 ;  /* 0x000000a61460723c */ /* 0x040fe20000041860 */
[----:B------:R-:W2:Y:S05]  /*137e0*/  LDSM.16.MT88.4 R164, [R205+0x1f000] ;  /* 0x01f00000cda4783b */ /* 0x000eaa0000004200 */
[C---:B-1----:R-:W-:Y:S06]  /*137f0*/  HMMA.16816.F32.BF16 R100, R20.reuse, R24, R100 ;  /* 0x000000181464723c */ /* 0x042fec0000041864 */
[C---:B------:R-:W-:Y:S01]  /*13800*/  HMMA.16816.F32.BF16 R104, R20.reuse, R26, R104 ;  /* 0x0000001a1468723c */ /* 0x040fe20000041868 */
[----:B------:R-:W1:Y:S04]  /*13810*/  LDSM.16.MT88.4 R24, [R207+0x1f000] ;  /* 0x01f00000cf18783b */ /* 0x000e680000004200 */
[--C-:B-----5:R-:W-:Y:S01]  /*13820*/  FFMA.FTZ R2, R29, UR4, -R150.reuse ;  /* 0x000000041d027c23 */ /* 0x120fe20008010896 */
[C---:B----4-:R-:W-:Y:S03]  /*13830*/  HMMA.16816.F32.BF16 R108, R20.reuse, R156, R108 ;  /* 0x0000009c146c723c */ /* 0x050fe6000004186c */
[----:B------:R-:W-:Y:S01]  /*13840*/  LDSM.16.MT88.4 R28, [R204+0x19800] ;  /* 0x01980000cc1c783b */ /* 0x000fe20000004200 */
[----:B------:R4:W5:Y:S01]  /*13850*/  MUFU.EX2 R173, R2 ;  /* 0x0000000200ad7308 */ /* 0x0009620000000800 */
[----:B------:R-:W-:Y:S01]  /*13860*/  FFMA.FTZ R150, R33, UR4, -R150 ;  /* 0x0000000421967c23 */ /* 0x000fe20008010896 */
[C---:B------:R-:W-:Y:S05]  /*13870*/  HMMA.16816.F32.BF16 R112, R20.reuse, R158, R112 ;  /* 0x0000009e1470723c */ /* 0x040fea0000041870 */
[----:B------:R-:W5:Y:S01]  /*13880*/  LDSM.16.MT88.4 R156, [R206+0x1f000] ;  /* 0x01f00000ce9c783b */ /* 0x000f620000004200 */
[C---:B---3--:R-:W-:Y:S02]  /*13890*/  HMMA.16816.F32.BF16 R116, R20.reuse, R160, R116 ;  /* 0x000000a01474723c */ /* 0x048fe40000041874 */
[----:B------:R-:W3:Y:S04]  /*138a0*/  MUFU.EX2 R150, R150 ;  /* 0x0000009600967308 */ /* 0x000ee80000000800 */
[C---:B------:R-:W-:Y:S01]  /*138b0*/  HMMA.16816.F32.BF16 R120, R20.reuse, R162, R120 ;  /* 0x000000a21478723c */ /* 0x040fe20000041878 */
[----:B------:R-:W3:Y:S04]  /*138c0*/  LDSM.16.MT88.4 R160, [R205+0x19800] ;  /* 0x01980000cda0783b */ /* 0x000ee80000004200 */
[----:B----4-:R-:W-:Y:S01]  /*138d0*/  FFMA.FTZ R2, R0, R247, R196 ;  /* 0x000000f700027223 */ /* 0x010fe200000100c4 */
[C---:B--2---:R-:W-:Y:S03]  /*138e0*/  HMMA.16816.F32.BF16 R124, R20.reuse, R152, R124 ;  /* 0x00000098147c723c */ /* 0x044fe6000004187c */
[----:B------:R-:W2:Y:S02]  /*138f0*/  LDSM.16.MT88.4 R32, [R207+0x19800] ;  /* 0x01980000cf20783b */ /* 0x000ea40000004200 */
[----:B------:R-:W-:Y:S01]  /*13900*/  FADD.FTZ R2, R199, R2 ;  /* 0x00000002c7027221 */ /* 0x000fe20000010000 */
[C---:B------:R-:W-:Y:S05]  /*13910*/  HMMA.16816.F32.BF16 R128, R20.reuse, R154, R128 ;  /* 0x0000009a1480723c */ /* 0x040fea0000041880 */
[----:B------:R-:W-:Y:S01]  /*13920*/  FADD.FTZ R0, R203, R3 ;  /* 0x00000003cb007221 */ /* 0x000fe20000010000 */
[C---:B------:R-:W-:Y:S05]  /*13930*/  HMMA.16816.F32.BF16 R132, R20.reuse, R164, R132 ;  /* 0x000000a41484723c */ /* 0x040fea0000041884 */
[----:B------:R-:W-:Y:S01]  /*13940*/  MOV R3, R148 ;  /* 0x0000009400037202 */ /* 0x000fe20000000f00 */
[C---:B------:R-:W-:Y:S01]  /*13950*/  HMMA.16816.F32.BF16 R136, R20.reuse, R166, R136 ;  /* 0x000000a61488723c */ /* 0x040fe20000041888 */
[----:B------:R-:W4:Y:S04]  /*13960*/  LDSM.16.MT88.4 R164, [R206+0x19800] ;  /* 0x01980000cea4783b */ /* 0x000f280000004200 */
[----:B------:R-:W-:Y:S01]  /*13970*/  FADD.FTZ R2, R198, R2 ;  /* 0x00000002c6027221 */ /* 0x000fe20000010000 */
[C---:B-1----:R-:W-:Y:S05]  /*13980*/  HMMA.16816.F32.BF16 R140, R20.reuse, R24, R140 ;  /* 0x00000018148c723c */ /* 0x042fea000004188c */
[----:B------:R-:W-:Y:S01]  /*13990*/  FADD.FTZ R0, R202, R0 ;  /* 0x00000000ca007221 */ /* 0x000fe20000010000 */
[C---:B------:R-:W-:Y:S05]  /*139a0*/  HMMA.16816.F32.BF16 R12, R20.reuse, R26, R12 ;  /* 0x0000001a140c723c */ /* 0x040fea000004180c */
[----:B------:R-:W-:Y:S01]  /*139b0*/  F2FP.BF16.F32.PACK_AB R25, R177, R178 ;  /* 0x000000b2b119723e */ /* 0x000fe200000010ff */
[C---:B-----5:R-:W-:Y:S05]  /*139c0*/  HMMA.16816.F32.BF16 R16, R20.reuse, R156, R16 ;  /* 0x0000009c1410723c */ /* 0x060fea0000041810 */
[----:B------:R-:W-:Y:S01]  /*139d0*/  F2FP.BF16.F32.PACK_AB R27, R175, R176 ;  /* 0x000000b0af1b723e */ /* 0x000fe200000010ff */
[----:B------:R-:W-:Y:S01]  /*139e0*/  HMMA.16816.F32.BF16 R144, R20, R158, R144 ;  /* 0x0000009e1490723c */ /* 0x000fe20000041890 */
[----:B------:R-:W-:Y:S04]  /*139f0*/  LDSM.16.MT88.4 R20, [R206+0x1b800] ;  /* 0x01b80000ce14783b */ /* 0x000fe80000004200 */
[----:B------:R-:W-:Y:S01]  /*13a00*/  F2FP.BF16.F32.PACK_AB R24, R173, R174 ;  /* 0x000000aead18723e */ /* 0x000fe200000010ff */
[----:B------:R-:W-:Y:S01]  /*13a10*/  FADD.FTZ R2, R197, R2 ;  /* 0x00000002c5027221 */ /* 0x000fe20000010000 */
[----:B---3--:R-:W-:Y:S01]  /*13a20*/  F2FP.BF16.F32.PACK_AB R26, R150, R172 ;  /* 0x000000ac961a723e */ /* 0x008fe200000010ff */
[----:B------:R-:W-:Y:S03]  /*13a30*/  FADD.FTZ R0, R201, R0 ;  /* 0x00000000c9007221 */ /* 0x000fe60000010000 */
[----:B------:R-:W-:Y:S01]  /*13a40*/  FADD.FTZ R2, R191, R2 ;  /* 0x00000002bf027221 */ /* 0x000fe20000010000 */
[----:B------:R-:W-:Y:S02]  /*13a50*/  FADD.FTZ R0, R195, R0 ;  /* 0x00000000c3007221 */ /* 0x000fe40000010000 */
[C---:B------:R-:W-:Y:S01]  /*13a60*/  HMMA.16816.F32.BF16 R156, R24.reuse, R28, R4 ;  /* 0x0000001c189c723c */ /* 0x040fe20000041804 */
[----:B------:R-:W1:Y:S04]  /*13a70*/  LDSM.16.MT88.4 R4, [R205+0x1b800] ;  /* 0x01b80000cd04783b */ /* 0x000e680000004200 */
[----:B------:R-:W-:Y:S01]  /*13a80*/  FADD.FTZ R2, R190, R2 ;  /* 0x00000002be027221 */ /* 0x000fe20000010000 */
[C---:B------:R-:W-:Y:S03]  /*13a90*/  HMMA.16816.F32.BF16 R152, R24.reuse, R30, R8 ;  /* 0x0000001e1898723c */ /* 0x040fe60000041808 */
[----:B------:R-:W3:Y:S02]  /*13aa0*/  LDSM.16.MT88.4 R8, [R207+0x1b800] ;  /* 0x01b80000cf08783b */ /* 0x000ee40000004200 */
[----:B------:R-:W-:Y:S01]  /*13ab0*/  FADD.FTZ R0, R194, R0 ;  /* 0x00000000c2007221 */ /* 0x000fe20000010000 */
[C---:B------:R-:W-:Y:S05]  /*13ac0*/  HMMA.16816.F32.BF16 R36, R24.reuse, R160, R36 ;  /* 0x000000a01824723c */ /* 0x040fea0000041824 */
[----:B------:R-:W5:Y:S01]  /*13ad0*/  LDSM.16.MT88.4 R28, [R204+0x1d800] ;  /* 0x01d80000cc1c783b */ /* 0x000f620000004200 */
[C---:B------:R-:W-:Y:S05]  /*13ae0*/  HMMA.16816.F32.BF16 R40, R24.reuse, R162, R40 ;  /* 0x000000a21828723c */ /* 0x040fea0000041828 */
[----:B------:R-:W-:Y:S01]  /*13af0*/  FADD.FTZ R2, R189, R2 ;  /* 0x00000002bd027221 */ /* 0x000fe20000010000 */
[C---:B--2---:R-:W-:Y:S01]  /*13b00*/  HMMA.16816.F32.BF16 R44, R24.reuse, R32, R44 ;  /* 0x00000020182c723c */ /* 0x044fe2000004182c */
[----:B------:R-:W-:Y:S04]  /*13b10*/  LDSM.16.MT88.4 R160, [R207+0x1d800] ;  /* 0x01d80000cfa0783b */ /* 0x000fe80000004200 */
[----:B------:R-:W-:Y:S01]  /*13b20*/  FADD.FTZ R0, R193, R0 ;  /* 0x00000000c1007221 */ /* 0x000fe20000010000 */
[C---:B------:R-:W-:Y:S03]  /*13b30*/  HMMA.16816.F32.BF16 R48, R24.reuse, R34, R48 ;  /* 0x000000221830723c */ /* 0x040fe60000041830 */
[----:B------:R-:W2:Y:S02]  /*13b40*/  LDSM.16.MT88.4 R32, [R205+0x1d800] ;  /* 0x01d80000cd20783b */ /* 0x000ea40000004200 */
[----:B------:R-:W-:Y:S01]  /*13b50*/  FADD.FTZ R2, R188, R2 ;  /* 0x00000002bc027221 */ /* 0x000fe20000010000 */
[C---:B----4-:R-:W-:Y:S05]  /*13b60*/  HMMA.16816.F32.BF16 R52, R24.reuse, R164, R52 ;  /* 0x000000a41834723c */ /* 0x050fea0000041834 */
[----:B------:R-:W-:Y:S01]  /*13b70*/  FADD.FTZ R0, R192, R0 ;  /* 0x00000000c0007221 */ /* 0x000fe20000010000 */
[C---:B------:R-:W-:Y:S01]  /*13b80*/  HMMA.16816.F32.BF16 R56, R24.reuse, R166, R56 ;  /* 0x000000a61838723c */ /* 0x040fe20000041838 */
[----:B------:R-:W-:Y:S04]  /*13b90*/  LDSM.16.MT88.4 R164, [R207+0x1f800] ;  /* 0x01f80000cfa4783b */ /* 0x000fe80000004200 */
[----:B------:R-:W-:Y:S01]  /*13ba0*/  FADD.FTZ R2, R183, R2 ;  /* 0x00000002b7027221 */ /* 0x000fe20000010000 */
[C---:B------:R-:W-:Y:S05]  /*13bb0*/  HMMA.16816.F32.BF16 R60, R24.reuse, R168, R60 ;  /* 0x000000a8183c723c */ /* 0x040fea000004183c */
[----:B------:R-:W-:Y:S01]  /*13bc0*/  FADD.FTZ R0, R187, R0 ;  /* 0x00000000bb007221 */ /* 0x000fe20000010000 */
[C---:B------:R-:W-:Y:S05]  /*13bd0*/  HMMA.16816.F32.BF16 R64, R24.reuse, R170, R64 ;  /* 0x000000aa1840723c */ /* 0x040fea0000041840 */
        /* <DEDUP_REMOVED lines=8> */
[C---:B------:R-:W-:Y:S01]  /*13c60*/  HMMA.16816.F32.BF16 R80, R24.reuse, R10, R80 ;  /* 0x0000000a1850723c */ /* 0x040fe20000041850 */
[----:B------:R-:W3:Y:S04]  /*13c70*/  LDSM.16.MT88.4 R8, [R204+0x1f800] ;  /* 0x01f80000cc08783b */ /* 0x000ee80000004200 */
[----:B------:R-:W-:Y:S01]  /*13c80*/  FADD.FTZ R2, R180, R2 ;  /* 0x00000002b4027221 */ /* 0x000fe20000010000 */
[C---:B------:R-:W-:Y:S05]  /*13c90*/  HMMA.16816.F32.BF16 R84, R24.reuse, R20, R84 ;  /* 0x000000141854723c */ /* 0x040fea0000041854 */
[----:B------:R-:W-:Y:S01]  /*13ca0*/  FADD.FTZ R0, R184, R0 ;  /* 0x00000000b8007221 */ /* 0x000fe20000010000 */
[C---:B------:R-:W-:Y:S01]  /*13cb0*/  HMMA.16816.F32.BF16 R88, R24.reuse, R22, R88 ;  /* 0x000000161858723c */ /* 0x040fe20000041858 */
[----:B------:R-:W4:Y:S04]  /*13cc0*/  LDSM.16.MT88.4 R20, [R205+0x1f800] ;  /* 0x01f80000cd14783b */ /* 0x000f280000004200 */
[----:B------:R-:W-:Y:S01]  /*13cd0*/  FADD.FTZ R2, R174, R2 ;  /* 0x00000002ae027221 */ /* 0x000fe20000010000 */
[C---:B-----5:R-:W-:Y:S05]  /*13ce0*/  HMMA.16816.F32.BF16 R92, R24.reuse, R28, R92 ;  /* 0x0000001c185c723c */ /* 0x060fea000004185c */
[----:B------:R-:W-:Y:S01]  /*13cf0*/  FADD.FTZ R0, R178, R0 ;  /* 0x00000000b2007221 */ /* 0x000fe20000010000 */
[C---:B------:R-:W-:Y:S01]  /*13d00*/  HMMA.16816.F32.BF16 R96, R24.reuse, R30, R96 ;  /* 0x0000001e1860723c */ /* 0x040fe20000041860 */
[----:B------:R-:W5:Y:S04]  /*13d10*/  LDSM.16.MT88.4 R28, [R206+0x1f800] ;  /* 0x01f80000ce1c783b */ /* 0x000f680000004200 */
[----:B------:R-:W-:Y:S01]  /*13d20*/  FADD.FTZ R2, R173, R2 ;  /* 0x00000002ad027221 */ /* 0x000fe20000010000 */
[C---:B--2---:R-:W-:Y:S05]  /*13d30*/  HMMA.16816.F32.BF16 R100, R24.reuse, R32, R100 ;  /* 0x000000201864723c */ /* 0x044fea0000041864 */
[----:B------:R-:W-:Y:S01]  /*13d40*/  FADD.FTZ R0, R177, R0 ;  /* 0x00000000b1007221 */ /* 0x000fe20000010000 */
[C---:B------:R-:W-:Y:S05]  /*13d50*/  HMMA.16816.F32.BF16 R104, R24.reuse, R34, R104 ;  /* 0x000000221868723c */ /* 0x040fea0000041868 */
[----:B------:R-:W-:Y:S01]  /*13d60*/  FADD.FTZ R2, R172, R2 ;  /* 0x00000002ac027221 */ /* 0x000fe20000010000 */
[C---:B------:R-:W-:Y:S05]  /*13d70*/  HMMA.16816.F32.BF16 R108, R24.reuse, R160, R108 ;  /* 0x000000a0186c723c */ /* 0x040fea000004186c */
[----:B------:R-:W-:Y:S01]  /*13d80*/  FADD.FTZ R0, R176, R0 ;  /* 0x00000000b0007221 */ /* 0x000fe20000010000 */
[C---:B------:R-:W-:Y:S05]  /*13d90*/  HMMA.16816.F32.BF16 R112, R24.reuse, R162, R112 ;  /* 0x000000a21870723c */ /* 0x040fea0000041870 */
[----:B------:R-:W-:Y:S01]  /*13da0*/  FADD.FTZ R247, R150, R2 ;  /* 0x0000000296f77221 */ /* 0x000fe20000010000 */
[C---:B-1----:R-:W-:Y:S05]  /*13db0*/  HMMA.16816.F32.BF16 R116, R24.reuse, R4, R116 ;  /* 0x000000041874723c */ /* 0x042fea0000041874 */
[----:B------:R-:W-:Y:S01]  /*13dc0*/  MOV R150, R149 ;  /* 0x0000009500967202 */ /* 0x000fe20000000f00 */
[C---:B------:R-:W-:Y:S05]  /*13dd0*/  HMMA.16816.F32.BF16 R120, R24.reuse, R6, R120 ;  /* 0x000000061878723c */ /* 0x040fea0000041878 */
[----:B------:R-:W-:Y:S01]  /*13de0*/  FADD.FTZ R246, R175, R0 ;  /* 0x00000000aff67221 */ /* 0x000fe20000010000 */
[C---:B---3--:R-:W-:Y:S06]  /*13df0*/  HMMA.16816.F32.BF16 R124, R24.reuse, R8, R124 ;  /* 0x00000008187c723c */ /* 0x048fec000004187c */
[C---:B------:R-:W-:Y:S06]  /*13e00*/  HMMA.16816.F32.BF16 R128, R24.reuse, R10, R128 ;  /* 0x0000000a1880723c */ /* 0x040fec0000041880 */
[C---:B----4-:R-:W-:Y:S06]  /*13e10*/  HMMA.16816.F32.BF16 R132, R24.reuse, R20, R132 ;  /* 0x000000141884723c */ /* 0x050fec0000041884 */
[C---:B------:R-:W-:Y:S06]  /*13e20*/  HMMA.16816.F32.BF16 R136, R24.reuse, R22, R136 ;  /* 0x000000161888723c */ /* 0x040fec0000041888 */
[C---:B------:R-:W-:Y:S06]  /*13e30*/  HMMA.16816.F32.BF16 R140, R24.reuse, R164, R140 ;  /* 0x000000a4188c723c */ /* 0x040fec000004188c */
[C---:B------:R-:W-:Y:S06]  /*13e40*/  HMMA.16816.F32.BF16 R164, R24.reuse, R166, R12 ;  /* 0x000000a618a4723c */ /* 0x040fec000004180c */
[C---:B-----5:R-:W-:Y:S06]  /*13e50*/  HMMA.16816.F32.BF16 R160, R24.reuse, R28, R16 ;  /* 0x0000001c18a0723c */ /* 0x060fec0000041810 */
[----:B------:R-:W-:Y:S01]  /*13e60*/  HMMA.16816.F32.BF16 R144, R24, R30, R144 ;  /* 0x0000001e1890723c */ /* 0x000fe20000041890 */
[----:B------:R-:W-:Y:S11]  /*13e70*/  @!UPT UIADD3 URZ, URZ, URZ, URZ ;  /* 0x0000003f3f3ff290 */ /* 0x000ff6000fffe03f */
[----:B------:R-:W-:Y:S01]  /*13e80*/  @!UPT UIADD3 URZ, URZ, URZ, URZ ;  /* 0x0000003f3f3ff290 */ /* 0x000fe2000fffe03f */
[----:B------:R-:W-:Y:S11]  /*13e90*/  @P4 BRA `(.L_x_303) ;  /* 0xffffffc800604947 */ /* 0x000ff6000383ffff */
.L_x_302:
        /* <DEDUP_REMOVED lines=12> */
[----:B--2---:R-:W-:-:S03]  /*13f60*/  ULEA UR6, UR6, UR4, 0x18 ;  /* 0x0000000406067291 */ /* 0x004fc6000f8ec03f */
[----:B------:R-:W-:Y:S01]  /*13f70*/  @UP0 UMOV UR4, UR8 ;  /* 0x0000000800040c82 */ /* 0x000fe20008000000 */
[----:B-1----:R-:W-:-:S04]  /*13f80*/  SHF.R.S32.HI R10, RZ, 0x1f, R9 ;  /* 0x0000001fff0a7819 */ /* 0x002fc80000011409 */
[CC--:B------:R-:W-:Y:S02]  /*13f90*/  LEA.HI R2, R10.reuse, R9.reuse, RZ, 0x2 ;  /* 0x000000090a027211 */ /* 0x0c0fe400078f10ff */
[----:B------:R-:W-:Y:S02]  /*13fa0*/  LEA.HI R8, R10, R9, RZ, 0x5 ;  /* 0x000000090a087211 */ /* 0x000fe400078f28ff */
[--C-:B------:R-:W-:Y:S02]  /*13fb0*/  SHF.R.S32.HI R3, RZ, 0x2, R2.reuse ;  /* 0x00000002ff037819 */ /* 0x100fe40000011402 */
[----:B------:R-:W-:Y:S02]  /*13fc0*/  SHF.R.S32.HI R0, RZ, 0x1f, R2 ;  /* 0x0000001fff007819 */ /* 0x000fe40000011402 */
[----:B------:R-:W-:Y:S02]  /*13fd0*/  LOP3.LUT R2, R2, 0x3ffffffc, RZ, 0xc0, !PT ;  /* 0x3ffffffc02027812 */ /* 0x000fe400078ec0ff */
[----:B------:R-:W-:-:S02]  /*13fe0*/  LEA.HI R0, R0, R3, RZ, 0x3 ;  /* 0x0000000300007211 */ /* 0x000fc400078f18ff */
[----:B------:R-:W-:Y:S01]  /*13ff0*/  SHF.R.S32.HI R186, RZ, 0x5, R8 ;  /* 0x00000005ffba7819 */ /* 0x000fe20000011408 */
[----:B------:R-:W-:Y:S01]  /*14000*/  IMAD.IADD R2, R9, 0x1, -R2 ;  /* 0x0000000109027824 */ /* 0x000fe200078e0a02 */
[----:B------:R-:W-:-:S03]  /*14010*/  LOP3.LUT R0, R0, 0xfffffff8, RZ, 0xc0, !PT ;  /* 0xfffffff800007812 */ /* 0x000fc600078ec0ff */
[----:B------:R-:W-:Y:S02]  /*14020*/  IMAD R5, R186, 0x200, R2 ;  /* 0x00000200ba057824 */ /* 0x000fe400078e0202 */
[----:B---3--:R-:W-:Y:S01]  /*14030*/  FADD.FTZ R2, R6, R247 ;  /* 0x000000f706027221 */ /* 0x008fe20000010000 */
[----:B------:R-:W-:-:S04]  /*14040*/  IMAD.IADD R0, R3, 0x1, -R0 ;  /* 0x0000000103007824 */ /* 0x000fc800078e0a00 */
[C---:B------:R-:W-:Y:S01]  /*14050*/  IMAD.SHL.U32 R3, R0.reuse, 0x40, RZ ;  /* 0x0000004000037824 */ /* 0x040fe200078e00ff */
[----:B------:R-:W-:-:S04]  /*14060*/  R2P PR, R0, 0x6 ;  /* 0x0000000600007804 */ /* 0x000fc80000000000 */
[----:B------:R-:W-:Y:S02]  /*14070*/  LOP3.LUT R3, R3, 0x1c0, RZ, 0xc0, !PT ;  /* 0x000001c003037812 */ /* 0x000fe400078ec0ff */
[----:B------:R-:W-:Y:S02]  /*14080*/  SEL R172, R172, 0xffffffe0, !P1 ;  /* 0xffffffe0acac7807 */ /* 0x000fe40004800000 */
[----:B------:R-:W-:Y:S01]  /*14090*/  LEA.HI R4, R3, R3, RZ, 0x1d ;  /* 0x0000000303047211 */ /* 0x000fe200078fe8ff */
[----:B----4-:R-:W-:Y:S01]  /*140a0*/  FADD.FTZ R3, R7, R246 ;  /* 0x000000f607037221 */ /* 0x010fe20000010000 */
[----:B------:R-:W-:-:S03]  /*140b0*/  SEL R150, R150, 0xffffffc0, !P2 ;  /* 0xffffffc096967807 */ /* 0x000fc60005000000 */
[----:B------:R-:W-:Y:S01]  /*140c0*/  IMAD.U32 R4, R5, 0x2, R4 ;  /* 0x0000000205047824 */ /* 0x000fe200078e0004 */
[----:B------:R1:W2:Y:S04]  /*140d0*/  SHFL.BFLY PT, R6, R3, 0x1, 0x1f ;  /* 0x0c201f0003067f89 */ /* 0x0002a800000e0000 */
[----:B------:R1:W3:Y:S01]  /*140e0*/  SHFL.BFLY PT, R5, R2, 0x1, 0x1f ;  /* 0x0c201f0002057f89 */ /* 0x0002e200000e0000 */
[----:B------:R-:W-:Y:S01]  /*140f0*/  LEA R30, R4, UR6, 0x1 ;  /* 0x00000006041e7c11 */ /* 0x000fe2000f8e08ff */
[----:B------:R-:W-:Y:S06]  /*14100*/  @P0 BRA `(.L_x_306) ;  /* 0x0000000000200947 */ /* 0x000fec0003800000 */
[----:B------:R-:W4:Y:S01]  /*14110*/  S2UR UR7, SR_CTAID.Y ;  /* 0x00000000000779c3 */ /* 0x000f220000002600 */
[----:B------:R-:W-:Y:S01]  /*14120*/  ULDC.64 UR4, c[0x0][0x290] ;  /* 0x0000a40000047ab9 */ /* 0x000fe20000000a00 */
[----:B----4-:R-:W-:Y:S02]  /*14130*/  USHF.R.S32.HI UR6, URZ, 0x1f, UR7 ;  /* 0x0000001f3f067899 */ /* 0x010fe40008011407 */
[----:B------:R-:W-:Y:S02]  /*14140*/  UIMAD.WIDE.U32 UR8, UR7, UR4, URZ ;  /* 0x00000004070872a5 */ /* 0x000fe4000f8e003f */
[----:B------:R-:W-:-:S04]  /*14150*/  UIMAD UR6, UR6, UR4, URZ ;  /* 0x00000004060672a4 */ /* 0x000fc8000f8e023f */
[----:B------:R-:W-:Y:S01]  /*14160*/  UIMAD UR5, UR7, UR5, UR6 ;  /* 0x00000005070572a4 */ /* 0x000fe2000f8e0206 */
[----:B------:R-:W-:-:S03]  /*14170*/  UMOV UR4, UR8 ;  /* 0x0000000800047c82 */ /* 0x000fc60008000000 */
[----:B------:R-:W-:-:S12]  /*14180*/  UIADD3 UR7, UR9, UR5, URZ ;  /* 0x0000000509077290 */ /* 0x000fd8000fffe03f */
.L_x_306:
[----:B------:R-:W-:Y:S01]  /*14190*/  ULDC.U8 UR5, c[0x0][0x3d8] ;  /* 0x0000f60000057ab9 */ /* 0x000fe20000000000 */
[----:B------:R-:W-:Y:S01]  /*141a0*/  ULDC.U8 UR8, c[0x0][0x3d9] ;  /* 0x0000f64000087ab9 */ /* 0x000fe20000000000 */
[----:B------:R-:W-:Y:S02]  /*141b0*/  ISETP.NE.AND P2, PT, RZ, UR5, PT ;  /* 0x00000005ff007c0c */ /* 0x000fe4000bf45270 */
[----:B-----5:R-:W-:Y:S02]  /*141c0*/  CS2R R168, SRZ ;  /* 0x0000000000a87805 */ /* 0x020fe4000001ff00 */
[----:B------:R-:W-:Y:S02]  /*141d0*/  PLOP3.LUT P6, PT, PT, PT, PT, 0x8, 0x0 ;  /* 0x000000000000781c */ /* 0x000fe40003fce170 */
[----:B------:R-:W-:-:S13]  /*141e0*/  ISETP.NE.OR P0, PT, RZ, UR8, !P2 ;  /* 0x00000008ff007c0c */ /* 0x000fda000d705670 */
[----:B------:R-:W-:Y:S05]  /*141f0*/  @P0 BRA `(.L_x_307) ;  /* 0x0000000000200947 */ /* 0x000fea0003800000 */
[----:B------:R-:W4:Y:S01]  /*14200*/  S2UR UR5, SR_CTAID.Y ;  /* 0x00000000000579c3 */ /* 0x000f220000002600 */
[----:B------:R-:W-:Y:S01]  /*14210*/  ULDC UR6, c[0x0][0x2c4] ;  /* 0x0000b10000067ab9 */ /* 0x000fe20000000800 */
[----:B------:R-:W-:Y:S01]  /*14220*/  PLOP3.LUT P6, PT, PT, PT, PT, 0x80, 0x0 ;  /* 0x000000000000781c */ /* 0x000fe20003fcf070 */
[----:B----4-:R-:W-:-:S04]  /*14230*/  UIMAD UR5, UR5, UR6, URZ ;  /* 0x00000006050572a4 */ /* 0x010fc8000f8e023f */
[----:B------:R-:W-:-:S04]  /*14240*/  USEL UR17, UR5, UR17, !UP0 ;  /* 0x0000001105117287 */ /* 0x000fc8000c000000 */
[----:B------:R-:W-:Y:S02]  /*14250*/  USHF.R.S32.HI UR5, URZ, 0x1f, UR17 ;  /* 0x0000001f3f057899 */ /* 0x000fe40008011411 */
[----:B------:R-:W-:-:S04]  /*14260*/  IMAD.U32 R168, RZ, RZ, UR17 ;  /* 0x00000011ffa87e24 */ /* 0x000fc8000f8e00ff */
[----:B------:R-:W-:-:S07]  /*14270*/  MOV R169, UR5 ;  /* 0x0000000500a97c02 */ /* 0x000fce0008000f00 */
.L_x_307:
[----:B------:R-:W4:Y:S01]  /*14280*/  S2UR UR5, SR_CTAID.X ;  /* 0x00000000000579c3 */ /* 0x000f220000002500 */
[----:B------:R-:W-:Y:S01]  /*14290*/  ISETP.NE.AND P3, PT, RZ, UR8, PT ;  /* 0x00000008ff007c0c */ /* 0x000fe2000bf65270 */
[----:B---3--:R-:W-:Y:S01]  /*142a0*/  FADD.FTZ R151, R2, R5 ;  /* 0x0000000502977221 */ /* 0x008fe20000010000 */
[----:B--2---:R-:W-:Y:S01]  /*142b0*/  FADD.FTZ R170, R3, R6 ;  /* 0x0000000603aa7221 */ /* 0x004fe20000010000 */
[----:B-1----:R-:W-:Y:S01]  /*142c0*/  LEA.HI R3, R10, R9, RZ, 0x3 ;  /* 0x000000090a037211 */ /* 0x002fe200078f18ff */
[----:B------:R-:W-:Y:S01]  /*142d0*/  BSSY B0, `(.L_x_308) ;  /* 0x0000161000007945 */ /* 0x000fe20003800000 */
[----:B------:R-:W-:Y:S02]  /*142e0*/  LOP3.LUT R0, R0, 0x1, RZ, 0xc0, !PT ;  /* 0x0000000100007812 */ /* 0x000fe400078ec0ff */
[----:B------:R-:W-:Y:S02]  /*142f0*/  FSETP.NE.FTZ.AND P5, PT, R151, RZ, PT ;  /* 0x000000ff9700720b */ /* 0x000fe40003fb5000 */
[----:B------:R-:W-:-:S02]  /*14300*/  FSETP.NE.FTZ.AND P4, PT, R170, RZ, PT ;  /* 0x000000ffaa00720b */ /* 0x000fc40003f95000 */
[----:B------:R-:W-:Y:S02]  /*14310*/  SHF.R.S32.HI R2, RZ, 0x3, R3 ;  /* 0x00000003ff027819 */ /* 0x000fe40000011403 */
[----:B------:R-:W-:Y:S01]  /*14320*/  ISETP.NE.U32.AND P1, PT, R0, 0x1, PT ;  /* 0x000000010000780c */ /* 0x000fe20003f25070 */
[----:B------:R-:W1:Y:S01]  /*14330*/  @!P3 LDC R171, c[0x0][0x2c4] ;  /* 0x0000b100ffabbb82 */ /* 0x000e620000000800 */
[----:B------:R-:W-:Y:S02]  /*14340*/  MOV R0, 0x3f800000 ;  /* 0x3f80000000007802 */ /* 0x000fe40000000f00 */
[----:B------:R-:W-:Y:S02]  /*14350*/  PLOP3.LUT P0, PT, PT, PT, PT, 0x8, 0x0 ;  /* 0x000000000000781c */ /* 0x000fe40003f0e170 */
[----:B------:R-:W-:Y:S02]  /*14360*/  @!P3 PLOP3.LUT P0, PT, P2, PT, PT, 0x80, 0x0 ;  /* 0x000000000000b81c */ /* 0x000fe4000170f070 */
[----:B------:R-:W2:Y:S01]  /*14370*/  @P5 MUFU.RCP R0, R151 ;  /* 0x0000009700005308 */ /* 0x000ea20000001000 */
[C---:B------:R-:W-:Y:S01]  /*14380*/  LEA.HI.SX32 R4, R3.reuse, 0x20, 0x1d ;  /* 0x0000002003047811 */ /* 0x040fe200078feaff */
[----:B----4-:R-:W-:Y:S01]  /*14390*/  UIMAD UR6, UR5, -0x80, UR19 ;  /* 0xffffff80050678a4 */ /* 0x010fe2000f8e0213 */
[----:B------:R-:W-:-:S02]  /*143a0*/  LEA.HI.SX32 R3, R3, 0x40, 0x1d ;  /* 0x0000004003037811 */ /* 0x000fc400078feaff */
[C---:B------:R-:W-:Y:S02]  /*143b0*/  IADD3 R35, R30.reuse, -0x10, RZ ;  /* 0xfffffff01e237810 */ /* 0x040fe40007ffe0ff */
[----:B------:R-:W-:Y:S02]  /*143c0*/  @P1 IADD3 R35, R30, 0x10, RZ ;  /* 0x000000101e231810 */ /* 0x000fe40007ffe0ff */
[----:B------:R-:W-:Y:S02]  /*143d0*/  ISETP.GE.AND P2, PT, R2, UR6, PT ;  /* 0x0000000602007c0c */ /* 0x000fe4000bf46270 */
[----:B------:R-:W-:Y:S02]  /*143e0*/  MOV R2, 0x3f800000 ;  /* 0x3f80000000027802 */ /* 0x000fe40000000f00 */
[----:B------:R-:W-:Y:S02]  /*143f0*/  ISETP.GE.AND P1, PT, R4, UR6, PT ;  /* 0x0000000604007c0c */ /* 0x000fe4000bf26270 */
[----:B------:R-:W-:-:S02]  /*14400*/  LOP3.LUT R8, R8, 0xffffffe0, RZ, 0xc0, !PT ;  /* 0xffffffe008087812 */ /* 0x000fc400078ec0ff */
[----:B------:R-:W3:Y:S01]  /*14410*/  @P4 MUFU.RCP R2, R170 ;  /* 0x000000aa00024308 */ /* 0x000ee20000001000 */
[C---:B--2---:R-:W-:Y:S01]  /*14420*/  FMUL.FTZ R185, R0.reuse, R156 ;  /* 0x0000009c00b97220 */ /* 0x044fe20000410000 */
[C---:B------:R-:W-:Y:S01]  /*14430*/  FMUL.FTZ R175, R0.reuse, R157 ;  /* 0x0000009d00af7220 */ /* 0x040fe20000410000 */
[----:B-1----:R-:W1:Y:S01]  /*14440*/  @P0 LDC R171, c[0x0][0x2e4] ;  /* 0x0000b900ffab0b82 */ /* 0x002e620000000800 */
[C---:B------:R-:W-:Y:S01]  /*14450*/  FMUL.FTZ R184, R0.reuse, R152 ;  /* 0x0000009800b87220 */ /* 0x040fe20000410000 */
[C---:B------:R-:W-:Y:S01]  /*14460*/  FMUL.FTZ R180, R0.reuse, R48 ;  /* 0x0000003000b47220 */ /* 0x040fe20000410000 */
[C---:B------:R-:W-:Y:S01]  /*14470*/  FMUL.FTZ R179, R0.reuse, R52 ;  /* 0x0000003400b37220 */ /* 0x040fe20000410000 */
[----:B------:R-:W-:Y:S01]  /*14480*/  ISETP.GE.AND P0, PT, R3, UR6, PT ;  /* 0x0000000603007c0c */ /* 0x000fe2000bf06270 */
        /* <DEDUP_REMOVED lines=9> */
[C---:B---3--:R-:W-:Y:S01]  /*14520*/  FMUL.FTZ R159, R2.reuse, R159 ;  /* 0x0000009f029f7220 */ /* 0x048fe20000410000 */
[----:B------:R-:W-:Y:S01]  /*14530*/  FMUL.FTZ R5, R2, R158 ;  /* 0x0000009e02057220 */ /* 0x000fe20000410000 */
        /* <DEDUP_REMOVED lines=50> */
[C---:B------:R-:W-:Y:S01]  /*14860*/  FMUL.FTZ R155, R2.reuse, R155 ;  /* 0x0000009b029b7220 */ /* 0x040fe20000410000 */
[C---:B------:R-:W-:Y:S01]  /*14870*/  FMUL.FTZ R3, R2.reuse, R154 ;  /* 0x0000009a02037220 */ /* 0x040fe20000410000 */
[----:B------:R-:W-:Y:S01]  /*14880*/  F2FP.BF16.F32.PACK_AB R0, R175, R185 ;  /* 0x000000b9af00723e */ /* 0x000fe200000010ff */
[----:B------:R-:W-:Y:S01]  /*14890*/  FMUL.FTZ R16, R2, R47 ;  /* 0x0000002f02107220 */ /* 0x000fe20000410000 */
[----:B------:R-:W-:Y:S01]  /*148a0*/  IADD3 R187, -R8, R9, RZ ;  /* 0x0000000908bb7210 */ /* 0x000fe20007ffe1ff */
[C---:B------:R-:W-:Y:S01]  /*148b0*/  FMUL.FTZ R7, R2.reuse, R39 ;  /* 0x0000002702077220 */ /* 0x040fe20000410000 */
[C---:B------:R-:W-:Y:S01]  /*148c0*/  FMUL.FTZ R8, R2.reuse, R38 ;  /* 0x0000002602087220 */ /* 0x040fe20000410000 */
[C---:B------:R-:W-:Y:S01]  /*148d0*/  FMUL.FTZ R14, R2.reuse, R51 ;  /* 0x00000033020e7220 */ /* 0x040fe20000410000 */
[C---:B------:R-:W-:Y:S01]  /*148e0*/  FMUL.FTZ R67, R2.reuse, R67 ;  /* 0x0000004302437220 */ /* 0x040fe20000410000 */
[C---:B------:R-:W-:Y:S01]  /*148f0*/  FMUL.FTZ R47, R2.reuse, R66 ;  /* 0x00000042022f7220 */ /* 0x040fe20000410000 */
[----:B------:R-:W-:Y:S01]  /*14900*/  F2FP.BF16.F32.PACK_AB R5, R159, R5 ;  /* 0x000000059f05723e */ /* 0x000fe200000010ff */
        /* <DEDUP_REMOVED lines=56> */
[----:B------:R2:W-:Y:S01]  /*14c90*/  STS [R30], R0 ;  /* 0x000000001e007388 */ /* 0x0005e20000000800 */
[----:B------:R-:W-:-:S02]  /*14ca0*/  F2FP.BF16.F32.PACK_AB R2, R174, R183 ;  /* 0x000000b7ae02723e */ /* 0x000fc400000010ff */
[----:B------:R-:W-:Y:S01]  /*14cb0*/  F2FP.BF16.F32.PACK_AB R8, R7, R8 ;  /* 0x000000080708723e */ /* 0x000fe200000010ff */
[----:B------:R3:W-:Y:S01]  /*14cc0*/  STS [R30+0x400], R5 ;  /* 0x000400051e007388 */ /* 0x0007e20000000800 */
[----:B------:R-:W-:Y:S02]  /*14cd0*/  F2FP.BF16.F32.PACK_AB R47, R67, R47 ;  /* 0x0000002f432f723e */ /* 0x000fe400000010ff */
[----:B------:R-:W-:Y:S01]  /*14ce0*/  F2FP.BF16.F32.PACK_AB R7, R173, R182 ;  /* 0x000000b6ad07723e */ /* 0x000fe200000010ff */
[----:B------:R4:W-:Y:S01]  /*14cf0*/  STS [R35+0x400], R3 ;  /* 0x0004000323007388 */ /* 0x0009e20000000800 */
[----:B------:R-:W-:Y:S02]  /*14d00*/  F2FP.BF16.F32.PACK_AB R6, R9, R6 ;  /* 0x000000060906723e */ /* 0x000fe400000010ff */
[----:B------:R-:W-:Y:S01]  /*14d10*/  IADD3 R67, R172, R35, RZ ;  /* 0x00000023ac437210 */ /* 0x000fe20007ffe0ff */
[----:B------:R5:W-:Y:S01]  /*14d20*/  STS [R35], R4 ;  /* 0x0000000423007388 */ /* 0x000be20000000800 */
[----:B------:R-:W-:-:S02]  /*14d30*/  F2FP.BF16.F32.PACK_AB R9, R157, R181 ;  /* 0x000000b59d09723e */ /* 0x000fc400000010ff */
[----:B------:R-:W-:Y:S02]  /*14d40*/  F2FP.BF16.F32.PACK_AB R10, R16, R10 ;  /* 0x0000000a100a723e */ /* 0x000fe400000010ff */
[----:B------:R-:W-:Y:S02]  /*14d50*/  F2FP.BF16.F32.PACK_AB R56, R156, R180 ;  /* 0x000000b49c38723e */ /* 0x000fe400000010ff */
[----:B------:R-:W-:Y:S02]  /*14d60*/  F2FP.BF16.F32.PACK_AB R55, R14, R50 ;  /* 0x000000320e37723e */ /* 0x000fe400000010ff */
[----:B------:R-:W-:Y:S02]  /*14d70*/  F2FP.BF16.F32.PACK_AB R54, R153, R179 ;  /* 0x000000b39936723e */ /* 0x000fe400000010ff */
[----:B------:R-:W-:Y:S02]  /*14d80*/  F2FP.BF16.F32.PACK_AB R53, R12, R53 ;  /* 0x000000350c35723e */ /* 0x000fe400000010ff */
[----:B--2---:R-:W-:-:S02]  /*14d90*/  IADD3 R0, R30, R172, RZ ;  /* 0x000000ac1e007210 */ /* 0x004fc40007ffe0ff */
[----:B------:R-:W-:Y:S02]  /*14da0*/  F2FP.BF16.F32.PACK_AB R52, R52, R178 ;  /* 0x000000b23434723e */ /* 0x000fe400000010ff */
[----:B------:R-:W-:Y:S01]  /*14db0*/  F2FP.BF16.F32.PACK_AB R51, R59, R51 ;  /* 0x000000333b33723e */ /* 0x000fe200000010ff */
[----:B------:R2:W-:Y:S01]  /*14dc0*/  STS [R0], R2 ;  /* 0x0000000200007388 */ /* 0x0005e20000000800 */
[-C--:B---3--:R-:W-:Y:S02]  /*14dd0*/  IADD3 R5, R67, R150.reuse, RZ ;  /* 0x0000009643057210 */ /* 0x088fe40007ffe0ff */
[----:B----4-:R-:W-:Y:S01]  /*14de0*/  IADD3 R3, R30, R150, RZ ;  /* 0x000000961e037210 */ /* 0x010fe20007ffe0ff */
[----:B------:R3:W-:Y:S01]  /*14df0*/  STS [R0+0x400], R8 ;  /* 0x0004000800007388 */ /* 0x0007e20000000800 */
[----:B------:R-:W-:Y:S02]  /*14e00*/  F2FP.BF16.F32.PACK_AB R50, R152, R177 ;  /* 0x000000b19832723e */ /* 0x000fe400000010ff */
[----:B-----5:R-:W-:Y:S01]  /*14e10*/  IADD3 R4, R150, R35, RZ ;  /* 0x0000002396047210 */ /* 0x020fe20007ffe0ff */
[----:B------:R-:W-:Y:S01]  /*14e20*/  STS [R67], R7 ;  /* 0x0000000743007388 */ /* 0x000fe20000000800 */
[----:B------:R-:W-:-:S02]  /*14e30*/  F2FP.BF16.F32.PACK_AB R49, R63, R49 ;  /* 0x000000313f31723e */ /* 0x000fc400000010ff */
[----:B------:R-:W-:Y:S01]  /*14e40*/  F2FP.BF16.F32.PACK_AB R48, R48, R176 ;  /* 0x000000b03030723e */ /* 0x000fe200000010ff */
[----:B------:R4:W-:Y:S01]  /*14e50*/  STS [R67+0x400], R6 ;  /* 0x0004000643007388 */ /* 0x0009e20000000800 */
[----:B------:R-:W-:Y:S02]  /*14e60*/  F2FP.BF16.F32.PACK_AB R46, R69, R68 ;  /* 0x00000044452e723e */ /* 0x000fe400000010ff */
[----:B------:R-:W-:Y:S01]  /*14e70*/  F2FP.BF16.F32.PACK_AB R45, R71, R45 ;  /* 0x0000002d472d723e */ /* 0x000fe200000010ff */
[----:B------:R5:W-:Y:S01]  /*14e80*/  STS [R3], R9 ;  /* 0x0000000903007388 */ /* 0x000be20000000800 */
[----:B------:R-:W-:Y:S02]  /*14e90*/  F2FP.BF16.F32.PACK_AB R44, R44, R72 ;  /* 0x000000482c2c723e */ /* 0x000fe400000010ff */
[----:B------:R-:W-:Y:S01]  /*14ea0*/  F2FP.BF16.F32.PACK_AB R43, R75, R43 ;  /* 0x0000002b4b2b723e */ /* 0x000fe200000010ff */
[----:B------:R1:W-:Y:S01]  /*14eb0*/  STS [R3+0x400], R10 ;  /* 0x0004000a03007388 */ /* 0x0003e20000000800 */
[----:B------:R-:W-:-:S02]  /*14ec0*/  F2FP.BF16.F32.PACK_AB R42, R77, R76 ;  /* 0x0000004c4d2a723e */ /* 0x000fc400000010ff */
[----:B------:R-:W-:Y:S01]  /*14ed0*/  F2FP.BF16.F32.PACK_AB R41, R79, R41 ;  /* 0x000000294f29723e */ /* 0x000fe200000010ff */
[----:B------:R-:W-:Y:S01]  /*14ee0*/  STS [R4], R56 ;  /* 0x0000003804007388 */ /* 0x000fe20000000800 */
[----:B--2---:R-:W-:Y:S02]  /*14ef0*/  IADD3 R2, R0, R150, RZ ;  /* 0x0000009600027210 */ /* 0x004fe40007ffe0ff */
[----:B------:R-:W-:Y:S01]  /*14f00*/  F2FP.BF16.F32.PACK_AB R40, R40, R80 ;  /* 0x000000502828723e */ /* 0x000fe200000010ff */
[----:B------:R-:W-:Y:S01]  /*14f10*/  STS [R4+0x400], R55 ;  /* 0x0004003704007388 */ /* 0x000fe20000000800 */
[----:B------:R-:W-:Y:S01]  /*14f20*/  F2FP.BF16.F32.PACK_AB R39, R83, R39 ;  /* 0x000000275327723e */ /* 0x000fe200000010ff */
[----:B---3--:R-:W2:Y:S01]  /*14f30*/  @P3 LDC R8, c[0x0][0x2c0] ;  /* 0x0000b000ff083b82 */ /* 0x008ea20000000800 */
[----:B------:R-:W-:Y:S01]  /*14f40*/  F2FP.BF16.F32.PACK_AB R38, R85, R84 ;  /* 0x000000545526723e */ /* 0x000fe200000010ff */
[----:B------:R-:W-:Y:S01]  /*14f50*/  STS [R2], R54 ;  /* 0x0000003602007388 */ /* 0x000fe20000000800 */
[----:B------:R-:W-:-:S02]  /*14f60*/  F2FP.BF16.F32.PACK_AB R37, R87, R37 ;  /* 0x000000255725723e */ /* 0x000fc400000010ff */
[----:B------:R-:W-:Y:S01]  /*14f70*/  F2FP.BF16.F32.PACK_AB R36, R36, R88 ;  /* 0x000000582424723e */ /* 0x000fe200000010ff */
[----:B------:R-:W-:Y:S01]  /*14f80*/  STS [R2+0x400], R53 ;  /* 0x0004003502007388 */ /* 0x000fe20000000800 */
[----:B------:R-:W-:Y:S01]  /*14f90*/  F2FP.BF16.F32.PACK_AB R34, R91, R34 ;  /* 0x000000225b22723e */ /* 0x000fe200000010ff */
[----:B----4-:R-:W3:Y:S01]  /*14fa0*/  @P3 LDC.64 R6, c[0x0][0x2c0] ;  /* 0x0000b000ff063b82 */ /* 0x010ee20000000a00 */
[----:B------:R-:W-:Y:S01]  /*14fb0*/  F2FP.BF16.F32.PACK_AB R33, R33, R92 ;  /* 0x0000005c2121723e */ /* 0x000fe200000010ff */
[----:B------:R-:W-:Y:S01]  /*14fc0*/  STS [R5], R52 ;  /* 0x0000003405007388 */ /* 0x000fe20000000800 */
[----:B------:R-:W-:Y:S02]  /*14fd0*/  F2FP.BF16.F32.PACK_AB R32, R95, R32 ;  /* 0x000000205f20723e */ /* 0x000fe400000010ff */
[----:B------:R-:W-:Y:S01]  /*14fe0*/  F2FP.BF16.F32.PACK_AB R31, R31, R96 ;  /* 0x000000601f1f723e */ /* 0x000fe200000010ff */
[----:B------:R-:W-:Y:S01]  /*14ff0*/  STS [R5+0x400], R51 ;  /* 0x0004003305007388 */ /* 0x000fe20000000800 */
[----:B------:R-:W-:Y:S01]  /*15000*/  F2FP.BF16.F32.PACK_AB R29, R99, R29 ;  /* 0x0000001d631d723e */ /* 0x000fe200000010ff */
[----:B-----5:R-:W4:Y:S01]  /*15010*/  @!P3 LDC R9, c[0x0][0x270] ;  /* 0x00009c00ff09bb82 */ /* 0x020f220000000800 */
[----:B------:R-:W-:Y:S01]  /*15020*/  F2FP.BF16.F32.PACK_AB R28, R28, R100 ;  /* 0x000000641c1c723e */ /* 0x000fe200000010ff */
[----:B------:R-:W-:Y:S01]  /*15030*/  STS [R30+0x4000], R50 ;  /* 0x004000321e007388 */ /* 0x000fe20000000800 */
[----:B------:R-:W-:-:S02]  /*15040*/  F2FP.BF16.F32.PACK_AB R27, R103, R27 ;  /* 0x0000001b671b723e */ /* 0x000fc400000010ff */
[----:B------:R-:W-:Y:S01]  /*15050*/  F2FP.BF16.F32.PACK_AB R26, R26, R104 ;  /* 0x000000681a1a723e */ /* 0x000fe200000010ff */
[----:B------:R-:W-:Y:S01]  /*15060*/  STS [R30+0x4400], R49 ;  /* 0x004400311e007388 */ /* 0x000fe20000000800 */
[----:B------:R-:W-:Y:S01]  /*15070*/  F2FP.BF16.F32.PACK_AB R25, R107, R25 ;  /* 0x000000196b19723e */ /* 0x000fe200000010ff */
[----:B-1----:R-:W1:Y:S01]  /*15080*/  @P5 LDC R10, c[0x0][0x2e8] ;  /* 0x0000ba00ff0a5b82 */ /* 0x002e620000000800 */
[----:B------:R-:W-:Y:S01]  /*15090*/  F2FP.BF16.F32.PACK_AB R24, R24, R108 ;  /* 0x0000006c1818723e */ /* 0x000fe200000010ff */
[----:B------:R-:W-:Y:S01]  /*150a0*/  STS [R35+0x4000], R48 ;  /* 0x0040003023007388 */ /* 0x000fe20000000800 */
[----:B------:R-:W-:Y:S02]  /*150b0*/  F2FP.BF16.F32.PACK_AB R23, R111, R23 ;  /* 0x000000176f17723e */ /* 0x000fe400000010ff */
        /* <DEDUP_REMOVED lines=33> */
[----:B------:R-:W-:Y:S01]  /*152d0*/  @!P3 MOV R8, 0x1 ;  /* 0x000000010008b802 */ /* 0x000fe20000000f00 */
        /* <DEDUP_REMOVED lines=19> */
[----:B------:R3:W-:Y:S01]  /*15410*/  STS [R30+0xc400], R15 ;  /* 0x00c4000f1e007388 */ /* 0x0007e20000000800 */
[----:B-----5:R-:W5:Y:S03]  /*15420*/  S2R R27, SR_TID.X ;  /* 0x00000000001b7919 */ /* 0x020f660000002100 */
[----:B------:R-:W-:Y:S04]  /*15430*/  STS [R35+0xc000], R14 ;  /* 0x00c0000e23007388 */ /* 0x000fe80000000800 */
[----:B------:R-:W-:Y:S04]  /*15440*/  STS [R35+0xc400], R13 ;  /* 0x00c4000d23007388 */ /* 0x000fe80000000800 */
[----:B------:R-:W-:Y:S04]  /*15450*/  STS [R0+0xc000], R12 ;  /* 0x00c0000c00007388 */ /* 0x000fe80000000800 */
[----:B------:R4:W-:Y:S01]  /*15460*/  STS [R0+0xc400], R11 ;  /* 0x00c4000b00007388 */ /* 0x0009e20000000800 */
[----:B--2---:R-:W-:-:S03]  /*15470*/  MOV R16, 0x7f800000 ;  /* 0x7f80000000107802 */ /* 0x004fc60000000f00 */
[----:B------:R-:W-:Y:S01]  /*15480*/  STS [R67+0xc000], R63 ;  /* 0x00c0003f43007388 */ /* 0x000fe20000000800 */
[----:B---3--:R-:W-:-:S03]  /*15490*/  MOV R15, 0x7f800000 ;  /* 0x7f800000000f7802 */ /* 0x008fc60000000f00 */
[----:B------:R-:W-:Y:S04]  /*154a0*/  STS [R67+0xc400], R62 ;  /* 0x00c4003e43007388 */ /* 0x000fe80000000800 */
[----:B------:R-:W-:Y:S04]  /*154b0*/  STS [R3+0xc000], R61 ;  /* 0x00c0003d03007388 */ /* 0x000fe80000000800 */
[----:B------:R2:W-:Y:S01]  /*154c0*/  STS [R3+0xc400], R60 ;  /* 0x00c4003c03007388 */ /* 0x0005e20000000800 */
[----:B-----5:R-:W-:-:S03]  /*154d0*/  SHF.R.S32.HI R17, RZ, 0x1f, R27 ;  /* 0x0000001fff117819 */ /* 0x020fc6000001141b */
[----:B------:R-:W-:Y:S04]  /*154e0*/  STS [R4+0xc000], R59 ;  /* 0x00c0003b04007388 */ /* 0x000fe80000000800 */
[----:B------:R-:W-:Y:S01]  /*154f0*/  STS [R4+0xc400], R58 ;  /* 0x00c4003a04007388 */ /* 0x000fe20000000800 */
[----:B----4-:R-:W-:Y:S01]  /*15500*/  @P3 MOV R0, 0x1 ;  /* 0x0000000100003802 */ /* 0x010fe20000000f00 */
[----:B------:R-:W-:Y:S01]  /*15510*/  @!P3 IMAD R0, R171, R9, RZ ;  /* 0x00000009ab00b224 */ /* 0x000fe200078e02ff */
[----:B------:R-:W3:Y:S01]  /*15520*/  @P4 LDC R11, c[0x0][0x2e8] ;  /* 0x0000ba00ff0b4b82 */ /* 0x000ee20000000800 */
[----:B------:R-:W-:Y:S01]  /*15530*/  STS [R2+0xc000], R57 ;  /* 0x00c0003902007388 */ /* 0x000fe20000000800 */
[----:B------:R-:W-:Y:S03]  /*15540*/  @P5 MUFU.LG2 R9, R151 ;  /* 0x0000009700095308 */ /* 0x000fe60000000c00 */
[----:B------:R4:W-:Y:S04]  /*15550*/  STS [R2+0xc400], R66 ;  /* 0x00c4004202007388 */ /* 0x0009e80000000800 */
[----:B------:R-:W-:Y:S04]  /*15560*/  STS [R5+0xc000], R65 ;  /* 0x00c0004105007388 */ /* 0x000fe80000000800 */
[----:B------:R5:W-:Y:S01]  /*15570*/  STS [R5+0xc400], R64 ;  /* 0x00c4004005007388 */ /* 0x000be20000000800 */
[----:B--2---:R-:W-:Y:S01]  /*15580*/  @P3 IMAD R3, R7, R6, RZ ;  /* 0x0000000607033224 */ /* 0x004fe200078e02ff */
[----:B------:R-:W-:Y:S01]  /*15590*/  @!P3 MOV R3, R171 ;  /* 0x000000ab0003b202 */ /* 0x000fe20000000f00 */
[----:B------:R-:W2:Y:S01]  /*155a0*/  @P4 MUFU.LG2 R7, R170 ;  /* 0x000000aa00074308 */ /* 0x000ea20000000c00 */
[----:B------:R-:W-:Y:S06]  /*155b0*/  BAR.SYNC.DEFER_BLOCKING 0x0 ;  /* 0x0000000000007b1d */ /* 0x000fec0000010000 */
[----:B------:R-:W1:Y:S01]  /*155c0*/  S2R R19, SR_CTAID.Y ;  /* 0x0000000000137919 */ /* 0x000e620000002600 */
[----:B------:R-:W1:Y:S01]  /*155d0*/  S2R R18, SR_CTAID.Z ;  /* 0x0000000000127919 */ /* 0x000e620000002700 */
[----:B----4-:R-:W-:-:S02]  /*155e0*/  LEA.HI R2, R17, R27, RZ, 0x5 ;  /* 0x0000001b11027211 */ /* 0x010fc400078f28ff */
[----:B------:R-:W-:Y:S01]  /*155f0*/  LEA.HI R17, R17, R27, RZ, 0x3 ;  /* 0x0000001b11117211 */ /* 0x000fe200078f18ff */
[----:B--2---:R-:W-:Y:S01]  /*15600*/  @P4 FMUL.FTZ R7, R7, 0.69314718246459960938 ;  /* 0x3f31721807074820 */ /* 0x004fe20000410000 */
[----:B------:R-:W-:-:S03]  /*15610*/  LOP3.LUT R2, R2, 0xffffffe0, RZ, 0xc0, !PT ;  /* 0xffffffe002027812 */ /* 0x000fc600078ec0ff */
[----:B---3--:R-:W-:Y:S01]  /*15620*/  @P4 FFMA.FTZ R15, R148, R11, R7 ;  /* 0x0000000b940f4223 */ /* 0x008fe20000010007 */
[----:B-----5:R-:W-:Y:S01]  /*15630*/  SHF.R.S32.HI R5, RZ, 0x1f, R186 ;  /* 0x0000001fff057819 */ /* 0x020fe200000114ba */
[----:B------:R2:W3:Y:S01]  /*15640*/  LDS.128 R32, [R230+0x3000] ;  /* 0x00300000e6207984 */ /* 0x0004e20000000c00 */
[----:B-1----:R-:W-:Y:S01]  /*15650*/  IMAD R4, R19, R0, RZ ;  /* 0x0000000013047224 */ /* 0x002fe200078e02ff */
[----:B------:R-:W-:Y:S02]  /*15660*/  IADD3 R0, -R2, R27, RZ ;  /* 0x0000001b02007210 */ /* 0x000fe40007ffe1ff */
[----:B------:R-:W-:Y:S02]  /*15670*/  LEA.HI R2, R5, R186, RZ, 0x3 ;  /* 0x000000ba05027211 */ /* 0x000fe400078f18ff */
[----:B------:R-:W-:Y:S02]  /*15680*/  SHF.R.S32.HI R6, RZ, 0x1f, R0 ;  /* 0x0000001fff067819 */ /* 0x000fe40000011400 */
[----:B------:R-:W-:Y:S01]  /*15690*/  SEL R5, R4, RZ, !P6 ;  /* 0x000000ff04057207 */ /* 0x000fe20007000000 */
[----:B------:R-:W-:Y:S01]  /*156a0*/  @P5 FMUL.FTZ R4, R9, 0.69314718246459960938 ;  /* 0x3f31721809045820 */ /* 0x000fe20000410000 */
[----:B------:R-:W-:-:S02]  /*156b0*/  LOP3.LUT P6, RZ, R187, 0x3, RZ, 0xc0, !PT ;  /* 0x00000003bbff7812 */ /* 0x000fc400078cc0ff */
[----:B------:R-:W-:Y:S01]  /*156c0*/  LOP3.LUT R2, R2, 0xffffff8, RZ, 0xc0, !PT ;  /* 0x0ffffff802027812 */ /* 0x000fe200078ec0ff */
[----:B------:R-:W-:Y:S01]  /*156d0*/  @P5 FFMA.FTZ R16, R149, R10, R4 ;  /* 0x0000000a95105223 */ /* 0x000fe20000010004 */
[----:B------:R-:W-:Y:S01]  /*156e0*/  LEA.HI R6, R6, R0, RZ, 0x2 ;  /* 0x0000000006067211 */ /* 0x000fe200078f10ff */
[----:B------:R-:W-:Y:S01]  /*156f0*/  IMAD R0, R8, UR5, RZ ;  /* 0x0000000508007c24 */ /* 0x000fe2000f8e02ff */
[----:B------:R-:W-:Y:S01]  /*15700*/  IADD3 R9, R186, -R2, RZ ;  /* 0x80000002ba097210 */ /* 0x000fe20007ffe0ff */
[----:B------:R-:W-:Y:S01]  /*15710*/  IMAD R2, R18, R3, R5 ;  /* 0x0000000312027224 */ /* 0x000fe200078e0205 */
[----:B------:R-:W-:Y:S02]  /*15720*/  SHF.R.S32.HI R4, RZ, 0x2, R6 ;  /* 0x00000002ff047819 */ /* 0x000fe40000011406 */
[----:B------:R-:W-:Y:S02]  /*15730*/  SHF.L.U32 R0, R0, 0x7, RZ ;  /* 0x0000000700007819 */ /* 0x000fe400000006ff */
[----:B------:R-:W-:-:S02]  /*15740*/  LOP3.LUT R3, R17, 0xfffffff8, RZ, 0xc0, !PT ;  /* 0xfffffff811037812 */ /* 0x000fc400078ec0ff */
[----:B------:R-:W-:Y:S02]  /*15750*/  IADD3 R6, P5, P3, R0, R168, R2 ;  /* 0x000000a800067210 */ /* 0x000fe40007bbe002 */
[----:B------:R-:W-:Y:S02]  /*15760*/  SHF.R.S32.HI R5, RZ, 0x1f, R0 ;  /* 0x0000001fff057819 */ /* 0x000fe40000011400 */
[----:B------:R-:W-:Y:S02]  /*15770*/  SHF.R.S32.HI R2, RZ, 0x1f, R2 ;  /* 0x0000001fff027819 */ /* 0x000fe40000011402 */
[----:B------:R-:W-:Y:S02]  /*15780*/  IADD3 R14, -R3, R27, RZ ;  /* 0x0000001b030e7210 */ /* 0x000fe40007ffe1ff */
[----:B------:R-:W-:Y:S02]  /*15790*/  LEA R0, R9, R4, 0x4 ;  /* 0x0000000409007211 */ /* 0x000fe400078e20ff */
[----:B------:R-:W-:Y:S01]  /*157a0*/  IADD3.X R5, R5, R169, R2, P5, P3 ;  /* 0x000000a905057210 */ /* 0x000fe20002fe6402 */
[----:B--2---:R-:W-:Y:S06]  /*157b0*/  @P6 BRA `(.L_x_309) ;  /* 0x0000000000486947 */ /* 0x004fec0003800000 */
        /* <DEDUP_REMOVED lines=18> */
.L_x_309:
[----:B------:R-:W-:Y:S05]  /*158e0*/  BSYNC B0 ;  /* 0x0000000000007941 */ /* 0x000fea0003800000 */
.L_x_308:
[----:B------:R2:W5:Y:S04]  /*158f0*/  LDL R30, [R1+0xc] ;  /* 0x00000c00011e7983 */ /* 0x0005680000100800 */
[----:B------:R2:W5:Y:S01]  /*15900*/  LDL R31, [R1+0x8] ;  /* 0x00000800011f7983 */ /* 0x0005620000100800 */
[----:B------:R-:W-:Y:S01]  /*15910*/  IMAD.SHL.U32 R28, R14, 0x8, RZ ;  /* 0x000000080e1c7824 */ /* 0x000fe200078e00ff */
[----:B-1----:R-:W-:Y:S01]  /*15920*/  SHF.R.S32.HI R2, RZ, 0x3, R17 ;  /* 0x00000003ff027819 */ /* 0x002fe20000011411 */
[----:B------:R-:W-:Y:S01]  /*15930*/  IMAD.U32 R5, RZ, RZ, UR18 ;  /* 0x00000012ff057e24 */ /* 0x000fe2000f8e00ff */
[----:B------:R-:W-:Y:S01]  /*15940*/  SHF.R.S32.HI R8, RZ, 0x1f, R18 ;  /* 0x0000001fff087819 */ /* 0x000fe20000011412 */
[----:B------:R2:W1:Y:S01]  /*15950*/  LDS.128 R24, [R230] ;  /* 0x00000000e6187984 */ /* 0x0004620000000c00 */
[----:B------:R-:W-:Y:S01]  /*15960*/  SHF.R.S32.HI R4, RZ, 0x1f, R28 ;  /* 0x0000001fff047819 */ /* 0x000fe2000001141c */
[----:B------:R-:W-:Y:S01]  /*15970*/  BSSY B0, `(.L_x_310) ;  /* 0x0000022000007945 */ /* 0x000fe20003800000 */
[----:B------:R-:W-:Y:S01]  /*15980*/  IADD3 R6, P3, R28, UR4, RZ ;  /* 0x000000041c067c10 */ /* 0x000fe2000ff7e0ff */
[----:B------:R-:W-:Y:S01]  /*15990*/  ULDC.64 UR4, c[0x0][0x2a0] ;  /* 0x0000a80000047ab9 */ /* 0x000fe20000000a00 */
[----:B------:R-:W-:Y:S01]  /*159a0*/  IADD3 R0, R2, 0x60, RZ ;  /* 0x0000006002007810 */ /* 0x000fe20007ffe0ff */
[----:B------:R2:W4:Y:S01]  /*159b0*/  LDS.128 R20, [R230+0x4000] ;  /* 0x00400000e6147984 */ /* 0x0005220000000c00 */
[----:B------:R-:W-:-:S02]  /*159c0*/  IADD3.X R7, R4, UR7, RZ, P3, !PT ;  /* 0x0000000704077c10 */ /* 0x000fc40009ffe4ff */
[----:B------:R-:W-:Y:S01]  /*159d0*/  ISETP.GE.AND P3, PT, R0, UR16, PT ;  /* 0x0000001000007c0c */ /* 0x000fe2000bf66270 */
[----:B------:R-:W-:Y:S01]  /*159e0*/  IMAD R0, R8, UR4, RZ ;  /* 0x0000000408007c24 */ /* 0x000fe2000f8e02ff */
[----:B------:R2:W1:Y:S01]  /*159f0*/  LDS.128 R12, [R230+0xc000] ;  /* 0x00c00000e60c7984 */ /* 0x0004620000000c00 */
[----:B------:R-:W-:Y:S01]  /*15a00*/  IMAD.WIDE.U32 R10, R18, UR4, R6 ;  /* 0x00000004120a7c25 */ /* 0x000fe2000f8e0006 */
[----:B------:R-:W-:-:S03]  /*15a10*/  SHF.R.S32.HI R3, RZ, 0x1f, R2 ;  /* 0x0000001fff037819 */ /* 0x000fc60000011402 */
[----:B------:R-:W-:Y:S02]  /*15a20*/  IMAD R0, R18, UR5, R0 ;  /* 0x0000000512007c24 */ /* 0x000fe4000f8e0200 */
[----:B------:R2:W1:Y:S01]  /*15a30*/  LDS.128 R16, [R230+0x8000] ;  /* 0x00800000e6107984 */ /* 0x0004620000000c00 */
[----:B------:R-:W-:-:S04]  /*15a40*/  IMAD.WIDE R4, R5, 0x80, R2 ;  /* 0x0000008005047825 */ /* 0x000fc800078e0202 */
        /* <DEDUP_REMOVED lines=8> */
[----:B-----5:R-:W-:Y:S02]  /*15ad0*/  ISETP.GE.AND P5, PT, R31, UR7, PT ;  /* 0x000000071f007c0c */ /* 0x020fe4000bfa6270 */
[----:B------:R-:W-:Y:S01]  /*15ae0*/  ISETP.GE.AND P4, PT, R252, UR7, PT ;  /* 0x00000007fc007c0c */ /* 0x000fe2000bf86270 */
[----:B------:R-:W-:Y:S01]  /*15af0*/  IMAD R0, R4, UR5, R0 ;  /* 0x0000000504007c24 */ /* 0x000fe2000f8e0200 */
[----:B------:R-:W-:-:S02]  /*15b00*/  ULDC.64 UR4, c[0x0][0x280] ;  /* 0x0000a00000047ab9 */ /* 0x000fc40000000a00 */
[----:B------:R-:W-:Y:S01]  /*15b10*/  LEA R2, P2, R6, UR4, 0x1 ;  /* 0x0000000406027c11 */ /* 0x000fe2000f8408ff */
[----:B------:R-:W-:-:S05]  /*15b20*/  IMAD.IADD R0, R7, 0x1, R0 ;  /* 0x0000000107007824 */ /* 0x000fca00078e0200 */
[----:B------:R-:W-:Y:S02]  /*15b30*/  LEA.HI.X R3, R6, UR5, R0, 0x1, P2 ;  /* 0x0000000506037c11 */ /* 0x000fe400090f0c00 */
[----:B------:R-:W-:-:S03]  /*15b40*/  ISETP.GE.AND P2, PT, R30, UR7, PT ;  /* 0x000000071e007c0c */ /* 0x000fc6000bf46270 */
[----:B-1----:R1:W-:Y:S04]  /*15b50*/  @!P6 STG.E.128 desc[UR30][R2.64], R24 ;  /* 0x000000180200e986 */ /* 0x0023e8000c101d1e */
[----:B----4-:R1:W-:Y:S04]  /*15b60*/  @!P5 STG.E.128 desc[UR30][R2.64+0x80], R20 ;  /* 0x000080140200d986 */ /* 0x0103e8000c101d1e */
[----:B------:R1:W-:Y:S04]  /*15b70*/  @!P4 STG.E.128 desc[UR30][R2.64+0x100], R16 ;  /* 0x000100100200c986 */ /* 0x0003e8000c101d1e */
[----:B------:R1:W-:Y:S02]  /*15b80*/  @!P2 STG.E.128 desc[UR30][R2.64+0x180], R12 ;  /* 0x0001800c0200a986 */ /* 0x0003e4000c101d1e */
.L_x_311:
[----:B------:R-:W-:Y:S05]  /*15b90*/  BSYNC B0 ;  /* 0x0000000000007941 */ /* 0x000fea0003800000 */
.L_x_310:
[----:B-1----:R1:W1:Y:S01]  /*15ba0*/  LDS.128 R24, [R230+0x1000] ;  /* 0x00100000e6187984 */ /* 0x0022620000000c00 */
[----:B------:R-:W-:Y:S03]  /*15bb0*/  BSSY B0, `(.L_x_312) ;  /* 0x000001a000007945 */ /* 0x000fe60003800000 */
[----:B----4-:R4:W1:Y:S04]  /*15bc0*/  LDS.128 R20, [R230+0x5000] ;  /* 0x00500000e6147984 */ /* 0x0108680000000c00 */
[----:B------:R4:W1:Y:S04]  /*15bd0*/  LDS.128 R16, [R230+0x9000] ;  /* 0x00900000e6107984 */ /* 0x0008680000000c00 */
[----:B------:R4:W1:Y:S01]  /*15be0*/  LDS.128 R12, [R230+0xd000] ;  /* 0x00d00000e60c7984 */ /* 0x0008620000000c00 */
[----:B------:R-:W-:Y:S05]  /*15bf0*/  @P1 BRA `(.L_x_313) ;  /* 0x0000000000541947 */ /* 0x000fea0003800000 */
[----:B------:R-:W-:Y:S01]  /*15c00*/  IADD3 R0, P1, R4, 0x20, RZ ;  /* 0x0000002004007810 */ /* 0x000fe20007f3e0ff */
[----:B------:R-:W-:Y:S01]  /*15c10*/  ULDC.64 UR4, c[0x0][0x298] ;  /* 0x0000a60000047ab9 */ /* 0x000fe20000000a00 */
[----:B------:R-:W-:Y:S01]  /*15c20*/  IMAD.MOV.U32 R3, RZ, RZ, R9 ;  /* 0x000000ffff037224 */ /* 0x000fe200078e0009 */
[----:B------:R-:W-:Y:S02]  /*15c30*/  ULDC UR7, c[0x0][0x2d0] ;  /* 0x0000b40000077ab9 */ /* 0x000fe40000000800 */
[----:B------:R-:W-:Y:S01]  /*15c40*/  IMAD.X R2, RZ, RZ, R5, P1 ;  /* 0x000000ffff027224 */ /* 0x000fe200008e0605 */
[----:B------:R-:W-:Y:S02]  /*15c50*/  ISETP.GE.AND P5, PT, R28, UR7, PT ;  /* 0x000000071c007c0c */ /* 0x000fe4000bfa6270 */
[----:B-----5:R-:W-:Y:S01]  /*15c60*/  ISETP.GE.AND P4, PT, R31, UR7, PT ;  /* 0x000000071f007c0c */ /* 0x020fe2000bf86270 */
[----:B------:R-:W-:Y:S01]  /*15c70*/  IMAD R29, R2, UR4, RZ ;  /* 0x00000004021d7c24 */ /* 0x000fe2000f8e02ff */
[----:B------:R-:W-:Y:S01]  /*15c80*/  ISETP.GE.AND P2, PT, R252, UR7, PT ;  /* 0x00000007fc007c0c */ /* 0x000fe2000bf46270 */
[----:B------:R-:W-:Y:S01]  /*15c90*/  IMAD.MOV.U32 R2, RZ, RZ, R10 ;  /* 0x000000ffff027224 */ /* 0x000fe200078e000a */
[----:B------:R-:W-:-:S03]  /*15ca0*/  ISETP.GE.AND P1, PT, R30, UR7, PT ;  /* 0x000000071e007c0c */ /* 0x000fc6000bf26270 */
[----:B------:R-:W-:-:S04]  /*15cb0*/  IMAD.WIDE.U32 R6, R0, UR4, R2 ;  /* 0x0000000400067c25 */ /* 0x000fc8000f8e0002 */
[----:B------:R-:W-:Y:S01]  /*15cc0*/  IMAD R0, R0, UR5, R29 ;  /* 0x0000000500007c24 */ /* 0x000fe2000f8e021d */
[----:B------:R-:W-:Y:S02]  /*15cd0*/  ULDC.64 UR4, c[0x0][0x280] ;  /* 0x0000a00000047ab9 */ /* 0x000fe40000000a00 */
[----:B------:R-:W-:Y:S01]  /*15ce0*/  LEA R2, P6, R6, UR4, 0x1 ;  /* 0x0000000406027c11 */ /* 0x000fe2000f8c08ff */
[----:B------:R-:W-:-:S05]  /*15cf0*/  IMAD.IADD R0, R7, 0x1, R0 ;  /* 0x0000000107007824 */ /* 0x000fca00078e0200 */
[----:B------:R-:W-:-:S05]  /*15d00*/  LEA.HI.X R3, R6, UR5, R0, 0x1, P6 ;  /* 0x0000000506037c11 */ /* 0x000fca000b0f0c00 */
[----:B-1----:R1:W-:Y:S04]  /*15d10*/  @!P5 STG.E.128 desc[UR30][R2.64], R24 ;  /* 0x000000180200d986 */ /* 0x0023e8000c101d1e */
[----:B------:R1:W-:Y:S04]  /*15d20*/  @!P4 STG.E.128 desc[UR30][R2.64+0x80], R20 ;  /* 0x000080140200c986 */ /* 0x0003e8000c101d1e */
[----:B------:R1:W-:Y:S04]  /*15d30*/  @!P2 STG.E.128 desc[UR30][R2.64+0x100], R16 ;  /* 0x000100100200a986 */ /* 0x0003e8000c101d1e */
[----:B------:R1:W-:Y:S02]  /*15d40*/  @!P1 STG.E.128 desc[UR30][R2.64+0x180], R12 ;  /* 0x0001800c02009986 */ /* 0x0003e4000c101d1e */
.L_x_313:
[----:B------:R-:W-:Y:S05]  /*15d50*/  BSYNC B0 ;  /* 0x0000000000007941 */ /* 0x000fea0003800000 */
.L_x_312:
[----:B-1----:R1:W1:Y:S01]  /*15d60*/  LDS.128 R24, [R230+0x2000] ;  /* 0x00200000e6187984 */ /* 0x0022620000000c00 */
[----:B------:R-:W-:Y:S03]  /*15d70*/  BSSY B0, `(.L_x_314) ;  /* 0x000001a000007945 */ /* 0x000fe60003800000 */
[----:B------:R1:W1:Y:S04]  /*15d80*/  LDS.128 R20, [R230+0x6000] ;  /* 0x00600000e6147984 */ /* 0x0002680000000c00 */
        /* <DEDUP_REMOVED lines=24> */
.L_x_315:
[----:B------:R-:W-:Y:S05]  /*15f10*/  BSYNC B0 ;  /* 0x0000000000007941 */ /* 0x000fea0003800000 */
.L_x_314:
[----:B-1----:R1:W1:Y:S04]  /*15f20*/  LDS.128 R16, [R230+0x7000] ;  /* 0x00700000e6107984 */ /* 0x0022680000000c00 */
[----:B------:R1:W1:Y:S04]  /*15f30*/  LDS.128 R12, [R230+0xb000] ;  /* 0x00b00000e60c7984 */ /* 0x0002680000000c00 */
[----:B--2-4-:R-:W2:Y:S01]  /*15f40*/  LDS.128 R228, [R230+0xf000] ;  /* 0x00f00000e6e47984 */ /* 0x014ea20000000c00 */
[----:B------:R-:W-:Y:S05]  /*15f50*/  @P3 EXIT ;  /* 0x000000000000394d */ /* 0x000fea0003800000 */
        /* <DEDUP_REMOVED lines=9> */
[----:B------:R-:W-:-:S04]  /*15ff0*/  IMAD.MOV.U32 R2, RZ, RZ, R10 ;  /* 0x000000ffff027224 */ /* 0x000fc800078e000a */
[----:B------:R-:W-:-:S04]  /*16000*/  IMAD.WIDE.U32 R4, R0, UR4, R2 ;  /* 0x0000000400047c25 */ /* 0x000fc8000f8e0002 */
[----:B------:R-:W-:Y:S01]  /*16010*/  IMAD R0, R0, UR5, R6 ;  /* 0x0000000500007c24 */ /* 0x000fe2000f8e0206 */
[----:B------:R-:W-:Y:S02]  /*16020*/  ULDC.64 UR4, c[0x0][0x280] ;  /* 0x0000a00000047ab9 */ /* 0x000fe40000000a00 */
[----:B------:R-:W-:Y:S01]  /*16030*/  LEA R2, P0, R4, UR4, 0x1 ;  /* 0x0000000404027c11 */ /* 0x000fe2000f8008ff */
[----:B------:R-:W-:-:S05]  /*16040*/  IMAD.IADD R0, R5, 0x1, R0 ;  /* 0x0000000105007824 */ /* 0x000fca00078e0200 */
[----:B------:R-:W-:Y:S02]  /*16050*/  LEA.HI.X R3, R4, UR5, R0, 0x1, P0 ;  /* 0x0000000504037c11 */ /* 0x000fe400080f0c00 */
[----:B------:R-:W-:-:S03]  /*16060*/  ISETP.GE.AND P0, PT, R30, UR6, PT ;  /* 0x000000061e007c0c */ /* 0x000fc6000bf06270 */
[----:B---3--:R3:W-:Y:S04]  /*16070*/  @!P3 STG.E.128 desc[UR30][R2.64], R32 ;  /* 0x000000200200b986 */ /* 0x0087e8000c101d1e */
[----:B-1----:R3:W-:Y:S04]  /*16080*/  @!P2 STG.E.128 desc[UR30][R2.64+0x80], R16 ;  /* 0x000080100200a986 */ /* 0x0027e8000c101d1e */
[----:B------:R3:W-:Y:S02]  /*16090*/  @!P1 STG.E.128 desc[UR30][R2.64+0x100], R12 ;  /* 0x0001000c02009986 */ /* 0x0007e4000c101d1e */
[----:B------:R-:W-:Y:S05]  /*160a0*/  @P0 EXIT ;  /* 0x000000000000094d */ /* 0x000fea0003800000 */
[----:B--2---:R-:W-:Y:S01]  /*160b0*/  STG.E.128 desc[UR30][R2.64+0x180], R228 ;  /* 0x000180e402007986 */ /* 0x004fe2000c101d1e */
[----:B------:R-:W-:Y:S05]  /*160c0*/  EXIT ;  /* 0x000000000000794d */ /* 0x000fea0003800000 */
.L_x_272:
        /* <DEDUP_REMOVED lines=27> */
[----:B------:R-:W-:Y:S01]  /*16280*/  VIADD R14, R10, 0x20 ;  /* 0x000000200a0e7836 */ /* 0x000fe20000000000 */
[----:B------:R-:W-:Y:S01]  /*16290*/  @UP2 ULDC.64 UR4, c[0x0][0x2c0] ;  /* 0x0000b00000042ab9 */ /* 0x000fe20000000a00 */
[----:B------:R-:W-:Y:S01]  /*162a0*/  @!UP2 ULDC UR9, c[0x0][0x270] ;  /* 0x00009c000009aab9 */ /* 0x000fe20000000800 */
[----:B------:R-:W-:Y:S01]  /*162b0*/  UISETP.NE.OR UP3, UPT, UR8, URZ, !UP3 ;  /* 0x0000003f0800728c */ /* 0x000fe2000df65670 */
[----:B------:R-:W-:Y:S01]  /*162c0*/  IMAD.WIDE R6, R6, 0x80, R10 ;  /* 0x0000008006067825 */ /* 0x000fe200078e020a */
[----:B------:R-:W-:Y:S01]  /*162d0*/  @UP2 UMOV UR15, 0x1 ;  /* 0x00000001000f2882 */ /* 0x000fe20000000000 */
[----:B------:R-:W-:Y:S01]  /*162e0*/  @!UP2 ULDC UR8, c[0x0][0x2c4] ;  /* 0x0000b1000008aab9 */ /* 0x000fe20000000800 */
[----:B------:R-:W-:Y:S01]  /*162f0*/  UISETP.NE.OR UP1, UPT, UR17, -0x1, UP3 ;  /* 0xffffffff1100788c */ /* 0x000fe20009f25670 */
[----:B------:R-:W-:Y:S01]  /*16300*/  IADD3 R16, R10, 0x40, RZ ;  /* 0x000000400a107810 */ /* 0x000fe20007ffe0ff */
[----:B------:R-:W-:Y:S01]  /*16310*/  @UP0 ULDC UR8, c[0x0][0x2e4] ;  /* 0x0000b90000080ab9 */ /* 0x000fe20000000800 */
[----:B------:R-:W-:Y:S01]  /*16320*/  @UP4 UIMAD UR7, UR17, UR7, UR11 ;  /* 0x00000007110742a4 */ /* 0x000fe2000f8e020b */
[C---:B------:R-:W-:Y:S01]  /*16330*/  VIADD R19, R0.reuse, 0x40 ;  /* 0x0000004000137836 */ /* 0x040fe20000000000 */
        /* <DEDUP_REMOVED lines=50> */
.L_x_317:
[----:B------:R-:W-:Y:S05]  /*16660*/  BSYNC B0 ;  /* 0x0000000000007941 */ /* 0x000fea0003800000 */
.L_x_316:
[----:B------:R-:W-:Y:S01]  /*16670*/  BSSY B0, `(.L_x_318) ;  /* 0x0000019000007945 */ /* 0x000fe20003800000 */
[----:B------:R-:W-:Y:S02]  /*16680*/  ISETP.GE.AND P1, PT, R16, UR19, PT ;  /* 0x0000001310007c0c */ /* 0x000fe4000bf26270 */
[----:B------:R-:W-:Y:S01]  /*16690*/  IADD3 R15, R10, 0x60, RZ ;  /* 0x000000600a0f7810 */ /* 0x000fe20007ffe0ff */
[----:B------:R-:W-:Y:S05]  /*166a0*/  @P0 BRA `(.L_x_319) ;  /* 0x0000000000540947 */ /* 0x000fea0003800000 */
[----:B-1----:R-:W-:Y:S01]  /*166b0*/  IADD3 R2, P0, R6, 0x20, RZ ;  /* 0x0000002006027810 */ /* 0x002fe20007f1e0ff */
        /* <DEDUP_REMOVED lines=20> */
.L_x_319:
[----:B------:R-:W-:Y:S05]  /*16800*/  BSYNC B0 ;  /* 0x0000000000007941 */ /* 0x000fea0003800000 */
.L_x_318:
[----:B------:R-:W-:Y:S01]  /*16810*/  BSSY B0, `(.L_x_320) ;  /* 0x0000018000007945 */ /* 0x000fe20003800000 */
[----:B------:R-:W-:-:S03]  /*16820*/  ISETP.GE.AND P0, PT, R15, UR19, PT ;  /* 0x000000130f007c0c */ /* 0x000fc6000bf06270 */
[----:B------:R-:W-:Y:S10]  /*16830*/  @P1 BRA `(.L_x_321) ;  /* 0x0000000000541947 */ /* 0x000ff40003800000 */
[----:B-12---:R-:W-:Y:S01]  /*16840*/  IADD3 R2, P1, R6, 0x40, RZ ;  /* 0x0000004006027810 */ /* 0x006fe20007f3e0ff */
        /* <DEDUP_REMOVED lines=20> */
.L_x_321:
[----:B------:R-:W-:Y:S05]  /*16990*/  BSYNC B0 ;  /* 0x0000000000007941 */ /* 0x000fea0003800000 */
.L_x_320:
        /* <DEDUP_REMOVED lines=8> */
[----:B-123--:R-:W-:Y:S01]  /*16a20*/  IMAD.MOV.U32 R2, RZ, RZ, R12 ;  /* 0x000000ffff027224 */ /* 0x00efe200078e000c */
[----:B------:R-:W-:Y:S01]  /*16a30*/  ULDC UR7, c[0x0][0x2d0] ;  /* 0x0000b40000077ab9 */ /* 0x000fe20000000800 */
[----:B------:R-:W-:Y:S01]  /*16a40*/  IMAD.MOV.U32 R3, RZ, RZ, R9 ;  /* 0x000000ffff037224 */ /* 0x000fe200078e0009 */
[----:B------:R-:W-:Y:S01]  /*16a50*/  ISETP.GE.AND P2, PT, R19, UR7, PT ;  /* 0x0000000713007c0c */ /* 0x000fe2000bf46270 */
[----:B------:R-:W-:Y:S01]  /*16a60*/  IMAD.X R6, RZ, RZ, R7, P0 ;  /* 0x000000ffff067224 */ /* 0x000fe200000e0607 */
[----:B------:R-:W-:Y:S01]  /*16a70*/  ISETP.GE.AND P0, PT, R0, UR7, PT ;  /* 0x0000000700007c0c */ /* 0x000fe2000bf06270 */
[----:B------:R-:W-:-:S04]  /*16a80*/  IMAD.WIDE.U32 R4, R8, UR4, R2 ;  /* 0x0000000408047c25 */ /* 0x000fc8000f8e0002 */
        /* <DEDUP_REMOVED lines=12> */
.L_x_323:
[----:B------:R-:W-:Y:S05]  /*16b50*/  BSYNC B0 ;  /* 0x0000000000007941 */ /* 0x000fea0003800000 */
.L_x_322:
[----:B------:R-:W-:Y:S04]  /*16b60*/  BSSY B0, `(.L_x_324) ;  /* 0x000000a000007945 */ /* 0x000fe80003800000 */
[----:B------:R-:W-:Y:S05]  /*16b70*/  @P6 BRA `(.L_x_325) ;  /* 0x0000000000206947 */ /* 0x000fea0003800000 */
[----:B------:R-:W-:Y:S01]  /*16b80*/  IMAD R0, R10, UR16, RZ ;  /* 0x000000100a007c24 */ /* 0x000fe2000f8e02ff */
[----:B------:R-:W-:-:S04]  /*16b90*/  ULDC.64 UR4, c[0x0][0x2b0] ;  /* 0x0000ac0000047ab9 */ /* 0x000fc80000000a00 */
[----:B-1234-:R-:W-:-:S04]  /*16ba0*/  IADD3 R3, P0, R0, UR6, RZ ;  /* 0x0000000600037c10 */ /* 0x01efc8000ff1e0ff */
[----:B------:R-:W-:Y:S02]  /*16bb0*/  LEA.HI.X.SX32 R0, R0, UR20, 0x1, P0 ;  /* 0x0000001400007c11 */ /* 0x000fe400080f0eff */
[----:B------:R-:W-:-:S04]  /*16bc0*/  LEA R2, P0, R3, UR4, 0x2 ;  /* 0x0000000403027c11 */ /* 0x000fc8000f8010ff */
[----:B------:R-:W-:Y:S01]  /*16bd0*/  LEA.HI.X R3, R3, UR5, R0, 0x2, P0 ;  /* 0x0000000503037c11 */ /* 0x000fe200080f1400 */
[----:B------:R-:W-:-:S05]  /*16be0*/  IMAD.MOV.U32 R0, RZ, RZ, 0x7f800000 ;  /* 0x7f800000ff007424 */ /* 0x000fca00078e00ff */
[----:B------:R1:W-:Y:S03]  /*16bf0*/  STG.E desc[UR30][R2.64], R0 ;  /* 0x0000000002007986 */ /* 0x0003e6000c10191e */
.L_x_325:
[----:B------:R-:W-:Y:S05]  /*16c00*/  BSYNC B0 ;  /* 0x0000000000007941 */ /* 0x000fea0003800000 */
.L_x_324:
[----:B------:R-:W-:Y:S04]  /*16c10*/  BSSY B0, `(.L_x_326) ;  /* 0x000000a000007945 */ /* 0x000fe80003800000 */
[----:B------:R-:W-:Y:S05]  /*16c20*/  @P5 BRA `(.L_x_327) ;  /* 0x0000000000205947 */ /* 0x000fea0003800000 */
[----:B-1----:R-:W-:Y:S01]  /*16c30*/  IMAD R0, R14, UR16, RZ ;  /* 0x000000100e007c24 */ /* 0x002fe2000f8e02ff */
[----:B------:R-:W-:-:S04]  /*16c40*/  ULDC.64 UR4, c[0x0][0x2b0] ;  /* 0x0000ac0000047ab9 */ /* 0x000fc80000000a00 */
[----:B--234-:R-:W-:-:S04]  /*16c50*/  IADD3 R3, P0, R0, UR6, RZ ;  /* 0x0000000600037c10 */ /* 0x01cfc8000ff1e0ff */
[----:B------:R-:W-:Y:S02]  /*16c60*/  LEA.HI.X.SX32 R0, R0, UR20, 0x1, P0 ;  /* 0x0000001400007c11 */ /* 0x000fe400080f0eff */
[----:B------:R-:W-:-:S04]  /*16c70*/  LEA R2, P0, R3, UR4, 0x2 ;  /* 0x0000000403027c11 */ /* 0x000fc8000f8010ff */
[----:B------:R-:W-:Y:S01]  /*16c80*/  LEA.HI.X R3, R3, UR5, R0, 0x2, P0 ;  /* 0x0000000503037c11 */ /* 0x000fe200080f1400 */
[----:B------:R-:W-:-:S05]  /*16c90*/  IMAD.MOV.U32 R0, RZ, RZ, 0x7f800000 ;  /* 0x7f800000ff007424 */ /* 0x000fca00078e00ff */
[----:B------:R1:W-:Y:S03]  /*16ca0*/  STG.E desc[UR30][R2.64], R0 ;  /* 0x0000000002007986 */ /* 0x0003e6000c10191e */
.L_x_327:
[----:B------:R-:W-:Y:S05]  /*16cb0*/  BSYNC B0 ;  /* 0x0000000000007941 */ /* 0x000fea0003800000 */
.L_x_326:
        /* <DEDUP_REMOVED lines=10> */
.L_x_329:
[----:B------:R-:W-:Y:S05]  /*16d60*/  BSYNC B0 ;  /* 0x0000000000007941 */ /* 0x000fea0003800000 */
.L_x_328:
[----:B------:R-:W-:Y:S05]  /*16d70*/  @P3 EXIT ;  /* 0x000000000000394d */ /* 0x000fea0003800000 */
[----:B-1----:R-:W-:Y:S01]  /*16d80*/  IMAD R0, R15, UR16, RZ ;  /* 0x000000100f007c24 */ /* 0x002fe2000f8e02ff */
[----:B------:R-:W-:-:S04]  /*16d90*/  ULDC.64 UR4, c[0x0][0x2b0] ;  /* 0x0000ac0000047ab9 */ /* 0x000fc80000000a00 */
[----:B--234-:R-:W-:-:S04]  /*16da0*/  IADD3 R3, P0, R0, UR6, RZ ;  /* 0x0000000600037c10 */ /* 0x01cfc8000ff1e0ff */
[----:B------:R-:W-:Y:S02]  /*16db0*/  LEA.HI.X.SX32 R0, R0, UR20, 0x1, P0 ;  /* 0x0000001400007c11 */ /* 0x000fe400080f0eff */
[----:B------:R-:W-:-:S04]  /*16dc0*/  LEA R2, P0, R3, UR4, 0x2 ;  /* 0x0000000403027c11 */ /* 0x000fc8000f8010ff */
[----:B------:R-:W-:Y:S01]  /*16dd0*/  LEA.HI.X R3, R3, UR5, R0, 0x2, P0 ;  /* 0x0000000503037c11 */ /* 0x000fe200080f1400 */
[----:B------:R-:W-:-:S05]  /*16de0*/  IMAD.MOV.U32 R0, RZ, RZ, 0x7f800000 ;  /* 0x7f800000ff007424 */ /* 0x000fca00078e00ff */
[----:B------:R-:W-:Y:S01]  /*16df0*/  STG.E desc[UR30][R2.64], R0 ;  /* 0x0000000002007986 */ /* 0x000fe2000c10191e */
[----:B------:R-:W-:Y:S05]  /*16e00*/  EXIT ;  /* 0x000000000000794d */ /* 0x000fea0003800000 */
.L_x_330:
        /* <DEDUP_REMOVED lines=15> */
.L_x_1262:


//--------------------- .text._ZN5flash16flash_fwd_kernelI23Flash_fwd_kernel_traitsILi256ELi64ELi64ELi4ELb0ELb0EN7cutlass10bfloat16_tE19Flash_kernel_traitsILi256ELi64ELi64ELi4ES3_EELb1ELb1ELb0ELb0ELb0ELb0ELb0ELb0EEEvNS_16Flash_fwd_paramsE --------------------------
	.section	.text._ZN5flash16flash_fwd_kernelI23Flash_fwd_kernel_traitsILi256ELi64ELi64ELi4ELb0ELb0EN7cutlass10bfloat16_tE19Flash_kernel_traitsILi256ELi64ELi64ELi4ES3_EELb1ELb1ELb0ELb0ELb0ELb0ELb0ELb0EEEvNS_16Flash_fwd_paramsE,"ax",@progbits
	.align	128
        .global         _ZN5flash16flash_fwd_kernelI23Flash_fwd_kernel_traitsILi256ELi64ELi64ELi4ELb0ELb0EN7cutlass10bfloat16_tE19Flash_kernel_traitsILi256ELi64ELi64ELi4ES3_EELb1ELb1ELb0ELb0ELb0ELb0ELb0ELb0EEEvNS_16Flash_fwd_paramsE
        .type           _ZN5flash16flash_fwd_kernelI23Flash_fwd_kernel_traitsILi256ELi64ELi64ELi4ELb0ELb0EN7cutlass10bfloat16_tE19Flash_kernel_traitsILi256ELi64ELi64ELi4ES3_EELb1ELb1ELb0ELb0ELb0ELb0ELb0ELb0EEEvNS_16Flash_fwd_paramsE,@function
        .size           _ZN5flash16flash_fwd_kernelI23Flash_fwd_kernel_traitsILi256ELi64ELi64ELi4ELb0ELb0EN7cutlass10bfloat16_tE19Flash_kernel_traitsILi256ELi64ELi64ELi4ES3_EELb1ELb1ELb0ELb0ELb0ELb0ELb0ELb0EEEvNS_16Flash_fwd_paramsE,(.L_x_1263 - _ZN5flash16flash_fwd_kernelI23Flash_fwd_kernel_traitsILi256ELi64ELi64ELi4ELb0ELb0EN7cutlass10bfloat16_tE19Flash_kernel_traitsILi256ELi64ELi64ELi4ES3_EELb1ELb1ELb0ELb0ELb0ELb0ELb0ELb0EEEvNS_16Flash_fwd_paramsE)
        .other          _ZN5flash16flash_fwd_kernelI23Flash_fwd_kernel_traitsILi256ELi64ELi64ELi4ELb0ELb0EN7cutlass10bfloat16_tE19Flash_kernel_traitsILi256ELi64ELi64ELi4ES3_EELb1ELb1ELb0ELb0ELb0ELb0ELb0ELb0EEEvNS_16Flash_fwd_paramsE,@"STO_CUDA_ENTRY STV_DEFAULT"
_ZN5flash16flash_fwd_kernelI23Flash_fwd_kernel_traitsILi256ELi64ELi64ELi4ELb0ELb0EN7cutlass10bfloat16_tE19Flash_kernel_traitsILi256ELi64ELi64ELi4ES3_EELb1ELb1ELb0ELb0ELb0ELb0ELb0ELb0EEEvNS_16Flash_fwd_paramsE:
.text._ZN5flash16flash_fwd_kernelI23Flash_fwd_kernel_traitsILi256ELi64ELi64ELi4ELb0ELb0EN7cutlass10bfloat16_tE19Flash_kernel_traitsILi256ELi64ELi64ELi4ES3_EELb1ELb1ELb0ELb0ELb0ELb0ELb0ELb0EEEvNS_16Flash_fwd_paramsE:
[----:B------:R-:W1:Y:S08]  /*0000*/  LDC R1, c[0x0][0x28] ;  /* 0x00000a00ff017b82 */ /* 0x000e700000000800 */
[----:B------:R-:W2:Y:S01]  /*0010*/  LDC R165, c[0x0][0x3a8] ;  /* 0x0000ea00ffa57b82 */ /* 0x000ea20000000800 */
[----:B------:R-:W-:Y:S01]  /*0020*/  ULDC.U8 UR4, c[0x0][0x3b4] ;  /* 0x0000ed0000047ab9 */ /* 0x000fe20000000000 */
[----:B------:R-:W-:Y:S01]  /*0030*/  ULDC.64 UR32, c[0x0][0x3a0] ;  /* 0x0000e80000207ab9 */ /* 0x000fe20000000a00 */
[----:B------:R-:W-:Y:S01]  /*0040*/  ISETP.NE.AND P2, PT, RZ, UR4, PT ;  /* 0x00000004ff007c0c */ /* 0x000fe2000bf45270 */
[----:B------:R-:W-:Y:S01]  /*0050*/  IMAD.U32 R8, RZ, RZ, UR32 ;  /* 0x00000020ff087e24 */ /* 0x000fe2000f8e00ff */
[----:B------:R-:W-:Y:S01]  /*0060*/  ULDC.64 UR28, c[0x0][0x208] ;  /* 0x00008200001c7ab9 */ /* 0x000fe20000000a00 */
[----:B------:R-:W-:-:S02]  /*0070*/  IMAD.U32 R9, RZ, RZ, UR33 ;  /* 0x00000021ff097e24 */ /* 0x000fc4000f8e00ff */
[----:B------:R-:W3:Y:S01]  /*0080*/  LDC R2, c[0x0][0x3ac] ;  /* 0x0000eb00ff027b82 */ /* 0x000ee20000000800 */
[----:B------:R-:W4:Y:S01]  /*0090*/  S2R R82, SR_TID.X ;  /* 0x0000000000527919 */ /* 0x000f220000002100 */
[----:B------:R-:W-:Y:S01]  /*00a0*/  ULDC.64 UR6, c[0x0][0x2f0] ;  /* 0x0000bc0000067ab9 */ /* 0x000fe20000000a00 */
[----:B------:R-:W-:Y:S01]  /*00b0*/  ULDC.64 UR10, c[0x0][0x2f0] ;  /* 0x0000bc00000a7ab9 */ /* 0x000fe20000000a00 */
[----:B-1----:R-:W-:-:S04]  /*00c0*/  VIADD R1, R1, 0xffffffe0 ;  /* 0xffffffe001017836 */ /* 0x002fc80000000000 */
[----:B------:R-:W5:Y:S01]  /*00d0*/  @P2 LDG.E.64 R8, desc[UR28][R8.64] ;  /* 0x0000001c08082981 */ /* 0x000f62000c1e1b00 */
[----:B------:R-:W-:Y:S01]  /*00e0*/  S2UR UR16, SR_CTAID.X ;  /* 0x00000000001079c3 */ /* 0x000fe20000002500 */
[----:B--2---:R-:W-:-:S07]  /*00f0*/  @P2 IMAD.MOV.U32 R4, RZ, RZ, R165 ;  /* 0x000000ffff042224 */ /* 0x004fce00078e00a5 */
[----:B------:R-:W1:Y:S01]  /*0100*/  S2UR UR15, SR_CTAID.Y ;  /* 0x00000000000f79c3 */ /* 0x000e620000002600 */
[----:B---3--:R-:W-:-:S07]  /*0110*/  @P2 IMAD.MOV.U32 R5, RZ, RZ, R2 ;  /* 0x000000ffff052224 */ /* 0x008fce00078e0002 */
[----:B------:R-:W2:Y:S01]  /*0120*/  S2UR UR8, SR_CTAID.Z ;  /* 0x00000000000879c3 */ /* 0x000ea20000002700 */
[----:B------:R3:W5:Y:S01]  /*0130*/  @P2 LDG.E.64 R6, desc[UR28][R4.64] ;  /* 0x0000001c04062981 */ /* 0x000762000c1e1b00 */
[----:B------:R-:W-:-:S06]  /*0140*/  UISETP.NE.U32.AND UP2, UPT, UR6, URZ, UPT ;  /* 0x0000003f0600728c */ /* 0x000fcc000bf45070 */
[----:B------:R-:W5:Y:S01]  /*0150*/  @P2 LDC R0, c[0x0][0x3b0] ;  /* 0x0000ec00ff002b82 */ /* 0x000f620000000800 */
[----:B------:R-:W-:-:S03]  /*0160*/  UISETP.NE.AND.EX UP2, UPT, UR7, URZ, UPT, UP2 ;  /* 0x0000003f0700728c */ /* 0x000fc6000bf45320 */
[----:B------:R-:W-:Y:S02]  /*0170*/  ULDC.64 UR6, c[0x0][0x2f8] ;  /* 0x0000be0000067ab9 */ /* 0x000fe40000000a00 */
[----:B------:R-:W-:Y:S01]  /*0180*/  UISETP.EQ.U32.AND UP0, UPT, UR6, URZ, UPT ;  /* 0x0000003f0600728c */ /* 0x000fe2000bf02070 */
[----:B------:R-:W-:Y:S01]  /*0190*/  PLOP3.LUT P0, PT, PT, PT, UP2, 0x80, 0x0 ;  /* 0x000000000000781c */ /* 0x000fe20003f0f028 */
[----:B-1----:R-:W-:Y:S02]  /*01a0*/  UIMAD.WIDE UR10, UR15, 0x4, UR10 ;  /* 0x000000040f0a78a5 */ /* 0x002fe4000f8e020a */
[----:B--2---:R-:W-:-:S06]  /*01b0*/  ULOP3.LUT UR4, UR8, UR16, UR15, 0xfe, !UPT ;  /* 0x0000001008047292 */ /* 0x004fcc000f8efe0f */
[----:B----4-:R-:W-:Y:S01]  /*01c0*/  LOP3.LUT P3, RZ, R82, UR4, RZ, 0xfc, !PT ;  /* 0x0000000452ff7c12 */ /* 0x010fe2000f86fcff */
[----:B------:R-:W-:Y:S02]  /*01d0*/  ULDC.64 UR4, c[0x0][0x300] ;  /* 0x0000c00000047ab9 */ /* 0x000fe40000000a00 */
[----:B------:R-:W-:-:S03]  /*01e0*/  UISETP.NE.U32.AND UP1, UPT, UR4, URZ, UPT ;  /* 0x0000003f0400728c */ /* 0x000fc6000bf25070 */
[----:B------:R-:W-:Y:S01]  /*01f0*/  ULDC.U8 UR4, c[0x0][0x3c2] ;  /* 0x0000f08000047ab9 */ /* 0x000fe20000000000 */
[----:B------:R-:W-:Y:S02]  /*0200*/  UISETP.NE.AND.EX UP1, UPT, UR5, URZ, UPT, UP1 ;  /* 0x0000003f0500728c */ /* 0x000fe4000bf25310 */
[----:B------:R-:W-:-:S03]  /*0210*/  UISETP.NE.AND UP3, UPT, UR4, URZ, UPT ;  /* 0x0000003f0400728c */ /* 0x000fc6000bf65270 */
[----:B------:R-:W-:Y:S01]  /*0220*/  ULDC.64 UR4, c[0x0][0x2f8] ;  /* 0x0000be0000047ab9 */ /* 0x000fe20000000a00 */
[----:B---3--:R-:W1:Y:S01]  /*0230*/  @!P3 LDC.64 R4, c[0x0][0x3b8] ;  /* 0x0000ee00ff04bb82 */ /* 0x008e620000000a00 */
[----:B------:R-:W-:Y:S02]  /*0240*/  UISETP.EQ.OR.EX UP0, UPT, UR7, URZ, !UP3, UP0 ;  /* 0x0000003f0700728c */ /* 0x000fe4000df02700 */
[----:B------:R-:W-:Y:S01]  /*0250*/  UIMAD.WIDE UR4, UR15, 0x4, UR4 ;  /* 0x000000040f0478a5 */ /* 0x000fe2000f8e0204 */
[----:B-----5:R-:W-:Y:S02]  /*0260*/  @P2 R2UR UR32, R8 ;  /* 0x00000000082022ca */ /* 0x020fe400000e0000 */
[----:B------:R-:W-:-:S11]  /*0270*/  @P2 R2UR UR33, R9 ;  /* 0x00000000092122ca */ /* 0x000fd600000e0000 */
[----:B------:R-:W-:Y:S02]  /*0280*/  IMAD.U32 R8, RZ, RZ, UR32 ;  /* 0x00000020ff087e24 */ /* 0x000fe4000f8e00ff */
[----:B------:R-:W-:-:S05]  /*0290*/  IMAD.U32 R9, RZ, RZ, UR33 ;  /* 0x00000021ff097e24 */ /* 0x000fca000f8e00ff */
[----:B-1----:R1:W-:Y:S01]  /*02a0*/  @!P3 STG.E.64 desc[UR28][R4.64], R8 ;  /* 0x000000080400b986 */ /* 0x0023e2000c101b1c */
[----:B------:R-:W-:-:S05]  /*02b0*/  @P2 IADD3 R165, P1, R6, R0, RZ ;  /* 0x0000000006a52210 */ /* 0x000fca0007f3e0ff */
[----:B------:R-:W-:Y:S01]  /*02c0*/  @P2 IMAD.X R2, RZ, RZ, R7, P1 ;  /* 0x000000ffff022224 */ /* 0x000fe200008e0607 */
[----:B------:R-:W-:Y:S01]  /*02d0*/  PLOP3.LUT P1, PT, PT, PT, UP1, 0x80, 0x0 ;  /* 0x000000000000781c */ /* 0x000fe20003f2f018 */
[----:B------:R-:W-:Y:S02]  /*02e0*/  @!P3 IMAD.MOV.U32 R6, RZ, RZ, R165 ;  /* 0x000000ffff06b224 */ /* 0x000fe400078e00a5 */
[----:B------:R-:W-:Y:S01]  /*02f0*/  @!P3 IMAD.MOV.U32 R7, RZ, RZ, R2 ;  /* 0x000000ffff07b224 */ /* 0x000fe200078e0002 */
[----:B------:R-:W-:-:S04]  /*0300*/  PLOP3.LUT P2, PT, PT, PT, UP0, 0x80, 0x0 ;  /* 0x000000000000781c */ /* 0x000fc80003f4f008 */
[----:B------:R2:W-:Y:S01]  /*0310*/  @!P3 STG.E.64 desc[UR28][R4.64+0x8], R6 ;  /* 0x000008060400b986 */ /* 0x0005e2000c101b1c */
[----:B-1----:R-:W-:Y:S02]  /*0320*/  IMAD.U32 R8, RZ, RZ, UR10 ;  /* 0x0000000aff087e24 */ /* 0x002fe4000f8e00ff */
[----:B------:R-:W-:Y:S01]  /*0330*/  IMAD.U32 R9, RZ, RZ, UR11 ;  /* 0x0000000bff097e24 */ /* 0x000fe2000f8e00ff */
[----:B------:R-:W-:Y:S02]  /*0340*/  @UP1 ULDC.64 UR10, c[0x0][0x300] ;  /* 0x0000c000000a1ab9 */ /* 0x000fe40000000a00 */
[----:B------:R-:W-:-:S06]  /*0350*/  @UP1 UIMAD.WIDE UR10, UR15, 0x4, UR10 ;  /* 0x000000040f0a18a5 */ /* 0x000fcc000f8e020a */
[----:B--2---:R-:W-:Y:S01]  /*0360*/  IMAD.U32 R4, RZ, RZ, UR10 ;  /* 0x0000000aff047e24 */ /* 0x004fe2000f8e00ff */
[----:B------:R-:W2:Y:S01]  /*0370*/  @P0 LDG.E R7, desc[UR28][R8.64] ;  /* 0x0000001c08070981 */ /* 0x000ea2000c1e1900 */
[----:B------:R-:W-:-:S03]  /*0380*/  IMAD.U32 R5, RZ, RZ, UR11 ;  /* 0x0000000bff057e24 */ /* 0x000fc6000f8e00ff */
[----:B------:R-:W3:Y:S04]  /*0390*/  @P0 LDG.E R6, desc[UR28][R8.64+0x4] ;  /* 0x0000041c08060981 */ /* 0x000ee8000c1e1900 */
[----:B------:R1:W4:Y:S02]  /*03a0*/  @P1 LDG.E R3, desc[UR28][R4.64] ;  /* 0x0000001c04031981 */ /* 0x000324000c1e1900 */
[----:B-1----:R-:W-:Y:S01]  /*03b0*/  IMAD.U32 R4, RZ, RZ, UR4 ;  /* 0x00000004ff047e24 */ /* 0x002fe2000f8e00ff */
[----:B------:R-:W-:Y:S01]  /*03c0*/  SHF.R.S32.HI R12, RZ, 0x1f, R82 ;  /* 0x0000001fff0c7819 */ /* 0x000fe20000011452 */
[----:B------:R-:W-:Y:S01]  /*03d0*/  IMAD.U32 R5, RZ, RZ, UR5 ;  /* 0x00000005ff057e24 */ /* 0x000fe2000f8e00ff */
[----:B------:R-:W-:-:S04]  /*03e0*/  ULDC UR4, c[0x0][0x270] ;  /* 0x00009c0000047ab9 */ /* 0x000fc80000000800 */
[----:B------:R-:W5:Y:S01]  /*03f0*/  @!P2 LDG.E R0, desc[UR28][R4.64] ;  /* 0x0000001c0400a981 */ /* 0x000f62000c1e1900 */
[----:B------:R-:W-:Y:S01]  /*0400*/  UMOV UR5, 0xffffffff ;  /* 0xffffffff00057882 */ /* 0x000fe20000000000 */
[----:B------:R-:W-:Y:S01]  /*0410*/  LEA.HI R83, R12, R82, RZ, 0x5 ;  /* 0x000000520c537211 */ /* 0x000fe200078f28ff */
[----:B------:R-:W-:Y:S01]  /*0420*/  UIMAD UR10, UR15, UR4, UR8 ;  /* 0x000000040f0a72a4 */ /* 0x000fe2000f8e0208 */
[----:B------:R-:W-:Y:S02]  /*0430*/  UMOV UR9, 0xffffffff ;  /* 0xffffffff00097882 */ /* 0x000fe40000000000 */
[----:B------:R-:W-:Y:S01]  /*0440*/  LOP3.LUT R16, R83, 0xffffffe0, RZ, 0xc0, !PT ;  /* 0xffffffe053107812 */ /* 0x000fe200078ec0ff */
[----:B------:R-:W-:-:S04]  /*0450*/  UMOV UR19, URZ ;  /* 0x0000003f00137c82 */ /* 0x000fc80008000000 */
[----:B------:R-:W-:Y:S01]  /*0460*/  IMAD.IADD R16, R82, 0x1, -R16 ;  /* 0x0000000152107824 */ /* 0x000fe200078e0a10 */
[----:B--2---:R-:W-:Y:S02]  /*0470*/  @P0 R2UR UR5, R7 ;  /* 0x00000000070502ca */ /* 0x004fe400000e0000 */
[----:B---3--:R-:W-:Y:S02]  /*0480*/  @P0 R2UR UR17, R6 ;  /* 0x00000000061102ca */ /* 0x008fe400000e0000 */
[----:B------:R-:W-:Y:S01]  /*0490*/  ISETP.NE.U32.AND P0, PT, RZ, UR6, PT ;  /* 0x00000006ff007c0c */ /* 0x000fe2000bf05070 */
[----:B------:R-:W-:Y:S01]  /*04a0*/  USHF.L.U32 UR6, UR10, 0x5, URZ ;  /* 0x000000050a067899 */ /* 0x000fe2000800063f */
[----:B----4-:R-:W-:-:S09]  /*04b0*/  @P1 R2UR UR19, R3 ;  /* 0x00000000031312ca */ /* 0x010fd200000e0000 */
[----:B------:R-:W-:-:S07]  /*04c0*/  @UP2 UIADD3 UR17, UR17, -UR5, URZ ;  /* 0x8000000511112290 */ /* 0x000fce000fffe03f */
[----:B------:R-:W-:Y:S01]  /*04d0*/  @!UP2 ULDC UR17, c[0x0][0x2c4] ;  /* 0x0000b1000011aab9 */ /* 0x000fe20000000800 */
[----:B-----5:R-:W-:Y:S02]  /*04e0*/  @!P2 R2UR UR9, R0 ;  /* 0x000000000009a2ca */ /* 0x020fe400000e0000 */
[----:B------:R-:W-:Y:S01]  /*04f0*/  ISETP.NE.AND.EX P2, PT, RZ, UR7, PT, P0 ;  /* 0x00000007ff007c0c */ /* 0x000fe2000bf45300 */
[----:B------:R-:W-:Y:S01]  /*0500*/  USHF.R.S32.HI UR7, URZ, 0x1f, UR6 ;  /* 0x0000001f3f077899 */ /* 0x000fe20008011406 */
[--C-:B------:R-:W-:Y:S02]  /*0510*/  IADD3 R165, P1, P0, R165, UR6, R16.reuse ;  /* 0x00000006a5a57c10 */ /* 0x100fe4000f83e010 */
[----:B------:R-:W-:-:S04]  /*0520*/  SHF.R.S32.HI R0, RZ, 0x1f, R16 ;  /* 0x0000001fff007819 */ /* 0x000fc80000011410 */
[----:B------:R-:W-:-:S05]  /*0530*/  IADD3.X R2, R2, UR7, R0, P1, P0 ;  /* 0x0000000702027c10 */ /* 0x000fca0008fe0400 */
[----:B------:R-:W-:Y:S05]  /*0540*/  @!P2 BRA `(.L_x_331) ;  /* 0x00000000001ca947 */ /* 0x000fea0003800000 */
[----:B------:R-:W-:-:S13]  /*0550*/  PLOP3.LUT P0, PT, PT, PT, UP3, 0x80, 0x0 ;  /* 0x000000000000781c */ /* 0x000fda0003f0f038 */
[----:B------:R-:W2:Y:S04]  /*0560*/  @P0 LDG.E R0, desc[UR28][R4.64+0x4] ;  /* 0x0000041c04000981 */ /* 0x000ea8000c1e1900 */
[----:B------:R-:W3:Y:S01]  /*0570*/  @!P0 LDG.E R4, desc[UR28][R4.64] ;  /* 0x0000001c04048981 */ /* 0x000ee2000c1e1900 */
[----:B--2---:R-:W-:-:S13]  /*0580*/  @P0 R2UR UR10, R0 ;  /* 0x00000000000a02ca */ /* 0x004fda00000e0000 */
[----:B------:R-:W-:-:S07]  /*0590*/  @UP3 UIADD3 UR10, UR10, -UR9, URZ ;  /* 0x800000090a0a3290 */ /* 0x000fce000fffe03f */
[----:B---3--:R-:W-:Y:S01]  /*05a0*/  @!P0 R2UR UR10, R4 ;  /* 0x00000000040a82ca */ /* 0x008fe200000e0000 */
[----:B------:R-:W-:-:S14]  /*05b0*/  BRA `(.L_x_332) ;  /* 0x0000000000047947 */ /* 0x000fdc0003800000 */
.L_x_331:
[----:B------:R-:W-:-:S05]  /*05c0*/  ULDC UR10, c[0x0][0x2c8] ;  /* 0x0000b200000a7ab9 */ /* 0x000fca0000000800 */
.L_x_332:
        /* <DEDUP_REMOVED lines=47> */
[----:B------:R-:W-:Y:S02]  /*08c0*/  @!UP1 UIMAD UR10, UR10, UR6, URZ ;  /* 0x000000060a0a92a4 */ /* 0x000fe4000f8e023f */
[----:B------:R-:W-:Y:S02]  /*08d0*/  @!UP1 UIMAD.WIDE.U32 UR34, UR15, UR6, URZ ;  /* 0x000000060f2292a5 */ /* 0x000fe4000f8e003f */
[----:B------:R-:W-:Y:S02]  /*08e0*/  @UP0 UIMAD UR11, UR11, UR13, URZ ;  /* 0x0000000d0b0b02a4 */ /* 0x000fe4000f8e023f */
[----:B------:R-:W-:Y:S01]  /*08f0*/  @!UP1 UIMAD UR7, UR15, UR7, UR10 ;  /* 0x000000070f0792a4 */ /* 0x000fe2000f8e020a */
[----:B------:R-:W-:Y:S01]  /*0900*/  @UP1 UMOV UR18, UR24 ;  /* 0x0000001800121c82 */ /* 0x000fe20008000000 */
        /* <DEDUP_REMOVED lines=17> */
.L_x_334:
[----:B------:R-:W-:Y:S01]  /*0a20*/  ULDC UR6, c[0x0][0x278] ;  /* 0x00009e0000067ab9 */ /* 0x000fe20000000800 */
[----:B------:R-:W1:Y:S01]  /*0a30*/  S2R R3, SR_CTAID.Z ;  /* 0x0000000000037919 */ /* 0x000e620000002700 */
[----:B------:R-:W-:Y:S01]  /*0a40*/  IMAD.U32 R0, RZ, RZ, UR6 ;  /* 0x00000006ff007e24 */ /* 0x000fe2000f8e00ff */
[----:B------:R-:W-:Y:S01]  /*0a50*/  UMOV UR34, URZ ;  /* 0x0000003f00227c82 */ /* 0x000fe20008000000 */
[----:B------:R-:W-:-:S03]  /*0a60*/  IMAD.U32 R22, RZ, RZ, UR16 ;  /* 0x00000010ff167e24 */ /* 0x000fc6000f8e00ff */
[----:B------:R-:W-:-:S04]  /*0a70*/  IABS R0, R0 ;  /* 0x0000000000007213 */ /* 0x000fc80000000000 */
[----:B------:R-:W-:-:S13]  /*0a80*/  R2UR UR7, R0 ;  /* 0x00000000000772ca */ /* 0x000fda00000e0000 */
[----:B------:R-:W2:Y:S01]  /*0a90*/  I2F.RP R0, UR7 ;  /* 0x0000000700007d06 */ /* 0x000ea20008209400 */
[----:B-1----:R-:W-:-:S04]  /*0aa0*/  IABS R3, R3 ;  /* 0x0000000300037213 */ /* 0x002fc80000000000 */
[----:B------:R-:W-:-:S03]  /*0ab0*/  R2UR UR10, R3 ;  /* 0x00000000030a72ca */ /* 0x000fc600000e0000 */
[----:B--2---:R-:W1:Y:S02]  /*0ac0*/  MUFU.RCP R0, R0 ;  /* 0x0000000000007308 */ /* 0x004e640000001000 */
[----:B-1----:R-:W-:-:S06]  /*0ad0*/  VIADD R0, R0, 0xffffffe ;  /* 0x0ffffffe00007836 */ /* 0x002fcc0000000000 */
[----:B------:R-:W1:Y:S02]  /*0ae0*/  F2I.FTZ.U32.TRUNC.NTZ R0, R0 ;  /* 0x0000000000007305 */ /* 0x000e64000021f000 */
[----:B-1----:R-:W-:Y:S02]  /*0af0*/  R2UR UR35, R0 ;  /* 0x00000000002372ca */ /* 0x002fe400000e0000 */
[----:B------:R-:W-:-:S04]  /*0b00*/  LEA.HI R0, R12, R82, RZ, 0x3 ;  /* 0x000000520c007211 */ /* 0x000fc800078f18ff */
[----:B------:R-:W-:Y:S02]  /*0b10*/  LOP3.LUT R3, R0, 0xfffffff8, RZ, 0xc0, !PT ;  /* 0xfffffff800037812 */ /* 0x000fe400078ec0ff */
[----:B------:R-:W-:-:S03]  /*0b20*/  SHF.R.S32.HI R244, RZ, 0x3, R0 ;  /* 0x00000003fff47819 */ /* 0x000fc60000011400 */
[----:B------:R-:W-:Y:S01]  /*0b30*/  IMAD.IADD R3, R82, 0x1, -R3 ;  /* 0x0000000152037824 */ /* 0x000fe200078e0a03 */
[--C-:B------:R-:W-:Y:S01]  /*0b40*/  SHF.R.S32.HI R245, RZ, 0x1f, R244.reuse ;  /* 0x0000001ffff57819 */ /* 0x100fe200000114f4 */
[----:B------:R-:W-:Y:S01]  /*0b50*/  UIADD3 UR11, URZ, -UR35, URZ ;  /* 0x800000233f0b7290 */ /* 0x000fe2000fffe03f */
[----:B------:R-:W-:Y:S02]  /*0b60*/  IMAD.SHL.U32 R217, R244, 0x40, RZ ;  /* 0x00000040f4d97824 */ /* 0x000fe400078e00ff */
[----:B------:R-:W-:Y:S01]  /*0b70*/  IMAD.SHL.U32 R80, R3, 0x8, RZ ;  /* 0x0000000803507824 */ /* 0x000fe200078e00ff */
[----:B------:R-:W-:Y:S01]  /*0b80*/  UIMAD UR11, UR11, UR7, URZ ;  /* 0x000000070b0b72a4 */ /* 0x000fe2000f8e023f */
[----:B------:R-:W-:Y:S01]  /*0b90*/  IMAD.WIDE R22, R22, 0x40, R244 ;  /* 0x0000004016167825 */ /* 0x000fe200078e02f4 */
[----:B------:R-:W-:Y:S02]  /*0ba0*/  LOP3.LUT R217, R217, 0x1c0, RZ, 0xc0, !PT ;  /* 0x000001c0d9d97812 */ /* 0x000fe400078ec0ff */
[----:B------:R-:W-:-:S02]  /*0bb0*/  UIMAD.WIDE.U32 UR34, UR35, UR11, UR34 ;  /* 0x0000000b232272a5 */ /* 0x000fc4000f8e0022 */
[----:B------:R-:W-:Y:S02]  /*0bc0*/  LOP3.LUT R0, R217, 0x38, R80, 0xf8, !PT ;  /* 0x00000038d9007812 */ /* 0x000fe400078ef850 */
[----:B------:R-:W-:-:S03]  /*0bd0*/  SHF.R.U32.HI R217, RZ, 0x3, R217 ;  /* 0x00000003ffd97819 */ /* 0x000fc600000116d9 */
[----:B------:R-:W-:Y:S01]  /*0be0*/  UMOV UR11, UR35 ;  /* 0x00000023000b7c82 */ /* 0x000fe20008000000 */
[----:B------:R-:W-:Y:S01]  /*0bf0*/  LOP3.LUT R217, R0, R217, RZ, 0x3c, !PT ;  /* 0x000000d900d97212 */ /* 0x000fe200078e3cff */
[----:B------:R-:W-:Y:S01]  /*0c00*/  UIMAD.WIDE.U32 UR34, UR11, UR10, URZ ;  /* 0x0000000a0b2272a5 */ /* 0x000fe2000f8e003f */
[----:B------:R-:W-:Y:S01]  /*0c10*/  LEA.HI R0, R12, R82, RZ, 0x6 ;  /* 0x000000520c007211 */ /* 0x000fe200078f30ff */
[----:B------:R-:W-:-:S05]  /*0c20*/  UIADD3 UR34, -UR27, UR17, URZ ;  /* 0x000000111b227290 */ /* 0x000fca000fffe13f */
        /* <DEDUP_REMOVED lines=8> */
[----:B------:R-:W-:Y:S01]  /*0cb0*/  ULOP3.LUT UR9, UR8, UR6, URZ, 0x3c, !UPT ;  /* 0x0000000608097292 */ /* 0x000fe2000f8e3c3f */
[----:B------:R-:W-:-:S03]  /*0cc0*/  @UP0 ULDC.64 UR10, c[0x0][0x250] ;  /* 0x00009400000a0ab9 */ /* 0x000fc60000000a00 */
[----:B------:R-:W-:Y:S02]  /*0cd0*/  UISETP.GE.AND UP1, UPT, UR9, URZ, UPT ;  /* 0x0000003f0900728c */ /* 0x000fe4000bf26270 */
[----:B------:R-:W-:Y:S02]  /*0ce0*/  @UP0 UIMAD.WIDE.U32 UR36, UR7, UR10, URZ ;  /* 0x0000000a072402a5 */ /* 0x000fe4000f8e003f */
[----:B------:R-:W-:Y:S02]  /*0cf0*/  @UP2 UIADD3 UR20, UR20, 0x1, URZ ;  /* 0x0000000114142890 */ /* 0x000fe4000fffe03f */
[----:B------:R-:W-:Y:S02]  /*0d00*/  UISETP.NE.AND UP2, UPT, UR6, URZ, UPT ;  /* 0x0000003f0600728c */ /* 0x000fe4000bf45270 */
[----:B------:R-:W-:Y:S02]  /*0d10*/  @UP0 UIMAD UR7, UR7, UR11, URZ ;  /* 0x0000000b070702a4 */ /* 0x000fe4000f8e023f */
[----:B------:R-:W-:-:S02]  /*0d20*/  USHF.R.S32.HI UR9, URZ, 0x1f, UR8 ;  /* 0x0000001f3f097899 */ /* 0x000fc40008011408 */
[----:B------:R-:W-:Y:S02]  /*0d30*/  @!UP1 UIADD3 UR20, -UR20, URZ, URZ ;  /* 0x0000003f14149290 */ /* 0x000fe4000fffe13f */
[----:B------:R-:W-:Y:S01]  /*0d40*/  @UP0 UIADD3 UR25, UR37, UR7, URZ ;  /* 0x0000000725190290 */ /* 0x000fe2000fffe03f */
[----:B------:R-:W-:Y:S02]  /*0d50*/  @UP0 UMOV UR26, UR36 ;  /* 0x00000024001a0c82 */ /* 0x000fe40008000000 */
[----:B------:R-:W-:-:S04]  /*0d60*/  @!UP2 ULOP3.LUT UR20, URZ, UR6, URZ, 0x33, !UPT ;  /* 0x000000063f14a292 */ /* 0x000fc8000f8e333f */
        /* <DEDUP_REMOVED lines=15> */
.L_x_335:
[----:B------:R-:W1:Y:S01]  /*0e60*/  S2UR UR15, SR_CgaCtaId ;  /* 0x00000000000f79c3 */ /* 0x000e620000008800 */
[----:B------:R-:W-:Y:S01]  /*0e70*/  SHF.R.S32.HI R81, RZ, 0x1f, R80 ;  /* 0x0000001fff517819 */ /* 0x000fe20000011450 */
[----:B------:R-:W-:Y:S01]  /*0e80*/  ULDC.64 UR6, c[0x0][0x258] ;  /* 0x0000960000067ab9 */ /* 0x000fe20000000a00 */
[----:B------:R-:W-:Y:S01]  /*0e90*/  IADD3 R4, P0, R80, UR18, RZ ;  /* 0x0000001250047c10 */ /* 0x000fe2000ff1e0ff */
[----:B------:R-:W-:Y:S01]  /*0ea0*/  UIMAD UR9, UR9, UR6, URZ ;  /* 0x00000006090972a4 */ /* 0x000fe2000f8e023f */
[----:B------:R-:W-:Y:S01]  /*0eb0*/  IMAD.U32 R18, RZ, RZ, UR6 ;  /* 0x00000006ff127e24 */ /* 0x000fe2000f8e00ff */
[----:B------:R-:W-:Y:S01]  /*0ec0*/  UIADD3 UR19, UR21, -0x1, URZ ;  /* 0xffffffff15137890 */ /* 0x000fe2000fffe03f */
[----:B------:R-:W-:Y:S01]  /*0ed0*/  IADD3.X R5, R81, UR4, RZ, P0, !PT ;  /* 0x0000000451057c10 */ /* 0x000fe200087fe4ff */
[----:B------:R-:W-:Y:S01]  /*0ee0*/  UIMAD UR35, UR8, UR7, UR9 ;  /* 0x00000007082372a4 */ /* 0x000fe2000f8e0209 */
[----:B------:R-:W-:Y:S01]  /*0ef0*/  ISETP.GE.AND P0, PT, R244, UR34, PT ;  /* 0x00000022f4007c0c */ /* 0x000fe2000bf06270 */
[----:B------:R-:W-:Y:S01]  /*0f00*/  IMAD.SHL.U32 R0, R0, 0x8, RZ ;  /* 0x0000000800007824 */ /* 0x000fe200078e00ff */
[----:B------:R-:W-:Y:S01]  /*0f10*/  ULDC.64 UR6, c[0x0][0x268] ;  /* 0x00009a0000067ab9 */ /* 0x000fe20000000a00 */
[----:B------:R-:W-:Y:S01]  /*0f20*/  IMAD.WIDE.U32 R18, R18, UR8, R4 ;  /* 0x0000000812127c25 */ /* 0x000fe2000f8e0004 */
[----:B------:R-:W-:Y:S01]  /*0f30*/  ULDC.64 UR8, c[0x0][0x260] ;  /* 0x0000980000087ab9 */ /* 0x000fe20000000a00 */
[----:B------:R-:W-:Y:S01]  /*0f40*/  UMOV UR4, 0x400 ;  /* 0x0000040000047882 */ /* 0x000fe20000000000 */
[----:B------:R-:W-:Y:S01]  /*0f50*/  UIMAD UR31, UR14, UR8, URZ ;  /* 0x000000080e1f72a4 */ /* 0x000fe2000f8e023f */
[----:B------:R-:W-:Y:S01]  /*0f60*/  VIADD R10, R244, 0x10 ;  /* 0x00000010f40a7836 */ /* 0x000fe20000000000 */
[----:B------:R-:W-:Y:S01]  /*0f70*/  UIMAD UR14, UR14, UR6, URZ ;  /* 0x000000060e0e72a4 */ /* 0x000fe2000f8e023f */
[----:B------:R-:W-:Y:S01]  /*0f80*/  LOP3.LUT R217, R217, 0xfffffe00, R0, 0xf8, !PT ;  /* 0xfffffe00d9d97812 */ /* 0x000fe200078ef800 */
[----:B------:R-:W-:Y:S01]  /*0f90*/  UIMAD UR18, UR19, -0x40, UR30 ;  /* 0xffffffc0131278a4 */ /* 0x000fe2000f8e021e */
[----:B------:R-:W-:Y:S01]  /*0fa0*/  VIADD R21, R19, UR35 ;  /* 0x0000002313157c36 */ /* 0x000fe20008000000 */
[----:B------:R-:W-:Y:S01]  /*0fb0*/  UIMAD UR9, UR20, UR9, UR31 ;  /* 0x00000009140972a4 */ /* 0x000fe2000f8e021f */
[----:B------:R-:W-:Y:S01]  /*0fc0*/  BSSY B0, `(.L_x_336) ;  /* 0x0000038000007945 */ /* 0x000fe20003800000 */
[----:B------:R-:W-:Y:S01]  /*0fd0*/  UIMAD UR31, UR20, UR7, UR14 ;  /* 0x00000007141f72a4 */ /* 0x000fe2000f8e020e */
[C---:B------:R-:W-:Y:S01]  /*0fe0*/  ISETP.GE.AND P2, PT, R10.reuse, UR34, PT ;  /* 0x000000220a007c0c */ /* 0x040fe2000bf46270 */
[----:B-1----:R-:W-:Y:S01]  /*0ff0*/  ULEA UR4, UR15, UR4, 0x18 ;  /* 0x000000040f047291 */ /* 0x002fe2000f8ec03f */
[----:B------:R-:W-:Y:S01]  /*1000*/  ISETP.GE.AND P1, PT, R10, UR18, PT ;  /* 0x000000120a007c0c */ /* 0x000fe2000bf26270 */
[C---:B------:R-:W-:Y:S01]  /*1010*/  VIADD R228, R80.reuse, 0x40 ;  /* 0x0000004050e47836 */ /* 0x040fe20000000000 */
[C---:B------:R-:W-:Y:S01]  /*1020*/  IADD3 R227, R80.reuse, 0x80, RZ ;  /* 0x0000008050e37810 */ /* 0x040fe20007ffe0ff */
[----:B------:R-:W-:Y:S01]  /*1030*/  VIADD R226, R80, 0xc0 ;  /* 0x000000c050e27836 */ /* 0x000fe20000000000 */
[----:B------:R-:W-:Y:S01]  /*1040*/  MOV R164, UR6 ;  /* 0x0000000600a47c02 */ /* 0x000fe20008000f00 */
[----:B------:R-:W-:Y:S01]  /*1050*/  IMAD.U32 R218, RZ, RZ, UR8 ;  /* 0x00000008ffda7e24 */ /* 0x000fe2000f8e00ff */
[----:B------:R-:W-:Y:S01]  /*1060*/  LEA R217, R217, UR4, 0x1 ;  /* 0x00000004d9d97c11 */ /* 0x000fe2000f8e08ff */
        /* <DEDUP_REMOVED lines=45> */
.L_x_337:
[----:B------:R-:W-:Y:S05]  /*1340*/  BSYNC B0 ;  /* 0x0000000000007941 */ /* 0x000fea0003800000 */
.L_x_336:
[----:B-12---:R-:W-:Y:S01]  /*1350*/  IMAD R4, R245, UR12, RZ ;  /* 0x0000000cf5047c24 */ /* 0x006fe2000f8e02ff */
[----:B------:R-:W-:Y:S01]  /*1360*/  SHF.R.S32.HI R5, RZ, 0x1f, R16 ;  /* 0x0000001fff057819 */ /* 0x000fe20000011410 */
[----:B------:R-:W-:Y:S01]  /*1370*/  IMAD.WIDE.U32 R8, R244, UR12, R80 ;  /* 0x0000000cf4087c25 */ /* 0x000fe2000f8e0050 */
[----:B------:R-:W-:Y:S01]  /*1380*/  BSSY B0, `(.L_x_338) ;  /* 0x000003e000007945 */ /* 0x000fe20003800000 */
[----:B------:R-:W-:Y:S02]  /*1390*/  ISETP.GE.AND P0, PT, R10, UR18, PT ;  /* 0x000000120a007c0c */ /* 0x000fe4000bf06270 */
[----:B------:R-:W-:Y:S01]  /*13a0*/  VIADD R0, R244, 0x20 ;  /* 0x00000020f4007836 */ /* 0x000fe20000000000 */
[----:B------:R-:W-:Y:S01]  /*13b0*/  IADD3 R230, P3, R8, UR24, RZ ;  /* 0x0000001808e67c10 */ /* 0x000fe2000ff7e0ff */
[C---:B------:R-:W-:Y:S01]  /*13c0*/  VIADD R7, R244.reuse, 0x30 ;  /* 0x00000030f4077836 */ /* 0x040fe20000000000 */
[----:B------:R-:W-:Y:S01]  /*13d0*/  LEA.HI R16, R5, R16, RZ, 0x2 ;  /* 0x0000001005107211 */ /* 0x000fe200078f10ff */
[----:B------:R-:W-:Y:S01]  /*13e0*/  IMAD R4, R244, UR13, R4 ;  /* 0x0000000df4047c24 */ /* 0x000fe2000f8e0204 */
[----:B------:R-:W-:Y:S01]  /*13f0*/  ISETP.GE.AND P5, PT, R0, UR34, PT ;  /* 0x0000002200007c0c */ /* 0x000fe2000bfa6270 */
[----:B------:R-:W-:Y:S01]  /*1400*/  IMAD R13, R245, UR10, RZ ;  /* 0x0000000af50d7c24 */ /* 0x000fe2000f8e02ff */
[----:B------:R-:W-:Y:S01]  /*1410*/  ISETP.GE.AND P6, PT, R7, UR34, PT ;  /* 0x0000002207007c0c */ /* 0x000fe2000bfc6270 */
[----:B------:R-:W-:Y:S01]  /*1420*/  IMAD.WIDE.U32 R14, R244, UR10, R80 ;  /* 0x0000000af40e7c25 */ /* 0x000fe2000f8e0050 */
[----:B------:R-:W-:-:S02]  /*1430*/  IADD3.X R231, R9, UR23, R4, P3, !PT ;  /* 0x0000001709e77c10 */ /* 0x000fc40009ffe404 */
[----:B------:R-:W-:Y:S01]  /*1440*/  LEA.HI R12, R12, R82, RZ, 0x4 ;  /* 0x000000520c0c7211 */ /* 0x000fe200078f20ff */
        /* <DEDUP_REMOVED lines=12> */
[----:B------:R-:W1:Y:S01]  /*1510*/  @!P2 LDC.64 R4, c[0x0][0x210] ;  /* 0x00008400ff04ab82 */ /* 0x000e620000000a00 */
[----:B------:R-:W-:Y:S01]  /*1520*/  IMAD R6, R8, UR7, R6 ;  /* 0x0000000708067c24 */ /* 0x000fe2000f8e0206 */
[----:B------:R2:W-:Y:S03]  /*1530*/  @P2 STS.128 [R217+0x800], RZ ;  /* 0x000800ffd9002388 */ /* 0x0005e60000000c00 */
[----:B------:R-:W-:-:S03]  /*1540*/  IMAD.IADD R6, R11, 0x1, R6 ;  /* 0x000000010b067824 */ /* 0x000fc600078e0206 */
[----:B------:R-:W3:Y:S01]  /*1550*/  @!P4 LDC.64 R8, c[0x0][0x210] ;  /* 0x00008400ff08cb82 */ /* 0x000ee20000000a00 */
[----:B-1----:R-:W-:-:S04]  /*1560*/  @!P2 LEA R24, P3, R10, R4, 0x1 ;  /* 0x000000040a18a211 */ /* 0x002fc800078608ff */
[----:B------:R-:W-:Y:S02]  /*1570*/  @!P2 LEA.HI.X R25, R10, R5, R6, 0x1, P3 ;  /* 0x000000050a19a211 */ /* 0x000fe400018f0c06 */
[----:B------:R-:W-:-:S03]  /*1580*/  ISETP.GE.AND P3, PT, R227, UR8, PT ;  /* 0x00000008e3007c0c */ /* 0x000fc6000bf66270 */
[----:B------:R-:W-:Y:S01]  /*1590*/  @!PT LDS RZ, [RZ] ;  /* 0x00000000fffff984 */ /* 0x000fe20000000800 */
[----:B------:R-:W-:Y:S01]  /*15a0*/  @!PT LDS RZ, [RZ] ;  /* 0x00000000fffff984 */ /* 0x000fe20000000800 */
[----:B------:R-:W-:Y:S01]  /*15b0*/  @!PT LDS RZ, [RZ] ;  /* 0x00000000fffff984 */ /* 0x000fe20000000800 */
[----:B------:R2:W-:Y:S01]  /*15c0*/  @!P2 LDGSTS.E.BYPASS.LTC128B.128 [R217+0x800], desc[UR28][R24.64] ;  /* 0x0080000018d9afae */ /* 0x0005e2000b901d5c */
[----:B---3--:R-:W-:-:S03]  /*15d0*/  @!P4 LEA R8, P2, R10, R8, 0x1 ;  /* 0x000000080a08c211 */ /* 0x008fc600078408ff */
        /* <DEDUP_REMOVED lines=24> */
.L_x_339:
[----:B------:R-:W-:Y:S05]  /*1760*/  BSYNC B0 ;  /* 0x0000000000007941 */ /* 0x000fea0003800000 */
.L_x_338:
[----:B------:R-:W-:Y:S04]  /*1770*/  BSSY B0, `(.L_x_340) ;  /* 0x0000031000007945 */ /* 0x000fe80003800000 */
[----:B------:R-:W-:Y:S05]  /*1780*/  @P5 BRA `(.L_x_341) ;  /* 0x0000000000bc5947 */ /* 0x000fea0003800000 */
[----:B------:R-:W-:Y:S01]  /*1790*/  ULDC UR8, c[0x0][0x2d0] ;  /* 0x0000b40000087ab9 */ /* 0x000fe20000000800 */
[----:B------:R-:W-:Y:S01]  /*17a0*/  IADD3 R17, P2, R22, 0x20, RZ ;  /* 0x0000002016117810 */ /* 0x000fe20007f5e0ff */
[----:B------:R-:W-:Y:S01]  /*17b0*/  ULDC.64 UR6, c[0x0][0x240] ;  /* 0x0000900000067ab9 */ /* 0x000fe20000000a00 */
[----:B------:R-:W-:Y:S01]  /*17c0*/  ISETP.GE.AND P3, PT, R80, UR8, PT ;  /* 0x0000000850007c0c */ /* 0x000fe2000bf66270 */
[----:B--2---:R-:W-:Y:S01]  /*17d0*/  IMAD.MOV.U32 R24, RZ, RZ, R18 ;  /* 0x000000ffff187224 */ /* 0x004fe200078e0012 */
        /* <DEDUP_REMOVED lines=42> */
.L_x_341:
[----:B------:R-:W-:Y:S05]  /*1a80*/  BSYNC B0 ;  /* 0x0000000000007941 */ /* 0x000fea0003800000 */
.L_x_340:
        /* <DEDUP_REMOVED lines=48> */
.L_x_343:
[----:B------:R-:W-:Y:S05]  /*1d90*/  BSYNC B0 ;  /* 0x0000000000007941 */ /* 0x000fea0003800000 */
.L_x_342:
[----:B------:R-:W-:Y:S01]  /*1da0*/  USHF.L.U32 UR34, UR12, 0x6, URZ ;  /* 0x000000060c227899 */ /* 0x000fe2000800063f */
[----:B------:R-:W-:Y:S01]  /*1db0*/  IMAD.WIDE.U32 R230, R218, UR20, R230 ;  /* 0x00000014dae67c25 */ /* 0x000fe2000f8e00e6 */
[----:B------:R-:W-:Y:S01]  /*1dc0*/  USHF.L.U64.HI UR15, UR12, 0x6, UR13 ;  /* 0x000000060c0f7899 */ /* 0x000fe2000801020d */
[----:B------:R-:W-:Y:S01]  /*1dd0*/  ISETP.GE.AND P2, PT, R244, UR18, PT ;  /* 0x00000012f4007c0c */ /* 0x000fe2000bf46270 */
[----:B------:R-:W-:Y:S01]  /*1de0*/  USHF.R.S32.HI UR37, URZ, 0x1f, UR19 ;  /* 0x0000001f3f257899 */ /* 0x000fe20008011413 */
[----:B------:R-:W-:Y:S01]  /*1df0*/  VIADD R233, R231, UR9 ;  /* 0x00000009e7e97c36 */ /* 0x000fe20008000000 */
[----:B------:R-:W-:Y:S01]  /*1e00*/  UIMAD UR6, UR15, UR19, URZ ;  /* 0x000000130f0672a4 */ /* 0x000fe2000f8e023f */
[----:B------:R-:W-:Y:S01]  /*1e10*/  IMAD.U32 R6, RZ, RZ, UR34 ;  /* 0x00000022ff067e24 */ /* 0x000fe2000f8e00ff */
[----:B------:R-:W-:Y:S01]  /*1e20*/  LOP3.LUT R18, R12, 0xfffffff0, RZ, 0xc0, !PT ;  /* 0xfffffff00c127812 */ /* 0x000fe200078ec0ff */
[----:B------:R-:W-:Y:S01]  /*1e30*/  IMAD.MOV.U32 R232, RZ, RZ, R230 ;  /* 0x000000ffffe87224 */ /* 0x000fe200078e00e6 */
[----:B------:R-:W-:Y:S01]  /*1e40*/  UIMAD UR6, UR37, UR34, UR6 ;  /* 0x00000022250672a4 */ /* 0x000fe2000f8e0206 */
[----:B------:R-:W-:Y:S01]  /*1e50*/  SHF.R.S32.HI R83, RZ, 0x5, R83 ;  /* 0x00000005ff537819 */ /* 0x000fe20000011453 */
[----:B------:R-:W-:Y:S01]  /*1e60*/  BSSY B0, `(.L_x_344) ;  /* 0x0000031000007945 */ /* 0x000fe20003800000 */
[----:B-1234-:R-:W-:Y:S01]  /*1e70*/  SHF.R.S32.HI R4, RZ, 0x2, R16 ;  /* 0x00000002ff047819 */ /* 0x01efe20000011410 */
[----:B------:R-:W-:Y:S01]  /*1e80*/  IMAD.WIDE.U32 R16, R6, UR19, R232 ;  /* 0x0000001306107c25 */ /* 0x000fe2000f8e00e8 */
[----:B------:R-:W-:-:S02]  /*1e90*/  SHF.R.S32.HI R215, RZ, 0x4, R12 ;  /* 0x00000004ffd77819 */ /* 0x000fc4000001140c */
[----:B------:R-:W-:Y:S01]  /*1ea0*/  LEA R20, R83, UR27, 0x4 ;  /* 0x0000001b53147c11 */ /* 0x000fe2000f8e20ff */
[----:B------:R-:W-:Y:S01]  /*1eb0*/  IMAD.IADD R18, R82, 0x1, -R18 ;  /* 0x0000000152127824 */ /* 0x000fe200078e0a12 */
[----:B------:R-:W-:Y:S01]  /*1ec0*/  LEA.HI R21, R12, R215, RZ, 0x1 ;  /* 0x000000d70c157211 */ /* 0x000fe200078f08ff */
[----:B------:R-:W-:Y:S01]  /*1ed0*/  VIADD R19, R17, UR6 ;  /* 0x0000000611137c36 */ /* 0x000fe20008000000 */
[----:B------:R-:W-:Y:S02]  /*1ee0*/  IADD3 R20, R20, 0x1, R4 ;  /* 0x0000000114147810 */ /* 0x000fe40007ffe004 */
[----:B------:R-:W-:Y:S01]  /*1ef0*/  SHF.R.S32.HI R12, RZ, 0x1f, R18 ;  /* 0x0000001fff0c7819 */ /* 0x000fe20000011412 */
        /* <DEDUP_REMOVED lines=39> */
.L_x_345:
[----:B------:R-:W-:Y:S05]  /*2170*/  BSYNC B0 ;  /* 0x0000000000007941 */ /* 0x000fea0003800000 */
.L_x_344:
[----:B------:R-:W-:Y:S01]  /*2180*/  LEA.HI R12, R12, R18, RZ, 0x3 ;  /* 0x000000120c0c7211 */ /* 0x000fe200078f18ff */
[----:B------:R-:W-:Y:S01]  /*2190*/  USHF.L.U64.HI UR8, UR12, 0x4, UR13 ;  /* 0x000000040c087899 */ /* 0x000fe2000801020d */
[C---:B------:R-:W-:Y:S01]  /*21a0*/  ISETP.GE.AND P4, PT, R0.reuse, UR18, PT ;  /* 0x0000001200007c0c */ /* 0x040fe2000bf86270 */
[----:B------:R-:W-:Y:S01]  /*21b0*/  USHF.L.U32 UR14, UR12, 0x4, URZ ;  /* 0x000000040c0e7899 */ /* 0x000fe2000800063f */
[----:B------:R-:W-:Y:S01]  /*21c0*/  ISETP.GE.AND P5, PT, R0, UR18, PT ;  /* 0x0000001200007c0c */ /* 0x000fe2000bfa6270 */
[----:B------:R-:W-:Y:S01]  /*21d0*/  IMAD.U32 R0, RZ, RZ, UR30 ;  /* 0x0000001eff007e24 */ /* 0x000fe2000f8e00ff */
[----:B------:R-:W-:Y:S01]  /*21e0*/  LOP3.LUT R21, R21, 0xfffffffe, RZ, 0xc0, !PT ;  /* 0xfffffffe15157812 */ /* 0x000fe200078ec0ff */
[----:B------:R-:W-:Y:S01]  /*21f0*/  BSSY B0, `(.L_x_346) ;  /* 0x0000032000007945 */ /* 0x000fe20003800000 */
[----:B-12---:R-:W-:Y:S02]  /*2200*/  LOP3.LUT R4, R12, 0xfffffff8, RZ, 0xc0, !PT ;  /* 0xfffffff80c047812 */ /* 0x006fe400078ec0ff */
[----:B------:R-:W-:Y:S01]  /*2210*/  IADD3 R248, P2, R14, UR26, RZ ;  /* 0x0000001a0ef87c10 */ /* 0x000fe2000ff5e0ff */
[----:B------:R-:W-:Y:S01]  /*2220*/  IMAD.IADD R215, R215, 0x1, -R21 ;  /* 0x00000001d7d77824 */ /* 0x000fe200078e0a15 */
[----:B------:R-:W-:Y:S01]  /*2230*/  IADD3 R14, R0, -UR17, R20 ;  /* 0x80000011000e7c10 */ /* 0x000fe2000fffe014 */
[----:B------:R-:W-:Y:S01]  /*2240*/  IMAD.IADD R0, R18, 0x1, -R4 ;  /* 0x0000000112007824 */ /* 0x000fe200078e0a04 */
[----:B------:R-:W-:Y:S01]  /*2250*/  IADD3.X R249, R15, UR25, R13, P2, !PT ;  /* 0x000000190ff97c10 */ /* 0x000fe200097fe40d */
[----:B------:R-:W-:Y:S01]  /*2260*/  IMAD.SHL.U32 R13, R3, 0x40, RZ ;  /* 0x00000040030d7824 */ /* 0x000fe200078e00ff */
[----:B------:R-:W-:Y:S01]  /*2270*/  ISETP.GE.AND P6, PT, R7, UR18, PT ;  /* 0x0000001207007c0c */ /* 0x000fe2000bfc6270 */
[----:B------:R-:W-:-:S12]  /*2280*/  @P1 BRA `(.L_x_347) ;  /* 0x0000000000a01947 */ /* 0x000fd80003800000 */
[----:B------:R-:W-:Y:S01]  /*2290*/  ULDC UR6, c[0x0][0x2d0] ;  /* 0x0000b40000067ab9 */ /* 0x000fe20000000800 */
[----:B------:R-:W-:Y:S02]  /*22a0*/  IADD3 R11, P2, R16, UR14, RZ ;  /* 0x0000000e100b7c10 */ /* 0x000fe4000ff5e0ff */
[----:B------:R-:W-:Y:S02]  /*22b0*/  ISETP.GE.AND P1, PT, R80, UR6, PT ;  /* 0x0000000650007c0c */ /* 0x000fe4000bf26270 */
[----:B------:R-:W-:Y:S02]  /*22c0*/  IADD3.X R10, R19, UR8, RZ, P2, !PT ;  /* 0x00000008130a7c10 */ /* 0x000fe400097fe4ff */
[----:B------:R-:W-:-:S09]  /*22d0*/  ISETP.GE.AND P3, PT, R228, UR6, PT ;  /* 0x00000006e4007c0c */ /* 0x000fd2000bf66270 */
[----:B------:R-:W1:Y:S01]  /*22e0*/  @!P1 LDC.64 R4, c[0x0][0x218] ;  /* 0x00008600ff049b82 */ /* 0x000e620000000a00 */
[----:B------:R2:W-:Y:S07]  /*22f0*/  @P1 STS.128 [R217+0x8800], RZ ;  /* 0x008800ffd9001388 */ /* 0x0005ee0000000c00 */
        /* <DEDUP_REMOVED lines=33> */
.L_x_347:
[----:B------:R-:W-:Y:S05]  /*2510*/  BSYNC B0 ;  /* 0x0000000000007941 */ /* 0x000fea0003800000 */
.L_x_346:
[----:B------:R-:W-:Y:S04]  /*2520*/  BSSY B0, `(.L_x_348) ;  /* 0x000002d000007945 */ /* 0x000fe80003800000 */
[----:B------:R-:W-:Y:S05]  /*2530*/  @P4 BRA `(.L_x_349) ;  /* 0x0000000000ac4947 */ /* 0x000fea0003800000 */
[----:B------:R-:W-:Y:S01]  /*2540*/  ULDC UR6, c[0x0][0x2d0] ;  /* 0x0000b40000067ab9 */ /* 0x000fe20000000800 */
[----:B--2---:R-:W-:Y:S01]  /*2550*/  IMAD.U32 R21, RZ, RZ, UR12 ;  /* 0x0000000cff157e24 */ /* 0x004fe2000f8e00ff */
[----:B------:R-:W-:Y:S01]  /*2560*/  ISETP.GE.AND P2, PT, R80, UR6, PT ;  /* 0x0000000650007c0c */ /* 0x000fe2000bf46270 */
[----:B------:R-:W-:Y:S01]  /*2570*/  IMAD.U32 R20, RZ, RZ, UR12 ;  /* 0x0000000cff147e24 */ /* 0x000fe2000f8e00ff */
[----:B------:R-:W-:Y:S01]  /*2580*/  ISETP.GE.AND P4, PT, R228, UR6, PT ;  /* 0x00000006e4007c0c */ /* 0x000fe2000bf86270 */
[----:B------:R-:W-:Y:S01]  /*2590*/  IMAD.U32 R15, RZ, RZ, UR13 ;  /* 0x0000000dff0f7e24 */ /* 0x000fe2000f8e00ff */
[----:B------:R-:W-:Y:S02]  /*25a0*/  ISETP.GE.AND P3, PT, R227, UR6, PT ;  /* 0x00000006e3007c0c */ /* 0x000fe4000bf66270 */
[----:B------:R-:W-:-:S04]  /*25b0*/  LEA R21, P1, R21, R16, 0x5 ;  /* 0x0000001015157211 */ /* 0x000fc800078228ff */
[----:B------:R-:W-:-:S03]  /*25c0*/  LEA.HI.X R15, R20, R19, R15, 0x5, P1 ;  /* 0x00000013140f7211 */ /* 0x000fc600008f2c0f */
[----:B------:R-:W2:Y:S01]  /*25d0*/  @!P2 LDC.64 R10, c[0x0][0x218] ;  /* 0x00008600ff0aab82 */ /* 0x000ea20000000a00 */
        /* <DEDUP_REMOVED lines=33> */
.L_x_349:
[----:B------:R-:W-:Y:S05]  /*27f0*/  BSYNC B0 ;  /* 0x0000000000007941 */ /* 0x000fea0003800000 */
.L_x_348:
        /* <DEDUP_REMOVED lines=45> */
.L_x_351:
[----:B------:R-:W-:Y:S05]  /*2ad0*/  BSYNC B0 ;  /* 0x0000000000007941 */ /* 0x000fea0003800000 */
.L_x_350:
[----:B------:R-:W0:Y:S01]  /*2ae0*/  LDGDEPBAR ;  /* 0x00000000000079af */ /* 0x000e220000000000 */
[----:B------:R-:W-:Y:S01]  /*2af0*/  ISETP.GE.AND P1, PT, R244, UR18, PT ;  /* 0x00000012f4007c0c */ /* 0x000fe2000bf26270 */
[----:B------:R-:W-:Y:S01]  /*2b00*/  IMAD.WIDE.U32 R248, R164, UR20, R248 ;  /* 0x00000014a4f87c25 */ /* 0x000fe2000f8e00f8 */
[----:B------:R-:W-:Y:S01]  /*2b10*/  USHF.L.U64.HI UR35, UR10, 0x6, UR11 ;  /* 0x000000060a237899 */ /* 0x000fe2000801020b */
[----:B------:R-:W-:Y:S01]  /*2b20*/  LOP3.LUT R13, R13, 0x1c0, RZ, 0xc0, !PT ;  /* 0x000001c00d0d7812 */ /* 0x000fe200078ec0ff */
[----:B------:R-:W-:Y:S01]  /*2b30*/  USHF.L.U32 UR36, UR10, 0x6, URZ ;  /* 0x000000060a247899 */ /* 0x000fe2000800063f */
[----:B------:R-:W-:Y:S01]  /*2b40*/  IMAD.MOV.U32 R240, RZ, RZ, R248 ;  /* 0x000000fffff07224 */ /* 0x000fe200078e00f8 */
[----:B------:R-:W-:Y:S01]  /*2b50*/  IADD3 R241, R249, UR31, RZ ;  /* 0x0000001ff9f17c10 */ /* 0x000fe2000fffe0ff */
[----:B-1234-:R-:W-:Y:S01]  /*2b60*/  IMAD.SHL.U32 R5, R0, 0x40, RZ ;  /* 0x0000004000057824 */ /* 0x01efe200078e00ff */
[----:B------:R-:W-:Y:S01]  /*2b70*/  UIMAD UR6, UR35, UR19, URZ ;  /* 0x00000013230672a4 */ /* 0x000fe2000f8e023f */
[----:B------:R-:W-:Y:S01]  /*2b80*/  IMAD.SHL.U32 R8, R215, 0x8, RZ ;  /* 0x00000008d7087824 */ /* 0x000fe200078e00ff */
[----:B------:R-:W-:Y:S01]  /*2b90*/  SHF.R.U32.HI R4, RZ, 0x3, R13 ;  /* 0x00000003ff047819 */ /* 0x000fe2000001160d */
[----:B------:R1:W-:Y:S01]  /*2ba0*/  STL.64 [R1+0x10], R240 ;  /* 0x000010f001007387 */ /* 0x0003e20000100a00 */
[----:B------:R-:W-:Y:S01]  /*2bb0*/  LOP3.LUT R5, R5, 0x1c0, RZ, 0xc0, !PT ;  /* 0x000001c005057812 */ /* 0x000fe200078ec0ff */
[----:B------:R-:W-:Y:S01]  /*2bc0*/  IMAD.U32 R16, RZ, RZ, UR19 ;  /* 0x00000013ff107e24 */ /* 0x000fe2000f8e00ff */
[----:B------:R-:W-:Y:S01]  /*2bd0*/  UIMAD UR6, UR37, UR36, UR6 ;  /* 0x00000024250672a4 */ /* 0x000fe2000f8e0206 */
[----:B------:R-:W-:Y:S01]  /*2be0*/  IMAD.SHL.U32 R9, R244, 0x8, RZ ;  /* 0x00000008f4097824 */ /* 0x000fe200078e00ff */
[----:B------:R-:W-:Y:S01]  /*2bf0*/  LOP3.LUT R8, R5, 0x8, R8, 0xf8, !PT ;  /* 0x0000000805087812 */ /* 0x000fe200078ef808 */
[----:B------:R-:W-:Y:S01]  /*2c00*/  IMAD.SHL.U32 R12, R12, 0x40, RZ ;  /* 0x000000400c0c7824 */ /* 0x000fe200078e00ff */
[----:B------:R-:W-:Y:S01]  /*2c10*/  SHF.R.U32.HI R5, RZ, 0x3, R5 ;  /* 0x00000003ff057819 */ /* 0x000fe20000011605 */
[----:B------:R-:W-:Y:S01]  /*2c20*/  IMAD.WIDE.U32 R16, R16, UR36, R240 ;  /* 0x0000002410107c25 */ /* 0x000fe2000f8e00f0 */
[----:B------:R-:W-:Y:S01]  /*2c30*/  LOP3.LUT R9, R13, 0x8, R9, 0xf8, !PT ;  /* 0x000000080d097812 */ /* 0x000fe200078ef809 */
[----:B------:R-:W-:Y:S01]  /*2c40*/  BSSY B0, `(.L_x_352) ;  /* 0x0000033000007945 */ /* 0x000fe20003800000 */
[----:B------:R-:W-:Y:S01]  /*2c50*/  LOP3.LUT R5, R8, R5, RZ, 0x3c, !PT ;  /* 0x0000000508057212 */ /* 0x000fe200078e3cff */
[----:B------:R-:W-:-:S04]  /*2c60*/  DEPBAR.LE SB0, 0x0 ;  /* 0x000080000000791a */ /* 0x000fc80000000000 */
[----:B------:R-:W-:Y:S01]  /*2c70*/  BAR.SYNC.DEFER_BLOCKING 0x0 ;  /* 0x0000000000007b1d */ /* 0x000fe20000010000 */
[----:B------:R-:W-:Y:S01]  /*2c80*/  LOP3.LUT R5, R5, 0xfffffe00, R12, 0xf8, !PT ;  /* 0xfffffe0005057812 */ /* 0x000fe200078ef80c */
[----:B------:R-:W-:Y:S01]  /*2c90*/  VIADD R15, R17, UR6 ;  /* 0x00000006110f7c36 */ /* 0x000fe20008000000 */
[----:B------:R-:W-:Y:S02]  /*2ca0*/  LOP3.LUT R4, R9, R4, RZ, 0x3c, !PT ;  /* 0x0000000409047212 */ /* 0x000fe400078e3cff */
[----:B------:R-:W-:Y:S01]  /*2cb0*/  LEA R216, R83, R5, 0xa ;  /* 0x0000000553d87211 */ /* 0x000fe200078e50ff */
        /* <DEDUP_REMOVED lines=9> */
[----:B------:R-:W2:Y:S02]  /*2d50*/  @!P4 LDC.64 R10, c[0x0][0x220] ;  /* 0x00008800ff0acb82 */ /* 0x000ea40000000a00 */
[----:B------:R3:W-:Y:S06]  /*2d60*/  @P6 STS.128 [R217+0x10000], RZ ;  /* 0x010000ffd9006388 */ /* 0x0007ec0000000c00 */
[----:B------:R-:W4:Y:S08]  /*2d70*/  @!P6 LDC.64 R12, c[0x0][0x220] ;  /* 0x00008800ff0ceb82 */ /* 0x000f300000000a00 */
[----:B------:R-:W5:Y:S01]  /*2d80*/  @!P3 LDC.64 R8, c[0x0][0x220] ;  /* 0x00008800ff08bb82 */ /* 0x000f620000000a00 */
[----:B--2---:R-:W-:-:S04]  /*2d90*/  @!P4 LEA R10, P1, R16, R10, 0x1 ;  /* 0x0000000a100ac211 */ /* 0x004fc800078208ff */
        /* <DEDUP_REMOVED lines=29> */
.L_x_353:
[----:B------:R-:W-:Y:S05]  /*2f70*/  BSYNC B0 ;  /* 0x0000000000007941 */ /* 0x000fea0003800000 */
.L_x_352:
[----:B------:R4:W-:Y:S01]  /*2f80*/  @P0 STS.128 [R217+0x10800], RZ ;  /* 0x010800ffd9000388 */ /* 0x0009e20000000c00 */
[----:B------:R-:W-:Y:S01]  /*2f90*/  ISETP.GE.AND P6, PT, R7, UR18, PT ;  /* 0x0000001207007c0c */ /* 0x000fe2000bfc6270 */
[----:B------:R-:W-:Y:S01]  /*2fa0*/  IMAD R215, R215, 0x200, R4 ;  /* 0x00000200d7d77824 */ /* 0x000fe200078e0204 */
[----:B------:R-:W-:Y:S01]  /*2fb0*/  USHF.L.U32 UR27, UR10, 0x4, URZ ;  /* 0x000000040a1b7899 */ /* 0x000fe2000800063f */
[----:B------:R4:W-:Y:S01]  /*2fc0*/  @P0 STS.128 [R217+0x12800], RZ ;  /* 0x012800ffd9000388 */ /* 0x0009e20000000c00 */
[----:B------:R-:W-:Y:S01]  /*2fd0*/  VIADD R7, R14, UR22 ;  /* 0x000000160e077c36 */ /* 0x000fe20008000000 */
[----:B------:R-:W-:Y:S01]  /*2fe0*/  USHF.L.U64.HI UR22, UR10, 0x4, UR11 ;  /* 0x000000040a167899 */ /* 0x000fe2000801020b */
[----:B------:R-:W-:Y:S01]  /*2ff0*/  BSSY B0, `(.L_x_354) ;  /* 0x000002e000007945 */ /* 0x000fe20003800000 */
[----:B------:R4:W-:Y:S01]  /*3000*/  @P0 STS.128 [R217+0x14800], RZ ;  /* 0x014800ffd9000388 */ /* 0x0009e20000000c00 */
[----:B------:R-:W-:Y:S02]  /*3010*/  LEA R216, R216, UR4, 0x1 ;  /* 0x00000004d8d87c11 */ /* 0x000fe4000f8e08ff */
[----:B------:R-:W-:Y:S01]  /*3020*/  LEA R215, R215, UR4, 0x1 ;  /* 0x00000004d7d77c11 */ /* 0x000fe2000f8e08ff */
        /* <DEDUP_REMOVED lines=8> */
[----:B---3--:R-:W3:Y:S02]  /*30b0*/  @!P3 LDC.64 R10, c[0x0][0x220] ;  /* 0x00008800ff0abb82 */ /* 0x008ee40000000a00 */
[----:B------:R1:W-:Y:S06]  /*30c0*/  @P4 STS.128 [R217+0x10800], RZ ;  /* 0x010800ffd9004388 */ /* 0x0003ec0000000c00 */
[----:B------:R-:W5:Y:S08]  /*30d0*/  @!P4 LDC.64 R12, c[0x0][0x220] ;  /* 0x00008800ff0ccb82 */ /* 0x000f700000000a00 */
[----:B--2---:R-:W2:Y:S01]  /*30e0*/  @!P2 LDC.64 R8, c[0x0][0x220] ;  /* 0x00008800ff08ab82 */ /* 0x004ea20000000a00 */
[----:B---3--:R-:W-:-:S04]  /*30f0*/  @!P3 LEA R10, P0, R18, R10, 0x1 ;  /* 0x0000000a120ab211 */ /* 0x008fc800078008ff */
[----:B------:R-:W-:Y:S02]  /*3100*/  @!P3 LEA.HI.X R11, R18, R11, R4, 0x1, P0 ;  /* 0x0000000b120bb211 */ /* 0x000fe400000f0c04 */
[----:B------:R-:W-:Y:S02]  /*3110*/  ISETP.GE.AND P0, PT, R226, UR6, PT ;  /* 0x00000006e2007c0c */ /* 0x000fe4000bf06270 */
[----:B-----5:R-:W-:-:S04]  /*3120*/  @!P4 LEA R12, P1, R18, R12, 0x1 ;  /* 0x0000000c120cc211 */ /* 0x020fc800078208ff */
[C---:B------:R-:W-:Y:S02]  /*3130*/  @!P4 LEA.HI.X R13, R18.reuse, R13, R4, 0x1, P1 ;  /* 0x0000000d120dc211 */ /* 0x040fe400008f0c04 */
[----:B--2---:R-:W-:-:S03]  /*3140*/  @!P2 LEA R8, P1, R18, R8, 0x1 ;  /* 0x000000081208a211 */ /* 0x004fc600078208ff */
        /* <DEDUP_REMOVED lines=24> */
.L_x_355:
[----:B------:R-:W-:Y:S05]  /*32d0*/  BSYNC B0 ;  /* 0x0000000000007941 */ /* 0x000fea0003800000 */
.L_x_354:
        /* <DEDUP_REMOVED lines=14> */
[----:B-1-3--:R-:W1:Y:S01]  /*33c0*/  @!P5 LDC.64 R12, c[0x0][0x220] ;  /* 0x00008800ff0cdb82 */ /* 0x00ae620000000a00 */
[----:B------:R3:W-:Y:S07]  /*33d0*/  @P5 STS.128 [R217+0x11000], RZ ;  /* 0x011000ffd9005388 */ /* 0x0007ee0000000c00 */
[----:B------:R-:W5:Y:S08]  /*33e0*/  @!P4 LDC.64 R10, c[0x0][0x220] ;  /* 0x00008800ff0acb82 */ /* 0x000f700000000a00 */
[----:B--2---:R-:W2:Y:S01]  /*33f0*/  @!P2 LDC.64 R8, c[0x0][0x220] ;  /* 0x00008800ff08ab82 */ /* 0x004ea20000000a00 */
[----:B-1----:R-:W-:-:S04]  /*3400*/  @!P5 LEA R12, P0, R19, R12, 0x1 ;  /* 0x0000000c130cd211 */ /* 0x002fc800078008ff */
        /* <DEDUP_REMOVED lines=29> */
.L_x_357:
[----:B------:R-:W-:Y:S05]  /*35e0*/  BSYNC B0 ;  /* 0x0000000000007941 */ /* 0x000fea0003800000 */
.L_x_356:
        /* <DEDUP_REMOVED lines=15> */
[----:B-1-3--:R-:W1:Y:S01]  /*36e0*/  @!P5 LDC.64 R12, c[0x0][0x220] ;  /* 0x00008800ff0cdb82 */ /* 0x00ae620000000a00 */
[----:B------:R3:W-:Y:S07]  /*36f0*/  @P5 STS.128 [R217+0x11800], RZ ;  /* 0x011800ffd9005388 */ /* 0x0007ee0000000c00 */
[----:B------:R-:W5:Y:S08]  /*3700*/  @!P4 LDC.64 R10, c[0x0][0x220] ;  /* 0x00008800ff0acb82 */ /* 0x000f700000000a00 */
[----:B--2---:R-:W2:Y:S01]  /*3710*/  @!P2 LDC.64 R8, c[0x0][0x220] ;  /* 0x00008800ff08ab82 */ /* 0x004ea20000000a00 */
[----:B-1----:R-:W-:-:S04]  /*3720*/  @!P5 LEA R12, P0, R14, R12, 0x1 ;  /* 0x0000000c0e0cd211 */ /* 0x002fc800078008ff */
        /* <DEDUP_REMOVED lines=29> */
.L_x_359:
[----:B------:R-:W-:Y:S05]  /*3900*/  BSYNC B0 ;  /* 0x0000000000007941 */ /* 0x000fea0003800000 */
.L_x_358:
[----:B------:R-:W-:Y:S01]  /*3910*/  LDSM.16.M88.4 R60, [R216] ;  /* 0x00000000d83c783b */ /* 0x000fe20000000200 */
[----:B------:R-:W-:Y:S01]  /*3920*/  R2P PR, R3, 0x6 ;  /* 0x0000000603007804 */ /* 0x000fe20000000000 */
[----:B------:R-:W-:Y:S01]  /*3930*/  IMAD.MOV.U32 R4, RZ, RZ, 0x10 ;  /* 0x00000010ff047424 */ /* 0x000fe200078e00ff */
[----:B------:R-:W-:Y:S01]  /*3940*/  LOP3.LUT P0, RZ, R0, 0x2, RZ, 0xc0, !PT ;  /* 0x0000000200ff7812 */ /* 0x000fe2000780c0ff */
[----:B------:R-:W5:Y:S01]  /*3950*/  LDSM.16.M88.4 R16, [R215+0x8000] ;  /* 0x00800000d710783b */ /* 0x000f620000000200 */
[C---:B------:R-:W-:Y:S01]  /*3960*/  VIADD R3, R215.reuse, 0x8000 ;  /* 0x00008000d7037836 */ /* 0x040fe20000000000 */
[----:B------:R-:W-:Y:S01]  /*3970*/  IADD3 R213, R215, 0x8020, RZ ;  /* 0x00008020d7d57810 */ /* 0x000fe20007ffe0ff */
[----:B------:R-:W-:Y:S01]  /*3980*/  UISETP.GE.AND UP0, UPT, UR21, 0x2, UPT ;  /* 0x000000021500788c */ /* 0x000fe2000bf06270 */
[----:B------:R-:W4:Y:S01]  /*3990*/  LDSM.16.M88.4 R52, [R215+0x8800] ;  /* 0x00880000d734783b */ /* 0x000f220000000200 */
[----:B------:R-:W-:Y:S01]  /*39a0*/  SEL R4, R4, 0xfffffff0, !P0 ;  /* 0xfffffff004047807 */ /* 0x000fe20004000000 */
[----:B------:R-:W4:Y:S01]  /*39b0*/  LDC.U8 R237, c[0x0][0x388] ;  /* 0x0000e200ffed7b82 */ /* 0x000f220000000000 */
[----:B------:R-:W-:Y:S01]  /*39c0*/  LOP3.LUT P0, RZ, R0, 0x4, RZ, 0xc0, !PT ;  /* 0x0000000400ff7812 */ /* 0x000fe2000780c0ff */
[----:B------:R-:W4:Y:S01]  /*39d0*/  LDSM.16.M88.4 R44, [R215+0x9000] ;  /* 0x00900000d72c783b */ /* 0x000f220000000200 */
[----:B------:R-:W-:Y:S01]  /*39e0*/  IMAD.MOV.U32 R0, RZ, RZ, 0x40 ;  /* 0x00000040ff007424 */ /* 0x000fe200078e00ff */
[----:B------:R-:W-:Y:S01]  /*39f0*/  MOV R238, UR16 ;  /* 0x0000001000ee7c02 */ /* 0x000fe20008000f00 */
[--C-:B------:R-:W-:Y:S01]  /*3a00*/  IMAD R214, R4, 0x2, R216.reuse ;  /* 0x0000000204d67824 */ /* 0x100fe200078e02d8 */
[----:B------:R-:W4:Y:S01]  /*3a10*/  LDSM.16.M88.4 R64, [R215+0x9800] ;  /* 0x00980000d740783b */ /* 0x000f220000000200 */
[----:B------:R-:W-:Y:S01]  /*3a20*/  @P1 VIADD R213, R3, 0xffffffe0 ;  /* 0xffffffe003d51836 */ /* 0x000fe20000000000 */
[----:B------:R-:W-:Y:S01]  /*3a30*/  MOV R3, 0x20 ;  /* 0x0000002000037802 */ /* 0x000fe20000000f00 */
[----:B------:R-:W-:Y:S01]  /*3a40*/  UIADD3 UR10, UR32, -0x4ab325aa, URZ ;  /* 0xb54cda56200a7890 */ /* 0x000fe2000fffe03f */
[----:B------:R-:W-:Y:S01]  /*3a50*/  LDSM.16.M88.4 R24, [R214] ;  /* 0x00000000d618783b */ /* 0x000fe20000000200 */
[----:B------:R-:W-:Y:S01]  /*3a60*/  SEL R0, R0, 0xffffffc0, !P2 ;  /* 0xffffffc000007807 */ /* 0x000fe20005000000 */
[----:B------:R-:W-:Y:S01]  /*3a70*/  IMAD R238, R238, 0x4, R83 ;  /* 0x00000004eeee7824 */ /* 0x000fe200078e0253 */
[----:B------:R-:W-:Y:S01]  /*3a80*/  SEL R3, R3, 0xffffffe0, !P0 ;  /* 0xffffffe003037807 */ /* 0x000fe20004000000 */
[----:B-123--:R-:W1:Y:S01]  /*3a90*/  LDSM.16.M88.4 R8, [R213] ;  /* 0x00000000d508783b */ /* 0x00ee620000000200 */
[----:B------:R-:W-:Y:S01]  /*3aa0*/  IADD3 R209, R215, R0, RZ ;  /* 0x00000000d7d17210 */ /* 0x000fe20007ffe0ff */
[----:B------:R-:W-:Y:S01]  /*3ab0*/  IMAD.IADD R202, R0, 0x1, R213 ;  /* 0x0000000100ca7824 */ /* 0x000fe200078e02d5 */
[----:B------:R-:W-:Y:S01]  /*3ac0*/  PLOP3.LUT P0, PT, PT, PT, UP0, 0x80, 0x0 ;  /* 0x000000000000781c */ /* 0x000fe20003f0f008 */
[----:B------:R-:W2:Y:S01]  /*3ad0*/  LDSM.16.M88.4 R28, [R213+0x800] ;  /* 0x00080000d51c783b */ /* 0x000ea20000000200 */
[C---:B------:R-:W-:Y:S01]  /*3ae0*/  IMAD R212, R3.reuse, 0x2, R216 ;  /* 0x0000000203d47824 */ /* 0x040fe200078e02d8 */
[----:B------:R-:W-:Y:S01]  /*3af0*/  MOV R219, UR30 ;  /* 0x0000001e00db7c02 */ /* 0x000fe20008000f00 */
[----:B------:R-:W-:Y:S01]  /*3b00*/  IMAD R211, R3, 0x2, R214 ;  /* 0x0000000203d37824 */ /* 0x000fe200078e02d6 */
[----:B------:R-:W3:Y:S01]  /*3b10*/  LDSM.16.M88.4 R12, [R213+0x1000] ;  /* 0x00100000d50c783b */ /* 0x000ee20000000200 */
[----:B------:R-:W-:Y:S01]  /*3b20*/  IMAD.SHL.U32 R0, R82, 0x2, RZ ;  /* 0x0000000252007824 */ /* 0x000fe200078e00ff */
[----:B------:R-:W-:Y:S01]  /*3b30*/  VIADDMNMX R219, R7, 0x8, R219, PT ;  /* 0x0000000807db7846 */ /* 0x000fe200038001db */
[----:B------:R-:W-:Y:S01]  /*3b40*/  VIADD R205, R213, 0x800 ;  /* 0x00000800d5cd7836 */ /* 0x000fe20000000000 */
[----:B------:R-:W3:Y:S01]  /*3b50*/  LDSM.16.M88.4 R72, [R213+0x1800] ;  /* 0x00180000d548783b */ /* 0x000ee20000000200 */
[----:B------:R-:W-:Y:S01]  /*3b60*/  VIMNMX R224, R7, UR30, PT ;  /* 0x0000001e07e07c48 */ /* 0x000fe2000bfe0100 */
[C---:B------:R-:W-:Y:S01]  /*3b70*/  VIADD R204, R213.reuse, 0x1000 ;  /* 0x00001000d5cc7836 */ /* 0x040fe20000000000 */
[----:B------:R-:W-:Y:S01]  /*3b80*/  LOP3.LUT R0, R0, 0x6, RZ, 0xc0, !PT ;  /* 0x0000000600007812 */ /* 0x000fe200078ec0ff */
[----:B------:R-:W-:Y:S01]  /*3b90*/  LDSM.16.M88.4 R36, [R212] ;  /* 0x00000000d424783b */ /* 0x000fe20000000200 */
[C---:B------:R-:W-:Y:S01]  /*3ba0*/  IADD3 R203, R213.reuse, 0x1800, RZ ;  /* 0x00001800d5cb7810 */ /* 0x040fe20007ffe0ff */
[C---:B------:R-:W-:Y:S01]  /*3bb0*/  VIADD R201, R213.reuse, 0x2000 ;  /* 0x00002000d5c97836 */ /* 0x040fe20000000000 */
[C---:B------:R-:W-:Y:S01]  /*3bc0*/  IADD3 R199, R213.reuse, 0x3000, RZ ;  /* 0x00003000d5c77810 */ /* 0x040fe20007ffe0ff */
[C---:B-----5:R-:W-:Y:S01]  /*3bd0*/  HMMA.16816.F32.BF16 R20, R60.reuse, R16, RZ ;  /* 0x000000103c14723c */ /* 0x060fe200000418ff */
[----:B------:R-:W5:Y:S01]  /*3be0*/  LDSM.16.M88.4 R32, [R209+0x8000] ;  /* 0x00800000d120783b */ /* 0x000f620000000200 */
[C---:B------:R-:W-:Y:S01]  /*3bf0*/  VIADD R200, R213.reuse, 0x2800 ;  /* 0x00002800d5c87836 */ /* 0x040fe20000000000 */
[C---:B------:R-:W-:Y:S01]  /*3c00*/  IADD3 R196, R213.reuse, 0x4800, RZ ;  /* 0x00004800d5c47810 */ /* 0x040fe20007ffe0ff */
[C---:B------:R-:W-:Y:S01]  /*3c10*/  VIADD R198, R213.reuse, 0x3800 ;  /* 0x00003800d5c67836 */ /* 0x040fe20000000000 */
[----:B------:R-:W-:Y:S01]  /*3c20*/  LDSM.16.M88.4 R68, [R209+0x9800] ;  /* 0x00980000d144783b */ /* 0x000fe20000000200 */
[C---:B------:R-:W-:Y:S01]  /*3c30*/  HMMA.16816.F32.BF16 R16, R60.reuse, R18, RZ ;  /* 0x000000123c10723c */ /* 0x040fe200000418ff */
[C---:B------:R-:W-:Y:S01]  /*3c40*/  VIADD R197, R213.reuse, 0x4000 ;  /* 0x00004000d5c57836 */ /* 0x040fe20000000000 */
[C---:B------:R-:W-:Y:S01]  /*3c50*/  IADD3 R194, R213.reuse, 0x5800, RZ ;  /* 0x00005800d5c27810 */ /* 0x040fe20007ffe0ff */
[----:B------:R-:W-:Y:S01]  /*3c60*/  LDSM.16.M88.4 R76, [R202+0x1800] ;  /* 0x00180000ca4c783b */ /* 0x000fe20000000200 */
[C---:B------:R-:W-:Y:S01]  /*3c70*/  VIADD R195, R213.reuse, 0x5000 ;  /* 0x00005000d5c37836 */ /* 0x040fe20000000000 */
[C---:B------:R-:W-:Y:S01]  /*3c80*/  IADD3 R192, R213.reuse, 0x6800, RZ ;  /* 0x00006800d5c07810 */ /* 0x040fe20007ffe0ff */
[----:B----4-:R-:W-:Y:S01]  /*3c90*/  HMMA.16816.F32.BF16 R56, R60, R52, RZ ;  /* 0x000000343c38723c */ /* 0x010fe200000418ff */
[----:B------:R-:W0:Y:S01]  /*3ca0*/  LDGDEPBAR ;  /* 0x00000000000079af */ /* 0x000e220000000000 */
[C---:B------:R-:W-:Y:S01]  /*3cb0*/  VIADD R193, R213.reuse, 0x6000 ;  /* 0x00006000d5c17836 */ /* 0x040fe20000000000 */
[C---:B------:R-:W-:Y:S01]  /*3cc0*/  IADD3 R166, R213.reuse, 0x7800, RZ ;  /* 0x00007800d5a67810 */ /* 0x040fe20007ffe0ff */
[----:B------:R-:W-:-:S02]  /*3cd0*/  VIADD R167, R213, 0x7000 ;  /* 0x00007000d5a77836 */ /* 0x000fc40000000000 */
[C---:B------:R-:W-:Y:S06]  /*3ce0*/  HMMA.16816.F32.BF16 R52, R60.reuse, R54, RZ ;  /* 0x000000363c34723c */ /* 0x040fec00000418ff */
[C---:B------:R-:W-:Y:S06]  /*3cf0*/  HMMA.16816.F32.BF16 R48, R60.reuse, R44, RZ ;  /* 0x0000002c3c30723c */ /* 0x040fec00000418ff */
[C---:B------:R-:W-:Y:S06]  /*3d00*/  HMMA.16816.F32.BF16 R44, R60.reuse, R46, RZ ;  /* 0x0000002e3c2c723c */ /* 0x040fec00000418ff */
[C---:B------:R-:W-:Y:S06]  /*3d10*/  HMMA.16816.F32.BF16 R40, R60.reuse, R64, RZ ;  /* 0x000000403c28723c */ /* 0x040fec00000418ff */
[----:B------:R-:W-:Y:S01]  /*3d20*/  HMMA.16816.F32.BF16 R60, R60, R66, RZ ;  /* 0x000000423c3c723c */ /* 0x000fe200000418ff */
        /* <DEDUP_REMOVED lines=8> */
[C---:B------:R-:W-:Y:S01]  /*3db0*/  HMMA.16816.F32.BF16 R44, R24.reuse, R14, R44 ;  /* 0x0000000e182c723c */ /* 0x040fe2000004182c */
[----:B------:R-:W-:Y:S05]  /*3dc0*/  LDSM.16.M88.4 R12, [R211] ;  /* 0x00000000d30c783b */ /* 0x000fea0000000200 */
[C---:B------:R-:W-:Y:S06]  /*3dd0*/  HMMA.16816.F32.BF16 R40, R24.reuse, R72, R40 ;  /* 0x000000481828723c */ /* 0x040fec0000041828 */
[----:B------:R-:W-:Y:S01]  /*3de0*/  HMMA.16816.F32.BF16 R60, R24, R74, R60 ;  /* 0x0000004a183c723c */ /* 0x000fe2000004183c */
[----:B------:R-:W2:Y:S04]  /*3df0*/  LDSM.16.M88.4 R24, [R202+0x800] ;  /* 0x00080000ca18783b */ /* 0x000ea80000000200 */
[----:B------:R-:W-:Y:S01]  /*3e00*/  LDSM.16.M88.4 R72, [R215+0xa800] ;  /* 0x00a80000d748783b */ /* 0x000fe20000000200 */
[C---:B-----5:R-:W-:Y:S06]  /*3e10*/  HMMA.16816.F32.BF16 R20, R36.reuse, R32, R20 ;  /* 0x000000202414723c */ /* 0x060fec0000041814 */
[C---:B------:R-:W-:Y:S01]  /*3e20*/  HMMA.16816.F32.BF16 R16, R36.reuse, R34, R16 ;  /* 0x000000222410723c */ /* 0x040fe20000041810 */
[----:B------:R-:W3:Y:S05]  /*3e30*/  LDSM.16.M88.4 R32, [R202+0x1000] ;  /* 0x00100000ca20783b */ /* 0x000eea0000000200 */
[C---:B----4-:R-:W-:Y:S06]  /*3e40*/  HMMA.16816.F32.BF16 R56, R36.reuse, R64, R56 ;  /* 0x000000402438723c */ /* 0x050fec0000041838 */
[C---:B------:R-:W-:Y:S01]  /*3e50*/  HMMA.16816.F32.BF16 R52, R36.reuse, R66, R52 ;  /* 0x000000422434723c */ /* 0x040fe20000041834 */
[----:B------:R-:W-:Y:S05]  /*3e60*/  LDSM.16.M88.4 R64, [R215+0xa000] ;  /* 0x00a00000d740783b */ /* 0x000fea0000000200 */
        /* <DEDUP_REMOVED lines=28> */
[----:B------:R-:W-:Y:S05]  /*4030*/  LDSM.16.M88.4 R68, [R209+0xb800] ;  /* 0x00b80000d144783b */ /* 0x000fea0000000200 */
[C---:B--2---:R-:W-:Y:S06]  /*4040*/  HMMA.16816.F32.BF16 R40, R8.reuse, R24, R40 ;  /* 0x000000180828723c */ /* 0x044fec0000041828 */
[----:B------:R-:W-:Y:S01]  /*4050*/  HMMA.16816.F32.BF16 R36, R8, R26, R36 ;  /* 0x0000001a0824723c */ /* 0x000fe20000041824 */
[----:B------:R-:W-:Y:S04]  /*4060*/  LDSM.16.M88.4 R24, [R212+0x2000] ;  /* 0x00200000d418783b */ /* 0x000fe80000000200 */
[----:B------:R-:W2:Y:S01]  /*4070*/  LDSM.16.M88.4 R8, [R209+0xa000] ;  /* 0x00a00000d108783b */ /* 0x000ea20000000200 */
[C---:B-----5:R-:W-:Y:S06]  /*4080*/  HMMA.16816.F32.BF16 R20, R60.reuse, R28, R20 ;  /* 0x0000001c3c14723c */ /* 0x060fec0000041814 */
[C---:B------:R-:W-:Y:S01]  /*4090*/  HMMA.16816.F32.BF16 R16, R60.reuse, R30, R16 ;  /* 0x0000001e3c10723c */ /* 0x040fe20000041810 */
[----:B------:R-:W4:Y:S05]  /*40a0*/  LDSM.16.M88.4 R28, [R209+0xb000] ;  /* 0x00b00000d11c783b */ /* 0x000f2a0000000200 */
[C---:B---3--:R-:W-:Y:S06]  /*40b0*/  HMMA.16816.F32.BF16 R56, R60.reuse, R32, R56 ;  /* 0x000000203c38723c */ /* 0x048fec0000041838 */
[C---:B------:R-:W-:Y:S01]  /*40c0*/  HMMA.16816.F32.BF16 R52, R60.reuse, R34, R52 ;  /* 0x000000223c34723c */ /* 0x040fe20000041834 */
[----:B------:R-:W-:Y:S05]  /*40d0*/  LDSM.16.M88.4 R32, [R211+0x2000] ;  /* 0x00200000d320783b */ /* 0x000fea0000000200 */
[C---:B------:R-:W-:Y:S06]  /*40e0*/  HMMA.16816.F32.BF16 R48, R60.reuse, R12, R48 ;  /* 0x0000000c3c30723c */ /* 0x040fec0000041830 */
[C---:B------:R-:W-:Y:S01]  /*40f0*/  HMMA.16816.F32.BF16 R44, R60.reuse, R14, R44 ;  /* 0x0000000e3c2c723c */ /* 0x040fe2000004182c */
[----:B------:R-:W3:Y:S05]  /*4100*/  LDSM.16.M88.4 R12, [R202+0x2000] ;  /* 0x00200000ca0c783b */ /* 0x000eea0000000200 */
        /* <DEDUP_REMOVED lines=17> */
[C---:B---3--:R-:W-:Y:S06]  /*4220*/  HMMA.16816.F32.BF16 R20, R32.reuse, R12, R20 ;  /* 0x0000000c2014723c */ /* 0x048fec0000041814 */
[C---:B------:R-:W-:Y:S01]  /*4230*/  HMMA.16816.F32.BF16 R16, R32.reuse, R14, R16 ;  /* 0x0000000e2010723c */ /* 0x040fe20000041810 */
[----:B------:R-:W3:Y:S05]  /*4240*/  LDSM.16.M88.4 R12, [R215+0xd000] ;  /* 0x00d00000d70c783b */ /* 0x000eea0000000200 */
[C---:B-1----:R-:W-:Y:S06]  /*4250*/  HMMA.16816.F32.BF16 R56, R32.reuse, R64, R56 ;  /* 0x000000402038723c */ /* 0x042fec0000041838 */
        /* <DEDUP_REMOVED lines=8> */
[----:B------:R-:W2:Y:S01]  /*42e0*/  LDSM.16.M88.4 R32, [R213+0x5800] ;  /* 0x00580000d520783b */ /* 0x000ea20000000200 */
[C---:B----4-:R-:W-:Y:S06]  /*42f0*/  HMMA.16816.F32.BF16 R20, R72.reuse, R28, R20 ;  /* 0x0000001c4814723c */ /* 0x050fec0000041814 */
[C---:B------:R-:W-:Y:S01]  /*4300*/  HMMA.16816.F32.BF16 R16, R72.reuse, R30, R16 ;  /* 0x0000001e4810723c */ /* 0x040fe20000041810 */
[----:B------:R-:W-:Y:S05]  /*4310*/  LDSM.16.M88.4 R28, [R209+0xc800] ;  /* 0x00c80000d11c783b */ /* 0x000fea0000000200 */
[C---:B-----5:R-:W-:Y:S06]  /*4320*/  HMMA.16816.F32.BF16 R56, R72.reuse, R24, R56 ;  /* 0x000000184838723c */ /* 0x060fec0000041838 */
[C---:B------:R-:W-:Y:S01]  /*4330*/  HMMA.16816.F32.BF16 R52, R72.reuse, R26, R52 ;  /* 0x0000001a4834723c */ /* 0x040fe20000041834 */
[----:B------:R-:W-:Y:S05]  /*4340*/  LDSM.16.M88.4 R24, [R209+0xc000] ;  /* 0x00c00000d118783b */ /* 0x000fea0000000200 */
[C---:B---3--:R-:W-:Y:S06]  /*4350*/  HMMA.16816.F32.BF16 R48, R72.reuse, R12, R48 ;  /* 0x0000000c4830723c */ /* 0x048fec0000041830 */
[C---:B------:R-:W-:Y:S01]  /*4360*/  HMMA.16816.F32.BF16 R44, R72.reuse, R14, R44 ;  /* 0x0000000e482c723c */ /* 0x040fe2000004182c */
[----:B------:R-:W3:Y:S05]  /*4370*/  LDSM.16.M88.4 R12, [R212+0x4000] ;  /* 0x00400000d40c783b */ /* 0x000eea0000000200 */
        /* <DEDUP_REMOVED lines=9> */
[----:B------:R-:W4:Y:S05]  /*4410*/  LDSM.16.M88.4 R64, [R209+0xd800] ;  /* 0x00d80000d140783b */ /* 0x000f2a0000000200 */
[C---:B--2---:R-:W-:Y:S06]  /*4420*/  HMMA.16816.F32.BF16 R48, R8.reuse, R60, R48 ;  /* 0x0000003c0830723c */ /* 0x044fec0000041830 */
[C---:B------:R-:W-:Y:S01]  /*4430*/  HMMA.16816.F32.BF16 R44, R8.reuse, R62, R44 ;  /* 0x0000003e082c723c */ /* 0x040fe2000004182c */
[----:B------:R-:W-:Y:S05]  /*4440*/  LDSM.16.M88.4 R60, [R216+0x6000] ;  /* 0x00600000d83c783b */ /* 0x000fea0000000200 */
[C---:B------:R-:W-:Y:S06]  /*4450*/  HMMA.16816.F32.BF16 R40, R8.reuse, R32, R40 ;  /* 0x000000200828723c */ /* 0x040fec0000041828 */
        /* <DEDUP_REMOVED lines=18> */
[----:B------:R-:W-:Y:S05]  /*4580*/  LDSM.16.M88.4 R76, [R213+0x7800] ;  /* 0x00780000d54c783b */ /* 0x000fea0000000200 */
[C---:B-----5:R-:W-:Y:S06]  /*4590*/  HMMA.16816.F32.BF16 R56, R8.reuse, R32, R56 ;  /* 0x000000200838723c */ /* 0x060fec0000041838 */
        /* <DEDUP_REMOVED lines=8> */
[----:B------:R-:W5:Y:S01]  /*4620*/  LDSM.16.M88.4 R8, [R213+0x7000] ;  /* 0x00700000d508783b */ /* 0x000f620000000200 */
[C---:B------:R-:W-:Y:S06]  /*4630*/  HMMA.16816.F32.BF16 R20, R60.reuse, R72, R20 ;  /* 0x000000483c14723c */ /* 0x040fec0000041814 */
[C---:B------:R-:W-:Y:S01]  /*4640*/  HMMA.16816.F32.BF16 R16, R60.reuse, R74, R16 ;  /* 0x0000004a3c10723c */ /* 0x040fe20000041810 */
[----:B------:R-:W-:Y:S05]  /*4650*/  LDSM.16.M88.4 R72, [R212+0x6000] ;  /* 0x00600000d448783b */ /* 0x000fea0000000200 */
[C---:B-1----:R-:W-:Y:S06]  /*4660*/  HMMA.16816.F32.BF16 R48, R60.reuse, R12, R48 ;  /* 0x0000000c3c30723c */ /* 0x042fec0000041830 */
[C---:B------:R-:W-:Y:S01]  /*4670*/  HMMA.16816.F32.BF16 R44, R60.reuse, R14, R44 ;  /* 0x0000000e3c2c723c */ /* 0x040fe2000004182c */
[----:B------:R-:W1:Y:S05]  /*4680*/  LDSM.16.M88.4 R12, [R209+0xe000] ;  /* 0x00e00000d10c783b */ /* 0x000e6a0000000200 */
[C---:B------:R-:W-:Y:S06]  /*4690*/  HMMA.16816.F32.BF16 R56, R60.reuse, R68, R56 ;  /* 0x000000443c38723c */ /* 0x040fec0000041838 */
[C---:B------:R-:W-:Y:S01]  /*46a0*/  HMMA.16816.F32.BF16 R52, R60.reuse, R70, R52 ;  /* 0x000000463c34723c */ /* 0x040fe20000041834 */
[----:B------:R-:W1:Y:S05]  /*46b0*/  LDSM.16.M88.4 R68, [R209+0xe800] ;  /* 0x00e80000d144783b */ /* 0x000e6a0000000200 */
[C---:B----4-:R-:W-:Y:S06]  /*46c0*/  HMMA.16816.F32.BF16 R40, R60.reuse, R64, R40 ;  /* 0x000000403c28723c */ /* 0x050fec0000041828 */
[----:B------:R-:W-:Y:S01]  /*46d0*/  HMMA.16816.F32.BF16 R36, R60, R66, R36 ;  /* 0x000000423c24723c */ /* 0x000fe20000041824 */
[----:B------:R-:W4:Y:S04]  /*46e0*/  LDSM.16.M88.4 R64, [R209+0xf000] ;  /* 0x00f00000d140783b */ /* 0x000f280000000200 */
[----:B------:R-:W4:Y:S01]  /*46f0*/  LDSM.16.M88.4 R60, [R209+0xf800] ;  /* 0x00f80000d13c783b */ /* 0x000f220000000200 */
[C---:B--2---:R-:W-:Y:S06]  /*4700*/  HMMA.16816.F32.BF16 R20, R24.reuse, R32, R20 ;  /* 0x000000201814723c */ /* 0x044fec0000041814 */
[C---:B------:R-:W-:Y:S01]  /*4710*/  HMMA.16816.F32.BF16 R16, R24.reuse, R34, R16 ;  /* 0x000000221810723c */ /* 0x040fe20000041810 */
[----:B------:R-:W-:Y:S05]  /*4720*/  LDSM.16.M88.4 R32, [R202+0x6000] ;  /* 0x00600000ca20783b */ /* 0x000fea0000000200 */
[C---:B---3--:R-:W-:Y:S06]  /*4730*/  HMMA.16816.F32.BF16 R56, R24.reuse, R28, R56 ;  /* 0x0000001c1838723c */ /* 0x048fec0000041838 */
[C---:B------:R-:W-:Y:S01]  /*4740*/  HMMA.16816.F32.BF16 R52, R24.reuse, R30, R52 ;  /* 0x0000001e1834723c */ /* 0x040fe20000041834 */
[----:B------:R-:W-:Y:S05]  /*4750*/  LDSM.16.M88.4 R28, [R202+0x6800] ;  /* 0x00680000ca1c783b */ /* 0x000fea0000000200 */
[C---:B-----5:R-:W-:Y:S06]  /*4760*/  HMMA.16816.F32.BF16 R48, R24.reuse, R8, R48 ;  /* 0x000000081830723c */ /* 0x060fec0000041830 */
[C---:B------:R-:W-:Y:S01]  /*4770*/  HMMA.16816.F32.BF16 R44, R24.reuse, R10, R44 ;  /* 0x0000000a182c723c */ /* 0x040fe2000004182c */
[----:B------:R-:W2:Y:S05]  /*4780*/  LDSM.16.M88.4 R8, [R211+0x6000] ;  /* 0x00600000d308783b */ /* 0x000eaa0000000200 */
[C---:B------:R-:W-:Y:S06]  /*4790*/  HMMA.16816.F32.BF16 R40, R24.reuse, R76, R40 ;  /* 0x0000004c1828723c */ /* 0x040fec0000041828 */
[----:B------:R-:W-:Y:S01]  /*47a0*/  HMMA.16816.F32.BF16 R36, R24, R78, R36 ;  /* 0x0000004e1824723c */ /* 0x000fe20000041824 */
[----:B------:R-:W3:Y:S05]  /*47b0*/  LDSM.16.M88.4 R24, [R202+0x7000] ;  /* 0x00700000ca18783b */ /* 0x000eea0000000200 */
[C---:B-1----:R-:W-:Y:S06]  /*47c0*/  HMMA.16816.F32.BF16 R20, R72.reuse, R12, R20 ;  /* 0x0000000c4814723c */ /* 0x042fec0000041814 */
[----:B------:R-:W-:Y:S01]  /*47d0*/  HMMA.16816.F32.BF16 R16, R72, R14, R16 ;  /* 0x0000000e4810723c */ /* 0x000fe20000041810 */
[----:B------:R-:W1:Y:S01]  /*47e0*/  LDSM.16.M88.4 R12, [R202+0x7800] ;  /* 0x00780000ca0c783b */ /* 0x000e620000000200 */
[----:B------:R-:W-:-:S04]  /*47f0*/  DEPBAR.LE SB0, 0x0 ;  /* 0x000080000000791a */ /* 0x000fc80000000000 */
[C---:B------:R-:W-:Y:S06]  /*4800*/  HMMA.16816.F32.BF16 R56, R72.reuse, R68, R56 ;  /* 0x000000444838723c */ /* 0x040fec0000041838 */
[C---:B------:R-:W-:Y:S06]  /*4810*/  HMMA.16816.F32.BF16 R52, R72.reuse, R70, R52 ;  /* 0x000000464834723c */ /* 0x040fec0000041834 */
[C---:B----4-:R-:W-:Y:S06]  /*4820*/  HMMA.16816.F32.BF16 R48, R72.reuse, R64, R48 ;  /* 0x000000404830723c */ /* 0x050fec0000041830 */
[C---:B------:R-:W-:Y:S06]  /*4830*/  HMMA.16816.F32.BF16 R44, R72.reuse, R66, R44 ;  /* 0x00000042482c723c */ /* 0x040fec000004182c */
[C---:B------:R-:W-:Y:S06]  /*4840*/  HMMA.16816.F32.BF16 R40, R72.reuse, R60, R40 ;  /* 0x0000003c4828723c */ /* 0x040fec0000041828 */
[----:B------:R-:W-:Y:S06]  /*4850*/  HMMA.16816.F32.BF16 R36, R72, R62, R36 ;  /* 0x0000003e4824723c */ /* 0x000fec0000041824 */
[C---:B--2---:R-:W-:Y:S06]  /*4860*/  HMMA.16816.F32.BF16 R20, R8.reuse, R32, R20 ;  /* 0x000000200814723c */ /* 0x044fec0000041814 */
[C---:B------:R-:W-:Y:S06]  /*4870*/  HMMA.16816.F32.BF16 R16, R8.reuse, R34, R16 ;  /* 0x000000220810723c */ /* 0x040fec0000041810 */
[C---:B------:R-:W-:Y:S06]  /*4880*/  HMMA.16816.F32.BF16 R56, R8.reuse, R28, R56 ;  /* 0x0000001c0838723c */ /* 0x040fec0000041838 */
[C---:B------:R-:W-:Y:S06]  /*4890*/  HMMA.16816.F32.BF16 R52, R8.reuse, R30, R52 ;  /* 0x0000001e0834723c */ /* 0x040fec0000041834 */
[C---:B---3--:R-:W-:Y:S06]  /*48a0*/  HMMA.16816.F32.BF16 R48, R8.reuse, R24, R48 ;  /* 0x000000180830723c */ /* 0x048fec0000041830 */
[C---:B------:R-:W-:Y:S06]  /*48b0*/  HMMA.16816.F32.BF16 R44, R8.reuse, R26, R44 ;  /* 0x0000001a082c723c */ /* 0x040fec000004182c */
[C---:B-1----:R-:W-:Y:S06]  /*48c0*/  HMMA.16816.F32.BF16 R40, R8.reuse, R12, R40 ;  /* 0x0000000c0828723c */ /* 0x042fec0000041828 */
[----:B------:R-:W-:Y:S01]  /*48d0*/  HMMA.16816.F32.BF16 R36, R8, R14, R36 ;  /* 0x0000000e0824723c */ /* 0x000fe20000041824 */
[----:B------:R-:W-:Y:S06]  /*48e0*/  BAR.SYNC.DEFER_BLOCKING 0x0 ;  /* 0x0000000000007b1d */ /* 0x000fec0000010000 */
[----:B------:R-:W-:-:S02]  /*48f0*/  NOP ;  /* 0x0000000000007918 */ /* 0x000fc40000000000 */
[----:B------:R-:W-:-:S15]  /*4900*/  @!P0 BRA `(.L_x_360) ;  /* 0x0000000800548947 */ /* 0x000fde0003800000 */
        /* <DEDUP_REMOVED lines=36> */
[----:B------:R-:W2:Y:S01]  /*4b50*/  @!P4 LDC.64 R8, c[0x0][0x218] ;  /* 0x00008600ff08cb82 */ /* 0x000ea20000000a00 */
        /* <DEDUP_REMOVED lines=8> */
[----:B------:R-:W5:Y:S01]  /*4be0*/  @!P6 LDC.64 R26, c[0x0][0x218] ;  /* 0x00008600ff1aeb82 */ /* 0x000f620000000a00 */
        /* <DEDUP_REMOVED lines=12> */
[C---:B------:R-:W-:Y:S01]  /*4cb0*/  @!P5 LEA.HI.X R11, R29.reuse, R11, R28, 0x1, P1 ;  /* 0x0000000b1d0bd211 */ /* 0x040fe200008f0c1c */
[----:B----4-:R-:W4:Y:S02]  /*4cc0*/  @!P3 LDC.64 R6, c[0x0][0x218] ;  /* 0x00008600ff06bb82 */ /* 0x010f240000000a00 */
[----:B------:R3:W-:Y:S01]  /*4cd0*/  @P5 STS.128 [R217+0xa800], RZ ;  /* 0x00a800ffd9005388 */ /* 0x0007e20000000c00 */
[----:B--2---:R-:W-:-:S03]  /*4ce0*/  @!P4 LEA R32, P2, R29, R8, 0x1 ;  /* 0x000000081d20c211 */ /* 0x004fc600078408ff */
[----:B------:R-:W-:Y:S01]  /*4cf0*/  @!PT LDS RZ, [RZ] ;  /* 0x00000000fffff984 */ /* 0x000fe20000000800 */
[----:B------:R-:W-:Y:S01]  /*4d00*/  @!PT LDS RZ, [RZ] ;  /* 0x00000000fffff984 */ /* 0x000fe20000000800 */
[----:B------:R-:W-:Y:S01]  /*4d10*/  @!PT LDS RZ, [RZ] ;  /* 0x00000000fffff984 */ /* 0x000fe20000000800 */
[----:B------:R2:W-:Y:S01]  /*4d20*/  @!P5 LDGSTS.E.BYPASS.LTC128B.128 [R217+0xa800], desc[UR28][R10.64+0x80] ;  /* 0x0a8000800ad9dfae */ /* 0x0005e2000b901d5c */
[C---:B------:R-:W-:Y:S01]  /*4d30*/  @!P4 LEA.HI.X R33, R29.reuse, R9, R28, 0x1, P2 ;  /* 0x000000091d21c211 */ /* 0x040fe200010f0c1c */
[----:B-----5:R-:W5:Y:S01]  /*4d40*/  @!P5 LDC.64 R24, c[0x0][0x218] ;  /* 0x00008600ff18db82 */ /* 0x020f620000000a00 */
[C---:B------:R-:W-:Y:S01]  /*4d50*/  IADD3 R30, P2, R29.reuse, UR14, RZ ;  /* 0x0000000e1d1e7c10 */ /* 0x040fe2000ff5e0ff */
[----:B------:R2:W-:Y:S04]  /*4d60*/  @P4 STS.128 [R217+0xc800], RZ ;  /* 0x00c800ffd9004388 */ /* 0x0005e80000000c00 */
[----:B------:R-:W-:Y:S01]  /*4d70*/  @!PT LDS RZ, [RZ] ;  /* 0x00000000fffff984 */ /* 0x000fe20000000800 */
[----:B------:R-:W-:Y:S01]  /*4d80*/  @!PT LDS RZ, [RZ] ;  /* 0x00000000fffff984 */ /* 0x000fe20000000800 */
[----:B------:R-:W-:Y:S01]  /*4d90*/  @!PT LDS RZ, [RZ] ;  /* 0x00000000fffff984 */ /* 0x000fe20000000800 */
[----:B------:R5:W-:Y:S02]  /*4da0*/  @!P4 LDGSTS.E.BYPASS.LTC128B.128 [R217+0xc800], desc[UR28][R32.64+0x100] ;  /* 0x0c80010020d9cfae */ /* 0x000be4000b901d5c */
[----:B-1----:R-:W1:Y:S02]  /*4db0*/  @!P4 LDC.64 R14, c[0x0][0x218] ;  /* 0x00008600ff0ecb82 */ /* 0x002e640000000a00 */
[----:B------:R1:W-:Y:S06]  /*4dc0*/  @P3 STS.128 [R217+0xe800], RZ ;  /* 0x00e800ffd9003388 */ /* 0x0003ec0000000c00 */
[----:B---3--:R-:W3:Y:S01]  /*4dd0*/  @!P3 LDC.64 R12, c[0x0][0x218] ;  /* 0x00008600ff0cbb82 */ /* 0x008ee20000000a00 */
[----:B----4-:R-:W-:-:S04]  /*4de0*/  @!P3 LEA R34, P1, R29, R6, 0x1 ;  /* 0x000000061d22b211 */ /* 0x010fc800078208ff */
[----:B------:R-:W-:Y:S02]  /*4df0*/  @!P3 LEA.HI.X R35, R29, R7, R28, 0x1, P1 ;  /* 0x000000071d23b211 */ /* 0x000fe400008f0c1c */
[----:B------:R-:W-:Y:S01]  /*4e00*/  @!P6 LEA R26, P1, R30, R26, 0x1 ;  /* 0x0000001a1e1ae211 */ /* 0x000fe200078208ff */
[----:B--2---:R-:W2:Y:S01]  /*4e10*/  @!P6 LDC.64 R10, c[0x0][0x218] ;  /* 0x00008600ff0aeb82 */ /* 0x004ea20000000a00 */
[----:B------:R-:W-:Y:S01]  /*4e20*/  IADD3.X R28, R28, UR8, RZ, P2, !PT ;  /* 0x000000081c1c7c10 */ /* 0x000fe200097fe4ff */
[----:B------:R-:W-:Y:S01]  /*4e30*/  @!PT LDS RZ, [RZ] ;  /* 0x00000000fffff984 */ /* 0x000fe20000000800 */
[----:B------:R-:W-:Y:S01]  /*4e40*/  @!PT LDS RZ, [RZ] ;  /* 0x00000000fffff984 */ /* 0x000fe20000000800 */
[----:B------:R-:W-:Y:S01]  /*4e50*/  @!PT LDS RZ, [RZ] ;  /* 0x00000000fffff984 */ /* 0x000fe20000000800 */
[----:B------:R4:W-:Y:S01]  /*4e60*/  @!P3 LDGSTS.E.BYPASS.LTC128B.128 [R217+0xe800], desc[UR28][R34.64+0x180] ;  /* 0x0e80018022d9bfae */ /* 0x0009e2000b901d5c */
[C---:B-----5:R-:W-:Y:S02]  /*4e70*/  @!P5 LEA R24, P2, R30.reuse, R24, 0x1 ;  /* 0x000000181e18d211 */ /* 0x060fe400078408ff */
[C-C-:B------:R-:W-:Y:S01]  /*4e80*/  @!P6 LEA.HI.X R27, R30.reuse, R27, R28.reuse, 0x1, P1 ;  /* 0x0000001b1e1be211 */ /* 0x140fe200008f0c1c */
[----:B------:R4:W-:Y:S01]  /*4e90*/  @P6 STS.128 [R217+0x9000], RZ ;  /* 0x009000ffd9006388 */ /* 0x0009e20000000c00 */
[C---:B------:R-:W-:Y:S01]  /*4ea0*/  @!P5 LEA.HI.X R25, R30.reuse, R25, R28, 0x1, P2 ;  /* 0x000000191e19d211 */ /* 0x040fe200010f0c1c */
[----:B------:R-:W5:Y:S01]  /*4eb0*/  @!P5 LDC.64 R8, c[0x0][0x218] ;  /* 0x00008600ff08db82 */ /* 0x000f620000000a00 */
[C---:B-1----:R-:W-:Y:S01]  /*4ec0*/  @!P4 LEA R32, P1, R30.reuse, R14, 0x1 ;  /* 0x0000000e1e20c211 */ /* 0x042fe200078208ff */
[----:B------:R-:W-:Y:S01]  /*4ed0*/  @!PT LDS RZ, [RZ] ;  /* 0x00000000fffff984 */ /* 0x000fe20000000800 */
[----:B------:R-:W-:Y:S01]  /*4ee0*/  @!PT LDS RZ, [RZ] ;  /* 0x00000000fffff984 */ /* 0x000fe20000000800 */
[----:B------:R-:W-:Y:S01]  /*4ef0*/  @!PT LDS RZ, [RZ] ;  /* 0x00000000fffff984 */ /* 0x000fe20000000800 */
[----:B------:R4:W-:Y:S01]  /*4f00*/  @!P6 LDGSTS.E.BYPASS.LTC128B.128 [R217+0x9000], desc[UR28][R26.64] ;  /* 0x090000001ad9efae */ /* 0x0009e2000b901d5c */
[----:B------:R-:W-:-:S02]  /*4f10*/  IADD3 R14, P2, R30, UR14, RZ ;  /* 0x0000000e1e0e7c10 */ /* 0x000fc4000ff5e0ff */
        /* <DEDUP_REMOVED lines=50> */
.L_x_362:
[----:B------:R-:W-:Y:S05]  /*5240*/  BSYNC B0 ;  /* 0x0000000000007941 */ /* 0x000fea0003800000 */
.L_x_361:
[----:B------:R-:W0:Y:S02]  /*5250*/  LDGDEPBAR ;  /* 0x00000000000079af */ /* 0x000e240000000000 */
.L_x_360:
[----:B------:R-:W-:Y:S01]  /*5260*/  IMAD.U32 R15, RZ, RZ, UR19 ;  /* 0x00000013ff0f7e24 */ /* 0x000fe2000f8e00ff */
[----:B------:R-:W-:Y:S01]  /*5270*/  LOP3.LUT R239, R2, UR32, RZ, 0x3c, !PT ;  /* 0x0000002002ef7c12 */ /* 0x000fe2000f8e3cff */
[----:B------:R-:W-:Y:S01]  /*5280*/  IMAD.WIDE.U32 R222, R238, -0x326172a9, RZ ;  /* 0xcd9e8d57eede7825 */ /* 0x000fe200078e00ff */
[----:B------:R-:W-:Y:S01]  /*5290*/  USHF.L.U32 UR39, UR19, 0x1, URZ ;  /* 0x0000000113277899 */ /* 0x000fe2000800063f */
[----:B------:R-:W-:Y:S01]  /*52a0*/  LEA R210, R5, UR4, 0x1 ;  /* 0x0000000405d27c11 */ /* 0x000fe2000f8e08ff */
[----:B------:R-:W-:Y:S01]  /*52b0*/  UIADD3 UR6, UR33, -0x4498517b, URZ ;  /* 0xbb67ae8521067890 */ /* 0x000fe2000fffe03f */
[----:B------:R-:W-:Y:S01]  /*52c0*/  IMAD R15, R15, 0x40, R0 ;  /* 0x000000400f0f7824 */ /* 0x000fe200078e0200 */
[----:B------:R-:W-:Y:S01]  /*52d0*/  LOP3.LUT R220, R223, R239, RZ, 0x3c, !PT ;  /* 0x000000efdfdc7212 */ /* 0x000fe200078e3cff */
[----:B------:R-:W-:Y:S01]  /*52e0*/  IMAD.WIDE.U32 R234, R165, -0x2daee0ad, RZ ;  /* 0xd2511f53a5ea7825 */ /* 0x000fe200078e00ff */
[----:B------:R-:W-:Y:S01]  /*52f0*/  UIADD3 UR38, UR32, -0x61c88647, URZ ;  /* 0x9e3779b920267890 */ /* 0x000fe2000fffe03f */
[----:B------:R-:W-:Y:S01]  /*5300*/  PRMT R237, R237, 0x7054, R237 ;  /* 0x00007054eded7816 */ /* 0x000fe200000000ed */
[----:B------:R-:W-:Y:S01]  /*5310*/  UIADD3 UR37, UR32, 0x3c6ef372, URZ ;  /* 0x3c6ef37220257890 */ /* 0x000fe2000fffe03f */
[C---:B------:R-:W-:Y:S01]  /*5320*/  VIADD R0, R15.reuse, 0x1 ;  /* 0x000000010f007836 */ /* 0x040fe20000000000 */
[----:B------:R-:W-:Y:S01]  /*5330*/  ULDC UR11, c[0x0][0x2ec] ;  /* 0x0000bb00000b7ab9 */ /* 0x000fe20000000800 */
[C---:B-1--4-:R-:W-:Y:S01]  /*5340*/  VIADD R6, R15.reuse, 0x8 ;  /* 0x000000080f067836 */ /* 0x052fe20000000000 */
[----:B------:R-:W-:Y:S01]  /*5350*/  UIADD3 UR34, UR33, 0x76cf5d0a, URZ ;  /* 0x76cf5d0a21227890 */ /* 0x000fe2000fffe03f */
[C---:B------:R-:W-:Y:S01]  /*5360*/  VIADD R7, R15.reuse, 0x10 ;  /* 0x000000100f077836 */ /* 0x040fe20000000000 */
[CC--:B------:R-:W-:Y:S01]  /*5370*/  ISETP.GE.AND P1, PT, R0.reuse, R224.reuse, PT ;  /* 0x000000e00000720c */ /* 0x0c0fe20003f26270 */
[C---:B------:R-:W-:Y:S01]  /*5380*/  VIADD R8, R15.reuse, 0x18 ;  /* 0x000000180f087836 */ /* 0x040fe20000000000 */
[-C--:B------:R-:W-:Y:S01]  /*5390*/  ISETP.GE.AND P5, PT, R0, R219.reuse, PT ;  /* 0x000000db0000720c */ /* 0x080fe20003fa6270 */
[C---:B------:R-:W-:Y:S01]  /*53a0*/  VIADD R0, R15.reuse, 0x9 ;  /* 0x000000090f007836 */ /* 0x040fe20000000000 */
[-C--:B------:R-:W-:Y:S01]  /*53b0*/  ISETP.GE.AND P3, PT, R6, R224.reuse, PT ;  /* 0x000000e00600720c */ /* 0x080fe20003f66270 */
[----:B------:R-:W-:Y:S01]  /*53c0*/  VIADD R9, R15, 0x20 ;  /* 0x000000200f097836 */ /* 0x000fe20000000000 */
[----:B------:R-:W-:Y:S01]  /*53d0*/  FSEL R14, R21, -INF , !P1 ;  /* 0xff800000150e7808 */ /* 0x000fe20004800000 */
[C---:B------:R-:W-:Y:S01]  /*53e0*/  VIADD R26, R15.reuse, 0x21 ;  /* 0x000000210f1a7836 */ /* 0x040fe20000000000 */
[CC--:B------:R-:W-:Y:S01]  /*53f0*/  ISETP.GE.AND P6, PT, R0.reuse, R219.reuse, PT ;  /* 0x000000db0000720c */ /* 0x0c0fe20003fc6270 */
[C---:B------:R-:W-:Y:S01]  /*5400*/  VIADD R25, R15.reuse, 0x28 ;  /* 0x000000280f197836 */ /* 0x040fe20000000000 */
[-C--:B------:R-:W-:Y:S01]  /*5410*/  ISETP.GE.AND P4, PT, R0, R224.reuse, PT ;  /* 0x000000e00000720c */ /* 0x080fe20003f86270 */
[----:B------:R-:W-:Y:S01]  /*5420*/  VIADD R24, R15, 0x29 ;  /* 0x000000290f187836 */ /* 0x000fe20000000000 */
[----:B------:R-:W-:Y:S01]  /*5430*/  FSEL R21, R19, -INF , !P6 ;  /* 0xff80000013157808 */ /* 0x000fe20007000000 */
[C---:B------:R-:W-:Y:S01]  /*5440*/  VIADD R19, R15.reuse, 0x30 ;  /* 0x000000300f137836 */ /* 0x040fe20000000000 */
[-C--:B------:R-:W-:Y:S01]  /*5450*/  ISETP.GE.AND P6, PT, R15, R224.reuse, PT ;  /* 0x000000e00f00720c */ /* 0x080fe20003fc6270 */
[----:B------:R-:W-:Y:S01]  /*5460*/  IMAD.WIDE.U32 R220, R220, -0x2daee0ad, RZ ;  /* 0xd2511f53dcdc7825 */ /* 0x000fe200078e00ff */
[----:B------:R-:W-:Y:S01]  /*5470*/  FSEL R0, R16, -INF , !P3 ;  /* 0xff80000010007808 */ /* 0x000fe20005800000 */
[----:B------:R-:W-:Y:S01]  /*5480*/  UIADD3 UR18, UR33, 0x32370b8f, URZ ;  /* 0x32370b8f21127890 */ /* 0x000fe2000fffe03f */
[-C--:B------:R-:W-:Y:S01]  /*5490*/  ISETP.GE.AND P1, PT, R7, R224.reuse, PT ;  /* 0x000000e00700720c */ /* 0x080fe20003f26270 */
[----:B------:R-:W-:Y:S01]  /*54a0*/  VIADD R16, R15, 0x38 ;  /* 0x000000380f107836 */ /* 0x000fe20000000000 */
[-C--:B------:R-:W-:Y:S01]  /*54b0*/  ISETP.GE.AND P3, PT, R7, R219.reuse, PT ;  /* 0x000000db0700720c */ /* 0x080fe20003f66270 */
[----:B------:R-:W-:Y:S01]  /*54c0*/  UIADD3 UR30, UR32, -0x255992d5, URZ ;  /* 0xdaa66d2b201e7890 */ /* 0x000fe2000fffe03f */
[----:B------:R-:W-:Y:S01]  /*54d0*/  FSEL R20, R20, -INF , !P6 ;  /* 0xff80000014147808 */ /* 0x000fe20007000000 */
[----:B------:R-:W-:Y:S01]  /*54e0*/  UIADD3 UR15, UR32, 0x78dde6e4, URZ ;  /* 0x78dde6e4200f7890 */ /* 0x000fe2000fffe03f */
[----:B------:R-:W-:Y:S01]  /*54f0*/  FSEL R13, R56, -INF , !P1 ;  /* 0xff800000380d7808 */ /* 0x000fe20004800000 */
[----:B------:R-:W-:Y:S01]  /*5500*/  UIADD3 UR7, UR33, -0x126145ec, URZ ;  /* 0xed9eba1421077890 */ /* 0x000fe2000fffe03f */
[----:B------:R-:W-:Y:S01]  /*5510*/  FSEL R7, R58, -INF , !P3 ;  /* 0xff8000003a077808 */ /* 0x000fe20005800000 */
[----:B------:R-:W-:Y:S01]  /*5520*/  UIADD3 UR4, UR32, 0x1715609d, URZ ;  /* 0x1715609d20047890 */ /* 0x000fe2000fffe03f */
[-C--:B------:R-:W-:Y:S01]  /*5530*/  ISETP.GE.AND P2, PT, R6, R219.reuse, PT ;  /* 0x000000db0600720c */ /* 0x080fe20003f46270 */
[----:B------:R-:W-:Y:S01]  /*5540*/  VIADD R6, R15, 0x11 ;  /* 0x000000110f067836 */ /* 0x000fe20000000000 */
[----:B------:R-:W-:Y:S01]  /*5550*/  ISETP.GE.AND P1, PT, R8, R224, PT ;  /* 0x000000e00800720c */ /* 0x000fe20003f26270 */
[--C-:B------:R-:W-:Y:S01]  /*5560*/  IMAD R208, R4, 0x2, R210.reuse ;  /* 0x0000000204d07824 */ /* 0x100fe200078e02d2 */
[----:B------:R-:W-:Y:S01]  /*5570*/  ISETP.GE.AND P3, PT, R8, R219, PT ;  /* 0x000000db0800720c */ /* 0x000fe20003f66270 */
[C---:B------:R-:W-:Y:S01]  /*5580*/  IMAD R207, R3.reuse, 0x2, R210 ;  /* 0x0000000203cf7824 */ /* 0x040fe200078e02d2 */
[----:B------:R-:W-:Y:S01]  /*5590*/  FMNMX.FTZ R8, R20, R14, !PT ;  /* 0x0000000e14087209 */ /* 0x000fe20007810000 */
[----:B------:R-:W-:Y:S01]  /*55a0*/  IMAD R206, R3, 0x2, R208 ;  /* 0x0000000203ce7824 */ /* 0x000fe200078e02d0 */
[----:B------:R-:W-:Y:S01]  /*55b0*/  FSEL R32, R18, -INF , !P2 ;  /* 0xff80000012207808 */ /* 0x000fe20005000000 */
[----:B------:R-:W-:Y:S01]  /*55c0*/  LDSM.16.MT88.4 R156, [R210+0x10000] ;  /* 0x01000000d29c783b */ /* 0x000fe20000004200 */
[----:B------:R-:W-:Y:S01]  /*55d0*/  FSEL R18, R17, -INF , !P4 ;  /* 0xff80000011127808 */ /* 0x000fe20006000000 */
[----:B------:R-:W-:Y:S01]  /*55e0*/  VIADD R17, R15, 0x31 ;  /* 0x000000310f117836 */ /* 0x000fe20000000000 */
[----:B------:R-:W-:Y:S01]  /*55f0*/  FMNMX.FTZ R8, R0, R8, !PT ;  /* 0x0000000800087209 */ /* 0x000fe20007810000 */
[----:B------:R-:W-:Y:S01]  /*5600*/  UIADD3 UR40, UR33, 0x646e171e, URZ ;  /* 0x646e171e21287890 */ /* 0x000fe2000fffe03f */
[----:B------:R-:W-:Y:S01]  /*5610*/  ISETP.GE.AND P2, PT, R6, R224, PT ;  /* 0x000000e00600720c */ /* 0x000fe20003f46270 */
[----:B------:R-:W-:Y:S01]  /*5620*/  LDSM.16.MT88.4 R64, [R210+0x12000] ;  /* 0x01200000d240783b */ /* 0x000fe20000004200 */
[----:B------:R-:W-:-:S02]  /*5630*/  FMNMX.FTZ R8, R18, R8, !PT ;  /* 0x0000000812087209 */ /* 0x000fc40007810000 */
[-C--:B------:R-:W-:Y:S01]  /*5640*/  ISETP.GE.AND P4, PT, R6, R219.reuse, PT ;  /* 0x000000db0600720c */ /* 0x080fe20003f86270 */
[----:B------:R-:W-:Y:S01]  /*5650*/  VIADD R6, R15, 0x19 ;  /* 0x000000190f067836 */ /* 0x000fe20000000000 */
[----:B------:R-:W-:Y:S01]  /*5660*/  FSEL R12, R57, -INF , !P2 ;  /* 0xff800000390c7808 */ /* 0x000fe20005000000 */
[----:B------:R-:W-:Y:S01]  /*5670*/  LDSM.16.MT88.4 R72, [R208+0x12000] ;  /* 0x01200000d048783b */ /* 0x000fe20000004200 */
[----:B------:R-:W-:Y:S02]  /*5680*/  FMNMX.FTZ R8, R13, R8, !PT ;  /* 0x000000080d087209 */ /* 0x000fe40007810000 */
[----:B------:R-:W-:Y:S01]  /*5690*/  ISETP.GE.AND P6, PT, R6, R224, PT ;  /* 0x000000e00600720c */ /* 0x000fe20003fc6270 */
[----:B------:R-:W-:Y:S01]  /*56a0*/  LDSM.16.MT88.4 R80, [R207+0x12000] ;  /* 0x01200000cf50783b */ /* 0x000fe20000004200 */
[----:B------:R-:W-:Y:S02]  /*56b0*/  FSEL R11, R52, -INF , !P1 ;  /* 0xff800000340b7808 */ /* 0x000fe40004800000 */
[----:B------:R-:W-:Y:S01]  /*56c0*/  FMNMX.FTZ R8, R12, R8, !PT ;  /* 0x000000080c087209 */ /* 0x000fe20007810000 */
[----:B------:R-:W-:Y:S01]  /*56d0*/  LDSM.16.MT88.4 R96, [R210+0x14000] ;  /* 0x01400000d260783b */ /* 0x000fe20000004200 */
[----:B------:R-:W-:-:S02]  /*56e0*/  ISETP.GE.AND P2, PT, R6, R219, PT ;  /* 0x000000db0600720c */ /* 0x000fc40003f46270 */
[----:B------:R-:W-:Y:S01]  /*56f0*/  FSEL R23, R23, -INF , !P5 ;  /* 0xff80000017177808 */ /* 0x000fe20006800000 */
[----:B------:R-:W-:Y:S01]  /*5700*/  LDSM.16.MT88.4 R104, [R208+0x14000] ;  /* 0x01400000d068783b */ /* 0x000fe20000004200 */
[----:B------:R-:W-:Y:S02]  /*5710*/  FSEL R6, R59, -INF , !P4 ;  /* 0xff8000003b067808 */ /* 0x000fe40006000000 */
[----:B------:R-:W-:Y:S01]  /*5720*/  ISETP.GE.AND P5, PT, R9, R224, PT ;  /* 0x000000e00900720c */ /* 0x000fe20003fa6270 */
[----:B------:R-:W-:Y:S01]  /*5730*/  LDSM.16.MT88.4 R56, [R206+0x10000] ;  /* 0x01000000ce38783b */ /* 0x000fe20000004200 */
[----:B------:R-:W-:Y:S02]  /*5740*/  FSEL R10, R53, -INF , !P6 ;  /* 0xff800000350a7808 */ /* 0x000fe40007000000 */
[----:B------:R-:W-:Y:S01]  /*5750*/  FMNMX.FTZ R8, R11, R8, !PT ;  /* 0x000000080b087209 */ /* 0x000fe20007810000 */
[----:B------:R-:W-:Y:S01]  /*5760*/  LDSM.16.MT88.4 R88, [R206+0x12000] ;  /* 0x01200000ce58783b */ /* 0x000fe20000004200 */
[C---:B------:R-:W-:Y:S01]  /*5770*/  ISETP.GE.AND P4, PT, R15.reuse, R219, PT ;  /* 0x000000db0f00720c */ /* 0x040fe20003f86270 */
[----:B------:R-:W-:Y:S01]  /*5780*/  VIADD R15, R15, 0x39 ;  /* 0x000000390f0f7836 */ /* 0x000fe20000000000 */
[----:B------:R-:W-:Y:S01]  /*5790*/  ISETP.GE.AND P6, PT, R26, R224, PT ;  /* 0x000000e01a00720c */ /* 0x000fe20003fc6270 */
[----:B------:R-:W-:Y:S01]  /*57a0*/  LDSM.16.MT88.4 R112, [R207+0x14000] ;  /* 0x01400000cf70783b */ /* 0x000fe20000004200 */
[----:B------:R-:W-:-:S02]  /*57b0*/  FSEL R179, R48, -INF , !P5 ;  /* 0xff80000030b37808 */ /* 0x000fc40006800000 */
[----:B------:R-:W-:Y:S01]  /*57c0*/  FMNMX.FTZ R8, R10, R8, !PT ;  /* 0x000000080a087209 */ /* 0x000fe20007810000 */
[----:B------:R-:W-:Y:S01]  /*57d0*/  LDSM.16.MT88.4 R120, [R206+0x14000] ;  /* 0x01400000ce78783b */ /* 0x000fe20000004200 */
[----:B------:R-:W-:Y:S02]  /*57e0*/  FSEL R22, R22, -INF , !P4 ;  /* 0xff80000016167808 */ /* 0x000fe40006000000 */
[----:B------:R-:W-:Y:S01]  /*57f0*/  ISETP.GE.AND P4, PT, R25, R224, PT ;  /* 0x000000e01900720c */ /* 0x000fe20003f86270 */
[----:B------:R-:W-:Y:S01]  /*5800*/  LDSM.16.MT88.4 R128, [R210+0x16000] ;  /* 0x01600000d280783b */ /* 0x000fe20000004200 */
[----:B------:R-:W-:Y:S02]  /*5810*/  FSEL R180, R49, -INF , !P6 ;  /* 0xff80000031b47808 */ /* 0x000fe40007000000 */
[----:B------:R-:W-:Y:S01]  /*5820*/  FMNMX.FTZ R8, R179, R8, !PT ;  /* 0x00000008b3087209 */ /* 0x000fe20007810000 */
[----:B------:R-:W-:Y:S01]  /*5830*/  LDSM.16.MT88.4 R136, [R208+0x16000] ;  /* 0x01600000d088783b */ /* 0x000fe20000004200 */
[----:B------:R-:W-:-:S02]  /*5840*/  FMNMX.FTZ R27, R22, R23, !PT ;  /* 0x00000017161b7209 */ /* 0x000fc40007810000 */
[----:B------:R-:W-:Y:S01]  /*5850*/  ISETP.GE.AND P5, PT, R24, R224, PT ;  /* 0x000000e01800720c */ /* 0x000fe20003fa6270 */
[----:B------:R-:W-:Y:S01]  /*5860*/  LDSM.16.MT88.4 R144, [R207+0x16000] ;  /* 0x01600000cf90783b */ /* 0x000fe20000004200 */
[----:B------:R-:W-:Y:S02]  /*5870*/  FSEL R181, R44, -INF , !P4 ;  /* 0xff8000002cb57808 */ /* 0x000fe40006000000 */
[----:B------:R-:W-:Y:S02]  /*5880*/  FMNMX.FTZ R8, R180, R8, !PT ;  /* 0x00000008b4087209 */ /* 0x000fe40007810000 */
[----:B------:R-:W-:Y:S02]  /*5890*/  FMNMX.FTZ R27, R32, R27, !PT ;  /* 0x0000001b201b7209 */ /* 0x000fe40007810000 */
[----:B------:R-:W-:Y:S02]  /*58a0*/  ISETP.GE.AND P4, PT, R19, R224, PT ;  /* 0x000000e01300720c */ /* 0x000fe40003f86270 */
[----:B------:R-:W-:-:S02]  /*58b0*/  FSEL R182, R45, -INF , !P5 ;  /* 0xff8000002db67808 */ /* 0x000fc40006800000 */
[----:B------:R-:W-:Y:S02]  /*58c0*/  FMNMX.FTZ R8, R181, R8, !PT ;  /* 0x00000008b5087209 */ /* 0x000fe40007810000 */
[----:B------:R-:W-:Y:S02]  /*58d0*/  FMNMX.FTZ R27, R21, R27, !PT ;  /* 0x0000001b151b7209 */ /* 0x000fe40007810000 */
[----:B------:R-:W-:Y:S02]  /*58e0*/  ISETP.GE.AND P6, PT, R17, R224, PT ;  /* 0x000000e01100720c */ /* 0x000fe40003fc6270 */
[----:B------:R-:W-:Y:S02]  /*58f0*/  FSEL R185, R40, -INF , !P4 ;  /* 0xff80000028b97808 */ /* 0x000fe40006000000 */
[----:B------:R-:W-:Y:S02]  /*5900*/  FMNMX.FTZ R8, R182, R8, !PT ;  /* 0x00000008b6087209 */ /* 0x000fe40007810000 */
[----:B------:R-:W-:-:S02]  /*5910*/  FMNMX.FTZ R27, R7, R27, !PT ;  /* 0x0000001b071b7209 */ /* 0x000fc40007810000 */
[----:B------:R-:W-:Y:S02]  /*5920*/  ISETP.GE.AND P1, PT, R9, R219, PT ;  /* 0x000000db0900720c */ /* 0x000fe40003f26270 */
[----:B------:R-:W-:Y:S02]  /*5930*/  FSEL R183, R41, -INF , !P6 ;  /* 0xff80000029b77808 */ /* 0x000fe40007000000 */
[----:B------:R-:W-:Y:S02]  /*5940*/  FMNMX.FTZ R8, R185, R8, !PT ;  /* 0x00000008b9087209 */ /* 0x000fe40007810000 */
[----:B------:R-:W-:Y:S02]  /*5950*/  FSEL R9, R54, -INF , !P3 ;  /* 0xff80000036097808 */ /* 0x000fe40005800000 */
[----:B------:R-:W-:Y:S02]  /*5960*/  FMNMX.FTZ R27, R6, R27, !PT ;  /* 0x0000001b061b7209 */ /* 0x000fe40007810000 */
[----:B------:R-:W-:-:S02]  /*5970*/  FMNMX.FTZ R28, R183, R8, !PT ;  /* 0x00000008b71c7209 */ /* 0x000fc40007810000 */
[----:B------:R-:W-:Y:S02]  /*5980*/  FSEL R8, R55, -INF , !P2 ;  /* 0xff80000037087808 */ /* 0x000fe40005000000 */
[----:B------:R-:W-:Y:S02]  /*5990*/  FMNMX.FTZ R27, R9, R27, !PT ;  /* 0x0000001b091b7209 */ /* 0x000fe40007810000 */
[----:B------:R-:W-:Y:S02]  /*59a0*/  ISETP.GE.AND P2, PT, R26, R219, PT ;  /* 0x000000db1a00720c */ /* 0x000fe40003f46270 */
[----:B------:R-:W-:Y:S02]  /*59b0*/  FSEL R184, R50, -INF , !P1 ;  /* 0xff80000032b87808 */ /* 0x000fe40004800000 */
[----:B------:R-:W-:Y:S02]  /*59c0*/  FMNMX.FTZ R27, R8, R27, !PT ;  /* 0x0000001b081b7209 */ /* 0x000fe40007810000 */
[----:B------:R-:W-:-:S02]  /*59d0*/  ISETP.GE.AND P5, PT, R16, R224, PT ;  /* 0x000000e01000720c */ /* 0x000fc40003fa6270 */
[----:B------:R-:W-:Y:S02]  /*59e0*/  ISETP.GE.AND P1, PT, R25, R219, PT ;  /* 0x000000db1900720c */ /* 0x000fe40003f26270 */
[----:B------:R-:W-:Y:S02]  /*59f0*/  FSEL R186, R51, -INF , !P2 ;  /* 0xff80000033ba7808 */ /* 0x000fe40005000000 */
[----:B------:R-:W-:Y:S01]  /*5a00*/  FMNMX.FTZ R27, R184, R27, !PT ;  /* 0x0000001bb81b7209 */ /* 0x000fe20007810000 */
[----:B------:R-:W-:Y:S01]  /*5a10*/  LDSM.16.MT88.4 R48, [R207+0x10000] ;  /* 0x01000000cf30783b */ /* 0x000fe20000004200 */
[----:B------:R-:W-:Y:S02]  /*5a20*/  ISETP.GE.AND P4, PT, R15, R224, PT ;  /* 0x000000e00f00720c */ /* 0x000fe40003f86270 */
[----:B------:R-:W-:Y:S02]  /*5a30*/  FSEL R31, R36, -INF , !P5 ;  /* 0xff800000241f7808 */ /* 0x000fe40006800000 */
[----:B------:R-:W-:-:S02]  /*5a40*/  ISETP.GE.AND P2, PT, R24, R219, PT ;  /* 0x000000db1800720c */ /* 0x000fc40003f46270 */
[----:B------:R-:W-:Y:S02]  /*5a50*/  FSEL R188, R46, -INF , !P1 ;  /* 0xff8000002ebc7808 */ /* 0x000fe40004800000 */
[----:B------:R-:W-:Y:S02]  /*5a60*/  FMNMX.FTZ R27, R186, R27, !PT ;  /* 0x0000001bba1b7209 */ /* 0x000fe40007810000 */
[----:B------:R-:W-:Y:S02]  /*5a70*/  FSEL R30, R37, -INF , !P4 ;  /* 0xff800000251e7808 */ /* 0x000fe40006000000 */
[----:B------:R-:W-:Y:S02]  /*5a80*/  FMNMX.FTZ R28, R31, R28, !PT ;  /* 0x0000001c1f1c7209 */ /* 0x000fe40007810000 */
[----:B------:R-:W-:Y:S02]  /*5a90*/  ISETP.GE.AND P1, PT, R19, R219, PT ;  /* 0x000000db1300720c */ /* 0x000fe40003f26270 */
[----:B------:R-:W-:-:S02]  /*5aa0*/  FSEL R187, R47, -INF , !P2 ;  /* 0xff8000002fbb7808 */ /* 0x000fc40005000000 */
[----:B------:R-:W-:Y:S02]  /*5ab0*/  FMNMX.FTZ R27, R188, R27, !PT ;  /* 0x0000001bbc1b7209 */ /* 0x000fe40007810000 */
[----:B------:R-:W-:Y:S02]  /*5ac0*/  FMNMX.FTZ R29, R30, R28, !PT ;  /* 0x0000001c1e1d7209 */ /* 0x000fe40007810000 */
[----:B------:R-:W-:Y:S02]  /*5ad0*/  ISETP.GE.AND P2, PT, R17, R219, PT ;  /* 0x000000db1100720c */ /* 0x000fe40003f46270 */
[----:B------:R-:W-:Y:S01]  /*5ae0*/  FSEL R28, R42, -INF , !P1 ;  /* 0xff8000002a1c7808 */ /* 0x000fe20004800000 */
[----:B------:R-:W1:Y:S01]  /*5af0*/  SHFL.BFLY PT, R33, R29, 0x2, 0x1f ;  /* 0x0c401f001d217f89 */ /* 0x000e6200000e0000 */
[----:B------:R-:W-:Y:S02]  /*5b00*/  FMNMX.FTZ R17, R187, R27, !PT ;  /* 0x0000001bbb117209 */ /* 0x000fe40007810000 */
[----:B------:R-:W-:-:S02]  /*5b10*/  ISETP.GE.AND P1, PT, R16, R219, PT ;  /* 0x000000db1000720c */ /* 0x000fc40003f26270 */
[----:B------:R-:W-:Y:S02]  /*5b20*/  FSEL R27, R43, -INF , !P2 ;  /* 0xff8000002b1b7808 */ /* 0x000fe40005000000 */
[----:B------:R-:W-:Y:S01]  /*5b30*/  FMNMX.FTZ R17, R28, R17, !PT ;  /* 0x000000111c117209 */ /* 0x000fe20007810000 */
[----:B------:R-:W-:Y:S01]  /*5b40*/  LDSM.16.MT88.4 R40, [R208+0x10000] ;  /* 0x01000000d028783b */ /* 0x000fe20000004200 */
[----:B------:R-:W-:Y:S01]  /*5b50*/  ISETP.GE.AND P2, PT, R15, R219, PT ;  /* 0x000000db0f00720c */ /* 0x000fe20003f46270 */
[----:B------:R-:W-:Y:S01]  /*5b60*/  IMAD.U32 R15, RZ, RZ, UR39 ;  /* 0x00000027ff0f7e24 */ /* 0x000fe2000f8e00ff */
[----:B------:R-:W-:Y:S01]  /*5b70*/  FSEL R26, R38, -INF , !P1 ;  /* 0xff800000261a7808 */ /* 0x000fe20004800000 */
[----:B------:R-:W-:Y:S01]  /*5b80*/  UIADD3 UR39, UR39, 0x1, URZ ;  /* 0x0000000127277890 */ /* 0x000fe2000fffe03f */
[----:B------:R-:W-:Y:S02]  /*5b90*/  FMNMX.FTZ R17, R27, R17, !PT ;  /* 0x000000111b117209 */ /* 0x000fe40007810000 */
[----:B------:R-:W-:-:S02]  /*5ba0*/  FSEL R25, R39, -INF , !P2 ;  /* 0xff80000027197808 */ /* 0x000fc40005000000 */
[----:B------:R-:W-:Y:S02]  /*5bb0*/  FMNMX.FTZ R17, R26, R17, !PT ;  /* 0x000000111a117209 */ /* 0x000fe40007810000 */
[----:B------:R-:W-:Y:S02]  /*5bc0*/  LOP3.LUT R15, R235, UR33, R15, 0x96, !PT ;  /* 0x00000021eb0f7c12 */ /* 0x000fe4000f8e960f */
[----:B------:R-:W-:Y:S02]  /*5bd0*/  FMNMX.FTZ R17, R25, R17, !PT ;  /* 0x0000001119117209 */ /* 0x000fe40007810000 */
[----:B------:R-:W-:Y:S01]  /*5be0*/  LOP3.LUT R190, R221, UR6, R234, 0x96, !PT ;  /* 0x00000006ddbe7c12 */ /* 0x000fe2000f8e96ea */
[----:B------:R-:W-:Y:S01]  /*5bf0*/  IMAD.WIDE.U32 R36, R15, -0x326172a9, RZ ;  /* 0xcd9e8d570f247825 */ /* 0x000fe200078e00ff */
[----:B-1----:R-:W-:Y:S01]  /*5c00*/  FMNMX.FTZ R16, R29, R33, !PT ;  /* 0x000000211d107209 */ /* 0x002fe20007810000 */
[----:B------:R-:W1:Y:S01]  /*5c10*/  SHFL.BFLY PT, R24, R17, 0x2, 0x1f ;  /* 0x0c401f0011187f89 */ /* 0x000e6200000e0000 */
[----:B------:R-:W-:Y:S01]  /*5c20*/  UIADD3 UR6, UR33, -0x56f99767, URZ ;  /* 0xa906689921067890 */ /* 0x000fe2000fffe03f */
[----:B------:R-:W-:Y:S01]  /*5c30*/  IMAD.WIDE.U32 R190, R190, -0x326172a9, RZ ;  /* 0xcd9e8d57bebe7825 */ /* 0x000fe200078e00ff */
[----:B------:R-:W-:Y:S01]  /*5c40*/  LOP3.LUT R15, R37, UR38, R222, 0x96, !PT ;  /* 0x00000026250f7c12 */ /* 0x000fe2000f8e96de */
[----:B------:R-:W2:Y:S02]  /*5c50*/  SHFL.BFLY PT, R2, R16, 0x1, 0x1f ;  /* 0x0c201f0010027f89 */ /* 0x000ea400000e0000 */
[----:B------:R-:W-:Y:S01]  /*5c60*/  IMAD.U32 R234, RZ, RZ, UR39 ;  /* 0x00000027ffea7e24 */ /* 0x000fe2000f8e00ff */
[----:B------:R-:W-:-:S04]  /*5c70*/  LOP3.LUT R36, R191, UR37, R36, 0x96, !PT ;  /* 0x00000025bf247c12 */ /* 0x000fc8000f8e9624 */
[----:B------:R-:W-:Y:S01]  /*5c80*/  LOP3.LUT R234, R235, UR33, R234, 0x96, !PT ;  /* 0x00000021ebea7c12 */ /* 0x000fe2000f8e96ea */
[----:B------:R-:W-:-:S04]  /*5c90*/  IMAD.WIDE.U32 R36, R36, -0x2daee0ad, RZ ;  /* 0xd2511f5324247825 */ /* 0x000fc800078e00ff */
[----:B------:R-:W-:-:S05]  /*5ca0*/  IMAD.WIDE.U32 R234, R234, -0x326172a9, RZ ;  /* 0xcd9e8d57eaea7825 */ /* 0x000fca00078e00ff */
[----:B------:R-:W-:Y:S02]  /*5cb0*/  LOP3.LUT R222, R235, UR38, R222, 0x96, !PT ;  /* 0x00000026ebde7c12 */ /* 0x000fe4000f8e96de */
[----:B-1----:R-:W-:-:S03]  /*5cc0*/  FMNMX.FTZ R24, R17, R24, !PT ;  /* 0x0000001811187209 */ /* 0x002fc60007810000 */
[----:B------:R-:W-:Y:S01]  /*5cd0*/  IMAD.WIDE.U32 R222, R222, -0x2daee0ad, RZ ;  /* 0xd2511f53dede7825 */ /* 0x000fe200078e00ff */
[----:B--2---:R-:W-:Y:S01]  /*5ce0*/  FMNMX.FTZ R2, R16, R2, !PT ;  /* 0x0000000210027209 */ /* 0x004fe20007810000 */
[----:B------:R-:W1:Y:S02]  /*5cf0*/  SHFL.BFLY PT, R19, R24, 0x1, 0x1f ;  /* 0x0c201f0018137f89 */ /* 0x000e6400000e0000 */
[----:B------:R-:W-:Y:S01]  /*5d00*/  IMAD.WIDE.U32 R16, R15, -0x2daee0ad, RZ ;  /* 0xd2511f530f107825 */ /* 0x000fe200078e00ff */
[----:B------:R-:W-:-:S03]  /*5d10*/  LOP3.LUT R221, R223, UR34, R220, 0x96, !PT ;  /* 0x00000022dfdd7c12 */ /* 0x000fc6000f8e96dc */
[C---:B------:R-:W-:Y:S01]  /*5d20*/  FMUL.FTZ R29, R2.reuse, UR11 ;  /* 0x0000000b021d7c20 */ /* 0x040fe20008410000 */
[----:B------:R-:W-:Y:S02]  /*5d30*/  FSETP.NEU.FTZ.AND P1, PT, R2, -INF , PT ;  /* 0xff8000000200780b */ /* 0x000fe40003f3d000 */
[----:B------:R-:W-:Y:S02]  /*5d40*/  LOP3.LUT R15, R17, UR34, R220, 0x96, !PT ;  /* 0x00000022110f7c12 */ /* 0x000fe4000f8e96dc */
[----:B------:R-:W-:Y:S02]  /*5d50*/  FSEL R29, R29, RZ, P1 ;  /* 0x000000ff1d1d7208 */ /* 0x000fe40000800000 */
[----:B------:R-:W-:Y:S01]  /*5d60*/  LOP3.LUT R16, R37, UR18, R16, 0x96, !PT ;  /* 0x0000001225107c12 */ /* 0x000fe2000f8e9610 */
[----:B------:R-:W-:-:S04]  /*5d70*/  IMAD.WIDE.U32 R34, R15, -0x326172a9, RZ ;  /* 0xcd9e8d570f227825 */ /* 0x000fc800078e00ff */
[--C-:B------:R-:W-:Y:S01]  /*5d80*/  FFMA.FTZ R173, R0, UR11, -R29.reuse ;  /* 0x0000000b00ad7c23 */ /* 0x100fe2000801081d */
[----:B------:R-:W-:Y:S01]  /*5d90*/  FFMA.FTZ R175, R14, UR11, -R29 ;  /* 0x0000000b0eaf7c23 */ /* 0x000fe2000801081d */
[----:B------:R-:W-:Y:S01]  /*5da0*/  IMAD.WIDE.U32 R16, R16, -0x326172a9, RZ ;  /* 0xcd9e8d5710107825 */ /* 0x000fe200078e00ff */
[----:B------:R-:W-:-:S03]  /*5db0*/  LOP3.LUT R15, R35, UR30, R190, 0x96, !PT ;  /* 0x0000001e230f7c12 */ /* 0x000fc6000f8e96be */
[--C-:B------:R-:W-:Y:S01]  /*5dc0*/  FFMA.FTZ R171, R18, UR11, -R29.reuse ;  /* 0x0000000b12ab7c23 */ /* 0x100fe2000801081d */
[----:B------:R-:W-:Y:S01]  /*5dd0*/  FFMA.FTZ R176, R20, UR11, -R29 ;  /* 0x0000000b14b07c23 */ /* 0x000fe2000801081d */
[----:B------:R-:W-:Y:S01]  /*5de0*/  MUFU.EX2 R173, R173 ;  /* 0x000000ad00ad7308 */ /* 0x000fe20000000800 */
[----:B------:R-:W-:Y:S01]  /*5df0*/  LOP3.LUT R14, R17, UR15, R34, 0x96, !PT ;  /* 0x0000000f110e7c12 */ /* 0x000fe2000f8e9622 */
[----:B------:R-:W-:-:S04]  /*5e00*/  IMAD.WIDE.U32 R34, R15, -0x2daee0ad, RZ ;  /* 0xd2511f530f227825 */ /* 0x000fc800078e00ff */
[--C-:B------:R-:W-:Y:S01]  /*5e10*/  FFMA.FTZ R170, R13, UR11, -R29.reuse ;  /* 0x0000000b0daa7c23 */ /* 0x100fe2000801081d */
[----:B-1----:R-:W-:Y:S01]  /*5e20*/  FMNMX.FTZ R0, R24, R19, !PT ;  /* 0x0000001318007209 */ /* 0x002fe20007810000 */
[--C-:B------:R-:W-:Y:S01]  /*5e30*/  FFMA.FTZ R168, R12, UR11, -R29.reuse ;  /* 0x0000000b0ca87c23 */ /* 0x100fe2000801081d */
[----:B------:R-:W-:Y:S01]  /*5e40*/  IMAD.WIDE.U32 R14, R14, -0x2daee0ad, RZ ;  /* 0xd2511f530e0e7825 */ /* 0x000fe200078e00ff */
[----:B------:R-:W-:Y:S01]  /*5e50*/  LOP3.LUT R18, R35, UR7, R36, 0x96, !PT ;  /* 0x0000000723127c12 */ /* 0x000fe2000f8e9624 */
[----:B------:R-:W1:Y:S02]  /*5e60*/  MUFU.EX2 R171, R171 ;  /* 0x000000ab00ab7308 */ /* 0x000e640000000800 */
[C---:B------:R-:W-:Y:S01]  /*5e70*/  FMUL.FTZ R24, R0.reuse, UR11 ;  /* 0x0000000b00187c20 */ /* 0x040fe20008410000 */
[----:B------:R-:W-:Y:S01]  /*5e80*/  FSETP.NEU.FTZ.AND P1, PT, R0, -INF , PT ;  /* 0xff8000000000780b */ /* 0x000fe20003f3d000 */
[----:B------:R-:W-:Y:S01]  /*5e90*/  FFMA.FTZ R179, R179, UR11, -R29 ;  /* 0x0000000bb3b37c23 */ /* 0x000fe2000801081d */
[----:B------:R-:W-:Y:S01]  /*5ea0*/  LOP3.LUT R34, R15, UR6, R34, 0x96, !PT ;  /* 0x000000060f227c12 */ /* 0x000fe2000f8e9622 */
[----:B------:R-:W-:Y:S01]  /*5eb0*/  IMAD.WIDE.U32 R18, R18, -0x326172a9, RZ ;  /* 0xcd9e8d5712127825 */ /* 0x000fe200078e00ff */
[----:B------:R-:W-:-:S03]  /*5ec0*/  FSEL R24, R24, RZ, P1 ;  /* 0x000000ff18187208 */ /* 0x000fc60000800000 */
[----:B------:R-:W-:Y:S01]  /*5ed0*/  FFMA.FTZ R180, R180, UR11, -R29 ;  /* 0x0000000bb4b47c23 */ /* 0x000fe2000801081d */
[----:B------:R-:W-:Y:S01]  /*5ee0*/  MUFU.EX2 R176, R176 ;  /* 0x000000b000b07308 */ /* 0x000fe20000000800 */
[----:B------:R-:W-:-:S04]  /*5ef0*/  IMAD.WIDE.U32 R34, R34, -0x326172a9, RZ ;  /* 0xcd9e8d5722227825 */ /* 0x000fc800078e00ff */
[--C-:B------:R-:W-:Y:S01]  /*5f00*/  FFMA.FTZ R181, R181, UR11, -R29.reuse ;  /* 0x0000000bb5b57c23 */ /* 0x100fe2000801081d */
[--C-:B------:R-:W-:Y:S01]  /*5f10*/  FFMA.FTZ R174, R32, UR11, -R24.reuse ;  /* 0x0000000b20ae7c23 */ /* 0x100fe20008010818 */
[--C-:B------:R-:W-:Y:S01]  /*5f20*/  FFMA.FTZ R172, R21, UR11, -R24.reuse ;  /* 0x0000000b15ac7c23 */ /* 0x100fe20008010818 */
[--C-:B------:R-:W-:Y:S01]  /*5f30*/  FFMA.FTZ R177, R22, UR11, -R24.reuse ;  /* 0x0000000b16b17c23 */ /* 0x100fe20008010818 */
[----:B------:R-:W-:Y:S01]  /*5f40*/  FFMA.FTZ R178, R23, UR11, -R24 ;  /* 0x0000000b17b27c23 */ /* 0x000fe20008010818 */
[----:B------:R-:W-:Y:S01]  /*5f50*/  SHF.R.U32.HI R151, RZ, 0x10, R34 ;  /* 0x00000010ff977819 */ /* 0x000fe20000011622 */
[----:B------:R-:W-:Y:S01]  /*5f60*/  MUFU.EX2 R175, R175 ;  /* 0x000000af00af7308 */ /* 0x000fe20000000800 */
[----:B------:R-:W-:Y:S01]  /*5f70*/  LOP3.LUT R17, R34, 0xffff, RZ, 0xc0, !PT ;  /* 0x0000ffff22117812 */ /* 0x000fe200078ec0ff */
[----:B------:R-:W-:Y:S01]  /*5f80*/  FFMA.FTZ R33, R9, UR11, -R24 ;  /* 0x0000000b09217c23 */ /* 0x000fe20008010818 */
[----:B------:R-:W-:Y:S01]  /*5f90*/  SHF.R.U32.HI R15, RZ, 0x18, R34 ;  /* 0x00000018ff0f7819 */ /* 0x000fe20000011622 */
[--C-:B------:R-:W-:Y:S01]  /*5fa0*/  FFMA.FTZ R32, R10, UR11, -R29.reuse ;  /* 0x0000000b0a207c23 */ /* 0x100fe2000801081d */
[----:B------:R-:W-:Y:S01]  /*5fb0*/  LOP3.LUT R151, R151, 0xff, RZ, 0xc0, !PT ;  /* 0x000000ff97977812 */ /* 0x000fe200078ec0ff */
[----:B------:R-:W-:Y:S01]  /*5fc0*/  FFMA.FTZ R169, R7, UR11, -R24 ;  /* 0x0000000b07a97c23 */ /* 0x000fe20008010818 */
[----:B------:R-:W-:Y:S01]  /*5fd0*/  LOP3.LUT R5, R35, UR10, R18, 0x96, !PT ;  /* 0x0000000a23057c12 */ /* 0x000fe2000f8e9612 */
[----:B------:R-:W-:Y:S01]  /*5fe0*/  MUFU.EX2 R174, R174 ;  /* 0x000000ae00ae7308 */ /* 0x000fe20000000800 */
[----:B------:R-:W-:Y:S01]  /*5ff0*/  LOP3.LUT R150, R34, 0xff, RZ, 0xc0, !PT ;  /* 0x000000ff22967812 */ /* 0x000fe200078ec0ff */
[----:B------:R-:W-:Y:S01]  /*6000*/  FFMA.FTZ R34, R11, UR11, -R29 ;  /* 0x0000000b0b227c23 */ /* 0x000fe2000801081d */
[----:B------:R-:W-:Y:S01]  /*6010*/  SHF.R.U32.HI R17, RZ, 0x8, R17 ;  /* 0x00000008ff117819 */ /* 0x000fe20000011611 */
[----:B------:R-:W-:Y:S01]  /*6020*/  FFMA.FTZ R35, R6, UR11, -R24 ;  /* 0x0000000b06237c23 */ /* 0x000fe20008010818 */
[----:B------:R-:W-:Y:S01]  /*6030*/  PRMT R151, R151, 0x5410, R15 ;  /* 0x0000541097977816 */ /* 0x000fe2000000000f */
[----:B------:R-:W-:Y:S01]  /*6040*/  LDSM.16.MT88.4 R20, [R208+0x10800] ;  /* 0x01080000d014783b */ /* 0x000fe20000004200 */
[----:B------:R-:W-:Y:S01]  /*6050*/  SHF.R.U32.HI R149, RZ, 0x10, R5 ;  /* 0x00000010ff957819 */ /* 0x000fe20000011605 */
[----:B------:R-:W2:Y:S01]  /*6060*/  MUFU.EX2 R172, R172 ;  /* 0x000000ac00ac7308 */ /* 0x000ea20000000800 */
[----:B------:R-:W-:Y:S01]  /*6070*/  PRMT R150, R150, 0x5410, R17 ;  /* 0x0000541096967816 */ /* 0x000fe20000000011 */
[----:B------:R-:W-:Y:S01]  /*6080*/  FFMA.FTZ R182, R182, UR11, -R29 ;  /* 0x0000000bb6b67c23 */ /* 0x000fe2000801081d */
[----:B------:R-:W-:Y:S01]  /*6090*/  LOP3.LUT R18, R19, UR4, R16, 0x96, !PT ;  /* 0x0000000413127c12 */ /* 0x000fe2000f8e9610 */
[--C-:B------:R-:W-:Y:S01]  /*60a0*/  FFMA.FTZ R184, R184, UR11, -R24.reuse ;  /* 0x0000000bb8b87c23 */ /* 0x100fe20008010818 */
[----:B------:R-:W-:Y:S01]  /*60b0*/  SHF.R.U32.HI R3, RZ, 0x18, R5 ;  /* 0x00000018ff037819 */ /* 0x000fe20000011605 */
[----:B------:R-:W-:Y:S01]  /*60c0*/  FFMA.FTZ R186, R186, UR11, -R24 ;  /* 0x0000000bbaba7c23 */ /* 0x000fe20008010818 */
[----:B------:R-:W-:Y:S01]  /*60d0*/  LOP3.LUT R149, R149, 0xff, RZ, 0xc0, !PT ;  /* 0x000000ff95957812 */ /* 0x000fe200078ec0ff */
[----:B------:R-:W-:Y:S01]  /*60e0*/  MUFU.EX2 R177, R177 ;  /* 0x000000b100b17308 */ /* 0x000fe20000000800 */
[C---:B------:R-:W-:Y:S01]  /*60f0*/  LOP3.LUT R4, R5.reuse, 0xffff, RZ, 0xc0, !PT ;  /* 0x0000ffff05047812 */ /* 0x040fe200078ec0ff */
[----:B------:R-:W-:Y:S01]  /*6100*/  IMAD.WIDE.U32 R18, R18, -0x2daee0ad, RZ ;  /* 0xd2511f5312127825 */ /* 0x000fe200078e00ff */
[----:B------:R-:W-:-:S03]  /*6110*/  LOP3.LUT R148, R5, 0xff, RZ, 0xc0, !PT ;  /* 0x000000ff05947812 */ /* 0x000fc600078ec0ff */
[--C-:B------:R-:W-:Y:S01]  /*6120*/  FFMA.FTZ R188, R188, UR11, -R24.reuse ;  /* 0x0000000bbcbc7c23 */ /* 0x100fe20008010818 */
[--C-:B------:R-:W-:Y:S01]  /*6130*/  HSET2.LE.AND R151, R151, R237.reuse, PT ;  /* 0x000000ed97977233 */ /* 0x100fe20003803000 */
[----:B------:R-:W-:Y:S01]  /*6140*/  FFMA.FTZ R187, R187, UR11, -R24 ;  /* 0x0000000bbbbb7c23 */ /* 0x000fe20008010818 */
[----:B------:R-:W-:Y:S01]  /*6150*/  HSET2.LE.AND R150, R150, R237, PT ;  /* 0x000000ed96967233 */ /* 0x000fe20003803000 */
[----:B------:R-:W3:Y:S01]  /*6160*/  MUFU.EX2 R178, R178 ;  /* 0x000000b200b27308 */ /* 0x000ee20000000800 */
[----:B-1----:R-:W-:Y:S01]  /*6170*/  F2FP.BF16.F32.PACK_AB R15, R171, R173 ;  /* 0x000000adab0f723e */ /* 0x002fe200000010ff */
[--C-:B------:R-:W-:Y:S01]  /*6180*/  FFMA.FTZ R185, R185, UR11, -R29.reuse ;  /* 0x0000000bb9b97c23 */ /* 0x100fe2000801081d */
[----:B--2---:R-:W-:Y:S01]  /*6190*/  F2FP.BF16.F32.PACK_AB R5, R172, R174 ;  /* 0x000000aeac05723e */ /* 0x004fe200000010ff */
[----:B------:R-:W-:Y:S01]  /*61a0*/  FFMA.FTZ R183, R183, UR11, -R29 ;  /* 0x0000000bb7b77c23 */ /* 0x000fe2000801081d */
[----:B------:R-:W-:Y:S01]  /*61b0*/  PRMT R149, R149, 0x5410, R3 ;  /* 0x0000541095957816 */ /* 0x000fe20000000003 */
[----:B------:R-:W-:Y:S01]  /*61c0*/  FFMA.FTZ R189, R31, UR11, -R29 ;  /* 0x0000000b1fbd7c23 */ /* 0x000fe2000801081d */
[----:B------:R-:W-:Y:S01]  /*61d0*/  SHF.R.U32.HI R4, RZ, 0x8, R4 ;  /* 0x00000008ff047819 */ /* 0x000fe20000011604 */
[----:B------:R-:W-:Y:S01]  /*61e0*/  MUFU.EX2 R34, R34 ;  /* 0x0000002200227308 */ /* 0x000fe20000000800 */
[----:B------:R-:W-:Y:S01]  /*61f0*/  LOP3.LUT R151, R151, R5, RZ, 0xc0, !PT ;  /* 0x0000000597977212 */ /* 0x000fe200078ec0ff */
[----:B------:R-:W-:Y:S01]  /*6200*/  FFMA.FTZ R252, R25, UR11, -R24 ;  /* 0x0000000b19fc7c23 */ /* 0x000fe20008010818 */
[----:B------:R-:W-:-:S02]  /*6210*/  LOP3.LUT R150, R150, R15, RZ, 0xc0, !PT ;  /* 0x0000000f96967212 */ /* 0x000fc400078ec0ff */
[----:B------:R-:W-:Y:S02]  /*6220*/  LOP3.LUT R5, R19, UR40, R14, 0x96, !PT ;  /* 0x0000002813057c12 */ /* 0x000fe4000f8e960e */
[----:B------:R-:W1:Y:S01]  /*6230*/  LDSM.16.MT88.4 R12, [R206+0x16000] ;  /* 0x01600000ce0c783b */ /* 0x000e620000004200 */
[----:B------:R-:W-:Y:S01]  /*6240*/  PRMT R148, R148, 0x5410, R4 ;  /* 0x0000541094947816 */ /* 0x000fe20000000004 */
[----:B------:R-:W-:Y:S01]  /*6250*/  MUFU.EX2 R32, R32 ;  /* 0x0000002000207308 */ /* 0x000fe20000000800 */
[--C-:B------:R-:W-:Y:S02]  /*6260*/  HSET2.LE.AND R149, R149, R237.reuse, PT ;  /* 0x000000ed95957233 */ /* 0x100fe40003803000 */
[----:B---3--:R-:W-:Y:S01]  /*6270*/  F2FP.BF16.F32.PACK_AB R3, R178, R177 ;  /* 0x000000b1b203723e */ /* 0x008fe200000010ff */
[----:B------:R-:W-:Y:S01]  /*6280*/  FADD.FTZ R177, R177, R178 ;  /* 0x000000b2b1b17221 */ /* 0x000fe20000010000 */
[----:B------:R-:W-:Y:S02]  /*6290*/  HSET2.LE.AND R148, R148, R237, PT ;  /* 0x000000ed94947233 */ /* 0x000fe40003803000 */
[----:B------:R-:W-:Y:S01]  /*62a0*/  LOP3.LUT R149, R149, R3, RZ, 0xc0, !PT ;  /* 0x0000000395957212 */ /* 0x000fe200078ec0ff */
[----:B------:R-:W-:Y:S01]  /*62b0*/  MUFU.EX2 R33, R33 ;  /* 0x0000002100217308 */ /* 0x000fe20000000800 */
[----:B------:R-:W-:Y:S01]  /*62c0*/  F2FP.BF16.F32.PACK_AB R4, R175, R176 ;  /* 0x000000b0af04723e */ /* 0x000fe200000010ff */
[----:B------:R-:W-:Y:S01]  /*62d0*/  FADD.FTZ R175, R176, R175 ;  /* 0x000000afb0af7221 */ /* 0x000fe20000010000 */
[----:B------:R-:W-:Y:S01]  /*62e0*/  LOP3.LUT R3, R18, 0xffff, RZ, 0xc0, !PT ;  /* 0x0000ffff12037812 */ /* 0x000fe200078ec0ff */
[----:B------:R-:W-:Y:S01]  /*62f0*/  FADD.FTZ R177, R174, R177 ;  /* 0x000000b1aeb17221 */ /* 0x000fe20000010000 */
[--C-:B------:R-:W-:Y:S01]  /*6300*/  SHF.R.U32.HI R9, RZ, 0x10, R18.reuse ;  /* 0x00000010ff097819 */ /* 0x100fe20000011612 */
[----:B------:R-:W-:Y:S01]  /*6310*/  FADD.FTZ R175, R173, R175 ;  /* 0x000000afadaf7221 */ /* 0x000fe20000010000 */
[----:B------:R-:W-:Y:S01]  /*6320*/  LOP3.LUT R148, R148, R4, RZ, 0xc0, !PT ;  /* 0x0000000494947212 */ /* 0x000fe200078ec0ff */
[----:B------:R-:W2:Y:S01]  /*6330*/  MUFU.EX2 R170, R170 ;  /* 0x000000aa00aa7308 */ /* 0x000ea20000000800 */
[----:B------:R-:W-:Y:S01]  /*6340*/  LOP3.LUT R16, R18, 0xff, RZ, 0xc0, !PT ;  /* 0x000000ff12107812 */ /* 0x000fe200078ec0ff */
[----:B------:R-:W-:Y:S01]  /*6350*/  FADD.FTZ R175, R171, R175 ;  /* 0x000000afabaf7221 */ /* 0x000fe20000010000 */
[----:B------:R-:W-:Y:S01]  /*6360*/  SHF.R.U32.HI R3, RZ, 0x8, R3 ;  /* 0x00000008ff037819 */ /* 0x000fe20000011603 */
[----:B------:R-:W-:Y:S01]  /*6370*/  FADD.FTZ R177, R172, R177 ;  /* 0x000000b1acb17221 */ /* 0x000fe20000010000 */
[----:B------:R-:W-:Y:S01]  /*6380*/  LOP3.LUT R9, R9, 0xff, RZ, 0xc0, !PT ;  /* 0x000000ff09097812 */ /* 0x000fe200078ec0ff */
[C---:B------:R-:W-:Y:S01]  /*6390*/  HMMA.16816.F32.BF16 R160, R148.reuse, R156, RZ ;  /* 0x0000009c94a0723c */ /* 0x040fe200000418ff */
[----:B------:R-:W-:Y:S01]  /*63a0*/  SHF.R.U32.HI R4, RZ, 0x18, R18 ;  /* 0x00000018ff047819 */ /* 0x000fe20000011612 */
[----:B------:R-:W3:Y:S01]  /*63b0*/  MUFU.EX2 R168, R168 ;  /* 0x000000a800a87308 */ /* 0x000ee20000000800 */
[----:B------:R-:W-:Y:S01]  /*63c0*/  PRMT R16, R16, 0x5410, R3 ;  /* 0x0000541010107816 */ /* 0x000fe20000000003 */
[----:B------:R-:W-:Y:S01]  /*63d0*/  FFMA.FTZ R3, R8, UR11, -R24 ;  /* 0x0000000b08037c23 */ /* 0x000fe20008010818 */
[----:B------:R-:W-:Y:S01]  /*63e0*/  PRMT R4, R9, 0x5410, R4 ;  /* 0x0000541009047816 */ /* 0x000fe20000000004 */
[----:B------:R-:W-:Y:S01]  /*63f0*/  HMMA.16816.F32.BF16 R156, R148, R158, RZ ;  /* 0x0000009e949c723c */ /* 0x000fe200000418ff */
[----:B------:R-:W4:Y:S01]  /*6400*/  LDSM.16.MT88.4 R8, [R210+0x10800] ;  /* 0x01080000d208783b */ /* 0x000f220000004200 */
[----:B------:R-:W-:-:S02]  /*6410*/  LOP3.LUT R18, R5, 0xffff, RZ, 0xc0, !PT ;  /* 0x0000ffff05127812 */ /* 0x000fc400078ec0ff */
[----:B------:R-:W5:Y:S01]  /*6420*/  MUFU.EX2 R3, R3 ;  /* 0x0000000300037308 */ /* 0x000f620000000800 */
[----:B------:R-:W-:Y:S01]  /*6430*/  LOP3.LUT R17, R5, 0xff, RZ, 0xc0, !PT ;  /* 0x000000ff05117812 */ /* 0x000fe200078ec0ff */
[C---:B------:R-:W-:Y:S01]  /*6440*/  HMMA.16816.F32.BF16 R36, R148.reuse, R40, RZ ;  /* 0x000000289424723c */ /* 0x040fe200000418ff */
[----:B------:R-:W-:Y:S01]  /*6450*/  SHF.R.U32.HI R18, RZ, 0x8, R18 ;  /* 0x00000008ff127819 */ /* 0x000fe20000011612 */
[----:B--2---:R-:W-:Y:S01]  /*6460*/  FADD.FTZ R175, R170, R175 ;  /* 0x000000afaaaf7221 */ /* 0x004fe20000010000 */
[----:B------:R-:W-:Y:S02]  /*6470*/  HSET2.LE.AND R6, R16, R237, PT ;  /* 0x000000ed10067233 */ /* 0x000fe40003803000 */
[----:B------:R-:W-:Y:S01]  /*6480*/  PRMT R7, R17, 0x5410, R18 ;  /* 0x0000541011077816 */ /* 0x000fe20000000012 */
[----:B------:R-:W2:Y:S01]  /*6490*/  MUFU.EX2 R169, R169 ;  /* 0x000000a900a97308 */ /* 0x000ea20000000800 */
[----:B------:R-:W-:Y:S01]  /*64a0*/  SHF.R.U32.HI R17, RZ, 0x10, R5 ;  /* 0x00000010ff117819 */ /* 0x000fe20000011605 */
[----:B-1----:R-:W-:Y:S01]  /*64b0*/  HMMA.16816.F32.BF16 R152, R148, R12, RZ ;  /* 0x0000000c9498723c */ /* 0x002fe200000418ff */
[----:B------:R-:W-:Y:S01]  /*64c0*/  F2FP.BF16.F32.PACK_AB R16, R32, R34 ;  /* 0x000000222010723e */ /* 0x000fe200000010ff */
[----:B---3--:R-:W-:Y:S01]  /*64d0*/  FADD.FTZ R175, R168, R175 ;  /* 0x000000afa8af7221 */ /* 0x008fe20000010000 */
[----:B------:R-:W-:-:S02]  /*64e0*/  SHF.R.U32.HI R5, RZ, 0x18, R5 ;  /* 0x00000018ff057819 */ /* 0x000fc40000011605 */
[----:B------:R-:W-:Y:S01]  /*64f0*/  LOP3.LUT R17, R17, 0xff, RZ, 0xc0, !PT ;  /* 0x000000ff11117812 */ /* 0x000fe200078ec0ff */
[----:B------:R-:W1:Y:S01]  /*6500*/  MUFU.EX2 R35, R35 ;  /* 0x0000002300237308 */ /* 0x000e620000000800 */
[----:B------:R-:W-:Y:S01]  /*6510*/  LOP3.LUT R6, R6, R16, RZ, 0xc0, !PT ;  /* 0x0000001006067212 */ /* 0x000fe200078ec0ff */
[C---:B------:R-:W-:Y:S01]  /*6520*/  HMMA.16816.F32.BF16 R44, R148.reuse, R48, RZ ;  /* 0x00000030942c723c */ /* 0x040fe200000418ff */
[--C-:B------:R-:W-:Y:S01]  /*6530*/  HSET2.LE.AND R4, R4, R237.reuse, PT ;  /* 0x000000ed04047233 */ /* 0x100fe20003803000 */
[----:B------:R-:W-:Y:S01]  /*6540*/  FADD.FTZ R175, R34, R175 ;  /* 0x000000af22af7221 */ /* 0x000fe20000010000 */
[--C-:B------:R-:W-:Y:S02]  /*6550*/  HSET2.LE.AND R16, R7, R237.reuse, PT ;  /* 0x000000ed07107233 */ /* 0x100fe40003803000 */
[----:B------:R-:W-:Y:S01]  /*6560*/  PRMT R5, R17, 0x5410, R5 ;  /* 0x0000541011057816 */ /* 0x000fe20000000005 */
[C---:B------:R-:W-:Y:S01]  /*6570*/  HMMA.16816.F32.BF16 R52, R148.reuse, R56, RZ ;  /* 0x000000389434723c */ /* 0x040fe200000418ff */
[----:B-----5:R-:W-:Y:S01]  /*6580*/  F2FP.BF16.F32.PACK_AB R7, R3, R33 ;  /* 0x000000210307723e */ /* 0x020fe200000010ff */
[----:B------:R-:W-:Y:S01]  /*6590*/  MUFU.EX2 R179, R179 ;  /* 0x000000b300b37308 */ /* 0x000fe20000000800 */
[----:B------:R-:W-:Y:S01]  /*65a0*/  F2FP.BF16.F32.PACK_AB R12, R168, R170 ;  /* 0x000000aaa80c723e */ /* 0x000fe200000010ff */
[----:B------:R-:W-:Y:S01]  /*65b0*/  FADD.FTZ R175, R32, R175 ;  /* 0x000000af20af7221 */ /* 0x000fe20000010000 */
[----:B------:R-:W-:Y:S01]  /*65c0*/  LOP3.LUT R7, R4, R7, RZ, 0xc0, !PT ;  /* 0x0000000704077212 */ /* 0x000fe200078ec0ff */
[C---:B------:R-:W-:Y:S01]  /*65d0*/  HMMA.16816.F32.BF16 R60, R148.reuse, R64, RZ ;  /* 0x00000040943c723c */ /* 0x040fe200000418ff */
[----:B------:R-:W-:Y:S01]  /*65e0*/  LOP3.LUT R4, R16, R12, RZ, 0xc0, !PT ;  /* 0x0000000c10047212 */ /* 0x000fe200078ec0ff */
[----:B--2---:R-:W-:Y:S01]  /*65f0*/  FADD.FTZ R177, R169, R177 ;  /* 0x000000b1a9b17221 */ /* 0x004fe20000010000 */
[----:B------:R-:W-:Y:S01]  /*6600*/  HSET2.LE.AND R5, R5, R237, PT ;  /* 0x000000ed05057233 */ /* 0x000fe20003803000 */
[----:B------:R-:W2:Y:S01]  /*6610*/  LDSM.16.MT88.4 R16, [R207+0x10800] ;  /* 0x01080000cf10783b */ /* 0x000ea20000004200 */
[C---:B-1----:R-:W-:Y:S01]  /*6620*/  F2FP.BF16.F32.PACK_AB R12, R35.reuse, R169 ;  /* 0x000000a9230c723e */ /* 0x042fe200000010ff */
[----:B------:R-:W-:Y:S01]  /*6630*/  HMMA.16816.F32.BF16 R68, R148, R72, RZ ;  /* 0x000000489444723c */ /* 0x000fe200000418ff */
[----:B------:R-:W-:Y:S01]  /*6640*/  MUFU.EX2 R180, R180 ;  /* 0x000000b400b47308 */ /* 0x000fe20000000800 */
[----:B------:R-:W-:Y:S01]  /*6650*/  FADD.FTZ R177, R35, R177 ;  /* 0x000000b123b17221 */ /* 0x000fe20000010000 */
[----:B------:R-:W-:-:S03]  /*6660*/  LOP3.LUT R5, R5, R12, RZ, 0xc0, !PT ;  /* 0x0000000c05057212 */ /* 0x000fc600078ec0ff */
[C---:B------:R-:W-:Y:S01]  /*6670*/  HMMA.16816.F32.BF16 R76, R148.reuse, R80, RZ ;  /* 0x00000050944c723c */ /* 0x040fe200000418ff */
[----:B------:R-:W-:Y:S02]  /*6680*/  FADD.FTZ R177, R33, R177 ;  /* 0x000000b121b17221 */ /* 0x000fe40000010000 */
[----:B------:R-:W-:Y:S02]  /*6690*/  MUFU.EX2 R181, R181 ;  /* 0x000000b500b57308 */ /* 0x000fe40000000800 */
[----:B------:R-:W-:Y:S01]  /*66a0*/  FADD.FTZ R177, R3, R177 ;  /* 0x000000b103b17221 */ /* 0x000fe20000010000 */
[C---:B------:R-:W-:Y:S05]  /*66b0*/  HMMA.16816.F32.BF16 R84, R148.reuse, R88, RZ ;  /* 0x000000589454723c */ /* 0x040fea00000418ff */
[----:B------:R-:W1:Y:S01]  /*66c0*/  MUFU.EX2 R182, R182 ;  /* 0x000000b600b67308 */ /* 0x000e620000000800 */
        /* <DEDUP_REMOVED lines=11> */
[----:B------:R-:W5:Y:S03]  /*6780*/  MUFU.EX2 R185, R185 ;  /* 0x000000b900b97308 */ /* 0x000f660000000800 */
[C---:B------:R-:W-:Y:S05]  /*6790*/  HMMA.16816.F32.BF16 R40, R148.reuse, R42, RZ ;  /* 0x0000002a9428723c */ /* 0x040fea00000418ff */
[----:B------:R-:W5:Y:S01]  /*67a0*/  MUFU.EX2 R183, R183 ;  /* 0x000000b700b77308 */ /* 0x000f620000000800 */
[C---:B------:R-:W-:Y:S06]  /*67b0*/  HMMA.16816.F32.BF16 R48, R148.reuse, R50, RZ ;  /* 0x000000329430723c */ /* 0x040fec00000418ff */
[C---:B------:R-:W-:Y:S01]  /*67c0*/  HMMA.16816.F32.BF16 R56, R148.reuse, R58, RZ ;  /* 0x0000003a9438723c */ /* 0x040fe200000418ff */
[----:B------:R-:W5:Y:S05]  /*67d0*/  MUFU.EX2 R189, R189 ;  /* 0x000000bd00bd7308 */ /* 0x000f6a0000000800 */
[C---:B------:R-:W-:Y:S03]  /*67e0*/  HMMA.16816.F32.BF16 R64, R148.reuse, R66, RZ ;  /* 0x000000429440723c */ /* 0x040fe600000418ff */
[----:B------:R-:W-:Y:S03]  /*67f0*/  MUFU.EX2 R252, R252 ;  /* 0x000000fc00fc7308 */ /* 0x000fe60000000800 */
        /* <DEDUP_REMOVED lines=11> */
[----:B------:R-:W1:Y:S05]  /*68b0*/  LDSM.16.MT88.4 R12, [R206+0x10800] ;  /* 0x01080000ce0c783b */ /* 0x000e6a0000004200 */
[C---:B----4-:R-:W-:Y:S06]  /*68c0*/  HMMA.16816.F32.BF16 R160, R4.reuse, R8, R160 ;  /* 0x0000000804a0723c */ /* 0x050fec00000418a0 */
[C---:B------:R-:W-:Y:S01]  /*68d0*/  HMMA.16816.F32.BF16 R156, R4.reuse, R10, R156 ;  /* 0x0000000a049c723c */ /* 0x040fe2000004189c */
[----:B------:R-:W4:Y:S05]  /*68e0*/  LDSM.16.MT88.4 R8, [R210+0x12800] ;  /* 0x01280000d208783b */ /* 0x000f2a0000004200 */
[C---:B--2---:R-:W-:Y:S06]  /*68f0*/  HMMA.16816.F32.BF16 R44, R4.reuse, R16, R44 ;  /* 0x00000010042c723c */ /* 0x044fec000004182c */
        /* <DEDUP_REMOVED lines=27> */
[----:B------:R-:W-:Y:S01]  /*6ab0*/  HMMA.16816.F32.BF16 R104, R4, R22, R104 ;  /* 0x000000160468723c */ /* 0x000fe20000041868 */
[----:B------:R-:W-:-:S05]  /*6ac0*/  LOP3.LUT R20, R191, UR37, R234, 0x96, !PT ;  /* 0x00000025bf147c12 */ /* 0x000fca000f8e96ea */
[C---:B-1----:R-:W-:Y:S01]  /*6ad0*/  HMMA.16816.F32.BF16 R116, R4.reuse, R12, R116 ;  /* 0x0000000c0474723c */ /* 0x042fe20000041874 */
[----:B------:R-:W-:Y:S01]  /*6ae0*/  IMAD.WIDE.U32 R20, R20, -0x2daee0ad, RZ ;  /* 0xd2511f5314147825 */ /* 0x000fe200078e00ff */
[----:B------:R-:W-:Y:S02]  /*6af0*/  F2FP.BF16.F32.PACK_AB R22, R182, R181 ;  /* 0x000000b5b616723e */ /* 0x000fe400000010ff */
[----:B------:R-:W-:Y:S02]  /*6b00*/  F2FP.BF16.F32.PACK_AB R23, R187, R188 ;  /* 0x000000bcbb17723e */ /* 0x000fe400000010ff */
[----:B------:R-:W-:Y:S01]  /*6b10*/  HMMA.16816.F32.BF16 R120, R4, R14, R120 ;  /* 0x0000000e0478723c */ /* 0x000fe20000041878 */
[----:B------:R-:W1:Y:S01]  /*6b20*/  LDSM.16.MT88.4 R12, [R207+0x16800] ;  /* 0x01680000cf0c783b */ /* 0x000e620000004200 */
[----:B------:R-:W-:Y:S01]  /*6b30*/  LOP3.LUT R220, R21, UR18, R222, 0x96, !PT ;  /* 0x0000001215dc7c12 */ /* 0x000fe2000f8e96de */
[----:B------:R-:W-:-:S03]  /*6b40*/  IMAD.WIDE.U32 R222, R221, -0x326172a9, RZ ;  /* 0xcd9e8d57ddde7825 */ /* 0x000fc600078e00ff */
[----:B----4-:R-:W-:Y:S01]  /*6b50*/  HMMA.16816.F32.BF16 R124, R4, R8, R124 ;  /* 0x00000008047c723c */ /* 0x010fe2000004187c */
[----:B------:R-:W-:Y:S01]  /*6b60*/  IMAD.WIDE.U32 R220, R220, -0x326172a9, RZ ;  /* 0xcd9e8d57dcdc7825 */ /* 0x000fe200078e00ff */
[----:B------:R-:W-:-:S04]  /*6b70*/  LOP3.LUT R190, R223, UR30, R190, 0x96, !PT ;  /* 0x0000001edfbe7c12 */ /* 0x000fc8000f8e96be */
[----:B------:R-:W-:Y:S01]  /*6b80*/  HMMA.16816.F32.BF16 R128, R4, R10, R128 ;  /* 0x0000000a0480723c */ /* 0x000fe20000041880 */
[----:B------:R-:W3:Y:S01]  /*6b90*/  LDSM.16.MT88.4 R8, [R206+0x16800] ;  /* 0x01680000ce08783b */ /* 0x000ee20000004200 */
[----:B------:R-:W-:Y:S01]  /*6ba0*/  LOP3.LUT R222, R221, UR15, R222, 0x96, !PT ;  /* 0x0000000fddde7c12 */ /* 0x000fe2000f8e96de */
[----:B------:R-:W-:-:S03]  /*6bb0*/  FFMA.FTZ R221, R26, UR11, -R24 ;  /* 0x0000000b1add7c23 */ /* 0x000fc60008010818 */
[C---:B--2---:R-:W-:Y:S01]  /*6bc0*/  HMMA.16816.F32.BF16 R132, R4.reuse, R16, R132 ;  /* 0x000000100484723c */ /* 0x044fe20000041884 */
[----:B------:R-:W-:Y:S02]  /*6bd0*/  IMAD.WIDE.U32 R222, R222, -0x2daee0ad, RZ ;  /* 0xd2511f53dede7825 */ /* 0x000fe400078e00ff */
[----:B------:R-:W-:Y:S03]  /*6be0*/  MUFU.EX2 R221, R221 ;  /* 0x000000dd00dd7308 */ /* 0x000fe60000000800 */
[----:B------:R-:W-:Y:S01]  /*6bf0*/  HMMA.16816.F32.BF16 R136, R4, R18, R136 ;  /* 0x000000120488723c */ /* 0x000fe20000041888 */
[----:B------:R-:W-:-:S05]  /*6c00*/  IMAD.WIDE.U32 R16, R190, -0x2daee0ad, RZ ;  /* 0xd2511f53be107825 */ /* 0x000fca00078e00ff */
[----:B------:R-:W-:-:S05]  /*6c10*/  LOP3.LUT R190, R17, UR7, R20, 0x96, !PT ;  /* 0x0000000711be7c12 */ /* 0x000fca000f8e9614 */
[----:B------:R-:W-:Y:S01]  /*6c20*/  IMAD.WIDE.U32 R190, R190, -0x326172a9, RZ ;  /* 0xcd9e8d57bebe7825 */ /* 0x000fe200078e00ff */
[C---:B-1----:R-:W-:Y:S06]  /*6c30*/  HMMA.16816.F32.BF16 R140, R4.reuse, R12, R140 ;  /* 0x0000000c048c723c */ /* 0x042fec000004188c */
[----:B------:R-:W-:Y:S01]  /*6c40*/  HMMA.16816.F32.BF16 R144, R4, R14, R144 ;  /* 0x0000000e0490723c */ /* 0x000fe20000041890 */
[----:B------:R-:W-:-:S05]  /*6c50*/  LOP3.LUT R12, R223, UR6, R16, 0x96, !PT ;  /* 0x00000006df0c7c12 */ /* 0x000fca000f8e9610 */
[----:B---3--:R-:W-:Y:S01]  /*6c60*/  HMMA.16816.F32.BF16 R152, R4, R8, R152 ;  /* 0x000000080498723c */ /* 0x008fe20000041898 */
[----:B------:R-:W-:-:S05]  /*6c70*/  IMAD.WIDE.U32 R16, R12, -0x326172a9, RZ ;  /* 0xcd9e8d570c107825 */ /* 0x000fca00078e00ff */
[----:B------:R-:W-:Y:S01]  /*6c80*/  HMMA.16816.F32.BF16 R148, R4, R10, R148 ;  /* 0x0000000a0494723c */ /* 0x000fe20000041894 */
[----:B------:R-:W1:Y:S01]  /*6c90*/  LDSM.16.MT88.4 R4, [R210+0x11000] ;  /* 0x01100000d204783b */ /* 0x000e620000004200 */
[----:B------:R-:W-:Y:S01]  /*6ca0*/  LOP3.LUT R12, R17, UR10, R190, 0x96, !PT ;  /* 0x0000000a110c7c12 */ /* 0x000fe2000f8e96be */
[----:B------:R-:W-:Y:S01]  /*6cb0*/  FFMA.FTZ R190, R30, UR11, -R29 ;  /* 0x0000000b1ebe7c23 */ /* 0x000fe2000801081d */
[----:B------:R-:W-:Y:S02]  /*6cc0*/  LOP3.LUT R13, R16, 0xffff, RZ, 0xc0, !PT ;  /* 0x0000ffff100d7812 */ /* 0x000fe400078ec0ff */
[----:B------:R-:W-:Y:S02]  /*6cd0*/  SHF.R.U32.HI R14, RZ, 0x10, R16 ;  /* 0x00000010ff0e7819 */ /* 0x000fe40000011610 */
[----:B------:R-:W-:Y:S01]  /*6ce0*/  LOP3.LUT R15, R12, 0xffff, RZ, 0xc0, !PT ;  /* 0x0000ffff0c0f7812 */ /* 0x000fe200078ec0ff */
[----:B------:R-:W2:Y:S01]  /*6cf0*/  MUFU.EX2 R190, R190 ;  /* 0x000000be00be7308 */ /* 0x000ea20000000800 */
[----:B------:R-:W-:-:S02]  /*6d00*/  SHF.R.U32.HI R20, RZ, 0x10, R12 ;  /* 0x00000010ff147819 */ /* 0x000fc4000001160c */
[----:B------:R-:W-:Y:S02]  /*6d10*/  LOP3.LUT R10, R12, 0xff, RZ, 0xc0, !PT ;  /* 0x000000ff0c0a7812 */ /* 0x000fe400078ec0ff */
[----:B------:R-:W-:Y:S02]  /*6d20*/  SHF.R.U32.HI R11, RZ, 0x18, R12 ;  /* 0x00000018ff0b7819 */ /* 0x000fe4000001160c */
[----:B------:R-:W-:Y:S02]  /*6d30*/  SHF.R.U32.HI R12, RZ, 0x8, R13 ;  /* 0x00000008ff0c7819 */ /* 0x000fe4000001160d */
[----:B------:R-:W-:Y:S02]  /*6d40*/  LOP3.LUT R9, R16, 0xff, RZ, 0xc0, !PT ;  /* 0x000000ff10097812 */ /* 0x000fe400078ec0ff */
[----:B------:R-:W-:Y:S02]  /*6d50*/  SHF.R.U32.HI R8, RZ, 0x18, R16 ;  /* 0x00000018ff087819 */ /* 0x000fe40000011610 */
[----:B------:R-:W-:Y:S01]  /*6d60*/  LOP3.LUT R13, R14, 0xff, RZ, 0xc0, !PT ;  /* 0x000000ff0e0d7812 */ /* 0x000fe200078ec0ff */
[----:B------:R-:W3:Y:S01]  /*6d70*/  LDSM.16.MT88.4 R16, [R208+0x11000] ;  /* 0x01100000d010783b */ /* 0x000ee20000004200 */
[----:B------:R-:W-:-:S02]  /*6d80*/  SHF.R.U32.HI R15, RZ, 0x8, R15 ;  /* 0x00000008ff0f7819 */ /* 0x000fc4000001160f */
[----:B------:R-:W-:Y:S02]  /*6d90*/  LOP3.LUT R20, R20, 0xff, RZ, 0xc0, !PT ;  /* 0x000000ff14147812 */ /* 0x000fe400078ec0ff */
[----:B------:R-:W-:Y:S02]  /*6da0*/  PRMT R12, R9, 0x5410, R12 ;  /* 0x00005410090c7816 */ /* 0x000fe4000000000c */
[----:B------:R-:W-:Y:S02]  /*6db0*/  PRMT R13, R13, 0x5410, R8 ;  /* 0x000054100d0d7816 */ /* 0x000fe40000000008 */
[----:B------:R-:W-:Y:S02]  /*6dc0*/  PRMT R15, R10, 0x5410, R15 ;  /* 0x000054100a0f7816 */ /* 0x000fe4000000000f */
[----:B------:R-:W-:Y:S02]  /*6dd0*/  PRMT R21, R20, 0x5410, R11 ;  /* 0x0000541014157816 */ /* 0x000fe4000000000b */
[----:B------:R-:W4:Y:S01]  /*6de0*/  LDSM.16.MT88.4 R8, [R207+0x11000] ;  /* 0x01100000cf08783b */ /* 0x000f220000004200 */
[----:B------:R-:W-:-:S02]  /*6df0*/  HSET2.LE.AND R20, R15, R237, PT ;  /* 0x000000ed0f147233 */ /* 0x000fc40003803000 */
[--C-:B------:R-:W-:Y:S02]  /*6e00*/  HSET2.LE.AND R21, R21, R237.reuse, PT ;  /* 0x000000ed15157233 */ /* 0x100fe40003803000 */
[--C-:B------:R-:W-:Y:S02]  /*6e10*/  HSET2.LE.AND R12, R12, R237.reuse, PT ;  /* 0x000000ed0c0c7233 */ /* 0x100fe40003803000 */
[----:B------:R-:W-:Y:S02]  /*6e20*/  HSET2.LE.AND R13, R13, R237, PT ;  /* 0x000000ed0d0d7233 */ /* 0x000fe40003803000 */
[----:B------:R-:W-:Y:S01]  /*6e30*/  F2FP.BF16.F32.PACK_AB R15, R180, R179 ;  /* 0x000000b3b40f723e */ /* 0x000fe200000010ff */
[----:B------:R-:W-:Y:S01]  /*6e40*/  FADD.FTZ R179, R179, R175 ;  /* 0x000000afb3b37221 */ /* 0x000fe20000010000 */
[----:B------:R-:W-:Y:S01]  /*6e50*/  F2FP.BF16.F32.PACK_AB R14, R186, R184 ;  /* 0x000000b8ba0e723e */ /* 0x000fe200000010ff */
[----:B------:R-:W-:Y:S01]  /*6e60*/  FADD.FTZ R184, R184, R177 ;  /* 0x000000b1b8b87221 */ /* 0x000fe20000010000 */
[----:B------:R-:W-:Y:S01]  /*6e70*/  LOP3.LUT R20, R20, R15, RZ, 0xc0, !PT ;  /* 0x0000000f14147212 */ /* 0x000fe200078ec0ff */
[----:B------:R-:W-:Y:S01]  /*6e80*/  FADD.FTZ R179, R180, R179 ;  /* 0x000000b3b4b37221 */ /* 0x000fe20000010000 */
[----:B------:R-:W-:Y:S01]  /*6e90*/  LOP3.LUT R21, R21, R14, RZ, 0xc0, !PT ;  /* 0x0000000e15157212 */ /* 0x000fe200078ec0ff */
[----:B------:R-:W-:Y:S01]  /*6ea0*/  FADD.FTZ R184, R186, R184 ;  /* 0x000000b8bab87221 */ /* 0x000fe20000010000 */
[----:B------:R-:W-:Y:S01]  /*6eb0*/  LOP3.LUT R22, R12, R22, RZ, 0xc0, !PT ;  /* 0x000000160c167212 */ /* 0x000fe200078ec0ff */
[----:B------:R-:W-:Y:S01]  /*6ec0*/  FADD.FTZ R181, R181, R179 ;  /* 0x000000b3b5b57221 */ /* 0x000fe20000010000 */
[----:B------:R-:W-:Y:S01]  /*6ed0*/  LOP3.LUT R23, R13, R23, RZ, 0xc0, !PT ;  /* 0x000000170d177212 */ /* 0x000fe200078ec0ff */
[----:B------:R-:W-:Y:S01]  /*6ee0*/  FADD.FTZ R188, R188, R184 ;  /* 0x000000b8bcbc7221 */ /* 0x000fe20000010000 */
[----:B------:R-:W4:Y:S01]  /*6ef0*/  LDSM.16.MT88.4 R12, [R206+0x11000] ;  /* 0x01100000ce0c783b */ /* 0x000f220000004200 */
[----:B------:R-:W-:-:S02]  /*6f00*/  FADD.FTZ R181, R182, R181 ;  /* 0x000000b5b6b57221 */ /* 0x000fc40000010000 */
[----:B------:R-:W-:Y:S02]  /*6f10*/  FADD.FTZ R188, R187, R188 ;  /* 0x000000bcbbbc7221 */ /* 0x000fe40000010000 */
[----:B-1----:R-:W-:Y:S01]  /*6f20*/  HMMA.16816.F32.BF16 R160, R20, R4, R160 ;  /* 0x0000000414a0723c */ /* 0x002fe200000418a0 */
[----:B-----5:R-:W-:-:S04]  /*6f30*/  FADD.FTZ R181, R185, R181 ;  /* 0x000000b5b9b57221 */ /* 0x020fc80000010000 */
[----:B------:R-:W-:Y:S01]  /*6f40*/  FADD.FTZ R181, R183, R181 ;  /* 0x000000b5b7b57221 */ /* 0x000fe20000010000 */
[----:B------:R-:W-:Y:S01]  /*6f50*/  HMMA.16816.F32.BF16 R156, R20, R6, R156 ;  /* 0x00000006149c723c */ /* 0x000fe2000004189c */
[----:B------:R-:W1:Y:S02]  /*6f60*/  LDSM.16.MT88.4 R4, [R210+0x13000] ;  /* 0x01300000d204783b */ /* 0x000e640000004200 */
[----:B------:R-:W-:-:S03]  /*6f70*/  FADD.FTZ R181, R189, R181 ;  /* 0x000000b5bdb57221 */ /* 0x000fc60000010000 */
[----:B---3--:R-:W-:Y:S01]  /*6f80*/  HMMA.16816.F32.BF16 R36, R20, R16, R36 ;  /* 0x000000101424723c */ /* 0x008fe20000041824 */
[----:B--2---:R-:W-:-:S05]  /*6f90*/  FADD.FTZ R246, R190, R181 ;  /* 0x000000b5bef67221 */ /* 0x004fca0000010000 */
[C---:B----4-:R-:W-:Y:S01]  /*6fa0*/  HMMA.16816.F32.BF16 R44, R20.reuse, R8, R44 ;  /* 0x00000008142c723c */ /* 0x050fe2000004182c */
[----:B------:R-:W-:Y:S05]  /*6fb0*/  STL [R1+0x8], R246 ;  /* 0x000008f601007387 */ /* 0x000fea0000100800 */
[C---:B------:R-:W-:Y:S01]  /*6fc0*/  HMMA.16816.F32.BF16 R48, R20.reuse, R10, R48 ;  /* 0x0000000a1430723c */ /* 0x040fe20000041830 */
[----:B------:R-:W2:Y:S05]  /*6fd0*/  LDSM.16.MT88.4 R8, [R208+0x13000] ;  /* 0x01300000d008783b */ /* 0x000eaa0000004200 */
        /* <DEDUP_REMOVED lines=11> */
[C---:B---3--:R-:W-:Y:S06]  /*7090*/  HMMA.16816.F32.BF16 R76, R20.reuse, R16, R76 ;  /* 0x00000010144c723c */ /* 0x048fec000004184c */
[C---:B----4-:R-:W-:Y:S06]  /*70a0*/  HMMA.16816.F32.BF16 R84, R20.reuse, R12, R84 ;  /* 0x0000000c1454723c */ /* 0x050fec0000041854 */
[C---:B------:R-:W-:Y:S01]  /*70b0*/  HMMA.16816.F32.BF16 R88, R20.reuse, R14, R88 ;  /* 0x0000000e1458723c */ /* 0x040fe20000041858 */
[----:B------:R-:W3:Y:S05]  /*70c0*/  LDSM.16.MT88.4 R12, [R207+0x15000] ;  /* 0x01500000cf0c783b */ /* 0x000eea0000004200 */
[C---:B-1----:R-:W-:Y:S06]  /*70d0*/  HMMA.16816.F32.BF16 R92, R20.reuse, R4, R92 ;  /* 0x00000004145c723c */ /* 0x042fec000004185c */
[C---:B------:R-:W-:Y:S01]  /*70e0*/  HMMA.16816.F32.BF16 R96, R20.reuse, R6, R96 ;  /* 0x000000061460723c */ /* 0x040fe20000041860 */
[----:B------:R-:W1:Y:S05]  /*70f0*/  LDSM.16.MT88.4 R4, [R210+0x17000] ;  /* 0x01700000d204783b */ /* 0x000e6a0000004200 */
        /* <DEDUP_REMOVED lines=12> */
[----:B--2---:R-:W-:Y:S01]  /*71c0*/  HMMA.16816.F32.BF16 R132, R20, R8, R132 ;  /* 0x000000081484723c */ /* 0x004fe20000041884 */
[----:B------:R-:W-:Y:S01]  /*71d0*/  LOP3.LUT R18, R191, UR4, R220, 0x96, !PT ;  /* 0x00000004bf127c12 */ /* 0x000fe2000f8e96dc */
[--C-:B------:R-:W-:Y:S01]  /*71e0*/  FFMA.FTZ R191, R28, UR11, -R24.reuse ;  /* 0x0000000b1cbf7c23 */ /* 0x100fe20008010818 */
[----:B------:R-:W-:-:S03]  /*71f0*/  FFMA.FTZ R220, R27, UR11, -R24 ;  /* 0x0000000b1bdc7c23 */ /* 0x000fc60008010818 */
[C---:B------:R-:W-:Y:S01]  /*7200*/  HMMA.16816.F32.BF16 R136, R20.reuse, R10, R136 ;  /* 0x0000000a1488723c */ /* 0x040fe20000041888 */
[----:B------:R-:W2:Y:S01]  /*7210*/  LDSM.16.MT88.4 R8, [R210+0x11800] ;  /* 0x01180000d208783b */ /* 0x000ea20000004200 */
[----:B------:R-:W-:Y:S01]  /*7220*/  IMAD.WIDE.U32 R18, R18, -0x2daee0ad, RZ ;  /* 0xd2511f5312127825 */ /* 0x000fe200078e00ff */
[----:B------:R-:W4:Y:S03]  /*7230*/  MUFU.EX2 R191, R191 ;  /* 0x000000bf00bf7308 */ /* 0x000f260000000800 */
[C---:B------:R-:W-:Y:S01]  /*7240*/  HMMA.16816.F32.BF16 R116, R20.reuse, R16, R116 ;  /* 0x000000101474723c */ /* 0x040fe20000041874 */
[----:B------:R-:W-:Y:S02]  /*7250*/  LOP3.LUT R222, R19, UR40, R222, 0x96, !PT ;  /* 0x0000002813de7c12 */ /* 0x000fe4000f8e96de */
[----:B------:R-:W-:Y:S02]  /*7260*/  SHF.R.U32.HI R27, RZ, 0x10, R18 ;  /* 0x00000010ff1b7819 */ /* 0x000fe40000011612 */
[----:B------:R-:W5:Y:S01]  /*7270*/  MUFU.EX2 R220, R220 ;  /* 0x000000dc00dc7308 */ /* 0x000f620000000800 */
[----:B---3--:R-:W-:Y:S01]  /*7280*/  HMMA.16816.F32.BF16 R140, R20, R12, R140 ;  /* 0x0000000c148c723c */ /* 0x008fe2000004188c */
[----:B------:R-:W-:-:S02]  /*7290*/  LOP3.LUT R16, R222, 0xffff, RZ, 0xc0, !PT ;  /* 0x0000ffffde107812 */ /* 0x000fc400078ec0ff */
[----:B------:R-:W-:Y:S02]  /*72a0*/  LOP3.LUT R29, R222, 0xff, RZ, 0xc0, !PT ;  /* 0x000000ffde1d7812 */ /* 0x000fe400078ec0ff */
[----:B------:R-:W-:Y:S01]  /*72b0*/  SHF.R.U32.HI R16, RZ, 0x8, R16 ;  /* 0x00000008ff107819 */ /* 0x000fe20000011610 */
[C---:B------:R-:W-:Y:S01]  /*72c0*/  HMMA.16816.F32.BF16 R144, R20.reuse, R14, R144 ;  /* 0x0000000e1490723c */ /* 0x040fe20000041890 */
[C---:B------:R-:W-:Y:S01]  /*72d0*/  LOP3.LUT R13, R18.reuse, 0xffff, RZ, 0xc0, !PT ;  /* 0x0000ffff120d7812 */ /* 0x040fe200078ec0ff */
[----:B----4-:R-:W-:Y:S01]  /*72e0*/  FADD.FTZ R188, R191, R188 ;  /* 0x000000bcbfbc7221 */ /* 0x010fe20000010000 */
[----:B------:R-:W-:Y:S02]  /*72f0*/  LOP3.LUT R12, R18, 0xff, RZ, 0xc0, !PT ;  /* 0x000000ff120c7812 */ /* 0x000fe400078ec0ff */
[----:B------:R-:W-:Y:S01]  /*7300*/  SHF.R.U32.HI R13, RZ, 0x8, R13 ;  /* 0x00000008ff0d7819 */ /* 0x000fe2000001160d */
[----:B-1----:R-:W-:Y:S01]  /*7310*/  HMMA.16816.F32.BF16 R152, R20, R4, R152 ;  /* 0x000000041498723c */ /* 0x002fe20000041898 */
[----:B------:R-:W-:-:S02]  /*7320*/  SHF.R.U32.HI R28, RZ, 0x18, R18 ;  /* 0x00000018ff1c7819 */ /* 0x000fc40000011612 */
[----:B------:R-:W-:Y:S01]  /*7330*/  SHF.R.U32.HI R24, RZ, 0x18, R222 ;  /* 0x00000018ff187819 */ /* 0x000fe200000116de */
[----:B-----5:R-:W-:Y:S01]  /*7340*/  FADD.FTZ R188, R220, R188 ;  /* 0x000000bcdcbc7221 */ /* 0x020fe20000010000 */
[----:B------:R-:W-:Y:S01]  /*7350*/  PRMT R26, R12, 0x5410, R13 ;  /* 0x000054100c1a7816 */ /* 0x000fe2000000000d */
[----:B------:R-:W-:Y:S01]  /*7360*/  HMMA.16816.F32.BF16 R148, R20, R6, R148 ;  /* 0x000000061494723c */ /* 0x000fe20000041894 */
[----:B------:R-:W-:Y:S01]  /*7370*/  SHF.R.U32.HI R4, RZ, 0x10, R222 ;  /* 0x00000010ff047819 */ /* 0x000fe200000116de */
[----:B------:R-:W-:Y:S01]  /*7380*/  LDSM.16.MT88.4 R12, [R207+0x11800] ;  /* 0x01180000cf0c783b */ /* 0x000fe20000004200 */
[----:B------:R-:W-:Y:S01]  /*7390*/  LOP3.LUT R5, R27, 0xff, RZ, 0xc0, !PT ;  /* 0x000000ff1b057812 */ /* 0x000fe200078ec0ff */
[----:B------:R-:W-:Y:S01]  /*73a0*/  FADD.FTZ R188, R221, R188 ;  /* 0x000000bcddbc7221 */ /* 0x000fe20000010000 */
[----:B------:R-:W-:Y:S02]  /*73b0*/  LOP3.LUT R25, R4, 0xff, RZ, 0xc0, !PT ;  /* 0x000000ff04197812 */ /* 0x000fe400078ec0ff */
[----:B------:R-:W-:-:S02]  /*73c0*/  PRMT R29, R29, 0x5410, R16 ;  /* 0x000054101d1d7816 */ /* 0x000fc40000000010 */
[----:B------:R-:W-:Y:S01]  /*73d0*/  PRMT R5, R5, 0x5410, R28 ;  /* 0x0000541005057816 */ /* 0x000fe2000000001c */
[----:B------:R-:W1:Y:S01]  /*73e0*/  LDSM.16.MT88.4 R16, [R208+0x11800] ;  /* 0x01180000d010783b */ /* 0x000e620000004200 */
[----:B------:R-:W-:Y:S02]  /*73f0*/  PRMT R24, R25, 0x5410, R24 ;  /* 0x0000541019187816 */ /* 0x000fe40000000018 */
[--C-:B------:R-:W-:Y:S02]  /*7400*/  HSET2.LE.AND R4, R29, R237.reuse, PT ;  /* 0x000000ed1d047233 */ /* 0x100fe40003803000 */
[--C-:B------:R-:W-:Y:S01]  /*7410*/  HSET2.LE.AND R6, R26, R237.reuse, PT ;  /* 0x000000ed1a067233 */ /* 0x100fe20003803000 */
[----:B------:R-:W3:Y:S01]  /*7420*/  LDSM.16.MT88.4 R28, [R206+0x11800] ;  /* 0x01180000ce1c783b */ /* 0x000ee20000004200 */
[--C-:B------:R-:W-:Y:S02]  /*7430*/  HSET2.LE.AND R24, R24, R237.reuse, PT ;  /* 0x000000ed18187233 */ /* 0x100fe40003803000 */
[----:B------:R-:W-:-:S02]  /*7440*/  HSET2.LE.AND R7, R5, R237, PT ;  /* 0x000000ed05077233 */ /* 0x000fc40003803000 */
[----:B------:R-:W-:Y:S02]  /*7450*/  F2FP.BF16.F32.PACK_AB R27, R183, R185 ;  /* 0x000000b9b71b723e */ /* 0x000fe400000010ff */
[----:B------:R-:W-:Y:S02]  /*7460*/  F2FP.BF16.F32.PACK_AB R22, R220, R191 ;  /* 0x000000bfdc16723e */ /* 0x000fe400000010ff */
[----:B------:R-:W-:Y:S02]  /*7470*/  F2FP.BF16.F32.PACK_AB R21, R190, R189 ;  /* 0x000000bdbe15723e */ /* 0x000fe400000010ff */
[C---:B------:R-:W-:Y:S01]  /*7480*/  F2FP.BF16.F32.PACK_AB R20, R252.reuse, R221 ;  /* 0x000000ddfc14723e */ /* 0x040fe200000010ff */
[----:B------:R-:W-:Y:S01]  /*7490*/  FADD.FTZ R252, R252, R188 ;  /* 0x000000bcfcfc7221 */ /* 0x000fe20000010000 */
[----:B------:R-:W-:Y:S02]  /*74a0*/  LOP3.LUT R4, R4, R27, RZ, 0xc0, !PT ;  /* 0x0000001b04047212 */ /* 0x000fe400078ec0ff */
[----:B------:R-:W-:-:S02]  /*74b0*/  LOP3.LUT R5, R24, R22, RZ, 0xc0, !PT ;  /* 0x0000001618057212 */ /* 0x000fc400078ec0ff */
[----:B------:R-:W-:Y:S01]  /*74c0*/  LOP3.LUT R6, R6, R21, RZ, 0xc0, !PT ;  /* 0x0000001506067212 */ /* 0x000fe200078ec0ff */
[----:B------:R-:W-:Y:S01]  /*74d0*/  LDSM.16.MT88.4 R24, [R210+0x13800] ;  /* 0x01380000d218783b */ /* 0x000fe20000004200 */
[----:B------:R-:W-:-:S03]  /*74e0*/  LOP3.LUT R7, R7, R20, RZ, 0xc0, !PT ;  /* 0x0000001407077212 */ /* 0x000fc600078ec0ff */
[----:B------:R-:W-:Y:S04]  /*74f0*/  LDSM.16.MT88.4 R20, [R207+0x13800] ;  /* 0x01380000cf14783b */ /* 0x000fe80000004200 */
        /* <DEDUP_REMOVED lines=11> */
[----:B------:R-:W-:Y:S05]  /*75b0*/  LDSM.16.MT88.4 R28, [R208+0x15800] ;  /* 0x01580000d01c783b */ /* 0x000fea0000004200 */
[C---:B--2---:R-:W-:Y:S06]  /*75c0*/  HMMA.16816.F32.BF16 R68, R4.reuse, R8, R68 ;  /* 0x000000080444723c */ /* 0x044fec0000041844 */
[C---:B------:R-:W-:Y:S01]  /*75d0*/  HMMA.16816.F32.BF16 R72, R4.reuse, R10, R72 ;  /* 0x0000000a0448723c */ /* 0x040fe20000041848 */
[----:B------:R-:W2:Y:S05]  /*75e0*/  LDSM.16.MT88.4 R8, [R207+0x15800] ;  /* 0x01580000cf08783b */ /* 0x000eaa0000004200 */
[C---:B------:R-:W-:Y:S06]  /*75f0*/  HMMA.16816.F32.BF16 R60, R4.reuse, R24, R60 ;  /* 0x00000018043c723c */ /* 0x040fec000004183c */
[C---:B------:R-:W-:Y:S01]  /*7600*/  HMMA.16816.F32.BF16 R64, R4.reuse, R26, R64 ;  /* 0x0000001a0440723c */ /* 0x040fe20000041840 */
[----:B------:R-:W3:Y:S05]  /*7610*/  LDSM.16.MT88.4 R24, [R206+0x15800] ;  /* 0x01580000ce18783b */ /* 0x000eea0000004200 */
[C---:B------:R-:W-:Y:S06]  /*7620*/  HMMA.16816.F32.BF16 R76, R4.reuse, R20, R76 ;  /* 0x00000014044c723c */ /* 0x040fec000004184c */
[C---:B------:R-:W-:Y:S01]  /*7630*/  HMMA.16816.F32.BF16 R80, R4.reuse, R22, R80 ;  /* 0x000000160450723c */ /* 0x040fe20000041850 */
[----:B------:R-:W5:Y:S05]  /*7640*/  LDSM.16.MT88.4 R20, [R210+0x17800] ;  /* 0x01780000d214783b */ /* 0x000f6a0000004200 */
        /* <DEDUP_REMOVED lines=10> */
[C---:B------:R-:W-:Y:S06]  /*76f0*/  HMMA.16816.F32.BF16 R104, R4.reuse, R30, R104 ;  /* 0x0000001e0468723c */ /* 0x040fec0000041868 */
[C---:B---3--:R-:W-:Y:S06]  /*7700*/  HMMA.16816.F32.BF16 R116, R4.reuse, R24, R116 ;  /* 0x000000180474723c */ /* 0x048fec0000041874 */
[C---:B------:R-:W-:Y:S06]  /*7710*/  HMMA.16816.F32.BF16 R120, R4.reuse, R26, R120 ;  /* 0x0000001a0478723c */ /* 0x040fec0000041878 */
[C---:B-----5:R-:W-:Y:S06]  /*7720*/  HMMA.16816.F32.BF16 R124, R4.reuse, R20, R124 ;  /* 0x00000014047c723c */ /* 0x060fec000004187c */
[C---:B------:R-:W-:Y:S06]  /*7730*/  HMMA.16816.F32.BF16 R128, R4.reuse, R22, R128 ;  /* 0x000000160480723c */ /* 0x040fec0000041880 */
[C---:B-1----:R-:W-:Y:S06]  /*7740*/  HMMA.16816.F32.BF16 R132, R4.reuse, R16, R132 ;  /* 0x000000100484723c */ /* 0x042fec0000041884 */
[C---:B------:R-:W-:Y:S06]  /*7750*/  HMMA.16816.F32.BF16 R136, R4.reuse, R18, R136 ;  /* 0x000000120488723c */ /* 0x040fec0000041888 */
[C---:B----4-:R-:W-:Y:S06]  /*7760*/  HMMA.16816.F32.BF16 R140, R4.reuse, R12, R140 ;  /* 0x0000000c048c723c */ /* 0x050fec000004188c */
[C---:B------:R-:W-:Y:S06]  /*7770*/  HMMA.16816.F32.BF16 R144, R4.reuse, R14, R144 ;  /* 0x0000000e0490723c */ /* 0x040fec0000041890 */
[C---:B--2---:R-:W-:Y:S06]  /*7780*/  HMMA.16816.F32.BF16 R152, R4.reuse, R8, R152 ;  /* 0x000000080498723c */ /* 0x044fec0000041898 */
        /* <DEDUP_REMOVED lines=12> */
[----:B------:R-:W-:-:S04]  /*7850*/  DEPBAR.LE SB0, 0x0 ;  /* 0x000080000000791a */ /* 0x000fc80000000000 */
[----:B------:R-:W-:-:S03]  /*7860*/  UISETP.GE.AND UP0, UPT, UR21, 0x3, UPT ;  /* 0x000000031500788c */ /* 0x000fc6000bf06270 */
[----:B------:R-:W2:Y:S08]  /*7870*/  @!P5 LDC.64 R8, c[0x0][0x220] ;  /* 0x00008800ff08db82 */ /* 0x000eb00000000a00 */
[----:B------:R-:W3:Y:S01]  /*7880*/  @!P4 LDC.64 R6, c[0x0][0x220] ;  /* 0x00008800ff06cb82 */ /* 0x000ee20000000a00 */
[----:B-1----:R-:W-:-:S04]  /*7890*/  SHF.R.S32.HI R4, RZ, 0x1f, R3 ;  /* 0x0000001fff047819 */ /* 0x002fc80000011403 */
[----:B------:R-:W-:-:S04]  /*78a0*/  LEA.HI R4, R4, R3, RZ, 0x3 ;  /* 0x0000000304047211 */ /* 0x000fc800078f18ff */
[----:B------:R-:W-:-:S05]  /*78b0*/  LOP3.LUT R4, R4, 0xfffffff8, RZ, 0xc0, !PT ;  /* 0xfffffff804047812 */ /* 0x000fca00078ec0ff */
[C---:B------:R-:W-:Y:S02]  /*78c0*/  IMAD.IADD R4, R3.reuse, 0x1, -R4 ;  /* 0x0000000103047824 */ /* 0x040fe400078e0a04 */
[----:B------:R-:W-:Y:S02]  /*78d0*/  IMAD.SHL.U32 R3, R3, 0x2, RZ ;  /* 0x0000000203037824 */ /* 0x000fe400078e00ff */
[----:B------:R-:W-:-:S03]  /*78e0*/  IMAD.SHL.U32 R4, R4, 0x8, RZ ;  /* 0x0000000804047824 */ /* 0x000fc600078e00ff */
[----:B------:R-:W-:Y:S01]  /*78f0*/  LOP3.LUT R3, R3, 0x6, RZ, 0xc0, !PT ;  /* 0x0000000603037812 */ /* 0x000fe200078ec0ff */
[----:B------:R-:W-:Y:S01]  /*7900*/  BAR.SYNC.DEFER_BLOCKING 0x0 ;  /* 0x0000000000007b1d */ /* 0x000fe20000010000 */
[----:B------:R-:W-:Y:S01]  /*7910*/  ISETP.GE.AND P6, PT, R4, UR4, PT ;  /* 0x0000000404007c0c */ /* 0x000fe2000bfc6270 */
[----:B------:R-:W-:Y:S01]  /*7920*/  IMAD.MOV.U32 R4, RZ, RZ, R248 ;  /* 0x000000ffff047224 */ /* 0x000fe200078e00f8 */
[----:B------:R-:W-:-:S03]  /*7930*/  UIMAD UR4, UR35, UR19, URZ ;  /* 0x00000013230472a4 */ /* 0x000fc6000f8e023f */
[----:B------:R-:W-:Y:S01]  /*7940*/  IMAD.WIDE.U32 R16, R16, UR36, R4 ;  /* 0x0000002410107c25 */ /* 0x000fe2000f8e0004 */
[----:B------:R-:W-:Y:S01]  /*7950*/  UIMAD UR4, UR6, UR36, UR4 ;  /* 0x00000024060472a4 */ /* 0x000fe2000f8e0204 */
[----:B------:R-:W1:Y:S01]  /*7960*/  @!P3 LDC.64 R4, c[0x0][0x220] ;  /* 0x00008800ff04bb82 */ /* 0x000e620000000a00 */
[----:B--2---:R-:W-:-:S04]  /*7970*/  @!P5 LEA R24, P0, R16, R8, 0x1 ;  /* 0x000000081018d211 */ /* 0x004fc800078008ff */
[----:B------:R-:W-:-:S03]  /*7980*/  VIADD R20, R17, UR4 ;  /* 0x0000000411147c36 */ /* 0x000fc60008000000 */
[----:B------:R-:W2:Y:S02]  /*7990*/  @!P6 LDC.64 R10, c[0x0][0x220] ;  /* 0x00008800ff0aeb82 */ /* 0x000ea40000000a00 */
[C---:B------:R-:W-:Y:S02]  /*79a0*/  @!P5 LEA.HI.X R25, R16.reuse, R9, R20, 0x1, P0 ;  /* 0x000000091019d211 */ /* 0x040fe400000f0c14 */
[----:B---3--:R-:W-:-:S04]  /*79b0*/  @!P4 LEA R14, P0, R16, R6, 0x1 ;  /* 0x00000006100ec211 */ /* 0x008fc800078008ff */
[----:B------:R-:W3:Y:S01]  /*79c0*/  @!P6 LDC.64 R12, c[0x0][0x220] ;  /* 0x00008800ff0ceb82 */ /* 0x000ee20000000a00 */
[C---:B------:R-:W-:Y:S01]  /*79d0*/  @!P4 LEA.HI.X R15, R16.reuse, R7, R20, 0x1, P0 ;  /* 0x00000007100fc211 */ /* 0x040fe200000f0c14 */
[----:B------:R-:W-:Y:S06]  /*79e0*/  @P6 STS.128 [R217+0x10000], RZ ;  /* 0x010000ffd9006388 */ /* 0x000fec0000000c00 */
[----:B------:R-:W4:Y:S01]  /*79f0*/  @!P4 LDC.64 R8, c[0x0][0x220] ;  /* 0x00008800ff08cb82 */ /* 0x000f220000000a00 */
[----:B-1----:R-:W-:-:S04]  /*7a00*/  @!P3 LEA R22, P0, R16, R4, 0x1 ;  /* 0x000000041016b211 */ /* 0x002fc800078008ff */
[C-C-:B------:R-:W-:Y:S02]  /*7a10*/  @!P3 LEA.HI.X R23, R16.reuse, R5, R20.reuse, 0x1, P0 ;  /* 0x000000051017b211 */ /* 0x140fe400000f0c14 */
[C---:B--2---:R-:W-:Y:S01]  /*7a20*/  @!P6 LEA R18, P1, R16.reuse, R10, 0x1 ;  /* 0x0000000a1012e211 */ /* 0x044fe200078208ff */
[----:B------:R-:W1:Y:S03]  /*7a30*/  @!P3 LDC.64 R6, c[0x0][0x220] ;  /* 0x00008800ff06bb82 */ /* 0x000e660000000a00 */
[----:B------:R-:W-:-:S05]  /*7a40*/  @!P6 LEA.HI.X R19, R16, R11, R20, 0x1, P1 ;  /* 0x0000000b1013e211 */ /* 0x000fca00008f0c14 */
[----:B------:R-:W2:Y:S01]  /*7a50*/  @!P5 LDC.64 R10, c[0x0][0x220] ;  /* 0x00008800ff0adb82 */ /* 0x000ea20000000a00 */
[----:B------:R-:W-:Y:S01]  /*7a60*/  @!PT LDS RZ, [RZ] ;  /* 0x00000000fffff984 */ /* 0x000fe20000000800 */
[----:B------:R-:W-:Y:S01]  /*7a70*/  @!PT LDS RZ, [RZ] ;  /* 0x00000000fffff984 */ /* 0x000fe20000000800 */
[----:B------:R-:W-:Y:S01]  /*7a80*/  @!PT LDS RZ, [RZ] ;  /* 0x00000000fffff984 */ /* 0x000fe20000000800 */
[----:B------:R5:W-:Y:S04]  /*7a90*/  @!P6 LDGSTS.E.BYPASS.LTC128B.128 [R217+0x10000], desc[UR28][R18.64] ;  /* 0x1000000012d9efae */ /* 0x000be8000b901d5c */
[----:B------:R-:W-:Y:S03]  /*7aa0*/  @P5 STS.128 [R217+0x12000], RZ ;  /* 0x012000ffd9005388 */ /* 0x000fe60000000c00 */
[----:B------:R-:W1:Y:S01]  /*7ab0*/  @!P6 LDC.64 R4, c[0x0][0x220] ;  /* 0x00008800ff04eb82 */ /* 0x000e620000000a00 */
        /* <DEDUP_REMOVED lines=13> */
[----:B------:R1:W-:Y:S01]  /*7b90*/  @!P3 LDGSTS.E.BYPASS.LTC128B.128 [R217+0x16000], desc[UR28][R22.64+0x180] ;  /* 0x1600018016d9bfae */ /* 0x0003e2000b901d5c */
[----:B-----5:R-:W-:-:S03]  /*7ba0*/  IADD3 R18, P1, R16, UR27, RZ ;  /* 0x0000001b10127c10 */ /* 0x020fc6000ff3e0ff */
[----:B------:R-:W-:Y:S01]  /*7bb0*/  @P6 STS.128 [R217+0x10800], RZ ;  /* 0x010800ffd9006388 */ /* 0x000fe20000000c00 */
[----:B------:R-:W5:Y:S01]  /*7bc0*/  @!P5 LDC.64 R16, c[0x0][0x220] ;  /* 0x00008800ff10db82 */ /* 0x000f620000000a00 */
[----:B------:R-:W-:Y:S02]  /*7bd0*/  IADD3.X R20, R20, UR22, RZ, P1, !PT ;  /* 0x0000001614147c10 */ /* 0x000fe40008ffe4ff */
[C---:B---3--:R-:W-:Y:S02]  /*7be0*/  @!P6 LEA R12, P0, R18.reuse, R12, 0x1 ;  /* 0x0000000c120ce211 */ /* 0x048fe400078008ff */
[C---:B------:R-:W-:Y:S02]  /*7bf0*/  IADD3 R19, P1, R18.reuse, UR27, RZ ;  /* 0x0000001b12137c10 */ /* 0x040fe4000ff3e0ff */
[C---:B------:R-:W-:Y:S02]  /*7c00*/  @!P6 LEA.HI.X R13, R18.reuse, R13, R20, 0x1, P0 ;  /* 0x0000000d120de211 */ /* 0x040fe400000f0c14 */
[----:B--2---:R-:W-:-:S02]  /*7c10*/  @!P5 LEA R10, P0, R18, R10, 0x1 ;  /* 0x0000000a120ad211 */ /* 0x004fc400078008ff */
[----:B------:R-:W-:Y:S01]  /*7c20*/  IADD3.X R21, R20, UR22, RZ, P1, !PT ;  /* 0x0000001614157c10 */ /* 0x000fe20008ffe4ff */
[----:B------:R-:W-:Y:S01]  /*7c30*/  @!PT LDS RZ, [RZ] ;  /* 0x00000000fffff984 */ /* 0x000fe20000000800 */
[----:B------:R-:W-:Y:S01]  /*7c40*/  @!PT LDS RZ, [RZ] ;  /* 0x00000000fffff984 */ /* 0x000fe20000000800 */
[----:B------:R-:W-:Y:S01]  /*7c50*/  @!PT LDS RZ, [RZ] ;  /* 0x00000000fffff984 */ /* 0x000fe20000000800 */
[----:B------:R2:W-:Y:S01]  /*7c60*/  @!P6 LDGSTS.E.BYPASS.LTC128B.128 [R217+0x10800], desc[UR28][R12.64] ;  /* 0x108000000cd9efae */ /* 0x0005e2000b901d5c */
[C-C-:B------:R-:W-:Y:S01]  /*7c70*/  @!P5 LEA.HI.X R11, R18.reuse, R11, R20.reuse, 0x1, P0 ;  /* 0x0000000b120bd211 */ /* 0x140fe200000f0c14 */
[----:B----4-:R-:W3:Y:S01]  /*7c80*/  @!P4 LDC.64 R14, c[0x0][0x220] ;  /* 0x00008800ff0ecb82 */ /* 0x010ee20000000a00 */
[C---:B------:R-:W-:Y:S01]  /*7c90*/  @!P4 LEA R8, P0, R18.reuse, R8, 0x1 ;  /* 0x000000081208c211 */ /* 0x040fe200078008ff */
[----:B------:R-:W-:Y:S01]  /*7ca0*/  @P5 STS.128 [R217+0x12800], RZ ;  /* 0x012800ffd9005388 */ /* 0x000fe20000000c00 */
[----:B-1----:R-:W-:Y:S02]  /*7cb0*/  @!P6 LEA R24, P1, R19, R4, 0x1 ;  /* 0x000000041318e211 */ /* 0x002fe400078208ff */
[C---:B------:R-:W-:Y:S01]  /*7cc0*/  @!P4 LEA.HI.X R9, R18.reuse, R9, R20, 0x1, P0 ;  /* 0x000000091209c211 */ /* 0x040fe200000f0c14 */
[----:B------:R-:W-:Y:S01]  /*7cd0*/  @!PT LDS RZ, [RZ] ;  /* 0x00000000fffff984 */ /* 0x000fe20000000800 */
[----:B------:R-:W-:Y:S01]  /*7ce0*/  @!PT LDS RZ, [RZ] ;  /* 0x00000000fffff984 */ /* 0x000fe20000000800 */
[----:B------:R-:W-:Y:S01]  /*7cf0*/  @!PT LDS RZ, [RZ] ;  /* 0x00000000fffff984 */ /* 0x000fe20000000800 */
[----:B------:R1:W-:Y:S01]  /*7d00*/  @!P5 LDGSTS.E.BYPASS.LTC128B.128 [R217+0x12800], desc[UR28][R10.64+0x80] ;  /* 0x128000800ad9dfae */ /* 0x0003e2000b901d5c */
[----:B------:R-:W-:-:S02]  /*7d10*/  @!P3 LEA R22, P0, R18, R6, 0x1 ;  /* 0x000000061216b211 */ /* 0x000fc400078008ff */
[C-C-:B------:R-:W-:Y:S01]  /*7d20*/  @!P6 LEA.HI.X R25, R19.reuse, R5, R21.reuse, 0x1, P1 ;  /* 0x000000051319e211 */ /* 0x140fe200008f0c15 */
[----:B------:R-:W-:Y:S01]  /*7d30*/  @P4 STS.128 [R217+0x14800], RZ ;  /* 0x014800ffd9004388 */ /* 0x000fe20000000c00 */
[----:B------:R-:W-:Y:S01]  /*7d40*/  @!P3 LEA.HI.X R23, R18, R7, R20, 0x1, P0 ;  /* 0x000000071217b211 */ /* 0x000fe200000f0c14 */
[----:B------:R-:W4:Y:S01]  /*7d50*/  @!P3 LDC.64 R4, c[0x0][0x220] ;  /* 0x00008800ff04bb82 */ /* 0x000f220000000a00 */
[C---:B-----5:R-:W-:Y:S01]  /*7d60*/  @!P5 LEA R16, P0, R19.reuse, R16, 0x1 ;  /* 0x000000101310d211 */ /* 0x060fe200078008ff */
[----:B------:R-:W-:Y:S01]  /*7d70*/  @!PT LDS RZ, [RZ] ;  /* 0x00000000fffff984 */ /* 0x000fe20000000800 */
[----:B------:R-:W-:Y:S01]  /*7d80*/  @!PT LDS RZ, [RZ] ;  /* 0x00000000fffff984 */ /* 0x000fe20000000800 */
[----:B------:R-:W-:Y:S01]  /*7d90*/  @!PT LDS RZ, [RZ] ;  /* 0x00000000fffff984 */ /* 0x000fe20000000800 */
[----:B------:R5:W-:Y:S03]  /*7da0*/  @!P4 LDGSTS.E.BYPASS.LTC128B.128 [R217+0x14800], desc[UR28][R8.64+0x100] ;  /* 0x1480010008d9cfae */ /* 0x000be6000b901d5c */
[C---:B------:R-:W-:Y:S01]  /*7db0*/  @!P5 LEA.HI.X R17, R19.reuse, R17, R21, 0x1, P0 ;  /* 0x000000111311d211 */ /* 0x040fe200000f0c15 */
[----:B------:R-:W-:Y:S02]  /*7dc0*/  @P3 STS.128 [R217+0x16800], RZ ;  /* 0x016800ffd9003388 */ /* 0x000fe40000000c00 */
[----:B------:R-:W4:Y:S02]  /*7dd0*/  @!P4 LDC.64 R6, c[0x0][0x220] ;  /* 0x00008800ff06cb82 */ /* 0x000f240000000a00 */
[----:B------:R-:W-:Y:S01]  /*7de0*/  @!PT LDS RZ, [RZ] ;  /* 0x00000000fffff984 */ /* 0x000fe20000000800 */
[----:B------:R-:W-:Y:S01]  /*7df0*/  @!PT LDS RZ, [RZ] ;  /* 0x00000000fffff984 */ /* 0x000fe20000000800 */
[----:B------:R-:W-:Y:S01]  /*7e00*/  @!PT LDS RZ, [RZ] ;  /* 0x00000000fffff984 */ /* 0x000fe20000000800 */
[----:B------:R3:W-:Y:S04]  /*7e10*/  @!P3 LDGSTS.E.BYPASS.LTC128B.128 [R217+0x16800], desc[UR28][R22.64+0x180] ;  /* 0x1680018016d9bfae */ /* 0x0007e8000b901d5c */
[----:B------:R-:W-:Y:S02]  /*7e20*/  @P6 STS.128 [R217+0x11000], RZ ;  /* 0x011000ffd9006388 */ /* 0x000fe40000000c00 */
[----:B--2---:R-:W2:Y:S02]  /*7e30*/  @!P3 LDC.64 R12, c[0x0][0x220] ;  /* 0x00008800ff0cbb82 */ /* 0x004ea40000000a00 */
[----:B------:R-:W-:Y:S01]  /*7e40*/  @!PT LDS RZ, [RZ] ;  /* 0x00000000fffff984 */ /* 0x000fe20000000800 */
[----:B------:R-:W-:Y:S01]  /*7e50*/  @!PT LDS RZ, [RZ] ;  /* 0x00000000fffff984 */ /* 0x000fe20000000800 */
[----:B------:R-:W-:Y:S01]  /*7e60*/  @!PT LDS RZ, [RZ] ;  /* 0x00000000fffff984 */ /* 0x000fe20000000800 */
[----:B------:R-:W-:Y:S04]  /*7e70*/  @!P6 LDGSTS.E.BYPASS.LTC128B.128 [R217+0x11000], desc[UR28][R24.64] ;  /* 0x1100000018d9efae */ /* 0x000fe8000b901d5c */
[----:B------:R-:W-:Y:S02]  /*7e80*/  @P5 STS.128 [R217+0x13000], RZ ;  /* 0x013000ffd9005388 */ /* 0x000fe40000000c00 */
[----:B-1----:R-:W1:Y:S02]  /*7e90*/  @!P6 LDC.64 R10, c[0x0][0x220] ;  /* 0x00008800ff0aeb82 */ /* 0x002e640000000a00 */
[----:B------:R-:W-:Y:S01]  /*7ea0*/  @!PT LDS RZ, [RZ] ;  /* 0x00000000fffff984 */ /* 0x000fe20000000800 */
[----:B------:R-:W-:Y:S01]  /*7eb0*/  @!PT LDS RZ, [RZ] ;  /* 0x00000000fffff984 */ /* 0x000fe20000000800 */
[----:B------:R-:W-:Y:S01]  /*7ec0*/  @!PT LDS RZ, [RZ] ;  /* 0x00000000fffff984 */ /* 0x000fe20000000800 */
[----:B------:R2:W-:Y:S04]  /*7ed0*/  @!P5 LDGSTS.E.BYPASS.LTC128B.128 [R217+0x13000], desc[UR28][R16.64+0x80] ;  /* 0x1300008010d9dfae */ /* 0x0005e8000b901d5c */
[----:B------:R-:W-:Y:S02]  /*7ee0*/  @P4 STS.128 [R217+0x15000], RZ ;  /* 0x015000ffd9004388 */ /* 0x000fe40000000c00 */
[----:B-----5:R-:W5:Y:S01]  /*7ef0*/  @!P5 LDC.64 R8, c[0x0][0x220] ;  /* 0x00008800ff08db82 */ /* 0x020f620000000a00 */
[----:B---3--:R-:W-:-:S02]  /*7f00*/  @!P4 LEA R22, P0, R19, R14, 0x1 ;  /* 0x0000000e1316c211 */ /* 0x008fc400078008ff */
[C---:B------:R-:W-:Y:S02]  /*7f10*/  IADD3 R14, P1, R19.reuse, UR27, RZ ;  /* 0x0000001b130e7c10 */ /* 0x040fe4000ff3e0ff */
[----:B------:R-:W-:-:S05]  /*7f20*/  @!P4 LEA.HI.X R23, R19, R15, R21, 0x1, P0 ;  /* 0x0000000f1317c211 */ /* 0x000fca00000f0c15 */
[----:B------:R-:W-:Y:S01]  /*7f30*/  @!PT LDS RZ, [RZ] ;  /* 0x00000000fffff984 */ /* 0x000fe20000000800 */
[----:B------:R-:W-:Y:S01]  /*7f40*/  @!PT LDS RZ, [RZ] ;  /* 0x00000000fffff984 */ /* 0x000fe20000000800 */
[----:B------:R-:W-:Y:S01]  /*7f50*/  @!PT LDS RZ, [RZ] ;  /* 0x00000000fffff984 */ /* 0x000fe20000000800 */
[----:B------:R3:W-:Y:S04]  /*7f60*/  @!P4 LDGSTS.E.BYPASS.LTC128B.128 [R217+0x15000], desc[UR28][R22.64+0x100] ;  /* 0x1500010016d9cfae */ /* 0x0007e8000b901d5c */
[----:B------:R-:W-:Y:S01]  /*7f70*/  @P3 STS.128 [R217+0x17000], RZ ;  /* 0x017000ffd9003388 */ /* 0x000fe20000000c00 */
[----:B--2---:R-:W-:Y:S02]  /*7f80*/  @!P3 LEA R16, P0, R19, R12, 0x1 ;  /* 0x0000000c1310b211 */ /* 0x004fe400078008ff */
[----:B------:R-:W-:Y:S02]  /*7f90*/  IADD3.X R12, R21, UR22, RZ, P1, !PT ;  /* 0x00000016150c7c10 */ /* 0x000fe40008ffe4ff */
[----:B-1----:R-:W-:Y:S02]  /*7fa0*/  @!P6 LEA R10, P1, R14, R10, 0x1 ;  /* 0x0000000a0e0ae211 */ /* 0x002fe400078208ff */
[----:B------:R-:W-:-:S02]  /*7fb0*/  @!P3 LEA.HI.X R17, R19, R13, R21, 0x1, P0 ;  /* 0x0000000d1311b211 */ /* 0x000fc400000f0c15 */
[C---:B-----5:R-:W-:Y:S02]  /*7fc0*/  @!P5 LEA R8, P2, R14.reuse, R8, 0x1 ;  /* 0x000000080e08d211 */ /* 0x060fe400078408ff */
[C-C-:B------:R-:W-:Y:S01]  /*7fd0*/  @!P6 LEA.HI.X R11, R14.reuse, R11, R12.reuse, 0x1, P1 ;  /* 0x0000000b0e0be211 */ /* 0x140fe200008f0c0c */
[----:B------:R-:W-:Y:S01]  /*7fe0*/  @!PT LDS RZ, [RZ] ;  /* 0x00000000fffff984 */ /* 0x000fe20000000800 */
[----:B------:R-:W-:Y:S01]  /*7ff0*/  @!PT LDS RZ, [RZ] ;  /* 0x00000000fffff984 */ /* 0x000fe20000000800 */
[----:B------:R-:W-:Y:S01]  /*8000*/  @!PT LDS RZ, [RZ] ;  /* 0x00000000fffff984 */ /* 0x000fe20000000800 */
[----:B------:R-:W-:Y:S01]  /*8010*/  @!P3 LDGSTS.E.BYPASS.LTC128B.128 [R217+0x17000], desc[UR28][R16.64+0x180] ;  /* 0x1700018010d9bfae */ /* 0x000fe2000b901d5c */
[C---:B----4-:R-:W-:Y:S02]  /*8020*/  @!P4 LEA R6, P1, R14.reuse, R6, 0x1 ;  /* 0x000000060e06c211 */ /* 0x050fe400078208ff */
        /* <DEDUP_REMOVED lines=25> */
[----:B---3--:R-:W2:Y:S04]  /*81c0*/  LDSM.16.M88.4 R20, [R215+0x8000] ;  /* 0x00800000d714783b */ /* 0x008ea80000000200 */
        /* <DEDUP_REMOVED lines=8> */
[----:B------:R-:W-:Y:S01]  /*8250*/  LDSM.16.M88.4 R220, [R202] ;  /* 0x00000000cadc783b */ /* 0x000fe20000000200 */
[C---:B--2---:R-:W-:Y:S03]  /*8260*/  HMMA.16816.F32.BF16 R24, R180.reuse, R20, RZ ;  /* 0x00000014b418723c */ /* 0x044fe600000418ff */
[----:B------:R-:W0:Y:S03]  /*8270*/  LDGDEPBAR ;  /* 0x00000000000079af */ /* 0x000e260000000000 */
[C---:B---3--:R-:W-:Y:S06]  /*8280*/  HMMA.16816.F32.BF16 R16, R180.reuse, R12, RZ ;  /* 0x0000000cb410723c */ /* 0x048fec00000418ff */
[C---:B------:R-:W-:Y:S06]  /*8290*/  HMMA.16816.F32.BF16 R20, R180.reuse, R22, RZ ;  /* 0x00000016b414723c */ /* 0x040fec00000418ff */
        /* <DEDUP_REMOVED lines=9> */
[C---:B----4-:R-:W-:Y:S06]  /*8330*/  HMMA.16816.F32.BF16 R16, R32.reuse, R176, R16 ;  /* 0x000000b02010723c */ /* 0x050fec0000041810 */
[C---:B------:R-:W-:Y:S01]  /*8340*/  HMMA.16816.F32.BF16 R12, R32.reuse, R178, R12 ;  /* 0x000000b2200c723c */ /* 0x040fe2000004180c */
[----:B------:R-:W2:Y:S05]  /*8350*/  LDSM.16.M88.4 R176, [R209+0x8800] ;  /* 0x00880000d1b0783b */ /* 0x000eaa0000000200 */
[C---:B-----5:R-:W-:Y:S06]  /*8360*/  HMMA.16816.F32.BF16 R8, R32.reuse, R172, R8 ;  /* 0x000000ac2008723c */ /* 0x060fec0000041808 */
[C---:B------:R-:W-:Y:S01]  /*8370*/  HMMA.16816.F32.BF16 R4, R32.reuse, R174, R4 ;  /* 0x000000ae2004723c */ /* 0x040fe20000041804 */
[----:B------:R-:W3:Y:S05]  /*8380*/  LDSM.16.M88.4 R172, [R209+0x9000] ;  /* 0x00900000d1ac783b */ /* 0x000eea0000000200 */
[C---:B------:R-:W-:Y:S06]  /*8390*/  HMMA.16816.F32.BF16 R184, R32.reuse, R168, R184 ;  /* 0x000000a820b8723c */ /* 0x040fec00000418b8 */
[----:B------:R-:W-:Y:S01]  /*83a0*/  HMMA.16816.F32.BF16 R180, R32, R170, R180 ;  /* 0x000000aa20b4723c */ /* 0x000fe200000418b4 */
[----:B------:R-:W4:Y:S04]  /*83b0*/  LDSM.16.M88.4 R168, [R209+0x9800] ;  /* 0x00980000d1a8783b */ /* 0x000f280000000200 */
[----:B------:R-:W5:Y:S01]  /*83c0*/  LDSM.16.M88.4 R32, [R211] ;  /* 0x00000000d320783b */ /* 0x000f620000000200 */
[C---:B-1----:R-:W-:Y:S06]  /*83d0*/  HMMA.16816.F32.BF16 R24, R28.reuse, R188, R24 ;  /* 0x000000bc1c18723c */ /* 0x042fec0000041818 */
[C---:B------:R-:W-:Y:S01]  /*83e0*/  HMMA.16816.F32.BF16 R20, R28.reuse, R190, R20 ;  /* 0x000000be1c14723c */ /* 0x040fe20000041814 */
[----:B------:R-:W-:Y:S05]  /*83f0*/  LDSM.16.M88.4 R188, [R215+0xa000] ;  /* 0x00a00000d7bc783b */ /* 0x000fea0000000200 */
[C---:B--2---:R-:W-:Y:S06]  /*8400*/  HMMA.16816.F32.BF16 R16, R28.reuse, R176, R16 ;  /* 0x000000b01c10723c */ /* 0x044fec0000041810 */
[C---:B------:R-:W-:Y:S01]  /*8410*/  HMMA.16816.F32.BF16 R12, R28.reuse, R178, R12 ;  /* 0x000000b21c0c723c */ /* 0x040fe2000004180c */
[----:B------:R-:W1:Y:S05]  /*8420*/  LDSM.16.M88.4 R176, [R202+0x800] ;  /* 0x00080000cab0783b */ /* 0x000e6a0000000200 */
[C---:B---3--:R-:W-:Y:S06]  /*8430*/  HMMA.16816.F32.BF16 R8, R28.reuse, R172, R8 ;  /* 0x000000ac1c08723c */ /* 0x048fec0000041808 */
[C---:B------:R-:W-:Y:S01]  /*8440*/  HMMA.16816.F32.BF16 R4, R28.reuse, R174, R4 ;  /* 0x000000ae1c04723c */ /* 0x040fe20000041804 */
[----:B------:R-:W2:Y:S05]  /*8450*/  LDSM.16.M88.4 R172, [R202+0x1000] ;  /* 0x00100000caac783b */ /* 0x000eaa0000000200 */
[C---:B----4-:R-:W-:Y:S06]  /*8460*/  HMMA.16816.F32.BF16 R184, R28.reuse, R168, R184 ;  /* 0x000000a81cb8723c */ /* 0x050fec00000418b8 */
[----:B------:R-:W-:Y:S01]  /*8470*/  HMMA.16816.F32.BF16 R180, R28, R170, R180 ;  /* 0x000000aa1cb4723c */ /* 0x000fe200000418b4 */
[----:B------:R-:W3:Y:S04]  /*8480*/  LDSM.16.M88.4 R168, [R202+0x1800] ;  /* 0x00180000caa8783b */ /* 0x000ee80000000200 */
[----:B------:R-:W4:Y:S01]  /*8490*/  LDSM.16.M88.4 R28, [R216+0x2000] ;  /* 0x00200000d81c783b */ /* 0x000f220000000200 */
[C---:B-----5:R-:W-:Y:S06]  /*84a0*/  HMMA.16816.F32.BF16 R24, R32.reuse, R220, R24 ;  /* 0x000000dc2018723c */ /* 0x060fec0000041818 */
[C---:B------:R-:W-:Y:S01]  /*84b0*/  HMMA.16816.F32.BF16 R20, R32.reuse, R222, R20 ;  /* 0x000000de2014723c */ /* 0x040fe20000041814 */
[----:B------:R-:W-:Y:S05]  /*84c0*/  LDSM.16.M88.4 R220, [R201] ;  /* 0x00000000c9dc783b */ /* 0x000fea0000000200 */
        /* <DEDUP_REMOVED lines=12> */
[----:B------:R-:W-:Y:S05]  /*8590*/  LDSM.16.M88.4 R188, [R209+0xa000] ;  /* 0x00a00000d1bc783b */ /* 0x000fea0000000200 */
        /* <DEDUP_REMOVED lines=8> */
[----:B------:R-:W3:Y:S04]  /*8620*/  LDSM.16.M88.4 R168, [R198] ;  /* 0x00000000c6a8783b */ /* 0x000ee80000000200 */
[----:B------:R-:W4:Y:S01]  /*8630*/  LDSM.16.M88.4 R28, [R212+0x2000] ;  /* 0x00200000d41c783b */ /* 0x000f220000000200 */
[C---:B-----5:R-:W-:Y:S06]  /*8640*/  HMMA.16816.F32.BF16 R24, R32.reuse, R220, R24 ;  /* 0x000000dc2018723c */ /* 0x060fec0000041818 */
[C---:B------:R-:W-:Y:S01]  /*8650*/  HMMA.16816.F32.BF16 R20, R32.reuse, R222, R20 ;  /* 0x000000de2014723c */ /* 0x040fe20000041814 */
[----:B------:R-:W-:Y:S05]  /*8660*/  LDSM.16.M88.4 R220, [R202+0x2000] ;  /* 0x00200000cadc783b */ /* 0x000fea0000000200 */
        /* <DEDUP_REMOVED lines=49> */
[C---:B-----5:R-:W-:Y:S06]  /*8980*/  HMMA.16816.F32.BF16 R24, R32.reuse, R220, R24 ;  /* 0x000000dc2018723c */ /* 0x060fec0000041818 */
[C---:B------:R-:W-:Y:S01]  /*8990*/  HMMA.16816.F32.BF16 R20, R32.reuse, R222, R20 ;  /* 0x000000de2014723c */ /* 0x040fe20000041814 */
[----:B------:R-:W5:Y:S05]  /*89a0*/  LDSM.16.M88.4 R220, [R209+0xc800] ;  /* 0x00c80000d1dc783b */ /* 0x000f6a0000000200 */
        /* <DEDUP_REMOVED lines=13> */
[C---:B-----5:R-:W-:Y:S06]  /*8a80*/  HMMA.16816.F32.BF16 R16, R168.reuse, R220, R16 ;  /* 0x000000dca810723c */ /* 0x060fec0000041810 */
        /* <DEDUP_REMOVED lines=25> */
[C---:B------:R-:W-:Y:S06]  /*8c20*/  HMMA.16816.F32.BF16 R24, R220.reuse, R168, R24 ;  /* 0x000000a8dc18723c */ /* 0x040fec0000041818 */
[C---:B------:R-:W-:Y:S01]  /*8c30*/  HMMA.16816.F32.BF16 R20, R220.reuse, R170, R20 ;  /* 0x000000aadc14723c */ /* 0x040fe20000041814 */
[----:B------:R-:W5:Y:S05]  /*8c40*/  LDSM.16.M88.4 R168, [R192] ;  /* 0x00000000c0a8783b */ /* 0x000f6a0000000200 */
[C---:B---3--:R-:W-:Y:S06]  /*8c50*/  HMMA.16816.F32.BF16 R8, R220.reuse, R28, R8 ;  /* 0x0000001cdc08723c */ /* 0x048fec0000041808 */
[C---:B------:R-:W-:Y:S01]  /*8c60*/  HMMA.16816.F32.BF16 R4, R220.reuse, R30, R4 ;  /* 0x0000001edc04723c */ /* 0x040fe20000041804 */
[----:B------:R-:W3:Y:S05]  /*8c70*/  LDSM.16.M88.4 R28, [R166] ;  /* 0x00000000a61c783b */ /* 0x000eea0000000200 */
[C---:B----4-:R-:W-:Y:S06]  /*8c80*/  HMMA.16816.F32.BF16 R184, R220.reuse, R188, R184 ;  /* 0x000000bcdcb8723c */ /* 0x050fec00000418b8 */
[----:B------:R-:W-:Y:S01]  /*8c90*/  HMMA.16816.F32.BF16 R180, R220, R190, R180 ;  /* 0x000000bedcb4723c */ /* 0x000fe200000418b4 */
[----:B------:R-:W-:Y:S05]  /*8ca0*/  LDSM.16.M88.4 R188, [R212+0x6000] ;  /* 0x00600000d4bc783b */ /* 0x000fea0000000200 */
[----:B-1----:R-:W-:Y:S01]  /*8cb0*/  HMMA.16816.F32.BF16 R24, R176, R172, R24 ;  /* 0x000000acb018723c */ /* 0x002fe20000041818 */
[----:B------:R-:W-:-:S04]  /*8cc0*/  IMAD.U32 R222, RZ, RZ, UR19 ;  /* 0x00000013ffde7e24 */ /* 0x000fc8000f8e00ff */
[----:B------:R-:W-:Y:S01]  /*8cd0*/  IMAD R222, R222, 0x40, R3 ;  /* 0x00000040dede7824 */ /* 0x000fe200078e0203 */
[----:B------:R-:W-:Y:S01]  /*8ce0*/  HMMA.16816.F32.BF16 R20, R176, R174, R20 ;  /* 0x000000aeb014723c */ /* 0x000fe20000041814 */
[----:B------:R-:W1:Y:S02]  /*8cf0*/  LDSM.16.M88.4 R172, [R209+0xe000] ;  /* 0x00e00000d1ac783b */ /* 0x000e640000000200 */
[----:B------:R-:W-:-:S03]  /*8d00*/  VIADD R3, R222, 0x1 ;  /* 0x00000001de037836 */ /* 0x000fc60000000000 */
[C---:B--2---:R-:W-:Y:S02]  /*8d10*/  HMMA.16816.F32.BF16 R8, R176.reuse, R32, R8 ;  /* 0x00000020b008723c */ /* 0x044fe40000041808 */
[C---:B------:R-:W-:Y:S02]  /*8d20*/  ISETP.GE.AND P0, PT, R3.reuse, R224, PT ;  /* 0x000000e00300720c */ /* 0x040fe40003f06270 */
[----:B------:R-:W-:Y:S02]  /*8d30*/  ISETP.GE.AND P2, PT, R3, R219, PT ;  /* 0x000000db0300720c */ /* 0x000fe40003f46270 */
[C---:B------:R-:W-:Y:S01]  /*8d40*/  HMMA.16816.F32.BF16 R4, R176.reuse, R34, R4 ;  /* 0x00000022b004723c */ /* 0x040fe20000041804 */
[----:B------:R-:W2:Y:S05]  /*8d50*/  LDSM.16.M88.4 R32, [R209+0xe800] ;  /* 0x00e80000d120783b */ /* 0x000eaa0000000200 */
[C---:B-----5:R-:W-:Y:S06]  /*8d60*/  HMMA.16816.F32.BF16 R16, R176.reuse, R168, R16 ;  /* 0x000000a8b010723c */ /* 0x060fec0000041810 */
[C---:B------:R-:W-:Y:S01]  /*8d70*/  HMMA.16816.F32.BF16 R12, R176.reuse, R170, R12 ;  /* 0x000000aab00c723c */ /* 0x040fe2000004180c */
[----:B------:R-:W4:Y:S05]  /*8d80*/  LDSM.16.M88.4 R168, [R209+0xf000] ;  /* 0x00f00000d1a8783b */ /* 0x000f2a0000000200 */
[C---:B---3--:R-:W-:Y:S06]  /*8d90*/  HMMA.16816.F32.BF16 R184, R176.reuse, R28, R184 ;  /* 0x0000001cb0b8723c */ /* 0x048fec00000418b8 */
        /* <DEDUP_REMOVED lines=9> */
[C---:B----4-:R-:W-:Y:S06]  /*8e30*/  HMMA.16816.F32.BF16 R8, R188.reuse, R168, R8 ;  /* 0x000000a8bc08723c */ /* 0x050fec0000041808 */
[----:B------:R-:W-:Y:S01]  /*8e40*/  HMMA.16816.F32.BF16 R4, R188, R170, R4 ;  /* 0x000000aabc04723c */ /* 0x000fe20000041804 */
[----:B------:R-:W4:Y:S05]  /*8e50*/  LDSM.16.M88.4 R168, [R202+0x7000] ;  /* 0x00700000caa8783b */ /* 0x000f2a0000000200 */
[C---:B---3--:R-:W-:Y:S06]  /*8e60*/  HMMA.16816.F32.BF16 R24, R176.reuse, R28, R24 ;  /* 0x0000001cb018723c */ /* 0x048fec0000041818 */
[----:B------:R-:W-:Y:S01]  /*8e70*/  HMMA.16816.F32.BF16 R20, R176, R30, R20 ;  /* 0x0000001eb014723c */ /* 0x000fe20000041814 */
[----:B------:R-:W3:Y:S01]  /*8e80*/  LDSM.16.M88.4 R28, [R202+0x7800] ;  /* 0x00780000ca1c783b */ /* 0x000ee20000000200 */
[----:B------:R-:W-:-:S04]  /*8e90*/  DEPBAR.LE SB0, 0x0 ;  /* 0x000080000000791a */ /* 0x000fc80000000000 */
[C---:B-1----:R-:W-:Y:S06]  /*8ea0*/  HMMA.16816.F32.BF16 R16, R176.reuse, R172, R16 ;  /* 0x000000acb010723c */ /* 0x042fec0000041810 */
[----:B------:R-:W-:Y:S01]  /*8eb0*/  HMMA.16816.F32.BF16 R12, R176, R174, R12 ;  /* 0x000000aeb00c723c */ /* 0x000fe2000004180c */
[C---:B------:R-:W-:Y:S02]  /*8ec0*/  VIADD R172, R222.reuse, 0x8 ;  /* 0x00000008deac7836 */ /* 0x040fe40000000000 */
[----:B------:R-:W-:-:S03]  /*8ed0*/  VIADD R173, R222, 0x9 ;  /* 0x00000009dead7836 */ /* 0x000fc60000000000 */
[C---:B--2---:R-:W-:Y:S01]  /*8ee0*/  HMMA.16816.F32.BF16 R184, R188.reuse, R32, R184 ;  /* 0x00000020bcb8723c */ /* 0x044fe200000418b8 */
[----:B------:R-:W-:Y:S01]  /*8ef0*/  FSEL R3, R25, -INF , !P0 ;  /* 0xff80000019037808 */ /* 0x000fe20004000000 */
[----:B------:R-:W-:Y:S01]  /*8f00*/  VIADD R25, R222, 0x10 ;  /* 0x00000010de197836 */ /* 0x000fe20000000000 */
[----:B------:R-:W-:Y:S01]  /*8f10*/  BAR.SYNC.DEFER_BLOCKING 0x0 ;  /* 0x0000000000007b1d */ /* 0x000fe20000010000 */
[CC--:B------:R-:W-:Y:S02]  /*8f20*/  ISETP.GE.AND P1, PT, R172.reuse, R224.reuse, PT ;  /* 0x000000e0ac00720c */ /* 0x0c0fe40003f26270 */
[----:B------:R-:W-:Y:S01]  /*8f30*/  ISETP.GE.AND P0, PT, R172, R219, PT ;  /* 0x000000dbac00720c */ /* 0x000fe20003f06270 */
[----:B------:R-:W-:Y:S01]  /*8f40*/  HMMA.16816.F32.BF16 R180, R188, R34, R180 ;  /* 0x00000022bcb4723c */ /* 0x000fe200000418b4 */
[----:B------:R-:W-:Y:S02]  /*8f50*/  FSEL R172, R27, -INF , !P2 ;  /* 0xff8000001bac7808 */ /* 0x000fe40005000000 */
[----:B------:R-:W-:Y:S01]  /*8f60*/  FSEL R174, R20, -INF , !P1 ;  /* 0xff80000014ae7808 */ /* 0x000fe20004800000 */
[----:B------:R-:W-:Y:S01]  /*8f70*/  VIADD R20, R222, 0x11 ;  /* 0x00000011de147836 */ /* 0x000fe20000000000 */
[----:B------:R-:W-:Y:S01]  /*8f80*/  FSEL R229, R22, -INF , !P0 ;  /* 0xff80000016e57808 */ /* 0x000fe20004000000 */
[----:B----4-:R-:W-:Y:S01]  /*8f90*/  HMMA.16816.F32.BF16 R8, R176, R168, R8 ;  /* 0x000000a8b008723c */ /* 0x010fe20000041808 */
[----:B------:R-:W-:-:S02]  /*8fa0*/  ISETP.GE.AND P2, PT, R173, R224, PT ;  /* 0x000000e0ad00720c */ /* 0x000fc40003f46270 */
[-C--:B------:R-:W-:Y:S02]  /*8fb0*/  ISETP.GE.AND P1, PT, R173, R219.reuse, PT ;  /* 0x000000dbad00720c */ /* 0x080fe40003f26270 */
[-C--:B------:R-:W-:Y:S01]  /*8fc0*/  ISETP.GE.AND P0, PT, R25, R224.reuse, PT ;  /* 0x000000e01900720c */ /* 0x080fe20003f06270 */
[C---:B------:R-:W-:Y:S01]  /*8fd0*/  HMMA.16816.F32.BF16 R4, R176.reuse, R170, R4 ;  /* 0x000000aab004723c */ /* 0x040fe20000041804 */
[----:B------:R-:W-:Y:S01]  /*8fe0*/  FSEL R33, R21, -INF , !P2 ;  /* 0xff80000015217808 */ /* 0x000fe20005000000 */
[----:B------:R-:W-:Y:S01]  /*8ff0*/  VIADD R21, R222, 0x18 ;  /* 0x00000018de157836 */ /* 0x000fe20000000000 */
[----:B------:R-:W-:Y:S02]  /*9000*/  FSEL R236, R23, -INF , !P1 ;  /* 0xff80000017ec7808 */ /* 0x000fe40004800000 */
[----:B------:R-:W-:Y:S01]  /*9010*/  FSEL R221, R16, -INF , !P0 ;  /* 0xff80000010dd7808 */ /* 0x000fe20004000000 */
[----:B------:R-:W-:Y:S01]  /*9020*/  VIADD R16, R222, 0x19 ;  /* 0x00000019de107836 */ /* 0x000fe20000000000 */
[----:B------:R-:W-:Y:S01]  /*9030*/  ISETP.GE.AND P2, PT, R25, R219, PT ;  /* 0x000000db1900720c */ /* 0x000fe20003f46270 */
[----:B---3--:R-:W-:Y:S01]  /*9040*/  HMMA.16816.F32.BF16 R184, R176, R28, R184 ;  /* 0x0000001cb0b8723c */ /* 0x008fe200000418b8 */
[----:B------:R-:W-:-:S02]  /*9050*/  ISETP.GE.AND P1, PT, R20, R224, PT ;  /* 0x000000e01400720c */ /* 0x000fc40003f26270 */
[-C--:B------:R-:W-:Y:S01]  /*9060*/  ISETP.GE.AND P0, PT, R20, R219.reuse, PT ;  /* 0x000000db1400720c */ /* 0x080fe20003f06270 */
[----:B------:R-:W-:Y:S01]  /*9070*/  VIADD R20, R222, 0x20 ;  /* 0x00000020de147836 */ /* 0x000fe20000000000 */
[----:B------:R-:W-:Y:S01]  /*9080*/  FSEL R18, R18, -INF , !P2 ;  /* 0xff80000012127808 */ /* 0x000fe20005000000 */
[----:B------:R-:W-:Y:S01]  /*9090*/  HMMA.16816.F32.BF16 R28, R176, R30, R180 ;  /* 0x0000001eb01c723c */ /* 0x000fe200000418b4 */
[----:B------:R-:W-:Y:S02]  /*90a0*/  FSEL R188, R17, -INF , !P1 ;  /* 0xff80000011bc7808 */ /* 0x000fe40004800000 */
[----:B------:R-:W-:Y:S02]  /*90b0*/  FSEL R19, R19, -INF , !P0 ;  /* 0xff80000013137808 */ /* 0x000fe40004000000 */
[C---:B------:R-:W-:Y:S02]  /*90c0*/  ISETP.GE.AND P2, PT, R21.reuse, R224, PT ;  /* 0x000000e01500720c */ /* 0x040fe40003f46270 */
[----:B------:R-:W-:-:S02]  /*90d0*/  ISETP.GE.AND P1, PT, R21, R219, PT ;  /* 0x000000db1500720c */ /* 0x000fc40003f26270 */
[-C--:B------:R-:W-:Y:S02]  /*90e0*/  ISETP.GE.AND P0, PT, R16, R224.reuse, PT ;  /* 0x000000e01000720c */ /* 0x080fe40003f06270 */
[----:B------:R-:W-:Y:S01]  /*90f0*/  FSEL R189, R12, -INF , !P2 ;  /* 0xff8000000cbd7808 */ /* 0x000fe20005000000 */
[----:B------:R-:W-:Y:S01]  /*9100*/  VIADD R12, R222, 0x21 ;  /* 0x00000021de0c7836 */ /* 0x000fe20000000000 */
[----:B------:R-:W-:Y:S02]  /*9110*/  FSEL R17, R14, -INF , !P1 ;  /* 0xff8000000e117808 */ /* 0x000fe40004800000 */
[----:B------:R-:W-:Y:S01]  /*9120*/  FSEL R190, R13, -INF , !P0 ;  /* 0xff8000000dbe7808 */ /* 0x000fe20004000000 */
[----:B------:R-:W-:Y:S01]  /*9130*/  VIADD R13, R222, 0x28 ;  /* 0x00000028de0d7836 */ /* 0x000fe20000000000 */
[C---:B------:R-:W-:Y:S02]  /*9140*/  ISETP.GE.AND P1, PT, R20.reuse, R224, PT ;  /* 0x000000e01400720c */ /* 0x040fe40003f26270 */
[----:B------:R-:W-:-:S02]  /*9150*/  ISETP.GE.AND P0, PT, R20, R219, PT ;  /* 0x000000db1400720c */ /* 0x000fc40003f06270 */
[----:B------:R-:W-:Y:S01]  /*9160*/  FSEL R220, R8, -INF , !P1 ;  /* 0xff80000008dc7808 */ /* 0x000fe20004800000 */
[----:B------:R-:W-:Y:S01]  /*9170*/  VIADD R8, R222, 0x29 ;  /* 0x00000029de087836 */ /* 0x000fe20000000000 */
[----:B------:R-:W-:Y:S02]  /*9180*/  FSEL R21, R10, -INF , !P0 ;  /* 0xff8000000a157808 */ /* 0x000fe40004000000 */
[-C--:B------:R-:W-:Y:S02]  /*9190*/  ISETP.GE.AND P1, PT, R12, R219.reuse, PT ;  /* 0x000000db0c00720c */ /* 0x080fe40003f26270 */
[----:B------:R-:W-:Y:S02]  /*91a0*/  ISETP.GE.AND P0, PT, R13, R224, PT ;  /* 0x000000e00d00720c */ /* 0x000fe40003f06270 */
[----:B------:R-:W-:Y:S02]  /*91b0*/  ISETP.GE.AND P2, PT, R16, R219, PT ;  /* 0x000000db1000720c */ /* 0x000fe40003f46270 */
[----:B------:R-:W-:-:S02]  /*91c0*/  FSEL R20, R11, -INF , !P1 ;  /* 0xff8000000b147808 */ /* 0x000fc40004800000 */
[----:B------:R-:W-:Y:S01]  /*91d0*/  FSEL R22, R4, -INF , !P0 ;  /* 0xff80000004167808 */ /* 0x000fe20004000000 */
[----:B------:R-:W-:Y:S01]  /*91e0*/  VIADD R4, R222, 0x30 ;  /* 0x00000030de047836 */ /* 0x000fe20000000000 */
        /* <DEDUP_REMOVED lines=8> */
[----:B------:R-:W-:Y:S02]  /*9270*/  ISETP.GE.AND P2, PT, R13, R219, PT ;  /* 0x000000db0d00720c */ /* 0x000fe40003f46270 */
[----:B------:R-:W-:Y:S02]  /*9280*/  FSEL R191, R5, -INF , !P1 ;  /* 0xff80000005bf7808 */ /* 0x000fe40004800000 */
[----:B------:R-:W-:Y:S02]  /*9290*/  FSEL R179, R185, -INF , !P0 ;  /* 0xff800000b9b37808 */ /* 0x000fe40004000000 */
[----:B------:R-:W-:-:S02]  /*92a0*/  FSEL R27, R6, -INF , !P2 ;  /* 0xff800000061b7808 */ /* 0x000fc40005000000 */
[-C--:B------:R-:W-:Y:S02]  /*92b0*/  ISETP.GE.AND P1, PT, R4, R219.reuse, PT ;  /* 0x000000db0400720c */ /* 0x080fe40003f26270 */
[----:B------:R-:W-:Y:S02]  /*92c0*/  ISETP.GE.AND P0, PT, R222, R219, PT ;  /* 0x000000dbde00720c */ /* 0x000fe40003f06270 */
[----:B------:R-:W-:Y:S01]  /*92d0*/  ISETP.GE.AND P2, PT, R4, R224, PT ;  /* 0x000000e00400720c */ /* 0x000fe20003f46270 */
[----:B------:R-:W-:Y:S01]  /*92e0*/  VIADD R4, R222, 0x38 ;  /* 0x00000038de047836 */ /* 0x000fe20000000000 */
[----:B------:R-:W-:Y:S02]  /*92f0*/  FSEL R177, R186, -INF , !P1 ;  /* 0xff800000bab17808 */ /* 0x000fe40004800000 */
[----:B------:R-:W-:Y:S02]  /*9300*/  FSEL R26, R26, -INF , !P0 ;  /* 0xff8000001a1a7808 */ /* 0x000fe40004000000 */
[----:B------:R-:W-:-:S02]  /*9310*/  FSEL R182, R184, -INF , !P2 ;  /* 0xff800000b8b67808 */ /* 0x000fc40005000000 */
[CC--:B------:R-:W-:Y:S01]  /*9320*/  ISETP.GE.AND P1, PT, R222.reuse, R224.reuse, PT ;  /* 0x000000e0de00720c */ /* 0x0c0fe20003f26270 */
[----:B------:R-:W-:Y:S01]  /*9330*/  VIADD R222, R222, 0x39 ;  /* 0x00000039dede7836 */ /* 0x000fe20000000000 */
[----:B------:R-:W-:Y:S02]  /*9340*/  PLOP3.LUT P0, PT, PT, PT, UP0, 0x80, 0x0 ;  /* 0x000000000000781c */ /* 0x000fe40003f0f008 */
[----:B------:R-:W-:Y:S02]  /*9350*/  ISETP.GE.AND P2, PT, R8, R219, PT ;  /* 0x000000db0800720c */ /* 0x000fe40003f46270 */
[----:B------:R-:W-:Y:S02]  /*9360*/  FSEL R24, R24, -INF , !P1 ;  /* 0xff80000018187808 */ /* 0x000fe40004800000 */
[----:B------:R-:W-:Y:S02]  /*9370*/  FSEL R176, R187, -INF , !P2 ;  /* 0xff800000bbb07808 */ /* 0x000fe40005000000 */
[----:B------:R-:W-:-:S02]  /*9380*/  ISETP.GE.AND P2, PT, R4, R224, PT ;  /* 0x000000e00400720c */ /* 0x000fc40003f46270 */
[----:B------:R-:W-:Y:S02]  /*9390*/  ISETP.GE.AND P1, PT, R222, R224, PT ;  /* 0x000000e0de00720c */ /* 0x000fe40003f26270 */
[----:B------:R-:W-:Y:S02]  /*93a0*/  FSEL R181, R28, -INF , !P2 ;  /* 0xff8000001cb57808 */ /* 0x000fe40005000000 */
[----:B------:R-:W-:Y:S02]  /*93b0*/  FSEL R178, R29, -INF , !P1 ;  /* 0xff8000001db27808 */ /* 0x000fe40004800000 */
[-C--:B------:R-:W-:Y:S02]  /*93c0*/  ISETP.GE.AND P2, PT, R4, R219.reuse, PT ;  /* 0x000000db0400720c */ /* 0x080fe40003f46270 */
[----:B------:R-:W-:Y:S02]  /*93d0*/  ISETP.GE.AND P1, PT, R222, R219, PT ;  /* 0x000000dbde00720c */ /* 0x000fe40003f26270 */
[----:B------:R-:W-:-:S02]  /*93e0*/  FSEL R175, R30, -INF , !P2 ;  /* 0xff8000001eaf7808 */ /* 0x000fc40005000000 */
        /* <DEDUP_REMOVED lines=26> */
[----:B------:R-:W-:Y:S01]  /*9590*/  @!P6 LDGSTS.E.BYPASS.LTC128B.128 [R217+0x8000], desc[UR28][R168.64] ;  /* 0x08000000a8d9efae */ /* 0x000fe2000b901d5c */
[C-C-:B------:R-:W-:Y:S01]  /*95a0*/  @!P5 LEA.HI.X R35, R14.reuse, R7, R30.reuse, 0x1, P2 ;  /* 0x000000070e23d211 */ /* 0x140fe200010f0c1e */
[----:B------:R-:W3:Y:S01]  /*95b0*/  @!P5 LDC.64 R8, c[0x0][0x218] ;  /* 0x00008600ff08db82 */ /* 0x000ee20000000a00 */
        /* <DEDUP_REMOVED lines=17> */
[----:B------:R-:W2:Y:S01]  /*96d0*/  @!P3 LDC.64 R4, c[0x0][0x218] ;  /* 0x00008600ff04bb82 */ /* 0x000ea20000000a00 */
[C---:B-1----:R-:W-:Y:S01]  /*96e0*/  @!P6 LEA R10, P1, R31.reuse, R10, 0x1 ;  /* 0x0000000a1f0ae211 */ /* 0x042fe200078208ff */
[----:B------:R1:W-:Y:S03]  /*96f0*/  @P3 STS.128 [R217+0xe000], RZ ;  /* 0x00e000ffd9003388 */ /* 0x0003e60000000c00 */
[C-C-:B------:R-:W-:Y:S01]  /*9700*/  @!P6 LEA.HI.X R11, R31.reuse, R11, R30.reuse, 0x1, P1 ;  /* 0x0000000b1f0be211 */ /* 0x140fe200008f0c1e */
[----:B------:R-:W-:Y:S01]  /*9710*/  @!PT LDS RZ, [RZ] ;  /* 0x00000000fffff984 */ /* 0x000fe20000000800 */
[----:B------:R-:W-:Y:S01]  /*9720*/  @!PT LDS RZ, [RZ] ;  /* 0x00000000fffff984 */ /* 0x000fe20000000800 */
[----:B------:R-:W-:Y:S01]  /*9730*/  @!PT LDS RZ, [RZ] ;  /* 0x00000000fffff984 */ /* 0x000fe20000000800 */
[----:B------:R1:W-:Y:S01]  /*9740*/  @!P3 LDGSTS.E.BYPASS.LTC128B.128 [R217+0xe000], desc[UR28][R12.64+0x180] ;  /* 0x0e0001800cd9bfae */ /* 0x0003e2000b901d5c */
[C---:B---3--:R-:W-:Y:S01]  /*9750*/  @!P5 LEA R8, P1, R31.reuse, R8, 0x1 ;  /* 0x000000081f08d211 */ /* 0x048fe200078208ff */
[----:B------:R-:W3:Y:S02]  /*9760*/  @!P5 LDC.64 R14, c[0x0][0x218] ;  /* 0x00008600ff0edb82 */ /* 0x000ee40000000a00 */
[----:B------:R1:W-:Y:S01]  /*9770*/  @P6 STS.128 [R217+0x8800], RZ ;  /* 0x008800ffd9006388 */ /* 0x0003e20000000c00 */
[----:B------:R-:W-:-:S03]  /*9780*/  @!P5 LEA.HI.X R9, R31, R9, R30, 0x1, P1 ;  /* 0x000000091f09d211 */ /* 0x000fc600008f0c1e */
[----:B------:R-:W-:Y:S01]  /*9790*/  @!PT LDS RZ, [RZ] ;  /* 0x00000000fffff984 */ /* 0x000fe20000000800 */
[----:B------:R-:W-:Y:S01]  /*97a0*/  @!PT LDS RZ, [RZ] ;  /* 0x00000000fffff984 */ /* 0x000fe20000000800 */
[----:B------:R-:W-:Y:S01]  /*97b0*/  @!PT LDS RZ, [RZ] ;  /* 0x00000000fffff984 */ /* 0x000fe20000000800 */
[----:B------:R1:W-:Y:S01]  /*97c0*/  @!P6 LDGSTS.E.BYPASS.LTC128B.128 [R217+0x8800], desc[UR28][R10.64] ;  /* 0x088000000ad9efae */ /* 0x0003e2000b901d5c */
[----:B----4-:R-:W-:-:S03]  /*97d0*/  @!P4 LEA R34, P2, R31, R6, 0x1 ;  /* 0x000000061f22c211 */ /* 0x010fc600078408ff */
[----:B------:R4:W-:Y:S01]  /*97e0*/  @P5 STS.128 [R217+0xa800], RZ ;  /* 0x00a800ffd9005388 */ /* 0x0009e20000000c00 */
[----:B------:R-:W-:-:S03]  /*97f0*/  @!P4 LEA.HI.X R35, R31, R7, R30, 0x1, P2 ;  /* 0x000000071f23c211 */ /* 0x000fc600010f0c1e */
[----:B------:R-:W-:Y:S01]  /*9800*/  @!PT LDS RZ, [RZ] ;  /* 0x00000000fffff984 */ /* 0x000fe20000000800 */
[----:B------:R-:W-:Y:S01]  /*9810*/  @!PT LDS RZ, [RZ] ;  /* 0x00000000fffff984 */ /* 0x000fe20000000800 */
[----:B------:R-:W-:Y:S01]  /*9820*/  @!PT LDS RZ, [RZ] ;  /* 0x00000000fffff984 */ /* 0x000fe20000000800 */
[----:B------:R4:W-:Y:S01]  /*9830*/  @!P5 LDGSTS.E.BYPASS.LTC128B.128 [R217+0xa800], desc[UR28][R8.64+0x80] ;  /* 0x0a80008008d9dfae */ /* 0x0009e2000b901d5c */
[----:B------:R-:W4:Y:S01]  /*9840*/  @!P5 LDC.64 R6, c[0x0][0x218] ;  /* 0x00008600ff06db82 */ /* 0x000f220000000a00 */
[C---:B--2---:R-:W-:Y:S02]  /*9850*/  @!P3 LEA R168, P1, R31.reuse, R4, 0x1 ;  /* 0x000000041fa8b211 */ /* 0x044fe400078208ff */
        /* <DEDUP_REMOVED lines=9> */
[----:B---3--:R-:W-:-:S03]  /*98f0*/  @!P5 LEA R14, P2, R32, R14, 0x1 ;  /* 0x0000000e200ed211 */ /* 0x008fc600078408ff */
[----:B------:R3:W-:Y:S01]  /*9900*/  @P3 STS.128 [R217+0xe800], RZ ;  /* 0x00e800ffd9003388 */ /* 0x0007e20000000c00 */
[C---:B------:R-:W-:Y:S02]  /*9910*/  @!P5 LEA.HI.X R15, R32.reuse, R15, R30, 0x1, P2 ;  /* 0x0000000f200fd211 */ /* 0x040fe400010f0c1e */
[----:B-1----:R-:W2:Y:S01]  /*9920*/  @!P4 LDC.64 R12, c[0x0][0x218] ;  /* 0x00008600ff0ccb82 */ /* 0x002ea20000000a00 */
[----:B------:R-:W-:Y:S01]  /*9930*/  @!PT LDS RZ, [RZ] ;  /* 0x00000000fffff984 */ /* 0x000fe20000000800 */
[----:B------:R-:W-:Y:S01]  /*9940*/  @!PT LDS RZ, [RZ] ;  /* 0x00000000fffff984 */ /* 0x000fe20000000800 */
[----:B------:R-:W-:Y:S01]  /*9950*/  @!PT LDS RZ, [RZ] ;  /* 0x00000000fffff984 */ /* 0x000fe20000000800 */
[----:B------:R3:W-:Y:S04]  /*9960*/  @!P3 LDGSTS.E.BYPASS.LTC128B.128 [R217+0xe800], desc[UR28][R168.64+0x180] ;  /* 0x0e800180a8d9bfae */ /* 0x0007e8000b901d5c */
[----:B------:R3:W-:Y:S03]  /*9970*/  @P6 STS.128 [R217+0x9000], RZ ;  /* 0x009000ffd9006388 */ /* 0x0007e60000000c00 */
[----:B------:R-:W1:Y:S08]  /*9980*/  @!P3 LDC.64 R10, c[0x0][0x218] ;  /* 0x00008600ff0abb82 */ /* 0x000e700000000a00 */
[----:B----4-:R-:W4:Y:S01]  /*9990*/  @!P6 LDC.64 R8, c[0x0][0x218] ;  /* 0x00008600ff08eb82 */ /* 0x010f220000000a00 */
[----:B-----5:R-:W-:-:S04]  /*99a0*/  @!P6 LEA R28, P1, R32, R28, 0x1 ;  /* 0x0000001c201ce211 */ /* 0x020fc800078208ff */
[----:B------:R-:W-:-:S03]  /*99b0*/  @!P6 LEA.HI.X R29, R32, R29, R30, 0x1, P1 ;  /* 0x0000001d201de211 */ /* 0x000fc600008f0c1e */
[----:B------:R-:W5:Y:S01]  /*99c0*/  @!P4 LDC.64 R4, c[0x0][0x218] ;  /* 0x00008600ff04cb82 */ /* 0x000f620000000a00 */
[C---:B--2---:R-:W-:Y:S01]  /*99d0*/  @!P4 LEA R34, P1, R32.reuse, R12, 0x1 ;  /* 0x0000000c2022c211 */ /* 0x044fe200078208ff */
        /* <DEDUP_REMOVED lines=15> */
[C---:B----4-:R-:W-:Y:S02]  /*9ad0*/  @!P6 LEA R8, P1, R12.reuse, R8, 0x1 ;  /* 0x000000080c08e211 */ /* 0x050fe400078208ff */
        /* <DEDUP_REMOVED lines=38> */
.L_x_366:
[----:B------:R-:W-:Y:S05]  /*9d40*/  BSYNC B0 ;  /* 0x0000000000007941 */ /* 0x000fea0003800000 */
.L_x_365:
[----:B------:R-:W0:Y:S02]  /*9d50*/  LDGDEPBAR ;  /* 0x00000000000079af */ /* 0x000e240000000000 */
.L_x_364:
[----:B-1-3--:R-:W-:Y:S01]  /*9d60*/  FMNMX.FTZ R5, R2, R24, !PT ;  /* 0x0000001802057209 */ /* 0x00afe20007810000 */
[----:B------:R-:W-:Y:S01]  /*9d70*/  IMAD.WIDE.U32 R222, R238, -0x326172a9, RZ ;  /* 0xcd9e8d57eede7825 */ /* 0x000fe200078e00ff */
[----:B------:R-:W-:Y:S01]  /*9d80*/  FMNMX.FTZ R7, R0, R26, !PT ;  /* 0x0000001a00077209 */ /* 0x000fe20007810000 */
[----:B------:R-:W-:Y:S01]  /*9d90*/  USHF.L.U32 UR38, UR19, 0x1, URZ ;  /* 0x0000000113267899 */ /* 0x000fe2000800063f */
[----:B------:R-:W-:Y:S01]  /*9da0*/  FMNMX.FTZ R5, R3, R5, !PT ;  /* 0x0000000503057209 */ /* 0x000fe20007810000 */
[----:B------:R-:W-:Y:S01]  /*9db0*/  UIADD3 UR4, UR33, -0x4498517b, URZ ;  /* 0xbb67ae8521047890 */ /* 0x000fe2000fffe03f */
[----:B------:R-:W-:Y:S01]  /*9dc0*/  FMNMX.FTZ R7, R172, R7, !PT ;  /* 0x00000007ac077209 */ /* 0x000fe20007810000 */
[----:B------:R-:W-:Y:S01]  /*9dd0*/  IMAD.WIDE.U32 R224, R165, -0x2daee0ad, RZ ;  /* 0xd2511f53a5e07825 */ /* 0x000fe200078e00ff */
[----:B------:R-:W-:Y:S01]  /*9de0*/  FMNMX.FTZ R5, R174, R5, !PT ;  /* 0x00000005ae057209 */ /* 0x000fe20007810000 */
[----:B------:R-:W-:Y:S01]  /*9df0*/  UIADD3 UR30, UR32, -0x61c88647, URZ ;  /* 0x9e3779b9201e7890 */ /* 0x000fe2000fffe03f */
[----:B------:R-:W-:Y:S01]  /*9e00*/  FMNMX.FTZ R7, R229, R7, !PT ;  /* 0x00000007e5077209 */ /* 0x000fe20007810000 */
[----:B------:R-:W-:Y:S01]  /*9e10*/  UIADD3 UR18, UR33, 0x76cf5d0a, URZ ;  /* 0x76cf5d0a21127890 */ /* 0x000fe2000fffe03f */
[----:B------:R-:W-:Y:S01]  /*9e20*/  FMNMX.FTZ R5, R33, R5, !PT ;  /* 0x0000000521057209 */ /* 0x000fe20007810000 */
[----:B------:R-:W-:Y:S01]  /*9e30*/  UIADD3 UR13, UR33, 0x32370b8f, URZ ;  /* 0x32370b8f210d7890 */ /* 0x000fe2000fffe03f */
[----:B------:R-:W-:Y:S01]  /*9e40*/  FMNMX.FTZ R7, R236, R7, !PT ;  /* 0x00000007ec077209 */ /* 0x000fe20007810000 */
[----:B------:R-:W-:Y:S01]  /*9e50*/  UIADD3 UR15, UR32, -0x255992d5, URZ ;  /* 0xdaa66d2b200f7890 */ /* 0x000fe2000fffe03f */
[----:B------:R-:W-:Y:S01]  /*9e60*/  FMNMX.FTZ R5, R221, R5, !PT ;  /* 0x00000005dd057209 */ /* 0x000fe20007810000 */
[----:B------:R-:W-:Y:S01]  /*9e70*/  UIADD3 UR12, UR32, 0x78dde6e4, URZ ;  /* 0x78dde6e4200c7890 */ /* 0x000fe2000fffe03f */
[----:B------:R-:W-:Y:S01]  /*9e80*/  FMNMX.FTZ R7, R18, R7, !PT ;  /* 0x0000000712077209 */ /* 0x000fe20007810000 */
[----:B------:R-:W-:Y:S01]  /*9e90*/  UIADD3 UR6, UR33, -0x56f99767, URZ ;  /* 0xa906689921067890 */ /* 0x000fe2000fffe03f */
[----:B------:R-:W-:Y:S01]  /*9ea0*/  FMNMX.FTZ R5, R188, R5, !PT ;  /* 0x00000005bc057209 */ /* 0x000fe20007810000 */
[----:B------:R-:W-:Y:S01]  /*9eb0*/  UIADD3 UR10, UR33, -0x126145ec, URZ ;  /* 0xed9eba14210a7890 */ /* 0x000fe2000fffe03f */
[----:B------:R-:W-:Y:S01]  /*9ec0*/  FMNMX.FTZ R7, R19, R7, !PT ;  /* 0x0000000713077209 */ /* 0x000fe20007810000 */
[----:B------:R-:W-:Y:S01]  /*9ed0*/  UIADD3 UR37, UR32, -0x4ab325aa, URZ ;  /* 0xb54cda5620257890 */ /* 0x000fe2000fffe03f */
[----:B------:R-:W-:Y:S01]  /*9ee0*/  FMNMX.FTZ R5, R189, R5, !PT ;  /* 0x00000005bd057209 */ /* 0x000fe20007810000 */
[----:B------:R-:W-:Y:S01]  /*9ef0*/  UIADD3 UR7, UR32, 0x1715609d, URZ ;  /* 0x1715609d20077890 */ /* 0x000fe2000fffe03f */
[----:B------:R-:W-:Y:S01]  /*9f00*/  FMNMX.FTZ R7, R17, R7, !PT ;  /* 0x0000000711077209 */ /* 0x000fe20007810000 */
[----:B------:R-:W-:Y:S01]  /*9f10*/  UIADD3 UR34, UR33, 0x646e171e, URZ ;  /* 0x646e171e21227890 */ /* 0x000fe2000fffe03f */
[----:B------:R-:W-:Y:S01]  /*9f20*/  FMNMX.FTZ R5, R190, R5, !PT ;  /* 0x00000005be057209 */ /* 0x000fe20007810000 */
[----:B------:R-:W-:Y:S01]  /*9f30*/  @UP0 UIADD3 UR21, UR21, -0x3, URZ ;  /* 0xfffffffd15150890 */ /* 0x000fe2000fffe03f */
        /* <DEDUP_REMOVED lines=17> */
[----:B------:R-:W-:Y:S01]  /*a050*/  LOP3.LUT R30, R223, R239, RZ, 0x3c, !PT ;  /* 0x000000efdf1e7212 */ /* 0x000fe200078e3cff */
[----:B------:R-:W1:Y:S04]  /*a060*/  SHFL.BFLY PT, R4, R5, 0x2, 0x1f ;  /* 0x0c401f0005047f89 */ /* 0x000e6800000e0000 */
[----:B------:R-:W2:Y:S01]  /*a070*/  SHFL.BFLY PT, R6, R7, 0x2, 0x1f ;  /* 0x0c401f0007067f89 */ /* 0x000ea200000e0000 */
[----:B------:R-:W-:-:S05]  /*a080*/  IMAD.WIDE.U32 R30, R30, -0x2daee0ad, RZ ;  /* 0xd2511f531e1e7825 */ /* 0x000fca00078e00ff */
[----:B------:R-:W-:Y:S01]  /*a090*/  LOP3.LUT R28, R31, UR4, R224, 0x96, !PT ;  /* 0x000000041f1c7c12 */ /* 0x000fe2000f8e96e0 */
[----:B------:R-:W-:-:S04]  /*a0a0*/  UIADD3 UR4, UR32, 0x3c6ef372, URZ ;  /* 0x3c6ef37220047890 */ /* 0x000fc8000fffe03f */
[----:B------:R-:W-:Y:S01]  /*a0b0*/  IMAD.WIDE.U32 R28, R28, -0x326172a9, RZ ;  /* 0xcd9e8d571c1c7825 */ /* 0x000fe200078e00ff */
[----:B-1----:R-:W-:Y:S02]  /*a0c0*/  FMNMX.FTZ R4, R5, R4, !PT ;  /* 0x0000000405047209 */ /* 0x002fe40007810000 */
[----:B------:R-:W-:Y:S02]  /*a0d0*/  MOV R5, UR33 ;  /* 0x0000002100057c02 */ /* 0x000fe40008000f00 */
[----:B--2---:R-:W-:Y:S01]  /*a0e0*/  FMNMX.FTZ R6, R7, R6, !PT ;  /* 0x0000000607067209 */ /* 0x004fe20007810000 */
[----:B------:R-:W1:Y:S01]  /*a0f0*/  SHFL.BFLY PT, R32, R4, 0x1, 0x1f ;  /* 0x0c201f0004207f89 */ /* 0x000e6200000e0000 */
[----:B------:R-:W-:Y:S01]  /*a100*/  LOP3.LUT R5, R225, UR38, R5, 0x96, !PT ;  /* 0x00000026e1057c12 */ /* 0x000fe2000f8e9605 */
[----:B------:R-:W-:-:S04]  /*a110*/  UIADD3 UR38, UR38, 0x1, URZ ;  /* 0x0000000126267890 */ /* 0x000fc8000fffe03f */
[----:B------:R-:W-:Y:S02]  /*a120*/  IMAD.WIDE.U32 R184, R5, -0x326172a9, RZ ;  /* 0xcd9e8d5705b87825 */ /* 0x000fe400078e00ff */
[----:B------:R-:W2:Y:S01]  /*a130*/  SHFL.BFLY PT, R5, R6, 0x1, 0x1f ;  /* 0x0c201f0006057f89 */ /* 0x000ea200000e0000 */
[----:B------:R-:W-:Y:S02]  /*a140*/  MOV R224, UR38 ;  /* 0x0000002600e07c02 */ /* 0x000fe40008000f00 */
[----:B------:R-:W-:Y:S02]  /*a150*/  LOP3.LUT R184, R29, UR4, R184, 0x96, !PT ;  /* 0x000000041db87c12 */ /* 0x000fe4000f8e96b8 */
[----:B------:R-:W-:-:S05]  /*a160*/  LOP3.LUT R224, R225, UR33, R224, 0x96, !PT ;  /* 0x00000021e1e07c12 */ /* 0x000fca000f8e96e0 */
[----:B------:R-:W-:-:S03]  /*a170*/  IMAD.WIDE.U32 R224, R224, -0x326172a9, RZ ;  /* 0xcd9e8d57e0e07825 */ /* 0x000fc600078e00ff */
[----:B------:R-:W-:Y:S02]  /*a180*/  LOP3.LUT R31, R29, UR4, R224, 0x96, !PT ;  /* 0x000000041d1f7c12 */ /* 0x000fe4000f8e96e0 */
[----:B-1----:R-:W-:Y:S02]  /*a190*/  FMNMX.FTZ R32, R4, R32, !PT ;  /* 0x0000002004207209 */ /* 0x002fe40007810000 */
[----:B------:R-:W-:Y:S01]  /*a1a0*/  LOP3.LUT R4, R185, UR30, R222, 0x96, !PT ;  /* 0x0000001eb9047c12 */ /* 0x000fe2000f8e96de */
[----:B------:R-:W-:Y:S01]  /*a1b0*/  IMAD.WIDE.U32 R184, R184, -0x2daee0ad, RZ ;  /* 0xd2511f53b8b87825 */ /* 0x000fe200078e00ff */
[----:B------:R-:W-:-:S03]  /*a1c0*/  FSETP.NEU.FTZ.AND P2, PT, R32, -INF , PT ;  /* 0xff8000002000780b */ /* 0x000fc60003f5d000 */
[----:B------:R-:W-:Y:S01]  /*a1d0*/  FMUL.FTZ R180, R32, UR11 ;  /* 0x0000000b20b47c20 */ /* 0x000fe20008410000 */
[----:B------:R-:W-:Y:S01]  /*a1e0*/  LOP3.LUT R222, R225, UR30, R222, 0x96, !PT ;  /* 0x0000001ee1de7c12 */ /* 0x000fe2000f8e96de */
[----:B------:R-:W-:-:S03]  /*a1f0*/  IMAD.WIDE.U32 R186, R4, -0x2daee0ad, RZ ;  /* 0xd2511f5304ba7825 */ /* 0x000fc600078e00ff */
[----:B------:R-:W-:Y:S01]  /*a200*/  FSEL R180, R180, RZ, P2 ;  /* 0x000000ffb4b47208 */ /* 0x000fe20001000000 */
[----:B------:R-:W-:Y:S01]  /*a210*/  IMAD.WIDE.U32 R222, R222, -0x2daee0ad, RZ ;  /* 0xd2511f53dede7825 */ /* 0x000fe200078e00ff */
[----:B------:R-:W-:Y:S02]  /*a220*/  LOP3.LUT R4, R187, UR18, R30, 0x96, !PT ;  /* 0x00000012bb047c12 */ /* 0x000fe4000f8e961e */
[----:B------:R-:W-:Y:S01]  /*a230*/  LOP3.LUT R186, R185, UR13, R186, 0x96, !PT ;  /* 0x0000000db9ba7c12 */ /* 0x000fe2000f8e96ba */
[----:B------:R-:W-:Y:S01]  /*a240*/  FFMA.FTZ R169, R3, UR11, -R180 ;  /* 0x0000000b03a97c23 */ /* 0x000fe200080108b4 */
[----:B--2---:R-:W-:Y:S01]  /*a250*/  FMNMX.FTZ R3, R6, R5, !PT ;  /* 0x0000000506037209 */ /* 0x004fe20007810000 */
[----:B------:R-:W-:-:S04]  /*a260*/  IMAD.WIDE.U32 R234, R4, -0x326172a9, RZ ;  /* 0xcd9e8d5704ea7825 */ /* 0x000fc800078e00ff */
[--C-:B------:R-:W-:Y:S01]  /*a270*/  FFMA.FTZ R168, R174, UR11, -R180.reuse ;  /* 0x0000000baea87c23 */ /* 0x100fe200080108b4 */
[----:B------:R-:W-:Y:S01]  /*a280*/  FFMA.FTZ R170, R24, UR11, -R180 ;  /* 0x0000000b18aa7c23 */ /* 0x000fe200080108b4 */
[----:B------:R-:W-:Y:S01]  /*a290*/  FSETP.NEU.FTZ.AND P1, PT, R3, -INF , PT ;  /* 0xff8000000300780b */ /* 0x000fe20003f3d000 */
[----:B------:R-:W-:Y:S01]  /*a2a0*/  IMAD.WIDE.U32 R186, R186, -0x326172a9, RZ ;  /* 0xcd9e8d57baba7825 */ /* 0x000fe200078e00ff */
[----:B------:R-:W-:-:S03]  /*a2b0*/  LOP3.LUT R4, R235, UR15, R28, 0x96, !PT ;  /* 0x0000000feb047c12 */ /* 0x000fc6000f8e961c */
[----:B------:R-:W-:Y:S01]  /*a2c0*/  FMUL.FTZ R174, R3, UR11 ;  /* 0x0000000b03ae7c20 */ /* 0x000fe20008410000 */
[----:B------:R-:W-:Y:S01]  /*a2d0*/  FFMA.FTZ R35, R33, UR11, -R180 ;  /* 0x0000000b21237c23 */ /* 0x000fe200080108b4 */
[----:B------:R-:W-:Y:S01]  /*a2e0*/  MUFU.EX2 R170, R170 ;  /* 0x000000aa00aa7308 */ /* 0x000fe20000000800 */
[----:B------:R-:W-:Y:S01]  /*a2f0*/  LOP3.LUT R234, R187, UR12, R234, 0x96, !PT ;  /* 0x0000000cbbea7c12 */ /* 0x000fe2000f8e96ea */
[----:B------:R-:W-:Y:S01]  /*a300*/  IMAD.WIDE.U32 R4, R4, -0x2daee0ad, RZ ;  /* 0xd2511f5304047825 */ /* 0x000fe200078e00ff */
[----:B------:R-:W-:-:S03]  /*a310*/  FSEL R174, R174, RZ, P1 ;  /* 0x000000ffaeae7208 */ /* 0x000fc60000800000 */
[--C-:B------:R-:W-:Y:S01]  /*a320*/  FFMA.FTZ R183, R221, UR11, -R180.reuse ;  /* 0x0000000bddb77c23 */ /* 0x100fe200080108b4 */
[----:B------:R-:W-:Y:S01]  /*a330*/  FFMA.FTZ R190, R190, UR11, -R180 ;  /* 0x0000000bbebe7c23 */ /* 0x000fe200080108b4 */
[----:B------:R-:W-:Y:S01]  /*a340*/  IMAD.WIDE.U32 R234, R234, -0x2daee0ad, RZ ;  /* 0xd2511f53eaea7825 */ /* 0x000fe200078e00ff */
[----:B------:R-:W-:-:S03]  /*a350*/  LOP3.LUT R184, R5, UR10, R184, 0x96, !PT ;  /* 0x0000000a05b87c12 */ /* 0x000fc6000f8e96b8 */
[--C-:B------:R-:W-:Y:S01]  /*a360*/  FFMA.FTZ R34, R26, UR11, -R174.reuse ;  /* 0x0000000b1a227c23 */ /* 0x100fe200080108ae */
[----:B------:R-:W-:Y:S01]  /*a370*/  FFMA.FTZ R33, R172, UR11, -R174 ;  /* 0x0000000bac217c23 */ /* 0x000fe200080108ae */
[----:B------:R-:W1:Y:S01]  /*a380*/  MUFU.EX2 R169, R169 ;  /* 0x000000a900a97308 */ /* 0x000e620000000800 */
[----:B------:R-:W-:Y:S01]  /*a390*/  LOP3.LUT R4, R235, UR6, R4, 0x96, !PT ;  /* 0x00000006eb047c12 */ /* 0x000fe2000f8e9604 */
[----:B------:R-:W-:Y:S01]  /*a3a0*/  IMAD.WIDE.U32 R184, R184, -0x326172a9, RZ ;  /* 0xcd9e8d57b8b87825 */ /* 0x000fe200078e00ff */
[----:B------:R-:W-:-:S03]  /*a3b0*/  FSEL R172, R32, RZ, P2 ;  /* 0x000000ff20ac7208 */ /* 0x000fc60001000000 */
[--C-:B------:R-:W-:Y:S01]  /*a3c0*/  FFMA.FTZ R171, R229, UR11, -R174.reuse ;  /* 0x0000000be5ab7c23 */ /* 0x100fe200080108ae */
[----:B------:R-:W-:Y:S01]  /*a3d0*/  FFMA.FTZ R187, R18, UR11, -R174 ;  /* 0x0000000b12bb7c23 */ /* 0x000fe200080108ae */
[----:B------:R-:W-:Y:S01]  /*a3e0*/  IMAD.WIDE.U32 R8, R4, -0x326172a9, RZ ;  /* 0xcd9e8d5704087825 */ /* 0x000fe200078e00ff */
[----:B------:R-:W-:Y:S01]  /*a3f0*/  LOP3.LUT R186, R185, UR7, R186, 0x96, !PT ;  /* 0x00000007b9ba7c12 */ /* 0x000fe2000f8e96ba */
[----:B------:R-:W-:Y:S02]  /*a400*/  MUFU.EX2 R34, R34 ;  /* 0x0000002200227308 */ /* 0x000fe40000000800 */
[----:B------:R-:W-:Y:S01]  /*a410*/  FADD.FTZ R172, R2, -R172 ;  /* 0x800000ac02ac7221 */ /* 0x000fe20000010000 */
[----:B------:R-:W-:Y:S01]  /*a420*/  FFMA.FTZ R2, R236, UR11, -R174 ;  /* 0x0000000bec027c23 */ /* 0x000fe200080108ae */
[----:B------:R-:W-:Y:S01]  /*a430*/  LOP3.LUT R5, R8, 0xffff, RZ, 0xc0, !PT ;  /* 0x0000ffff08057812 */ /* 0x000fe200078ec0ff */
[----:B------:R-:W-:Y:S01]  /*a440*/  IMAD.WIDE.U32 R240, R186, -0x2daee0ad, RZ ;  /* 0xd2511f53baf07825 */ /* 0x000fe200078e00ff */
[----:B------:R-:W-:-:S03]  /*a450*/  SHF.R.U32.HI R7, RZ, 0x10, R8 ;  /* 0x00000010ff077819 */ /* 0x000fc60000011608 */
[----:B------:R-:W-:Y:S01]  /*a460*/  FMUL.FTZ R172, R172, UR11 ;  /* 0x0000000bacac7c20 */ /* 0x000fe20008410000 */
[----:B------:R-:W-:Y:S01]  /*a470*/  LOP3.LUT R9, R9, UR37, R184, 0x96, !PT ;  /* 0x0000002509097c12 */ /* 0x000fe2000f8e96b8 */
[----:B------:R-:W2:Y:S01]  /*a480*/  MUFU.EX2 R33, R33 ;  /* 0x0000002100217308 */ /* 0x000ea20000000800 */
[----:B------:R-:W-:Y:S01]  /*a490*/  SHF.R.U32.HI R4, RZ, 0x18, R8 ;  /* 0x00000018ff047819 */ /* 0x000fe20000011608 */
[--C-:B------:R-:W-:Y:S01]  /*a4a0*/  FFMA.FTZ R184, R188, UR11, -R180.reuse ;  /* 0x0000000bbcb87c23 */ /* 0x100fe200080108b4 */
[----:B------:R-:W-:Y:S01]  /*a4b0*/  LOP3.LUT R7, R7, 0xff, RZ, 0xc0, !PT ;  /* 0x000000ff07077812 */ /* 0x000fe200078ec0ff */
[----:B------:R-:W-:Y:S01]  /*a4c0*/  FFMA.FTZ R185, R189, UR11, -R180 ;  /* 0x0000000bbdb97c23 */ /* 0x000fe200080108b4 */
[----:B------:R-:W-:Y:S01]  /*a4d0*/  LOP3.LUT R6, R8, 0xff, RZ, 0xc0, !PT ;  /* 0x000000ff08067812 */ /* 0x000fe200078ec0ff */
[--C-:B------:R-:W-:Y:S01]  /*a4e0*/  FFMA.FTZ R188, R19, UR11, -R174.reuse ;  /* 0x0000000b13bc7c23 */ /* 0x100fe200080108ae */
[----:B------:R-:W-:Y:S01]  /*a4f0*/  SHF.R.U32.HI R5, RZ, 0x8, R5 ;  /* 0x00000008ff057819 */ /* 0x000fe20000011605 */
[----:B------:R-:W-:Y:S01]  /*a500*/  MUFU.EX2 R168, R168 ;  /* 0x000000a800a87308 */ /* 0x000fe20000000800 */
[----:B------:R-:W-:Y:S01]  /*a510*/  LOP3.LUT R10, R9, 0xffff, RZ, 0xc0, !PT ;  /* 0x0000ffff090a7812 */ /* 0x000fe200078ec0ff */
[----:B------:R-:W-:Y:S01]  /*a520*/  FFMA.FTZ R189, R16, UR11, -R174 ;  /* 0x0000000b10bd7c23 */ /* 0x000fe200080108ae */
[----:B------:R-:W-:Y:S01]  /*a530*/  PRMT R7, R7, 0x5410, R4 ;  /* 0x0000541007077816 */ /* 0x000fe20000000004 */
[--C-:B------:R-:W-:Y:S01]  /*a540*/  FFMA.FTZ R219, R220, UR11, -R180.reuse ;  /* 0x0000000bdcdb7c23 */ /* 0x100fe200080108b4 */
[----:B------:R-:W-:Y:S01]  /*a550*/  PRMT R6, R6, 0x5410, R5 ;  /* 0x0000541006067816 */ /* 0x000fe20000000005 */
[----:B------:R-:W-:Y:S01]  /*a560*/  FFMA.FTZ R221, R25, UR11, -R180 ;  /* 0x0000000b19dd7c23 */ /* 0x000fe200080108b4 */
[----:B------:R-:W-:Y:S01]  /*a570*/  LOP3.LUT R4, R9, 0xff, RZ, 0xc0, !PT ;  /* 0x000000ff09047812 */ /* 0x000fe200078ec0ff */
[----:B------:R-:W3:Y:S01]  /*a580*/  MUFU.EX2 R35, R35 ;  /* 0x0000002300237308 */ /* 0x000ee20000000800 */
[----:B------:R-:W-:Y:S01]  /*a590*/  SHF.R.U32.HI R10, RZ, 0x8, R10 ;  /* 0x00000008ff0a7819 */ /* 0x000fe2000001160a */
[--C-:B------:R-:W-:Y:S01]  /*a5a0*/  FFMA.FTZ R220, R22, UR11, -R180.reuse ;  /* 0x0000000b16dc7c23 */ /* 0x100fe200080108b4 */
[--C-:B------:R-:W-:Y:S01]  /*a5b0*/  SHF.R.U32.HI R5, RZ, 0x10, R9.reuse ;  /* 0x00000010ff057819 */ /* 0x100fe20000011609 */
[----:B------:R-:W-:Y:S01]  /*a5c0*/  FFMA.FTZ R191, R191, UR11, -R180 ;  /* 0x0000000bbfbf7c23 */ /* 0x000fe200080108b4 */
[----:B------:R-:W-:Y:S01]  /*a5d0*/  PRMT R4, R4, 0x5410, R10 ;  /* 0x0000541004047816 */ /* 0x000fe2000000000a */
[--C-:B------:R-:W-:Y:S01]  /*a5e0*/  FFMA.FTZ R224, R23, UR11, -R174.reuse ;  /* 0x0000000b17e07c23 */ /* 0x100fe200080108ae */
[----:B------:R-:W-:Y:S01]  /*a5f0*/  SHF.R.U32.HI R9, RZ, 0x18, R9 ;  /* 0x00000018ff097819 */ /* 0x000fe20000011609 */
[----:B------:R-:W-:Y:S01]  /*a600*/  MUFU.EX2 R171, R171 ;  /* 0x000000ab00ab7308 */ /* 0x000fe20000000800 */
[----:B------:R-:W-:Y:S01]  /*a610*/  LOP3.LUT R5, R5, 0xff, RZ, 0xc0, !PT ;  /* 0x000000ff05057812 */ /* 0x000fe200078ec0ff */
[--C-:B------:R-:W-:Y:S01]  /*a620*/  FFMA.FTZ R225, R20, UR11, -R174.reuse ;  /* 0x0000000b14e17c23 */ /* 0x100fe200080108ae */
[--C-:B------:R-:W-:Y:S01]  /*a630*/  HSET2.LE.AND R4, R4, R237.reuse, PT ;  /* 0x000000ed04047233 */ /* 0x100fe20003803000 */
[--C-:B------:R-:W-:Y:S01]  /*a640*/  FFMA.FTZ R177, R177, UR11, -R174.reuse ;  /* 0x0000000bb1b17c23 */ /* 0x100fe200080108ae */
[----:B------:R-:W-:Y:S01]  /*a650*/  PRMT R5, R5, 0x5410, R9 ;  /* 0x0000541005057816 */ /* 0x000fe20000000009 */
[--C-:B------:R-:W-:Y:S01]  /*a660*/  FFMA.FTZ R176, R176, UR11, -R174.reuse ;  /* 0x0000000bb0b07c23 */ /* 0x100fe200080108ae */
[----:B-1----:R-:W-:Y:S01]  /*a670*/  F2FP.BF16.F32.PACK_AB R12, R169, R170 ;  /* 0x000000aaa90c723e */ /* 0x002fe200000010ff */
[----:B------:R-:W1:Y:S01]  /*a680*/  MUFU.EX2 R2, R2 ;  /* 0x0000000200027308 */ /* 0x000e620000000800 */
[----:B------:R-:W-:Y:S01]  /*a690*/  FSEL R8, R3, RZ, P1 ;  /* 0x000000ff03087208 */ /* 0x000fe20000800000 */
[----:B------:R-:W-:Y:S01]  /*a6a0*/  FFMA.FTZ R175, R175, UR11, -R174 ;  /* 0x0000000bafaf7c23 */ /* 0x000fe200080108ae */
[----:B------:R-:W-:Y:S01]  /*a6b0*/  LOP3.LUT R4, R4, R12, RZ, 0xc0, !PT ;  /* 0x0000000c04047212 */ /* 0x000fe200078ec0ff */
[----:B------:R-:W-:Y:S01]  /*a6c0*/  FFMA.FTZ R182, R182, UR11, -R180 ;  /* 0x0000000bb6b67c23 */ /* 0x000fe200080108b4 */
[--C-:B------:R-:W-:Y:S01]  /*a6d0*/  HSET2.LE.AND R5, R5, R237.reuse, PT ;  /* 0x000000ed05057233 */ /* 0x100fe20003803000 */
[----:B------:R-:W-:Y:S01]  /*a6e0*/  FADD.FTZ R0, R0, -R8 ;  /* 0x8000000800007221 */ /* 0x000fe20000010000 */
[----:B--2---:R-:W-:Y:S01]  /*a6f0*/  F2FP.BF16.F32.PACK_AB R12, R33, R34 ;  /* 0x00000022210c723e */ /* 0x004fe200000010ff */
[----:B------:R-:W2:Y:S01]  /*a700*/  LDSM.16.MT88.4 R8, [R210+0x10000] ;  /* 0x01000000d208783b */ /* 0x000ea20000004200 */
[--C-:B------:R-:W-:Y:S01]  /*a710*/  HSET2.LE.AND R6, R6, R237.reuse, PT ;  /* 0x000000ed06067233 */ /* 0x100fe20003803000 */
[----:B------:R-:W-:Y:S01]  /*a720*/  FMUL.FTZ R0, R0, UR11 ;  /* 0x0000000b00007c20 */ /* 0x000fe20008410000 */
[----:B------:R-:W-:Y:S01]  /*a730*/  LOP3.LUT R5, R5, R12, RZ, 0xc0, !PT ;  /* 0x0000000c05057212 */ /* 0x000fe200078ec0ff */
[----:B------:R-:W4:Y:S01]  /*a740*/  MUFU.EX2 R172, R172 ;  /* 0x000000ac00ac7308 */ /* 0x000f220000000800 */
[----:B---3--:R-:W-:Y:S01]  /*a750*/  F2FP.BF16.F32.PACK_AB R12, R35, R168 ;  /* 0x000000a8230c723e */ /* 0x008fe200000010ff */
[--C-:B------:R-:W-:Y:S01]  /*a760*/  FFMA.FTZ R179, R179, UR11, -R180.reuse ;  /* 0x0000000bb3b37c23 */ /* 0x100fe200080108b4 */
[----:B------:R-:W-:Y:S01]  /*a770*/  HSET2.LE.AND R7, R7, R237, PT ;  /* 0x000000ed07077233 */ /* 0x000fe20003803000 */
[--C-:B------:R-:W-:Y:S01]  /*a780*/  FFMA.FTZ R181, R181, UR11, -R180.reuse ;  /* 0x0000000bb5b57c23 */ /* 0x100fe200080108b4 */
[----:B------:R-:W-:Y:S01]  /*a790*/  LOP3.LUT R6, R6, R12, RZ, 0xc0, !PT ;  /* 0x0000000c06067212 */ /* 0x000fe200078ec0ff */
[----:B------:R-:W-:Y:S01]  /*a7a0*/  FFMA.FTZ R178, R178, UR11, -R180 ;  /* 0x0000000bb2b27c23 */ /* 0x000fe200080108b4 */
[----:B-1----:R-:W-:Y:S01]  /*a7b0*/  F2FP.BF16.F32.PACK_AB R12, R2, R171 ;  /* 0x000000ab020c723e */ /* 0x002fe200000010ff */
[----:B------:R-:W1:Y:S01]  /*a7c0*/  MUFU.EX2 R0, R0 ;  /* 0x0000000000007308 */ /* 0x000e620000000800 */
[----:B------:R-:W-:-:S02]  /*a7d0*/  LOP3.LUT R234, R241, UR34, R234, 0x96, !PT ;  /* 0x00000022f1ea7c12 */ /* 0x000fc4000f8e96ea */
[----:B------:R-:W-:Y:S02]  /*a7e0*/  LOP3.LUT R7, R7, R12, RZ, 0xc0, !PT ;  /* 0x0000000c07077212 */ /* 0x000fe400078ec0ff */
[----:B------:R-:W3:Y:S03]  /*a7f0*/  LDSM.16.MT88.4 R12, [R208+0x10000] ;  /* 0x01000000d00c783b */ /* 0x000ee60000004200 */
[----:B------:R-:W5:Y:S01]  /*a800*/  MUFU.EX2 R183, R183 ;  /* 0x000000b700b77308 */ /* 0x000f620000000800 */
[-C--:B----4-:R-:W-:Y:S01]  /*a810*/  FMUL.FTZ R160, R160, R172.reuse ;  /* 0x000000aca0a07220 */ /* 0x090fe20000410000 */
[-C--:B------:R-:W-:Y:S01]  /*a820*/  FMUL.FTZ R161, R161, R172.reuse ;  /* 0x000000aca1a17220 */ /* 0x080fe20000410000 */
[-C--:B------:R-:W-:Y:S01]  /*a830*/  FMUL.FTZ R156, R156, R172.reuse ;  /* 0x000000ac9c9c7220 */ /* 0x080fe20000410000 */
[-C--:B------:R-:W-:Y:S01]  /*a840*/  FMUL.FTZ R157, R157, R172.reuse ;  /* 0x000000ac9d9d7220 */ /* 0x080fe20000410000 */
[-C--:B------:R-:W-:Y:S01]  /*a850*/  FMUL.FTZ R36, R36, R172.reuse ;  /* 0x000000ac24247220 */ /* 0x080fe20000410000 */
[-C--:B------:R-:W-:Y:S01]  /*a860*/  FMUL.FTZ R37, R37, R172.reuse ;  /* 0x000000ac25257220 */ /* 0x080fe20000410000 */
[-C--:B------:R-:W-:Y:S01]  /*a870*/  FMUL.FTZ R40, R40, R172.reuse ;  /* 0x000000ac28287220 */ /* 0x080fe20000410000 */
[----:B------:R-:W-:Y:S01]  /*a880*/  FMUL.FTZ R41, R41, R172 ;  /* 0x000000ac29297220 */ /* 0x000fe20000410000 */
[-C--:B-1----:R-:W-:Y:S01]  /*a890*/  FMUL.FTZ R162, R162, R0.reuse ;  /* 0x00000000a2a27220 */ /* 0x082fe20000410000 */
[-C--:B------:R-:W-:Y:S01]  /*a8a0*/  FMUL.FTZ R163, R163, R0.reuse ;  /* 0x00000000a3a37220 */ /* 0x080fe20000410000 */
[-C--:B------:R-:W-:Y:S01]  /*a8b0*/  FMUL.FTZ R158, R158, R0.reuse ;  /* 0x000000009e9e7220 */ /* 0x080fe20000410000 */
[-C--:B------:R-:W-:Y:S01]  /*a8c0*/  FMUL.FTZ R159, R159, R0.reuse ;  /* 0x000000009f9f7220 */ /* 0x080fe20000410000 */
[-C--:B------:R-:W-:Y:S01]  /*a8d0*/  FMUL.FTZ R38, R38, R0.reuse ;  /* 0x0000000026267220 */ /* 0x080fe20000410000 */
[-C--:B------:R-:W-:Y:S01]  /*a8e0*/  FMUL.FTZ R39, R39, R0.reuse ;  /* 0x0000000027277220 */ /* 0x080fe20000410000 */
[-C--:B------:R-:W-:Y:S01]  /*a8f0*/  FMUL.FTZ R42, R42, R0.reuse ;  /* 0x000000002a2a7220 */ /* 0x080fe20000410000 */
        /* <DEDUP_REMOVED lines=11> */
[----:B------:R-:W1:Y:S01]  /*a9b0*/  LDSM.16.MT88.4 R8, [R207+0x10000] ;  /* 0x01000000cf08783b */ /* 0x000e620000004200 */
        /* <DEDUP_REMOVED lines=86> */
[C---:B-1----:R-:W-:Y:S01]  /*af20*/  HMMA.16816.F32.BF16 R60, R4.reuse, R8, R60 ;  /* 0x00000008043c723c */ /* 0x042fe2000004183c */
        /* <DEDUP_REMOVED lines=22> */
[----:B------:R-:W-:Y:S01]  /*b090*/  HMMA.16816.F32.BF16 R72, R4, R14, R72 ;  /* 0x0000000e0448723c */ /* 0x000fe20000041848 */
        /* <DEDUP_REMOVED lines=9> */
[----:B------:R-:W-:Y:S01]  /*b130*/  MUFU.EX2 R184, R184 ;  /* 0x000000b800b87308 */ /* 0x000fe20000000800 */
[----:B------:R-:W-:Y:S01]  /*b140*/  FFMA.FTZ R170, R246, R172, R170 ;  /* 0x000000acf6aa7223 */ /* 0x000fe200000100aa */
[----:B------:R-:W-:-:S03]  /*b150*/  FFMA.FTZ R0, R252, R0, R34 ;  /* 0x00000000fc007223 */ /* 0x000fc60000010022 */
[----:B------:R-:W-:Y:S01]  /*b160*/  FADD.FTZ R170, R169, R170 ;  /* 0x000000aaa9aa7221 */ /* 0x000fe20000010000 */
[----:B------:R-:W-:Y:S02]  /*b170*/  FADD.FTZ R0, R33, R0 ;  /* 0x0000000021007221 */ /* 0x000fe40000010000 */
[----:B------:R-:W-:Y:S01]  /*b180*/  MUFU.EX2 R185, R185 ;  /* 0x000000b900b97308 */ /* 0x000fe20000000800 */
[----:B------:R-:W-:Y:S01]  /*b190*/  FADD.FTZ R168, R168, R170 ;  /* 0x000000aaa8a87221 */ /* 0x000fe20000010000 */
[----:B------:R-:W-:-:S03]  /*b1a0*/  FADD.FTZ R0, R171, R0 ;  /* 0x00000000ab007221 */ /* 0x000fc60000010000 */
[----:B------:R-:W-:Y:S01]  /*b1b0*/  FADD.FTZ R168, R35, R168 ;  /* 0x000000a823a87221 */ /* 0x000fe20000010000 */
[C---:B-1----:R-:W-:Y:S01]  /*b1c0*/  HMMA.16816.F32.BF16 R76, R4.reuse, R8, R76 ;  /* 0x00000008044c723c */ /* 0x042fe2000004184c */
[----:B------:R-:W-:Y:S01]  /*b1d0*/  FADD.FTZ R2, R2, R0 ;  /* 0x0000000002027221 */ /* 0x000fe20000010000 */
[----:B------:R1:W-:Y:S01]  /*b1e0*/  MUFU.EX2 R186, R190 ;  /* 0x000000be00ba7308 */ /* 0x0003e20000000800 */
[----:B-----5:R-:W-:Y:S01]  /*b1f0*/  FADD.FTZ R168, R183, R168 ;  /* 0x000000a8b7a87221 */ /* 0x020fe20000010000 */
[-C--:B------:R-:W-:Y:S02]  /*b200*/  MOV R0, R3.reuse ;  /* 0x0000000300007202 */ /* 0x080fe40000000f00 */
[C---:B------:R-:W-:Y:S01]  /*b210*/  HMMA.16816.F32.BF16 R80, R4.reuse, R10, R80 ;  /* 0x0000000a0450723c */ /* 0x040fe20000041850 */
[----:B------:R-:W3:Y:S01]  /*b220*/  LDSM.16.MT88.4 R8, [R210+0x14000] ;  /* 0x01400000d208783b */ /* 0x000ee20000004200 */
[----:B------:R-:W-:Y:S02]  /*b230*/  @P0 MOV R0, R3 ;  /* 0x0000000300000202 */ /* 0x000fe40000000f00 */
[----:B------:R-:W4:Y:S02]  /*b240*/  MUFU.EX2 R187, R187 ;  /* 0x000000bb00bb7308 */ /* 0x000f240000000800 */
[----:B--2---:R-:W-:Y:S06]  /*b250*/  HMMA.16816.F32.BF16 R84, R4, R12, R84 ;  /* 0x0000000c0454723c */ /* 0x004fec0000041854 */
[----:B------:R-:W2:Y:S01]  /*b260*/  MUFU.EX2 R188, R188 ;  /* 0x000000bc00bc7308 */ /* 0x000ea20000000800 */
[----:B-1----:R-:W-:-:S02]  /*b270*/  FFMA.FTZ R190, R17, UR11, -R174 ;  /* 0x0000000b11be7c23 */ /* 0x002fc400080108ae */
[----:B------:R-:W-:Y:S01]  /*b280*/  LDSM.16.MT88.4 R16, [R208+0x10800] ;  /* 0x01080000d010783b */ /* 0x000fe20000004200 */
[----:B------:R-:W-:Y:S03]  /*b290*/  HMMA.16816.F32.BF16 R88, R4, R14, R88 ;  /* 0x0000000e0458723c */ /* 0x000fe60000041858 */
[----:B------:R-:W1:Y:S01]  /*b2a0*/  LDSM.16.MT88.4 R12, [R208+0x14000] ;  /* 0x01400000d00c783b */ /* 0x000e620000004200 */
[----:B------:R-:W-:Y:S01]  /*b2b0*/  MUFU.EX2 R190, R190 ;  /* 0x000000be00be7308 */ /* 0x000fe20000000800 */
[----:B----4-:R-:W-:-:S07]  /*b2c0*/  FADD.FTZ R2, R187, R2 ;  /* 0x00000002bb027221 */ /* 0x010fce0000010000 */
[----:B------:R-:W4:Y:S01]  /*b2d0*/  MUFU.EX2 R189, R189 ;  /* 0x000000bd00bd7308 */ /* 0x000f220000000800 */
[----:B--2---:R-:W-:-:S07]  /*b2e0*/  FADD.FTZ R2, R188, R2 ;  /* 0x00000002bc027221 */ /* 0x004fce0000010000 */
[----:B------:R-:W2:Y:S01]  /*b2f0*/  MUFU.EX2 R219, R219 ;  /* 0x000000db00db7308 */ /* 0x000ea20000000800 */
[C---:B---3--:R-:W-:Y:S07]  /*b300*/  HMMA.16816.F32.BF16 R92, R4.reuse, R8, R92 ;  /* 0x00000008045c723c */ /* 0x048fee000004185c */
[----:B------:R-:W-:Y:S01]  /*b310*/  MUFU.EX2 R221, R221 ;  /* 0x000000dd00dd7308 */ /* 0x000fe20000000800 */
[C---:B----4-:R-:W-:Y:S01]  /*b320*/  F2FP.BF16.F32.PACK_AB R24, R189.reuse, R190 ;  /* 0x000000bebd18723e */ /* 0x050fe200000010ff */
[----:B------:R-:W-:Y:S01]  /*b330*/  FADD.FTZ R190, R190, R2 ;  /* 0x00000002bebe7221 */ /* 0x000fe20000010000 */
[C---:B------:R-:W-:Y:S01]  /*b340*/  HMMA.16816.F32.BF16 R96, R4.reuse, R10, R96 ;  /* 0x0000000a0460723c */ /* 0x040fe20000041860 */
[----:B------:R-:W3:Y:S01]  /*b350*/  LDSM.16.MT88.4 R8, [R207+0x14000] ;  /* 0x01400000cf08783b */ /* 0x000ee20000004200 */
[-C--:B------:R-:W-:Y:S01]  /*b360*/  MOV R2, R32.reuse ;  /* 0x0000002000027202 */ /* 0x080fe20000000f00 */
[----:B------:R-:W-:Y:S01]  /*b370*/  FADD.FTZ R190, R189, R190 ;  /* 0x000000bebdbe7221 */ /* 0x000fe20000010000 */
[----:B------:R-:W-:Y:S01]  /*b380*/  @P0 MOV R2, R32 ;  /* 0x0000002000020202 */ /* 0x000fe20000000f00 */
[----:B------:R-:W-:Y:S01]  /*b390*/  MUFU.EX2 R220, R220 ;  /* 0x000000dc00dc7308 */ /* 0x000fe20000000800 */
[C---:B-1----:R-:W-:Y:S07]  /*b3a0*/  HMMA.16816.F32.BF16 R100, R4.reuse, R12, R100 ;  /* 0x0000000c0464723c */ /* 0x042fee0000041864 */
[----:B------:R-:W-:Y:S01]  /*b3b0*/  MUFU.EX2 R191, R191 ;  /* 0x000000bf00bf7308 */ /* 0x000fe20000000800 */
[C---:B------:R-:W-:Y:S01]  /*b3c0*/  HMMA.16816.F32.BF16 R104, R4.reuse, R14, R104 ;  /* 0x0000000e0468723c */ /* 0x040fe20000041868 */
[----:B------:R-:W1:Y:S06]  /*b3d0*/  LDSM.16.MT88.4 R12, [R206+0x14000] ;  /* 0x01400000ce0c783b */ /* 0x000e6c0000004200 */
[----:B------:R-:W-:Y:S08]  /*b3e0*/  MUFU.EX2 R224, R224 ;  /* 0x000000e000e07308 */ /* 0x000ff00000000800 */
[----:B------:R-:W-:Y:S08]  /*b3f0*/  MUFU.EX2 R225, R225 ;  /* 0x000000e100e17308 */ /* 0x000ff00000000800 */
[----:B------:R-:W-:Y:S01]  /*b400*/  MUFU.EX2 R182, R182 ;  /* 0x000000b600b67308 */ /* 0x000fe20000000800 */
[C---:B---3--:R-:W-:Y:S07]  /*b410*/  HMMA.16816.F32.BF16 R108, R4.reuse, R8, R108 ;  /* 0x00000008046c723c */ /* 0x048fee000004186c */
[----:B------:R-:W-:Y:S01]  /*b420*/  MUFU.EX2 R179, R179 ;  /* 0x000000b300b37308 */ /* 0x000fe20000000800 */
[C---:B------:R-:W-:Y:S01]  /*b430*/  HMMA.16816.F32.BF16 R112, R4.reuse, R10, R112 ;  /* 0x0000000a0470723c */ /* 0x040fe20000041870 */
[----:B------:R-:W3:Y:S06]  /*b440*/  LDSM.16.MT88.4 R8, [R210+0x16000] ;  /* 0x01600000d208783b */ /* 0x000eec0000004200 */
[----:B------:R-:W-:Y:S01]  /*b450*/  MUFU.EX2 R181, R181 ;  /* 0x000000b500b57308 */ /* 0x000fe20000000800 */
[C---:B-1----:R-:W-:Y:S07]  /*b460*/  HMMA.16816.F32.BF16 R116, R4.reuse, R12, R116 ;  /* 0x0000000c0474723c */ /* 0x042fee0000041874 */
[----:B------:R-:W-:Y:S01]  /*b470*/  MUFU.EX2 R178, R178 ;  /* 0x000000b200b27308 */ /* 0x000fe20000000800 */
[C---:B------:R-:W-:Y:S01]  /*b480*/  HMMA.16816.F32.BF16 R120, R4.reuse, R14, R120 ;  /* 0x0000000e0478723c */ /* 0x040fe20000041878 */
[----:B------:R-:W1:Y:S06]  /*b490*/  LDSM.16.MT88.4 R12, [R208+0x16000] ;  /* 0x01600000d00c783b */ /* 0x000e6c0000004200 */
[----:B------:R-:W-:Y:S08]  /*b4a0*/  MUFU.EX2 R177, R177 ;  /* 0x000000b100b17308 */ /* 0x000ff00000000800 */
[----:B------:R-:W-:Y:S01]  /*b4b0*/  MUFU.EX2 R176, R176 ;  /* 0x000000b000b07308 */ /* 0x000fe20000000800 */
[C---:B---3--:R-:W-:Y:S06]  /*b4c0*/  HMMA.16816.F32.BF16 R124, R4.reuse, R8, R124 ;  /* 0x00000008047c723c */ /* 0x048fec000004187c */
[C---:B------:R-:W-:Y:S01]  /*b4d0*/  HMMA.16816.F32.BF16 R128, R4.reuse, R10, R128 ;  /* 0x0000000a0480723c */ /* 0x040fe20000041880 */
[----:B------:R-:W3:Y:S05]  /*b4e0*/  LDSM.16.MT88.4 R8, [R207+0x16000] ;  /* 0x01600000cf08783b */ /* 0x000eea0000004200 */
[C---:B-1----:R-:W-:Y:S06]  /*b4f0*/  HMMA.16816.F32.BF16 R132, R4.reuse, R12, R132 ;  /* 0x0000000c0484723c */ /* 0x042fec0000041884 */
[C---:B------:R-:W-:Y:S01]  /*b500*/  HMMA.16816.F32.BF16 R136, R4.reuse, R14, R136 ;  /* 0x0000000e0488723c */ /* 0x040fe20000041888 */
[----:B------:R-:W1:Y:S05]  /*b510*/  LDSM.16.MT88.4 R12, [R206+0x16000] ;  /* 0x01600000ce0c783b */ /* 0x000e6a0000004200 */
[C---:B---3--:R-:W-:Y:S06]  /*b520*/  HMMA.16816.F32.BF16 R140, R4.reuse, R8, R140 ;  /* 0x00000008048c723c */ /* 0x048fec000004188c */
[----:B------:R-:W-:Y:S01]  /*b530*/  HMMA.16816.F32.BF16 R144, R4, R10, R144 ;  /* 0x0000000a0490723c */ /* 0x000fe20000041890 */
[----:B------:R-:W-:-:S02]  /*b540*/  LOP3.LUT R9, R240, 0xffff, RZ, 0xc0, !PT ;  /* 0x0000fffff0097812 */ /* 0x000fc400078ec0ff */
[----:B------:R-:W-:Y:S02]  /*b550*/  LOP3.LUT R8, R240, 0xff, RZ, 0xc0, !PT ;  /* 0x000000fff0087812 */ /* 0x000fe400078ec0ff */
[----:B------:R-:W-:Y:S01]  /*b560*/  SHF.R.U32.HI R9, RZ, 0x8, R9 ;  /* 0x00000008ff097819 */ /* 0x000fe20000011609 */
[C---:B-1----:R-:W-:Y:S06]  /*b570*/  HMMA.16816.F32.BF16 R152, R4.reuse, R12, R152 ;  /* 0x0000000c0498723c */ /* 0x042fec0000041898 */
[----:B------:R-:W-:Y:S01]  /*b580*/  HMMA.16816.F32.BF16 R148, R4, R14, R148 ;  /* 0x0000000e0494723c */ /* 0x000fe20000041894 */
[----:B------:R-:W-:-:S02]  /*b590*/  PRMT R12, R8, 0x5410, R9 ;  /* 0x00005410080c7816 */ /* 0x000fc40000000009 */
[----:B------:R-:W1:Y:S01]  /*b5a0*/  LDSM.16.MT88.4 R8, [R210+0x10800] ;  /* 0x01080000d208783b */ /* 0x000e620000004200 */
[--C-:B------:R-:W-:Y:S02]  /*b5b0*/  SHF.R.U32.HI R13, RZ, 0x10, R240.reuse ;  /* 0x00000010ff0d7819 */ /* 0x100fe400000116f0 */
[----:B------:R-:W-:Y:S02]  /*b5c0*/  SHF.R.U32.HI R240, RZ, 0x18, R240 ;  /* 0x00000018fff07819 */ /* 0x000fe400000116f0 */
[C---:B------:R-:W-:Y:S02]  /*b5d0*/  LOP3.LUT R6, R234.reuse, 0xffff, RZ, 0xc0, !PT ;  /* 0x0000ffffea067812 */ /* 0x040fe400078ec0ff */
[----:B------:R-:W-:Y:S02]  /*b5e0*/  LOP3.LUT R4, R234, 0xff, RZ, 0xc0, !PT ;  /* 0x000000ffea047812 */ /* 0x000fe400078ec0ff */
[----:B------:R-:W-:Y:S02]  /*b5f0*/  SHF.R.U32.HI R6, RZ, 0x8, R6 ;  /* 0x00000008ff067819 */ /* 0x000fe40000011606 */
[----:B------:R-:W-:-:S02]  /*b600*/  SHF.R.U32.HI R14, RZ, 0x10, R234 ;  /* 0x00000010ff0e7819 */ /* 0x000fc400000116ea */
[----:B------:R-:W-:Y:S02]  /*b610*/  PRMT R4, R4, 0x5410, R6 ;  /* 0x0000541004047816 */ /* 0x000fe40000000006 */
[----:B------:R-:W-:Y:S02]  /*b620*/  LOP3.LUT R7, R13, 0xff, RZ, 0xc0, !PT ;  /* 0x000000ff0d077812 */ /* 0x000fe400078ec0ff */
[----:B------:R-:W-:Y:S02]  /*b630*/  SHF.R.U32.HI R5, RZ, 0x18, R234 ;  /* 0x00000018ff057819 */ /* 0x000fe400000116ea */
[----:B------:R-:W-:Y:S02]  /*b640*/  LOP3.LUT R13, R14, 0xff, RZ, 0xc0, !PT ;  /* 0x000000ff0e0d7812 */ /* 0x000fe400078ec0ff */
[----:B------:R-:W-:Y:S02]  /*b650*/  HSET2.LE.AND R4, R4, R237, PT ;  /* 0x000000ed04047233 */ /* 0x000fe40003803000 */
[C---:B------:R-:W-:Y:S01]  /*b660*/  F2FP.BF16.F32.PACK_AB R6, R184.reuse, R183 ;  /* 0x000000b7b806723e */ /* 0x040fe200000010ff */
[----:B------:R-:W-:Y:S01]  /*b670*/  FADD.FTZ R184, R184, R168 ;  /* 0x000000a8b8b87221 */ /* 0x000fe20000010000 */
[----:B------:R-:W-:-:S02]  /*b680*/  PRMT R5, R13, 0x5410, R5 ;  /* 0x000054100d057816 */ /* 0x000fc40000000005 */
[----:B------:R-:W-:Y:S01]  /*b690*/  LOP3.LUT R4, R4, R6, RZ, 0xc0, !PT ;  /* 0x0000000604047212 */ /* 0x000fe200078ec0ff */
[----:B------:R-:W-:Y:S01]  /*b6a0*/  FADD.FTZ R184, R185, R184 ;  /* 0x000000b8b9b87221 */ /* 0x000fe20000010000 */
[--C-:B------:R-:W-:Y:S02]  /*b6b0*/  HSET2.LE.AND R6, R12, R237.reuse, PT ;  /* 0x000000ed0c067233 */ /* 0x100fe40003803000 */
[----:B------:R-:W-:Y:S02]  /*b6c0*/  HSET2.LE.AND R5, R5, R237, PT ;  /* 0x000000ed05057233 */ /* 0x000fe40003803000 */
[----:B------:R-:W-:Y:S02]  /*b6d0*/  F2FP.BF16.F32.PACK_AB R13, R188, R187 ;  /* 0x000000bbbc0d723e */ /* 0x000fe400000010ff */
[C---:B------:R-:W-:Y:S01]  /*b6e0*/  F2FP.BF16.F32.PACK_AB R12, R186.reuse, R185 ;  /* 0x000000b9ba0c723e */ /* 0x040fe200000010ff */
[----:B------:R-:W-:Y:S01]  /*b6f0*/  FADD.FTZ R186, R186, R184 ;  /* 0x000000b8baba7221 */ /* 0x000fe20000010000 */
[----:B------:R-:W-:-:S02]  /*b700*/  PRMT R7, R7, 0x5410, R240 ;  /* 0x0000541007077816 */ /* 0x000fc400000000f0 */
[----:B------:R-:W-:Y:S01]  /*b710*/  LOP3.LUT R5, R5, R13, RZ, 0xc0, !PT ;  /* 0x0000000d05057212 */ /* 0x000fe200078ec0ff */
[----:B--2---:R-:W-:Y:S01]  /*b720*/  FADD.FTZ R186, R219, R186 ;  /* 0x000000badbba7221 */ /* 0x004fe20000010000 */
[----:B------:R-:W-:Y:S02]  /*b730*/  LOP3.LUT R6, R6, R12, RZ, 0xc0, !PT ;  /* 0x0000000c06067212 */ /* 0x000fe400078ec0ff */
[----:B------:R-:W2:Y:S01]  /*b740*/  LDSM.16.MT88.4 R12, [R207+0x10800] ;  /* 0x01080000cf0c783b */ /* 0x000ea20000004200 */
[----:B------:R-:W-:-:S05]  /*b750*/  HSET2.LE.AND R7, R7, R237, PT ;  /* 0x000000ed07077233 */ /* 0x000fca0003803000 */
[----:B------:R-:W-:Y:S02]  /*b760*/  LOP3.LUT R7, R7, R24, RZ, 0xc0, !PT ;  /* 0x0000001807077212 */ /* 0x000fe400078ec0ff */
[----:B------:R-:W-:Y:S01]  /*b770*/  LOP3.LUT R24, R223, UR18, R30, 0x96, !PT ;  /* 0x00000012df187c12 */ /* 0x000fe2000f8e961e */
[----:B------:R-:W-:-:S04]  /*b780*/  IMAD.WIDE.U32 R30, R31, -0x2daee0ad, RZ ;  /* 0xd2511f531f1e7825 */ /* 0x000fc800078e00ff */
[----:B------:R-:W-:Y:S01]  /*b790*/  FFMA.FTZ R223, R27, UR11, -R174 ;  /* 0x0000000b1bdf7c23 */ /* 0x000fe200080108ae */
[----:B-1----:R-:W-:Y:S01]  /*b7a0*/  HMMA.16816.F32.BF16 R160, R4, R8, R160 ;  /* 0x0000000804a0723c */ /* 0x002fe200000418a0 */
[----:B------:R-:W-:Y:S01]  /*b7b0*/  LOP3.LUT R234, R31, UR13, R222, 0x96, !PT ;  /* 0x0000000d1fea7c12 */ /* 0x000fe2000f8e96de */
[----:B------:R-:W-:-:S04]  /*b7c0*/  IMAD.WIDE.U32 R240, R24, -0x326172a9, RZ ;  /* 0xcd9e8d5718f07825 */ /* 0x000fc800078e00ff */
[--C-:B------:R-:W-:Y:S01]  /*b7d0*/  FFMA.FTZ R222, R21, UR11, -R174.reuse ;  /* 0x0000000b15de7c23 */ /* 0x100fe200080108ae */
[----:B------:R-:W1:Y:S01]  /*b7e0*/  MUFU.EX2 R223, R223 ;  /* 0x000000df00df7308 */ /* 0x000e620000000800 */
[----:B------:R-:W-:Y:S01]  /*b7f0*/  FFMA.FTZ R174, R173, UR11, -R174 ;  /* 0x0000000badae7c23 */ /* 0x000fe200080108ae */
[----:B------:R-:W-:Y:S01]  /*b800*/  HMMA.16816.F32.BF16 R156, R4, R10, R156 ;  /* 0x0000000a049c723c */ /* 0x000fe2000004189c */
[----:B------:R-:W3:Y:S01]  /*b810*/  LDSM.16.MT88.4 R8, [R206+0x10800] ;  /* 0x01080000ce08783b */ /* 0x000ee20000004200 */
[----:B------:R-:W-:Y:S01]  /*b820*/  IMAD.WIDE.U32 R234, R234, -0x326172a9, RZ ;  /* 0xcd9e8d57eaea7825 */ /* 0x000fe200078e00ff */
[----:B------:R-:W-:-:S03]  /*b830*/  LOP3.LUT R28, R241, UR15, R28, 0x96, !PT ;  /* 0x0000000ff11c7c12 */ /* 0x000fc6000f8e961c */
[C---:B------:R-:W-:Y:S01]  /*b840*/  HMMA.16816.F32.BF16 R36, R4.reuse, R16, R36 ;  /* 0x000000100424723c */ /* 0x040fe20000041824 */
[----:B------:R-:W-:Y:S01]  /*b850*/  LOP3.LUT R240, R235, UR12, R240, 0x96, !PT ;  /* 0x0000000cebf07c12 */ /* 0x000fe2000f8e96f0 */
[----:B------:R-:W-:Y:S01]  /*b860*/  IMAD.WIDE.U32 R28, R28, -0x2daee0ad, RZ ;  /* 0xd2511f531c1c7825 */ /* 0x000fe200078e00ff */
[----:B------:R-:W4:Y:S03]  /*b870*/  MUFU.EX2 R222, R222 ;  /* 0x000000de00de7308 */ /* 0x000f260000000800 */
[C---:B------:R-:W-:Y:S01]  /*b880*/  HMMA.16816.F32.BF16 R40, R4.reuse, R18, R40 ;  /* 0x000000120428723c */ /* 0x040fe20000041828 */
[----:B------:R-:W5:Y:S01]  /*b890*/  LDSM.16.MT88.4 R16, [R210+0x12800] ;  /* 0x01280000d210783b */ /* 0x000f620000004200 */
[----:B------:R-:W-:Y:S01]  /*b8a0*/  IMAD.WIDE.U32 R240, R240, -0x2daee0ad, RZ ;  /* 0xd2511f53f0f07825 */ /* 0x000fe200078e00ff */
[----:B------:R-:W-:Y:S02]  /*b8b0*/  LOP3.LUT R242, R29, UR10, R30, 0x96, !PT ;  /* 0x0000000a1df27c12 */ /* 0x000fe4000f8e961e */
[----:B-1----:R-:W-:Y:S01]  /*b8c0*/  F2FP.BF16.F32.PACK_AB R20, R224, R223 ;  /* 0x000000dfe014723e */ /* 0x002fe200000010ff */
[----:B------:R-:W1:Y:S02]  /*b8d0*/  MUFU.EX2 R173, R175 ;  /* 0x000000af00ad7308 */ /* 0x000e640000000800 */
[----:B------:R-:W-:Y:S01]  /*b8e0*/  IMAD.WIDE.U32 R242, R242, -0x326172a9, RZ ;  /* 0xcd9e8d57f2f27825 */ /* 0x000fe200078e00ff */
[C---:B--2---:R-:W-:Y:S04]  /*b8f0*/  HMMA.16816.F32.BF16 R44, R4.reuse, R12, R44 ;  /* 0x0000000c042c723c */ /* 0x044fe8000004182c */
[----:B------:R-:W-:Y:S01]  /*b900*/  LOP3.LUT R234, R243, UR7, R234, 0x96, !PT ;  /* 0x00000007f3ea7c12 */ /* 0x000fe2000f8e96ea */
[----:B------:R-:W2:Y:S01]  /*b910*/  MUFU.EX2 R174, R174 ;  /* 0x000000ae00ae7308 */ /* 0x000ea20000000800 */
[----:B------:R-:W-:Y:S01]  /*b920*/  HMMA.16816.F32.BF16 R48, R4, R14, R48 ;  /* 0x0000000e0430723c */ /* 0x000fe20000041830 */
[----:B------:R-:W4:Y:S02]  /*b930*/  LDSM.16.MT88.4 R12, [R208+0x12800] ;  /* 0x01280000d00c783b */ /* 0x000f240000004200 */
[----:B------:R-:W-:-:S05]  /*b940*/  IMAD.WIDE.U32 R234, R234, -0x2daee0ad, RZ ;  /* 0xd2511f53eaea7825 */ /* 0x000fca00078e00ff */
[----:B------:R-:W-:Y:S01]  /*b950*/  LOP3.LUT R240, R235, UR34, R240, 0x96, !PT ;  /* 0x00000022ebf07c12 */ /* 0x000fe2000f8e96f0 */
[C---:B---3--:R-:W-:Y:S06]  /*b960*/  HMMA.16816.F32.BF16 R52, R4.reuse, R8, R52 ;  /* 0x000000080434723c */ /* 0x048fec0000041834 */
        /* <DEDUP_REMOVED lines=30> */
[----:B------:R-:W-:Y:S01]  /*bb50*/  HMMA.16816.F32.BF16 R132, R4, R16, R132 ;  /* 0x000000100484723c */ /* 0x000fe20000041884 */
[----:B------:R-:W-:-:S02]  /*bb60*/  LOP3.LUT R18, R241, UR6, R28, 0x96, !PT ;  /* 0x00000006f1127c12 */ /* 0x000fc4000f8e961c */
[----:B------:R-:W5:Y:S03]  /*bb70*/  LDSM.16.MT88.4 R28, [R206+0x11000] ;  /* 0x01100000ce1c783b */ /* 0x000f660000004200 */
[----:B------:R-:W-:Y:S01]  /*bb80*/  IMAD.WIDE.U32 R18, R18, -0x326172a9, RZ ;  /* 0xcd9e8d5712127825 */ /* 0x000fe200078e00ff */
[C---:B----4-:R-:W-:Y:S02]  /*bb90*/  HMMA.16816.F32.BF16 R140, R4.reuse, R12, R140 ;  /* 0x0000000c048c723c */ /* 0x050fe4000004188c */
[----:B------:R-:W-:Y:S02]  /*bba0*/  LOP3.LUT R16, R18, 0xffff, RZ, 0xc0, !PT ;  /* 0x0000ffff12107812 */ /* 0x000fe400078ec0ff */
[----:B------:R-:W-:Y:S02]  /*bbb0*/  SHF.R.U32.HI R17, RZ, 0x10, R18 ;  /* 0x00000010ff117819 */ /* 0x000fe40000011612 */
[----:B------:R-:W-:Y:S01]  /*bbc0*/  HMMA.16816.F32.BF16 R144, R4, R14, R144 ;  /* 0x0000000e0490723c */ /* 0x000fe20000041890 */
[----:B------:R-:W-:-:S02]  /*bbd0*/  LOP3.LUT R12, R19, UR37, R242, 0x96, !PT ;  /* 0x00000025130c7c12 */ /* 0x000fc4000f8e96f2 */
[----:B------:R-:W-:Y:S02]  /*bbe0*/  SHF.R.U32.HI R13, RZ, 0x18, R18 ;  /* 0x00000018ff0d7819 */ /* 0x000fe40000011612 */
[C---:B------:R-:W-:Y:S02]  /*bbf0*/  LOP3.LUT R24, R12.reuse, 0xff, RZ, 0xc0, !PT ;  /* 0x000000ff0c187812 */ /* 0x040fe400078ec0ff */
[----:B------:R-:W-:Y:S02]  /*bc00*/  LOP3.LUT R14, R12, 0xffff, RZ, 0xc0, !PT ;  /* 0x0000ffff0c0e7812 */ /* 0x000fe400078ec0ff */
[----:B------:R-:W-:Y:S02]  /*bc10*/  SHF.R.U32.HI R16, RZ, 0x8, R16 ;  /* 0x00000008ff107819 */ /* 0x000fe40000011610 */
[----:B------:R-:W-:Y:S02]  /*bc20*/  SHF.R.U32.HI R14, RZ, 0x8, R14 ;  /* 0x00000008ff0e7819 */ /* 0x000fe4000001160e */
[----:B------:R-:W-:Y:S01]  /*bc30*/  LOP3.LUT R17, R17, 0xff, RZ, 0xc0, !PT ;  /* 0x000000ff11117812 */ /* 0x000fe200078ec0ff */
[----:B---3--:R-:W-:Y:S01]  /*bc40*/  HMMA.16816.F32.BF16 R152, R4, R8, R152 ;  /* 0x000000080498723c */ /* 0x008fe20000041898 */
[----:B------:R-:W-:-:S02]  /*bc50*/  LOP3.LUT R22, R18, 0xff, RZ, 0xc0, !PT ;  /* 0x000000ff12167812 */ /* 0x000fc400078ec0ff */
[----:B------:R-:W-:Y:S02]  /*bc60*/  PRMT R24, R24, 0x5410, R14 ;  /* 0x0000541018187816 */ /* 0x000fe4000000000e */
[----:B------:R-:W-:Y:S01]  /*bc70*/  PRMT R22, R22, 0x5410, R16 ;  /* 0x0000541016167816 */ /* 0x000fe20000000010 */
[----:B------:R-:W-:Y:S01]  /*bc80*/  HMMA.16816.F32.BF16 R148, R4, R10, R148 ;  /* 0x0000000a0494723c */ /* 0x000fe20000041894 */
[----:B------:R-:W-:Y:S02]  /*bc90*/  PRMT R21, R17, 0x5410, R13 ;  /* 0x0000541011157816 */ /* 0x000fe4000000000d */
[--C-:B------:R-:W-:Y:S01]  /*bca0*/  SHF.R.U32.HI R8, RZ, 0x10, R12.reuse ;  /* 0x00000010ff087819 */ /* 0x100fe2000001160c */
[----:B------:R-:W3:Y:S01]  /*bcb0*/  LDSM.16.MT88.4 R16, [R210+0x11000] ;  /* 0x01100000d210783b */ /* 0x000ee20000004200 */
[----:B------:R-:W-:Y:S02]  /*bcc0*/  SHF.R.U32.HI R9, RZ, 0x18, R12 ;  /* 0x00000018ff097819 */ /* 0x000fe4000001160c */
[--C-:B------:R-:W-:Y:S01]  /*bcd0*/  HSET2.LE.AND R4, R24, R237.reuse, PT ;  /* 0x000000ed18047233 */ /* 0x100fe20003803000 */
[----:B------:R-:W4:Y:S01]  /*bce0*/  LDSM.16.MT88.4 R12, [R208+0x11000] ;  /* 0x01100000d00c783b */ /* 0x000f220000004200 */
[C---:B------:R-:W-:Y:S01]  /*bcf0*/  F2FP.BF16.F32.PACK_AB R6, R221.reuse, R219 ;  /* 0x000000dbdd06723e */ /* 0x040fe200000010ff */
[----:B------:R-:W-:Y:S01]  /*bd00*/  FADD.FTZ R221, R221, R186 ;  /* 0x000000badddd7221 */ /* 0x000fe20000010000 */
[----:B------:R-:W-:Y:S01]  /*bd10*/  F2FP.BF16.F32.PACK_AB R7, R191, R220 ;  /* 0x000000dcbf07723e */ /* 0x000fe200000010ff */
[----:B------:R-:W-:Y:S01]  /*bd20*/  LDSM.16.MT88.4 R24, [R210+0x13000] ;  /* 0x01300000d218783b */ /* 0x000fe20000004200 */
[----:B------:R-:W-:Y:S01]  /*bd30*/  LOP3.LUT R4, R4, R6, RZ, 0xc0, !PT ;  /* 0x0000000604047212 */ /* 0x000fe200078ec0ff */
[----:B------:R-:W-:Y:S01]  /*bd40*/  FADD.FTZ R221, R220, R221 ;  /* 0x000000dddcdd7221 */ /* 0x000fe20000010000 */
[----:B------:R-:W-:-:S02]  /*bd50*/  HSET2.LE.AND R6, R22, R237, PT ;  /* 0x000000ed16067233 */ /* 0x000fc40003803000 */
[----:B------:R-:W-:Y:S01]  /*bd60*/  LOP3.LUT R8, R8, 0xff, RZ, 0xc0, !PT ;  /* 0x000000ff08087812 */ /* 0x000fe200078ec0ff */
[----:B------:R-:W-:Y:S02]  /*bd70*/  FADD.FTZ R191, R191, R221 ;  /* 0x000000ddbfbf7221 */ /* 0x000fe40000010000 */
[----:B------:R-:W-:Y:S02]  /*bd80*/  LOP3.LUT R6, R6, R7, RZ, 0xc0, !PT ;  /* 0x0000000706067212 */ /* 0x000fe400078ec0ff */
[--C-:B------:R-:W-:Y:S01]  /*bd90*/  HSET2.LE.AND R7, R21, R237.reuse, PT ;  /* 0x000000ed15077233 */ /* 0x100fe20003803000 */
[----:B------:R-:W-:Y:S01]  /*bda0*/  FADD.FTZ R191, R182, R191 ;  /* 0x000000bfb6bf7221 */ /* 0x000fe20000010000 */
[----:B------:R-:W-:Y:S02]  /*bdb0*/  PRMT R5, R8, 0x5410, R9 ;  /* 0x0000541008057816 */ /* 0x000fe40000000009 */
[----:B------:R-:W2:Y:S01]  /*bdc0*/  LDSM.16.MT88.4 R8, [R207+0x11000] ;  /* 0x01100000cf08783b */ /* 0x000ea20000004200 */
[----:B------:R-:W-:Y:S01]  /*bdd0*/  LOP3.LUT R7, R7, R20, RZ, 0xc0, !PT ;  /* 0x0000001407077212 */ /* 0x000fe200078ec0ff */
[----:B------:R-:W-:Y:S01]  /*bde0*/  FADD.FTZ R191, R179, R191 ;  /* 0x000000bfb3bf7221 */ /* 0x000fe20000010000 */
[----:B------:R-:W-:-:S02]  /*bdf0*/  HSET2.LE.AND R5, R5, R237, PT ;  /* 0x000000ed05057233 */ /* 0x000fc40003803000 */
[----:B------:R-:W-:Y:S01]  /*be00*/  F2FP.BF16.F32.PACK_AB R20, R225, R222 ;  /* 0x000000dee114723e */ /* 0x000fe200000010ff */
[----:B------:R-:W-:Y:S01]  /*be10*/  FADD.FTZ R191, R181, R191 ;  /* 0x000000bfb5bf7221 */ /* 0x000fe20000010000 */
[----:B------:R-:W-:Y:S02]  /*be20*/  FADD.FTZ R222, R222, R190 ;  /* 0x000000bedede7221 */ /* 0x000fe40000010000 */
[----:B------:R-:W-:Y:S01]  /*be30*/  LOP3.LUT R5, R5, R20, RZ, 0xc0, !PT ;  /* 0x0000001405057212 */ /* 0x000fe200078ec0ff */
[----:B------:R-:W-:Y:S01]  /*be40*/  FADD.FTZ R3, R178, R191 ;  /* 0x000000bfb2037221 */ /* 0x000fe20000010000 */
[----:B------:R-:W2:Y:S01]  /*be50*/  LDSM.16.MT88.4 R20, [R208+0x13000] ;  /* 0x01300000d014783b */ /* 0x000ea20000004200 */
[----:B------:R-:W-:-:S03]  /*be60*/  FADD.FTZ R222, R225, R222 ;  /* 0x000000dee1de7221 */ /* 0x000fc60000010000 */
[----:B------:R-:W-:Y:S01]  /*be70*/  STL [R1+0x8], R3 ;  /* 0x0000080301007387 */ /* 0x000fe20000100800 */
[----:B-----5:R-:W-:Y:S01]  /*be80*/  HMMA.16816.F32.BF16 R52, R4, R28, R52 ;  /* 0x0000001c0434723c */ /* 0x020fe20000041834 */
[----:B------:R-:W-:-:S04]  /*be90*/  FADD.FTZ R223, R223, R222 ;  /* 0x000000dedfdf7221 */ /* 0x000fc80000010000 */
[----:B------:R-:W-:Y:S01]  /*bea0*/  FADD.FTZ R223, R224, R223 ;  /* 0x000000dfe0df7221 */ /* 0x000fe20000010000 */
[----:B---3--:R-:W-:Y:S03]  /*beb0*/  HMMA.16816.F32.BF16 R160, R4, R16, R160 ;  /* 0x0000001004a0723c */ /* 0x008fe600000418a0 */
[----:B------:R-:W-:-:S03]  /*bec0*/  FADD.FTZ R223, R177, R223 ;  /* 0x000000dfb1df7221 */ /* 0x000fc60000010000 */
[----:B------:R-:W-:Y:S01]  /*bed0*/  HMMA.16816.F32.BF16 R156, R4, R18, R156 ;  /* 0x00000012049c723c */ /* 0x000fe2000004189c */
[----:B------:R-:W3:Y:S01]  /*bee0*/  LDSM.16.MT88.4 R16, [R207+0x13000] ;  /* 0x01300000cf10783b */ /* 0x000ee20000004200 */
[----:B------:R-:W-:-:S04]  /*bef0*/  FADD.FTZ R223, R176, R223 ;  /* 0x000000dfb0df7221 */ /* 0x000fc80000010000 */
[----:B----4-:R-:W-:Y:S01]  /*bf00*/  HMMA.16816.F32.BF16 R36, R4, R12, R36 ;  /* 0x0000000c0424723c */ /* 0x010fe20000041824 */
[----:B-1----:R-:W-:-:S04]  /*bf10*/  FADD.FTZ R223, R173, R223 ;  /* 0x000000dfaddf7221 */ /* 0x002fc80000010000 */
[----:B--2---:R-:W-:Y:S01]  /*bf20*/  FADD.FTZ R252, R174, R223 ;  /* 0x000000dfaefc7221 */ /* 0x004fe20000010000 */
[C---:B------:R-:W-:Y:S01]  /*bf30*/  HMMA.16816.F32.BF16 R40, R4.reuse, R14, R40 ;  /* 0x0000000e0428723c */ /* 0x040fe20000041828 */
[----:B------:R-:W1:Y:S05]  /*bf40*/  LDSM.16.MT88.4 R12, [R206+0x13000] ;  /* 0x01300000ce0c783b */ /* 0x000e6a0000004200 */
[C---:B------:R-:W-:Y:S06]  /*bf50*/  HMMA.16816.F32.BF16 R44, R4.reuse, R8, R44 ;  /* 0x00000008042c723c */ /* 0x040fec000004182c */
[C---:B------:R-:W-:Y:S06]  /*bf60*/  HMMA.16816.F32.BF16 R68, R4.reuse, R20, R68 ;  /* 0x000000140444723c */ /* 0x040fec0000041844 */
[C---:B------:R-:W-:Y:S01]  /*bf70*/  HMMA.16816.F32.BF16 R72, R4.reuse, R22, R72 ;  /* 0x000000160448723c */ /* 0x040fe20000041848 */
[----:B------:R-:W2:Y:S05]  /*bf80*/  LDSM.16.MT88.4 R20, [R208+0x15000] ;  /* 0x01500000d014783b */ /* 0x000eaa0000004200 */
        /* <DEDUP_REMOVED lines=9> */
[----:B--2---:R-:W-:Y:S01]  /*c020*/  HMMA.16816.F32.BF16 R100, R4, R20, R100 ;  /* 0x000000140464723c */ /* 0x004fe20000041864 */
[----:B------:R-:W-:-:S02]  /*c030*/  LOP3.LUT R24, R234, 0xff, RZ, 0xc0, !PT ;  /* 0x000000ffea187812 */ /* 0x000fc400078ec0ff */
[----:B------:R-:W-:-:S03]  /*c040*/  LOP3.LUT R25, R240, 0xff, RZ, 0xc0, !PT ;  /* 0x000000fff0197812 */ /* 0x000fc600078ec0ff */
        /* <DEDUP_REMOVED lines=16> */
[----:B------:R-:W-:Y:S01]  /*c150*/  LOP3.LUT R8, R234, 0xffff, RZ, 0xc0, !PT ;  /* 0x0000ffffea087812 */ /* 0x000fe200078ec0ff */
[----:B------:R-:W-:Y:S03]  /*c160*/  LDSM.16.MT88.4 R28, [R207+0x11800] ;  /* 0x01180000cf1c783b */ /* 0x000fe60000004200 */
[----:B------:R-:W-:Y:S01]  /*c170*/  SHF.R.U32.HI R8, RZ, 0x8, R8 ;  /* 0x00000008ff087819 */ /* 0x000fe20000011608 */
[----:B---3--:R-:W-:Y:S03]  /*c180*/  HMMA.16816.F32.BF16 R140, R4, R16, R140 ;  /* 0x00000010048c723c */ /* 0x008fe6000004188c */
[----:B------:R-:W-:-:S03]  /*c190*/  PRMT R24, R24, 0x5410, R8 ;  /* 0x0000541018187816 */ /* 0x000fc60000000008 */
[C---:B------:R-:W-:Y:S01]  /*c1a0*/  HMMA.16816.F32.BF16 R144, R4.reuse, R18, R144 ;  /* 0x000000120490723c */ /* 0x040fe20000041890 */
[--C-:B------:R-:W-:Y:S02]  /*c1b0*/  SHF.R.U32.HI R17, RZ, 0x10, R234.reuse ;  /* 0x00000010ff117819 */ /* 0x100fe400000116ea */
[----:B------:R-:W-:Y:S02]  /*c1c0*/  SHF.R.U32.HI R16, RZ, 0x18, R234 ;  /* 0x00000018ff107819 */ /* 0x000fe400000116ea */
[----:B------:R-:W-:Y:S01]  /*c1d0*/  LOP3.LUT R17, R17, 0xff, RZ, 0xc0, !PT ;  /* 0x000000ff11117812 */ /* 0x000fe200078ec0ff */
[----:B-1----:R-:W-:Y:S01]  /*c1e0*/  HMMA.16816.F32.BF16 R152, R4, R12, R152 ;  /* 0x0000000c0498723c */ /* 0x002fe20000041898 */
[----:B------:R-:W-:-:S04]  /*c1f0*/  SHF.R.U32.HI R18, RZ, 0x10, R240 ;  /* 0x00000010ff127819 */ /* 0x000fc800000116f0 */
[----:B------:R-:W-:Y:S01]  /*c200*/  LOP3.LUT R18, R18, 0xff, RZ, 0xc0, !PT ;  /* 0x000000ff12127812 */ /* 0x000fe200078ec0ff */
[C---:B------:R-:W-:Y:S01]  /*c210*/  HMMA.16816.F32.BF16 R64, R4.reuse, R26, R64 ;  /* 0x0000001a0440723c */ /* 0x040fe20000041840 */
[----:B------:R-:W-:Y:S02]  /*c220*/  LOP3.LUT R12, R240, 0xffff, RZ, 0xc0, !PT ;  /* 0x0000fffff00c7812 */ /* 0x000fe400078ec0ff */
[----:B------:R-:W-:Y:S02]  /*c230*/  SHF.R.U32.HI R13, RZ, 0x18, R240 ;  /* 0x00000018ff0d7819 */ /* 0x000fe400000116f0 */
[----:B------:R-:W-:Y:S01]  /*c240*/  SHF.R.U32.HI R19, RZ, 0x8, R12 ;  /* 0x00000008ff137819 */ /* 0x000fe2000001160c */
[----:B------:R-:W-:Y:S01]  /*c250*/  HMMA.16816.F32.BF16 R128, R4, R10, R128 ;  /* 0x0000000a0480723c */ /* 0x000fe20000041880 */
[----:B------:R-:W-:Y:S01]  /*c260*/  PRMT R12, R17, 0x5410, R16 ;  /* 0x00005410110c7816 */ /* 0x000fe20000000010 */
[----:B------:R-:W1:Y:S01]  /*c270*/  LDSM.16.MT88.4 R8, [R208+0x11800] ;  /* 0x01180000d008783b */ /* 0x000e620000004200 */
[----:B------:R-:W-:-:S02]  /*c280*/  PRMT R25, R25, 0x5410, R19 ;  /* 0x0000541019197816 */ /* 0x000fc40000000013 */
[----:B------:R-:W-:Y:S01]  /*c290*/  PRMT R13, R18, 0x5410, R13 ;  /* 0x00005410120d7816 */ /* 0x000fe2000000000d */
[----:B------:R-:W-:Y:S01]  /*c2a0*/  HMMA.16816.F32.BF16 R148, R4, R14, R148 ;  /* 0x0000000e0494723c */ /* 0x000fe20000041894 */
[----:B------:R-:W3:Y:S06]  /*c2b0*/  LDSM.16.MT88.4 R16, [R206+0x11800] ;  /* 0x01180000ce10783b */ /* 0x000eec0000004200 */
[--C-:B------:R-:W-:Y:S02]  /*c2c0*/  HSET2.LE.AND R6, R24, R237.reuse, PT ;  /* 0x000000ed18067233 */ /* 0x100fe40003803000 */
[----:B------:R-:W-:-:S02]  /*c2d0*/  HSET2.LE.AND R7, R12, R237, PT ;  /* 0x000000ed0c077233 */ /* 0x000fc40003803000 */
[--C-:B------:R-:W-:Y:S02]  /*c2e0*/  HSET2.LE.AND R4, R25, R237.reuse, PT ;  /* 0x000000ed19047233 */ /* 0x100fe40003803000 */
[----:B------:R-:W-:Y:S01]  /*c2f0*/  HSET2.LE.AND R5, R13, R237, PT ;  /* 0x000000ed0d057233 */ /* 0x000fe20003803000 */
[----:B------:R-:W-:Y:S01]  /*c300*/  LDSM.16.MT88.4 R24, [R208+0x13800] ;  /* 0x01380000d018783b */ /* 0x000fe20000004200 */
[----:B------:R-:W-:Y:S02]  /*c310*/  F2FP.BF16.F32.PACK_AB R15, R179, R182 ;  /* 0x000000b6b30f723e */ /* 0x000fe400000010ff */
[----:B------:R-:W-:Y:S02]  /*c320*/  F2FP.BF16.F32.PACK_AB R14, R176, R177 ;  /* 0x000000b1b00e723e */ /* 0x000fe400000010ff */
[----:B------:R-:W-:Y:S02]  /*c330*/  F2FP.BF16.F32.PACK_AB R13, R178, R181 ;  /* 0x000000b5b20d723e */ /* 0x000fe400000010ff */
[----:B------:R-:W-:-:S02]  /*c340*/  F2FP.BF16.F32.PACK_AB R12, R174, R173 ;  /* 0x000000adae0c723e */ /* 0x000fc400000010ff */
[----:B------:R-:W-:Y:S02]  /*c350*/  LOP3.LUT R4, R4, R15, RZ, 0xc0, !PT ;  /* 0x0000000f04047212 */ /* 0x000fe400078ec0ff */
[----:B------:R-:W-:Y:S02]  /*c360*/  LOP3.LUT R5, R5, R14, RZ, 0xc0, !PT ;  /* 0x0000000e05057212 */ /* 0x000fe400078ec0ff */
[----:B------:R-:W-:Y:S02]  /*c370*/  LOP3.LUT R6, R6, R13, RZ, 0xc0, !PT ;  /* 0x0000000d06067212 */ /* 0x000fe400078ec0ff */
[----:B------:R-:W-:Y:S02]  /*c380*/  LOP3.LUT R7, R7, R12, RZ, 0xc0, !PT ;  /* 0x0000000c07077212 */ /* 0x000fe400078ec0ff */
        /* <DEDUP_REMOVED lines=33> */
[C---:B-----5:R-:W-:Y:S06]  /*c5a0*/  HMMA.16816.F32.BF16 R108, R4.reuse, R24, R108 ;  /* 0x00000018046c723c */ /* 0x060fec000004186c */
[C---:B------:R-:W-:Y:S06]  /*c5b0*/  HMMA.16816.F32.BF16 R112, R4.reuse, R26, R112 ;  /* 0x0000001a0470723c */ /* 0x040fec0000041870 */
[C---:B-1----:R-:W-:Y:S06]  /*c5c0*/  HMMA.16816.F32.BF16 R124, R4.reuse, R8, R124 ;  /* 0x00000008047c723c */ /* 0x042fec000004187c */
[C---:B------:R-:W-:Y:S06]  /*c5d0*/  HMMA.16816.F32.BF16 R128, R4.reuse, R10, R128 ;  /* 0x0000000a0480723c */ /* 0x040fec0000041880 */
[C---:B---3--:R-:W-:Y:S06]  /*c5e0*/  HMMA.16816.F32.BF16 R132, R4.reuse, R16, R132 ;  /* 0x000000100484723c */ /* 0x048fec0000041884 */
[C---:B------:R-:W-:Y:S06]  /*c5f0*/  HMMA.16816.F32.BF16 R136, R4.reuse, R18, R136 ;  /* 0x000000120488723c */ /* 0x040fec0000041888 */
[C---:B----4-:R-:W-:Y:S06]  /*c600*/  HMMA.16816.F32.BF16 R140, R4.reuse, R12, R140 ;  /* 0x0000000c048c723c */ /* 0x050fec000004188c */
[C---:B------:R-:W-:Y:S06]  /*c610*/  HMMA.16816.F32.BF16 R144, R4.reuse, R14, R144 ;  /* 0x0000000e0490723c */ /* 0x040fec0000041890 */
[C---:B--2---:R-:W-:Y:S06]  /*c620*/  HMMA.16816.F32.BF16 R152, R4.reuse, R20, R152 ;  /* 0x000000140498723c */ /* 0x044fec0000041898 */
[----:B------:R-:W-:Y:S01]  /*c630*/  HMMA.16816.F32.BF16 R148, R4, R22, R148 ;  /* 0x000000160494723c */ /* 0x000fe20000041894 */
[----:B------:R-:W-:-:S08]  /*c640*/  NOP ;  /* 0x0000000000007918 */ /* 0x000fd00000000000 */
[----:B------:R-:W-:-:S15]  /*c650*/  @P0 BRA `(.L_x_367) ;  /* 0x0000000000040947 */ /* 0x000fde0003800000 */
.L_x_363:
[----:B------:R-:W-:-:S12]  /*c660*/  UIADD3 UR21, UR19, -0x1, URZ ;  /* 0xffffffff13157890 */ /* 0x000fd8000fffe03f */
.L_x_367:
[----:B------:R-:W-:-:S13]  /*c670*/  ISETP.LE.AND P0, PT, RZ, UR21, PT ;  /* 0x00000015ff007c0c */ /* 0x000fda000bf03270 */
[----:B------:R-:W-:Y:S05]  /*c680*/  @!P0 BRA `(.L_x_368) ;  /* 0x0000004c00488947 */ /* 0x000fea0003800000 */
[----:B------:R-:W-:Y:S01]  /*c690*/  IMAD.MOV.U32 R8, RZ, RZ, R244 ;  /* 0x000000ffff087224 */ /* 0x000fe200078e00f4 */
[----:B------:R-:W1:Y:S01]  /*c6a0*/  S2R R4, SR_TID.X ;  /* 0x0000000000047919 */ /* 0x000e620000002100 */
[----:B------:R-:W-:Y:S01]  /*c6b0*/  ULDC UR4, c[0x0][0x2d0] ;  /* 0x0000b40000047ab9 */ /* 0x000fe20000000800 */
[----:B------:R-:W-:Y:S01]  /*c6c0*/  IMAD.U32 R229, RZ, RZ, UR25 ;  /* 0x00000019ffe57e24 */ /* 0x000fe2000f8e00ff */
[----:B------:R-:W-:Y:S01]  /*c6d0*/  ULDC.64 UR10, c[0x0][0x218] ;  /* 0x00008600000a7ab9 */ /* 0x000fe20000000a00 */
[----:B------:R-:W-:Y:S01]  /*c6e0*/  SHF.R.S32.HI R251, RZ, 0x1f, R8 ;  /* 0x0000001ffffb7819 */ /* 0x000fe20000011408 */
[----:B------:R-:W-:Y:S01]  /*c6f0*/  ULDC.64 UR6, c[0x0][0x220] ;  /* 0x0000880000067ab9 */ /* 0x000fe20000000a00 */
[----:B------:R-:W-:Y:S01]  /*c700*/  IADD3 R10, P2, R8, 0x30, RZ ;  /* 0x00000030080a7810 */ /* 0x000fe20007f5e0ff */
[----:B------:R-:W-:Y:S01]  /*c710*/  IMAD.MOV.U32 R9, RZ, RZ, R245 ;  /* 0x000000ffff097224 */ /* 0x000fe200078e00f5 */
[----:B------:R-:W-:Y:S01]  /*c720*/  UMOV UR34, URZ ;  /* 0x0000003f00227c82 */ /* 0x000fe20008000000 */
[----:B------:R-:W-:Y:S01]  /*c730*/  IMAD.WIDE.U32 R244, R238, -0x326172a9, RZ ;  /* 0xcd9e8d57eef47825 */ /* 0x000fe200078e00ff */
[----:B------:R-:W-:-:S03]  /*c740*/  ULDC UR30, c[0x0][0x2d0] ;  /* 0x0000b400001e7ab9 */ /* 0x000fc60000000800 */
[----:B------:R-:W-:Y:S01]  /*c750*/  IMAD.X R11, RZ, RZ, R251, P2 ;  /* 0x000000ffff0b7224 */ /* 0x000fe200010e06fb */
[----:B------:R-:W-:Y:S01]  /*c760*/  LOP3.LUT R242, R245, R239, RZ, 0x3c, !PT ;  /* 0x000000eff5f27212 */ /* 0x000fe200078e3cff */
[----:B------:R-:W-:-:S03]  /*c770*/  IMAD.WIDE.U32 R246, R165, -0x2daee0ad, RZ ;  /* 0xd2511f53a5f67825 */ /* 0x000fc600078e00ff */
[----:B------:R2:W-:Y:S01]  /*c780*/  STL.64 [R1], R10 ;  /* 0x0000000a01007387 */ /* 0x0005e20000100a00 */
[----:B-1----:R-:W-:-:S04]  /*c790*/  SHF.R.S32.HI R3, RZ, 0x1f, R4 ;  /* 0x0000001fff037819 */ /* 0x002fc80000011404 */
[----:B------:R-:W-:-:S04]  /*c7a0*/  LEA.HI R3, R3, R4, RZ, 0x3 ;  /* 0x0000000403037211 */ /* 0x000fc800078f18ff */
[----:B------:R-:W-:Y:S01]  /*c7b0*/  LOP3.LUT R3, R3, 0xfffffff8, RZ, 0xc0, !PT ;  /* 0xfffffff803037812 */ /* 0x000fe200078ec0ff */
[----:B--2---:R-:W2:Y:S04]  /*c7c0*/  LDL.LU.64 R10, [R1+0x10] ;  /* 0x00001000010a7983 */ /* 0x004ea80000300a00 */
[----:B------:R-:W-:Y:S02]  /*c7d0*/  IMAD.IADD R3, R4, 0x1, -R3 ;  /* 0x0000000104037824 */ /* 0x000fe400078e0a03 */
[----:B------:R-:W-:Y:S02]  /*c7e0*/  IMAD.U32 R4, RZ, RZ, UR23 ;  /* 0x00000017ff047e24 */ /* 0x000fe4000f8e00ff */
[----:B------:R-:W-:-:S05]  /*c7f0*/  IMAD.SHL.U32 R6, R3, 0x8, RZ ;  /* 0x0000000803067824 */ /* 0x000fca00078e00ff */
[----:B------:R-:W-:Y:S02]  /*c800*/  SHF.R.S32.HI R7, RZ, 0x1f, R6 ;  /* 0x0000001fff077819 */ /* 0x000fe40000011406 */
[----:B------:R-:W-:Y:S01]  /*c810*/  ISETP.GE.AND P6, PT, R6, UR4, PT ;  /* 0x0000000406007c0c */ /* 0x000fe2000bfc6270 */
[----:B------:R-:W-:Y:S01]  /*c820*/  IMAD.WIDE.U32 R242, R242, -0x2daee0ad, RZ ;  /* 0xd2511f53f2f27825 */ /* 0x000fe200078e00ff */
[----:B------:R-:W-:-:S03]  /*c830*/  ULDC UR4, c[0x0][0x2ec] ;  /* 0x0000bb0000047ab9 */ /* 0x000fc60000000800 */
[----:B------:R-:W-:-:S04]  /*c840*/  IMAD.WIDE.U32 R218, R218, UR20, R6 ;  /* 0x00000014dada7c25 */ /* 0x000fc8000f8e0006 */
[----:B------:R-:W-:Y:S01]  /*c850*/  IMAD.WIDE.U32 R6, R164, UR20, R6 ;  /* 0x00000014a4067c25 */ /* 0x000fe2000f8e0006 */
[----:B------:R-:W-:-:S03]  /*c860*/  IADD3 R235, P0, R218, UR24, RZ ;  /* 0x00000018daeb7c10 */ /* 0x000fc6000ff1e0ff */
[----:B------:R-:W1:Y:S01]  /*c870*/  @!P6 LDC.64 R224, c[0x0][0x220] ;  /* 0x00008800ffe0eb82 */ /* 0x000e620000000a00 */
[----:B------:R-:W-:Y:S01]  /*c880*/  IADD3.X R4, R4, UR9, R219, P0, !PT ;  /* 0x0000000904047c10 */ /* 0x000fe200087fe4db */
[----:B------:R-:W-:Y:S01]  /*c890*/  IMAD.MOV.U32 R164, RZ, RZ, R2 ;  /* 0x000000ffffa47224 */ /* 0x000fe200078e0002 */
[----:B------:R-:W-:Y:S02]  /*c8a0*/  IADD3 R3, P0, R6, UR26, RZ ;  /* 0x0000001a06037c10 */ /* 0x000fe4000ff1e0ff */
[----:B------:R-:W-:Y:S02]  /*c8b0*/  LEA R236, P1, R235, UR10, 0x1 ;  /* 0x0000000aebec7c11 */ /* 0x000fe4000f8208ff */
[----:B------:R-:W-:Y:S01]  /*c8c0*/  IADD3.X R229, R229, UR31, R7, P0, !PT ;  /* 0x0000001fe5e57c10 */ /* 0x000fe200087fe407 */
[----:B------:R-:W3:Y:S01]  /*c8d0*/  @!P6 LDC.64 R222, c[0x0][0x220] ;  /* 0x00008800ffdeeb82 */ /* 0x000ee20000000a00 */
[----:B------:R-:W-:Y:S02]  /*c8e0*/  LEA R234, P0, R3, UR6, 0x1 ;  /* 0x0000000603ea7c11 */ /* 0x000fe4000f8008ff */
[----:B------:R-:W-:Y:S01]  /*c8f0*/  LEA.HI.X R235, R235, UR11, R4, 0x1, P1 ;  /* 0x0000000bebeb7c11 */ /* 0x000fe200088f0c04 */
[----:B------:R-:W-:Y:S01]  /*c900*/  IMAD.MOV.U32 R250, RZ, RZ, R8 ;  /* 0x000000fffffa7224 */ /* 0x000fe200078e0008 */
[----:B------:R-:W-:Y:S01]  /*c910*/  LEA.HI.X R229, R3, UR7, R229, 0x1, P0 ;  /* 0x0000000703e57c11 */ /* 0x000fe200080f0ce5 */
[----:B------:R-:W-:Y:S01]  /*c920*/  IMAD.MOV.U32 R3, RZ, RZ, R0 ;  /* 0x000000ffff037224 */ /* 0x000fe200078e0000 */
[C---:B------:R-:W-:Y:S01]  /*c930*/  IADD3 R240, P1, R8.reuse, 0x10, RZ ;  /* 0x0000001008f07810 */ /* 0x040fe20007f3e0ff */
[----:B------:R-:W4:Y:S01]  /*c940*/  @!P6 LDC.64 R220, c[0x0][0x220] ;  /* 0x00008800ffdceb82 */ /* 0x000f220000000a00 */
[----:B------:R-:W-:Y:S01]  /*c950*/  IADD3 R238, P0, R8, 0x20, RZ ;  /* 0x0000002008ee7810 */ /* 0x000fe20007f1e0ff */
[----:B------:R-:W-:Y:S01]  /*c960*/  ULDC.64 UR6, c[0x0][0x250] ;  /* 0x0000940000067ab9 */ /* 0x000fe20000000a00 */
[----:B------:R-:W-:Y:S01]  /*c970*/  ULDC.64 UR10, c[0x0][0x248] ;  /* 0x00009200000a7ab9 */ /* 0x000fe20000000a00 */
[----:B------:R-:W-:-:S04]  /*c980*/  IMAD.X R241, RZ, RZ, R251, P1 ;  /* 0x000000fffff17224 */ /* 0x000fc800008e06fb */
[----:B------:R-:W1:Y:S01]  /*c990*/  @!P6 LDC.64 R218, c[0x0][0x220] ;  /* 0x00008800ffdaeb82 */ /* 0x000e620000000a00 */
[----:B------:R-:W-:Y:S02]  /*c9a0*/  IMAD.X R239, RZ, RZ, R251, P0 ;  /* 0x000000ffffef7224 */ /* 0x000fe400000e06fb */
[----:B--2---:R-:W-:Y:S01]  /*c9b0*/  IMAD.MOV.U32 R249, RZ, RZ, R11 ;  /* 0x000000fffff97224 */ /* 0x004fe200078e000b */
[----:B-1-34-:R-:W-:Y:S06]  /*c9c0*/  BRA `(.L_x_369) ;  /* 0x0000000400b87947 */ /* 0x01afec0003800000 */
.L_x_371:
        /* <DEDUP_REMOVED lines=14> */
[----:B------:R-:W1:Y:S01]  /*cab0*/  @!P6 LDC.64 R168, c[0x0][0x218] ;  /* 0x00008600ffa8eb82 */ /* 0x000e620000000a00 */
[C---:B--2---:R-:W-:Y:S02]  /*cac0*/  @!P6 LEA R186, P1, R165.reuse, R174, 0x1 ;  /* 0x000000aea5bae211 */ /* 0x044fe400078208ff */
[C---:B------:R-:W-:Y:S02]  /*cad0*/  IADD3 R174, P2, R165.reuse, UR14, RZ ;  /* 0x0000000ea5ae7c10 */ /* 0x040fe4000ff5e0ff */
[----:B------:R-:W-:Y:S02]  /*cae0*/  @!P6 LEA.HI.X R187, R165, R175, R0, 0x1, P1 ;  /* 0x000000afa5bbe211 */ /* 0x000fe400008f0c00 */
[----:B---3--:R-:W-:Y:S02]  /*caf0*/  @!P6 LEA R188, P1, R174, R172, 0x1 ;  /* 0x000000acaebce211 */ /* 0x008fe400078208ff */
[----:B------:R-:W-:Y:S01]  /*cb00*/  IADD3.X R165, R0, UR8, RZ, P2, !PT ;  /* 0x0000000800a57c10 */ /* 0x000fe200097fe4ff */
        /* <DEDUP_REMOVED lines=8> */
[C---:B----4-:R-:W-:Y:S01]  /*cb90*/  @!P6 LEA R174, P2, R0.reuse, R170, 0x1 ;  /* 0x000000aa00aee211 */ /* 0x050fe200078408ff */
        /* <DEDUP_REMOVED lines=81> */
.L_x_369:
[----:B------:R1:W-:Y:S01]  /*d0b0*/  STL.64 [R1+0x18], R36 ;  /* 0x0000182401007387 */ /* 0x0003e20000100a00 */
[----:B------:R-:W-:Y:S01]  /*d0c0*/  UIADD3 UR31, -UR34, UR21, URZ ;  /* 0x00000015221f7290 */ /* 0x000fe2000fffe13f */
[----:B------:R-:W-:Y:S04]  /*d0d0*/  DEPBAR.LE SB0, 0x0 ;  /* 0x000080000000791a */ /* 0x000fe80000000000 */
[----:B------:R-:W-:Y:S01]  /*d0e0*/  BAR.SYNC.DEFER_BLOCKING 0x0 ;  /* 0x0000000000007b1d */ /* 0x000fe20000010000 */
[----:B------:R-:W-:Y:S01]  /*d0f0*/  IMAD.U32 R0, RZ, RZ, UR31 ;  /* 0x0000001fff007e24 */ /* 0x000fe2000f8e00ff */
[----:B------:R-:W-:Y:S01]  /*d100*/  USHF.R.S32.HI UR12, URZ, 0x1f, UR31 ;  /* 0x0000001f3f0c7899 */ /* 0x000fe2000801141f */
[----:B------:R-:W-:Y:S01]  /*d110*/  IMAD.U32 R2, RZ, RZ, UR31 ;  /* 0x0000001fff027e24 */ /* 0x000fe2000f8e00ff */
[----:B------:R-:W-:Y:S01]  /*d120*/  UIMAD UR9, UR35, UR31, URZ ;  /* 0x0000001f230972a4 */ /* 0x000fe2000f8e023f */
[----:B------:R-:W-:Y:S02]  /*d130*/  ISETP.GE.AND P5, PT, R228, UR30, PT ;  /* 0x0000001ee4007c0c */ /* 0x000fe4000bfa6270 */
[----:B------:R-:W-:Y:S01]  /*d140*/  LEA R20, P0, R0, R250, 0x6 ;  /* 0x000000fa00147211 */ /* 0x000fe200078030ff */
[----:B------:R-:W-:Y:S01]  /*d150*/  UIMAD UR9, UR12, UR36, UR9 ;  /* 0x000000240c0972a4 */ /* 0x000fe2000f8e0209 */
[C---:B------:R-:W-:Y:S01]  /*d160*/  IMAD.WIDE.U32 R8, R2.reuse, UR36, R248 ;  /* 0x0000002402087c25 */ /* 0x040fe2000f8e00f8 */
[----:B------:R-:W-:Y:S02]  /*d170*/  ISETP.GE.AND P4, PT, R227, UR30, PT ;  /* 0x0000001ee3007c0c */ /* 0x000fe4000bf86270 */
[----:B------:R-:W-:Y:S02]  /*d180*/  LEA.HI.X.SX32 R21, R2, R251, 0x6, P0 ;  /* 0x000000fb02157211 */ /* 0x000fe400000f36ff */
[----:B------:R-:W-:Y:S01]  /*d190*/  VIADD R0, R9, UR9 ;  /* 0x0000000909007c36 */ /* 0x000fe20008000000 */
[C---:B------:R-:W-:Y:S01]  /*d1a0*/  @!P6 LEA R18, P0, R8.reuse, R224, 0x1 ;  /* 0x000000e00812e211 */ /* 0x040fe200078008ff */
[----:B------:R-:W-:Y:S01]  /*d1b0*/  UIADD3 UR9, UR21, -0x1, URZ ;  /* 0xffffffff15097890 */ /* 0x000fe2000fffe03f */
[----:B------:R-:W-:Y:S01]  /*d1c0*/  IMAD R6, R21, UR6, RZ ;  /* 0x0000000615067c24 */ /* 0x000fe2000f8e02ff */
[C---:B------:R-:W-:Y:S02]  /*d1d0*/  IADD3 R5, P1, R8.reuse, UR27, RZ ;  /* 0x0000001b08057c10 */ /* 0x040fe4000ff3e0ff */
[----:B------:R-:W-:Y:S01]  /*d1e0*/  @!P6 LEA.HI.X R19, R8, R225, R0, 0x1, P0 ;  /* 0x000000e10813e211 */ /* 0x000fe200000f0c00 */
[----:B------:R-:W-:Y:S01]  /*d1f0*/  IMAD R6, R20, UR7, R6 ;  /* 0x0000000714067c24 */ /* 0x000fe2000f8e0206 */
[----:B------:R-:W-:Y:S01]  /*d200*/  IADD3.X R4, R0, UR22, RZ, P1, !PT ;  /* 0x0000001600047c10 */ /* 0x000fe20008ffe4ff */
[----:B------:R-:W-:Y:S01]  /*d210*/  IMAD.WIDE.U32 R20, R20, UR6, RZ ;  /* 0x0000000614147c25 */ /* 0x000fe2000f8e00ff */
[----:B-1----:R-:W2:Y:S01]  /*d220*/  LDL.64 R36, [R1] ;  /* 0x0000000001247983 */ /* 0x002ea20000100a00 */
[----:B------:R-:W-:Y:S01]  /*d230*/  UIADD3 UR9, UR9, -UR34, URZ ;  /* 0x8000002209097290 */ /* 0x000fe2000fffe03f */
[----:B------:R-:W-:Y:S01]  /*d240*/  IADD3 R2, P1, R5, UR27, RZ ;  /* 0x0000001b05027c10 */ /* 0x000fe2000ff3e0ff */
[----:B------:R-:W-:Y:S01]  /*d250*/  IMAD.IADD R6, R21, 0x1, R6 ;  /* 0x0000000115067824 */ /* 0x000fe200078e0206 */
[----:B------:R-:W-:Y:S01]  /*d260*/  @P6 STS.128 [R217+0x10000], RZ ;  /* 0x010000ffd9006388 */ /* 0x000fe20000000c00 */
[----:B------:R-:W-:Y:S02]  /*d270*/  LEA R10, P3, R20, R234, 0x1 ;  /* 0x000000ea140a7211 */ /* 0x000fe400078608ff */
[----:B------:R-:W-:Y:S01]  /*d280*/  IADD3.X R0, R4, UR22, RZ, P1, !PT ;  /* 0x0000001604007c10 */ /* 0x000fe20008ffe4ff */
[----:B------:R-:W-:Y:S01]  /*d290*/  @!PT LDS RZ, [RZ] ;  /* 0x00000000fffff984 */ /* 0x000fe20000000800 */
[----:B------:R-:W-:Y:S01]  /*d2a0*/  @!PT LDS RZ, [RZ] ;  /* 0x00000000fffff984 */ /* 0x000fe20000000800 */
[----:B------:R-:W-:Y:S01]  /*d2b0*/  @!PT LDS RZ, [RZ] ;  /* 0x00000000fffff984 */ /* 0x000fe20000000800 */
[----:B------:R-:W-:Y:S01]  /*d2c0*/  @!P6 LDGSTS.E.BYPASS.LTC128B.128 [R217+0x10000], desc[UR28][R18.64] ;  /* 0x1000000012d9efae */ /* 0x000fe2000b901d5c */
[----:B------:R-:W-:Y:S01]  /*d2d0*/  LEA.HI.X R11, R20, R229, R6, 0x1, P3 ;  /* 0x000000e5140b7211 */ /* 0x000fe200018f0c06 */
[----:B------:R-:W-:Y:S01]  /*d2e0*/  IMAD.U32 R6, RZ, RZ, UR31 ;  /* 0x0000001fff067e24 */ /* 0x000fe2000f8e00ff */
[C---:B------:R-:W-:Y:S01]  /*d2f0*/  @!P6 LEA R16, P2, R5.reuse, R222, 0x1 ;  /* 0x000000de0510e211 */ /* 0x040fe200078408ff */
[----:B------:R-:W-:Y:S01]  /*d300*/  @P5 STS.128 [R217+0x12000], RZ ;  /* 0x012000ffd9005388 */ /* 0x000fe20000000c00 */
[C---:B------:R-:W-:Y:S01]  /*d310*/  @!P6 LEA R14, P1, R2.reuse, R220, 0x1 ;  /* 0x000000dc020ee211 */ /* 0x040fe200078208ff */
[----:B------:R-:W-:Y:S01]  /*d320*/  IMAD.U32 R165, RZ, RZ, UR9 ;  /* 0x00000009ffa57e24 */ /* 0x000fe2000f8e00ff */
[----:B------:R-:W-:Y:S01]  /*d330*/  @!P6 IADD3 R8, P0, R2, UR27, RZ ;  /* 0x0000001b0208ec10 */ /* 0x000fe2000ff1e0ff */
[----:B------:R-:W-:Y:S01]  /*d340*/  @!PT LDS RZ, [RZ] ;  /* 0x00000000fffff984 */ /* 0x000fe20000000800 */
[----:B------:R-:W-:Y:S01]  /*d350*/  @!PT LDS RZ, [RZ] ;  /* 0x00000000fffff984 */ /* 0x000fe20000000800 */
[----:B------:R-:W-:Y:S01]  /*d360*/  @!PT LDS RZ, [RZ] ;  /* 0x00000000fffff984 */ /* 0x000fe20000000800 */
[----:B------:R-:W-:Y:S01]  /*d370*/  @!P5 LDGSTS.E.BYPASS.LTC128B.128 [R217+0x12000], desc[UR28][R10.64+0x80] ;  /* 0x120000800ad9dfae */ /* 0x000fe2000b901d5c */
[----:B------:R-:W-:Y:S02]  /*d380*/  ISETP.GE.AND P3, PT, R226, UR30, PT ;  /* 0x0000001ee2007c0c */ /* 0x000fe4000bf66270 */
[----:B------:R-:W-:Y:S01]  /*d390*/  @!P6 LEA.HI.X R17, R5, R223, R4, 0x1, P2 ;  /* 0x000000df0511e211 */ /* 0x000fe200010f0c04 */
[----:B------:R-:W-:Y:S01]  /*d3a0*/  IMAD.U32 R5, RZ, RZ, UR31 ;  /* 0x0000001fff057e24 */ /* 0x000fe2000f8e00ff */
[----:B------:R-:W-:Y:S01]  /*d3b0*/  @!P6 LEA.HI.X R15, R2, R221, R0, 0x1, P1 ;  /* 0x000000dd020fe211 */ /* 0x000fe200008f0c00 */
[----:B------:R-:W-:Y:S01]  /*d3c0*/  @P4 STS.128 [R217+0x14000], RZ ;  /* 0x014000ffd9004388 */ /* 0x000fe20000000c00 */
[----:B------:R-:W-:Y:S01]  /*d3d0*/  @!P6 IADD3.X R7, R0, UR22, RZ, P0, !PT ;  /* 0x000000160007ec10 */ /* 0x000fe200087fe4ff */
[----:B------:R-:W-:Y:S01]  /*d3e0*/  IMAD.U32 R0, RZ, RZ, UR31 ;  /* 0x0000001fff007e24 */ /* 0x000fe2000f8e00ff */
[----:B------:R-:W-:Y:S01]  /*d3f0*/  @!P6 LEA R12, P0, R8, R218, 0x1 ;  /* 0x000000da080ce211 */ /* 0x000fe200078008ff */
[----:B------:R-:W-:Y:S01]  /*d400*/  IMAD.U32 R4, RZ, RZ, UR31 ;  /* 0x0000001fff047e24 */ /* 0x000fe2000f8e00ff */
[----:B------:R-:W-:Y:S01]  /*d410*/  LEA R6, P2, R6, R240, 0x6 ;  /* 0x000000f006067211 */ /* 0x000fe200078430ff */
[----:B------:R-:W-:Y:S01]  /*d420*/  @!PT LDS RZ, [RZ] ;  /* 0x00000000fffff984 */ /* 0x000fe20000000800 */
[----:B------:R-:W-:Y:S01]  /*d430*/  @!PT LDS RZ, [RZ] ;  /* 0x00000000fffff984 */ /* 0x000fe20000000800 */
[----:B------:R-:W-:Y:S01]  /*d440*/  @!PT LDS RZ, [RZ] ;  /* 0x00000000fffff984 */ /* 0x000fe20000000800 */
[----:B------:R-:W-:Y:S01]  /*d450*/  @!P4 LDGSTS.E.BYPASS.LTC128B.128 [R217+0x14000], desc[UR28][R10.64+0x100] ;  /* 0x140001000ad9cfae */ /* 0x000fe2000b901d5c */
[----:B------:R-:W-:Y:S01]  /*d460*/  @!P6 LEA.HI.X R13, R8, R219, R7, 0x1, P0 ;  /* 0x000000db080de211 */ /* 0x000fe200000f0c07 */
[----:B------:R-:W-:Y:S01]  /*d470*/  IMAD.U32 R2, RZ, RZ, UR31 ;  /* 0x0000001fff027e24 */ /* 0x000fe2000f8e00ff */
[----:B------:R-:W-:Y:S01]  /*d480*/  LEA.HI.X.SX32 R7, R5, R241, 0x6, P2 ;  /* 0x000000f105077211 */ /* 0x000fe200010f36ff */
[----:B------:R-:W-:Y:S01]  /*d490*/  @P3 STS.128 [R217+0x16000], RZ ;  /* 0x016000ffd9003388 */ /* 0x000fe20000000c00 */
[----:B------:R-:W-:Y:S03]  /*d4a0*/  LEA R8, P1, R4, R238, 0x6 ;  /* 0x000000ee04087211 */ /* 0x000fe600078230ff */
[----:B------:R-:W-:Y:S01]  /*d4b0*/  @!PT LDS RZ, [RZ] ;  /* 0x00000000fffff984 */ /* 0x000fe20000000800 */
[----:B------:R-:W-:Y:S01]  /*d4c0*/  @!PT LDS RZ, [RZ] ;  /* 0x00000000fffff984 */ /* 0x000fe20000000800 */
[----:B------:R-:W-:Y:S01]  /*d4d0*/  @!PT LDS RZ, [RZ] ;  /* 0x00000000fffff984 */ /* 0x000fe20000000800 */
[----:B------:R1:W-:Y:S01]  /*d4e0*/  @!P3 LDGSTS.E.BYPASS.LTC128B.128 [R217+0x16000], desc[UR28][R10.64+0x180] ;  /* 0x160001800ad9bfae */ /* 0x0003e2000b901d5c */
[----:B------:R-:W-:Y:S03]  /*d4f0*/  LEA.HI.X.SX32 R9, R2, R239, 0x6, P1 ;  /* 0x000000ef02097211 */ /* 0x000fe600008f36ff */
[----:B------:R-:W-:Y:S02]  /*d500*/  @P6 STS.128 [R217+0x10800], RZ ;  /* 0x010800ffd9006388 */ /* 0x000fe40000000c00 */
[----:B------:R-:W-:Y:S02]  /*d510*/  IMAD R2, R9, UR6, RZ ;  /* 0x0000000609027c24 */ /* 0x000fe4000f8e02ff */
[----:B------:R-:W-:Y:S01]  /*d520*/  @!PT LDS RZ, [RZ] ;  /* 0x00000000fffff984 */ /* 0x000fe20000000800 */
[----:B------:R-:W-:Y:S01]  /*d530*/  @!PT LDS RZ, [RZ] ;  /* 0x00000000fffff984 */ /* 0x000fe20000000800 */
[----:B------:R-:W-:Y:S01]  /*d540*/  @!PT LDS RZ, [RZ] ;  /* 0x00000000fffff984 */ /* 0x000fe20000000800 */
[----:B------:R3:W-:Y:S02]  /*d550*/  @!P6 LDGSTS.E.BYPASS.LTC128B.128 [R217+0x10800], desc[UR28][R16.64] ;  /* 0x1080000010d9efae */ /* 0x0007e4000b901d5c */
[C---:B------:R-:W-:Y:S02]  /*d560*/  IMAD R2, R8.reuse, UR7, R2 ;  /* 0x0000000708027c24 */ /* 0x040fe4000f8e0202 */
[----:B------:R-:W-:Y:S01]  /*d570*/  @P5 STS.128 [R217+0x12800], RZ ;  /* 0x012800ffd9005388 */ /* 0x000fe20000000c00 */
[----:B------:R-:W-:Y:S04]  /*d580*/  IMAD.WIDE.U32 R8, R8, UR6, RZ ;  /* 0x0000000608087c25 */ /* 0x000fe8000f8e00ff */
[----:B------:R-:W-:Y:S01]  /*d590*/  IMAD.IADD R2, R9, 0x1, R2 ;  /* 0x0000000109027824 */ /* 0x000fe200078e0202 */
[C---:B------:R-:W-:Y:S04]  /*d5a0*/  LEA R22, P1, R8.reuse, R234, 0x1 ;  /* 0x000000ea08167211 */ /* 0x040fe800078208ff */
[----:B------:R-:W-:Y:S01]  /*d5b0*/  LEA.HI.X R23, R8, R229, R2, 0x1, P1 ;  /* 0x000000e508177211 */ /* 0x000fe200008f0c02 */
[----:B------:R-:W-:Y:S01]  /*d5c0*/  IMAD.U32 R2, RZ, RZ, UR9 ;  /* 0x00000009ff027e24 */ /* 0x000fe2000f8e00ff */
[----:B--2---:R-:W-:Y:S04]  /*d5d0*/  LEA R26, P0, R0, R36, 0x6 ;  /* 0x00000024001a7211 */ /* 0x004fe800078030ff */
[----:B------:R-:W-:Y:S01]  /*d5e0*/  LEA.HI.X.SX32 R27, R4, R37, 0x6, P0 ;  /* 0x00000025041b7211 */ /* 0x000fe200000f36ff */
[----:B------:R-:W-:Y:S04]  /*d5f0*/  IMAD R4, R7, UR6, RZ ;  /* 0x0000000607047c24 */ /* 0x000fe8000f8e02ff */
[C---:B------:R-:W-:Y:S02]  /*d600*/  IMAD R4, R6.reuse, UR7, R4 ;  /* 0x0000000706047c24 */ /* 0x040fe4000f8e0204 */
[----:B------:R-:W-:Y:S04]  /*d610*/  IMAD.WIDE.U32 R6, R6, UR6, RZ ;  /* 0x0000000606067c25 */ /* 0x000fe8000f8e00ff */
[----:B------:R-:W-:Y:S01]  /*d620*/  IMAD.IADD R4, R7, 0x1, R4 ;  /* 0x0000000107047824 */ /* 0x000fe200078e0204 */
[CC--:B------:R-:W-:Y:S01]  /*d630*/  LEA R24, P2, R6.reuse, R234.reuse, 0x1 ;  /* 0x000000ea06187211 */ /* 0x0c0fe200078408ff */
[----:B------:R-:W-:Y:S03]  /*d640*/  IMAD R0, R27, UR6, RZ ;  /* 0x000000061b007c24 */ /* 0x000fe6000f8e02ff */
        /* <DEDUP_REMOVED lines=8> */
[C---:B------:R-:W-:Y:S01]  /*d6d0*/  LEA R20, P0, R26.reuse, R234, 0x1 ;  /* 0x000000ea1a147211 */ /* 0x040fe200078008ff */
[----:B------:R-:W-:Y:S03]  /*d6e0*/  @P4 STS.128 [R217+0x14800], RZ ;  /* 0x014800ffd9004388 */ /* 0x000fe60000000c00 */
[----:B------:R-:W-:Y:S01]  /*d6f0*/  LEA.HI.X R21, R26, R229, R0, 0x1, P0 ;  /* 0x000000e51a157211 */ /* 0x000fe200000f0c00 */
[----:B------:R-:W-:Y:S01]  /*d700*/  @!PT LDS RZ, [RZ] ;  /* 0x00000000fffff984 */ /* 0x000fe20000000800 */
[----:B------:R-:W-:Y:S01]  /*d710*/  @!PT LDS RZ, [RZ] ;  /* 0x00000000fffff984 */ /* 0x000fe20000000800 */
[----:B------:R-:W-:Y:S01]  /*d720*/  @!PT LDS RZ, [RZ] ;  /* 0x00000000fffff984 */ /* 0x000fe20000000800 */
[----:B------:R-:W-:Y:S01]  /*d730*/  @!P4 LDGSTS.E.BYPASS.LTC128B.128 [R217+0x14800], desc[UR28][R24.64+0x100] ;  /* 0x1480010018d9cfae */ /* 0x000fe2000b901d5c */
[----:B------:R-:W-:Y:S03]  /*d740*/  IMAD.U32 R0, RZ, RZ, UR9 ;  /* 0x00000009ff007e24 */ /* 0x000fe6000f8e00ff */
        /* <DEDUP_REMOVED lines=46> */
[----:B-1----:R-:W1:Y:S04]  /*da30*/  LDSM.16.M88.4 R8, [R215+0x8000] ;  /* 0x00800000d708783b */ /* 0x002e680000000200 */
[----:B---3--:R-:W4:Y:S04]  /*da40*/  LDSM.16.M88.4 R16, [R215+0x8800] ;  /* 0x00880000d710783b */ /* 0x008f280000000200 */
[----:B--2---:R-:W2:Y:S04]  /*da50*/  LDSM.16.M88.4 R24, [R215+0x9000] ;  /* 0x00900000d718783b */ /* 0x004ea80000000200 */
[----:B------:R-:W3:Y:S04]  /*da60*/  LDSM.16.M88.4 R168, [R215+0x9800] ;  /* 0x00980000d7a8783b */ /* 0x000ee80000000200 */
[----:B------:R-:W0:Y:S04]  /*da70*/  LDGDEPBAR ;  /* 0x00000000000079af */ /* 0x000e280000000000 */
[----:B------:R-:W-:Y:S04]  /*da80*/  LDSM.16.M88.4 R172, [R214] ;  /* 0x00000000d6ac783b */ /* 0x000fe80000000200 */
[----:B------:R-:W3:Y:S04]  /*da90*/  LDSM.16.M88.4 R176, [R213] ;  /* 0x00000000d5b0783b */ /* 0x000ee80000000200 */
[----:B------:R-:W3:Y:S04]  /*daa0*/  LDSM.16.M88.4 R180, [R205] ;  /* 0x00000000cdb4783b */ /* 0x000ee80000000200 */
[----:B------:R-:W3:Y:S04]  /*dab0*/  LDSM.16.M88.4 R184, [R204] ;  /* 0x00000000ccb8783b */ /* 0x000ee80000000200 */
[----:B------:R-:W3:Y:S01]  /*dac0*/  LDSM.16.M88.4 R188, [R203] ;  /* 0x00000000cbbc783b */ /* 0x000ee20000000200 */
[C---:B-1----:R-:W-:Y:S06]  /*dad0*/  HMMA.16816.F32.BF16 R4, R32.reuse, R8, RZ ;  /* 0x000000082004723c */ /* 0x042fec00000418ff */
[C---:B------:R-:W-:Y:S06]  /*dae0*/  HMMA.16816.F32.BF16 R8, R32.reuse, R10, RZ ;  /* 0x0000000a2008723c */ /* 0x040fec00000418ff */
[C---:B----4-:R-:W-:Y:S06]  /*daf0*/  HMMA.16816.F32.BF16 R12, R32.reuse, R16, RZ ;  /* 0x00000010200c723c */ /* 0x050fec00000418ff */
[C---:B------:R-:W-:Y:S06]  /*db00*/  HMMA.16816.F32.BF16 R16, R32.reuse, R18, RZ ;  /* 0x000000122010723c */ /* 0x040fec00000418ff */
[C---:B--2---:R-:W-:Y:S06]  /*db10*/  HMMA.16816.F32.BF16 R20, R32.reuse, R24, RZ ;  /* 0x000000182014723c */ /* 0x044fec00000418ff */
[C---:B------:R-:W-:Y:S06]  /*db20*/  HMMA.16816.F32.BF16 R24, R32.reuse, R26, RZ ;  /* 0x0000001a2018723c */ /* 0x040fec00000418ff */
[C---:B---3--:R-:W-:Y:S06]  /*db30*/  HMMA.16816.F32.BF16 R28, R32.reuse, R168, RZ ;  /* 0x000000a8201c723c */ /* 0x048fec00000418ff */
[----:B------:R-:W-:Y:S01]  /*db40*/  HMMA.16816.F32.BF16 R32, R32, R170, RZ ;  /* 0x000000aa2020723c */ /* 0x000fe200000418ff */
[----:B------:R-:W-:Y:S05]  /*db50*/  LDSM.16.M88.4 R168, [R212] ;  /* 0x00000000d4a8783b */ /* 0x000fea0000000200 */
[C---:B------:R-:W-:Y:S06]  /*db60*/  HMMA.16816.F32.BF16 R4, R172.reuse, R176, R4 ;  /* 0x000000b0ac04723c */ /* 0x040fec0000041804 */
        /* <DEDUP_REMOVED lines=14> */
[----:B------:R-:W-:Y:S05]  /*dc50*/  LDSM.16.M88.4 R176, [R211] ;  /* 0x00000000d3b0783b */ /* 0x000fea0000000200 */
[C---:B--2---:R-:W-:Y:S06]  /*dc60*/  HMMA.16816.F32.BF16 R12, R168.reuse, R180, R12 ;  /* 0x000000b4a80c723c */ /* 0x044fec000004180c */
[C---:B------:R-:W-:Y:S01]  /*dc70*/  HMMA.16816.F32.BF16 R16, R168.reuse, R182, R16 ;  /* 0x000000b6a810723c */ /* 0x040fe20000041810 */
[----:B------:R-:W1:Y:S05]  /*dc80*/  LDSM.16.M88.4 R180, [R202] ;  /* 0x00000000cab4783b */ /* 0x000e6a0000000200 */
[C---:B---3--:R-:W-:Y:S06]  /*dc90*/  HMMA.16816.F32.BF16 R20, R168.reuse, R184, R20 ;  /* 0x000000b8a814723c */ /* 0x048fec0000041814 */
[C---:B------:R-:W-:Y:S01]  /*dca0*/  HMMA.16816.F32.BF16 R24, R168.reuse, R186, R24 ;  /* 0x000000baa818723c */ /* 0x040fe20000041818 */
[----:B------:R-:W2:Y:S05]  /*dcb0*/  LDSM.16.M88.4 R184, [R202+0x800] ;  /* 0x00080000cab8783b */ /* 0x000eaa0000000200 */
[C---:B----4-:R-:W-:Y:S06]  /*dcc0*/  HMMA.16816.F32.BF16 R28, R168.reuse, R172, R28 ;  /* 0x000000aca81c723c */ /* 0x050fec000004181c */
[----:B------:R-:W-:Y:S01]  /*dcd0*/  HMMA.16816.F32.BF16 R32, R168, R174, R32 ;  /* 0x000000aea820723c */ /* 0x000fe20000041820 */
[----:B------:R-:W3:Y:S04]  /*dce0*/  LDSM.16.M88.4 R168, [R202+0x1800] ;  /* 0x00180000caa8783b */ /* 0x000ee80000000200 */
[----:B------:R-:W-:Y:S01]  /*dcf0*/  LDSM.16.M88.4 R172, [R216+0x2000] ;  /* 0x00200000d8ac783b */ /* 0x000fe20000000200 */
[C---:B-1----:R-:W-:Y:S06]  /*dd00*/  HMMA.16816.F32.BF16 R4, R176.reuse, R180, R4 ;  /* 0x000000b4b004723c */ /* 0x042fec0000041804 */
[C---:B------:R-:W-:Y:S01]  /*dd10*/  HMMA.16816.F32.BF16 R8, R176.reuse, R182, R8 ;  /* 0x000000b6b008723c */ /* 0x040fe20000041808 */
[----:B------:R-:W1:Y:S05]  /*dd20*/  LDSM.16.M88.4 R180, [R215+0xa000] ;  /* 0x00a00000d7b4783b */ /* 0x000e6a0000000200 */
[C---:B--2---:R-:W-:Y:S06]  /*dd30*/  HMMA.16816.F32.BF16 R12, R176.reuse, R184, R12 ;  /* 0x000000b8b00c723c */ /* 0x044fec000004180c */
[C---:B------:R-:W-:Y:S01]  /*dd40*/  HMMA.16816.F32.BF16 R16, R176.reuse, R186, R16 ;  /* 0x000000bab010723c */ /* 0x040fe20000041810 */
[----:B------:R-:W2:Y:S05]  /*dd50*/  LDSM.16.M88.4 R184, [R215+0xa800] ;  /* 0x00a80000d7b8783b */ /* 0x000eaa0000000200 */
[C---:B------:R-:W-:Y:S06]  /*dd60*/  HMMA.16816.F32.BF16 R20, R176.reuse, R188, R20 ;  /* 0x000000bcb014723c */ /* 0x040fec0000041814 */
        /* <DEDUP_REMOVED lines=8> */
[----:B------:R-:W1:Y:S05]  /*ddf0*/  LDSM.16.M88.4 R180, [R201] ;  /* 0x00000000c9b4783b */ /* 0x000e6a0000000200 */
[C---:B--2---:R-:W-:Y:S06]  /*de00*/  HMMA.16816.F32.BF16 R12, R172.reuse, R184, R12 ;  /* 0x000000b8ac0c723c */ /* 0x044fec000004180c */
[C---:B------:R-:W-:Y:S01]  /*de10*/  HMMA.16816.F32.BF16 R16, R172.reuse, R186, R16 ;  /* 0x000000baac10723c */ /* 0x040fe20000041810 */
[----:B------:R-:W2:Y:S05]  /*de20*/  LDSM.16.M88.4 R184, [R200] ;  /* 0x00000000c8b8783b */ /* 0x000eaa0000000200 */
[C---:B----4-:R-:W-:Y:S06]  /*de30*/  HMMA.16816.F32.BF16 R20, R172.reuse, R188, R20 ;  /* 0x000000bcac14723c */ /* 0x050fec0000041814 */
[C---:B------:R-:W-:Y:S01]  /*de40*/  HMMA.16816.F32.BF16 R24, R172.reuse, R190, R24 ;  /* 0x000000beac18723c */ /* 0x040fe20000041818 */
[----:B------:R-:W4:Y:S05]  /*de50*/  LDSM.16.M88.4 R188, [R199] ;  /* 0x00000000c7bc783b */ /* 0x000f2a0000000200 */
[C---:B---3--:R-:W-:Y:S06]  /*de60*/  HMMA.16816.F32.BF16 R28, R172.reuse, R168, R28 ;  /* 0x000000a8ac1c723c */ /* 0x048fec000004181c */
[----:B------:R-:W-:Y:S01]  /*de70*/  HMMA.16816.F32.BF16 R32, R172, R170, R32 ;  /* 0x000000aaac20723c */ /* 0x000fe20000041820 */
[----:B------:R-:W3:Y:S04]  /*de80*/  LDSM.16.M88.4 R168, [R198] ;  /* 0x00000000c6a8783b */ /* 0x000ee80000000200 */
[----:B------:R-:W-:Y:S01]  /*de90*/  LDSM.16.M88.4 R172, [R212+0x2000] ;  /* 0x00200000d4ac783b */ /* 0x000fe20000000200 */
[C---:B-1----:R-:W-:Y:S06]  /*dea0*/  HMMA.16816.F32.BF16 R4, R176.reuse, R180, R4 ;  /* 0x000000b4b004723c */ /* 0x042fec0000041804 */
[C---:B------:R-:W-:Y:S01]  /*deb0*/  HMMA.16816.F32.BF16 R8, R176.reuse, R182, R8 ;  /* 0x000000b6b008723c */ /* 0x040fe20000041808 */
[----:B------:R-:W1:Y:S05]  /*dec0*/  LDSM.16.M88.4 R180, [R209+0xa000] ;  /* 0x00a00000d1b4783b */ /* 0x000e6a0000000200 */
[C---:B--2---:R-:W-:Y:S06]  /*ded0*/  HMMA.16816.F32.BF16 R12, R176.reuse, R184, R12 ;  /* 0x000000b8b00c723c */ /* 0x044fec000004180c */
[C---:B------:R-:W-:Y:S01]  /*dee0*/  HMMA.16816.F32.BF16 R16, R176.reuse, R186, R16 ;  /* 0x000000bab010723c */ /* 0x040fe20000041810 */
[----:B------:R-:W2:Y:S05]  /*def0*/  LDSM.16.M88.4 R184, [R209+0xa800] ;  /* 0x00a80000d1b8783b */ /* 0x000eaa0000000200 */
        /* <DEDUP_REMOVED lines=122> */
[----:B------:R-:W3:Y:S01]  /*e6a0*/  LDSM.16.M88.4 R168, [R202+0x7800] ;  /* 0x00780000caa8783b */ /* 0x000ee20000000200 */
[----:B------:R-:W-:Y:S04]  /*e6b0*/  DEPBAR.LE SB0, 0x0 ;  /* 0x000080000000791a */ /* 0x000fe80000000000 */
[C---:B-1----:R-:W-:Y:S01]  /*e6c0*/  HMMA.16816.F32.BF16 R4, R176.reuse, R180, R4 ;  /* 0x000000b4b004723c */ /* 0x042fe20000041804 */
[----:B------:R-:W-:Y:S01]  /*e6d0*/  BAR.SYNC.DEFER_BLOCKING 0x0 ;  /* 0x0000000000007b1d */ /* 0x000fe20000010000 */
[----:B------:R-:W-:Y:S03]  /*e6e0*/  IMAD.U32 R174, RZ, RZ, UR9 ;  /* 0x00000009ffae7e24 */ /* 0x000fe6000f8e00ff */
[----:B------:R-:W-:Y:S01]  /*e6f0*/  LEA R172, P0, R0, R250, 0x6 ;  /* 0x000000fa00ac7211 */ /* 0x000fe200078030ff */
[C---:B------:R-:W-:Y:S05]  /*e700*/  HMMA.16816.F32.BF16 R8, R176.reuse, R182, R8 ;  /* 0x000000b6b008723c */ /* 0x040fea0000041808 */
[----:B------:R-:W-:Y:S01]  /*e710*/  LEA.HI.X.SX32 R173, R2, R251, 0x6, P0 ;  /* 0x000000fb02ad7211 */ /* 0x000fe200000f36ff */
[C---:B--2---:R-:W-:Y:S05]  /*e720*/  HMMA.16816.F32.BF16 R12, R176.reuse, R184, R12 ;  /* 0x000000b8b00c723c */ /* 0x044fea000004180c */
[----:B------:R-:W-:Y:S01]  /*e730*/  LEA R174, P0, R174, R240, 0x6 ;  /* 0x000000f0aeae7211 */ /* 0x000fe200078030ff */
[C---:B------:R-:W-:Y:S05]  /*e740*/  HMMA.16816.F32.BF16 R16, R176.reuse, R186, R16 ;  /* 0x000000bab010723c */ /* 0x040fea0000041810 */
[----:B------:R-:W-:Y:S01]  /*e750*/  LEA.HI.X.SX32 R175, R2, R241, 0x6, P0 ;  /* 0x000000f102af7211 */ /* 0x000fe200000f36ff */
[C---:B----4-:R-:W-:Y:S05]  /*e760*/  HMMA.16816.F32.BF16 R20, R176.reuse, R188, R20 ;  /* 0x000000bcb014723c */ /* 0x050fea0000041814 */
[----:B------:R-:W-:Y:S01]  /*e770*/  IMAD R0, R173, UR10, RZ ;  /* 0x0000000aad007c24 */ /* 0x000fe2000f8e02ff */
[C---:B------:R-:W-:Y:S05]  /*e780*/  HMMA.16816.F32.BF16 R24, R176.reuse, R190, R24 ;  /* 0x000000beb018723c */ /* 0x040fea0000041818 */
[----:B------:R-:W-:Y:S01]  /*e790*/  IMAD.WIDE.U32 R182, R172, UR10, RZ ;  /* 0x0000000aacb67c25 */ /* 0x000fe2000f8e00ff */
[C---:B---3--:R-:W-:Y:S05]  /*e7a0*/  HMMA.16816.F32.BF16 R28, R176.reuse, R168, R28 ;  /* 0x000000a8b01c723c */ /* 0x048fea000004181c */
[----:B------:R-:W-:Y:S01]  /*e7b0*/  LEA R180, P0, R182, R236, 0x1 ;  /* 0x000000ecb6b47211 */ /* 0x000fe200078008ff */
[----:B------:R-:W-:Y:S01]  /*e7c0*/  IMAD R0, R172, UR11, R0 ;  /* 0x0000000bac007c24 */ /* 0x000fe2000f8e0200 */
[----:B------:R-:W-:Y:S01]  /*e7d0*/  FMNMX.FTZ R172, R4, R164, !PT ;  /* 0x000000a404ac7209 */ /* 0x000fe20007810000 */
[----:B------:R-:W-:Y:S01]  /*e7e0*/  IMAD.U32 R168, RZ, RZ, UR9 ;  /* 0x00000009ffa87e24 */ /* 0x000fe2000f8e00ff */
[----:B------:R-:W-:Y:S02]  /*e7f0*/  HMMA.16816.F32.BF16 R32, R176, R170, R32 ;  /* 0x000000aab020723c */ /* 0x000fe40000041820 */
[----:B------:R-:W-:Y:S01]  /*e800*/  IMAD.U32 R169, RZ, RZ, UR9 ;  /* 0x00000009ffa97e24 */ /* 0x000fe2000f8e00ff */
[----:B------:R-:W-:Y:S01]  /*e810*/  FMNMX.FTZ R172, R5, R172, !PT ;  /* 0x000000ac05ac7209 */ /* 0x000fe20007810000 */
[----:B------:R-:W-:Y:S02]  /*e820*/  IMAD.IADD R2, R183, 0x1, R0 ;  /* 0x00000001b7027824 */ /* 0x000fe400078e0200 */
[----:B------:R-:W-:Y:S01]  /*e830*/  IMAD R0, R175, UR10, RZ ;  /* 0x0000000aaf007c24 */ /* 0x000fe2000f8e02ff */
[----:B------:R-:W-:Y:S04]  /*e840*/  FMNMX.FTZ R172, R8, R172, !PT ;  /* 0x000000ac08ac7209 */ /* 0x000fe80007810000 */
[----:B------:R-:W-:Y:S01]  /*e850*/  LEA.HI.X R181, R182, R235, R2, 0x1, P0 ;  /* 0x000000ebb6b57211 */ /* 0x000fe200000f0c02 */
[----:B------:R-:W-:Y:S01]  /*e860*/  IMAD.U32 R2, RZ, RZ, UR9 ;  /* 0x00000009ff027e24 */ /* 0x000fe2000f8e00ff */
[----:B------:R-:W-:Y:S01]  /*e870*/  LEA R168, P0, R168, R36, 0x6 ;  /* 0x00000024a8a87211 */ /* 0x000fe200078030ff */
[C---:B------:R-:W-:Y:S02]  /*e880*/  IMAD R0, R174.reuse, UR11, R0 ;  /* 0x0000000bae007c24 */ /* 0x040fe4000f8e0200 */
[----:B------:R-:W-:Y:S01]  /*e890*/  IMAD.WIDE.U32 R184, R174, UR10, RZ ;  /* 0x0000000aaeb87c25 */ /* 0x000fe2000f8e00ff */
[----:B------:R-:W-:Y:S03]  /*e8a0*/  LEA R174, P1, R2, R238, 0x6 ;  /* 0x000000ee02ae7211 */ /* 0x000fe600078230ff */
[----:B------:R-:W-:Y:S01]  /*e8b0*/  IMAD.IADD R0, R185, 0x1, R0 ;  /* 0x00000001b9007824 */ /* 0x000fe200078e0200 */
[----:B------:R-:W-:Y:S02]  /*e8c0*/  LEA.HI.X.SX32 R175, R169, R239, 0x6, P1 ;  /* 0x000000efa9af7211 */ /* 0x000fe400008f36ff */
[----:B------:R-:W-:Y:S02]  /*e8d0*/  LEA.HI.X.SX32 R169, R165, R37, 0x6, P0 ;  /* 0x00000025a5a97211 */ /* 0x000fe400000f36ff */
[----:B------:R-:W-:Y:S01]  /*e8e0*/  LEA R182, P2, R184, R236, 0x1 ;  /* 0x000000ecb8b67211 */ /* 0x000fe200078408ff */
[----:B------:R1:W5:Y:S01]  /*e8f0*/  LDL.LU.64 R36, [R1+0x18] ;  /* 0x0000180001247983 */ /* 0x0003620000300a00 */
[----:B------:R-:W-:Y:S01]  /*e900*/  FMNMX.FTZ R165, R6, R3, !PT ;  /* 0x0000000306a57209 */ /* 0x000fe20007810000 */
[----:B------:R-:W-:Y:S01]  /*e910*/  IMAD R2, R169, UR10, RZ ;  /* 0x0000000aa9027c24 */ /* 0x000fe2000f8e02ff */
[----:B------:R-:W-:Y:S02]  /*e920*/  LEA.HI.X R183, R184, R235, R0, 0x1, P2 ;  /* 0x000000ebb8b77211 */ /* 0x000fe400010f0c00 */
[----:B------:R-:W-:Y:S01]  /*e930*/  FMNMX.FTZ R0, R9, R172, !PT ;  /* 0x000000ac09007209 */ /* 0x000fe20007810000 */
[----:B------:R-:W-:Y:S01]  /*e940*/  IMAD R2, R168, UR11, R2 ;  /* 0x0000000ba8027c24 */ /* 0x000fe2000f8e0202 */
[----:B------:R-:W-:Y:S02]  /*e950*/  FMNMX.FTZ R165, R7, R165, !PT ;  /* 0x000000a507a57209 */ /* 0x000fe40007810000 */
[----:B------:R-:W-:Y:S02]  /*e960*/  FMNMX.FTZ R0, R12, R0, !PT ;  /* 0x000000000c007209 */ /* 0x000fe40007810000 */
[----:B------:R-:W-:Y:S02]  /*e970*/  FMNMX.FTZ R165, R10, R165, !PT ;  /* 0x000000a50aa57209 */ /* 0x000fe40007810000 */
[----:B------:R-:W-:Y:S01]  /*e980*/  FMNMX.FTZ R170, R13, R0, !PT ;  /* 0x000000000daa7209 */ /* 0x000fe20007810000 */
[----:B------:R-:W-:Y:S01]  /*e990*/  IMAD R0, R175, UR10, RZ ;  /* 0x0000000aaf007c24 */ /* 0x000fe2000f8e02ff */
[----:B------:R-:W-:Y:S02]  /*e9a0*/  FMNMX.FTZ R165, R11, R165, !PT ;  /* 0x000000a50ba57209 */ /* 0x000fe40007810000 */
[----:B------:R-:W-:Y:S01]  /*e9b0*/  FMNMX.FTZ R169, R16, R170, !PT ;  /* 0x000000aa10a97209 */ /* 0x000fe20007810000 */
[----:B------:R-:W-:Y:S01]  /*e9c0*/  IMAD.WIDE.U32 R170, R168, UR10, RZ ;  /* 0x0000000aa8aa7c25 */ /* 0x000fe2000f8e00ff */
[----:B------:R-:W-:Y:S02]  /*e9d0*/  FMNMX.FTZ R165, R14, R165, !PT ;  /* 0x000000a50ea57209 */ /* 0x000fe40007810000 */
[----:B------:R-:W-:Y:S01]  /*e9e0*/  FMNMX.FTZ R169, R17, R169, !PT ;  /* 0x000000a911a97209 */ /* 0x000fe20007810000 */
[----:B------:R-:W-:Y:S01]  /*e9f0*/  IMAD.IADD R2, R171, 0x1, R2 ;  /* 0x00000001ab027824 */ /* 0x000fe200078e0202 */
[----:B------:R-:W-:Y:S01]  /*ea00*/  FMNMX.FTZ R165, R15, R165, !PT ;  /* 0x000000a50fa57209 */ /* 0x000fe20007810000 */
[----:B------:R-:W-:Y:S01]  /*ea10*/  IMAD R0, R174, UR11, R0 ;  /* 0x0000000bae007c24 */ /* 0x000fe2000f8e0200 */
[----:B------:R-:W-:Y:S01]  /*ea20*/  FMNMX.FTZ R168, R20, R169, !PT ;  /* 0x000000a914a87209 */ /* 0x000fe20007810000 */
[----:B------:R-:W-:Y:S01]  /*ea30*/  IMAD.WIDE.U32 R174, R174, UR10, RZ ;  /* 0x0000000aaeae7c25 */ /* 0x000fe2000f8e00ff */
[----:B------:R-:W-:Y:S02]  /*ea40*/  LEA R178, P0, R170, R236, 0x1 ;  /* 0x000000ecaab27211 */ /* 0x000fe400078008ff */
[----:B------:R-:W-:Y:S01]  /*ea50*/  FMNMX.FTZ R168, R21, R168, !PT ;  /* 0x000000a815a87209 */ /* 0x000fe20007810000 */
[----:B------:R-:W-:Y:S01]  /*ea60*/  IMAD.IADD R0, R175, 0x1, R0 ;  /* 0x00000001af007824 */ /* 0x000fe200078e0200 */
[----:B------:R-:W-:Y:S02]  /*ea70*/  FMNMX.FTZ R165, R18, R165, !PT ;  /* 0x000000a512a57209 */ /* 0x000fe40007810000 */
[----:B------:R-:W-:Y:S02]  /*ea80*/  FMNMX.FTZ R168, R24, R168, !PT ;  /* 0x000000a818a87209 */ /* 0x000fe40007810000 */
[----:B------:R-:W-:Y:S02]  /*ea90*/  FMNMX.FTZ R165, R19, R165, !PT ;  /* 0x000000a513a57209 */ /* 0x000fe40007810000 */
[----:B------:R-:W-:Y:S02]  /*eaa0*/  FMNMX.FTZ R168, R25, R168, !PT ;  /* 0x000000a819a87209 */ /* 0x000fe40007810000 */
[----:B------:R-:W-:Y:S02]  /*eab0*/  LEA.HI.X R179, R170, R235, R2, 0x1, P0 ;  /* 0x000000ebaab37211 */ /* 0x000fe400000f0c02 */
[----:B------:R-:W-:Y:S02]  /*eac0*/  ISETP.LT.AND P0, PT, RZ, UR31, PT ;  /* 0x0000001fff007c0c */ /* 0x000fe4000bf01270 */
        /* <DEDUP_REMOVED lines=8> */
[----:B------:R-:W-:Y:S02]  /*eb50*/  FMNMX.FTZ R176, R27, R176, !PT ;  /* 0x000000b01bb07209 */ /* 0x000fe40007810000 */
[----:B------:R-:W-:Y:S01]  /*eb60*/  FMNMX.FTZ R2, R33, R2, !PT ;  /* 0x0000000221027209 */ /* 0x000fe20007810000 */
[----:B-1----:R-:W-:Y:S06]  /*eb70*/  @P0 BRA `(.L_x_371) ;  /* 0xffffffdc00940947 */ /* 0x002fec000383ffff */
.L_x_370:
[----:B------:R-:W-:Y:S01]  /*eb80*/  FMNMX.FTZ R0, R30, R176, !PT ;  /* 0x000000b01e007209 */ /* 0x000fe20007810000 */
[----:B--2---:R-:W-:Y:S01]  /*eb90*/  SHFL.BFLY PT, R168, R2, 0x2, 0x1f ;  /* 0x0c401f0002a87f89 */ /* 0x004fe200000e0000 */
[----:B------:R-:W-:Y:S01]  /*eba0*/  USHF.L.U32 UR31, UR31, 0x1, URZ ;  /* 0x000000011f1f7899 */ /* 0x000fe2000800063f */
[----:B------:R-:W-:Y:S01]  /*ebb0*/  MOV R169, UR33 ;  /* 0x0000002100a97c02 */ /* 0x000fe20008000f00 */
[----:B------:R-:W-:Y:S01]  /*ebc0*/  UIADD3 UR9, UR33, -0x4498517b, URZ ;  /* 0xbb67ae8521097890 */ /* 0x000fe2000fffe03f */
[----:B------:R-:W-:Y:S01]  /*ebd0*/  FMNMX.FTZ R0, R31, R0, !PT ;  /* 0x000000001f007209 */ /* 0x000fe20007810000 */
[----:B------:R-:W-:Y:S02]  /*ebe0*/  UIADD3 UR25, UR32, -0x61c88647, URZ ;  /* 0x9e3779b920197890 */ /* 0x000fe4000fffe03f */
[----:B------:R-:W-:Y:S01]  /*ebf0*/  LOP3.LUT R169, R247, UR31, R169, 0x96, !PT ;  /* 0x0000001ff7a97c12 */ /* 0x000fe2000f8e96a9 */
[----:B------:R-:W-:Y:S01]  /*ec00*/  UIADD3 UR18, UR32, 0x3c6ef372, URZ ;  /* 0x3c6ef37220127890 */ /* 0x000fe2000fffe03f */
[----:B------:R-:W-:Y:S01]  /*ec10*/  FMNMX.FTZ R0, R34, R0, !PT ;  /* 0x0000000022007209 */ /* 0x000fe20007810000 */
[----:B------:R-:W-:Y:S01]  /*ec20*/  UIADD3 UR26, UR33, 0x32370b8f, URZ ;  /* 0x32370b8f211a7890 */ /* 0x000fe2000fffe03f */
[----:B------:R-:W-:Y:S01]  /*ec30*/  LOP3.LUT R188, R243, UR9, R246, 0x96, !PT ;  /* 0x00000009f3bc7c12 */ /* 0x000fe2000f8e96f6 */
[----:B------:R-:W-:Y:S01]  /*ec40*/  IMAD.WIDE.U32 R170, R169, -0x326172a9, RZ ;  /* 0xcd9e8d57a9aa7825 */ /* 0x000fe200078e00ff */
[----:B------:R-:W-:Y:S01]  /*ec50*/  FMNMX.FTZ R0, R35, R0, !PT ;  /* 0x0000000023007209 */ /* 0x000fe20007810000 */
[----:B------:R-:W-:Y:S02]  /*ec60*/  UIADD3 UR15, UR33, 0x76cf5d0a, URZ ;  /* 0x76cf5d0a210f7890 */ /* 0x000fe4000fffe03f */
[----:B------:R-:W-:Y:S01]  /*ec70*/  IMAD.WIDE.U32 R188, R188, -0x326172a9, RZ ;  /* 0xcd9e8d57bcbc7825 */ /* 0x000fe200078e00ff */
[----:B------:R-:W-:Y:S01]  /*ec80*/  LOP3.LUT R169, R171, UR25, R244, 0x96, !PT ;  /* 0x00000019aba97c12 */ /* 0x000fe2000f8e96f4 */
[----:B------:R-:W1:Y:S01]  /*ec90*/  SHFL.BFLY PT, R165, R0, 0x2, 0x1f ;  /* 0x0c401f0000a57f89 */ /* 0x000e6200000e0000 */
[----:B------:R-:W-:Y:S02]  /*eca0*/  UIADD3 UR12, UR32, -0x255992d5, URZ ;  /* 0xdaa66d2b200c7890 */ /* 0x000fe4000fffe03f */
[----:B------:R-:W-:Y:S01]  /*ecb0*/  UIADD3 UR24, UR32, 0x78dde6e4, URZ ;  /* 0x78dde6e420187890 */ /* 0x000fe2000fffe03f */
[----:B------:R-:W-:Y:S01]  /*ecc0*/  IMAD.WIDE.U32 R190, R169, -0x2daee0ad, RZ ;  /* 0xd2511f53a9be7825 */ /* 0x000fe200078e00ff */
[----:B------:R-:W-:Y:S02]  /*ecd0*/  UIADD3 UR9, UR33, -0x56f99767, URZ ;  /* 0xa906689921097890 */ /* 0x000fe4000fffe03f */
[----:B------:R-:W-:Y:S02]  /*ece0*/  UIADD3 UR23, UR33, -0x126145ec, URZ ;  /* 0xed9eba1421177890 */ /* 0x000fe4000fffe03f */
[----:B------:R-:W-:Y:S02]  /*ecf0*/  UIADD3 UR19, UR32, -0x4ab325aa, URZ ;  /* 0xb54cda5620137890 */ /* 0x000fe4000fffe03f */
[----:B------:R-:W-:Y:S02]  /*ed00*/  UIADD3 UR20, UR32, 0x1715609d, URZ ;  /* 0x1715609d20147890 */ /* 0x000fe4000fffe03f */
[----:B------:R-:W-:Y:S02]  /*ed10*/  UIADD3 UR13, UR33, 0x646e171e, URZ ;  /* 0x646e171e210d7890 */ /* 0x000fe4000fffe03f */
[----:B------:R-:W-:Y:S02]  /*ed20*/  UIADD3 UR31, UR31, 0x1, URZ ;  /* 0x000000011f1f7890 */ /* 0x000fe4000fffe03f */
[----:B------:R-:W-:Y:S01]  /*ed30*/  UIADD3 UR34, UR34, 0x1, URZ ;  /* 0x0000000122227890 */ /* 0x000fe2000fffe03f */
[----:B-1----:R-:W-:Y:S02]  /*ed40*/  FMNMX.FTZ R165, R0, R165, !PT ;  /* 0x000000a500a57209 */ /* 0x002fe40007810000 */
[----:B------:R-:W-:Y:S03]  /*ed50*/  FMNMX.FTZ R168, R2, R168, !PT ;  /* 0x000000a802a87209 */ /* 0x000fe60007810000 */
[----:B------:R-:W1:Y:S08]  /*ed60*/  SHFL.BFLY PT, R0, R165, 0x1, 0x1f ;  /* 0x0c201f00a5007f89 */ /* 0x000e7000000e0000 */
[----:B------:R-:W2:Y:S01]  /*ed70*/  SHFL.BFLY PT, R2, R168, 0x1, 0x1f ;  /* 0x0c201f00a8027f89 */ /* 0x000ea200000e0000 */
[----:B-1----:R-:W-:Y:S02]  /*ed80*/  FMNMX.FTZ R0, R165, R0, !PT ;  /* 0x00000000a5007209 */ /* 0x002fe40007810000 */
[----:B--2---:R-:W-:Y:S03]  /*ed90*/  FMNMX.FTZ R2, R168, R2, !PT ;  /* 0x00000002a8027209 */ /* 0x004fe60007810000 */
[C---:B------:R-:W-:Y:S01]  /*eda0*/  FMUL.FTZ R182, R0.reuse, UR4 ;  /* 0x0000000400b67c20 */ /* 0x040fe20008410000 */
[----:B------:R-:W-:Y:S01]  /*edb0*/  LOP3.LUT R168, R189, UR18, R170, 0x96, !PT ;  /* 0x00000012bda87c12 */ /* 0x000fe2000f8e96aa */
[----:B------:R-:W-:Y:S01]  /*edc0*/  FADD.FTZ R3, -R0, R3 ;  /* 0x0000000300037221 */ /* 0x000fe20000010100 */
[C---:B------:R-:W-:Y:S01]  /*edd0*/  FSETP.NEU.FTZ.AND P1, PT, R2.reuse, -INF , PT ;  /* 0xff8000000200780b */ /* 0x040fe20003f3d000 */
[----:B------:R-:W-:Y:S01]  /*ede0*/  FMUL.FTZ R184, R2, UR4 ;  /* 0x0000000402b87c20 */ /* 0x000fe20008410000 */
[----:B------:R-:W-:Y:S01]  /*edf0*/  LOP3.LUT R170, R191, UR15, R242, 0x96, !PT ;  /* 0x0000000fbfaa7c12 */ /* 0x000fe2000f8e96f2 */
[----:B------:R-:W-:Y:S04]  /*ee00*/  IMAD.WIDE.U32 R168, R168, -0x2daee0ad, RZ ;  /* 0xd2511f53a8a87825 */ /* 0x000fe800078e00ff */
[----:B------:R-:W-:Y:S01]  /*ee10*/  FADD.FTZ R164, -R2, R164 ;  /* 0x000000a402a47221 */ /* 0x000fe20000010100 */
[----:B------:R-:W-:Y:S01]  /*ee20*/  FSEL R184, R184, RZ, P1 ;  /* 0x000000ffb8b87208 */ /* 0x000fe20000800000 */
[----:B------:R-:W-:Y:S01]  /*ee30*/  IMAD.WIDE.U32 R170, R170, -0x326172a9, RZ ;  /* 0xcd9e8d57aaaa7825 */ /* 0x000fe200078e00ff */
[----:B------:R-:W-:Y:S02]  /*ee40*/  LOP3.LUT R190, R169, UR26, R190, 0x96, !PT ;  /* 0x0000001aa9be7c12 */ /* 0x000fe4000f8e96be */
[----:B------:R-:W-:Y:S01]  /*ee50*/  FSETP.NEU.FTZ.AND P1, PT, R0, -INF , PT ;  /* 0xff8000000000780b */ /* 0x000fe20003f3d000 */
[--C-:B------:R-:W-:Y:S01]  /*ee60*/  FFMA.FTZ R8, R8, UR4, -R184.reuse ;  /* 0x0000000408087c23 */ /* 0x100fe200080108b8 */
[--C-:B------:R-:W-:Y:S01]  /*ee70*/  FFMA.FTZ R176, R9, UR4, -R184.reuse ;  /* 0x0000000409b07c23 */ /* 0x100fe200080108b8 */
[----:B------:R-:W-:Y:S01]  /*ee80*/  IMAD.WIDE.U32 R190, R190, -0x326172a9, RZ ;  /* 0xcd9e8d57bebe7825 */ /* 0x000fe200078e00ff */
[----:B------:R-:W-:Y:S01]  /*ee90*/  FSEL R182, R182, RZ, P1 ;  /* 0x000000ffb6b67208 */ /* 0x000fe20000800000 */
[----:B------:R1:W-:Y:S02]  /*eea0*/  MUFU.EX2 R165, R8 ;  /* 0x0000000800a57308 */ /* 0x0003e40000000800 */
[--C-:B------:R-:W-:Y:S01]  /*eeb0*/  FFMA.FTZ R183, R4, UR4, -R184.reuse ;  /* 0x0000000404b77c23 */ /* 0x100fe200080108b8 */
[----:B------:R-:W-:Y:S01]  /*eec0*/  FFMA.FTZ R179, R5, UR4, -R184 ;  /* 0x0000000405b37c23 */ /* 0x000fe200080108b8 */
[----:B------:R-:W-:Y:S01]  /*eed0*/  LOP3.LUT R186, R191, UR24, R170, 0x96, !PT ;  /* 0x00000018bfba7c12 */ /* 0x000fe2000f8e96aa */
[--C-:B------:R-:W-:Y:S01]  /*eee0*/  FFMA.FTZ R177, R10, UR4, -R182.reuse ;  /* 0x000000040ab17c23 */ /* 0x100fe200080108b6 */
[--C-:B------:R-:W-:Y:S01]  /*eef0*/  FFMA.FTZ R178, R11, UR4, -R182.reuse ;  /* 0x000000040bb27c23 */ /* 0x100fe200080108b6 */
[--C-:B------:R-:W-:Y:S01]  /*ef00*/  FFMA.FTZ R181, R6, UR4, -R182.reuse ;  /* 0x0000000406b57c23 */ /* 0x100fe200080108b6 */
[--C-:B------:R-:W-:Y:S01]  /*ef10*/  FFMA.FTZ R180, R7, UR4, -R182.reuse ;  /* 0x0000000407b47c23 */ /* 0x100fe200080108b6 */
[----:B------:R-:W-:Y:S01]  /*ef20*/  IMAD.WIDE.U32 R186, R186, -0x2daee0ad, RZ ;  /* 0xd2511f53baba7825 */ /* 0x000fe200078e00ff */
[----:B------:R-:W2:Y:S03]  /*ef30*/  MUFU.EX2 R176, R176 ;  /* 0x000000b000b07308 */ /* 0x000ea60000000800 */
[----:B------:R-:W-:Y:S01]  /*ef40*/  FMUL.FTZ R164, R164, UR4 ;  /* 0x00000004a4a47c20 */ /* 0x000fe20008410000 */
[----:B------:R-:W-:Y:S01]  /*ef50*/  FMUL.FTZ R3, R3, UR4 ;  /* 0x0000000403037c20 */ /* 0x000fe20008410000 */
[----:B------:R-:W-:Y:S01]  /*ef60*/  FFMA.FTZ R15, R15, UR4, -R182 ;  /* 0x000000040f0f7c23 */ /* 0x000fe200080108b6 */
[----:B------:R-:W-:Y:S01]  /*ef70*/  FFMA.FTZ R185, R12, UR4, -R184 ;  /* 0x000000040cb97c23 */ /* 0x000fe200080108b8 */
[--C-:B------:R-:W-:Y:S01]  /*ef80*/  FFMA.FTZ R23, R23, UR4, -R182.reuse ;  /* 0x0000000417177c23 */ /* 0x100fe200080108b6 */
[----:B------:R-:W-:Y:S01]  /*ef90*/  FFMA.FTZ R31, R31, UR4, -R182 ;  /* 0x000000041f1f7c23 */ /* 0x000fe200080108b6 */
[----:B-1----:R-:W-:Y:S01]  /*efa0*/  LOP3.LUT R8, R171, UR12, R188, 0x96, !PT ;  /* 0x0000000cab087c12 */ /* 0x002fe2000f8e96bc */
[----:B------:R-:W-:Y:S01]  /*efb0*/  MUFU.EX2 R177, R177 ;  /* 0x000000b100b17308 */ /* 0x000fe20000000800 */
[----:B------:R-:W-:Y:S01]  /*efc0*/  FFMA.FTZ R32, R32, UR4, -R184 ;  /* 0x0000000420207c23 */ /* 0x000fe200080108b8 */
[--C-:B------:R-:W-:Y:S01]  /*efd0*/  FFMA.FTZ R34, R34, UR4, -R182.reuse ;  /* 0x0000000422227c23 */ /* 0x100fe200080108b6 */
[----:B------:R-:W-:Y:S01]  /*efe0*/  FFMA.FTZ R27, R27, UR4, -R182 ;  /* 0x000000041b1b7c23 */ /* 0x000fe200080108b6 */
[----:B------:R-:W-:Y:S04]  /*eff0*/  IMAD.WIDE.U32 R170, R8, -0x2daee0ad, RZ ;  /* 0xd2511f5308aa7825 */ /* 0x000fe800078e00ff */
[--C-:B------:R-:W-:Y:S01]  /*f000*/  FFMA.FTZ R28, R28, UR4, -R184.reuse ;  /* 0x000000041c1c7c23 */ /* 0x100fe200080108b8 */
[----:B------:R-:W-:Y:S01]  /*f010*/  FFMA.FTZ R29, R29, UR4, -R184 ;  /* 0x000000041d1d7c23 */ /* 0x000fe200080108b8 */
[----:B------:R-:W1:Y:S01]  /*f020*/  MUFU.EX2 R178, R178 ;  /* 0x000000b200b27308 */ /* 0x000e620000000800 */
[----:B------:R-:W-:Y:S01]  /*f030*/  LOP3.LUT R9, R187, UR9, R170, 0x96, !PT ;  /* 0x00000009bb097c12 */ /* 0x000fe2000f8e96aa */
[----:B------:R-:W-:Y:S01]  /*f040*/  FFMA.FTZ R187, R14, UR4, -R182 ;  /* 0x000000040ebb7c23 */ /* 0x000fe200080108b6 */
[----:B------:R-:W-:Y:S01]  /*f050*/  LOP3.LUT R8, R171, UR23, R168, 0x96, !PT ;  /* 0x00000017ab087c12 */ /* 0x000fe2000f8e96a8 */
[----:B------:R-:W-:Y:S02]  /*f060*/  FFMA.FTZ R30, R30, UR4, -R182 ;  /* 0x000000041e1e7c23 */ /* 0x000fe400080108b6 */
[----:B------:R-:W-:Y:S04]  /*f070*/  IMAD.WIDE.U32 R10, R9, -0x326172a9, RZ ;  /* 0xcd9e8d57090a7825 */ /* 0x000fe800078e00ff */
[----:B------:R-:W-:Y:S01]  /*f080*/  MUFU.EX2 R183, R183 ;  /* 0x000000b700b77308 */ /* 0x000fe20000000800 */
[----:B------:R-:W-:Y:S01]  /*f090*/  IMAD.WIDE.U32 R172, R8, -0x326172a9, RZ ;  /* 0xcd9e8d5708ac7825 */ /* 0x000fe200078e00ff */
[--C-:B------:R-:W-:Y:S02]  /*f0a0*/  SHF.R.U32.HI R171, RZ, 0x10, R10.reuse ;  /* 0x00000010ffab7819 */ /* 0x100fe4000001160a */
[C---:B------:R-:W-:Y:S02]  /*f0b0*/  LOP3.LUT R8, R10.reuse, 0xffff, RZ, 0xc0, !PT ;  /* 0x0000ffff0a087812 */ /* 0x040fe400078ec0ff */
[----:B------:R-:W-:Y:S04]  /*f0c0*/  SHF.R.U32.HI R5, RZ, 0x18, R10 ;  /* 0x00000018ff057819 */ /* 0x000fe8000001160a */
[----:B------:R-:W-:Y:S01]  /*f0d0*/  MUFU.EX2 R179, R179 ;  /* 0x000000b300b37308 */ /* 0x000fe20000000800 */
[----:B------:R-:W-:Y:S02]  /*f0e0*/  LOP3.LUT R171, R171, 0xff, RZ, 0xc0, !PT ;  /* 0x000000ffabab7812 */ /* 0x000fe400078ec0ff */
[----:B------:R-:W-:Y:S02]  /*f0f0*/  LOP3.LUT R4, R11, UR19, R172, 0x96, !PT ;  /* 0x000000130b047c12 */ /* 0x000fe4000f8e96ac */
[----:B------:R-:W-:Y:S02]  /*f100*/  LOP3.LUT R170, R10, 0xff, RZ, 0xc0, !PT ;  /* 0x000000ff0aaa7812 */ /* 0x000fe400078ec0ff */
[----:B------:R-:W-:Y:S03]  /*f110*/  MOV R10, R172 ;  /* 0x000000ac000a7202 */ /* 0x000fe60000000f00 */
[----:B------:R-:W-:Y:S01]  /*f120*/  MUFU.EX2 R180, R180 ;  /* 0x000000b400b47308 */ /* 0x000fe20000000800 */
[----:B------:R-:W-:Y:S02]  /*f130*/  MOV R11, R173 ;  /* 0x000000ad000b7202 */ /* 0x000fe40000000f00 */
[----:B------:R-:W-:Y:S01]  /*f140*/  SHF.R.U32.HI R8, RZ, 0x8, R8 ;  /* 0x00000008ff087819 */ /* 0x000fe20000011608 */
[----:B------:R-:W3:Y:S01]  /*f150*/  LDSM.16.MT88.4 R172, [R210+0x10000] ;  /* 0x01000000d2ac783b */ /* 0x000ee20000004200 */
[----:B------:R-:W-:Y:S02]  /*f160*/  PRMT R171, R171, 0x5410, R5 ;  /* 0x00005410abab7816 */ /* 0x000fe40000000005 */
[----:B------:R-:W-:Y:S03]  /*f170*/  LOP3.LUT R5, R4, 0xffff, RZ, 0xc0, !PT ;  /* 0x0000ffff04057812 */ /* 0x000fe600078ec0ff */
[----:B------:R-:W-:Y:S01]  /*f180*/  MUFU.EX2 R181, R181 ;  /* 0x000000b500b57308 */ /* 0x000fe20000000800 */
[----:B------:R-:W-:Y:S02]  /*f190*/  SHF.R.U32.HI R169, RZ, 0x10, R4 ;  /* 0x00000010ffa97819 */ /* 0x000fe40000011604 */
[----:B------:R-:W-:Y:S02]  /*f1a0*/  PRMT R170, R170, 0x5410, R8 ;  /* 0x00005410aaaa7816 */ /* 0x000fe40000000008 */
[----:B------:R-:W-:Y:S02]  /*f1b0*/  LOP3.LUT R168, R4, 0xff, RZ, 0xc0, !PT ;  /* 0x000000ff04a87812 */ /* 0x000fe400078ec0ff */
[----:B------:R-:W-:Y:S03]  /*f1c0*/  SHF.R.U32.HI R4, RZ, 0x18, R4 ;  /* 0x00000018ff047819 */ /* 0x000fe60000011604 */
[----:B------:R-:W4:Y:S01]  /*f1d0*/  MUFU.EX2 R164, R164 ;  /* 0x000000a400a47308 */ /* 0x000f220000000800 */
[----:B------:R-:W-:Y:S02]  /*f1e0*/  SHF.R.U32.HI R5, RZ, 0x8, R5 ;  /* 0x00000008ff057819 */ /* 0x000fe40000011605 */
[----:B------:R-:W-:Y:S02]  /*f1f0*/  LOP3.LUT R169, R169, 0xff, RZ, 0xc0, !PT ;  /* 0x000000ffa9a97812 */ /* 0x000fe400078ec0ff */
[--C-:B------:R-:W-:Y:S02]  /*f200*/  HSET2.LE.AND R170, R170, R237.reuse, PT ;  /* 0x000000edaaaa7233 */ /* 0x100fe40003803000 */
[--C-:B------:R-:W-:Y:S03]  /*f210*/  HSET2.LE.AND R171, R171, R237.reuse, PT ;  /* 0x000000edabab7233 */ /* 0x100fe60003803000 */
[----:B------:R-:W3:Y:S01]  /*f220*/  MUFU.EX2 R3, R3 ;  /* 0x0000000300037308 */ /* 0x000ee20000000800 */
[----:B------:R-:W-:Y:S02]  /*f230*/  PRMT R168, R168, 0x5410, R5 ;  /* 0x00005410a8a87816 */ /* 0x000fe40000000005 */
[----:B------:R-:W-:Y:S02]  /*f240*/  PRMT R169, R169, 0x5410, R4 ;  /* 0x00005410a9a97816 */ /* 0x000fe40000000004 */
[----:B--2---:R-:W-:Y:S02]  /*f250*/  F2FP.BF16.F32.PACK_AB R5, R176, R165 ;  /* 0x000000a5b005723e */ /* 0x004fe400000010ff */
[----:B-1----:R-:W-:Y:S03]  /*f260*/  F2FP.BF16.F32.PACK_AB R4, R178, R177 ;  /* 0x000000b1b204723e */ /* 0x002fe600000010ff */
[----:B------:R-:W-:Y:S01]  /*f270*/  MUFU.EX2 R185, R185 ;  /* 0x000000b900b97308 */ /* 0x000fe20000000800 */
[----:B------:R-:W-:Y:S01]  /*f280*/  LOP3.LUT R170, R170, R5, RZ, 0xc0, !PT ;  /* 0x00000005aaaa7212 */ /* 0x000fe200078ec0ff */
[C---:B----4-:R-:W-:Y:S01]  /*f290*/  FMUL.FTZ R8, R164.reuse, R156 ;  /* 0x0000009ca4087220 */ /* 0x050fe20000410000 */
[----:B------:R-:W-:Y:S01]  /*f2a0*/  LOP3.LUT R171, R171, R4, RZ, 0xc0, !PT ;  /* 0x00000004abab7212 */ /* 0x000fe200078ec0ff */
[C---:B------:R-:W-:Y:S01]  /*f2b0*/  FMUL.FTZ R9, R164.reuse, R157 ;  /* 0x0000009da4097220 */ /* 0x040fe20000410000 */
[--C-:B------:R-:W-:Y:S01]  /*f2c0*/  HSET2.LE.AND R168, R168, R237.reuse, PT ;  /* 0x000000eda8a87233 */ /* 0x100fe20003803000 */
[C---:B-----5:R-:W-:Y:S01]  /*f2d0*/  FMUL.FTZ R36, R164.reuse, R36 ;  /* 0x00000024a4247220 */ /* 0x060fe20000410000 */
[--C-:B------:R-:W-:Y:S01]  /*f2e0*/  HSET2.LE.AND R169, R169, R237.reuse, PT ;  /* 0x000000eda9a97233 */ /* 0x100fe20003803000 */
[----:B------:R-:W-:Y:S01]  /*f2f0*/  FMUL.FTZ R37, R164, R37 ;  /* 0x00000025a4257220 */ /* 0x000fe20000410000 */
[----:B------:R-:W-:Y:S01]  /*f300*/  F2FP.BF16.F32.PACK_AB R5, R179, R183 ;  /* 0x000000b7b305723e */ /* 0x000fe200000010ff */
[C---:B---3--:R-:W-:Y:S01]  /*f310*/  FMUL.FTZ R6, R3.reuse, R162 ;  /* 0x000000a203067220 */ /* 0x048fe20000410000 */
[----:B------:R-:W-:Y:S01]  /*f320*/  F2FP.BF16.F32.PACK_AB R4, R180, R181 ;  /* 0x000000b5b404723e */ /* 0x000fe200000010ff */
[----:B------:R-:W-:Y:S01]  /*f330*/  FMUL.FTZ R7, R3, R163 ;  /* 0x000000a303077220 */ /* 0x000fe20000410000 */
[----:B------:R-:W-:Y:S01]  /*f340*/  LOP3.LUT R168, R168, R5, RZ, 0xc0, !PT ;  /* 0x00000005a8a87212 */ /* 0x000fe200078ec0ff */
[C---:B------:R-:W-:Y:S01]  /*f350*/  FMUL.FTZ R5, R164.reuse, R161 ;  /* 0x000000a1a4057220 */ /* 0x040fe20000410000 */
[----:B------:R-:W-:Y:S01]  /*f360*/  LOP3.LUT R169, R169, R4, RZ, 0xc0, !PT ;  /* 0x00000004a9a97212 */ /* 0x000fe200078ec0ff */
[C---:B------:R-:W-:Y:S01]  /*f370*/  FMUL.FTZ R4, R164.reuse, R160 ;  /* 0x000000a0a4047220 */ /* 0x040fe20000410000 */
[C---:B------:R-:W-:Y:S01]  /*f380*/  FMUL.FTZ R38, R3.reuse, R38 ;  /* 0x0000002603267220 */ /* 0x040fe20000410000 */
[----:B------:R-:W1:Y:S01]  /*f390*/  LDSM.16.MT88.4 R160, [R208+0x10000] ;  /* 0x01000000d0a0783b */ /* 0x000e620000004200 */
[C---:B------:R-:W-:Y:S01]  /*f3a0*/  FMUL.FTZ R39, R3.reuse, R39 ;  /* 0x0000002703277220 */ /* 0x040fe20000410000 */
[C---:B------:R-:W-:Y:S01]  /*f3b0*/  FMUL.FTZ R40, R164.reuse, R40 ;  /* 0x00000028a4287220 */ /* 0x040fe20000410000 */
[C---:B------:R-:W-:Y:S01]  /*f3c0*/  FMUL.FTZ R41, R164.reuse, R41 ;  /* 0x00000029a4297220 */ /* 0x040fe20000410000 */
[C---:B------:R-:W-:Y:S01]  /*f3d0*/  FMUL.FTZ R42, R3.reuse, R42 ;  /* 0x0000002a032a7220 */ /* 0x040fe20000410000 */
[C---:B------:R-:W-:Y:S01]  /*f3e0*/  HMMA.16816.F32.BF16 R4, R168.reuse, R172, R4 ;  /* 0x000000aca804723c */ /* 0x040fe20000041804 */
[----:B------:R-:W2:Y:S04]  /*f3f0*/  MUFU.EX2 R187, R187 ;  /* 0x000000bb00bb7308 */ /* 0x000ea80000000800 */
[C---:B------:R-:W-:Y:S01]  /*f400*/  FMUL.FTZ R43, R3.reuse, R43 ;  /* 0x0000002b032b7220 */ /* 0x040fe20000410000 */
[C---:B------:R-:W-:Y:S01]  /*f410*/  FMUL.FTZ R44, R164.reuse, R44 ;  /* 0x0000002ca42c7220 */ /* 0x040fe20000410000 */
[----:B------:R-:W-:Y:S01]  /*f420*/  MOV R172, R10 ;  /* 0x0000000a00ac7202 */ /* 0x000fe20000000f00 */
[C---:B------:R-:W-:Y:S03]  /*f430*/  FMUL.FTZ R10, R3.reuse, R158 ;  /* 0x0000009e030a7220 */ /* 0x040fe60000410000 */
[----:B------:R-:W-:Y:S01]  /*f440*/  MUFU.EX2 R29, R29 ;  /* 0x0000001d001d7308 */ /* 0x000fe20000000800 */
[----:B------:R-:W-:Y:S01]  /*f450*/  MOV R173, R11 ;  /* 0x0000000b00ad7202 */ /* 0x000fe20000000f00 */
[C---:B------:R-:W-:Y:S01]  /*f460*/  FMUL.FTZ R11, R3.reuse, R159 ;  /* 0x0000009f030b7220 */ /* 0x040fe20000410000 */
[C---:B------:R-:W-:Y:S01]  /*f470*/  FMUL.FTZ R45, R164.reuse, R45 ;  /* 0x0000002da42d7220 */ /* 0x040fe20000410000 */
[----:B------:R-:W3:Y:S01]  /*f480*/  LDSM.16.MT88.4 R156, [R207+0x10000] ;  /* 0x01000000cf9c783b */ /* 0x000ee20000004200 */
[C---:B------:R-:W-:Y:S01]  /*f490*/  FMUL.FTZ R46, R3.reuse, R46 ;  /* 0x0000002e032e7220 */ /* 0x040fe20000410000 */
[C---:B------:R-:W-:Y:S01]  /*f4a0*/  FMUL.FTZ R47, R3.reuse, R47 ;  /* 0x0000002f032f7220 */ /* 0x040fe20000410000 */
[C---:B------:R-:W-:Y:S01]  /*f4b0*/  FMUL.FTZ R48, R164.reuse, R48 ;  /* 0x00000030a4307220 */ /* 0x040fe20000410000 */
[C---:B------:R-:W-:Y:S01]  /*f4c0*/  FMUL.FTZ R49, R164.reuse, R49 ;  /* 0x00000031a4317220 */ /* 0x040fe20000410000 */
[C---:B------:R-:W-:Y:S03]  /*f4d0*/  HMMA.16816.F32.BF16 R8, R168.reuse, R174, R8 ;  /* 0x000000aea808723c */ /* 0x040fe60000041808 */
[C---:B------:R-:W-:Y:S01]  /*f4e0*/  FMUL.FTZ R50, R3.reuse, R50 ;  /* 0x0000003203327220 */ /* 0x040fe20000410000 */
[C---:B------:R-:W-:Y:S01]  /*f4f0*/  FMUL.FTZ R51, R3.reuse, R51 ;  /* 0x0000003303337220 */ /* 0x040fe20000410000 */
        /* <DEDUP_REMOVED lines=16> */
[C---:B------:R-:W-:Y:S01]  /*f600*/  FMUL.FTZ R65, R164.reuse, R65 ;  /* 0x00000041a4417220 */ /* 0x040fe20000410000 */
[C---:B------:R-:W-:Y:S01]  /*f610*/  FMUL.FTZ R66, R3.reuse, R66 ;  /* 0x0000004203427220 */ /* 0x040fe20000410000 */
[C---:B------:R-:W-:Y:S03]  /*f620*/  FMUL.FTZ R67, R3.reuse, R67 ;  /* 0x0000004303437220 */ /* 0x040fe60000410000 */
[C---:B------:R-:W-:Y:S01]  /*f630*/  FMUL.FTZ R68, R164.reuse, R68 ;  /* 0x00000044a4447220 */ /* 0x040fe20000410000 */
[C---:B------:R-:W-:Y:S01]  /*f640*/  FMUL.FTZ R69, R164.reuse, R69 ;  /* 0x00000045a4457220 */ /* 0x040fe20000410000 */
[C---:B---3--:R-:W-:Y:S03]  /*f650*/  HMMA.16816.F32.BF16 R44, R168.reuse, R156, R44 ;  /* 0x0000009ca82c723c */ /* 0x048fe6000004182c */
[C---:B------:R-:W-:Y:S01]  /*f660*/  FMUL.FTZ R70, R3.reuse, R70 ;  /* 0x0000004603467220 */ /* 0x040fe20000410000 */
[C---:B------:R-:W-:Y:S01]  /*f670*/  FMUL.FTZ R71, R3.reuse, R71 ;  /* 0x0000004703477220 */ /* 0x040fe20000410000 */
        /* <DEDUP_REMOVED lines=82> */
[C---:B------:R-:W-:Y:S01]  /*fba0*/  FMUL.FTZ R142, R3.reuse, R142 ;  /* 0x0000008e038e7220 */ /* 0x040fe20000410000 */
[C---:B------:R-:W-:Y:S01]  /*fbb0*/  FMUL.FTZ R143, R3.reuse, R143 ;  /* 0x0000008f038f7220 */ /* 0x040fe20000410000 */
[C---:B-1----:R-:W-:Y:S03]  /*fbc0*/  HMMA.16816.F32.BF16 R84, R168.reuse, R160, R84 ;  /* 0x000000a0a854723c */ /* 0x042fe60000041854 */
[C---:B------:R-:W-:Y:S01]  /*fbd0*/  FMUL.FTZ R146, R3.reuse, R146 ;  /* 0x0000009203927220 */ /* 0x040fe20000410000 */
[C---:B------:R-:W-:Y:S01]  /*fbe0*/  FMUL.FTZ R147, R3.reuse, R147 ;  /* 0x0000009303937220 */ /* 0x040fe20000410000 */
[--C-:B------:R-:W-:Y:S01]  /*fbf0*/  FFMA.FTZ R174, R18, UR4, -R182.reuse ;  /* 0x0000000412ae7c23 */ /* 0x100fe200080108b6 */
[C---:B------:R-:W-:Y:S01]  /*fc00*/  HMMA.16816.F32.BF16 R88, R168.reuse, R162, R88 ;  /* 0x000000a2a858723c */ /* 0x040fe20000041858 */
[----:B------:R-:W1:Y:S04]  /*fc10*/  LDSM.16.MT88.4 R160, [R208+0x14000] ;  /* 0x01400000d0a0783b */ /* 0x000e680000004200 */
[----:B------:R-:W-:Y:S01]  /*fc20*/  FMUL.FTZ R18, R3, R154 ;  /* 0x0000009a03127220 */ /* 0x000fe20000410000 */
[----:B------:R-:W-:Y:S01]  /*fc30*/  FFMA.FTZ R175, R19, UR4, -R182 ;  /* 0x0000000413af7c23 */ /* 0x000fe200080108b6 */
[C---:B------:R-:W-:Y:S01]  /*fc40*/  FMUL.FTZ R19, R3.reuse, R155 ;  /* 0x0000009b03137220 */ /* 0x040fe20000410000 */
[C---:B------:R-:W-:Y:S01]  /*fc50*/  FMUL.FTZ R150, R3.reuse, R150 ;  /* 0x0000009603967220 */ /* 0x040fe20000410000 */
[----:B------:R-:W-:Y:S02]  /*fc60*/  MUFU.EX2 R174, R174 ;  /* 0x000000ae00ae7308 */ /* 0x000fe40000000800 */
[C---:B------:R-:W-:Y:S01]  /*fc70*/  FMUL.FTZ R151, R3.reuse, R151 ;  /* 0x0000009703977220 */ /* 0x040fe20000410000 */
[----:B------:R-:W-:Y:S01]  /*fc80*/  FFMA.FTZ R181, R3, R252, R181 ;  /* 0x000000fc03b57223 */ /* 0x000fe200000100b5 */
[C---:B---3--:R-:W-:Y:S03]  /*fc90*/  HMMA.16816.F32.BF16 R92, R168.reuse, R156, R92 ;  /* 0x0000009ca85c723c */ /* 0x048fe6000004185c */
[----:B------:R-:W-:Y:S03]  /*fca0*/  FADD.FTZ R181, R180, R181 ;  /* 0x000000b5b4b57221 */ /* 0x000fe60000010000 */
[----:B------:R-:W-:Y:S01]  /*fcb0*/  MUFU.EX2 R175, R175 ;  /* 0x000000af00af7308 */ /* 0x000fe20000000800 */
[C---:B------:R-:W-:Y:S01]  /*fcc0*/  FMUL.FTZ R140, R164.reuse, R140 ;  /* 0x0000008ca48c7220 */ /* 0x040fe20000410000 */
[C---:B------:R-:W-:Y:S01]  /*fcd0*/  HMMA.16816.F32.BF16 R96, R168.reuse, R158, R96 ;  /* 0x0000009ea860723c */ /* 0x040fe20000041860 */
[----:B------:R-:W3:Y:S02]  /*fce0*/  LDSM.16.MT88.4 R156, [R207+0x14000] ;  /* 0x01400000cf9c783b */ /* 0x000ee40000004200 */
[C---:B------:R-:W-:Y:S01]  /*fcf0*/  FMUL.FTZ R141, R164.reuse, R141 ;  /* 0x0000008da48d7220 */ /* 0x040fe20000410000 */
[C---:B------:R-:W-:Y:S01]  /*fd00*/  FMUL.FTZ R144, R164.reuse, R144 ;  /* 0x00000090a4907220 */ /* 0x040fe20000410000 */
[C---:B------:R-:W-:Y:S01]  /*fd10*/  FMUL.FTZ R145, R164.reuse, R145 ;  /* 0x00000091a4917220 */ /* 0x040fe20000410000 */
[C---:B------:R-:W-:Y:S01]  /*fd20*/  FMUL.FTZ R148, R164.reuse, R148 ;  /* 0x00000094a4947220 */ /* 0x040fe20000410000 */
[----:B------:R-:W-:Y:S01]  /*fd30*/  FMUL.FTZ R149, R164, R149 ;  /* 0x00000095a4957220 */ /* 0x000fe20000410000 */
[----:B------:R-:W-:Y:S04]  /*fd40*/  FADD.FTZ R181, R177, R181 ;  /* 0x000000b5b1b57221 */ /* 0x000fe80000010000 */
[----:B------:R-:W-:Y:S04]  /*fd50*/  FADD.FTZ R181, R178, R181 ;  /* 0x000000b5b2b57221 */ /* 0x000fe80000010000 */
[----:B--2---:R-:W-:Y:S01]  /*fd60*/  FADD.FTZ R181, R187, R181 ;  /* 0x000000b5bbb57221 */ /* 0x004fe20000010000 */
[C---:B-1----:R-:W-:Y:S06]  /*fd70*/  HMMA.16816.F32.BF16 R100, R168.reuse, R160, R100 ;  /* 0x000000a0a864723c */ /* 0x042fec0000041864 */
[C---:B------:R-:W-:Y:S01]  /*fd80*/  HMMA.16816.F32.BF16 R104, R168.reuse, R162, R104 ;  /* 0x000000a2a868723c */ /* 0x040fe20000041868 */
[----:B------:R-:W1:Y:S05]  /*fd90*/  LDSM.16.MT88.4 R160, [R206+0x14000] ;  /* 0x01400000cea0783b */ /* 0x000e6a0000004200 */
[C---:B---3--:R-:W-:Y:S06]  /*fda0*/  HMMA.16816.F32.BF16 R108, R168.reuse, R156, R108 ;  /* 0x0000009ca86c723c */ /* 0x048fec000004186c */
[C---:B------:R-:W-:Y:S01]  /*fdb0*/  HMMA.16816.F32.BF16 R112, R168.reuse, R158, R112 ;  /* 0x0000009ea870723c */ /* 0x040fe20000041870 */
[----:B------:R-:W2:Y:S05]  /*fdc0*/  LDSM.16.MT88.4 R156, [R210+0x16000] ;  /* 0x01600000d29c783b */ /* 0x000eaa0000004200 */
[C---:B-1----:R-:W-:Y:S06]  /*fdd0*/  HMMA.16816.F32.BF16 R116, R168.reuse, R160, R116 ;  /* 0x000000a0a874723c */ /* 0x042fec0000041874 */
[C---:B------:R-:W-:Y:S01]  /*fde0*/  HMMA.16816.F32.BF16 R120, R168.reuse, R162, R120 ;  /* 0x000000a2a878723c */ /* 0x040fe20000041878 */
[----:B------:R-:W1:Y:S05]  /*fdf0*/  LDSM.16.MT88.4 R160, [R208+0x16000] ;  /* 0x01600000d0a0783b */ /* 0x000e6a0000004200 */
[C---:B--2---:R-:W-:Y:S06]  /*fe00*/  HMMA.16816.F32.BF16 R124, R168.reuse, R156, R124 ;  /* 0x0000009ca87c723c */ /* 0x044fec000004187c */
[C---:B------:R-:W-:Y:S01]  /*fe10*/  HMMA.16816.F32.BF16 R128, R168.reuse, R158, R128 ;  /* 0x0000009ea880723c */ /* 0x040fe20000041880 */
[----:B------:R-:W2:Y:S05]  /*fe20*/  LDSM.16.MT88.4 R156, [R207+0x16000] ;  /* 0x01600000cf9c783b */ /* 0x000eaa0000004200 */
[C---:B-1----:R-:W-:Y:S06]  /*fe30*/  HMMA.16816.F32.BF16 R132, R168.reuse, R160, R132 ;  /* 0x000000a0a884723c */ /* 0x042fec0000041884 */
[C---:B------:R-:W-:Y:S01]  /*fe40*/  HMMA.16816.F32.BF16 R136, R168.reuse, R162, R136 ;  /* 0x000000a2a888723c */ /* 0x040fe20000041888 */
[----:B------:R-:W1:Y:S05]  /*fe50*/  LDSM.16.MT88.4 R160, [R206+0x16000] ;  /* 0x01600000cea0783b */ /* 0x000e6a0000004200 */
[C---:B--2---:R-:W-:Y:S06]  /*fe60*/  HMMA.16816.F32.BF16 R140, R168.reuse, R156, R140 ;  /* 0x0000009ca88c723c */ /* 0x044fec000004188c */
[C---:B------:R-:W-:Y:S05]  /*fe70*/  HMMA.16816.F32.BF16 R144, R168.reuse, R158, R144 ;  /* 0x0000009ea890723c */ /* 0x040fea0000041890 */
[----:B------:R-:W-:Y:S01]  /*fe80*/  MOV R157, R173 ;  /* 0x000000ad009d7202 */ /* 0x000fe20000000f00 */
[--C-:B------:R-:W-:Y:S01]  /*fe90*/  FFMA.FTZ R173, R16, UR4, -R184.reuse ;  /* 0x0000000410ad7c23 */ /* 0x100fe200080108b8 */
[----:B------:R-:W-:Y:S01]  /*fea0*/  MOV R156, R172 ;  /* 0x000000ac009c7202 */ /* 0x000fe20000000f00 */
[----:B------:R-:W-:Y:S03]  /*feb0*/  FFMA.FTZ R172, R17, UR4, -R184 ;  /* 0x0000000411ac7c23 */ /* 0x000fe600080108b8 */
[C---:B------:R-:W-:Y:S01]  /*fec0*/  FMUL.FTZ R16, R164.reuse, R152 ;  /* 0x00000098a4107220 */ /* 0x040fe20000410000 */
[----:B------:R-:W-:Y:S01]  /*fed0*/  FMUL.FTZ R17, R164, R153 ;  /* 0x00000099a4117220 */ /* 0x000fe20000410000 */
[----:B------:R-:W-:Y:S01]  /*fee0*/  LOP3.LUT R190, R157, UR20, R190, 0x96, !PT ;  /* 0x000000149dbe7c12 */ /* 0x000fe2000f8e96be */
[----:B------:R-:W2:Y:S01]  /*fef0*/  LDSM.16.MT88.4 R152, [R210+0x10800] ;  /* 0x01080000d298783b */ /* 0x000ea20000004200 */
[----:B------:R-:W-:Y:S03]  /*ff00*/  MUFU.EX2 R173, R173 ;  /* 0x000000ad00ad7308 */ /* 0x000fe60000000800 */
[----:B------:R-:W-:Y:S01]  /*ff10*/  IMAD.WIDE.U32 R158, R190, -0x2daee0ad, RZ ;  /* 0xd2511f53be9e7825 */ /* 0x000fe200078e00ff */
[C---:B-1----:R-:W-:Y:S06]  /*ff20*/  HMMA.16816.F32.BF16 R16, R168.reuse, R160, R16 ;  /* 0x000000a0a810723c */ /* 0x042fec0000041810 */
[----:B------:R-:W-:Y:S01]  /*ff30*/  MUFU.EX2 R172, R172 ;  /* 0x000000ac00ac7308 */ /* 0x000fe20000000800 */
[----:B------:R-:W-:Y:S01]  /*ff40*/  LOP3.LUT R12, R159, UR13, R186, 0x96, !PT ;  /* 0x0000000d9f0c7c12 */ /* 0x000fe2000f8e96ba */
[----:B------:R-:W-:Y:S03]  /*ff50*/  FFMA.FTZ R186, R13, UR4, -R184 ;  /* 0x000000040dba7c23 */ /* 0x000fe600080108b8 */
[----:B------:R-:W-:Y:S01]  /*ff60*/  SHF.R.U32.HI R156, RZ, 0x10, R158 ;  /* 0x00000010ff9c7819 */ /* 0x000fe2000001169e */
[----:B------:R-:W-:Y:S04]  /*ff70*/  HMMA.16816.F32.BF16 R148, R168, R162, R148 ;  /* 0x000000a2a894723c */ /* 0x000fe80000041894 */
[----:B------:R-:W1:Y:S01]  /*ff80*/  MUFU.EX2 R168, R15 ;  /* 0x0000000f00a87308 */ /* 0x000e620000000800 */
[C---:B------:R-:W-:Y:S02]  /*ff90*/  LOP3.LUT R13, R158.reuse, 0xffff, RZ, 0xc0, !PT ;  /* 0x0000ffff9e0d7812 */ /* 0x040fe400078ec0ff */
[----:B------:R-:W-:Y:S01]  /*ffa0*/  LOP3.LUT R160, R158, 0xff, RZ, 0xc0, !PT ;  /* 0x000000ff9ea07812 */ /* 0x000fe200078ec0ff */
[----:B------:R-:W-:Y:S06]  /*ffb0*/  FFMA.FTZ R170, R24, UR4, -R184 ;  /* 0x0000000418aa7c23 */ /* 0x000fec00080108b8 */
[----:B------:R-:W3:Y:S01]  /*ffc0*/  MUFU.EX2 R186, R186 ;  /* 0x000000ba00ba7308 */ /* 0x000ee20000000800 */
[----:B------:R-:W-:Y:S01]  /*ffd0*/  SHF.R.U32.HI R14, RZ, 0x18, R158 ;  /* 0x00000018ff0e7819 */ /* 0x000fe2000001169e */
[----:B------:R-:W-:Y:S01]  /*ffe0*/  FFMA.FTZ R171, R26, UR4, -R182 ;  /* 0x000000041aab7c23 */ /* 0x000fe200080108b6 */
[----:B------:R-:W-:Y:S02]  /*fff0*/  LOP3.LUT R162, R156, 0xff, RZ, 0xc0, !PT ;  /* 0x000000ff9ca27812 */ /* 0x000fe400078ec0ff */
[----:B------:R-:W4:Y:S01]  /*10000*/  LDSM.16.MT88.4 R156, [R208+0x10800] ;  /* 0x01080000d09c783b */ /* 0x000f220000004200 */
[----:B------:R-:W-:Y:S02]  /*10010*/  LOP3.LUT R161, R12, 0xffff, RZ, 0xc0, !PT ;  /* 0x0000ffff0ca17812 */ /* 0x000fe400078ec0ff */
[--C-:B------:R-:W-:Y:S02]  /*10020*/  SHF.R.U32.HI R163, RZ, 0x10, R12.reuse ;  /* 0x00000010ffa37819 */ /* 0x100fe4000001160c */
[----:B------:R-:W-:Y:S01]  /*10030*/  MUFU.EX2 R170, R170 ;  /* 0x000000aa00aa7308 */ /* 0x000fe20000000800 */
[----:B------:R-:W-:Y:S01]  /*10040*/  SHF.R.U32.HI R13, RZ, 0x8, R13 ;  /* 0x00000008ff0d7819 */ /* 0x000fe2000001160d */
[----:B-1----:R-:W-:Y:S01]  /*10050*/  FADD.FTZ R181, R168, R181 ;  /* 0x000000b5a8b57221 */ /* 0x002fe20000010000 */
[----:B------:R-:W-:Y:S02]  /*10060*/  LOP3.LUT R169, R12, 0xff, RZ, 0xc0, !PT ;  /* 0x000000ff0ca97812 */ /* 0x000fe400078ec0ff */
[----:B------:R-:W-:Y:S01]  /*10070*/  SHF.R.U32.HI R12, RZ, 0x18, R12 ;  /* 0x00000018ff0c7819 */ /* 0x000fe2000001160c */
[----:B------:R-:W-:Y:S01]  /*10080*/  FADD.FTZ R181, R174, R181 ;  /* 0x000000b5aeb57221 */ /* 0x000fe20000010000 */
[----:B------:R-:W-:Y:S03]  /*10090*/  SHF.R.U32.HI R161, RZ, 0x8, R161 ;  /* 0x00000008ffa17819 */ /* 0x000fe600000116a1 */
[----:B------:R-:W-:Y:S01]  /*100a0*/  MUFU.EX2 R171, R171 ;  /* 0x000000ab00ab7308 */ /* 0x000fe20000000800 */
[----:B------:R-:W-:Y:S01]  /*100b0*/  LOP3.LUT R163, R163, 0xff, RZ, 0xc0, !PT ;  /* 0x000000ffa3a37812 */ /* 0x000fe200078ec0ff */
[----:B------:R-:W-:Y:S01]  /*100c0*/  FADD.FTZ R181, R175, R181 ;  /* 0x000000b5afb57221 */ /* 0x000fe20000010000 */
[----:B------:R-:W-:Y:S02]  /*100d0*/  PRMT R13, R160, 0x5410, R13 ;  /* 0x00005410a00d7816 */ /* 0x000fe4000000000d */
[----:B------:R-:W-:Y:S02]  /*100e0*/  PRMT R15, R162, 0x5410, R14 ;  /* 0x00005410a20f7816 */ /* 0x000fe4000000000e */
[----:B------:R-:W-:Y:S01]  /*100f0*/  PRMT R161, R169, 0x5410, R161 ;  /* 0x00005410a9a17816 */ /* 0x000fe200000000a1 */
[----:B------:R-:W-:Y:S01]  /*10100*/  FFMA.FTZ R169, R25, UR4, -R184 ;  /* 0x0000000419a97c23 */ /* 0x000fe200080108b8 */
[----:B------:R-:W-:Y:S02]  /*10110*/  PRMT R163, R163, 0x5410, R12 ;  /* 0x00005410a3a37816 */ /* 0x000fe4000000000c */
[--C-:B------:R-:W-:Y:S02]  /*10120*/  HSET2.LE.AND R14, R13, R237.reuse, PT ;  /* 0x000000ed0d0e7233 */ /* 0x100fe40003803000 */
[--C-:B------:R-:W-:Y:S01]  /*10130*/  HSET2.LE.AND R15, R15, R237.reuse, PT ;  /* 0x000000ed0f0f7233 */ /* 0x100fe20003803000 */
[----:B------:R-:W-:Y:S01]  /*10140*/  MUFU.EX2 R169, R169 ;  /* 0x000000a900a97308 */ /* 0x000fe20000000800 */
[--C-:B------:R-:W-:Y:S02]  /*10150*/  HSET2.LE.AND R12, R161, R237.reuse, PT ;  /* 0x000000eda10c7233 */ /* 0x100fe40003803000 */
[--C-:B------:R-:W-:Y:S02]  /*10160*/  HSET2.LE.AND R13, R163, R237.reuse, PT ;  /* 0x000000eda30d7233 */ /* 0x100fe40003803000 */
[----:B------:R-:W-:Y:S02]  /*10170*/  F2FP.BF16.F32.PACK_AB R163, R172, R173 ;  /* 0x000000adaca3723e */ /* 0x000fe400000010ff */
[----:B------:R-:W-:Y:S02]  /*10180*/  F2FP.BF16.F32.PACK_AB R162, R175, R174 ;  /* 0x000000aeafa2723e */ /* 0x000fe400000010ff */
[----:B---3--:R-:W-:Y:S02]  /*10190*/  F2FP.BF16.F32.PACK_AB R161, R186, R185 ;  /* 0x000000b9baa1723e */ /* 0x008fe400000010ff */
[----:B------:R-:W-:Y:S02]  /*101a0*/  F2FP.BF16.F32.PACK_AB R160, R168, R187 ;  /* 0x000000bba8a0723e */ /* 0x000fe400000010ff */
[----:B------:R-:W-:Y:S02]  /*101b0*/  LOP3.LUT R14, R14, R163, RZ, 0xc0, !PT ;  /* 0x000000a30e0e7212 */ /* 0x000fe400078ec0ff */
[----:B------:R-:W-:Y:S02]  /*101c0*/  LOP3.LUT R15, R15, R162, RZ, 0xc0, !PT ;  /* 0x000000a20f0f7212 */ /* 0x000fe400078ec0ff */
[----:B------:R-:W-:Y:S02]  /*101d0*/  LOP3.LUT R12, R12, R161, RZ, 0xc0, !PT ;  /* 0x000000a10c0c7212 */ /* 0x000fe400078ec0ff */
[----:B------:R-:W-:Y:S02]  /*101e0*/  LOP3.LUT R13, R13, R160, RZ, 0xc0, !PT ;  /* 0x000000a00d0d7212 */ /* 0x000fe400078ec0ff */
[----:B------:R-:W1:Y:S05]  /*101f0*/  LDSM.16.MT88.4 R160, [R207+0x10800] ;  /* 0x01080000cfa0783b */ /* 0x000e6a0000004200 */
[C---:B--2---:R-:W-:Y:S06]  /*10200*/  HMMA.16816.F32.BF16 R4, R12.reuse, R152, R4 ;  /* 0x000000980c04723c */ /* 0x044fec0000041804 */
[C---:B------:R-:W-:Y:S01]  /*10210*/  HMMA.16816.F32.BF16 R8, R12.reuse, R154, R8 ;  /* 0x0000009a0c08723c */ /* 0x040fe20000041808 */
[----:B------:R-:W2:Y:S05]  /*10220*/  LDSM.16.MT88.4 R152, [R206+0x10800] ;  /* 0x01080000ce98783b */ /* 0x000eaa0000004200 */
[C---:B----4-:R-:W-:Y:S06]  /*10230*/  HMMA.16816.F32.BF16 R36, R12.reuse, R156, R36 ;  /* 0x0000009c0c24723c */ /* 0x050fec0000041824 */
        /* <DEDUP_REMOVED lines=31> */
[----:B------:R-:W-:Y:S05]  /*10430*/  MOV R160, UR31 ;  /* 0x0000001f00a07c02 */ /* 0x000fea0008000f00 */
[C---:B--2---:R-:W-:Y:S06]  /*10440*/  HMMA.16816.F32.BF16 R124, R12.reuse, R152, R124 ;  /* 0x000000980c7c723c */ /* 0x044fec000004187c */
[C---:B------:R-:W-:Y:S05]  /*10450*/  HMMA.16816.F32.BF16 R128, R12.reuse, R154, R128 ;  /* 0x0000009a0c80723c */ /* 0x040fea0000041880 */
[----:B------:R-:W-:Y:S01]  /*10460*/  LOP3.LUT R152, R247, UR33, R160, 0x96, !PT ;  /* 0x00000021f7987c12 */ /* 0x000fe2000f8e96a0 */
[C---:B---3--:R-:W-:Y:S01]  /*10470*/  HMMA.16816.F32.BF16 R132, R12.reuse, R156, R132 ;  /* 0x0000009c0c84723c */ /* 0x048fe20000041884 */
[----:B------:R-:W1:Y:S04]  /*10480*/  LDSM.16.MT88.4 R160, [R207+0x16800] ;  /* 0x01680000cfa0783b */ /* 0x000e680000004200 */
[----:B------:R-:W-:Y:S01]  /*10490*/  IMAD.WIDE.U32 R190, R152, -0x326172a9, RZ ;  /* 0xcd9e8d5798be7825 */ /* 0x000fe200078e00ff */
[C---:B------:R-:W-:Y:S05]  /*104a0*/  HMMA.16816.F32.BF16 R136, R12.reuse, R158, R136 ;  /* 0x0000009e0c88723c */ /* 0x040fea0000041888 */
[----:B------:R-:W-:Y:S02]  /*104b0*/  LOP3.LUT R152, R191, UR25, R244, 0x96, !PT ;  /* 0x00000019bf987c12 */ /* 0x000fe4000f8e96f4 */
[----:B------:R-:W-:Y:S01]  /*104c0*/  LOP3.LUT R190, R189, UR18, R190, 0x96, !PT ;  /* 0x00000012bdbe7c12 */ /* 0x000fe2000f8e96be */
[----:B------:R-:W-:Y:S03]  /*104d0*/  FFMA.FTZ R189, R20, UR4, -R184 ;  /* 0x0000000414bd7c23 */ /* 0x000fe600080108b8 */
[----:B------:R-:W-:Y:S02]  /*104e0*/  IMAD.WIDE.U32 R156, R152, -0x2daee0ad, RZ ;  /* 0xd2511f53989c7825 */ /* 0x000fe400078e00ff */
[----:B------:R-:W2:Y:S01]  /*104f0*/  LDSM.16.MT88.4 R152, [R206+0x16800] ;  /* 0x01680000ce98783b */ /* 0x000ea20000004200 */
[----:B------:R-:W-:Y:S01]  /*10500*/  MUFU.EX2 R189, R189 ;  /* 0x000000bd00bd7308 */ /* 0x000fe20000000800 */
[----:B------:R-:W-:Y:S01]  /*10510*/  IMAD.WIDE.U32 R190, R190, -0x2daee0ad, RZ ;  /* 0xd2511f53bebe7825 */ /* 0x000fe200078e00ff */
[----:B------:R-:W-:Y:S04]  /*10520*/  LOP3.LUT R24, R157, UR15, R242, 0x96, !PT ;  /* 0x0000000f9d187c12 */ /* 0x000fe8000f8e96f2 */
[----:B------:R-:W-:Y:S01]  /*10530*/  LOP3.LUT R158, R191, UR26, R156, 0x96, !PT ;  /* 0x0000001abf9e7c12 */ /* 0x000fe2000f8e969c */
[----:B------:R-:W-:Y:S04]  /*10540*/  IMAD.WIDE.U32 R156, R24, -0x326172a9, RZ ;  /* 0xcd9e8d57189c7825 */ /* 0x000fe800078e00ff */
[--C-:B------:R-:W-:Y:S01]  /*10550*/  FFMA.FTZ R191, R22, UR4, -R182.reuse ;  /* 0x0000000416bf7c23 */ /* 0x100fe200080108b6 */
[----:B------:R-:W-:Y:S01]  /*10560*/  FFMA.FTZ R182, R35, UR4, -R182 ;  /* 0x0000000423b67c23 */ /* 0x000fe200080108b6 */
[----:B------:R-:W-:Y:S01]  /*10570*/  IMAD.WIDE.U32 R158, R158, -0x326172a9, RZ ;  /* 0xcd9e8d579e9e7825 */ /* 0x000fe200078e00ff */
[----:B------:R-:W-:Y:S03]  /*10580*/  LOP3.LUT R188, R157, UR12, R188, 0x96, !PT ;  /* 0x0000000c9dbc7c12 */ /* 0x000fe6000f8e96bc */
[----:B------:R-:W3:Y:S01]  /*10590*/  MUFU.EX2 R191, R191 ;  /* 0x000000bf00bf7308 */ /* 0x000ee20000000800 */
[----:B------:R-:W-:Y:S01]  /*105a0*/  LOP3.LUT R156, R159, UR24, R156, 0x96, !PT ;  /* 0x000000189f9c7c12 */ /* 0x000fe2000f8e969c */
[----:B------:R-:W-:Y:S01]  /*105b0*/  IMAD.WIDE.U32 R24, R188, -0x2daee0ad, RZ ;  /* 0xd2511f53bc187825 */ /* 0x000fe200078e00ff */
[C---:B-1----:R-:W-:Y:S07]  /*105c0*/  HMMA.16816.F32.BF16 R140, R12.reuse, R160, R140 ;  /* 0x000000a00c8c723c */ /* 0x042fee000004188c */
[----:B------:R-:W1:Y:S04]  /*105d0*/  MUFU.EX2 R188, R27 ;  /* 0x0000001b00bc7308 */ /* 0x000e680000000800 */
[----:B------:R-:W-:Y:S01]  /*105e0*/  IMAD.WIDE.U32 R156, R156, -0x2daee0ad, RZ ;  /* 0xd2511f539c9c7825 */ /* 0x000fe200078e00ff */
[C---:B------:R-:W-:Y:S05]  /*105f0*/  HMMA.16816.F32.BF16 R144, R12.reuse, R162, R144 ;  /* 0x000000a20c90723c */ /* 0x040fea0000041890 */
[----:B------:R4:W-:Y:S01]  /*10600*/  MUFU.EX2 R163, R23 ;  /* 0x0000001700a37308 */ /* 0x0009e20000000800 */
[----:B------:R-:W-:Y:S01]  /*10610*/  LOP3.LUT R20, R157, UR9, R24, 0x96, !PT ;  /* 0x000000099d147c12 */ /* 0x000fe2000f8e9618 */
[----:B---3--:R-:W-:Y:S01]  /*10620*/  FADD.FTZ R181, R191, R181 ;  /* 0x000000b5bfb57221 */ /* 0x008fe20000010000 */
[----:B------:R-:W3:Y:S03]  /*10630*/  LDL.LU R157, [R1+0x8] ;  /* 0x00000800019d7983 */ /* 0x000ee60000300800 */
[----:B------:R-:W-:Y:S01]  /*10640*/  LOP3.LUT R160, R25, UR23, R190, 0x96, !PT ;  /* 0x0000001719a07c12 */ /* 0x000fe2000f8e96be */
[--C-:B------:R-:W-:Y:S01]  /*10650*/  FFMA.FTZ R190, R21, UR4, -R184.reuse ;  /* 0x0000000415be7c23 */ /* 0x100fe200080108b8 */
[C---:B--2---:R-:W-:Y:S02]  /*10660*/  HMMA.16816.F32.BF16 R16, R12.reuse, R152, R16 ;  /* 0x000000980c10723c */ /* 0x044fe40000041810 */
[----:B------:R-:W-:Y:S01]  /*10670*/  MUFU.EX2 R162, R28 ;  /* 0x0000001c00a27308 */ /* 0x000fe20000000800 */
[----:B------:R-:W-:Y:S04]  /*10680*/  IMAD.WIDE.U32 R24, R20, -0x326172a9, RZ ;  /* 0xcd9e8d5714187825 */ /* 0x000fe800078e00ff */
[----:B------:R-:W-:Y:S01]  /*10690*/  FFMA.FTZ R184, R33, UR4, -R184 ;  /* 0x0000000421b87c23 */ /* 0x000fe200080108b8 */
[----:B------:R-:W-:Y:S01]  /*106a0*/  HMMA.16816.F32.BF16 R148, R12, R154, R148 ;  /* 0x0000009a0c94723c */ /* 0x000fe20000041894 */
[----:B------:R-:W-:Y:S03]  /*106b0*/  LDSM.16.MT88.4 R152, [R208+0x17000] ;  /* 0x01700000d098783b */ /* 0x000fe60000004200 */
[----:B------:R-:W2:Y:S01]  /*106c0*/  MUFU.EX2 R190, R190 ;  /* 0x000000be00be7308 */ /* 0x000ea20000000800 */
[----:B------:R-:W-:Y:S01]  /*106d0*/  LOP3.LUT R20, R24, 0xffff, RZ, 0xc0, !PT ;  /* 0x0000ffff18147812 */ /* 0x000fe200078ec0ff */
[----:B------:R-:W-:Y:S01]  /*106e0*/  IMAD.WIDE.U32 R160, R160, -0x326172a9, RZ ;  /* 0xcd9e8d57a0a07825 */ /* 0x000fe200078e00ff */
[----:B------:R-:W-:Y:S04]  /*106f0*/  SHF.R.U32.HI R21, RZ, 0x10, R24 ;  /* 0x00000010ff157819 */ /* 0x000fe80000011618 */
[----:B------:R-:W-:Y:S03]  /*10700*/  SHF.R.U32.HI R12, RZ, 0x8, R20 ;  /* 0x00000008ff0c7819 */ /* 0x000fe60000011614 */
[----:B------:R-:W-:Y:S01]  /*10710*/  MUFU.EX2 R184, R184 ;  /* 0x000000b800b87308 */ /* 0x000fe20000000800 */
[----:B------:R-:W-:Y:S02]  /*10720*/  LOP3.LUT R14, R21, 0xff, RZ, 0xc0, !PT ;  /* 0x000000ff150e7812 */ /* 0x000fe400078ec0ff */
[----:B----4-:R-:W4:Y:S01]  /*10730*/  LDSM.16.MT88.4 R20, [R210+0x11000] ;  /* 0x01100000d214783b */ /* 0x010f220000004200 */
[----:B------:R-:W-:Y:S02]  /*10740*/  LOP3.LUT R26, R25, UR19, R160, 0x96, !PT ;  /* 0x00000013191a7c12 */ /* 0x000fe4000f8e96a0 */
[----:B------:R-:W-:Y:S02]  /*10750*/  LOP3.LUT R25, R24, 0xff, RZ, 0xc0, !PT ;  /* 0x000000ff18197812 */ /* 0x000fe400078ec0ff */
[C---:B------:R-:W-:Y:S02]  /*10760*/  LOP3.LUT R13, R26.reuse, 0xffff, RZ, 0xc0, !PT ;  /* 0x0000ffff1a0d7812 */ /* 0x040fe400078ec0ff */
[----:B------:R-:W-:Y:S01]  /*10770*/  MUFU.EX2 R182, R182 ;  /* 0x000000b600b67308 */ /* 0x000fe20000000800 */
[----:B------:R-:W-:Y:S02]  /*10780*/  SHF.R.U32.HI R15, RZ, 0x10, R26 ;  /* 0x00000010ff0f7819 */ /* 0x000fe4000001161a */
[----:B------:R-:W-:Y:S02]  /*10790*/  LOP3.LUT R27, R26, 0xff, RZ, 0xc0, !PT ;  /* 0x000000ff1a1b7812 */ /* 0x000fe400078ec0ff */
[----:B------:R-:W-:Y:S02]  /*107a0*/  SHF.R.U32.HI R13, RZ, 0x8, R13 ;  /* 0x00000008ff0d7819 */ /* 0x000fe4000001160d */
[----:B------:R-:W-:Y:S02]  /*107b0*/  SHF.R.U32.HI R24, RZ, 0x18, R24 ;  /* 0x00000018ff187819 */ /* 0x000fe40000011618 */
[----:B------:R-:W-:Y:S02]  /*107c0*/  SHF.R.U32.HI R26, RZ, 0x18, R26 ;  /* 0x00000018ff1a7819 */ /* 0x000fe4000001161a */
[----:B------:R-:W-:Y:S02]  /*107d0*/  LOP3.LUT R15, R15, 0xff, RZ, 0xc0, !PT ;  /* 0x000000ff0f0f7812 */ /* 0x000fe400078ec0ff */
[----:B------:R-:W-:Y:S02]  /*107e0*/  PRMT R12, R25, 0x5410, R12 ;  /* 0x00005410190c7816 */ /* 0x000fe4000000000c */
[----:B------:R-:W-:Y:S02]  /*107f0*/  PRMT R13, R27, 0x5410, R13 ;  /* 0x000054101b0d7816 */ /* 0x000fe4000000000d */
[----:B------:R-:W-:Y:S02]  /*10800*/  PRMT R24, R14, 0x5410, R24 ;  /* 0x000054100e187816 */ /* 0x000fe40000000018 */
[----:B------:R-:W-:Y:S02]  /*10810*/  PRMT R26, R15, 0x5410, R26 ;  /* 0x000054100f1a7816 */ /* 0x000fe4000000001a */
[--C-:B------:R-:W-:Y:S02]  /*10820*/  HSET2.LE.AND R14, R12, R237.reuse, PT ;  /* 0x000000ed0c0e7233 */ /* 0x100fe40003803000 */
[--C-:B------:R-:W-:Y:S02]  /*10830*/  HSET2.LE.AND R12, R13, R237.reuse, PT ;  /* 0x000000ed0d0c7233 */ /* 0x100fe40003803000 */
[--C-:B------:R-:W-:Y:S02]  /*10840*/  HSET2.LE.AND R15, R24, R237.reuse, PT ;  /* 0x000000ed180f7233 */ /* 0x100fe40003803000 */
[--C-:B------:R-:W-:Y:S02]  /*10850*/  HSET2.LE.AND R13, R26, R237.reuse, PT ;  /* 0x000000ed1a0d7233 */ /* 0x100fe40003803000 */
[----:B------:R-:W-:Y:S02]  /*10860*/  F2FP.BF16.F32.PACK_AB R27, R169, R170 ;  /* 0x000000aaa91b723e */ /* 0x000fe400000010ff */
[----:B-1----:R-:W-:Y:S02]  /*10870*/  F2FP.BF16.F32.PACK_AB R26, R188, R171 ;  /* 0x000000abbc1a723e */ /* 0x002fe400000010ff */
[----:B--2---:R-:W-:Y:S02]  /*10880*/  F2FP.BF16.F32.PACK_AB R25, R190, R189 ;  /* 0x000000bdbe19723e */ /* 0x004fe400000010ff */
[----:B------:R-:W-:Y:S02]  /*10890*/  F2FP.BF16.F32.PACK_AB R24, R163, R191 ;  /* 0x000000bfa318723e */ /* 0x000fe400000010ff */
[----:B------:R-:W-:Y:S02]  /*108a0*/  LOP3.LUT R14, R14, R27, RZ, 0xc0, !PT ;  /* 0x0000001b0e0e7212 */ /* 0x000fe400078ec0ff */
[----:B------:R-:W-:Y:S02]  /*108b0*/  LOP3.LUT R15, R15, R26, RZ, 0xc0, !PT ;  /* 0x0000001a0f0f7212 */ /* 0x000fe400078ec0ff */
[----:B------:R-:W-:Y:S02]  /*108c0*/  LOP3.LUT R12, R12, R25, RZ, 0xc0, !PT ;  /* 0x000000190c0c7212 */ /* 0x000fe400078ec0ff */
[----:B------:R-:W-:Y:S02]  /*108d0*/  LOP3.LUT R13, R13, R24, RZ, 0xc0, !PT ;  /* 0x000000180d0d7212 */ /* 0x000fe400078ec0ff */
[----:B------:R-:W1:Y:S01]  /*108e0*/  LDSM.16.MT88.4 R24, [R208+0x11000] ;  /* 0x01100000d018783b */ /* 0x000e620000004200 */
[----:B------:R-:W-:Y:S02]  /*108f0*/  LOP3.LUT R158, R161, UR20, R158, 0x96, !PT ;  /* 0x00000014a19e7c12 */ /* 0x000fe4000f8e969e */
[----:B------:R2:W-:Y:S02]  /*10900*/  MUFU.EX2 R161, R30 ;  /* 0x0000001e00a17308 */ /* 0x0005e40000000800 */
[C---:B----4-:R-:W-:Y:S03]  /*10910*/  HMMA.16816.F32.BF16 R4, R12.reuse, R20, R4 ;  /* 0x000000140c04723c */ /* 0x050fe60000041804 */
[----:B------:R-:W-:Y:S03]  /*10920*/  IMAD.WIDE.U32 R158, R158, -0x2daee0ad, RZ ;  /* 0xd2511f539e9e7825 */ /* 0x000fe600078e00ff */
[C---:B------:R-:W-:Y:S01]  /*10930*/  HMMA.16816.F32.BF16 R8, R12.reuse, R22, R8 ;  /* 0x000000160c08723c */ /* 0x040fe20000041808 */
[----:B------:R-:W4:Y:S04]  /*10940*/  LDSM.16.MT88.4 R20, [R207+0x11000] ;  /* 0x01100000cf14783b */ /* 0x000f280000004200 */
[----:B------:R-:W-:Y:S02]  /*10950*/  LOP3.LUT R156, R159, UR13, R156, 0x96, !PT ;  /* 0x0000000d9f9c7c12 */ /* 0x000fe4000f8e969c */
[----:B------:R-:W-:Y:S04]  /*10960*/  LOP3.LUT R160, R158, 0xff, RZ, 0xc0, !PT ;  /* 0x000000ff9ea07812 */ /* 0x000fe800078ec0ff */
[----:B------:R-:W-:Y:S02]  /*10970*/  LOP3.LUT R28, R156, 0xff, RZ, 0xc0, !PT ;  /* 0x000000ff9c1c7812 */ /* 0x000fe400078ec0ff */
[----:B--2---:R-:W-:Y:S04]  /*10980*/  SHF.R.U32.HI R30, RZ, 0x10, R156 ;  /* 0x00000010ff1e7819 */ /* 0x004fe8000001169c */
[----:B------:R-:W-:Y:S01]  /*10990*/  LOP3.LUT R30, R30, 0xff, RZ, 0xc0, !PT ;  /* 0x000000ff1e1e7812 */ /* 0x000fe200078ec0ff */
[C---:B-1----:R-:W-:Y:S06]  /*109a0*/  HMMA.16816.F32.BF16 R36, R12.reuse, R24, R36 ;  /* 0x000000180c24723c */ /* 0x042fec0000041824 */
[C---:B------:R-:W-:Y:S01]  /*109b0*/  HMMA.16816.F32.BF16 R40, R12.reuse, R26, R40 ;  /* 0x0000001a0c28723c */ /* 0x040fe20000041828 */
[----:B------:R-:W1:Y:S05]  /*109c0*/  LDSM.16.MT88.4 R24, [R206+0x11000] ;  /* 0x01100000ce18783b */ /* 0x000e6a0000004200 */
[C---:B----4-:R-:W-:Y:S06]  /*109d0*/  HMMA.16816.F32.BF16 R44, R12.reuse, R20, R44 ;  /* 0x000000140c2c723c */ /* 0x050fec000004182c */
        /* <DEDUP_REMOVED lines=19> */
[----:B------:R-:W2:Y:S04]  /*10b10*/  LDSM.16.MT88.4 R20, [R207+0x15000] ;  /* 0x01500000cf14783b */ /* 0x000ea80000004200 */
[----:B---3--:R-:W-:Y:S06]  /*10b20*/  FFMA.FTZ R183, R164, R157, R183 ;  /* 0x0000009da4b77223 */ /* 0x008fec00000100b7 */
[----:B------:R-:W-:Y:S01]  /*10b30*/  FADD.FTZ R183, R179, R183 ;  /* 0x000000b7b3b77221 */ /* 0x000fe20000010000 */
[C---:B-1----:R-:W-:Y:S03]  /*10b40*/  HMMA.16816.F32.BF16 R100, R12.reuse, R24, R100 ;  /* 0x000000180c64723c */ /* 0x042fe60000041864 */
[----:B------:R-:W-:Y:S03]  /*10b50*/  FADD.FTZ R183, R165, R183 ;  /* 0x000000b7a5b77221 */ /* 0x000fe60000010000 */
[C---:B------:R-:W-:Y:S01]  /*10b60*/  HMMA.16816.F32.BF16 R104, R12.reuse, R26, R104 ;  /* 0x0000001a0c68723c */ /* 0x040fe20000041868 */
[----:B------:R-:W1:Y:S04]  /*10b70*/  LDSM.16.MT88.4 R24, [R206+0x15000] ;  /* 0x01500000ce18783b */ /* 0x000e680000004200 */
[----:B------:R-:W-:Y:S01]  /*10b80*/  FADD.FTZ R183, R176, R183 ;  /* 0x000000b7b0b77221 */ /* 0x000fe20000010000 */
[C---:B--2---:R-:W-:Y:S05]  /*10b90*/  HMMA.16816.F32.BF16 R108, R12.reuse, R20, R108 ;  /* 0x000000140c6c723c */ /* 0x044fea000004186c */
[----:B------:R-:W-:Y:S01]  /*10ba0*/  FADD.FTZ R183, R185, R183 ;  /* 0x000000b7b9b77221 */ /* 0x000fe20000010000 */
[C---:B------:R-:W-:Y:S01]  /*10bb0*/  HMMA.16816.F32.BF16 R112, R12.reuse, R22, R112 ;  /* 0x000000160c70723c */ /* 0x040fe20000041870 */
[----:B------:R-:W2:Y:S04]  /*10bc0*/  LDSM.16.MT88.4 R20, [R210+0x17000] ;  /* 0x01700000d214783b */ /* 0x000ea80000004200 */
[----:B------:R-:W-:Y:S06]  /*10bd0*/  FADD.FTZ R183, R186, R183 ;  /* 0x000000b7bab77221 */ /* 0x000fec0000010000 */
[----:B------:R-:W-:Y:S04]  /*10be0*/  FADD.FTZ R183, R173, R183 ;  /* 0x000000b7adb77221 */ /* 0x000fe80000010000 */
[----:B------:R-:W-:Y:S04]  /*10bf0*/  FADD.FTZ R183, R172, R183 ;  /* 0x000000b7acb77221 */ /* 0x000fe80000010000 */
[----:B------:R-:W-:Y:S04]  /*10c00*/  FADD.FTZ R183, R189, R183 ;  /* 0x000000b7bdb77221 */ /* 0x000fe80000010000 */
[----:B------:R-:W-:Y:S04]  /*10c10*/  FADD.FTZ R183, R190, R183 ;  /* 0x000000b7beb77221 */ /* 0x000fe80000010000 */
[----:B------:R-:W-:Y:S01]  /*10c20*/  FADD.FTZ R183, R170, R183 ;  /* 0x000000b7aab77221 */ /* 0x000fe20000010000 */
[C---:B-1----:R-:W-:Y:S03]  /*10c30*/  HMMA.16816.F32.BF16 R116, R12.reuse, R24, R116 ;  /* 0x000000180c74723c */ /* 0x042fe60000041874 */
[----:B------:R-:W-:Y:S03]  /*10c40*/  FADD.FTZ R183, R169, R183 ;  /* 0x000000b7a9b77221 */ /* 0x000fe60000010000 */
[C---:B------:R-:W-:Y:S01]  /*10c50*/  HMMA.16816.F32.BF16 R120, R12.reuse, R26, R120 ;  /* 0x0000001a0c78723c */ /* 0x040fe20000041878 */
[----:B------:R-:W1:Y:S04]  /*10c60*/  MUFU.EX2 R27, R31 ;  /* 0x0000001f001b7308 */ /* 0x000e680000000800 */
[----:B------:R-:W-:Y:S01]  /*10c70*/  LOP3.LUT R24, R158, 0xffff, RZ, 0xc0, !PT ;  /* 0x0000ffff9e187812 */ /* 0x000fe200078ec0ff */
[C---:B--2---:R-:W-:Y:S05]  /*10c80*/  HMMA.16816.F32.BF16 R124, R12.reuse, R20, R124 ;  /* 0x000000140c7c723c */ /* 0x044fea000004187c */
[----:B------:R-:W2:Y:S01]  /*10c90*/  MUFU.EX2 R31, R32 ;  /* 0x00000020001f7308 */ /* 0x000ea20000000800 */
[----:B------:R-:W-:Y:S01]  /*10ca0*/  SHF.R.U32.HI R24, RZ, 0x8, R24 ;  /* 0x00000008ff187819 */ /* 0x000fe20000011618 */
[C---:B------:R-:W-:Y:S01]  /*10cb0*/  HMMA.16816.F32.BF16 R128, R12.reuse, R22, R128 ;  /* 0x000000160c80723c */ /* 0x040fe20000041880 */
[----:B------:R-:W3:Y:S03]  /*10cc0*/  LDSM.16.MT88.4 R20, [R207+0x17000] ;  /* 0x01700000cf14783b */ /* 0x000ee60000004200 */
[----:B------:R-:W-:Y:S02]  /*10cd0*/  LOP3.LUT R25, R156, 0xffff, RZ, 0xc0, !PT ;  /* 0x0000ffff9c197812 */ /* 0x000fe400078ec0ff */
[C---:B------:R-:W-:Y:S02]  /*10ce0*/  HMMA.16816.F32.BF16 R132, R12.reuse, R152, R132 ;  /* 0x000000980c84723c */ /* 0x040fe40000041884 */
[----:B------:R-:W4:Y:S03]  /*10cf0*/  MUFU.EX2 R32, R34 ;  /* 0x0000002200207308 */ /* 0x000f260000000800 */
[----:B------:R-:W-:Y:S01]  /*10d00*/  SHF.R.U32.HI R25, RZ, 0x8, R25 ;  /* 0x00000008ff197819 */ /* 0x000fe20000011619 */
[C---:B------:R-:W-:Y:S05]  /*10d10*/  HMMA.16816.F32.BF16 R136, R12.reuse, R154, R136 ;  /* 0x0000009a0c88723c */ /* 0x040fea0000041888 */
[----:B------:R-:W-:Y:S02]  /*10d20*/  PRMT R160, R160, 0x5410, R24 ;  /* 0x00005410a0a07816 */ /* 0x000fe40000000018 */
[----:B------:R-:W-:Y:S04]  /*10d30*/  PRMT R28, R28, 0x5410, R25 ;  /* 0x000054101c1c7816 */ /* 0x000fe80000000019 */
[----:B-1----:R-:W-:Y:S02]  /*10d40*/  MOV R33, R27 ;  /* 0x0000001b00217202 */ /* 0x002fe40000000f00 */
[----:B------:R-:W1:Y:S01]  /*10d50*/  LDSM.16.MT88.4 R24, [R206+0x17000] ;  /* 0x01700000ce18783b */ /* 0x000e620000004200 */
[----:B------:R-:W-:Y:S02]  /*10d60*/  MOV R153, R29 ;  /* 0x0000001d00997202 */ /* 0x000fe40000000f00 */
[--C-:B------:R-:W-:Y:S02]  /*10d70*/  SHF.R.U32.HI R29, RZ, 0x10, R158.reuse ;  /* 0x00000010ff1d7819 */ /* 0x100fe4000001169e */
[----:B------:R-:W-:Y:S02]  /*10d80*/  SHF.R.U32.HI R152, RZ, 0x18, R158 ;  /* 0x00000018ff987819 */ /* 0x000fe4000001169e */
[----:B------:R-:W-:Y:S02]  /*10d90*/  LOP3.LUT R29, R29, 0xff, RZ, 0xc0, !PT ;  /* 0x000000ff1d1d7812 */ /* 0x000fe400078ec0ff */
[----:B------:R-:W-:Y:S02]  /*10da0*/  SHF.R.U32.HI R156, RZ, 0x18, R156 ;  /* 0x00000018ff9c7819 */ /* 0x000fe4000001169c */
[----:B------:R-:W-:Y:S02]  /*10db0*/  PRMT R152, R29, 0x5410, R152 ;  /* 0x000054101d987816 */ /* 0x000fe40000000098 */
[----:B------:R-:W-:Y:S02]  /*10dc0*/  PRMT R29, R30, 0x5410, R156 ;  /* 0x000054101e1d7816 */ /* 0x000fe4000000009c */
[----:B------:R-:W1:Y:S01]  /*10dd0*/  LDSM.16.MT88.4 R156, [R210+0x11800] ;  /* 0x01180000d29c783b */ /* 0x000e620000004200 */
[C---:B---3--:R-:W-:Y:S03]  /*10de0*/  HMMA.16816.F32.BF16 R140, R12.reuse, R20, R140 ;  /* 0x000000140c8c723c */ /* 0x048fe6000004188c */
[----:B------:R-:W-:Y:S02]  /*10df0*/  MOV R35, R33 ;  /* 0x0000002100237202 */ /* 0x000fe40000000f00 */
[----:B--2---:R-:W-:Y:S01]  /*10e00*/  MOV R252, R31 ;  /* 0x0000001f00fc7202 */ /* 0x004fe20000000f00 */
[C---:B------:R-:W-:Y:S05]  /*10e10*/  HMMA.16816.F32.BF16 R144, R12.reuse, R22, R144 ;  /* 0x000000160c90723c */ /* 0x040fea0000041890 */
[--C-:B------:R-:W-:Y:S02]  /*10e20*/  HSET2.LE.AND R33, R28, R237.reuse, PT ;  /* 0x000000ed1c217233 */ /* 0x100fe40003803000 */
[--C-:B------:R-:W-:Y:S02]  /*10e30*/  HSET2.LE.AND R3, R29, R237.reuse, PT ;  /* 0x000000ed1d037233 */ /* 0x100fe40003803000 */
[----:B------:R-:W2:Y:S02]  /*10e40*/  LDSM.16.MT88.4 R28, [R208+0x11800] ;  /* 0x01180000d01c783b */ /* 0x000ea40000004200 */
[----:B----4-:R-:W-:Y:S02]  /*10e50*/  MOV R164, R32 ;  /* 0x0000002000a47202 */ /* 0x010fe40000000f00 */
[----:B------:R-:W-:Y:S02]  /*10e60*/  F2FP.BF16.F32.PACK_AB R34, R153, R162 ;  /* 0x000000a29922723e */ /* 0x000fe400000010ff */
[----:B------:R-:W-:Y:S02]  /*10e70*/  F2FP.BF16.F32.PACK_AB R32, R35, R161 ;  /* 0x000000a12320723e */ /* 0x000fe400000010ff */
[----:B------:R-:W-:Y:S01]  /*10e80*/  LOP3.LUT R20, R33, R34, RZ, 0xc0, !PT ;  /* 0x0000002221147212 */ /* 0x000fe200078ec0ff */
[C---:B-1----:R-:W-:Y:S03]  /*10e90*/  HMMA.16816.F32.BF16 R16, R12.reuse, R24, R16 ;  /* 0x000000180c10723c */ /* 0x042fe60000041810 */
[----:B------:R-:W-:Y:S02]  /*10ea0*/  LOP3.LUT R21, R3, R32, RZ, 0xc0, !PT ;  /* 0x0000002003157212 */ /* 0x000fe400078ec0ff */
[----:B------:R-:W-:Y:S01]  /*10eb0*/  MOV R179, R35 ;  /* 0x0000002300b37202 */ /* 0x000fe20000000f00 */
[----:B------:R-:W-:Y:S01]  /*10ec0*/  HMMA.16816.F32.BF16 R148, R12, R26, R148 ;  /* 0x0000001a0c94723c */ /* 0x000fe20000041894 */
[----:B------:R-:W1:Y:S04]  /*10ed0*/  LDSM.16.MT88.4 R32, [R207+0x11800] ;  /* 0x01180000cf20783b */ /* 0x000e680000004200 */
[--C-:B------:R-:W-:Y:S02]  /*10ee0*/  HSET2.LE.AND R22, R160, R237.reuse, PT ;  /* 0x000000eda0167233 */ /* 0x100fe40003803000 */
[----:B------:R-:W-:Y:S02]  /*10ef0*/  HSET2.LE.AND R23, R152, R237, PT ;  /* 0x000000ed98177233 */ /* 0x000fe40003803000 */
[----:B------:R-:W-:Y:S02]  /*10f00*/  LDSM.16.MT88.4 R12, [R210+0x13800] ;  /* 0x01380000d20c783b */ /* 0x000fe40000004200 */
[----:B------:R-:W-:Y:S02]  /*10f10*/  F2FP.BF16.F32.PACK_AB R152, R184, R252 ;  /* 0x000000fcb898723e */ /* 0x000fe400000010ff */
[----:B------:R-:W-:Y:S02]  /*10f20*/  F2FP.BF16.F32.PACK_AB R3, R182, R164 ;  /* 0x000000a4b603723e */ /* 0x000fe400000010ff */
[----:B------:R-:W-:Y:S02]  /*10f30*/  LOP3.LUT R22, R22, R152, RZ, 0xc0, !PT ;  /* 0x0000009816167212 */ /* 0x000fe400078ec0ff */
[----:B------:R-:W-:Y:S02]  /*10f40*/  LOP3.LUT R23, R23, R3, RZ, 0xc0, !PT ;  /* 0x0000000317177212 */ /* 0x000fe400078ec0ff */
[----:B------:R-:W-:Y:S02]  /*10f50*/  MOV R180, R153 ;  /* 0x0000009900b47202 */ /* 0x000fe40000000f00 */
[----:B------:R-:W3:Y:S01]  /*10f60*/  LDSM.16.MT88.4 R152, [R206+0x11800] ;  /* 0x01180000ce98783b */ /* 0x000ee20000004200 */
[----:B------:R-:W-:Y:S02]  /*10f70*/  MOV R24, R162 ;  /* 0x000000a200187202 */ /* 0x000fe40000000f00 */
[----:B------:R-:W-:Y:S02]  /*10f80*/  MOV R25, R163 ;  /* 0x000000a300197202 */ /* 0x000fe40000000f00 */
[----:B------:R-:W-:Y:S02]  /*10f90*/  MOV R3, R161 ;  /* 0x000000a100037202 */ /* 0x000fe40000000f00 */
[C---:B------:R-:W-:Y:S01]  /*10fa0*/  HMMA.16816.F32.BF16 R160, R20.reuse, R156, R4 ;  /* 0x0000009c14a0723c */ /* 0x040fe20000041804 */
[----:B------:R-:W4:Y:S05]  /*10fb0*/  LDSM.16.MT88.4 R4, [R208+0x13800] ;  /* 0x01380000d004783b */ /* 0x000f2a0000004200 */
[C---:B------:R-:W-:Y:S03]  /*10fc0*/  HMMA.16816.F32.BF16 R156, R20.reuse, R158, R8 ;  /* 0x0000009e149c723c */ /* 0x040fe60000041808 */
[----:B------:R-:W4:Y:S03]  /*10fd0*/  LDSM.16.MT88.4 R8, [R207+0x13800] ;  /* 0x01380000cf08783b */ /* 0x000f260000004200 */
[C---:B--2---:R-:W-:Y:S06]  /*10fe0*/  HMMA.16816.F32.BF16 R36, R20.reuse, R28, R36 ;  /* 0x0000001c1424723c */ /* 0x044fec0000041824 */
[C---:B------:R-:W-:Y:S05]  /*10ff0*/  HMMA.16816.F32.BF16 R40, R20.reuse, R30, R40 ;  /* 0x0000001e1428723c */ /* 0x040fea0000041828 */
[----:B------:R-:W-:Y:S01]  /*11000*/  MOV R28, R24 ;  /* 0x00000018001c7202 */ /* 0x000fe20000000f00 */
[C---:B-1----:R-:W-:Y:S05]  /*11010*/  HMMA.16816.F32.BF16 R44, R20.reuse, R32, R44 ;  /* 0x00000020142c723c */ /* 0x042fea000004182c */
[----:B------:R-:W-:Y:S01]  /*11020*/  MOV R29, R25 ;  /* 0x00000019001d7202 */ /* 0x000fe20000000f00 */
[C---:B------:R-:W-:Y:S01]  /*11030*/  HMMA.16816.F32.BF16 R48, R20.reuse, R34, R48 ;  /* 0x000000221430723c */ /* 0x040fe20000041830 */
[----:B------:R-:W1:Y:S05]  /*11040*/  LDSM.16.MT88.4 R24, [R206+0x13800] ;  /* 0x01380000ce18783b */ /* 0x000e6a0000004200 */
[C---:B---3--:R-:W-:Y:S03]  /*11050*/  HMMA.16816.F32.BF16 R52, R20.reuse, R152, R52 ;  /* 0x000000981434723c */ /* 0x048fe60000041834 */
[----:B------:R-:W-:Y:S03]  /*11060*/  LDSM.16.MT88.4 R32, [R208+0x15800] ;  /* 0x01580000d020783b */ /* 0x000fe60000004200 */
[C---:B------:R-:W-:Y:S05]  /*11070*/  HMMA.16816.F32.BF16 R56, R20.reuse, R154, R56 ;  /* 0x0000009a1438723c */ /* 0x040fea0000041838 */
[----:B------:R-:W-:Y:S01]  /*11080*/  MOV R152, R28 ;  /* 0x0000001c00987202 */ /* 0x000fe20000000f00 */
[C---:B------:R-:W-:Y:S05]  /*11090*/  HMMA.16816.F32.BF16 R60, R20.reuse, R12, R60 ;  /* 0x0000000c143c723c */ /* 0x040fea000004183c */
[----:B------:R-:W-:Y:S01]  /*110a0*/  MOV R153, R29 ;  /* 0x0000001d00997202 */ /* 0x000fe20000000f00 */
[C---:B------:R-:W-:Y:S01]  /*110b0*/  HMMA.16816.F32.BF16 R64, R20.reuse, R14, R64 ;  /* 0x0000000e1440723c */ /* 0x040fe20000041840 */
[----:B------:R-:W2:Y:S04]  /*110c0*/  LDSM.16.MT88.4 R28, [R210+0x15800] ;  /* 0x01580000d21c783b */ /* 0x000ea80000004200 */
[----:B------:R-:W-:Y:S01]  /*110d0*/  FADD.FTZ R181, R153, R181 ;  /* 0x000000b599b57221 */ /* 0x000fe20000010000 */
[C---:B----4-:R-:W-:Y:S03]  /*110e0*/  HMMA.16816.F32.BF16 R68, R20.reuse, R4, R68 ;  /* 0x000000041444723c */ /* 0x050fe60000041844 */
[----:B------:R-:W3:Y:S02]  /*110f0*/  LDSM.16.MT88.4 R12, [R207+0x15800] ;  /* 0x01580000cf0c783b */ /* 0x000ee40000004200 */
[----:B------:R-:W-:Y:S01]  /*11100*/  FADD.FTZ R181, R171, R181 ;  /* 0x000000b5abb57221 */ /* 0x000fe20000010000 */
[C---:B------:R-:W-:Y:S05]  /*11110*/  HMMA.16816.F32.BF16 R72, R20.reuse, R6, R72 ;  /* 0x000000061448723c */ /* 0x040fea0000041848 */
[----:B------:R-:W4:Y:S01]  /*11120*/  LDSM.16.MT88.4 R4, [R206+0x15800] ;  /* 0x01580000ce04783b */ /* 0x000f220000004200 */
[C---:B------:R-:W-:Y:S05]  /*11130*/  HMMA.16816.F32.BF16 R76, R20.reuse, R8, R76 ;  /* 0x00000008144c723c */ /* 0x040fea000004184c */
        /* <DEDUP_REMOVED lines=9> */
[C---:B--2---:R-:W-:Y:S05]  /*111d0*/  HMMA.16816.F32.BF16 R92, R20.reuse, R28, R92 ;  /* 0x0000001c145c723c */ /* 0x044fea000004185c */
[----:B------:R-:W-:Y:S01]  /*111e0*/  MOV R164, R2 ;  /* 0x0000000200a47202 */ /* 0x000fe20000000f00 */
[C---:B------:R-:W-:Y:S01]  /*111f0*/  HMMA.16816.F32.BF16 R96, R20.reuse, R30, R96 ;  /* 0x0000001e1460723c */ /* 0x040fe20000041860 */
[----:B------:R-:W2:Y:S05]  /*11200*/  LDSM.16.MT88.4 R28, [R207+0x17800] ;  /* 0x01780000cf1c783b */ /* 0x000eaa0000004200 */
[C---:B------:R-:W-:Y:S06]  /*11210*/  HMMA.16816.F32.BF16 R100, R20.reuse, R32, R100 ;  /* 0x000000201464723c */ /* 0x040fec0000041864 */
[C---:B------:R-:W-:Y:S01]  /*11220*/  HMMA.16816.F32.BF16 R104, R20.reuse, R34, R104 ;  /* 0x000000221468723c */ /* 0x040fe20000041868 */
[----:B------:R-:W2:Y:S05]  /*11230*/  LDSM.16.MT88.4 R32, [R206+0x17800] ;  /* 0x01780000ce20783b */ /* 0x000eaa0000004200 */
[C---:B---3--:R-:W-:Y:S06]  /*11240*/  HMMA.16816.F32.BF16 R108, R20.reuse, R12, R108 ;  /* 0x0000000c146c723c */ /* 0x048fec000004186c */
[C---:B------:R-:W-:Y:S05]  /*11250*/  HMMA.16816.F32.BF16 R112, R20.reuse, R14, R112 ;  /* 0x0000000e1470723c */ /* 0x040fea0000041870 */
[----:B------:R-:W-:Y:S01]  /*11260*/  MOV R13, R152 ;  /* 0x00000098000d7202 */ /* 0x000fe20000000f00 */
[C---:B----4-:R-:W-:Y:S05]  /*11270*/  HMMA.16816.F32.BF16 R116, R20.reuse, R4, R116 ;  /* 0x000000041474723c */ /* 0x050fea0000041874 */
[----:B------:R-:W-:Y:S01]  /*11280*/  FADD.FTZ R183, R13, R183 ;  /* 0x000000b70db77221 */ /* 0x000fe20000010000 */
[C---:B------:R-:W-:Y:S05]  /*11290*/  HMMA.16816.F32.BF16 R120, R20.reuse, R6, R120 ;  /* 0x000000061478723c */ /* 0x040fea0000041878 */
[----:B------:R-:W-:Y:S01]  /*112a0*/  FADD.FTZ R183, R180, R183 ;  /* 0x000000b7b4b77221 */ /* 0x000fe20000010000 */
[C---:B------:R-:W-:Y:S05]  /*112b0*/  HMMA.16816.F32.BF16 R124, R20.reuse, R8, R124 ;  /* 0x00000008147c723c */ /* 0x040fea000004187c */
[----:B------:R-:W-:Y:S01]  /*112c0*/  FADD.FTZ R183, R252, R183 ;  /* 0x000000b7fcb77221 */ /* 0x000fe20000010000 */
[C---:B------:R-:W-:Y:S05]  /*112d0*/  HMMA.16816.F32.BF16 R128, R20.reuse, R10, R128 ;  /* 0x0000000a1480723c */ /* 0x040fea0000041880 */
[----:B------:R-:W-:Y:S01]  /*112e0*/  FADD.FTZ R3, R184, R183 ;  /* 0x000000b7b8037221 */ /* 0x000fe20000010000 */
[C---:B-1----:R-:W-:Y:S04]  /*112f0*/  HMMA.16816.F32.BF16 R132, R20.reuse, R24, R132 ;  /* 0x000000181484723c */ /* 0x042fe80000041884 */
[----:B------:R1:W-:Y:S01]  /*11300*/  STL [R1+0x8], R3 ;  /* 0x0000080301007387 */ /* 0x0003e20000100800 */
[----:B------:R-:W-:Y:S01]  /*11310*/  FADD.FTZ R252, R182, R181 ;  /* 0x000000b5b6fc7221 */ /* 0x000fe20000010000 */
[C---:B------:R-:W-:Y:S06]  /*11320*/  HMMA.16816.F32.BF16 R136, R20.reuse, R26, R136 ;  /* 0x0000001a1488723c */ /* 0x040fec0000041888 */
[C---:B--2---:R-:W-:Y:S06]  /*11330*/  HMMA.16816.F32.BF16 R140, R20.reuse, R28, R140 ;  /* 0x0000001c148c723c */ /* 0x044fec000004188c */
[C---:B------:R-:W-:Y:S06]  /*11340*/  HMMA.16816.F32.BF16 R144, R20.reuse, R30, R144 ;  /* 0x0000001e1490723c */ /* 0x040fec0000041890 */
[C---:B------:R-:W-:Y:S05]  /*11350*/  HMMA.16816.F32.BF16 R152, R20.reuse, R32, R16 ;  /* 0x000000201498723c */ /* 0x040fea0000041810 */
[----:B-1----:R-:W-:Y:S01]  /*11360*/  MOV R3, R0 ;  /* 0x0000000000037202 */ /* 0x002fe20000000f00 */
[----:B------:R-:W-:Y:S01]  /*11370*/  HMMA.16816.F32.BF16 R148, R20, R34, R148 ;  /* 0x000000221494723c */ /* 0x000fe20000041894 */
[----:B------:R-:W-:Y:S11]  /*11380*/  @!UPT UIADD3 URZ, URZ, URZ, URZ ;  /* 0x0000003f3f3ff290 */ /* 0x000ff6000fffe03f */
[----:B------:R-:W-:Y:S01]  /*11390*/  @!UPT UIADD3 URZ, URZ, URZ, URZ ;  /* 0x0000003f3f3ff290 */ /* 0x000fe2000fffe03f */
[----:B------:R-:W-:Y:S11]  /*113a0*/  @P0 BRA `(.L_x_369) ;  /* 0xffffffbc00400947 */ /* 0x000ff6000383ffff */
.L_x_368:
[----:B------:R-:W2:Y:S01]  /*113b0*/  LDL.LU R5, [R1+0x8] ;  /* 0x0000080001057983 */ /* 0x000ea20000300800 */
[----:B------:R-:W-:Y:S01]  /*113c0*/  MOV R10, 0x3f800000 ;  /* 0x3f800000000a7802 */ /* 0x000fe20000000f00 */
[----:B------:R-:W-:Y:S01]  /*113d0*/  ULDC UR4, c[0x0][0x38c] ;  /* 0x0000e30000047ab9 */ /* 0x000fe20000000800 */
[----:B------:R-:W-:Y:S01]  /*113e0*/  MOV R11, 0x3f800000 ;  /* 0x3f800000000b7802 */ /* 0x000fe20000000f00 */
[----:B------:R-:W1:Y:S01]  /*113f0*/  SHFL.BFLY PT, R4, R252, 0x2, 0x1f ;  /* 0x0c401f00fc047f89 */ /* 0x000e6200000e0000 */
[----:B------:R-:W-:Y:S01]  /*11400*/  UMOV UR6, 0x400 ;  /* 0x0000040000067882 */ /* 0x000fe20000000000 */
[----:B------:R-:W-:Y:S01]  /*11410*/  MOV R14, 0x40 ;  /* 0x00000040000e7802 */ /* 0x000fe20000000f00 */
[----:B------:R-:W-:Y:S01]  /*11420*/  UISETP.NE.AND UP0, UPT, UR5, -0x1, UPT ;  /* 0xffffffff0500788c */ /* 0x000fe2000bf05270 */
[----:B-1----:R-:W-:Y:S02]  /*11430*/  FADD.FTZ R252, R4, R252 ;  /* 0x000000fc04fc7221 */ /* 0x002fe40000010000 */
[----:B------:R-:W1:Y:S01]  /*11440*/  S2R R4, SR_TID.X ;  /* 0x0000000000047919 */ /* 0x000e620000002100 */
[----:B--2---:R-:W2:Y:S02]  /*11450*/  SHFL.BFLY PT, R3, R5, 0x2, 0x1f ;  /* 0x0c401f0005037f89 */ /* 0x004ea400000e0000 */
[----:B--2---:R-:W-:-:S02]  /*11460*/  FADD.FTZ R3, R3, R5 ;  /* 0x0000000503037221 */ /* 0x004fc40000010000 */
[----:B------:R-:W2:Y:S04]  /*11470*/  SHFL.BFLY PT, R5, R252, 0x1, 0x1f ;  /* 0x0c201f00fc057f89 */ /* 0x000ea800000e0000 */
[----:B------:R-:W3:Y:S01]  /*11480*/  SHFL.BFLY PT, R6, R3, 0x1, 0x1f ;  /* 0x0c201f0003067f89 */ /* 0x000ee200000e0000 */
[----:B--2---:R-:W-:Y:S01]  /*11490*/  FADD.FTZ R5, R252, R5 ;  /* 0x00000005fc057221 */ /* 0x004fe20000010000 */
[----:B---3--:R-:W-:-:S04]  /*114a0*/  FADD.FTZ R6, R3, R6 ;  /* 0x0000000603067221 */ /* 0x008fc80000010000 */
[----:B------:R-:W-:Y:S02]  /*114b0*/  FSETP.NE.FTZ.AND P3, PT, R5, RZ, PT ;  /* 0x000000ff0500720b */ /* 0x000fe40003f75000 */
[----:B-1----:R-:W-:Y:S02]  /*114c0*/  SHF.R.S32.HI R3, RZ, 0x1f, R4 ;  /* 0x0000001fff037819 */ /* 0x002fe40000011404 */
[----:B------:R-:W-:Y:S02]  /*114d0*/  FSETP.NE.FTZ.AND P4, PT, R6, RZ, PT ;  /* 0x000000ff0600720b */ /* 0x000fe40003f95000 */
[----:B------:R-:W-:-:S04]  /*114e0*/  LEA.HI R9, R3, R4, RZ, 0x2 ;  /* 0x0000000403097211 */ /* 0x000fc800078f10ff */
[--C-:B------:R-:W-:Y:S02]  /*114f0*/  SHF.R.S32.HI R8, RZ, 0x2, R9.reuse ;  /* 0x00000002ff087819 */ /* 0x100fe40000011409 */
[----:B------:R-:W-:Y:S01]  /*11500*/  SHF.R.S32.HI R7, RZ, 0x1f, R9 ;  /* 0x0000001fff077819 */ /* 0x000fe20000011409 */
[----:B------:R-:W1:Y:S01]  /*11510*/  @P3 MUFU.RCP R11, R5 ;  /* 0x00000005000b3308 */ /* 0x000e620000001000 */
[----:B------:R-:W-:Y:S02]  /*11520*/  LOP3.LUT R9, R9, 0x3ffffffc, RZ, 0xc0, !PT ;  /* 0x3ffffffc09097812 */ /* 0x000fe400078ec0ff */
[----:B------:R-:W-:Y:S02]  /*11530*/  LEA.HI R7, R7, R8, RZ, 0x3 ;  /* 0x0000000807077211 */ /* 0x000fe400078f18ff */
[----:B------:R-:W-:Y:S02]  /*11540*/  IADD3 R9, -R9, R4, RZ ;  /* 0x0000000409097210 */ /* 0x000fe40007ffe1ff */
[----:B------:R-:W-:Y:S01]  /*11550*/  LOP3.LUT R7, R7, 0xfffffff8, RZ, 0xc0, !PT ;  /* 0xfffffff807077812 */ /* 0x000fe200078ec0ff */
[----:B------:R-:W2:Y:S03]  /*11560*/  @P4 MUFU.RCP R10, R6 ;  /* 0x00000006000a4308 */ /* 0x000ea60000001000 */
[----:B------:R-:W-:-:S02]  /*11570*/  IADD3 R7, R8, -R7, RZ ;  /* 0x8000000708077210 */ /* 0x000fc40007ffe0ff */
[----:B------:R-:W-:Y:S02]  /*11580*/  LEA.HI R8, R3, R4, RZ, 0x5 ;  /* 0x0000000403087211 */ /* 0x000fe400078f28ff */
[----:B------:R-:W-:Y:S01]  /*11590*/  SHF.L.U32 R13, R7, 0x6, RZ ;  /* 0x00000006070d7819 */ /* 0x000fe200000006ff */
[----:B-1----:R-:W-:Y:S01]  /*115a0*/  FMUL.FTZ R11, R11, UR4 ;  /* 0x000000040b0b7c20 */ /* 0x002fe20008410000 */
[----:B------:R-:W-:Y:S02]  /*115b0*/  R2P PR, R7, 0x6 ;  /* 0x0000000607007804 */ /* 0x000fe40000000000 */
[----:B------:R-:W-:Y:S01]  /*115c0*/  SHF.R.S32.HI R12, RZ, 0x5, R8 ;  /* 0x00000005ff0c7819 */ /* 0x000fe20000011408 */
[----:B------:R-:W-:Y:S01]  /*115d0*/  FMUL.FTZ R162, R11, R162 ;  /* 0x000000a20ba27220 */ /* 0x000fe20000410000 */
[----:B------:R-:W-:Y:S01]  /*115e0*/  LOP3.LUT R13, R13, 0x1c0, RZ, 0xc0, !PT ;  /* 0x000001c00d0d7812 */ /* 0x000fe200078ec0ff */
[----:B------:R-:W-:Y:S01]  /*115f0*/  FMUL.FTZ R163, R11, R163 ;  /* 0x000000a30ba37220 */ /* 0x000fe20000410000 */
[----:B------:R-:W-:Y:S01]  /*11600*/  LOP3.LUT R7, R7, 0x1, RZ, 0xc0, !PT ;  /* 0x0000000107077812 */ /* 0x000fe200078ec0ff */
[----:B--2---:R-:W-:Y:S01]  /*11610*/  FMUL.FTZ R10, R10, UR4 ;  /* 0x000000040a0a7c20 */ /* 0x004fe20008410000 */
[----:B------:R-:W1:Y:S01]  /*11620*/  S2UR UR4, SR_CgaCtaId ;  /* 0x00000000000479c3 */ /* 0x000e620000008800 */
[----:B------:R-:W-:Y:S01]  /*11630*/  LEA R9, R12, R9, 0x9 ;  /* 0x000000090c097211 */ /* 0x000fe200078e48ff */
[----:B------:R-:W-:Y:S01]  /*11640*/  FMUL.FTZ R158, R11, R158 ;  /* 0x0000009e0b9e7220 */ /* 0x000fe20000410000 */
[----:B------:R-:W-:Y:S01]  /*11650*/  LEA.HI R13, R13, R13, RZ, 0x1d ;  /* 0x0000000d0d0d7211 */ /* 0x000fe200078fe8ff */
[C---:B------:R-:W-:Y:S01]  /*11660*/  FMUL.FTZ R160, R10.reuse, R160 ;  /* 0x000000a00aa07220 */ /* 0x040fe20000410000 */
[----:B------:R-:W-:Y:S01]  /*11670*/  ISETP.NE.U32.AND P0, PT, R7, 0x1, PT ;  /* 0x000000010700780c */ /* 0x000fe20003f05070 */
[C---:B------:R-:W-:Y:S01]  /*11680*/  FMUL.FTZ R161, R10.reuse, R161 ;  /* 0x000000a10aa17220 */ /* 0x040fe20000410000 */
[----:B------:R-:W-:Y:S01]  /*11690*/  LEA R9, R9, R13, 0x1 ;  /* 0x0000000d09097211 */ /* 0x000fe200078e08ff */
[C---:B------:R-:W-:Y:S01]  /*116a0*/  FMUL.FTZ R156, R10.reuse, R156 ;  /* 0x0000009c0a9c7220 */ /* 0x040fe20000410000 */
[----:B------:R-:W-:Y:S01]  /*116b0*/  MOV R7, 0x20 ;  /* 0x0000002000077802 */ /* 0x000fe20000000f00 */
        /* <DEDUP_REMOVED lines=10> */
[----:B------:R-:W-:Y:S01]  /*11760*/  SEL R7, R7, 0xffffffe0, !P1 ;  /* 0xffffffe007077807 */ /* 0x000fe20004800000 */
[C---:B------:R-:W-:Y:S01]  /*11770*/  FMUL.FTZ R44, R10.reuse, R44 ;  /* 0x0000002c0a2c7220 */ /* 0x040fe20000410000 */
[C---:B------:R-:W-:Y:S01]  /*11780*/  FMUL.FTZ R45, R10.reuse, R45 ;  /* 0x0000002d0a2d7220 */ /* 0x040fe20000410000 */
[C---:B------:R-:W-:Y:S01]  /*11790*/  FMUL.FTZ R46, R11.reuse, R46 ;  /* 0x0000002e0b2e7220 */ /* 0x040fe20000410000 */
[----:B-1----:R-:W-:Y:S01]  /*117a0*/  ULEA UR4, UR4, UR6, 0x18 ;  /* 0x0000000604047291 */ /* 0x002fe2000f8ec03f */
[C---:B------:R-:W-:Y:S01]  /*117b0*/  FMUL.FTZ R47, R11.reuse, R47 ;  /* 0x0000002f0b2f7220 */ /* 0x040fe20000410000 */
[C---:B------:R-:W-:Y:S01]  /*117c0*/  FMUL.FTZ R48, R10.reuse, R48 ;  /* 0x000000300a307220 */ /* 0x040fe20000410000 */
[C---:B------:R-:W-:Y:S01]  /*117d0*/  FMUL.FTZ R49, R10.reuse, R49 ;  /* 0x000000310a317220 */ /* 0x040fe20000410000 */
[C---:B------:R-:W-:Y:S01]  /*117e0*/  FMUL.FTZ R50, R11.reuse, R50 ;  /* 0x000000320b327220 */ /* 0x040fe20000410000 */
[----:B------:R-:W-:Y:S01]  /*117f0*/  FMUL.FTZ R51, R11, R51 ;  /* 0x000000330b337220 */ /* 0x000fe20000410000 */
[----:B------:R-:W-:Y:S01]  /*11800*/  LEA R9, R9, UR4, 0x1 ;  /* 0x0000000409097c11 */ /* 0x000fe2000f8e08ff */
[C---:B------:R-:W-:Y:S01]  /*11810*/  FMUL.FTZ R52, R10.reuse, R52 ;  /* 0x000000340a347220 */ /* 0x040fe20000410000 */
[----:B------:R-:W-:Y:S01]  /*11820*/  F2FP.BF16.F32.PACK_AB R160, R161, R160 ;  /* 0x000000a0a1a0723e */ /* 0x000fe200000010ff */
[C---:B------:R-:W-:Y:S01]  /*11830*/  FMUL.FTZ R53, R10.reuse, R53 ;  /* 0x000000350a357220 */ /* 0x040fe20000410000 */
[----:B------:R-:W-:Y:S01]  /*11840*/  IADD3 R13, R9, -0x10, RZ ;  /* 0xfffffff0090d7810 */ /* 0x000fe20007ffe0ff */
[----:B------:R-:W-:Y:S01]  /*11850*/  FMUL.FTZ R54, R11, R54 ;  /* 0x000000360b367220 */ /* 0x000fe20000410000 */
[----:B------:R-:W-:Y:S01]  /*11860*/  @P0 IADD3 R13, R9, 0x10, RZ ;  /* 0x00000010090d0810 */ /* 0x000fe20007ffe0ff */
[----:B------:R-:W-:Y:S01]  /*11870*/  FMUL.FTZ R55, R11, R55 ;  /* 0x000000370b377220 */ /* 0x000fe20000410000 */
[----:B------:R-:W-:Y:S01]  /*11880*/  F2FP.BF16.F32.PACK_AB R162, R163, R162 ;  /* 0x000000a2a3a2723e */ /* 0x000fe200000010ff */
[----:B------:R-:W-:Y:S01]  /*11890*/  FMUL.FTZ R56, R10, R56 ;  /* 0x000000380a387220 */ /* 0x000fe20000410000 */
[----:B------:R-:W-:Y:S01]  /*118a0*/  SEL R14, R14, 0xffffffc0, !P2 ;  /* 0xffffffc00e0e7807 */ /* 0x000fe20005000000 */
[C---:B------:R-:W-:Y:S01]  /*118b0*/  FMUL.FTZ R57, R10.reuse, R57 ;  /* 0x000000390a397220 */ /* 0x040fe20000410000 */
[----:B------:R-:W-:Y:S01]  /*118c0*/  F2FP.BF16.F32.PACK_AB R156, R157, R156 ;  /* 0x0000009c9d9c723e */ /* 0x000fe200000010ff */
[----:B------:R-:W-:Y:S01]  /*118d0*/  FMUL.FTZ R58, R11, R58 ;  /* 0x0000003a0b3a7220 */ /* 0x000fe20000410000 */
[----:B------:R-:W-:Y:S01]  /*118e0*/  F2FP.BF16.F32.PACK_AB R158, R159, R158 ;  /* 0x0000009e9f9e723e */ /* 0x000fe200000010ff */
[----:B------:R-:W-:Y:S01]  /*118f0*/  FMUL.FTZ R59, R11, R59 ;  /* 0x0000003b0b3b7220 */ /* 0x000fe20000410000 */
[----:B------:R-:W-:Y:S01]  /*11900*/  F2FP.BF16.F32.PACK_AB R36, R37, R36 ;  /* 0x000000242524723e */ /* 0x000fe200000010ff */
[C---:B------:R-:W-:Y:S01]  /*11910*/  FMUL.FTZ R60, R10.reuse, R60 ;  /* 0x0000003c0a3c7220 */ /* 0x040fe20000410000 */
[----:B------:R-:W-:Y:S01]  /*11920*/  F2FP.BF16.F32.PACK_AB R38, R39, R38 ;  /* 0x000000262726723e */ /* 0x000fe200000010ff */
[C---:B------:R-:W-:Y:S01]  /*11930*/  FMUL.FTZ R61, R10.reuse, R61 ;  /* 0x0000003d0a3d7220 */ /* 0x040fe20000410000 */
[----:B------:R-:W-:Y:S01]  /*11940*/  IADD3 R15, R9, R7, RZ ;  /* 0x00000007090f7210 */ /* 0x000fe20007ffe0ff */
[C---:B------:R-:W-:Y:S01]  /*11950*/  FMUL.FTZ R62, R11.reuse, R62 ;  /* 0x0000003e0b3e7220 */ /* 0x040fe20000410000 */
        /* <DEDUP_REMOVED lines=16> */
[----:B------:R1:W-:Y:S01]  /*11a60*/  STS [R9], R160 ;  /* 0x000000a009007388 */ /* 0x0003e20000000800 */
[----:B------:R-:W-:Y:S01]  /*11a70*/  F2FP.BF16.F32.PACK_AB R50, R51, R50 ;  /* 0x000000323332723e */ /* 0x000fe200000010ff */
[----:B------:R-:W-:Y:S01]  /*11a80*/  FMUL.FTZ R72, R10, R72 ;  /* 0x000000480a487220 */ /* 0x000fe20000410000 */
[----:B------:R-:W-:Y:S01]  /*11a90*/  IADD3 R17, R14, R13, RZ ;  /* 0x0000000d0e117210 */ /* 0x000fe20007ffe0ff */
[----:B------:R1:W-:Y:S01]  /*11aa0*/  STS [R9+0x400], R162 ;  /* 0x000400a209007388 */ /* 0x0003e20000000800 */
[C---:B------:R-:W-:Y:S01]  /*11ab0*/  FMUL.FTZ R73, R10.reuse, R73 ;  /* 0x000000490a497220 */ /* 0x040fe20000410000 */
[C---:B------:R-:W-:Y:S01]  /*11ac0*/  FMUL.FTZ R74, R11.reuse, R74 ;  /* 0x0000004a0b4a7220 */ /* 0x040fe20000410000 */
[----:B------:R-:W-:Y:S01]  /*11ad0*/  FMUL.FTZ R75, R11, R75 ;  /* 0x0000004b0b4b7220 */ /* 0x000fe20000410000 */
[----:B------:R-:W-:Y:S01]  /*11ae0*/  F2FP.BF16.F32.PACK_AB R52, R53, R52 ;  /* 0x000000343534723e */ /* 0x000fe200000010ff */
[----:B------:R1:W-:Y:S01]  /*11af0*/  STS [R13], R156 ;  /* 0x0000009c0d007388 */ /* 0x0003e20000000800 */
[----:B------:R-:W-:Y:S01]  /*11b00*/  F2FP.BF16.F32.PACK_AB R54, R55, R54 ;  /* 0x000000363736723e */ /* 0x000fe200000010ff */
[C---:B------:R-:W-:Y:S01]  /*11b10*/  FMUL.FTZ R76, R10.reuse, R76 ;  /* 0x0000004c0a4c7220 */ /* 0x040fe20000410000 */
        /* <DEDUP_REMOVED lines=18> */
[C---:B------:R-:W-:Y:S01]  /*11c40*/  FMUL.FTZ R85, R10.reuse, R85 ;  /* 0x000000550a557220 */ /* 0x040fe20000410000 */
[----:B------:R1:W-:Y:S01]  /*11c50*/  STS [R7+0x400], R42 ;  /* 0x0004002a07007388 */ /* 0x0003e20000000800 */
        /* <DEDUP_REMOVED lines=35> */
[----:B------:R1:W-:Y:S01]  /*11e90*/  STS [R9+0x2000], R60 ;  /* 0x0020003c09007388 */ /* 0x0003e20000000800 */
        /* <DEDUP_REMOVED lines=28> */
[----:B------:R-:W-:Y:S01]  /*12060*/  F2FP.BF16.F32.PACK_AB R96, R97, R96 ;  /* 0x000000606160723e */ /* 0x000fe200000010ff */
[----:B------:R-:W-:Y:S01]  /*12070*/  @UP0 ULDC.64 UR6, c[0x0][0x298] ;  /* 0x0000a60000060ab9 */ /* 0x000fe20000000a00 */
[----:B------:R-:W-:Y:S01]  /*12080*/  F2FP.BF16.F32.PACK_AB R98, R99, R98 ;  /* 0x000000626362723e */ /* 0x000fe200000010ff */
[----:B------:R1:W-:Y:S01]  /*12090*/  STS [R16+0x2000], R76 ;  /* 0x0020004c10007388 */ /* 0x0003e20000000800 */
[----:B------:R-:W-:Y:S01]  /*120a0*/  F2FP.BF16.F32.PACK_AB R100, R101, R100 ;  /* 0x000000646564723e */ /* 0x000fe200000010ff */
[----:B------:R-:W-:Y:S01]  /*120b0*/  @UP0 UIMAD.WIDE.U32 UR12, UR5, UR6, URZ ;  /* 0x00000006050c02a5 */ /* 0x000fe2000f8e003f */
[----:B------:R-:W-:Y:S01]  /*120c0*/  F2FP.BF16.F32.PACK_AB R102, R103, R102 ;  /* 0x000000666766723e */ /* 0x000fe200000010ff */
[----:B------:R1:W-:Y:S01]  /*120d0*/  STS [R16+0x2400], R78 ;  /* 0x0024004e10007388 */ /* 0x0003e20000000800 */
[----:B------:R-:W-:Y:S01]  /*120e0*/  F2FP.BF16.F32.PACK_AB R104, R105, R104 ;  /* 0x000000686968723e */ /* 0x000fe200000010ff */
[C---:B------:R-:W-:Y:S01]  /*120f0*/  FMUL.FTZ R120, R10.reuse, R120 ;  /* 0x000000780a787220 */ /* 0x040fe20000410000 */
        /* <DEDUP_REMOVED lines=12> */
[----:B------:R-:W-:Y:S01]  /*121c0*/  PLOP3.LUT P0, PT, PT, PT, UP0, 0x80, 0x0 ;  /* 0x000000000000781c */ /* 0x000fe20003f0f008 */
[----:B------:R1:W-:Y:S01]  /*121d0*/  STS [R18+0x2400], R86 ;  /* 0x0024005612007388 */ /* 0x0003e20000000800 */
[C---:B------:R-:W-:Y:S01]  /*121e0*/  FMUL.FTZ R128, R10.reuse, R128 ;  /* 0x000000800a807220 */ /* 0x040fe20000410000 */
[C---:B------:R-:W-:Y:S01]  /*121f0*/  FMUL.FTZ R129, R10.reuse, R129 ;  /* 0x000000810a817220 */ /* 0x040fe20000410000 */
[C---:B------:R-:W-:Y:S01]  /*12200*/  FMUL.FTZ R132, R10.reuse, R132 ;  /* 0x000000840a847220 */ /* 0x040fe20000410000 */
        /* <DEDUP_REMOVED lines=39> */
[----:B------:R-:W-:Y:S01]  /*12480*/  FMUL.FTZ R10, R10, R149 ;  /* 0x000000950a0a7220 */ /* 0x000fe20000410000 */
[----:B------:R1:W-:Y:S01]  /*12490*/  STS [R16+0x4000], R108 ;  /* 0x0040006c10007388 */ /* 0x0003e20000000800 */
[----:B------:R-:W-:Y:S01]  /*124a0*/  FMUL.FTZ R11, R11, R151 ;  /* 0x000000970b0b7220 */ /* 0x000fe20000410000 */
[----:B------:R-:W-:Y:S01]  /*124b0*/  @UP0 UIMAD UR10, UR5, UR7, UR13 ;  /* 0x00000007050a02a4 */ /* 0x000fe2000f8e020d */
[----:B------:R-:W-:Y:S01]  /*124c0*/  F2FP.BF16.F32.PACK_AB R118, R119, R118 ;  /* 0x000000767776723e */ /* 0x000fe200000010ff */
[----:B------:R1:W-:Y:S01]  /*124d0*/  STS [R16+0x4400], R110 ;  /* 0x0044006e10007388 */ /* 0x0003e20000000800 */
[----:B------:R-:W-:-:S02]  /*124e0*/  F2FP.BF16.F32.PACK_AB R120, R121, R120 ;  /* 0x000000787978723e */ /* 0x000fc400000010ff */
[----:B------:R-:W-:Y:S01]  /*124f0*/  F2FP.BF16.F32.PACK_AB R122, R123, R122 ;  /* 0x0000007a7b7a723e */ /* 0x000fe200000010ff */
[----:B------:R1:W-:Y:S01]  /*12500*/  STS [R17+0x4000], R112 ;  /* 0x0040007011007388 */ /* 0x0003e20000000800 */
[----:B------:R-:W-:Y:S02]  /*12510*/  F2FP.BF16.F32.PACK_AB R124, R125, R124 ;  /* 0x0000007c7d7c723e */ /* 0x000fe400000010ff */
[----:B------:R-:W-:Y:S01]  /*12520*/  F2FP.BF16.F32.PACK_AB R126, R127, R126 ;  /* 0x0000007e7f7e723e */ /* 0x000fe200000010ff */
[----:B------:R1:W-:Y:S01]  /*12530*/  STS [R17+0x4400], R114 ;  /* 0x0044007211007388 */ /* 0x0003e20000000800 */
[----:B------:R-:W-:Y:S02]  /*12540*/  F2FP.BF16.F32.PACK_AB R128, R129, R128 ;  /* 0x000000808180723e */ /* 0x000fe400000010ff */
[----:B------:R-:W-:Y:S01]  /*12550*/  F2FP.BF16.F32.PACK_AB R130, R131, R130 ;  /* 0x000000828382723e */ /* 0x000fe200000010ff */
[----:B------:R1:W-:Y:S01]  /*12560*/  STS [R18+0x4000], R116 ;  /* 0x0040007412007388 */ /* 0x0003e20000000800 */
        /* <DEDUP_REMOVED lines=11> */
[----:B------:R-:W-:Y:S01]  /*12620*/  F2FP.BF16.F32.PACK_AB R150, R11, R150 ;  /* 0x000000960b96723e */ /* 0x000fe200000010ff */
[----:B------:R-:W-:Y:S06]  /*12630*/  @P0 BRA `(.L_x_372) ;  /* 0x00000000001c0947 */ /* 0x000fec0003800000 */
[----:B------:R-:W2:Y:S01]  /*12640*/  S2UR UR8, SR_CTAID.Y ;  /* 0x00000000000879c3 */ /* 0x000ea20000002600 */
[----:B------:R-:W-:Y:S01]  /*12650*/  ULDC.64 UR6, c[0x0][0x290] ;  /* 0x0000a40000067ab9 */ /* 0x000fe20000000a00 */
[----:B--2---:R-:W-:Y:S02]  /*12660*/  USHF.R.S32.HI UR4, URZ, 0x1f, UR8 ;  /* 0x0000001f3f047899 */ /* 0x004fe40008011408 */
[----:B------:R-:W-:Y:S02]  /*12670*/  UIMAD.WIDE.U32 UR12, UR8, UR6, URZ ;  /* 0x00000006080c72a5 */ /* 0x000fe4000f8e003f */
[----:B------:R-:W-:-:S04]  /*12680*/  UIMAD UR4, UR4, UR6, URZ ;  /* 0x00000006040472a4 */ /* 0x000fc8000f8e023f */
[----:B------:R-:W-:-:S04]  /*12690*/  UIMAD UR4, UR8, UR7, UR4 ;  /* 0x00000007080472a4 */ /* 0x000fc8000f8e0204 */
[----:B------:R-:W-:-:S12]  /*126a0*/  UIADD3 UR10, UR13, UR4, URZ ;  /* 0x000000040d0a7290 */ /* 0x000fd8000fffe03f */
.L_x_372:
[----:B------:R-:W-:Y:S01]  /*126b0*/  ULDC.U8 UR4, c[0x0][0x3d9] ;  /* 0x0000f64000047ab9 */ /* 0x000fe20000000000 */
[----:B------:R-:W2:Y:S01]  /*126c0*/  S2R R19, SR_TID.X ;  /* 0x0000000000137919 */ /* 0x000ea20000002100 */
[----:B------:R-:W-:Y:S01]  /*126d0*/  ISETP.NE.AND P0, PT, RZ, UR4, PT ;  /* 0x00000004ff007c0c */ /* 0x000fe2000bf05270 */
[----:B------:R-:W3:Y:S01]  /*126e0*/  S2UR UR6, SR_CTAID.X ;  /* 0x00000000000679c3 */ /* 0x000ee20000002500 */
[----:B------:R-:W-:Y:S01]  /*126f0*/  ULDC.U8 UR9, c[0x0][0x3d8] ;  /* 0x0000f60000097ab9 */ /* 0x000fe20000000000 */
[----:B------:R-:W-:Y:S01]  /*12700*/  STS [R18+0x4400], R118 ;  /* 0x0044007612007388 */ /* 0x000fe20000000800 */
[----:B------:R-:W-:Y:S02]  /*12710*/  ISETP.NE.AND P1, PT, RZ, UR9, PT ;  /* 0x00000009ff007c0c */ /* 0x000fe4000bf25270 */
[----:B------:R-:W-:Y:S01]  /*12720*/  LOP3.LUT R8, R8, 0xffffffe0, RZ, 0xc0, !PT ;  /* 0xffffffe008087812 */ /* 0x000fe200078ec0ff */
[----:B------:R-:W-:Y:S01]  /*12730*/  STS [R14+0x4000], R120 ;  /* 0x004000780e007388 */ /* 0x000fe20000000800 */
[----:B------:R-:W-:-:S03]  /*12740*/  ISETP.EQ.AND P1, PT, RZ, UR4, P1 ;  /* 0x00000004ff007c0c */ /* 0x000fc60008f22270 */
[----:B------:R-:W-:Y:S02]  /*12750*/  STS [R14+0x4400], R122 ;  /* 0x0044007a0e007388 */ /* 0x000fe40000000800 */
[----:B------:R-:W4:Y:S01]  /*12760*/  @P0 LDC.64 R10, c[0x0][0x2c0] ;  /* 0x0000b000ff0a0b82 */ /* 0x000f220000000a00 */
[----:B------:R-:W-:Y:S01]  /*12770*/  @P0 IMAD.MOV.U32 R21, RZ, RZ, 0x1 ;  /* 0x00000001ff150424 */ /* 0x000fe200078e00ff */
[----:B------:R-:W-:Y:S04]  /*12780*/  STS [R9+0x6000], R124 ;  /* 0x0060007c09007388 */ /* 0x000fe80000000800 */
[----:B------:R-:W-:Y:S02]  /*12790*/  STS [R9+0x6400], R126 ;  /* 0x0064007e09007388 */ /* 0x000fe40000000800 */
[----:B------:R-:W-:-:S02]  /*127a0*/  @!P1 PLOP3.LUT P5, PT, PT, PT, PT, 0x8, 0x0 ;  /* 0x000000000000981c */ /* 0x000fc40003fae170 */
[----:B------:R-:W-:Y:S01]  /*127b0*/  @!P1 CS2R R26, SRZ ;  /* 0x00000000001a9805 */ /* 0x000fe2000001ff00 */
[----:B------:R-:W-:Y:S01]  /*127c0*/  STS [R13+0x6000], R128 ;  /* 0x006000800d007388 */ /* 0x000fe20000000800 */
[----:B---3--:R-:W-:-:S03]  /*127d0*/  UIMAD UR4, UR6, -0x40, UR17 ;  /* 0xffffffc0060478a4 */ /* 0x008fc6000f8e0211 */
[----:B------:R1:W-:Y:S04]  /*127e0*/  STS [R13+0x6400], R130 ;  /* 0x006400820d007388 */ /* 0x0003e80000000800 */
[----:B------:R-:W-:Y:S04]  /*127f0*/  STS [R15+0x6000], R132 ;  /* 0x006000840f007388 */ /* 0x000fe80000000800 */
[----:B------:R2:W-:Y:S01]  /*12800*/  STS [R15+0x6400], R134 ;  /* 0x006400860f007388 */ /* 0x0005e20000000800 */
[----:B----4-:R-:W-:-:S03]  /*12810*/  @P0 IMAD R22, R11, R10, RZ ;  /* 0x0000000a0b160224 */ /* 0x010fc600078e02ff */
[----:B------:R-:W-:Y:S04]  /*12820*/  STS [R7+0x6000], R136 ;  /* 0x0060008807007388 */ /* 0x000fe80000000800 */
[----:B------:R-:W-:Y:S04]  /*12830*/  STS [R7+0x6400], R138 ;  /* 0x0064008a07007388 */ /* 0x000fe80000000800 */
[----:B------:R-:W-:Y:S04]  /*12840*/  STS [R16+0x6000], R140 ;  /* 0x0060008c10007388 */ /* 0x000fe80000000800 */
[----:B------:R3:W-:Y:S01]  /*12850*/  STS [R16+0x6400], R142 ;  /* 0x0064008e10007388 */ /* 0x0007e20000000800 */
[----:B-1----:R-:W1:Y:S03]  /*12860*/  @P0 LDC R13, c[0x0][0x2c0] ;  /* 0x0000b000ff0d0b82 */ /* 0x002e660000000800 */
[----:B------:R-:W-:Y:S04]  /*12870*/  STS [R17+0x6000], R144 ;  /* 0x0060009011007388 */ /* 0x000fe80000000800 */
[----:B------:R4:W-:Y:S01]  /*12880*/  STS [R17+0x6400], R146 ;  /* 0x0064009211007388 */ /* 0x0009e20000000800 */
[----:B--2---:R-:W-:-:S03]  /*12890*/  SHF.R.S32.HI R15, RZ, 0x1f, R19 ;  /* 0x0000001fff0f7819 */ /* 0x004fc60000011413 */
[----:B------:R-:W-:Y:S04]  /*128a0*/  STS [R18+0x6000], R152 ;  /* 0x0060009812007388 */ /* 0x000fe80000000800 */
[----:B------:R-:W-:Y:S04]  /*128b0*/  STS [R18+0x6400], R154 ;  /* 0x0064009a12007388 */ /* 0x000fe80000000800 */
[----:B------:R-:W-:Y:S04]  /*128c0*/  STS [R14+0x6000], R148 ;  /* 0x006000940e007388 */ /* 0x000fe80000000800 */
[----:B------:R2:W-:Y:S01]  /*128d0*/  STS [R14+0x6400], R150 ;  /* 0x006400960e007388 */ /* 0x0005e20000000800 */
[----:B---3--:R3:W1:Y:S01]  /*128e0*/  @P4 MUFU.LG2 R16, R6 ;  /* 0x0000000600104308 */ /* 0x0086620000000c00 */
[----:B------:R-:W1:Y:S01]  /*128f0*/  S2R R7, SR_CTAID.Y ;  /* 0x0000000000077919 */ /* 0x000e620000002600 */
[----:B------:R-:W1:Y:S01]  /*12900*/  S2R R24, SR_CTAID.Z ;  /* 0x0000000000187919 */ /* 0x000e620000002700 */
[----:B---3--:R-:W-:Y:S01]  /*12910*/  LEA.HI R6, R3, R4, RZ, 0x3 ;  /* 0x0000000403067211 */ /* 0x008fe200078f18ff */
[----:B------:R-:W-:Y:S01]  /*12920*/  IMAD.IADD R4, R4, 0x1, -R8 ;  /* 0x0000000104047824 */ /* 0x000fe200078e0a08 */
[----:B------:R-:W-:-:S02]  /*12930*/  LEA.HI R3, R15, R19, RZ, 0x5 ;  /* 0x000000130f037211 */ /* 0x000fc400078f28ff */
[----:B----4-:R-:W-:Y:S02]  /*12940*/  SHF.R.S32.HI R17, RZ, 0x3, R6 ;  /* 0x00000003ff117819 */ /* 0x010fe40000011406 */
[C---:B------:R-:W-:Y:S01]  /*12950*/  LEA.HI.SX32 R20, R6.reuse, 0x10, 0x1d ;  /* 0x0000001006147811 */ /* 0x040fe200078feaff */
[----:B--2---:R-:W2:Y:S01]  /*12960*/  @P4 LDC R14, c[0x0][0x2e8] ;  /* 0x0000ba00ff0e4b82 */ /* 0x004ea20000000800 */
[----:B------:R-:W-:Y:S01]  /*12970*/  LEA.HI.SX32 R18, R6, 0x20, 0x1d ;  /* 0x0000002006127811 */ /* 0x000fe200078feaff */
[----:B------:R-:W-:Y:S06]  /*12980*/  @!P1 BRA `(.L_x_373) ;  /* 0x0000000000209947 */ /* 0x000fec0003800000 */
[----:B------:R-:W3:Y:S01]  /*12990*/  S2UR UR7, SR_CTAID.Y ;  /* 0x00000000000779c3 */ /* 0x000ee20000002600 */
[----:B------:R-:W-:Y:S01]  /*129a0*/  ULDC UR8, c[0x0][0x2c4] ;  /* 0x0000b10000087ab9 */ /* 0x000fe20000000800 */
[----:B------:R-:W-:Y:S01]  /*129b0*/  PLOP3.LUT P5, PT, PT, PT, PT, 0x80, 0x0 ;  /* 0x000000000000781c */ /* 0x000fe20003faf070 */
[----:B---3--:R-:W-:-:S04]  /*129c0*/  UIMAD UR7, UR7, UR8, URZ ;  /* 0x00000008070772a4 */ /* 0x008fc8000f8e023f */
[----:B------:R-:W-:-:S04]  /*129d0*/  USEL UR7, UR7, UR5, !UP0 ;  /* 0x0000000507077287 */ /* 0x000fc8000c000000 */
[----:B------:R-:W-:Y:S02]  /*129e0*/  USHF.R.S32.HI UR5, URZ, 0x1f, UR7 ;  /* 0x0000001f3f057899 */ /* 0x000fe40008011407 */
[----:B------:R-:W-:-:S04]  /*129f0*/  IMAD.U32 R26, RZ, RZ, UR7 ;  /* 0x00000007ff1a7e24 */ /* 0x000fc8000f8e00ff */
[----:B------:R-:W-:Y:S02]  /*12a00*/  MOV R27, UR5 ;  /* 0x00000005001b7c02 */ /* 0x000fe40008000f00 */
.L_x_373:
[----:B------:R-:W-:Y:S05]  /*12a10*/  @P0 BRA `(.L_x_374) ;  /* 0x0000000000180947 */ /* 0x000fea0003800000 */
[----:B------:R-:W3:Y:S01]  /*12a20*/  LDC R22, c[0x0][0x2c4] ;  /* 0x0000b100ff167b82 */ /* 0x000ee20000000800 */
[----:B------:R-:W-:Y:S02]  /*12a30*/  ISETP.NE.AND P0, PT, RZ, UR9, PT ;  /* 0x00000009ff007c0c */ /* 0x000fe4000bf05270 */
[----:B-1----:R-:W-:-:S05]  /*12a40*/  MOV R13, 0x1 ;  /* 0x00000001000d7802 */ /* 0x002fca0000000f00 */
[----:B------:R-:W1:Y:S08]  /*12a50*/  LDC R21, c[0x0][0x270] ;  /* 0x00009c00ff157b82 */ /* 0x000e700000000800 */
[----:B---3--:R-:W1:Y:S02]  /*12a60*/  @P0 LDC R22, c[0x0][0x2e4] ;  /* 0x0000b900ff160b82 */ /* 0x008e640000000800 */
[----:B-1----:R-:W-:-:S07]  /*12a70*/  IMAD R21, R22, R21, RZ ;  /* 0x0000001516157224 */ /* 0x002fce00078e02ff */
.L_x_374:
[----:B------:R-:W-:Y:S01]  /*12a80*/  BAR.SYNC.DEFER_BLOCKING 0x0 ;  /* 0x0000000000007b1d */ /* 0x000fe20000010000 */
[----:B------:R-:W-:Y:S01]  /*12a90*/  LOP3.LUT R3, R3, 0xffffffe0, RZ, 0xc0, !PT ;  /* 0xffffffe003037812 */ /* 0x000fe200078ec0ff */
[----:B-1----:R-:W-:Y:S01]  /*12aa0*/  IMAD R21, R7, R21, RZ ;  /* 0x0000001507157224 */ /* 0x002fe200078e02ff */
[----:B------:R-:W-:Y:S01]  /*12ab0*/  ISETP.GE.AND P6, PT, R18, UR4, PT ;  /* 0x0000000412007c0c */ /* 0x000fe2000bfc6270 */
[----:B------:R-:W-:Y:S01]  /*12ac0*/  @P4 FMUL.FTZ R16, R16, 0.69314718246459960938 ;  /* 0x3f31721810104820 */ /* 0x000fe20000410000 */
[----:B------:R-:W-:Y:S01]  /*12ad0*/  ISETP.GE.AND P0, PT, R20, UR4, PT ;  /* 0x0000000414007c0c */ /* 0x000fe2000bf06270 */
[----:B------:R-:W-:Y:S02]  /*12ae0*/  IMAD.IADD R3, R19, 0x1, -R3 ;  /* 0x0000000113037824 */ /* 0x000fe400078e0a03 */
[----:B------:R-:W1:Y:S01]  /*12af0*/  @P3 LDC R18, c[0x0][0x2e8] ;  /* 0x0000ba00ff123b82 */ /* 0x000e620000000800 */
[----:B------:R3:W4:Y:S01]  /*12b00*/  @P3 MUFU.LG2 R20, R5 ;  /* 0x0000000500143308 */ /* 0x0007220000000c00 */
[----:B------:R-:W-:Y:S01]  /*12b10*/  ISETP.GE.AND P1, PT, R17, UR4, PT ;  /* 0x0000000411007c0c */ /* 0x000fe2000bf26270 */
[----:B------:R-:W-:Y:S01]  /*12b20*/  IMAD.MOV.U32 R7, RZ, RZ, 0x7f800000 ;  /* 0x7f800000ff077424 */ /* 0x000fe200078e00ff */
[----:B------:R-:W-:Y:S01]  /*12b30*/  SHF.R.S32.HI R17, RZ, 0x1f, R12 ;  /* 0x0000001fff117819 */ /* 0x000fe2000001140c */
[----:B--2---:R-:W-:Y:S01]  /*12b40*/  @P4 FFMA.FTZ R7, R2, R14, R16 ;  /* 0x0000000e02074223 */ /* 0x004fe20000010010 */
[----:B------:R-:W-:Y:S01]  /*12b50*/  LOP3.LUT P2, RZ, R4, 0x3, RZ, 0xc0, !PT ;  /* 0x0000000304ff7812 */ /* 0x000fe2000784c0ff */
[----:B------:R-:W-:Y:S01]  /*12b60*/  BSSY B0, `(.L_x_375) ;  /* 0x000002a000007945 */ /* 0x000fe20003800000 */
[----:B------:R-:W-:-:S02]  /*12b70*/  SEL R21, R21, RZ, !P5 ;  /* 0x000000ff15157207 */ /* 0x000fc40006800000 */
[----:B------:R-:W-:Y:S02]  /*12b80*/  LEA.HI R17, R17, R12, RZ, 0x2 ;  /* 0x0000000c11117211 */ /* 0x000fe400078f10ff */
[----:B------:R-:W-:Y:S01]  /*12b90*/  LEA.HI R15, R15, R19, RZ, 0x3 ;  /* 0x000000130f0f7211 */ /* 0x000fe200078f18ff */
[----:B------:R-:W-:Y:S01]  /*12ba0*/  IMAD R21, R24, R22, R21 ;  /* 0x0000001618157224 */ /* 0x000fe200078e0215 */
[----:B------:R-:W-:Y:S02]  /*12bb0*/  LOP3.LUT R17, R17, 0xffffffc, RZ, 0xc0, !PT ;  /* 0x0ffffffc11117812 */ /* 0x000fe400078ec0ff */
[----:B------:R-:W-:Y:S01]  /*12bc0*/  LOP3.LUT R2, R15, 0xfffffff8, RZ, 0xc0, !PT ;  /* 0xfffffff80f027812 */ /* 0x000fe200078ec0ff */
[----:B------:R2:W2:Y:S01]  /*12bd0*/  LDS.128 R8, [R217+0x1800] ;  /* 0x00180000d9087984 */ /* 0x0004a20000000c00 */
[----:B---3--:R-:W-:Y:S01]  /*12be0*/  SHF.R.S32.HI R5, RZ, 0x1f, R3 ;  /* 0x0000001fff057819 */ /* 0x008fe20000011403 */
[----:B------:R-:W-:Y:S02]  /*12bf0*/  IMAD.IADD R17, R12, 0x1, -R17 ;  /* 0x000000010c117824 */ /* 0x000fe400078e0a11 */
[----:B----4-:R-:W-:Y:S01]  /*12c00*/  @P3 FMUL.FTZ R20, R20, 0.69314718246459960938 ;  /* 0x3f31721814143820 */ /* 0x010fe20000410000 */
[----:B------:R-:W-:Y:S01]  /*12c10*/  IMAD.MOV.U32 R12, RZ, RZ, 0x7f800000 ;  /* 0x7f800000ff0c7424 */ /* 0x000fe200078e00ff */
[----:B------:R-:W-:Y:S01]  /*12c20*/  LEA.HI R5, R5, R3, RZ, 0x2 ;  /* 0x0000000305057211 */ /* 0x000fe200078f10ff */
[----:B------:R-:W-:-:S02]  /*12c30*/  IMAD R3, R13, UR6, RZ ;  /* 0x000000060d037c24 */ /* 0x000fc4000f8e02ff */
[----:B-1----:R-:W-:Y:S01]  /*12c40*/  @P3 FFMA.FTZ R12, R0, R18, R20 ;  /* 0x00000012000c3223 */ /* 0x002fe20000010014 */
[----:B------:R-:W-:Y:S01]  /*12c50*/  IMAD.IADD R19, R19, 0x1, -R2 ;  /* 0x0000000113137824 */ /* 0x000fe200078e0a02 */
[----:B------:R-:W-:Y:S01]  /*12c60*/  SHF.R.S32.HI R5, RZ, 0x2, R5 ;  /* 0x00000002ff057819 */ /* 0x000fe20000011405 */
[----:B------:R-:W-:-:S04]  /*12c70*/  IMAD.SHL.U32 R14, R3, 0x40, RZ ;  /* 0x00000040030e7824 */ /* 0x000fc800078e00ff */
[----:B------:R-:W-:Y:S01]  /*12c80*/  IMAD R17, R17, 0x10, R5 ;  /* 0x0000001011117824 */ /* 0x000fe200078e0205 */
[----:B------:R-:W-:Y:S02]  /*12c90*/  SHF.R.S32.HI R3, RZ, 0x1f, R14 ;  /* 0x0000001fff037819 */ /* 0x000fe4000001140e */
[--C-:B------:R-:W-:Y:S02]  /*12ca0*/  IADD3 R14, P5, P4, R14, R26, R21.reuse ;  /* 0x0000001a0e0e7210 */ /* 0x100fe40007cbe015 */
[----:B------:R-:W-:-:S04]  /*12cb0*/  SHF.R.S32.HI R21, RZ, 0x1f, R21 ;  /* 0x0000001fff157819 */ /* 0x000fc80000011415 */
        /* <DEDUP_REMOVED lines=20> */
.L_x_376:
[----:B------:R-:W-:Y:S05]  /*12e00*/  BSYNC B0 ;  /* 0x0000000000007941 */ /* 0x000fea0003800000 */
.L_x_375:
        /* <DEDUP_REMOVED lines=16> */
[----:B------:R-:W-:Y:S01]  /*12f10*/  IMAD.WIDE R2, R2, 0x40, R14 ;  /* 0x0000004002027825 */ /* 0x000fe200078e020e */
[----:B------:R1:W4:Y:S03]  /*12f20*/  LDS.128 R4, [R217+0x6000] ;  /* 0x00600000d9047984 */ /* 0x0003260000000c00 */
[----:B------:R-:W-:-:S02]  /*12f30*/  IMAD.WIDE.U32 R24, R24, UR6, R12 ;  /* 0x0000000618187c25 */ /* 0x000fc4000f8e000c */
        /* <DEDUP_REMOVED lines=19> */
[----:B-1----:R2:W-:Y:S04]  /*13070*/  @!P2 STG.E.128 desc[UR28][R32.64+0x100], R12 ;  /* 0x0001000c2000a986 */ /* 0x0025e8000c101d1c */
[----:B----4-:R2:W-:Y:S02]  /*13080*/  @!P1 STG.E.128 desc[UR28][R32.64+0x180], R4 ;  /* 0x0001800420009986 */ /* 0x0105e4000c101d1c */
.L_x_378:
[----:B------:R-:W-:Y:S05]  /*13090*/  BSYNC B0 ;  /* 0x0000000000007941 */ /* 0x000fea0003800000 */
.L_x_377:
[----:B--2---:R2:W2:Y:S01]  /*130a0*/  LDS.128 R20, [R217+0x800] ;  /* 0x00080000d9147984 */ /* 0x0044a20000000c00 */
[----:B------:R-:W-:Y:S03]  /*130b0*/  BSSY B0, `(.L_x_379) ;  /* 0x000001a000007945 */ /* 0x000fe60003800000 */
[----:B---3--:R3:W2:Y:S04]  /*130c0*/  LDS.128 R16, [R217+0x2800] ;  /* 0x00280000d9107984 */ /* 0x0086a80000000c00 */
[----:B-1----:R3:W1:Y:S04]  /*130d0*/  LDS.128 R12, [R217+0x4800] ;  /* 0x00480000d90c7984 */ /* 0x0026680000000c00 */
[----:B----4-:R3:W4:Y:S01]  /*130e0*/  LDS.128 R4, [R217+0x6800] ;  /* 0x00680000d9047984 */ /* 0x0107220000000c00 */
        /* <DEDUP_REMOVED lines=20> */
[----:B-1----:R2:W-:Y:S04]  /*13230*/  @!P1 STG.E.128 desc[UR28][R32.64+0x100], R12 ;  /* 0x0001000c20009986 */ /* 0x0025e8000c101d1c */
[----:B----4-:R2:W-:Y:S02]  /*13240*/  @!P0 STG.E.128 desc[UR28][R32.64+0x180], R4 ;  /* 0x0001800420008986 */ /* 0x0105e4000c101d1c */
.L_x_380:
[----:B------:R-:W-:Y:S05]  /*13250*/  BSYNC B0 ;  /* 0x0000000000007941 */ /* 0x000fea0003800000 */
.L_x_379:
[----:B--2---:R2:W2:Y:S01]  /*13260*/  LDS.128 R20, [R217+0x1000] ;  /* 0x00100000d9147984 */ /* 0x0044a20000000c00 */
[----:B------:R-:W-:Y:S03]  /*13270*/  BSSY B0, `(.L_x_381) ;  /* 0x000001a000007945 */ /* 0x000fe60003800000 */
[----:B------:R2:W2:Y:S04]  /*13280*/  LDS.128 R16, [R217+0x3000] ;  /* 0x00300000d9107984 */ /* 0x0004a80000000c00 */
[----:B-1----:R1:W1:Y:S04]  /*13290*/  LDS.128 R12, [R217+0x5000] ;  /* 0x00500000d90c7984 */ /* 0x0022680000000c00 */
[----:B----4-:R4:W1:Y:S01]  /*132a0*/  LDS.128 R4, [R217+0x7000] ;  /* 0x00700000d9047984 */ /* 0x0108620000000c00 */
        /* <DEDUP_REMOVED lines=21> */
[----:B------:R2:W-:Y:S02]  /*13400*/  @!P0 STG.E.128 desc[UR28][R32.64+0x180], R4 ;  /* 0x0001800420008986 */ /* 0x0005e4000c101d1c */
.L_x_382:
[----:B------:R-:W-:Y:S05]  /*13410*/  BSYNC B0 ;  /* 0x0000000000007941 */ /* 0x000fea0003800000 */
.L_x_381:
[----:B-12---:R1:W2:Y:S04]  /*13420*/  LDS.128 R12, [R217+0x3800] ;  /* 0x00380000d90c7984 */ /* 0x0062a80000000c00 */
[----:B------:R1:W1:Y:S04]  /*13430*/  LDS.128 R4, [R217+0x5800] ;  /* 0x00580000d9047984 */ /* 0x0002680000000c00 */
        /* <DEDUP_REMOVED lines=25> */
.L_x_333:
[----:B------:R-:W-:Y:S01]  /*135d0*/  UISETP.NE.AND UP3, UPT, UR5, -0x1, UPT ;  /* 0xffffffff0500788c */ /* 0x000fe2000bf65270 */
[----:B------:R-:W-:Y:S01]  /*135e0*/  LEA.HI R12, R12, R82, RZ, 0x3 ;  /* 0x000000520c0c7211 */ /* 0x000fe200078f18ff */
[----:B------:R-:W-:Y:S01]  /*135f0*/  ULDC.U8 UR9, c[0x0][0x3d9] ;  /* 0x0000f64000097ab9 */ /* 0x000fe20000000000 */
[----:B------:R-:W-:Y:S01]  /*13600*/  ULDC.U8 UR12, c[0x0][0x3d8] ;  /* 0x0000f600000c7ab9 */ /* 0x000fe20000000000 */
[----:B------:R-:W-:Y:S01]  /*13610*/  UISETP.NE.AND UP2, UPT, UR9, URZ, UPT ;  /* 0x0000003f0900728c */ /* 0x000fe2000bf45270 */
[----:B------:R-:W-:Y:S01]  /*13620*/  LOP3.LUT R7, R12, 0xfffffff8, RZ, 0xc0, !PT ;  /* 0xfffffff80c077812 */ /* 0x000fe200078ec0ff */
[----:B------:R-:W-:Y:S01]  /*13630*/  UISETP.NE.AND UP1, UPT, UR12, URZ, UPT ;  /* 0x0000003f0c00728c */ /* 0x000fe2000bf25270 */
[----:B------:R-:W-:Y:S01]  /*13640*/  SHF.R.S32.HI R16, RZ, 0x3, R12 ;  /* 0x00000003ff107819 */ /* 0x000fe2000001140c */
[----:B------:R-:W-:Y:S01]  /*13650*/  UISETP.NE.AND UP0, UPT, UR12, URZ, !UP2 ;  /* 0x0000003f0c00728c */ /* 0x000fe2000d705270 */
[----:B------:R-:W-:Y:S01]  /*13660*/  MOV R14, UR16 ;  /* 0x00000010000e7c02 */ /* 0x000fe20008000f00 */
[----:B------:R-:W-:Y:S01]  /*13670*/  UISETP.EQ.AND UP1, UPT, UR9, URZ, UP1 ;  /* 0x0000003f0900728c */ /* 0x000fe20008f22270 */
[----:B------:R-:W-:Y:S01]  /*13680*/  IMAD.IADD R7, R82, 0x1, -R7 ;  /* 0x0000000152077824 */ /* 0x000fe200078e0a07 */
[----:B------:R-:W-:Y:S01]  /*13690*/  @UP3 ULDC.64 UR10, c[0x0][0x298] ;  /* 0x0000a600000a3ab9 */ /* 0x000fe20000000a00 */
[----:B------:R-:W-:Y:S01]  /*136a0*/  USHF.R.S32.HI UR14, URZ, 0x1f, UR8 ;  /* 0x0000001f3f0e7899 */ /* 0x000fe20008011408 */
[--C-:B------:R-:W-:Y:S01]  /*136b0*/  SHF.R.S32.HI R17, RZ, 0x1f, R16.reuse ;  /* 0x0000001fff117819 */ /* 0x100fe20000011410 */
[----:B------:R-:W-:Y:S01]  /*136c0*/  @UP3 UIMAD.WIDE.U32 UR18, UR5, UR10, URZ ;  /* 0x0000000a051232a5 */ /* 0x000fe2000f8e003f */
[C---:B------:R-:W-:Y:S01]  /*136d0*/  ISETP.NE.AND P3, PT, R7.reuse, RZ, PT ;  /* 0x000000ff0700720c */ /* 0x040fe20003f65270 */
[----:B------:R-:W-:Y:S01]  /*136e0*/  @!UP2 ULDC UR9, c[0x0][0x2c4] ;  /* 0x0000b1000009aab9 */ /* 0x000fe20000000800 */
[----:B------:R-:W-:Y:S01]  /*136f0*/  @UP2 ULDC.64 UR6, c[0x0][0x2c0] ;  /* 0x0000b00000062ab9 */ /* 0x000fe20000000a00 */
[----:B------:R-:W-:Y:S01]  /*13700*/  @UP3 UIMAD UR20, UR5, UR11, UR19 ;  /* 0x0000000b051432a4 */ /* 0x000fe2000f8e0213 */
[----:B------:R-:W-:Y:S01]  /*13710*/  IMAD.SHL.U32 R7, R7, 0x8, RZ ;  /* 0x0000000807077824 */ /* 0x000fe200078e00ff */
[----:B------:R-:W-:Y:S01]  /*13720*/  @!UP3 USHF.R.S32.HI UR19, URZ, 0x1f, UR15 ;  /* 0x0000001f3f13b899 */ /* 0x000fe2000801140f */
[----:B------:R-:W-:Y:S01]  /*13730*/  BSSY B0, `(.L_x_383) ;  /* 0x0000041000007945 */ /* 0x000fe20003800000 */
[----:B------:R-:W-:Y:S01]  /*13740*/  @!UP3 ULDC.64 UR10, c[0x0][0x290] ;  /* 0x0000a400000abab9 */ /* 0x000fe20000000a00 */
[----:B------:R-:W-:Y:S01]  /*13750*/  @UP0 ULDC UR9, c[0x0][0x2e4] ;  /* 0x0000b90000090ab9 */ /* 0x000fe20000000800 */
[----:B------:R-:W-:Y:S01]  /*13760*/  @!UP3 UIMAD UR19, UR19, UR10, URZ ;  /* 0x0000000a1313b2a4 */ /* 0x000fe2000f8e023f */
[----:B------:R-:W-:Y:S01]  /*13770*/  IMAD.WIDE R14, R14, 0x40, R16 ;  /* 0x000000400e0e7825 */ /* 0x000fe200078e0210 */
[----:B------:R-:W-:Y:S01]  /*13780*/  UISETP.NE.OR UP0, UPT, UR5, -0x1, !UP1 ;  /* 0xffffffff0500788c */ /* 0x000fe2000cf05670 */
[C---:B------:R-:W-:Y:S01]  /*13790*/  IADD3 R6, R7.reuse, 0x40, RZ ;  /* 0x0000004007067810 */ /* 0x040fe20007ffe0ff */
[----:B------:R-:W-:Y:S01]  /*137a0*/  @!UP3 UIMAD.WIDE.U32 UR22, UR15, UR10, URZ ;  /* 0x0000000a0f16b2a5 */ /* 0x000fe2000f8e003f */
[C---:B------:R-:W-:Y:S01]  /*137b0*/  VIADD R5, R7.reuse, 0x80 ;  /* 0x0000008007057836 */ /* 0x040fe20000000000 */
[----:B------:R-:W-:Y:S01]  /*137c0*/  @!UP3 UIMAD UR11, UR15, UR11, UR19 ;  /* 0x0000000b0f0bb2a4 */ /* 0x000fe2000f8e0213 */
[----:B------:R-:W-:Y:S01]  /*137d0*/  VIADD R4, R7, 0xc0 ;  /* 0x000000c007047836 */ /* 0x000fe20000000000 */
[----:B------:R-:W-:Y:S01]  /*137e0*/  @UP2 UMOV UR10, 0x1 ;  /* 0x00000001000a2882 */ /* 0x000fe20000000000 */
[----:B------:R-:W-:-:S02]  /*137f0*/  @!UP2 UIMAD UR10, UR9, UR4, URZ ;  /* 0x00000004090aa2a4 */ /* 0x000fc4000f8e023f */
[----:B------:R-:W-:Y:S02]  /*13800*/  @UP2 UIMAD UR13, UR7, UR6, URZ ;  /* 0x00000006070d22a4 */ /* 0x000fe4000f8e023f */
[----:B------:R-:W-:Y:S01]  /*13810*/  UIADD3 UR17, -UR27, UR17, URZ ;  /* 0x000000111b117290 */ /* 0x000fe2000fffe13f */
[----:B------:R-:W-:Y:S01]  /*13820*/  ULDC.64 UR6, c[0x0][0x2a0] ;  /* 0x0000a80000067ab9 */ /* 0x000fe20000000a00 */
[----:B------:R-:W-:Y:S01]  /*13830*/  @!UP3 UIADD3 UR20, UR23, UR11, URZ ;  /* 0x0000000b1714b290 */ /* 0x000fe2000fffe03f */
[----:B------:R-:W-:Y:S01]  /*13840*/  IMAD.U32 R10, RZ, RZ, UR6 ;  /* 0x00000006ff0a7e24 */ /* 0x000fe2000f8e00ff */
[----:B------:R-:W-:Y:S02]  /*13850*/  UIMAD UR14, UR14, UR6, URZ ;  /* 0x000000060e0e72a4 */ /* 0x000fe4000f8e023f */
[----:B------:R-:W-:Y:S01]  /*13860*/  ISETP.GE.AND P1, PT, R16, UR17, PT ;  /* 0x0000001110007c0c */ /* 0x000fe2000bf26270 */
[----:B------:R-:W-:Y:S01]  /*13870*/  @!UP3 UMOV UR18, UR22 ;  /* 0x000000160012bc82 */ /* 0x000fe20008000000 */
[----:B------:R-:W-:Y:S01]  /*13880*/  UIMAD UR10, UR15, UR10, URZ ;  /* 0x0000000a0f0a72a4 */ /* 0x000fe2000f8e023f */
[C---:B------:R-:W-:Y:S01]  /*13890*/  IADD3 R2, P0, R7.reuse, UR18, RZ ;  /* 0x0000001207027c10 */ /* 0x040fe2000ff1e0ff */
[----:B------:R-:W-:Y:S01]  /*138a0*/  @UP1 ULDC UR6, c[0x0][0x2c4] ;  /* 0x0000b10000061ab9 */ /* 0x000fe20000000800 */
[----:B------:R-:W-:Y:S01]  /*138b0*/  @UP2 ULDC UR12, c[0x0][0x2c0] ;  /* 0x0000b000000c2ab9 */ /* 0x000fe20000000800 */
[----:B------:R-:W-:Y:S01]  /*138c0*/  @!UP0 UIMAD UR5, UR15, UR6, URZ ;  /* 0x000000060f0582a4 */ /* 0x000fe2000f8e023f */
[----:B------:R-:W-:Y:S01]  /*138d0*/  LEA.HI.X.SX32 R3, R7, UR20, 0x1, P0 ;  /* 0x0000001407037c11 */ /* 0x000fe200080f0eff */
[----:B------:R-:W-:Y:S01]  /*138e0*/  USEL UR10, UR10, URZ, !UP1 ;  /* 0x0000003f0a0a7287 */ /* 0x000fe2000c800000 */
[----:B------:R-:W-:Y:S01]  /*138f0*/  @!UP2 UMOV UR12, 0x1 ;  /* 0x00000001000ca882 */ /* 0x000fe20000000000 */
[----:B------:R-:W-:Y:S01]  /*13900*/  @!UP2 UMOV UR13, UR9 ;  /* 0x00000009000dac82 */ /* 0x000fe20008000000 */
[----:B------:R-:W-:Y:S01]  /*13910*/  UIMAD UR4, UR27, UR12, URZ ;  /* 0x0000000c1b0472a4 */ /* 0x000fe2000f8e023f */
[----:B------:R-:W-:Y:S01]  /*13920*/  IMAD.WIDE.U32 R10, R10, UR8, R2 ;  /* 0x000000080a0a7c25 */ /* 0x000fe2000f8e0002 */
[----:B------:R-:W-:Y:S01]  /*13930*/  UIMAD UR13, UR8, UR13, UR10 ;  /* 0x0000000d080d72a4 */ /* 0x000fe2000f8e020a */
[----:B------:R-:W-:Y:S01]  /*13940*/  @!UP1 UMOV UR24, URZ ;  /* 0x0000003f00189c82 */ /* 0x000fe20008000000 */
[----:B------:R-:W-:Y:S01]  /*13950*/  UIMAD UR7, UR8, UR7, UR14 ;  /* 0x00000007080772a4 */ /* 0x000fe2000f8e020e */
[C---:B------:R-:W-:Y:S01]  /*13960*/  VIADD R3, R16.reuse, 0x10 ;  /* 0x0000001010037836 */ /* 0x040fe20000000000 */
[----:B------:R-:W-:Y:S01]  /*13970*/  @!UP1 UMOV UR25, URZ ;  /* 0x0000003f00199c82 */ /* 0x000fe20008000000 */
[----:B------:R-:W-:Y:S01]  /*13980*/  @UP1 UMOV UR24, UR5 ;  /* 0x0000000500181c82 */ /* 0x000fe20008000000 */
[----:B------:R-:W-:Y:S01]  /*13990*/  @UP1 USHF.R.S32.HI UR25, URZ, 0x1f, UR5 ;  /* 0x0000001f3f191899 */ /* 0x000fe20008011405 */
[----:B------:R-:W-:Y:S01]  /*139a0*/  VIADD R2, R16, 0x20 ;  /* 0x0000002010027836 */ /* 0x000fe20000000000 */
[----:B------:R-:W-:Y:S01]  /*139b0*/  USHF.R.S32.HI UR6, URZ, 0x1f, UR4 ;  /* 0x0000001f3f067899 */ /* 0x000fe20008011404 */
[----:B------:R-:W-:Y:S01]  /*139c0*/  IADD3 R13, R11, UR7, RZ ;  /* 0x000000070b0d7c10 */ /* 0x000fe2000fffe0ff */
[----:B------:R-:W-:Y:S01]  /*139d0*/  USHF.R.S32.HI UR8, URZ, 0x1f, UR13 ;  /* 0x0000001f3f087899 */ /* 0x000fe2000801140d */
[----:B------:R-:W-:Y:S01]  /*139e0*/  ISETP.GE.AND P0, PT, R3, UR17, PT ;  /* 0x0000001103007c0c */ /* 0x000fe2000bf06270 */
        /* <DEDUP_REMOVED lines=21> */
.L_x_384:
[----:B------:R-:W-:Y:S05]  /*13b40*/  BSYNC B0 ;  /* 0x0000000000007941 */ /* 0x000fea0003800000 */
.L_x_383:
        /* <DEDUP_REMOVED lines=25> */
.L_x_386:
[----:B------:R-:W-:Y:S05]  /*13ce0*/  BSYNC B0 ;  /* 0x0000000000007941 */ /* 0x000fea0003800000 */
.L_x_385:
        /* <DEDUP_REMOVED lines=24> */
.L_x_388:
[----:B------:R-:W-:Y:S05]  /*13e70*/  BSYNC B0 ;  /* 0x0000000000007941 */ /* 0x000fea0003800000 */
.L_x_387:
        /* <DEDUP_REMOVED lines=26> */
.L_x_390:
[----:B------:R-:W-:Y:S05]  /*14020*/  BSYNC B0 ;  /* 0x0000000000007941 */ /* 0x000fea0003800000 */
.L_x_389:
        /* <DEDUP_REMOVED lines=10> */
.L_x_392:
[----:B------:R-:W-:Y:S05]  /*140d0*/  BSYNC B0 ;  /* 0x0000000000007941 */ /* 0x000fea0003800000 */
.L_x_391:
        /* <DEDUP_REMOVED lines=10> */
.L_x_394:
[----:B------:R-:W-:Y:S05]  /*14180*/  BSYNC B0 ;  /* 0x0000000000007941 */ /* 0x000fea0003800000 */
.L_x_393:
        /* <DEDUP_REMOVED lines=10> */
.L_x_396:
[----:B------:R-:W-:Y:S05]  /*14230*/  BSYNC B0 ;  /* 0x0000000000007941 */ /* 0x000fea0003800000 */
.L_x_395:
        /* <DEDUP_REMOVED lines=10> */
.L_x_397:
        /* <DEDUP_REMOVED lines=10> */
.L_x_1263:


//--------------------- .text._ZN5flash16flash_fwd_kernelI23Flash_fwd_kernel_traitsILi256ELi64ELi64ELi4ELb0ELb0EN7cutlass10bfloat16_tE19Flash_kernel_traitsILi256ELi64ELi64ELi4ES3_EELb1ELb1ELb0ELb0ELb0ELb1ELb0ELb0EEEvNS_16Flash_fwd_paramsE --------------------------
	.section	.text._ZN5flash16flash_fwd_kernelI23Flash_fwd_kernel_traitsILi256ELi64ELi64ELi4ELb0ELb0EN7cutlass10bfloat16_tE19Flash_kernel_traitsILi256ELi64ELi64ELi4ES3_EELb1ELb1ELb0ELb0ELb0ELb1ELb0ELb0EEEvNS_16Flash_fwd_paramsE,"ax",@progbits
	.align	128
        .global         _ZN5flash16flash_fwd_kernelI23Flash_fwd_kernel_traitsILi256ELi64ELi64ELi4ELb0ELb0EN7cutlass10bfloat16_tE19Flash_kernel_traitsILi256ELi64ELi64ELi4ES3_EELb1ELb1ELb0ELb0ELb0ELb1ELb0ELb0EEEvNS_16Flash_fwd_paramsE
        .type           _ZN5flash16flash_fwd_kernelI23Flash_fwd_kernel_traitsILi256ELi64ELi64ELi4ELb0ELb0EN7cutlass10bfloat16_tE19Flash_kernel_traitsILi256ELi64ELi64ELi4ES3_EELb1ELb1ELb0ELb0ELb0ELb1ELb0ELb0EEEvNS_16Flash_fwd_paramsE,@function
        .size           _ZN5flash16flash_fwd_kernelI23Flash_fwd_kernel_traitsILi256ELi64ELi64ELi4ELb0ELb0EN7cutlass10bfloat16_tE19Flash_kernel_traitsILi256ELi64ELi64ELi4ES3_EELb1ELb1ELb0ELb0ELb0ELb1ELb0ELb0EEEvNS_16Flash_fwd_paramsE,(.L_x_1264 - _ZN5flash16flash_fwd_kernelI23Flash_fwd_kernel_traitsILi256ELi64ELi64ELi4ELb0ELb0EN7cutlass10bfloat16_tE19Flash_kernel_traitsILi256ELi64ELi64ELi4ES3_EELb1ELb1ELb0ELb0ELb0ELb1ELb0ELb0EEEvNS_16Flash_fwd_paramsE)
        .other          _ZN5flash16flash_fwd_kernelI23Flash_fwd_kernel_traitsILi256ELi64ELi64ELi4ELb0ELb0EN7cutlass10bfloat16_tE19Flash_kernel_traitsILi256ELi64ELi64ELi4ES3_EELb1ELb1ELb0ELb0ELb0ELb1ELb0ELb0EEEvNS_16Flash_fwd_paramsE,@"STO_CUDA_ENTRY STV_DEFAULT"
_ZN5flash16flash_fwd_kernelI23Flash_fwd_kernel_traitsILi256ELi64ELi64ELi4ELb0ELb0EN7cutlass10bfloat16_tE19Flash_kernel_traitsILi256ELi64ELi64ELi4ES3_EELb1ELb1ELb0ELb0ELb0ELb1ELb0ELb0EEEvNS_16Flash_fwd_paramsE:
.text._ZN5flash16flash_fwd_kernelI23Flash_fwd_kernel_traitsILi256ELi64ELi64ELi4ELb0ELb0EN7cutlass10bfloat16_tE19Flash_kernel_traitsILi256ELi64ELi64ELi4ES3_EELb1ELb1ELb0ELb0ELb0ELb1ELb0ELb0EEEvNS_16Flash_fwd_paramsE:
[----:B------:R-:W-:Y:S08]  /*0000*/  LDC R1, c[0x0][0x28] ;  /* 0x00000a00ff017b82 */ /* 0x000ff00000000800 */
[----:B------:R-:W1:Y:S01]  /*0010*/  LDC R165, c[0x0][0x3a8] ;  /* 0x0000ea00ffa57b82 */ /* 0x000e620000000800 */
[----:B------:R-:W-:Y:S01]  /*0020*/  ULDC.U8 UR4, c[0x0][0x3b4] ;  /* 0x0000ed0000047ab9 */ /* 0x000fe20000000000 */
[----:B------:R-:W-:Y:S01]  /*0030*/  ULDC.64 UR30, c[0x0][0x3a0] ;  /* 0x0000e800001e7ab9 */ /* 0x000fe20000000a00 */
[----:B------:R-:W-:Y:S01]  /*0040*/  ISETP.NE.AND P2, PT, RZ, UR4, PT ;  /* 0x00000004ff007c0c */ /* 0x000fe2000bf45270 */
[----:B------:R-:W-:Y:S01]  /*0050*/  IMAD.U32 R6, RZ, RZ, UR30 ;  /* 0x0000001eff067e24 */ /* 0x000fe2000f8e00ff */
[----:B------:R-:W-:Y:S01]  /*0060*/  ULDC.64 UR28, c[0x0][0x208] ;  /* 0x00008200001c7ab9 */ /* 0x000fe20000000a00 */
[----:B------:R-:W-:-:S02]  /*0070*/  IMAD.U32 R7, RZ, RZ, UR31 ;  /* 0x0000001fff077e24 */ /* 0x000fc4000f8e00ff */
[----:B------:R-:W2:Y:S01]  /*0080*/  LDC R82, c[0x0][0x3ac] ;  /* 0x0000eb00ff527b82 */ /* 0x000ea20000000800 */
[----:B------:R-:W3:Y:S01]  /*0090*/  S2R R85, SR_TID.X ;  /* 0x0000000000557919 */ /* 0x000ee20000002100 */
[----:B------:R-:W-:-:S06]  /*00a0*/  ULDC.64 UR8, c[0x0][0x2f0] ;  /* 0x0000bc0000087ab9 */ /* 0x000fcc0000000a00 */
[----:B------:R-:W4:Y:S01]  /*00b0*/  @P2 LDG.E.64 R6, desc[UR28][R6.64] ;  /* 0x0000001c06062981 */ /* 0x000f22000c1e1b00 */
[----:B------:R-:W-:Y:S01]  /*00c0*/  S2UR UR23, SR_CTAID.X ;  /* 0x00000000001779c3 */ /* 0x000fe20000002500 */
[----:B-1----:R-:W-:-:S07]  /*00d0*/  @P2 IMAD.MOV.U32 R2, RZ, RZ, R165 ;  /* 0x000000ffff022224 */ /* 0x002fce00078e00a5 */
[----:B------:R-:W1:Y:S01]  /*00e0*/  S2UR UR15, SR_CTAID.Y ;  /* 0x00000000000f79c3 */ /* 0x000e620000002600 */
[----:B--2---:R-:W-:-:S07]  /*00f0*/  @P2 IMAD.MOV.U32 R3, RZ, RZ, R82 ;  /* 0x000000ffff032224 */ /* 0x004fce00078e0052 */
[----:B------:R-:W2:Y:S01]  /*0100*/  S2UR UR6, SR_CTAID.Z ;  /* 0x00000000000679c3 */ /* 0x000ea20000002700 */
[----:B------:R5:W4:Y:S01]  /*0110*/  @P2 LDG.E.64 R4, desc[UR28][R2.64] ;  /* 0x0000001c02042981 */ /* 0x000b22000c1e1b00 */
[----:B------:R-:W-:Y:S01]  /*0120*/  UISETP.NE.U32.AND UP2, UPT, UR8, URZ, UPT ;  /* 0x0000003f0800728c */ /* 0x000fe2000bf45070 */
[----:B------:R-:W-:-:S05]  /*0130*/  ULDC.U8 UR7, c[0x0][0x3c2] ;  /* 0x0000f08000077ab9 */ /* 0x000fca0000000000 */
[----:B------:R-:W4:Y:S01]  /*0140*/  @P2 LDC R0, c[0x0][0x3b0] ;  /* 0x0000ec00ff002b82 */ /* 0x000f220000000800 */
[----:B------:R-:W-:Y:S02]  /*0150*/  UISETP.NE.AND.EX UP2, UPT, UR9, URZ, UPT, UP2 ;  /* 0x0000003f0900728c */ /* 0x000fe4000bf45320 */
[----:B------:R-:W-:Y:S01]  /*0160*/  UISETP.NE.AND UP3, UPT, UR7, URZ, UPT ;  /* 0x0000003f0700728c */ /* 0x000fe2000bf65270 */
[----:B------:R-:W-:Y:S01]  /*0170*/  ULDC.64 UR8, c[0x0][0x2f0] ;  /* 0x0000bc0000087ab9 */ /* 0x000fe20000000a00 */
[----:B---3--:R-:W-:Y:S01]  /*0180*/  SHF.R.S32.HI R14, RZ, 0x1f, R85 ;  /* 0x0000001fff0e7819 */ /* 0x008fe20000011455 */
[----:B------:R-:W-:Y:S01]  /*0190*/  UMOV UR22, 0xffffffff ;  /* 0xffffffff00167882 */ /* 0x000fe20000000000 */
[----:B------:R-:W-:Y:S01]  /*01a0*/  PLOP3.LUT P0, PT, PT, PT, UP2, 0x80, 0x0 ;  /* 0x000000000000781c */ /* 0x000fe20003f0f028 */
[----:B-1----:R-:W-:Y:S02]  /*01b0*/  UIMAD.WIDE UR8, UR15, 0x4, UR8 ;  /* 0x000000040f0878a5 */ /* 0x002fe4000f8e0208 */
[----:B--2---:R-:W-:Y:S01]  /*01c0*/  ULOP3.LUT UR4, UR6, UR23, UR15, 0xfe, !UPT ;  /* 0x0000001706047292 */ /* 0x004fe2000f8efe0f */
[----:B------:R-:W-:-:S05]  /*01d0*/  ULDC UR7, c[0x0][0x270] ;  /* 0x00009c0000077ab9 */ /* 0x000fca0000000800 */
[----:B------:R-:W-:Y:S01]  /*01e0*/  LOP3.LUT P3, RZ, R85, UR4, RZ, 0xfc, !PT ;  /* 0x0000000455ff7c12 */ /* 0x000fe2000f86fcff */
[----:B------:R-:W-:Y:S02]  /*01f0*/  ULDC.64 UR4, c[0x0][0x300] ;  /* 0x0000c00000047ab9 */ /* 0x000fe40000000a00 */
[----:B------:R-:W-:-:S04]  /*0200*/  UISETP.NE.U32.AND UP1, UPT, UR4, URZ, UPT ;  /* 0x0000003f0400728c */ /* 0x000fc8000bf25070 */
[----:B------:R-:W-:-:S03]  /*0210*/  UISETP.NE.AND.EX UP1, UPT, UR5, URZ, UPT, UP1 ;  /* 0x0000003f0500728c */ /* 0x000fc6000bf25310 */
[----:B------:R-:W-:Y:S02]  /*0220*/  ULDC.64 UR4, c[0x0][0x2f8] ;  /* 0x0000be0000047ab9 */ /* 0x000fe40000000a00 */
[----:B------:R-:W-:Y:S01]  /*0230*/  UISETP.EQ.U32.AND UP0, UPT, UR4, URZ, UPT ;  /* 0x0000003f0400728c */ /* 0x000fe2000bf02070 */
[----:B-----5:R-:W1:Y:S03]  /*0240*/  @!P3 LDC.64 R2, c[0x0][0x3b8] ;  /* 0x0000ee00ff02bb82 */ /* 0x020e660000000a00 */
[----:B------:R-:W-:Y:S02]  /*0250*/  UISETP.EQ.OR.EX UP0, UPT, UR5, URZ, !UP3, UP0 ;  /* 0x0000003f0500728c */ /* 0x000fe4000df02700 */
[----:B------:R-:W-:Y:S02]  /*0260*/  @UP1 ULDC.64 UR10, c[0x0][0x300] ;  /* 0x0000c000000a1ab9 */ /* 0x000fe40000000a00 */
[----:B------:R-:W-:Y:S01]  /*0270*/  @UP1 UIMAD.WIDE UR10, UR15, 0x4, UR10 ;  /* 0x000000040f0a18a5 */ /* 0x000fe2000f8e020a */
[----:B----4-:R-:W-:-:S02]  /*0280*/  @P2 R2UR UR30, R6 ;  /* 0x00000000061e22ca */ /* 0x010fc400000e0000 */
[----:B------:R-:W-:-:S11]  /*0290*/  @P2 R2UR UR31, R7 ;  /* 0x00000000071f22ca */ /* 0x000fd600000e0000 */
[----:B------:R-:W-:Y:S02]  /*02a0*/  IMAD.U32 R6, RZ, RZ, UR30 ;  /* 0x0000001eff067e24 */ /* 0x000fe4000f8e00ff */
[----:B------:R-:W-:-:S05]  /*02b0*/  IMAD.U32 R7, RZ, RZ, UR31 ;  /* 0x0000001fff077e24 */ /* 0x000fca000f8e00ff */
[----:B-1----:R1:W-:Y:S01]  /*02c0*/  @!P3 STG.E.64 desc[UR28][R2.64], R6 ;  /* 0x000000060200b986 */ /* 0x0023e2000c101b1c */
[----:B------:R-:W-:Y:S01]  /*02d0*/  @P2 IADD3 R165, P1, R4, R0, RZ ;  /* 0x0000000004a52210 */ /* 0x000fe20007f3e0ff */
[----:B------:R-:W-:-:S04]  /*02e0*/  IMAD.U32 R4, RZ, RZ, UR8 ;  /* 0x00000008ff047e24 */ /* 0x000fc8000f8e00ff */
[----:B------:R-:W-:Y:S01]  /*02f0*/  @P2 IMAD.X R82, RZ, RZ, R5, P1 ;  /* 0x000000ffff522224 */ /* 0x000fe200008e0605 */
[----:B------:R-:W-:Y:S01]  /*0300*/  PLOP3.LUT P1, PT, PT, PT, UP1, 0x80, 0x0 ;  /* 0x000000000000781c */ /* 0x000fe20003f2f018 */
[----:B------:R-:W-:Y:S01]  /*0310*/  IMAD.U32 R5, RZ, RZ, UR9 ;  /* 0x00000009ff057e24 */ /* 0x000fe2000f8e00ff */
[----:B------:R-:W-:Y:S01]  /*0320*/  ULDC.64 UR8, c[0x0][0x2f8] ;  /* 0x0000be0000087ab9 */ /* 0x000fe20000000a00 */
[----:B------:R-:W-:Y:S01]  /*0330*/  PLOP3.LUT P2, PT, PT, PT, UP0, 0x80, 0x0 ;  /* 0x000000000000781c */ /* 0x000fe20003f4f008 */
[----:B------:R-:W-:Y:S01]  /*0340*/  UIMAD.WIDE UR8, UR15, 0x4, UR8 ;  /* 0x000000040f0878a5 */ /* 0x000fe2000f8e0208 */
[----:B-1----:R-:W-:Y:S02]  /*0350*/  @!P3 IMAD.MOV.U32 R6, RZ, RZ, R165 ;  /* 0x000000ffff06b224 */ /* 0x002fe400078e00a5 */
[----:B------:R-:W-:-:S05]  /*0360*/  @!P3 IMAD.MOV.U32 R7, RZ, RZ, R82 ;  /* 0x000000ffff07b224 */ /* 0x000fca00078e0052 */
[----:B------:R1:W-:Y:S02]  /*0370*/  @!P3 STG.E.64 desc[UR28][R2.64+0x8], R6 ;  /* 0x000008060200b986 */ /* 0x0003e4000c101b1c */
[----:B-1----:R-:W-:Y:S02]  /*0380*/  IMAD.U32 R2, RZ, RZ, UR10 ;  /* 0x0000000aff027e24 */ /* 0x002fe4000f8e00ff */
[----:B------:R-:W2:Y:S01]  /*0390*/  @P0 LDG.E R6, desc[UR28][R4.64] ;  /* 0x0000001c04060981 */ /* 0x000ea2000c1e1900 */
[----:B------:R-:W-:-:S03]  /*03a0*/  IMAD.U32 R3, RZ, RZ, UR11 ;  /* 0x0000000bff037e24 */ /* 0x000fc6000f8e00ff */
[----:B------:R-:W3:Y:S04]  /*03b0*/  @P0 LDG.E R5, desc[UR28][R4.64+0x4] ;  /* 0x0000041c04050981 */ /* 0x000ee8000c1e1900 */
[----:B------:R1:W4:Y:S02]  /*03c0*/  @P1 LDG.E R4, desc[UR28][R2.64] ;  /* 0x0000001c02041981 */ /* 0x000324000c1e1900 */
[----:B-1----:R-:W-:Y:S02]  /*03d0*/  IMAD.U32 R2, RZ, RZ, UR8 ;  /* 0x00000008ff027e24 */ /* 0x002fe4000f8e00ff */
[----:B------:R-:W-:-:S05]  /*03e0*/  IMAD.U32 R3, RZ, RZ, UR9 ;  /* 0x00000009ff037e24 */ /* 0x000fca000f8e00ff */
[----:B------:R-:W5:Y:S01]  /*03f0*/  @!P2 LDG.E R0, desc[UR28][R2.64] ;  /* 0x0000001c0200a981 */ /* 0x000f62000c1e1900 */
        /* <DEDUP_REMOVED lines=9> */
[----:B------:R-:W-:-:S10]  /*0490*/  USHF.L.U32 UR4, UR8, 0x5, URZ ;  /* 0x0000000508047899 */ /* 0x000fd4000800063f */
[----:B------:R-:W-:-:S07]  /*04a0*/  @UP2 UIADD3 UR24, UR24, -UR22, URZ ;  /* 0x8000001618182290 */ /* 0x000fce000fffe03f */
[----:B------:R-:W-:Y:S01]  /*04b0*/  @!UP2 ULDC UR24, c[0x0][0x2c4] ;  /* 0x0000b1000018aab9 */ /* 0x000fe20000000800 */
[----:B----4-:R-:W-:Y:S02]  /*04c0*/  @P1 R2UR UR17, R4 ;  /* 0x00000000041112ca */ /* 0x010fe400000e0000 */
        /* <DEDUP_REMOVED lines=14> */
.L_x_398:
[----:B------:R-:W-:-:S05]  /*05b0*/  ULDC UR8, c[0x0][0x2c8] ;  /* 0x0000b20000087ab9 */ /* 0x000fca0000000800 */
.L_x_399:
        /* <DEDUP_REMOVED lines=38> */
[-C--:B------:R-:W-:Y:S01]  /*0820*/  LEA.HI R8, R14, R85.reuse, RZ, 0x3 ;  /* 0x000000550e087211 */ /* 0x080fe200078f18ff */
[----:B------:R-:W-:Y:S01]  /*0830*/  UIADD3 UR21, -UR13, UR24, URZ ;  /* 0x000000180d157290 */ /* 0x000fe2000fffe13f */
[----:B------:R-:W-:Y:S01]  /*0840*/  IMAD.U32 R28, RZ, RZ, UR23 ;  /* 0x00000017ff1c7e24 */ /* 0x000fe2000f8e00ff */
[----:B------:R-:W-:Y:S01]  /*0850*/  UISETP.NE.AND UP0, UPT, UR22, -0x1, UPT ;  /* 0xffffffff1600788c */ /* 0x000fe2000bf05270 */
[----:B------:R-:W-:Y:S01]  /*0860*/  SHF.R.S32.HI R12, RZ, 0x3, R8 ;  /* 0x00000003ff0c7819 */ /* 0x000fe20000011408 */
[----:B------:R-:W-:Y:S01]  /*0870*/  USHF.R.S32.HI UR9, URZ, 0x1f, UR6 ;  /* 0x0000001f3f097899 */ /* 0x000fe20008011406 */
[----:B------:R-:W-:Y:S02]  /*0880*/  LOP3.LUT R8, R8, 0xfffffff8, RZ, 0xc0, !PT ;  /* 0xfffffff808087812 */ /* 0x000fe400078ec0ff */
[C---:B------:R-:W-:Y:S01]  /*0890*/  ISETP.GE.AND P0, PT, R12.reuse, UR21, PT ;  /* 0x000000150c007c0c */ /* 0x040fe2000bf06270 */
[----:B------:R-:W-:Y:S01]  /*08a0*/  IMAD.SHL.U32 R9, R12, 0x40, RZ ;  /* 0x000000400c097824 */ /* 0x000fe200078e00ff */
[----:B------:R-:W-:Y:S01]  /*08b0*/  SHF.R.S32.HI R13, RZ, 0x1f, R12 ;  /* 0x0000001fff0d7819 */ /* 0x000fe2000001140c */
[----:B------:R-:W-:Y:S01]  /*08c0*/  IMAD.IADD R8, R85, 0x1, -R8 ;  /* 0x0000000155087824 */ /* 0x000fe200078e0a08 */
[----:B------:R-:W-:Y:S01]  /*08d0*/  LEA.HI R11, R14, R85, RZ, 0x6 ;  /* 0x000000550e0b7211 */ /* 0x000fe200078f30ff */
[----:B------:R-:W-:Y:S01]  /*08e0*/  VIADD R15, R12, 0x10 ;  /* 0x000000100c0f7836 */ /* 0x000fe20000000000 */
[----:B------:R-:W-:Y:S01]  /*08f0*/  @UP0 ULDC.64 UR4, c[0x0][0x240] ;  /* 0x0000900000040ab9 */ /* 0x000fe20000000a00 */
[----:B------:R-:W-:Y:S01]  /*0900*/  @!UP0 USHF.R.S32.HI UR8, URZ, 0x1f, UR15 ;  /* 0x0000001f3f088899 */ /* 0x000fe2000801140f */
[----:B------:R-:W-:Y:S01]  /*0910*/  IMAD.SHL.U32 R16, R8, 0x8, RZ ;  /* 0x0000000808107824 */ /* 0x000fe200078e00ff */
[----:B------:R-:W-:Y:S01]  /*0920*/  @UP0 UIMAD.WIDE.U32 UR10, UR22, UR4, URZ ;  /* 0x00000004160a02a5 */ /* 0x000fe2000f8e003f */
[----:B------:R-:W-:Y:S01]  /*0930*/  LOP3.LUT R9, R9, 0x1c0, RZ, 0xc0, !PT ;  /* 0x000001c009097812 */ /* 0x000fe200078ec0ff */
[----:B------:R-:W-:Y:S01]  /*0940*/  IMAD.WIDE R28, R28, 0x40, R12 ;  /* 0x000000401c1c7825 */ /* 0x000fe200078e020c */
[----:B------:R-:W-:Y:S01]  /*0950*/  ISETP.GE.AND P3, PT, R15, UR21, PT ;  /* 0x000000150f007c0c */ /* 0x000fe2000bf66270 */
[----:B------:R-:W-:Y:S01]  /*0960*/  @UP0 UIMAD UR7, UR22, UR5, UR11 ;  /* 0x00000005160702a4 */ /* 0x000fe2000f8e020b */
[----:B-1----:R-:W-:Y:S01]  /*0970*/  IABS R2, R0 ;  /* 0x0000000000027213 */ /* 0x002fe20000000000 */
[----:B------:R-:W-:Y:S01]  /*0980*/  IMAD.SHL.U32 R11, R11, 0x8, RZ ;  /* 0x000000080b0b7824 */ /* 0x000fe200078e00ff */
[----:B------:R-:W-:Y:S01]  /*0990*/  @!UP0 ULDC.64 UR4, c[0x0][0x228] ;  /* 0x00008a0000048ab9 */ /* 0x000fe20000000a00 */
[----:B------:R-:W-:Y:S01]  /*09a0*/  SHF.R.S32.HI R17, RZ, 0x1f, R16 ;  /* 0x0000001fff117819 */ /* 0x000fe20000011410 */
[----:B------:R-:W1:Y:S01]  /*09b0*/  I2F.RP R6, R2 ;  /* 0x0000000200067306 */ /* 0x000e620000209400 */
[----:B------:R-:W-:Y:S01]  /*09c0*/  @!UP0 UIMAD UR8, UR8, UR4, URZ ;  /* 0x00000004080882a4 */ /* 0x000fe2000f8e023f */
[----:B------:R-:W-:Y:S01]  /*09d0*/  LOP3.LUT R5, R0, UR6, RZ, 0x3c, !PT ;  /* 0x0000000600057c12 */ /* 0x000fe2000f8e3cff */
[----:B------:R-:W-:Y:S01]  /*09e0*/  @!UP0 UIMAD.WIDE.U32 UR32, UR15, UR4, URZ ;  /* 0x000000040f2082a5 */ /* 0x000fe2000f8e003f */
[----:B--2---:R-:W-:Y:S01]  /*09f0*/  IABS R4, R4 ;  /* 0x0000000400047213 */ /* 0x004fe20000000000 */
[----:B------:R-:W-:-:S03]  /*0a00*/  @!UP0 UIMAD UR8, UR15, UR5, UR8 ;  /* 0x000000050f0882a4 */ /* 0x000fc6000f8e0208 */
[----:B------:R-:W-:Y:S01]  /*0a10*/  ULDC.64 UR4, c[0x0][0x258] ;  /* 0x0000960000047ab9 */ /* 0x000fe20000000a00 */
[----:B------:R-:W-:Y:S01]  /*0a20*/  @!UP0 UIADD3 UR7, UR33, UR8, URZ ;  /* 0x0000000821078290 */ /* 0x000fe2000fffe03f */
[----:B------:R-:W-:Y:S01]  /*0a30*/  IMAD.U32 R22, RZ, RZ, UR4 ;  /* 0x00000004ff167e24 */ /* 0x000fe2000f8e00ff */
[----:B------:R-:W-:Y:S01]  /*0a40*/  @!UP0 UMOV UR10, UR32 ;  /* 0x00000020000a8c82 */ /* 0x000fe20008000000 */
[----:B------:R-:W-:Y:S01]  /*0a50*/  UIMAD UR9, UR9, UR4, URZ ;  /* 0x00000004090972a4 */ /* 0x000fe2000f8e023f */
[----:B------:R-:W-:Y:S01]  /*0a60*/  IADD3 R18, P2, R16, UR10, RZ ;  /* 0x0000000a10127c10 */ /* 0x000fe2000ff5e0ff */
[----:B-1----:R-:W1:Y:S01]  /*0a70*/  MUFU.RCP R6, R6 ;  /* 0x0000000600067308 */ /* 0x002e620000001000 */
[----:B------:R-:W2:Y:S01]  /*0a80*/  S2UR UR4, SR_CgaCtaId ;  /* 0x00000000000479c3 */ /* 0x000ea20000008800 */
[----:B------:R-:W-:Y:S01]  /*0a90*/  UIMAD UR5, UR6, UR5, UR9 ;  /* 0x00000005060572a4 */ /* 0x000fe2000f8e0209 */
[----:B------:R-:W-:Y:S01]  /*0aa0*/  IADD3.X R19, R17, UR7, RZ, P2, !PT ;  /* 0x0000000711137c10 */ /* 0x000fe200097fe4ff */
[----:B------:R-:W-:Y:S01]  /*0ab0*/  UISETP.NE.AND UP0, UPT, UR18, -0x1, UPT ;  /* 0xffffffff1200788c */ /* 0x000fe2000bf05270 */
[----:B------:R-:W-:Y:S01]  /*0ac0*/  ISETP.GE.AND P2, PT, R5, RZ, PT ;  /* 0x000000ff0500720c */ /* 0x000fe20003f46270 */
[----:B------:R-:W-:Y:S01]  /*0ad0*/  IMAD.WIDE.U32 R22, R22, UR6, R18 ;  /* 0x0000000616167c25 */ /* 0x000fe2000f8e0012 */
[----:B------:R-:W-:-:S03]  /*0ae0*/  UMOV UR6, 0x400 ;  /* 0x0000040000067882 */ /* 0x000fc60000000000 */
[----:B------:R-:W-:Y:S01]  /*0af0*/  VIADD R27, R23, UR5 ;  /* 0x00000005171b7c36 */ /* 0x000fe20008000000 */
[----:B------:R-:W-:Y:S01]  /*0b00*/  UIADD3 UR5, UR27, -0x1, URZ ;  /* 0xffffffff1b057890 */ /* 0x000fe2000fffe03f */
[----:B------:R-:W-:-:S03]  /*0b10*/  @!P0 IMAD.MOV.U32 R26, RZ, RZ, R22 ;  /* 0x000000ffff1a8224 */ /* 0x000fc600078e0016 */
[----:B------:R-:W-:Y:S01]  /*0b20*/  @UP0 UIADD3 UR19, UR17, UR18, URZ ;  /* 0x0000001211130290 */ /* 0x000fe2000fffe03f */
[----:B------:R-:W-:Y:S01]  /*0b30*/  @!P3 IMAD.MOV.U32 R24, RZ, RZ, R22 ;  /* 0x000000ffff18b224 */ /* 0x000fe200078e0016 */
[----:B------:R-:W-:Y:S01]  /*0b40*/  UIMAD UR16, UR5, -0x40, UR14 ;  /* 0xffffffc0051078a4 */ /* 0x000fe2000f8e020e */
[----:B-1----:R-:W-:Y:S01]  /*0b50*/  VIADD R6, R6, 0xffffffe ;  /* 0x0ffffffe06067836 */ /* 0x002fe20000000000 */
[----:B------:R-:W-:Y:S01]  /*0b60*/  @UP0 UIADD3 UR18, UR17, UR18, URZ ;  /* 0x0000001211120290 */ /* 0x000fe2000fffe03f */
[----:B------:R-:W-:Y:S01]  /*0b70*/  @!P3 IMAD.MOV.U32 R25, RZ, RZ, R27 ;  /* 0x000000ffff19b224 */ /* 0x000fe200078e001b */
[----:B------:R-:W-:Y:S01]  /*0b80*/  @UP0 ULDC.64 UR8, c[0x0][0x248] ;  /* 0x0000920000080ab9 */ /* 0x000fe20000000a00 */
[----:B------:R-:W1:Y:S01]  /*0b90*/  F2I.FTZ.U32.TRUNC.NTZ R7, R6 ;  /* 0x0000000600077305 */ /* 0x000e62000021f000 */
[----:B------:R-:W-:Y:S01]  /*0ba0*/  ISETP.GE.AND P6, PT, R12, UR16, PT ;  /* 0x000000100c007c0c */ /* 0x000fe2000bfc6270 */
[----:B------:R-:W-:Y:S01]  /*0bb0*/  @UP0 UIMAD.WIDE.U32 UR32, UR19, UR8, URZ ;  /* 0x00000008132002a5 */ /* 0x000fe2000f8e003f */
[----:B------:R-:W-:Y:S01]  /*0bc0*/  ISETP.GE.AND P5, PT, R15, UR16, PT ;  /* 0x000000100f007c0c */ /* 0x000fe2000bfa6270 */
[----:B--2---:R-:W-:-:S02]  /*0bd0*/  ULEA UR4, UR4, UR6, 0x18 ;  /* 0x0000000604047291 */ /* 0x004fc4000f8ec03f */
[----:B------:R-:W-:Y:S01]  /*0be0*/  @UP0 UIMAD UR19, UR19, UR9, URZ ;  /* 0x00000009131302a4 */ /* 0x000fe2000f8e023f */
[----:B------:R-:W-:Y:S02]  /*0bf0*/  @UP0 ULDC.64 UR6, c[0x0][0x250] ;  /* 0x0000940000060ab9 */ /* 0x000fe40000000a00 */
[----:B------:R-:W-:Y:S01]  /*0c00*/  @UP0 UMOV UR26, UR32 ;  /* 0x00000020001a0c82 */ /* 0x000fe20008000000 */
[----:B------:R-:W-:Y:S02]  /*0c10*/  @UP0 UIMAD.WIDE.U32 UR10, UR18, UR6, URZ ;  /* 0x00000006120a02a5 */ /* 0x000fe4000f8e003f */
[----:B------:R-:W-:Y:S02]  /*0c20*/  @UP0 UIMAD UR18, UR18, UR7, URZ ;  /* 0x00000007121202a4 */ /* 0x000fe4000f8e023f */
[----:B------:R-:W-:Y:S01]  /*0c30*/  @UP0 UIADD3 UR19, UR33, UR19, URZ ;  /* 0x0000001321130290 */ /* 0x000fe2000fffe03f */
[----:B-1----:R-:W-:Y:S01]  /*0c40*/  IMAD.MOV R3, RZ, RZ, -R7 ;  /* 0x000000ffff037224 */ /* 0x002fe200078e0a07 */
[----:B------:R-:W-:Y:S01]  /*0c50*/  @UP0 UIADD3 UR18, UR11, UR18, URZ ;  /* 0x000000120b120290 */ /* 0x000fe2000fffe03f */
[----:B------:R-:W-:Y:S01]  /*0c60*/  IMAD.MOV.U32 R6, RZ, RZ, RZ ;  /* 0x000000ffff067224 */ /* 0x000fe200078e00ff */
[----:B------:R-:W-:Y:S01]  /*0c70*/  @UP0 UMOV UR20, UR10 ;  /* 0x0000000a00140c82 */ /* 0x000fe20008000000 */
[----:B------:R-:W-:-:S04]  /*0c80*/  IMAD R3, R3, R2, RZ ;  /* 0x0000000203037224 */ /* 0x000fc800078e02ff */
[----:B------:R-:W-:Y:S02]  /*0c90*/  IMAD.HI.U32 R3, R7, R3, R6 ;  /* 0x0000000307037227 */ /* 0x000fe400078e0006 */
[----:B------:R-:W1:Y:S04]  /*0ca0*/  @!P0 LDC.64 R6, c[0x0][0x240] ;  /* 0x00009000ff068b82 */ /* 0x000e680000000a00 */
[----:B------:R-:W-:-:S04]  /*0cb0*/  IMAD.HI.U32 R10, R3, R4, RZ ;  /* 0x00000004030a7227 */ /* 0x000fc800078e00ff */
[----:B------:R-:W-:-:S04]  /*0cc0*/  IMAD.MOV R3, RZ, RZ, -R10 ;  /* 0x000000ffff037224 */ /* 0x000fc800078e0a0a */
[C---:B------:R-:W-:Y:S01]  /*0cd0*/  IMAD R3, R2.reuse, R3, R4 ;  /* 0x0000000302037224 */ /* 0x040fe200078e0204 */
[----:B------:R-:W-:Y:S02]  /*0ce0*/  LOP3.LUT R4, R9, 0x38, R16, 0xf8, !PT ;  /* 0x0000003809047812 */ /* 0x000fe400078ef810 */
[----:B------:R-:W-:Y:S02]  /*0cf0*/  SHF.R.U32.HI R9, RZ, 0x3, R9 ;  /* 0x00000003ff097819 */ /* 0x000fe40000011609 */
[----:B------:R-:W-:Y:S02]  /*0d00*/  ISETP.GT.U32.AND P4, PT, R2, R3, PT ;  /* 0x000000030200720c */ /* 0x000fe40003f84070 */
[----:B------:R-:W-:-:S04]  /*0d10*/  LOP3.LUT R9, R4, R9, RZ, 0x3c, !PT ;  /* 0x0000000904097212 */ /* 0x000fc800078e3cff */
[----:B------:R-:W-:Y:S01]  /*0d20*/  LOP3.LUT R9, R9, 0xfffffe00, R11, 0xf8, !PT ;  /* 0xfffffe0009097812 */ /* 0x000fe200078ef80b */
[-C--:B-1----:R-:W-:Y:S02]  /*0d30*/  @!P0 IMAD R4, R29, R6.reuse, RZ ;  /* 0x000000061d048224 */ /* 0x082fe400078e02ff */
[----:B------:R-:W-:Y:S01]  /*0d40*/  @!P0 IMAD.WIDE.U32 R18, R28, R6, R26 ;  /* 0x000000061c128225 */ /* 0x000fe200078e001a */
[----:B------:R-:W-:-:S03]  /*0d50*/  LEA R235, R9, UR4, 0x1 ;  /* 0x0000000409eb7c11 */ /* 0x000fc6000f8e08ff */
[----:B------:R-:W-:Y:S02]  /*0d60*/  @!P4 IMAD.IADD R3, R3, 0x1, -R2 ;  /* 0x000000010303c824 */ /* 0x000fe400078e0a02 */
[----:B------:R-:W-:Y:S02]  /*0d70*/  @!P0 IMAD R7, R28, R7, R4 ;  /* 0x000000071c078224 */ /* 0x000fe400078e0204 */
[----:B------:R-:W1:Y:S01]  /*0d80*/  @!P3 LDC.64 R4, c[0x0][0x240] ;  /* 0x00009000ff04bb82 */ /* 0x000e620000000a00 */
[----:B------:R-:W-:Y:S01]  /*0d90*/  ISETP.GE.U32.AND P1, PT, R3, R2, PT ;  /* 0x000000020300720c */ /* 0x000fe20003f26070 */
[----:B------:R-:W-:Y:S01]  /*0da0*/  @!P4 VIADD R10, R10, 0x1 ;  /* 0x000000010a0ac836 */ /* 0x000fe20000000000 */
[----:B------:R-:W-:Y:S01]  /*0db0*/  ISETP.NE.AND P4, PT, R0, RZ, PT ;  /* 0x000000ff0000720c */ /* 0x000fe20003f85270 */
[----:B------:R-:W-:Y:S02]  /*0dc0*/  @!P0 IMAD.IADD R7, R19, 0x1, R7 ;  /* 0x0000000113078824 */ /* 0x000fe400078e0207 */
[----:B------:R-:W-:-:S02]  /*0dd0*/  VIADD R11, R12, 0x20 ;  /* 0x000000200c0b7836 */ /* 0x000fc40000000000 */
[----:B------:R-:W2:Y:S06]  /*0de0*/  @!P0 LDC.64 R2, c[0x0][0x210] ;  /* 0x00008400ff028b82 */ /* 0x000eac0000000a00 */
[----:B------:R-:W-:Y:S01]  /*0df0*/  @P1 VIADD R10, R10, 0x1 ;  /* 0x000000010a0a1836 */ /* 0x000fe20000000000 */
[----:B------:R-:W-:-:S03]  /*0e00*/  @!P3 IADD3 R6, P1, R28, 0x10, RZ ;  /* 0x000000101c06b810 */ /* 0x000fc60007f3e0ff */
[----:B------:R-:W-:Y:S01]  /*0e10*/  @!P2 IMAD.MOV R10, RZ, RZ, -R10 ;  /* 0x000000ffff0aa224 */ /* 0x000fe200078e0a0a */
[----:B------:R-:W-:Y:S01]  /*0e20*/  @!P4 LOP3.LUT R10, RZ, R0, RZ, 0x33, !PT ;  /* 0x00000000ff0ac212 */ /* 0x000fe200078e33ff */
[----:B------:R-:W-:Y:S02]  /*0e30*/  @!P3 IMAD.X R0, RZ, RZ, R29, P1 ;  /* 0x000000ffff00b224 */ /* 0x000fe400008e061d */
[----:B-1----:R-:W-:Y:S01]  /*0e40*/  @!P3 IMAD.WIDE.U32 R24, R6, R4, R24 ;  /* 0x000000040618b225 */ /* 0x002fe200078e0018 */
[----:B--2---:R-:W-:-:S04]  /*0e50*/  @!P0 LEA R20, P2, R18, R2, 0x1 ;  /* 0x0000000212148211 */ /* 0x004fc800078408ff */
[----:B------:R-:W-:Y:S01]  /*0e60*/  @!P0 LEA.HI.X R21, R18, R3, R7, 0x1, P2 ;  /* 0x0000000312158211 */ /* 0x000fe200010f0c07 */
[----:B------:R-:W-:Y:S01]  /*0e70*/  @!P3 IMAD R7, R0, R4, RZ ;  /* 0x000000040007b224 */ /* 0x000fe200078e02ff */
[----:B------:R-:W1:Y:S01]  /*0e80*/  @!P3 LDC.64 R2, c[0x0][0x210] ;  /* 0x00008400ff02bb82 */ /* 0x000e620000000a00 */
[----:B------:R-:W-:Y:S01]  /*0e90*/  VIADD R0, R12, 0x30 ;  /* 0x000000300c007836 */ /* 0x000fe20000000000 */
[----:B------:R-:W-:Y:S01]  /*0ea0*/  ISETP.GE.AND P2, PT, R11, UR21, PT ;  /* 0x000000150b007c0c */ /* 0x000fe2000bf46270 */
[----:B------:R-:W-:Y:S01]  /*0eb0*/  @!P3 IMAD R5, R6, R5, R7 ;  /* 0x000000050605b224 */ /* 0x000fe200078e0207 */
[----:B------:R-:W2:Y:S01]  /*0ec0*/  @!P6 S2R R18, SR_CgaCtaId ;  /* 0x000000000012e919 */ /* 0x000ea20000008800 */
[----:B------:R-:W-:Y:S02]  /*0ed0*/  @!P6 MOV R7, 0x400 ;  /* 0x000004000007e802 */ /* 0x000fe40000000f00 */
[----:B------:R-:W-:Y:S01]  /*0ee0*/  ISETP.GE.AND P1, PT, R0, UR21, PT ;  /* 0x0000001500007c0c */ /* 0x000fe2000bf26270 */
[----:B------:R-:W3:Y:S01]  /*0ef0*/  @!P3 S2R R6, SR_CgaCtaId ;  /* 0x000000000006b919 */ /* 0x000ee20000008800 */
[----:B------:R-:W-:Y:S01]  /*0f00*/  @!P3 IMAD.IADD R4, R25, 0x1, R5 ;  /* 0x000000011904b824 */ /* 0x000fe200078e0205 */
[----:B------:R-:W-:Y:S01]  /*0f10*/  @!PT LDS RZ, [RZ] ;  /* 0x00000000fffff984 */ /* 0x000fe20000000800 */
[----:B------:R-:W-:Y:S01]  /*0f20*/  @!PT LDS RZ, [RZ] ;  /* 0x00000000fffff984 */ /* 0x000fe20000000800 */
[----:B------:R-:W-:Y:S01]  /*0f30*/  @!PT LDS RZ, [RZ] ;  /* 0x00000000fffff984 */ /* 0x000fe20000000800 */
[----:B------:R-:W-:Y:S05]  /*0f40*/  @!P0 LDGSTS.E.BYPASS.LTC128B.128 [R235], desc[UR28][R20.64] ;  /* 0x0000000014eb8fae */ /* 0x000fea000b901d5c */
[----:B------:R-:W-:Y:S01]  /*0f50*/  @!P2 IADD3 R25, P4, R28, 0x20, RZ ;  /* 0x000000201c19a810 */ /* 0x000fe20007f9e0ff */
[----:B------:R-:W-:Y:S04]  /*0f60*/  @!P0 LDGSTS.E.BYPASS.LTC128B.128 [R235+0x2000], desc[UR28][R20.64+0x80] ;  /* 0x0200008014eb8fae */ /* 0x000fe8000b901d5c */
[----:B------:R-:W-:Y:S04]  /*0f70*/  @!P0 LDGSTS.E.BYPASS.LTC128B.128 [R235+0x4000], desc[UR28][R20.64+0x100] ;  /* 0x0400010014eb8fae */ /* 0x000fe8000b901d5c */
[----:B------:R4:W-:Y:S01]  /*0f80*/  @!P0 LDGSTS.E.BYPASS.LTC128B.128 [R235+0x6000], desc[UR28][R20.64+0x180] ;  /* 0x0600018014eb8fae */ /* 0x0009e2000b901d5c */
[C---:B-1----:R-:W-:Y:S01]  /*0f90*/  @!P3 LEA R30, P0, R24.reuse, R2, 0x1 ;  /* 0x00000002181eb211 */ /* 0x042fe200078008ff */
[----:B------:R-:W1:Y:S03]  /*0fa0*/  @!P1 S2R R19, SR_CgaCtaId ;  /* 0x0000000000139919 */ /* 0x000e660000008800 */
[----:B------:R-:W-:-:S02]  /*0fb0*/  @!P3 LEA.HI.X R31, R24, R3, R4, 0x1, P0 ;  /* 0x00000003181fb211 */ /* 0x000fc400000f0c04 */
[----:B------:R-:W1:Y:S01]  /*0fc0*/  @!P2 LDC.64 R2, c[0x0][0x240] ;  /* 0x00009000ff02ab82 */ /* 0x000e620000000a00 */
[----:B--2---:R-:W-:-:S07]  /*0fd0*/  @!P6 LEA R18, R18, R7, 0x18 ;  /* 0x000000071212e211 */ /* 0x004fce00078ec0ff */
[----:B------:R-:W2:Y:S01]  /*0fe0*/  @!P2 LDC.64 R4, c[0x0][0x210] ;  /* 0x00008400ff04ab82 */ /* 0x000ea20000000a00 */
[----:B----4-:R-:W-:Y:S01]  /*0ff0*/  @!P1 IADD3 R21, P0, R28, 0x30, RZ ;  /* 0x000000301c159810 */ /* 0x010fe20007f1e0ff */
[----:B------:R-:W4:Y:S01]  /*1000*/  @!P2 S2R R20, SR_CgaCtaId ;  /* 0x000000000014a919 */ /* 0x000f220000008800 */
[--C-:B------:R-:W-:Y:S01]  /*1010*/  @!P2 IMAD.X R28, RZ, RZ, R29.reuse, P4 ;  /* 0x000000ffff1ca224 */ /* 0x100fe200020e061d */
[----:B------:R-:W-:Y:S02]  /*1020*/  ISETP.GE.AND P4, PT, R15, UR16, PT ;  /* 0x000000100f007c0c */ /* 0x000fe4000bf86270 */
[----:B------:R-:W-:Y:S01]  /*1030*/  @!P1 IMAD.X R24, RZ, RZ, R29, P0 ;  /* 0x000000ffff189224 */ /* 0x000fe200000e061d */
[----:B------:R-:W-:Y:S02]  /*1040*/  PLOP3.LUT P0, PT, PT, PT, UP0, 0x80, 0x0 ;  /* 0x000000000000781c */ /* 0x000fe40003f0f008 */
[----:B------:R-:W-:-:S04]  /*1050*/  @!P3 MOV R15, 0x400 ;  /* 0x00000400000fb802 */ /* 0x000fc80000000f00 */
[----:B---3--:R-:W-:-:S07]  /*1060*/  @!P3 LEA R15, R6, R15, 0x18 ;  /* 0x0000000f060fb211 */ /* 0x008fce00078ec0ff */
[----:B------:R-:W-:Y:S05]  /*1070*/  @P0 BRA `(.L_x_401) ;  /* 0x0000000000340947 */ /* 0x000fea0003800000 */
        /* <DEDUP_REMOVED lines=13> */
.L_x_401:
[----:B------:R-:W-:Y:S05]  /*1150*/  @P0 BRA `(.L_x_402) ;  /* 0x0000000000340947 */ /* 0x000fea0003800000 */
        /* <DEDUP_REMOVED lines=13> */
.L_x_402:
[----:B------:R-:W-:Y:S01]  /*1230*/  IMAD R23, R13, UR8, RZ ;  /* 0x000000080d177c24 */ /* 0x000fe2000f8e02ff */
[----:B------:R-:W3:Y:S01]  /*1240*/  @!P1 LDC.64 R6, c[0x0][0x240] ;  /* 0x00009000ff069b82 */ /* 0x000ee20000000a00 */
[C---:B------:R-:W-:Y:S01]  /*1250*/  IMAD.WIDE.U32 R32, R12.reuse, UR8, R16 ;  /* 0x000000080c207c25 */ /* 0x040fe2000f8e0010 */
[----:B------:R-:W-:Y:S01]  /*1260*/  @!P1 MOV R26, 0x400 ;  /* 0x00000400001a9802 */ /* 0x000fe20000000f00 */
[----:B------:R-:W-:Y:S01]  /*1270*/  ULDC.64 UR10, c[0x0][0x260] ;  /* 0x00009800000a7ab9 */ /* 0x000fe20000000a00 */
[----:B------:R-:W-:Y:S01]  /*1280*/  @!P2 MOV R29, 0x400 ;  /* 0x00000400001da802 */ /* 0x000fe20000000f00 */
[----:B------:R-:W-:Y:S01]  /*1290*/  IMAD R23, R12, UR9, R23 ;  /* 0x000000090c177c24 */ /* 0x000fe2000f8e0217 */
[----:B------:R-:W-:Y:S01]  /*12a0*/  IADD3 R236, P0, R32, UR26, RZ ;  /* 0x0000001a20ec7c10 */ /* 0x000fe2000ff1e0ff */
[----:B-1----:R-:W-:Y:S01]  /*12b0*/  @!P2 IMAD R28, R28, R2, RZ ;  /* 0x000000021c1ca224 */ /* 0x002fe200078e02ff */
[----:B------:R-:W-:Y:S01]  /*12c0*/  @!P1 LEA R19, R19, R26, 0x18 ;  /* 0x0000001a13139211 */ /* 0x000fe200078ec0ff */
[----:B------:R-:W-:Y:S01]  /*12d0*/  @!P2 IMAD.MOV.U32 R32, RZ, RZ, R22 ;  /* 0x000000ffff20a224 */ /* 0x000fe200078e0016 */
[----:B------:R-:W-:Y:S01]  /*12e0*/  IADD3.X R237, R33, UR19, R23, P0, !PT ;  /* 0x0000001321ed7c10 */ /* 0x000fe200087fe417 */
[----:B------:R-:W-:Y:S01]  /*12f0*/  @!P2 IMAD.MOV.U32 R33, RZ, RZ, R27 ;  /* 0x000000ffff21a224 */ /* 0x000fe200078e001b */
[----:B----4-:R-:W-:Y:S01]  /*1300*/  @!P2 LEA R20, R20, R29, 0x18 ;  /* 0x0000001d1414a211 */ /* 0x010fe200078ec0ff */
[C---:B------:R-:W-:Y:S01]  /*1310*/  @!P2 IMAD R3, R25.reuse, R3, R28 ;  /* 0x000000031903a224 */ /* 0x040fe200078e021c */
[----:B------:R-:W-:Y:S01]  /*1320*/  USHF.L.U64.HI UR15, UR8, 0x6, UR9 ;  /* 0x00000006080f7899 */ /* 0x000fe20008010209 */
[----:B------:R-:W-:Y:S01]  /*1330*/  @!P2 IMAD.WIDE.U32 R32, R25, R2, R32 ;  /* 0x000000021920a225 */ /* 0x000fe200078e0020 */
[----:B------:R-:W-:Y:S01]  /*1340*/  USHF.L.U32 UR19, UR8, 0x6, URZ ;  /* 0x0000000608137899 */ /* 0x000fe2000800063f */
[----:B------:R-:W-:Y:S01]  /*1350*/  SHF.R.S32.HI R83, RZ, 0x5, R83 ;  /* 0x00000005ff537819 */ /* 0x000fe20000011453 */
[----:B------:R-:W-:Y:S01]  /*1360*/  USHF.R.S32.HI UR17, URZ, 0x1f, UR5 ;  /* 0x0000001f3f117899 */ /* 0x000fe20008011405 */
[----:B------:R-:W-:Y:S01]  /*1370*/  @!P3 IMAD R15, R9, 0x2, R15 ;  /* 0x00000002090fb824 */ /* 0x000fe200078e020f */
[C---:B--2---:R-:W-:Y:S01]  /*1380*/  @!P2 LEA R26, P0, R32.reuse, R4, 0x1 ;  /* 0x00000004201aa211 */ /* 0x044fe200078008ff */
[----:B------:R-:W-:Y:S01]  /*1390*/  @!P2 IMAD.IADD R23, R33, 0x1, R3 ;  /* 0x000000012117a824 */ /* 0x000fe200078e0203 */
[----:B------:R-:W-:Y:S01]  /*13a0*/  UIMAD.WIDE.U32 UR32, UR8, 0x20, URZ ;  /* 0x00000020082078a5 */ /* 0x000fe2000f8e003f */
[----:B------:R-:W1:Y:S01]  /*13b0*/  @!P1 LDC.64 R2, c[0x0][0x210] ;  /* 0x00008400ff029b82 */ /* 0x000e620000000a00 */
[----:B------:R-:W-:Y:S01]  /*13c0*/  @!PT LDS RZ, [RZ] ;  /* 0x00000000fffff984 */ /* 0x000fe20000000800 */
[----:B------:R-:W-:Y:S01]  /*13d0*/  @!PT LDS RZ, [RZ] ;  /* 0x00000000fffff984 */ /* 0x000fe20000000800 */
[----:B------:R-:W-:Y:S01]  /*13e0*/  @!PT LDS RZ, [RZ] ;  /* 0x00000000fffff984 */ /* 0x000fe20000000800 */
[----:B------:R-:W-:Y:S01]  /*13f0*/  @!P3 LDGSTS.E.BYPASS.LTC128B.128 [R15+0x800], desc[UR28][R30.64] ;  /* 0x008000001e0fbfae */ /* 0x000fe2000b901d5c */
[----:B------:R-:W-:Y:S01]  /*1400*/  @!P1 IMAD.MOV.U32 R29, RZ, RZ, R27 ;  /* 0x000000ffff1d9224 */ /* 0x000fe200078e001b */
[----:B------:R-:W-:Y:S01]  /*1410*/  @!P2 LEA.HI.X R27, R32, R5, R23, 0x1, P0 ;  /* 0x00000005201ba211 */ /* 0x000fe200000f0c17 */
[----:B------:R-:W-:Y:S01]  /*1420*/  @!P1 IMAD.MOV.U32 R28, RZ, RZ, R22 ;  /* 0x000000ffff1c9224 */ /* 0x000fe200078e0016 */
[----:B------:R-:W-:Y:S01]  /*1430*/  @!P3 LDGSTS.E.BYPASS.LTC128B.128 [R15+0x2800], desc[UR28][R30.64+0x80] ;  /* 0x028000801e0fbfae */ /* 0x000fe2000b901d5c */
[----:B---3--:R-:W-:Y:S01]  /*1440*/  @!P1 IMAD R24, R24, R6, RZ ;  /* 0x0000000618189224 */ /* 0x008fe200078e02ff */
[----:B------:R-:W-:Y:S01]  /*1450*/  SHF.R.S32.HI R242, RZ, 0x1f, R86 ;  /* 0x0000001ffff27819 */ /* 0x000fe20000011456 */
[----:B------:R-:W2:Y:S01]  /*1460*/  @!P6 LDC.64 R4, c[0x0][0x218] ;  /* 0x00008600ff04eb82 */ /* 0x000ea20000000a00 */
[----:B------:R-:W-:Y:S01]  /*1470*/  @!P3 LDGSTS.E.BYPASS.LTC128B.128 [R15+0x4800], desc[UR28][R30.64+0x100] ;  /* 0x048001001e0fbfae */ /* 0x000fe2000b901d5c */
[----:B------:R-:W-:Y:S01]  /*1480*/  IMAD.WIDE.U32 R236, R10, UR10, R236 ;  /* 0x0000000a0aec7c25 */ /* 0x000fe2000f8e00ec */
[----:B------:R-:W-:-:S02]  /*1490*/  LEA.HI R242, R242, R86, RZ, 0x2 ;  /* 0x00000056f2f27211 */ /* 0x000fc400078f10ff */
[----:B------:R3:W-:Y:S01]  /*14a0*/  @!P3 LDGSTS.E.BYPASS.LTC128B.128 [R15+0x6800], desc[UR28][R30.64+0x180] ;  /* 0x068001801e0fbfae */ /* 0x0007e2000b901d5c */
[C---:B------:R-:W-:Y:S01]  /*14b0*/  @!P1 IMAD R7, R21.reuse, R7, R24 ;  /* 0x0000000715079224 */ /* 0x040fe200078e0218 */
[----:B------:R-:W-:Y:S01]  /*14c0*/  SHF.R.S32.HI R242, RZ, 0x2, R242 ;  /* 0x00000002fff27819 */ /* 0x000fe200000114f2 */
[----:B------:R-:W-:-:S04]  /*14d0*/  @!P1 IMAD.WIDE.U32 R28, R21, R6, R28 ;  /* 0x00000006151c9225 */ /* 0x000fc800078e001c */
[----:B------:R-:W-:Y:S02]  /*14e0*/  IMAD.U32 R84, RZ, RZ, UR19 ;  /* 0x00000013ff547e24 */ /* 0x000fe4000f8e00ff */
[----:B------:R-:W-:Y:S02]  /*14f0*/  IMAD.MOV.U32 R240, RZ, RZ, R236 ;  /* 0x000000fffff07224 */ /* 0x000fe400078e00ec */
[----:B------:R-:W-:Y:S02]  /*1500*/  @!P2 IMAD R20, R9, 0x2, R20 ;  /* 0x000000020914a824 */ /* 0x000fe400078e0214 */
[----:B------:R-:W-:Y:S02]  /*1510*/  @!P1 IMAD.IADD R21, R29, 0x1, R7 ;  /* 0x000000011d159824 */ /* 0x000fe400078e0207 */
[C---:B------:R-:W-:Y:S01]  /*1520*/  @!P1 IMAD R19, R9.reuse, 0x2, R19 ;  /* 0x0000000209139824 */ /* 0x040fe200078e0213 */
[----:B------:R-:W-:Y:S01]  /*1530*/  @!P2 LDGSTS.E.BYPASS.LTC128B.128 [R20+0x1000], desc[UR28][R26.64] ;  /* 0x010000001a14afae */ /* 0x000fe2000b901d5c */
[----:B------:R-:W-:-:S02]  /*1540*/  @!P6 IMAD R18, R9, 0x2, R18 ;  /* 0x000000020912e824 */ /* 0x000fc400078e0212 */
[----:B------:R-:W-:Y:S01]  /*1550*/  IMAD.U32 R202, RZ, RZ, UR14 ;  /* 0x0000000effca7e24 */ /* 0x000fe2000f8e00ff */
[----:B------:R-:W-:Y:S04]  /*1560*/  @!P2 LDGSTS.E.BYPASS.LTC128B.128 [R20+0x3000], desc[UR28][R26.64+0x80] ;  /* 0x030000801a14afae */ /* 0x000fe8000b901d5c */
[----:B------:R-:W-:Y:S01]  /*1570*/  @!P2 LDGSTS.E.BYPASS.LTC128B.128 [R20+0x5000], desc[UR28][R26.64+0x100] ;  /* 0x050001001a14afae */ /* 0x000fe2000b901d5c */
[----:B---3--:R-:W-:-:S03]  /*1580*/  SHF.R.S32.HI R15, RZ, 0x1f, R10 ;  /* 0x0000001fff0f7819 */ /* 0x008fc6000001140a */
[----:B------:R3:W-:Y:S01]  /*1590*/  @!P2 LDGSTS.E.BYPASS.LTC128B.128 [R20+0x7000], desc[UR28][R26.64+0x180] ;  /* 0x070001801a14afae */ /* 0x0007e2000b901d5c */
[----:B------:R-:W-:Y:S01]  /*15a0*/  ISETP.GE.AND P2, PT, R11, UR16, PT ;  /* 0x000000100b007c0c */ /* 0x000fe2000bf46270 */
[----:B------:R-:W-:Y:S01]  /*15b0*/  IMAD R22, R15, UR10, RZ ;  /* 0x0000000a0f167c24 */ /* 0x000fe2000f8e02ff */
[----:B------:R-:W-:-:S03]  /*15c0*/  UIMAD UR10, UR15, UR5, URZ ;  /* 0x000000050f0a72a4 */ /* 0x000fc6000f8e023f */
[----:B------:R-:W-:Y:S01]  /*15d0*/  IMAD R22, R10, UR11, R22 ;  /* 0x0000000b0a167c24 */ /* 0x000fe2000f8e0216 */
[----:B------:R-:W-:Y:S02]  /*15e0*/  UIMAD UR10, UR17, UR19, UR10 ;  /* 0x00000013110a72a4 */ /* 0x000fe4000f8e020a */
[----:B------:R-:W-:Y:S01]  /*15f0*/  UIMAD UR17, UR17, UR6, URZ ;  /* 0x00000006111172a4 */ /* 0x000fe2000f8e023f */
[----:B------:R-:W-:Y:S01]  /*1600*/  IMAD.IADD R241, R237, 0x1, R22 ;  /* 0x00000001edf17824 */ /* 0x000fe200078e0216 */
[----:B-1----:R-:W-:Y:S02]  /*1610*/  @!P1 LEA R22, P3, R28, R2, 0x1 ;  /* 0x000000021c169211 */ /* 0x002fe400078608ff */
[----:B------:R-:W-:Y:S01]  /*1620*/  UIMAD UR17, UR5, UR7, UR17 ;  /* 0x00000007051172a4 */ /* 0x000fe2000f8e0211 */
[----:B------:R-:W-:Y:S01]  /*1630*/  IMAD.WIDE.U32 R6, R84, UR5, R240 ;  /* 0x0000000554067c25 */ /* 0x000fe2000f8e00f0 */
[----:B------:R-:W-:Y:S02]  /*1640*/  @!P1 LEA.HI.X R23, R28, R3, R21, 0x1, P3 ;  /* 0x000000031c179211 */ /* 0x000fe400018f0c15 */
[----:B------:R-:W1:Y:S01]  /*1650*/  @!P5 LDC.64 R2, c[0x0][0x218] ;  /* 0x00008600ff02db82 */ /* 0x000e620000000a00 */
[----:B------:R-:W-:Y:S01]  /*1660*/  VIADD R7, R7, UR10 ;  /* 0x0000000a07077c36 */ /* 0x000fe20008000000 */
[----:B--2---:R-:W-:Y:S01]  /*1670*/  @!P6 LEA R24, P0, R6, R4, 0x1 ;  /* 0x000000040618e211 */ /* 0x004fe200078008ff */
[----:B------:R-:W-:Y:S01]  /*1680*/  @!P1 LDGSTS.E.BYPASS.LTC128B.128 [R19+0x1800], desc[UR28][R22.64] ;  /* 0x0180000016139fae */ /* 0x000fe2000b901d5c */
[----:B------:R-:W-:Y:S01]  /*1690*/  ISETP.GE.AND P3, PT, R0, UR16, PT ;  /* 0x0000001000007c0c */ /* 0x000fe2000bf66270 */
[----:B------:R-:W-:Y:S01]  /*16a0*/  USHF.L.U32 UR10, UR9, 0x5, URZ ;  /* 0x00000005090a7899 */ /* 0x000fe2000800063f */
[----:B------:R-:W-:Y:S01]  /*16b0*/  @!P6 LEA.HI.X R25, R6, R5, R7, 0x1, P0 ;  /* 0x000000050619e211 */ /* 0x000fe200000f0c07 */
[----:B------:R-:W-:Y:S01]  /*16c0*/  @!P1 LDGSTS.E.BYPASS.LTC128B.128 [R19+0x3800], desc[UR28][R22.64+0x80] ;  /* 0x0380008016139fae */ /* 0x000fe2000b901d5c */
[----:B------:R-:W-:Y:S01]  /*16d0*/  ISETP.GE.AND P0, PT, R0, UR16, PT ;  /* 0x0000001000007c0c */ /* 0x000fe2000bf06270 */
[----:B------:R-:W-:-:S02]  /*16e0*/  IMAD.U32 R5, RZ, RZ, UR8 ;  /* 0x00000008ff057e24 */ /* 0x000fc4000f8e00ff */
[----:B------:R-:W-:Y:S01]  /*16f0*/  @!P1 LDGSTS.E.BYPASS.LTC128B.128 [R19+0x5800], desc[UR28][R22.64+0x100] ;  /* 0x0580010016139fae */ /* 0x000fe2000b901d5c */
[----:B---3--:R-:W-:-:S03]  /*1700*/  IMAD.WIDE.U32 R26, R12, UR6, R16 ;  /* 0x000000060c1a7c25 */ /* 0x008fc6000f8e0010 */
[----:B------:R2:W-:Y:S01]  /*1710*/  @!P1 LDGSTS.E.BYPASS.LTC128B.128 [R19+0x7800], desc[UR28][R22.64+0x180] ;  /* 0x0780018016139fae */ /* 0x0005e2000b901d5c */
[----:B------:R-:W-:Y:S01]  /*1720*/  ISETP.GE.AND P1, PT, R11, UR16, PT ;  /* 0x000000100b007c0c */ /* 0x000fe2000bf26270 */
[----:B------:R-:W-:Y:S01]  /*1730*/  IMAD.U32 R17, RZ, RZ, UR10 ;  /* 0x0000000aff117e24 */ /* 0x000fe2000f8e00ff */
[----:B------:R-:W-:Y:S01]  /*1740*/  ULDC.64 UR10, c[0x0][0x268] ;  /* 0x00009a00000a7ab9 */ /* 0x000fe20000000a00 */
[----:B------:R-:W3:Y:S01]  /*1750*/  @!P5 S2R R4, SR_CgaCtaId ;  /* 0x000000000004d919 */ /* 0x000ee20000008800 */
[----:B------:R-:W-:Y:S01]  /*1760*/  IMAD R15, R15, UR10, RZ ;  /* 0x0000000a0f0f7c24 */ /* 0x000fe2000f8e02ff */
[----:B------:R-:W-:Y:S01]  /*1770*/  VOTEU.ALL UP0, P0 ;  /* 0x00000000003f7886 */ /* 0x000fe20000000000 */
[----:B------:R-:W-:Y:S02]  /*1780*/  @!P6 LDGSTS.E.BYPASS.LTC128B.128 [R18+0x8000], desc[UR28][R24.64] ;  /* 0x080000001812efae */ /* 0x000fe4000b901d5c */
[----:B------:R-:W-:Y:S02]  /*1790*/  IMAD R15, R10, UR11, R15 ;  /* 0x0000000b0a0f7c24 */ /* 0x000fe4000f8e020f */
[----:B------:R-:W-:Y:S04]  /*17a0*/  @!P6 LDGSTS.E.BYPASS.LTC128B.128 [R18+0xa000], desc[UR28][R24.64+0x80] ;  /* 0x0a0000801812efae */ /* 0x000fe8000b901d5c */
[----:B------:R-:W-:Y:S04]  /*17b0*/  @!P6 LDGSTS.E.BYPASS.LTC128B.128 [R18+0xc000], desc[UR28][R24.64+0x100] ;  /* 0x0c0001001812efae */ /* 0x000fe8000b901d5c */
[----:B------:R4:W-:Y:S01]  /*17c0*/  @!P6 LDGSTS.E.BYPASS.LTC128B.128 [R18+0xe000], desc[UR28][R24.64+0x180] ;  /* 0x0e0001801812efae */ /* 0x0009e2000b901d5c */
[----:B------:R-:W-:Y:S01]  /*17d0*/  @!P5 LEA R5, P6, R5, R6, 0x4 ;  /* 0x000000060505d211 */ /* 0x000fe200078c20ff */
[----:B------:R-:W5:Y:S01]  /*17e0*/  @!P2 S2R R20, SR_CgaCtaId ;  /* 0x000000000014a919 */ /* 0x000f620000008800 */
[----:B--2---:R-:W-:Y:S01]  /*17f0*/  IMAD.U32 R22, RZ, RZ, UR8 ;  /* 0x00000008ff167e24 */ /* 0x004fe2000f8e00ff */
[----:B------:R-:W2:Y:S01]  /*1800*/  @!P0 S2R R19, SR_CgaCtaId ;  /* 0x0000000000138919 */ /* 0x000ea20000008800 */
[----:B----4-:R-:W-:Y:S01]  /*1810*/  LEA.HI R18, R14, R85, RZ, 0x4 ;  /* 0x000000550e127211 */ /* 0x010fe200078f20ff */
[----:B------:R-:W-:-:S03]  /*1820*/  IMAD.U32 R14, RZ, RZ, UR9 ;  /* 0x00000009ff0e7e24 */ /* 0x000fc6000f8e00ff */
[----:B------:R-:W-:Y:S02]  /*1830*/  SHF.R.S32.HI R11, RZ, 0x4, R18 ;  /* 0x00000004ff0b7819 */ /* 0x000fe40000011412 */
[----:B------:R-:W-:Y:S02]  /*1840*/  @!P5 LEA.HI.X R14, R22, R7, R14, 0x4, P6 ;  /* 0x00000007160ed211 */ /* 0x000fe400030f240e */
[C---:B------:R-:W-:Y:S02]  /*1850*/  LEA.HI R21, R18.reuse, R11, RZ, 0x1 ;  /* 0x0000000b12157211 */ /* 0x040fe400078f08ff */
[----:B------:R-:W-:Y:S02]  /*1860*/  LOP3.LUT R18, R18, 0xfffffff0, RZ, 0xc0, !PT ;  /* 0xfffffff012127812 */ /* 0x000fe400078ec0ff */
[----:B------:R-:W-:Y:S02]  /*1870*/  LOP3.LUT R21, R21, 0xfffffffe, RZ, 0xc0, !PT ;  /* 0xfffffffe15157812 */ /* 0x000fe400078ec0ff */
[----:B-1----:R-:W-:Y:S01]  /*1880*/  @!P5 LEA R24, P6, R5, R2, 0x1 ;  /* 0x000000020518d211 */ /* 0x002fe200078c08ff */
[----:B------:R-:W-:Y:S01]  /*1890*/  IMAD.IADD R0, R85, 0x1, -R18 ;  /* 0x0000000155007824 */ /* 0x000fe200078e0a12 */
[----:B------:R-:W-:Y:S01]  /*18a0*/  @!P5 MOV R18, 0x400 ;  /* 0x000004000012d802 */ /* 0x000fe20000000f00 */
[----:B------:R-:W-:Y:S01]  /*18b0*/  IMAD.IADD R11, R11, 0x1, -R21 ;  /* 0x000000010b0b7824 */ /* 0x000fe200078e0a15 */
[----:B------:R-:W-:-:S02]  /*18c0*/  @!P5 LEA.HI.X R25, R5, R3, R14, 0x1, P6 ;  /* 0x000000030519d211 */ /* 0x000fc400030f0c0e */
[----:B------:R-:W-:Y:S02]  /*18d0*/  SHF.R.S32.HI R2, RZ, 0x1f, R0 ;  /* 0x0000001fff027819 */ /* 0x000fe40000011400 */
[----:B------:R-:W-:Y:S02]  /*18e0*/  @!P2 IADD3 R21, P6, R6, UR32, RZ ;  /* 0x000000200615ac10 */ /* 0x000fe4000ffde0ff */
[----:B------:R-:W-:Y:S01]  /*18f0*/  LEA.HI R14, R2, R0, RZ, 0x3 ;  /* 0x00000000020e7211 */ /* 0x000fe200078f18ff */
[----:B------:R-:W-:Y:S01]  /*1900*/  IMAD R2, R13, UR6, RZ ;  /* 0x000000060d027c24 */ /* 0x000fe2000f8e02ff */
[----:B---3--:R-:W-:Y:S02]  /*1910*/  @!P5 LEA R18, R4, R18, 0x18 ;  /* 0x000000120412d211 */ /* 0x008fe400078ec0ff */
[----:B------:R-:W-:Y:S01]  /*1920*/  @!P2 MOV R3, 0x400 ;  /* 0x000004000003a802 */ /* 0x000fe20000000f00 */
[----:B------:R-:W-:Y:S01]  /*1930*/  IMAD R2, R12, UR7, R2 ;  /* 0x000000070c027c24 */ /* 0x000fe2000f8e0202 */
[----:B------:R-:W-:Y:S01]  /*1940*/  @!P2 IADD3.X R17, R7, UR33, R17, P6, !PT ;  /* 0x000000210711ac10 */ /* 0x000fe2000b7fe411 */
[----:B------:R-:W1:Y:S01]  /*1950*/  @!P2 LDC.64 R4, c[0x0][0x218] ;  /* 0x00008600ff04ab82 */ /* 0x000e620000000a00 */
[----:B------:R-:W-:Y:S01]  /*1960*/  IADD3 R200, P6, R26, UR20, RZ ;  /* 0x000000141ac87c10 */ /* 0x000fe2000ffde0ff */
[----:B------:R-:W-:Y:S01]  /*1970*/  @!P5 IMAD R18, R9, 0x2, R18 ;  /* 0x000000020912d824 */ /* 0x000fe200078e0212 */
[----:B-----5:R-:W-:Y:S01]  /*1980*/  @!P2 LEA R16, R20, R3, 0x18 ;  /* 0x000000031410a211 */ /* 0x020fe200078ec0ff */
[----:B------:R-:W-:Y:S01]  /*1990*/  UIMAD.WIDE.U32 UR32, UR5, UR6, URZ ;  /* 0x00000006052072a5 */ /* 0x000fe2000f8e003f */
[----:B------:R-:W-:Y:S01]  /*19a0*/  IADD3.X R201, R27, UR18, R2, P6, !PT ;  /* 0x000000121bc97c10 */ /* 0x000fe2000b7fe402 */
[----:B------:R-:W-:Y:S01]  /*19b0*/  @!UP0 UIMAD UR18, UR9, 0x30, URZ ;  /* 0x00000030091288a4 */ /* 0x000fe2000f8e023f */
[----:B------:R-:W-:Y:S01]  /*19c0*/  @!P0 MOV R13, 0x400 ;  /* 0x00000400000d8802 */ /* 0x000fe20000000f00 */
[----:B------:R-:W3:Y:S01]  /*19d0*/  @!P0 LDC.64 R2, c[0x0][0x218] ;  /* 0x00008600ff028b82 */ /* 0x000ee20000000a00 */
[----:B------:R-:W-:Y:S01]  /*19e0*/  @!P5 LDGSTS.E.BYPASS.LTC128B.128 [R18+0x8800], desc[UR28][R24.64] ;  /* 0x088000001812dfae */ /* 0x000fe2000b901d5c */
[----:B------:R-:W-:Y:S01]  /*19f0*/  LOP3.LUT R22, R14, 0xfffffff8, RZ, 0xc0, !PT ;  /* 0xfffffff80e167812 */ /* 0x000fe200078ec0ff */
[----:B------:R-:W-:Y:S01]  /*1a00*/  @!P2 IMAD R16, R9, 0x2, R16 ;  /* 0x000000020910a824 */ /* 0x000fe200078e0210 */
[----:B--2---:R-:W-:Y:S01]  /*1a10*/  @!P0 LEA R13, R19, R13, 0x18 ;  /* 0x0000000d130d8211 */ /* 0x004fe200078ec0ff */
[----:B------:R-:W-:Y:S01]  /*1a20*/  IMAD.U32 R19, RZ, RZ, UR8 ;  /* 0x00000008ff137e24 */ /* 0x000fe2000f8e00ff */
[----:B------:R-:W-:Y:S01]  /*1a30*/  @!P5 LDGSTS.E.BYPASS.LTC128B.128 [R18+0xa800], desc[UR28][R24.64+0x80] ;  /* 0x0a8000801812dfae */ /* 0x000fe2000b901d5c */
[----:B------:R-:W-:Y:S01]  /*1a40*/  ISETP.GE.AND P6, PT, R12, UR16, PT ;  /* 0x000000100c007c0c */ /* 0x000fe2000bfc6270 */
[----:B------:R-:W-:Y:S01]  /*1a50*/  UIADD3 UR17, UR33, UR17, URZ ;  /* 0x0000001121117290 */ /* 0x000fe2000fffe03f */
[----:B------:R-:W-:Y:S01]  /*1a60*/  @!P0 IMAD R13, R9, 0x2, R13 ;  /* 0x00000002090d8824 */ /* 0x000fe200078e020d */
[----:B------:R-:W-:Y:S01]  /*1a70*/  @!P5 LDGSTS.E.BYPASS.LTC128B.128 [R18+0xc800], desc[UR28][R24.64+0x100] ;  /* 0x0c8001001812dfae */ /* 0x000fe2000b901d5c */
[----:B------:R-:W-:Y:S01]  /*1a80*/  IMAD.IADD R0, R0, 0x1, -R22 ;  /* 0x0000000100007824 */ /* 0x000fe200078e0a16 */
[----:B------:R-:W-:Y:S01]  /*1a90*/  VOTEU.ALL UP0, P3 ;  /* 0x00000000003f7886 */ /* 0x000fe20001800000 */
[----:B------:R-:W-:Y:S01]  /*1aa0*/  IMAD.WIDE.U32 R200, R10, UR10, R200 ;  /* 0x0000000a0ac87c25 */ /* 0x000fe2000f8e00c8 */
[----:B------:R2:W-:Y:S01]  /*1ab0*/  @!P5 LDGSTS.E.BYPASS.LTC128B.128 [R18+0xe800], desc[UR28][R24.64+0x180] ;  /* 0x0e8001801812dfae */ /* 0x0005e2000b901d5c */
[----:B------:R-:W-:Y:S01]  /*1ac0*/  USHF.L.U32 UR10, UR7, 0x5, URZ ;  /* 0x00000005070a7899 */ /* 0x000fe2000800063f */
[----:B-1----:R-:W-:Y:S01]  /*1ad0*/  @!P2 LEA R4, P5, R21, R4, 0x1 ;  /* 0x000000041504a211 */ /* 0x002fe200078a08ff */
[----:B------:R-:W-:-:S02]  /*1ae0*/  IMAD.U32 R22, RZ, RZ, UR32 ;  /* 0x00000020ff167e24 */ /* 0x000fc4000f8e00ff */
[----:B------:R-:W-:Y:S01]  /*1af0*/  IMAD.IADD R239, R201, 0x1, R15 ;  /* 0x00000001c9ef7824 */ /* 0x000fe200078e020f */
[----:B------:R-:W-:Y:S01]  /*1b00*/  @!P2 LEA.HI.X R5, R21, R5, R17, 0x1, P5 ;  /* 0x000000051505a211 */ /* 0x000fe200028f0c11 */
[----:B------:R-:W-:Y:S02]  /*1b10*/  IMAD.SHL.U32 R12, R12, 0x8, RZ ;  /* 0x000000080c0c7824 */ /* 0x000fe400078e00ff */
[----:B------:R-:W-:Y:S02]  /*1b20*/  IMAD.SHL.U32 R80, R0, 0x40, RZ ;  /* 0x0000004000507824 */ /* 0x000fe400078e00ff */
[----:B------:R-:W-:Y:S01]  /*1b30*/  @!P2 LDGSTS.E.BYPASS.LTC128B.128 [R16+0x9000], desc[UR28][R4.64] ;  /* 0x090000000410afae */ /* 0x000fe2000b901d5c */
[----:B------:R-:W-:Y:S02]  /*1b40*/  IMAD.SHL.U32 R10, R11, 0x8, RZ ;  /* 0x000000080b0a7824 */ /* 0x000fe400078e00ff */
[----:B------:R-:W-:Y:S01]  /*1b50*/  LOP3.LUT R80, R80, 0x1c0, RZ, 0xc0, !PT ;  /* 0x000001c050507812 */ /* 0x000fe200078ec0ff */
[----:B------:R-:W-:Y:S01]  /*1b60*/  @!P2 LDGSTS.E.BYPASS.LTC128B.128 [R16+0xb000], desc[UR28][R4.64+0x80] ;  /* 0x0b0000800410afae */ /* 0x000fe2000b901d5c */
[----:B------:R-:W-:-:S02]  /*1b70*/  IMAD.U32 R9, RZ, RZ, UR6 ;  /* 0x00000006ff097e24 */ /* 0x000fc4000f8e00ff */
[----:B------:R-:W-:Y:S01]  /*1b80*/  LOP3.LUT R10, R80, 0x8, R10, 0xf8, !PT ;  /* 0x00000008500a7812 */ /* 0x000fe200078ef80a */
[----:B------:R-:W-:Y:S01]  /*1b90*/  @!P2 LDGSTS.E.BYPASS.LTC128B.128 [R16+0xd000], desc[UR28][R4.64+0x100] ;  /* 0x0d0001000410afae */ /* 0x000fe2000b901d5c */
[----:B------:R-:W-:Y:S01]  /*1ba0*/  SHF.R.U32.HI R80, RZ, 0x3, R80 ;  /* 0x00000003ff507819 */ /* 0x000fe20000011650 */
[----:B------:R-:W-:Y:S02]  /*1bb0*/  IMAD.SHL.U32 R81, R14, 0x40, RZ ;  /* 0x000000400e517824 */ /* 0x000fe400078e00ff */
[----:B------:R1:W-:Y:S01]  /*1bc0*/  @!P2 LDGSTS.E.BYPASS.LTC128B.128 [R16+0xf000], desc[UR28][R4.64+0x180] ;  /* 0x0f0001800410afae */ /* 0x0003e2000b901d5c */
[----:B------:R-:W-:Y:S01]  /*1bd0*/  LOP3.LUT R80, R10, R80, RZ, 0x3c, !PT ;  /* 0x000000500a507212 */ /* 0x000fe200078e3cff */
[----:B------:R-:W-:Y:S01]  /*1be0*/  IMAD.U32 R10, RZ, RZ, UR6 ;  /* 0x00000006ff0a7e24 */ /* 0x000fe2000f8e00ff */
[----:B------:R-:W-:Y:S01]  /*1bf0*/  LOP3.LUT R81, R81, 0xfffffe00, RZ, 0xc0, !PT ;  /* 0xfffffe0051517812 */ /* 0x000fe200078ec0ff */
[----:B--2---:R-:W-:-:S04]  /*1c00*/  @!P0 IMAD.WIDE.U32 R18, R19, 0x30, R6 ;  /* 0x0000003013128825 */ /* 0x004fc800078e0006 */
[----:B------:R-:W-:Y:S01]  /*1c10*/  @!P0 VIADD R7, R19, UR18 ;  /* 0x0000001213078c36 */ /* 0x000fe20008000000 */
[----:B---3--:R-:W-:Y:S01]  /*1c20*/  @!P0 LEA R20, P5, R18, R2, 0x1 ;  /* 0x0000000212148211 */ /* 0x008fe200078a08ff */
[----:B------:R-:W-:Y:S01]  /*1c30*/  IMAD.U32 R2, RZ, RZ, UR17 ;  /* 0x00000011ff027e24 */ /* 0x000fe2000f8e00ff */
[----:B------:R-:W-:Y:S01]  /*1c40*/  UIMAD.WIDE.U32 UR16, UR6, 0x20, URZ ;  /* 0x00000020061078a5 */ /* 0x000fe2000f8e003f */
[----:B------:R-:W-:Y:S01]  /*1c50*/  IMAD.SHL.U32 R6, R8, 0x40, RZ ;  /* 0x0000004008067824 */ /* 0x000fe200078e00ff */
[----:B------:R-:W-:Y:S01]  /*1c60*/  @!P0 LEA.HI.X R21, R18, R3, R7, 0x1, P5 ;  /* 0x0000000312158211 */ /* 0x000fe200028f0c07 */
[----:B------:R-:W-:Y:S01]  /*1c70*/  IMAD R234, R83, 0x400, R81 ;  /* 0x0000040053ea7824 */ /* 0x000fe200078e0251 */
[----:B------:R-:W-:Y:S01]  /*1c80*/  LEA R18, P5, R22, R200, 0x6 ;  /* 0x000000c816127211 */ /* 0x000fe200078a30ff */
[----:B------:R-:W-:Y:S01]  /*1c90*/  IMAD.U32 R23, RZ, RZ, UR33 ;  /* 0x00000021ff177e24 */ /* 0x000fe2000f8e00ff */
[----:B------:R-:W-:Y:S01]  /*1ca0*/  LOP3.LUT R6, R6, 0x1c0, RZ, 0xc0, !PT ;  /* 0x000001c006067812 */ /* 0x000fe200078ec0ff */
[----:B------:R-:W-:Y:S01]  /*1cb0*/  @!P0 LDGSTS.E.BYPASS.LTC128B.128 [R13+0x9800], desc[UR28][R20.64] ;  /* 0x09800000140d8fae */ /* 0x000fe2000b901d5c */
[----:B------:R-:W-:Y:S01]  /*1cc0*/  LEA.HI.X R19, R22, R239, R2, 0x6, P5 ;  /* 0x000000ef16137211 */ /* 0x000fe200028f3402 */
[----:B------:R-:W-:Y:S01]  /*1cd0*/  IMAD.IADD R234, R80, 0x1, R234 ;  /* 0x0000000150ea7824 */ /* 0x000fe200078e02ea */
[----:B------:R-:W2:Y:S01]  /*1ce0*/  @!P6 LDC.64 R2, c[0x0][0x220] ;  /* 0x00008800ff02eb82 */ /* 0x000ea20000000a00 */
[----:B------:R-:W-:Y:S01]  /*1cf0*/  @!P0 LDGSTS.E.BYPASS.LTC128B.128 [R13+0xb800], desc[UR28][R20.64+0x80] ;  /* 0x0b800080140d8fae */ /* 0x000fe2000b901d5c */
[----:B------:R-:W-:-:S02]  /*1d00*/  LOP3.LUT R12, R6, 0x8, R12, 0xf8, !PT ;  /* 0x00000008060c7812 */ /* 0x000fc400078ef80c */
[----:B------:R-:W-:Y:S01]  /*1d10*/  SHF.R.U32.HI R233, RZ, 0x3, R6 ;  /* 0x00000003ffe97819 */ /* 0x000fe20000011606 */
[----:B------:R-:W-:Y:S01]  /*1d20*/  @!P0 LDGSTS.E.BYPASS.LTC128B.128 [R13+0xd800], desc[UR28][R20.64+0x100] ;  /* 0x0d800100140d8fae */ /* 0x000fe2000b901d5c */
[----:B------:R-:W-:Y:S02]  /*1d30*/  LEA R234, R234, UR4, 0x1 ;  /* 0x00000004eaea7c11 */ /* 0x000fe4000f8e08ff */
[----:B------:R-:W3:Y:S01]  /*1d40*/  @!P4 LDC.64 R6, c[0x0][0x220] ;  /* 0x00008800ff06cb82 */ /* 0x000ee20000000a00 */
[----:B------:R4:W-:Y:S01]  /*1d50*/  @!P0 LDGSTS.E.BYPASS.LTC128B.128 [R13+0xf800], desc[UR28][R20.64+0x180] ;  /* 0x0f800180140d8fae */ /* 0x0009e2000b901d5c */
[----:B------:R-:W-:Y:S01]  /*1d60*/  LOP3.LUT R233, R12, R233, RZ, 0x3c, !PT ;  /* 0x000000e90ce97212 */ /* 0x000fe200078e3cff */
[----:B------:R-:W-:Y:S02]  /*1d70*/  IMAD.U32 R12, RZ, RZ, UR6 ;  /* 0x00000006ff0c7e24 */ /* 0x000fe4000f8e00ff */
[----:B------:R-:W0:Y:S02]  /*1d80*/  LDGDEPBAR ;  /* 0x00000000000079af */ /* 0x000e240000000000 */
[----:B------:R-:W-:Y:S01]  /*1d90*/  IMAD R233, R11, 0x200, R233 ;  /* 0x000002000be97824 */ /* 0x000fe200078e02e9 */
[----:B-1----:R-:W1:Y:S01]  /*1da0*/  @!P1 LDC.64 R4, c[0x0][0x220] ;  /* 0x00008800ff049b82 */ /* 0x002e620000000a00 */
[----:B------:R-:W-:Y:S01]  /*1db0*/  IMAD.U32 R11, RZ, RZ, UR7 ;  /* 0x00000007ff0b7e24 */ /* 0x000fe2000f8e00ff */
[----:B------:R-:W-:-:S02]  /*1dc0*/  @!P4 LEA R12, P0, R12, R18, 0x4 ;  /* 0x000000120c0cc211 */ /* 0x000fc400078020ff */
[----:B------:R-:W-:Y:S02]  /*1dd0*/  LEA R233, R233, UR4, 0x1 ;  /* 0x00000004e9e97c11 */ /* 0x000fe4000f8e08ff */
[----:B------:R-:W-:Y:S02]  /*1de0*/  @!P4 LEA.HI.X R11, R9, R19, R11, 0x4, P0 ;  /* 0x00000013090bc211 */ /* 0x000fe400000f240b */
[C---:B--2---:R-:W-:Y:S01]  /*1df0*/  @!P6 LEA R16, P2, R18.reuse, R2, 0x1 ;  /* 0x000000021210e211 */ /* 0x044fe200078408ff */
[----:B------:R-:W-:Y:S01]  /*1e00*/  VIADD R231, R233, 0x8020 ;  /* 0x00008020e9e77836 */ /* 0x000fe20000000000 */
[C---:B------:R-:W-:Y:S02]  /*1e10*/  @!P1 IADD3 R9, P0, R18.reuse, UR16, RZ ;  /* 0x0000001012099c10 */ /* 0x040fe4000ff1e0ff */
[----:B------:R-:W-:Y:S02]  /*1e20*/  @!P6 LEA.HI.X R17, R18, R3, R19, 0x1, P2 ;  /* 0x000000031211e211 */ /* 0x000fe400010f0c13 */
[----:B------:R-:W2:Y:S01]  /*1e30*/  @!P3 LDC.64 R2, c[0x0][0x220] ;  /* 0x00008800ff02bb82 */ /* 0x000ea20000000a00 */
[----:B----4-:R-:W-:Y:S01]  /*1e40*/  IMAD.U32 R13, RZ, RZ, UR10 ;  /* 0x0000000aff0d7e24 */ /* 0x010fe2000f8e00ff */
[----:B------:R-:W-:-:S06]  /*1e50*/  DEPBAR.LE SB0, 0x0 ;  /* 0x000080000000791a */ /* 0x000fcc0000000000 */
[----:B------:R-:W-:Y:S01]  /*1e60*/  BAR.SYNC.DEFER_BLOCKING 0x0 ;  /* 0x0000000000007b1d */ /* 0x000fe20000010000 */
[----:B------:R-:W-:Y:S01]  /*1e70*/  @!P3 IMAD.WIDE.U32 R20, R10, 0x30, R18 ;  /* 0x000000300a14b825 */ /* 0x000fe200078e0012 */
[----:B------:R-:W-:Y:S01]  /*1e80*/  @!P1 IADD3.X R10, R19, UR17, R13, P0, !PT ;  /* 0x00000011130a9c10 */ /* 0x000fe200087fe40d */
[----:B------:R-:W-:Y:S01]  /*1e90*/  @!UP0 UIMAD UR10, UR7, 0x30, URZ ;  /* 0x00000030070a88a4 */ /* 0x000fe2000f8e023f */
[----:B---3--:R-:W-:Y:S01]  /*1ea0*/  @!P4 LEA R6, P0, R12, R6, 0x1 ;  /* 0x000000060c06c211 */ /* 0x008fe200078008ff */
[----:B------:R-:W-:-:S03]  /*1eb0*/  UISETP.GE.AND UP0, UPT, UR27, 0x2, UPT ;  /* 0x000000021b00788c */ /* 0x000fc6000bf06270 */
[----:B------:R-:W-:Y:S02]  /*1ec0*/  @!P4 LEA.HI.X R7, R12, R7, R11, 0x1, P0 ;  /* 0x000000070c07c211 */ /* 0x000fe400000f0c0b */
[----:B-1----:R-:W-:Y:S01]  /*1ed0*/  @!P1 LEA R12, P0, R9, R4, 0x1 ;  /* 0x00000004090c9211 */ /* 0x002fe200078008ff */
[----:B------:R-:W-:-:S03]  /*1ee0*/  @!P3 VIADD R4, R21, UR10 ;  /* 0x0000000a1504bc36 */ /* 0x000fc60008000000 */
[----:B------:R-:W-:Y:S02]  /*1ef0*/  @!P1 LEA.HI.X R13, R9, R5, R10, 0x1, P0 ;  /* 0x00000005090d9211 */ /* 0x000fe400000f0c0a */
[----:B--2---:R-:W-:-:S04]  /*1f00*/  @!P3 LEA R2, P0, R20, R2, 0x1 ;  /* 0x000000021402b211 */ /* 0x004fc800078008ff */
[----:B------:R-:W-:Y:S01]  /*1f10*/  @!P3 LEA.HI.X R3, R20, R3, R4, 0x1, P0 ;  /* 0x000000031403b211 */ /* 0x000fe200000f0c04 */
        /* <DEDUP_REMOVED lines=35> */
[----:B------:R-:W-:Y:S03]  /*2150*/  @P3 STS.128 [R235+0x11800], RZ ;  /* 0x011800ffeb003388 */ /* 0x000fe60000000c00 */
[----:B------:R-:W-:Y:S01]  /*2160*/  SEL R0, R0, 0xffffffe0, !P2 ;  /* 0xffffffe000007807 */ /* 0x000fe20005000000 */
[----:B------:R-:W-:Y:S04]  /*2170*/  @P3 STS.128 [R235+0x13800], RZ ;  /* 0x013800ffeb003388 */ /* 0x000fe80000000c00 */
[----:B------:R-:W-:Y:S01]  /*2180*/  @P3 STS.128 [R235+0x15800], RZ ;  /* 0x015800ffeb003388 */ /* 0x000fe20000000c00 */
[----:B------:R-:W-:-:S03]  /*2190*/  IMAD R230, R0, 0x2, R234 ;  /* 0x0000000200e67824 */ /* 0x000fc600078e02ea */
        /* <DEDUP_REMOVED lines=8> */
[----:B------:R-:W-:Y:S04]  /*2220*/  LDSM.16.M88.4 R40, [R234] ;  /* 0x00000000ea28783b */ /* 0x000fe80000000200 */
[----:B------:R-:W3:Y:S04]  /*2230*/  LDSM.16.M88.4 R20, [R233+0x8000] ;  /* 0x00800000e914783b */ /* 0x000ee80000000200 */
[----:B-1----:R-:W1:Y:S04]  /*2240*/  LDSM.16.M88.4 R12, [R233+0x8800] ;  /* 0x00880000e90c783b */ /* 0x002e680000000200 */
[----:B------:R-:W4:Y:S04]  /*2250*/  LDSM.16.M88.4 R56, [R233+0x9000] ;  /* 0x00900000e938783b */ /* 0x000f280000000200 */
[----:B------:R-:W5:Y:S04]  /*2260*/  LDSM.16.M88.4 R44, [R233+0x9800] ;  /* 0x00980000e92c783b */ /* 0x000f680000000200 */
[----:B------:R-:W-:Y:S01]  /*2270*/  LDSM.16.M88.4 R48, [R230] ;  /* 0x00000000e630783b */ /* 0x000fe20000000200 */
[----:B--2---:R-:W-:-:S03]  /*2280*/  IMAD.MOV.U32 R2, RZ, RZ, 0x10 ;  /* 0x00000010ff027424 */ /* 0x004fc600078e00ff */
[----:B------:R-:W-:Y:S01]  /*2290*/  LDSM.16.M88.4 R76, [R233+0xd000] ;  /* 0x00d00000e94c783b */ /* 0x000fe20000000200 */
[----:B------:R-:W-:Y:S01]  /*22a0*/  VIADD R3, R233, 0x8000 ;  /* 0x00008000e9037836 */ /* 0x000fe20000000000 */
[----:B------:R-:W-:Y:S02]  /*22b0*/  SEL R2, R2, 0xfffffff0, !P1 ;  /* 0xfffffff002027807 */ /* 0x000fe40004800000 */
[----:B------:R-:W0:Y:S01]  /*22c0*/  LDGDEPBAR ;  /* 0x00000000000079af */ /* 0x000e220000000000 */
[----:B------:R-:W-:Y:S02]  /*22d0*/  R2P PR, R8, 0x6 ;  /* 0x0000000608007804 */ /* 0x000fe40000000000 */
[----:B------:R-:W-:-:S04]  /*22e0*/  IMAD R232, R2, 0x2, R234 ;  /* 0x0000000202e87824 */ /* 0x000fc800078e02ea */
[----:B------:R-:W-:Y:S01]  /*22f0*/  IMAD R229, R0, 0x2, R232 ;  /* 0x0000000200e57824 */ /* 0x000fe200078e02e8 */
[----:B------:R-:W-:Y:S06]  /*2300*/  LDSM.16.M88.4 R28, [R232] ;  /* 0x00000000e81c783b */ /* 0x000fec0000000200 */
[----:B------:R-:W-:Y:S01]  /*2310*/  @P1 VIADD R231, R3, 0xffffffe0 ;  /* 0xffffffe003e71836 */ /* 0x000fe20000000000 */
[----:B---3--:R-:W-:Y:S01]  /*2320*/  HMMA.16816.F32.BF16 R24, R40, R20, RZ ;  /* 0x000000142818723c */ /* 0x008fe200000418ff */
[----:B------:R-:W-:-:S03]  /*2330*/  IMAD.MOV.U32 R3, RZ, RZ, 0x40 ;  /* 0x00000040ff037424 */ /* 0x000fc600078e00ff */
[----:B------:R-:W2:Y:S02]  /*2340*/  LDSM.16.M88.4 R36, [R231] ;  /* 0x00000000e724783b */ /* 0x000ea40000000200 */
[----:B------:R-:W-:Y:S01]  /*2350*/  SEL R3, R3, 0xffffffc0, !P2 ;  /* 0xffffffc003037807 */ /* 0x000fe20005000000 */
[C---:B------:R-:W-:Y:S01]  /*2360*/  HMMA.16816.F32.BF16 R20, R40.reuse, R22, RZ ;  /* 0x000000162814723c */ /* 0x040fe200000418ff */
[----:B------:R-:W3:Y:S03]  /*2370*/  LDSM.16.M88.4 R32, [R231+0x800] ;  /* 0x00080000e720783b */ /* 0x000ee60000000200 */
[----:B------:R-:W-:Y:S01]  /*2380*/  IMAD.IADD R227, R233, 0x1, R3 ;  /* 0x00000001e9e37824 */ /* 0x000fe200078e0203 */
[----:B------:R-:W3:Y:S01]  /*2390*/  LDSM.16.M88.4 R4, [R231+0x1000] ;  /* 0x00100000e704783b */ /* 0x000ee20000000200 */
[C---:B-1----:R-:W-:Y:S01]  /*23a0*/  HMMA.16816.F32.BF16 R16, R40.reuse, R12, RZ ;  /* 0x0000000c2810723c */ /* 0x042fe200000418ff */
[----:B------:R-:W-:Y:S01]  /*23b0*/  IMAD.IADD R220, R3, 0x1, R231 ;  /* 0x0000000103dc7824 */ /* 0x000fe200078e02e7 */
[----:B------:R-:W-:Y:S01]  /*23c0*/  LEA R3, R83, UR13, 0x4 ;  /* 0x0000000d53037c11 */ /* 0x000fe2000f8e20ff */
[----:B------:R-:W1:Y:S03]  /*23d0*/  LDSM.16.M88.4 R68, [R231+0x1800] ;  /* 0x00180000e744783b */ /* 0x000e660000000200 */
[----:B----4-:R-:W-:Y:S01]  /*23e0*/  HMMA.16816.F32.BF16 R60, R40, R56, RZ ;  /* 0x00000038283c723c */ /* 0x010fe200000418ff */
[----:B------:R-:W4:Y:S01]  /*23f0*/  LDSM.16.M88.4 R8, [R227+0x8000] ;  /* 0x00800000e308783b */ /* 0x000f220000000200 */
[----:B------:R-:W-:-:S03]  /*2400*/  IADD3 R3, R3, 0x1, R242 ;  /* 0x0000000103037810 */ /* 0x000fc60007ffe0f2 */
[----:B------:R-:W-:Y:S01]  /*2410*/  LDSM.16.M88.4 R64, [R227+0x9800] ;  /* 0x00980000e340783b */ /* 0x000fe20000000200 */
[C---:B------:R-:W-:Y:S01]  /*2420*/  HMMA.16816.F32.BF16 R12, R40.reuse, R14, RZ ;  /* 0x0000000e280c723c */ /* 0x040fe200000418ff */
[----:B------:R-:W-:Y:S02]  /*2430*/  IADD3 R3, R202, -UR24, R3 ;  /* 0x80000018ca037c10 */ /* 0x000fe4000fffe003 */
[----:B------:R-:W-:Y:S03]  /*2440*/  LDSM.16.M88.4 R72, [R231+0x3800] ;  /* 0x00380000e748783b */ /* 0x000fe60000000200 */
[----:B------:R-:W-:Y:S01]  /*2450*/  HMMA.16816.F32.BF16 R56, R40, R58, RZ ;  /* 0x0000003a2838723c */ /* 0x000fe200000418ff */
[----:B------:R-:W-:-:S05]  /*2460*/  VIADD R3, R3, UR12 ;  /* 0x0000000c03037c36 */ /* 0x000fca0008000000 */
[----:B-----5:R-:W-:Y:S01]  /*2470*/  HMMA.16816.F32.BF16 R52, R40, R44, RZ ;  /* 0x0000002c2834723c */ /* 0x020fe200000418ff */
[C---:B------:R-:W-:Y:S02]  /*2480*/  VIMNMX R203, R3.reuse, UR14, PT ;  /* 0x0000000e03cb7c48 */ /* 0x040fe4000bfe0100 */
[----:B------:R-:W-:-:S03]  /*2490*/  VIADDMNMX R202, R3, 0x8, R202, PT ;  /* 0x0000000803ca7846 */ /* 0x000fc600038001ca */
[----:B------:R-:W-:Y:S01]  /*24a0*/  HMMA.16816.F32.BF16 R40, R40, R46, RZ ;  /* 0x0000002e2828723c */ /* 0x000fe200000418ff */
[----:B------:R-:W5:Y:S05]  /*24b0*/  LDSM.16.M88.4 R44, [R227+0x8800] ;  /* 0x00880000e32c783b */ /* 0x000f6a0000000200 */
[C---:B--2---:R-:W-:Y:S06]  /*24c0*/  HMMA.16816.F32.BF16 R24, R28.reuse, R36, R24 ;  /* 0x000000241c18723c */ /* 0x044fec0000041818 */
[C---:B------:R-:W-:Y:S01]  /*24d0*/  HMMA.16816.F32.BF16 R20, R28.reuse, R38, R20 ;  /* 0x000000261c14723c */ /* 0x040fe20000041814 */
[----:B------:R-:W2:Y:S05]  /*24e0*/  LDSM.16.M88.4 R36, [R227+0x9000] ;  /* 0x00900000e324783b */ /* 0x000eaa0000000200 */
[C---:B---3--:R-:W-:Y:S06]  /*24f0*/  HMMA.16816.F32.BF16 R16, R28.reuse, R32, R16 ;  /* 0x000000201c10723c */ /* 0x048fec0000041810 */
[C---:B------:R-:W-:Y:S01]  /*2500*/  HMMA.16816.F32.BF16 R12, R28.reuse, R34, R12 ;  /* 0x000000221c0c723c */ /* 0x040fe2000004180c */
[----:B------:R-:W-:Y:S05]  /*2510*/  LDSM.16.M88.4 R32, [R229] ;  /* 0x00000000e520783b */ /* 0x000fea0000000200 */
[C---:B------:R-:W-:Y:S06]  /*2520*/  HMMA.16816.F32.BF16 R60, R28.reuse, R4, R60 ;  /* 0x000000041c3c723c */ /* 0x040fec000004183c */
[C---:B------:R-:W-:Y:S01]  /*2530*/  HMMA.16816.F32.BF16 R56, R28.reuse, R6, R56 ;  /* 0x000000061c38723c */ /* 0x040fe20000041838 */
[----:B------:R-:W3:Y:S05]  /*2540*/  LDSM.16.M88.4 R4, [R220] ;  /* 0x00000000dc04783b */ /* 0x000eea0000000200 */
[C---:B-1----:R-:W-:Y:S06]  /*2550*/  HMMA.16816.F32.BF16 R52, R28.reuse, R68, R52 ;  /* 0x000000441c34723c */ /* 0x042fec0000041834 */
[----:B------:R-:W-:Y:S01]  /*2560*/  HMMA.16816.F32.BF16 R40, R28, R70, R40 ;  /* 0x000000461c28723c */ /* 0x000fe20000041828 */
[----:B------:R-:W1:Y:S04]  /*2570*/  LDSM.16.M88.4 R28, [R220+0x800] ;  /* 0x00080000dc1c783b */ /* 0x000e680000000200 */
[----:B------:R-:W-:Y:S01]  /*2580*/  LDSM.16.M88.4 R68, [R220+0x1800] ;  /* 0x00180000dc44783b */ /* 0x000fe20000000200 */
[C---:B----4-:R-:W-:Y:S06]  /*2590*/  HMMA.16816.F32.BF16 R24, R48.reuse, R8, R24 ;  /* 0x000000083018723c */ /* 0x050fec0000041818 */
[C---:B------:R-:W-:Y:S01]  /*25a0*/  HMMA.16816.F32.BF16 R20, R48.reuse, R10, R20 ;  /* 0x0000000a3014723c */ /* 0x040fe20000041814 */
[----:B------:R-:W4:Y:S05]  /*25b0*/  LDSM.16.M88.4 R8, [R220+0x1000] ;  /* 0x00100000dc08783b */ /* 0x000f2a0000000200 */
        /* <DEDUP_REMOVED lines=16> */
[C---:B----4-:R-:W-:Y:S06]  /*26c0*/  HMMA.16816.F32.BF16 R60, R32.reuse, R8, R60 ;  /* 0x00000008203c723c */ /* 0x050fec000004183c */
        /* <DEDUP_REMOVED lines=22> */
[C---:B----4-:R-:W-:Y:S06]  /*2830*/  HMMA.16816.F32.BF16 R16, R8.reuse, R32, R16 ;  /* 0x000000200810723c */ /* 0x050fec0000041810 */
[C---:B------:R-:W-:Y:S01]  /*2840*/  HMMA.16816.F32.BF16 R12, R8.reuse, R34, R12 ;  /* 0x00000022080c723c */ /* 0x040fe2000004180c */
[----:B------:R-:W4:Y:S05]  /*2850*/  LDSM.16.M88.4 R32, [R229+0x2000] ;  /* 0x00200000e520783b */ /* 0x000f2a0000000200 */
        /* <DEDUP_REMOVED lines=18> */
[----:B------:R-:W1:Y:S04]  /*2980*/  LDSM.16.M88.4 R4, [R233+0xc800] ;  /* 0x00c80000e904783b */ /* 0x000e680000000200 */
[----:B------:R-:W-:Y:S01]  /*2990*/  LDSM.16.M88.4 R64, [R231+0x4800] ;  /* 0x00480000e740783b */ /* 0x000fe20000000200 */
[C---:B----4-:R-:W-:Y:S06]  /*29a0*/  HMMA.16816.F32.BF16 R24, R32.reuse, R44, R24 ;  /* 0x0000002c2018723c */ /* 0x050fec0000041818 */
[C---:B------:R-:W-:Y:S01]  /*29b0*/  HMMA.16816.F32.BF16 R20, R32.reuse, R46, R20 ;  /* 0x0000002e2014723c */ /* 0x040fe20000041814 */
[----:B------:R-:W-:Y:S05]  /*29c0*/  LDSM.16.M88.4 R44, [R231+0x5800] ;  /* 0x00580000e72c783b */ /* 0x000fea0000000200 */
[C---:B--2---:R-:W-:Y:S06]  /*29d0*/  HMMA.16816.F32.BF16 R16, R32.reuse, R36, R16 ;  /* 0x000000242010723c */ /* 0x044fec0000041810 */
[C---:B------:R-:W-:Y:S01]  /*29e0*/  HMMA.16816.F32.BF16 R12, R32.reuse, R38, R12 ;  /* 0x00000026200c723c */ /* 0x040fe2000004180c */
[----:B------:R-:W-:Y:S05]  /*29f0*/  LDSM.16.M88.4 R36, [R231+0x4000] ;  /* 0x00400000e724783b */ /* 0x000fea0000000200 */
[C---:B-----5:R-:W-:Y:S06]  /*2a00*/  HMMA.16816.F32.BF16 R60, R32.reuse, R8, R60 ;  /* 0x00000008203c723c */ /* 0x060fec000004183c */
[C---:B------:R-:W-:Y:S01]  /*2a10*/  HMMA.16816.F32.BF16 R56, R32.reuse, R10, R56 ;  /* 0x0000000a2038723c */ /* 0x040fe20000041838 */
[----:B------:R-:W2:Y:S05]  /*2a20*/  LDSM.16.M88.4 R8, [R232+0x4000] ;  /* 0x00400000e808783b */ /* 0x000eaa0000000200 */
        /* <DEDUP_REMOVED lines=9> */
[----:B------:R-:W1:Y:S05]  /*2ac0*/  LDSM.16.M88.4 R4, [R227+0xc000] ;  /* 0x00c00000e304783b */ /* 0x000e6a0000000200 */
[C---:B------:R-:W-:Y:S06]  /*2ad0*/  HMMA.16816.F32.BF16 R60, R68.reuse, R76, R60 ;  /* 0x0000004c443c723c */ /* 0x040fec000004183c */
[C---:B------:R-:W-:Y:S06]  /*2ae0*/  HMMA.16816.F32.BF16 R56, R68.reuse, R78, R56 ;  /* 0x0000004e4438723c */ /* 0x040fec0000041838 */
[C---:B------:R-:W-:Y:S06]  /*2af0*/  HMMA.16816.F32.BF16 R52, R68.reuse, R72, R52 ;  /* 0x000000484434723c */ /* 0x040fec0000041834 */
[----:B------:R-:W-:Y:S01]  /*2b00*/  HMMA.16816.F32.BF16 R48, R68, R74, R48 ;  /* 0x0000004a4430723c */ /* 0x000fe20000041830 */
[----:B------:R-:W-:Y:S04]  /*2b10*/  LDSM.16.M88.4 R72, [R229+0x4000] ;  /* 0x00400000e548783b */ /* 0x000fe80000000200 */
        /* <DEDUP_REMOVED lines=25> */
[----:B------:R-:W3:Y:S04]  /*2cb0*/  LDSM.16.M88.4 R32, [R233+0xf000] ;  /* 0x00f00000e920783b */ /* 0x000ee80000000200 */
[----:B------:R-:W-:Y:S01]  /*2cc0*/  LDSM.16.M88.4 R28, [R233+0xf800] ;  /* 0x00f80000e91c783b */ /* 0x000fe20000000200 */
[C---:B----4-:R-:W-:Y:S06]  /*2cd0*/  HMMA.16816.F32.BF16 R24, R72.reuse, R8, R24 ;  /* 0x000000084818723c */ /* 0x050fec0000041818 */
[C---:B------:R-:W-:Y:S01]  /*2ce0*/  HMMA.16816.F32.BF16 R20, R72.reuse, R10, R20 ;  /* 0x0000000a4814723c */ /* 0x040fe20000041814 */
[----:B------:R-:W-:Y:S05]  /*2cf0*/  LDSM.16.M88.4 R8, [R232+0x6000] ;  /* 0x00600000e808783b */ /* 0x000fea0000000200 */
[C---:B-1----:R-:W-:Y:S06]  /*2d00*/  HMMA.16816.F32.BF16 R16, R72.reuse, R4, R16 ;  /* 0x000000044810723c */ /* 0x042fec0000041810 */
[C---:B------:R-:W-:Y:S01]  /*2d10*/  HMMA.16816.F32.BF16 R12, R72.reuse, R6, R12 ;  /* 0x00000006480c723c */ /* 0x040fe2000004180c */
[----:B------:R-:W1:Y:S05]  /*2d20*/  LDSM.16.M88.4 R4, [R231+0x6000] ;  /* 0x00600000e704783b */ /* 0x000e6a0000000200 */
[----:B------:R-:W-:Y:S06]  /*2d30*/  HMMA.16816.F32.BF16 R60, R72, R68, R60 ;  /* 0x00000044483c723c */ /* 0x000fec000004183c */
[C---:B-----5:R-:W-:Y:S06]  /*2d40*/  HMMA.16816.F32.BF16 R24, R44.reuse, R40, R24 ;  /* 0x000000282c18723c */ /* 0x060fec0000041818 */
[C---:B------:R-:W-:Y:S01]  /*2d50*/  HMMA.16816.F32.BF16 R20, R44.reuse, R42, R20 ;  /* 0x0000002a2c14723c */ /* 0x040fe20000041814 */
[----:B------:R-:W-:Y:S05]  /*2d60*/  LDSM.16.M88.4 R40, [R230+0x6000] ;  /* 0x00600000e628783b */ /* 0x000fea0000000200 */
[C---:B--2---:R-:W-:Y:S06]  /*2d70*/  HMMA.16816.F32.BF16 R16, R44.reuse, R36, R16 ;  /* 0x000000242c10723c */ /* 0x044fec0000041810 */
[----:B------:R-:W-:Y:S01]  /*2d80*/  HMMA.16816.F32.BF16 R12, R44, R38, R12 ;  /* 0x000000262c0c723c */ /* 0x000fe2000004180c */
[----:B------:R-:W2:Y:S05]  /*2d90*/  LDSM.16.M88.4 R36, [R231+0x7000] ;  /* 0x00700000e724783b */ /* 0x000eaa0000000200 */
[C---:B------:R-:W-:Y:S06]  /*2da0*/  HMMA.16816.F32.BF16 R56, R72.reuse, R70, R56 ;  /* 0x000000464838723c */ /* 0x040fec0000041838 */
[C---:B------:R-:W-:Y:S06]  /*2db0*/  HMMA.16816.F32.BF16 R52, R72.reuse, R64, R52 ;  /* 0x000000404834723c */ /* 0x040fec0000041834 */
[----:B------:R-:W-:Y:S01]  /*2dc0*/  HMMA.16816.F32.BF16 R64, R72, R66, R48 ;  /* 0x000000424840723c */ /* 0x000fe20000041830 */
[----:B------:R-:W4:Y:S05]  /*2dd0*/  LDSM.16.M88.4 R48, [R231+0x6800] ;  /* 0x00680000e730783b */ /* 0x000f2a0000000200 */
[----:B---3--:R-:W-:Y:S01]  /*2de0*/  HMMA.16816.F32.BF16 R68, R44, R32, R60 ;  /* 0x000000202c44723c */ /* 0x008fe2000004183c */
[----:B------:R-:W3:Y:S05]  /*2df0*/  LDSM.16.M88.4 R60, [R227+0xe000] ;  /* 0x00e00000e33c783b */ /* 0x000eea0000000200 */
[C---:B-1----:R-:W-:Y:S06]  /*2e00*/  HMMA.16816.F32.BF16 R24, R8.reuse, R4, R24 ;  /* 0x000000040818723c */ /* 0x042fec0000041818 */
[----:B------:R-:W-:Y:S01]  /*2e10*/  HMMA.16816.F32.BF16 R20, R8, R6, R20 ;  /* 0x000000060814723c */ /* 0x000fe20000041814 */
[----:B------:R-:W1:Y:S05]  /*2e20*/  LDSM.16.M88.4 R4, [R227+0xf000] ;  /* 0x00f00000e304783b */ /* 0x000e6a0000000200 */
[C---:B------:R-:W-:Y:S01]  /*2e30*/  HMMA.16816.F32.BF16 R56, R44.reuse, R34, R56 ;  /* 0x000000222c38723c */ /* 0x040fe20000041838 */
[----:B------:R-:W5:Y:S05]  /*2e40*/  LDSM.16.M88.4 R32, [R231+0x7800] ;  /* 0x00780000e720783b */ /* 0x000f6a0000000200 */
[C---:B------:R-:W-:Y:S06]  /*2e50*/  HMMA.16816.F32.BF16 R52, R44.reuse, R28, R52 ;  /* 0x0000001c2c34723c */ /* 0x040fec0000041834 */
[----:B------:R-:W-:Y:S01]  /*2e60*/  HMMA.16816.F32.BF16 R64, R44, R30, R64 ;  /* 0x0000001e2c40723c */ /* 0x000fe20000041840 */
[----:B------:R-:W5:Y:S04]  /*2e70*/  LDSM.16.M88.4 R28, [R227+0xe800] ;  /* 0x00e80000e31c783b */ /* 0x000f680000000200 */
[----:B------:R-:W-:Y:S01]  /*2e80*/  LDSM.16.M88.4 R44, [R220+0x6000] ;  /* 0x00600000dc2c783b */ /* 0x000fe20000000200 */
[C---:B--2---:R-:W-:Y:S06]  /*2e90*/  HMMA.16816.F32.BF16 R68, R8.reuse, R36, R68 ;  /* 0x000000240844723c */ /* 0x044fec0000041844 */
[C---:B----4-:R-:W-:Y:S01]  /*2ea0*/  HMMA.16816.F32.BF16 R72, R8.reuse, R48, R16 ;  /* 0x000000300848723c */ /* 0x050fe20000041810 */
[----:B------:R-:W2:Y:S05]  /*2eb0*/  LDSM.16.M88.4 R16, [R229+0x6000] ;  /* 0x00600000e510783b */ /* 0x000eaa0000000200 */
[C---:B------:R-:W-:Y:S01]  /*2ec0*/  HMMA.16816.F32.BF16 R56, R8.reuse, R38, R56 ;  /* 0x000000260838723c */ /* 0x040fe20000041838 */
[----:B------:R-:W4:Y:S05]  /*2ed0*/  LDSM.16.M88.4 R36, [R220+0x6800] ;  /* 0x00680000dc24783b */ /* 0x000f2a0000000200 */
[----:B------:R-:W-:Y:S06]  /*2ee0*/  HMMA.16816.F32.BF16 R12, R8, R50, R12 ;  /* 0x00000032080c723c */ /* 0x000fec000004180c */
[C---:B---3--:R-:W-:Y:S06]  /*2ef0*/  HMMA.16816.F32.BF16 R24, R40.reuse, R60, R24 ;  /* 0x0000003c2818723c */ /* 0x048fec0000041818 */
[C---:B------:R-:W-:Y:S06]  /*2f00*/  HMMA.16816.F32.BF16 R20, R40.reuse, R62, R20 ;  /* 0x0000003e2814723c */ /* 0x040fec0000041814 */
[----:B-1----:R-:W-:Y:S06]  /*2f10*/  HMMA.16816.F32.BF16 R68, R40, R4, R68 ;  /* 0x000000042844723c */ /* 0x002fec0000041844 */
[----:B-----5:R-:W-:Y:S01]  /*2f20*/  HMMA.16816.F32.BF16 R52, R8, R32, R52 ;  /* 0x000000200834723c */ /* 0x020fe20000041834 */
[----:B------:R-:W-:-:S05]  /*2f30*/  IMAD.SHL.U32 R4, R85, 0x2, RZ ;  /* 0x0000000255047824 */ /* 0x000fca00078e00ff */
[----:B------:R-:W-:Y:S01]  /*2f40*/  HMMA.16816.F32.BF16 R64, R8, R34, R64 ;  /* 0x000000220840723c */ /* 0x000fe20000041840 */
[----:B------:R-:W1:Y:S01]  /*2f50*/  LDSM.16.M88.4 R8, [R227+0xf800] ;  /* 0x00f80000e308783b */ /* 0x000e620000000200 */
[----:B------:R-:W-:Y:S01]  /*2f60*/  LOP3.LUT R4, R4, 0x6, RZ, 0xc0, !PT ;  /* 0x0000000604047812 */ /* 0x000fe200078ec0ff */
[----:B------:R-:W-:-:S03]  /*2f70*/  IMAD.U32 R33, RZ, RZ, UR5 ;  /* 0x00000005ff217e24 */ /* 0x000fc6000f8e00ff */
[----:B------:R-:W-:Y:S01]  /*2f80*/  HMMA.16816.F32.BF16 R72, R40, R28, R72 ;  /* 0x0000001c2848723c */ /* 0x000fe20000041848 */
[----:B------:R-:W-:-:S04]  /*2f90*/  IMAD R33, R33, 0x40, R4 ;  /* 0x0000004021217824 */ /* 0x000fc800078e0204 */
[C---:B------:R-:W-:Y:S01]  /*2fa0*/  VIADD R4, R33.reuse, 0x1 ;  /* 0x0000000121047836 */ /* 0x040fe20000000000 */
[----:B------:R-:W-:Y:S01]  /*2fb0*/  HMMA.16816.F32.BF16 R12, R40, R30, R12 ;  /* 0x0000001e280c723c */ /* 0x000fe2000004180c */
[----:B------:R-:W3:Y:S01]  /*2fc0*/  LDSM.16.M88.4 R28, [R220+0x7000] ;  /* 0x00700000dc1c783b */ /* 0x000ee20000000200 */
[C---:B------:R-:W-:Y:S02]  /*2fd0*/  VIADD R3, R33.reuse, 0x8 ;  /* 0x0000000821037836 */ /* 0x040fe40000000000 */
[CC--:B------:R-:W-:Y:S01]  /*2fe0*/  ISETP.GE.AND P3, PT, R4.reuse, R203.reuse, PT ;  /* 0x000000cb0400720c */ /* 0x0c0fe20003f66270 */
[C---:B------:R-:W-:Y:S01]  /*2ff0*/  VIADD R32, R33.reuse, 0x11 ;  /* 0x0000001121207836 */ /* 0x040fe20000000000 */
[C---:B--2---:R-:W-:Y:S01]  /*3000*/  HMMA.16816.F32.BF16 R24, R16.reuse, R44, R24 ;  /* 0x0000002c1018723c */ /* 0x044fe20000041818 */
[-C--:B------:R-:W-:Y:S01]  /*3010*/  ISETP.GE.AND P0, PT, R4, R202.reuse, PT ;  /* 0x000000ca0400720c */ /* 0x080fe20003f06270 */
[----:B------:R-:W-:Y:S01]  /*3020*/  VIADD R4, R33, 0x9 ;  /* 0x0000000921047836 */ /* 0x000fe20000000000 */
[-C--:B------:R-:W-:Y:S01]  /*3030*/  ISETP.GE.AND P5, PT, R3, R203.reuse, PT ;  /* 0x000000cb0300720c */ /* 0x080fe20003fa6270 */
[----:B------:R-:W-:Y:S01]  /*3040*/  VIADD R35, R33, 0x18 ;  /* 0x0000001821237836 */ /* 0x000fe20000000000 */
[-C--:B------:R-:W-:Y:S01]  /*3050*/  ISETP.GE.AND P6, PT, R3, R202.reuse, PT ;  /* 0x000000ca0300720c */ /* 0x080fe20003fc6270 */
[----:B------:R-:W-:Y:S01]  /*3060*/  HMMA.16816.F32.BF16 R20, R16, R46, R20 ;  /* 0x0000002e1014723c */ /* 0x000fe20000041814 */
[C---:B------:R-:W-:Y:S01]  /*3070*/  ISETP.GE.AND P2, PT, R4.reuse, R203, PT ;  /* 0x000000cb0400720c */ /* 0x040fe20003f46270 */
[----:B------:R-:W-:Y:S01]  /*3080*/  VIADD R3, R33, 0x10 ;  /* 0x0000001021037836 */ /* 0x000fe20000000000 */
[----:B------:R-:W-:-:S03]  /*3090*/  ISETP.GE.AND P1, PT, R4, R202, PT ;  /* 0x000000ca0400720c */ /* 0x000fc60003f26270 */
[----:B------:R-:W-:Y:S01]  /*30a0*/  HMMA.16816.F32.BF16 R56, R40, R6, R56 ;  /* 0x000000062838723c */ /* 0x000fe20000041838 */
[----:B------:R-:W2:Y:S01]  /*30b0*/  LDSM.16.M88.4 R4, [R220+0x7800] ;  /* 0x00780000dc04783b */ /* 0x000ea20000000200 */
[----:B------:R-:W-:Y:S01]  /*30c0*/  ISETP.GE.AND P4, PT, R3, R203, PT ;  /* 0x000000cb0300720c */ /* 0x000fe20003f86270 */
[----:B------:R-:W-:-:S04]  /*30d0*/  DEPBAR.LE SB0, 0x0 ;  /* 0x000080000000791a */ /* 0x000fc80000000000 */
[C---:B----4-:R-:W-:Y:S05]  /*30e0*/  HMMA.16816.F32.BF16 R72, R16.reuse, R36, R72 ;  /* 0x000000241048723c */ /* 0x050fea0000041848 */
[----:B------:R-:W-:Y:S01]  /*30f0*/  FSEL R25, R25, -INF , !P3 ;  /* 0xff80000019197808 */ /* 0x000fe20005800000 */
[----:B------:R-:W-:Y:S01]  /*3100*/  HMMA.16816.F32.BF16 R12, R16, R38, R12 ;  /* 0x00000026100c723c */ /* 0x000fe2000004180c */
[-C--:B------:R-:W-:Y:S02]  /*3110*/  ISETP.GE.AND P3, PT, R3, R202.reuse, PT ;  /* 0x000000ca0300720c */ /* 0x080fe40003f66270 */
[----:B------:R-:W-:Y:S02]  /*3120*/  FSEL R27, R27, -INF , !P0 ;  /* 0xff8000001b1b7808 */ /* 0x000fe40004000000 */
[----:B------:R-:W-:Y:S01]  /*3130*/  FSEL R3, R20, -INF , !P5 ;  /* 0xff80000014037808 */ /* 0x000fe20006800000 */
[----:B-1----:R-:W-:Y:S01]  /*3140*/  HMMA.16816.F32.BF16 R52, R40, R8, R52 ;  /* 0x000000082834723c */ /* 0x002fe20000041834 */
[----:B------:R-:W-:-:S02]  /*3150*/  ISETP.GE.AND P5, PT, R32, R202, PT ;  /* 0x000000ca2000720c */ /* 0x000fc40003fa6270 */
[-C--:B------:R-:W-:Y:S02]  /*3160*/  ISETP.GE.AND P0, PT, R32, R203.reuse, PT ;  /* 0x000000cb2000720c */ /* 0x080fe40003f06270 */
[----:B------:R-:W-:Y:S01]  /*3170*/  FSEL R32, R22, -INF , !P6 ;  /* 0xff80000016207808 */ /* 0x000fe20007000000 */
[----:B------:R-:W-:Y:S01]  /*3180*/  HMMA.16816.F32.BF16 R64, R40, R10, R64 ;  /* 0x0000000a2840723c */ /* 0x000fe20000041840 */
[-C--:B------:R-:W-:Y:S01]  /*3190*/  ISETP.GE.AND P6, PT, R35, R203.reuse, PT ;  /* 0x000000cb2300720c */ /* 0x080fe20003fc6270 */
[----:B------:R-:W-:Y:S01]  /*31a0*/  VIADD R8, R33, 0x19 ;  /* 0x0000001921087836 */ /* 0x000fe20000000000 */
[----:B------:R-:W-:Y:S01]  /*31b0*/  FSEL R34, R21, -INF , !P2 ;  /* 0xff80000015227808 */ /* 0x000fe20005000000 */
[----:B------:R-:W-:Y:S01]  /*31c0*/  VIADD R9, R33, 0x20 ;  /* 0x0000002021097836 */ /* 0x000fe20000000000 */
[----:B------:R-:W-:Y:S01]  /*31d0*/  FSEL R23, R23, -INF , !P1 ;  /* 0xff80000017177808 */ /* 0x000fe20004800000 */
[----:B---3--:R-:W-:Y:S01]  /*31e0*/  HMMA.16816.F32.BF16 R68, R16, R28, R68 ;  /* 0x0000001c1044723c */ /* 0x008fe20000041844 */
[----:B------:R-:W-:Y:S01]  /*31f0*/  FSEL R20, R75, -INF , !P5 ;  /* 0xff8000004b147808 */ /* 0x000fe20006800000 */
[C---:B------:R-:W-:Y:S01]  /*3200*/  VIADD R11, R33.reuse, 0x28 ;  /* 0x00000028210b7836 */ /* 0x040fe20000000000 */
[----:B------:R-:W-:-:S02]  /*3210*/  ISETP.GE.AND P5, PT, R33, R203, PT ;  /* 0x000000cb2100720c */ /* 0x000fc40003fa6270 */
[----:B------:R-:W-:Y:S01]  /*3220*/  FSEL R22, R72, -INF , !P4 ;  /* 0xff80000048167808 */ /* 0x000fe20006000000 */
[C---:B------:R-:W-:Y:S01]  /*3230*/  HMMA.16816.F32.BF16 R56, R16.reuse, R30, R56 ;  /* 0x0000001e1038723c */ /* 0x040fe20000041838 */
[----:B------:R-:W-:Y:S02]  /*3240*/  FSEL R24, R24, -INF , !P5 ;  /* 0xff80000018187808 */ /* 0x000fe40006800000 */
[----:B------:R-:W-:Y:S02]  /*3250*/  FSEL R10, R12, -INF , !P6 ;  /* 0xff8000000c0a7808 */ /* 0x000fe40007000000 */
[----:B------:R-:W-:Y:S01]  /*3260*/  FMNMX.FTZ R12, R24, R25, !PT ;  /* 0x00000019180c7209 */ /* 0x000fe20007810000 */
[C---:B--2---:R-:W-:Y:S01]  /*3270*/  HMMA.16816.F32.BF16 R52, R16.reuse, R4, R52 ;  /* 0x000000041034723c */ /* 0x044fe20000041834 */
[C---:B------:R-:W-:Y:S02]  /*3280*/  ISETP.GE.AND P1, PT, R8.reuse, R203, PT ;  /* 0x000000cb0800720c */ /* 0x040fe40003f26270 */
[----:B------:R-:W-:Y:S01]  /*3290*/  FMNMX.FTZ R12, R3, R12, !PT ;  /* 0x0000000c030c7209 */ /* 0x000fe20007810000 */
[----:B------:R-:W-:Y:S01]  /*32a0*/  BAR.SYNC.DEFER_BLOCKING 0x0 ;  /* 0x0000000000007b1d */ /* 0x000fe20000010000 */
[----:B------:R-:W-:Y:S01]  /*32b0*/  ISETP.GE.AND P4, PT, R8, R202, PT ;  /* 0x000000ca0800720c */ /* 0x000fe20003f86270 */
[----:B------:R-:W-:Y:S01]  /*32c0*/  HMMA.16816.F32.BF16 R64, R16, R6, R64 ;  /* 0x000000061040723c */ /* 0x000fe20000041840 */
[----:B------:R-:W-:Y:S01]  /*32d0*/  FSEL R8, R74, -INF , !P3 ;  /* 0xff8000004a087808 */ /* 0x000fe20005800000 */
[----:B------:R-:W-:Y:S01]  /*32e0*/  VIADD R5, R33, 0x31 ;  /* 0x0000003121057836 */ /* 0x000fe20000000000 */
[----:B------:R-:W-:-:S02]  /*32f0*/  FSEL R21, R73, -INF , !P0 ;  /* 0xff80000049157808 */ /* 0x000fc40004000000 */
[----:B------:R-:W-:Y:S02]  /*3300*/  FMNMX.FTZ R4, R34, R12, !PT ;  /* 0x0000000c22047209 */ /* 0x000fe40007810000 */
[----:B------:R-:W-:Y:S01]  /*3310*/  ISETP.GE.AND P3, PT, R9, R203, PT ;  /* 0x000000cb0900720c */ /* 0x000fe20003f66270 */
[----:B------:R-:W-:Y:S01]  /*3320*/  VIADD R6, R33, 0x30 ;  /* 0x0000003021067836 */ /* 0x000fe20000000000 */
[-C--:B------:R-:W-:Y:S01]  /*3330*/  ISETP.GE.AND P0, PT, R9, R202.reuse, PT ;  /* 0x000000ca0900720c */ /* 0x080fe20003f06270 */
[----:B------:R-:W-:Y:S01]  /*3340*/  VIADD R9, R33, 0x21 ;  /* 0x0000002121097836 */ /* 0x000fe20000000000 */
[----:B------:R-:W-:Y:S02]  /*3350*/  ISETP.GE.AND P2, PT, R35, R202, PT ;  /* 0x000000ca2300720c */ /* 0x000fe40003f46270 */
[----:B------:R-:W-:Y:S02]  /*3360*/  FMNMX.FTZ R4, R22, R4, !PT ;  /* 0x0000000416047209 */ /* 0x000fe40007810000 */
[----:B------:R-:W-:-:S02]  /*3370*/  FSEL R14, R14, -INF , !P2 ;  /* 0xff8000000e0e7808 */ /* 0x000fc40005000000 */
[CC--:B------:R-:W-:Y:S02]  /*3380*/  ISETP.GE.AND P6, PT, R9.reuse, R203.reuse, PT ;  /* 0x000000cb0900720c */ /* 0x0c0fe40003fc6270 */
[----:B------:R-:W-:Y:S02]  /*3390*/  ISETP.GE.AND P2, PT, R9, R202, PT ;  /* 0x000000ca0900720c */ /* 0x000fe40003f46270 */
[----:B------:R-:W-:Y:S02]  /*33a0*/  FSEL R9, R13, -INF , !P1 ;  /* 0xff8000000d097808 */ /* 0x000fe40004800000 */
[----:B------:R-:W-:Y:S02]  /*33b0*/  FMNMX.FTZ R4, R21, R4, !PT ;  /* 0x0000000415047209 */ /* 0x000fe40007810000 */
[C---:B------:R-:W-:Y:S02]  /*33c0*/  ISETP.GE.AND P5, PT, R11.reuse, R203, PT ;  /* 0x000000cb0b00720c */ /* 0x040fe40003fa6270 */
[----:B------:R-:W-:Y:S01]  /*33d0*/  ISETP.GE.AND P1, PT, R11, R202, PT ;  /* 0x000000ca0b00720c */ /* 0x000fe20003f26270 */
[----:B------:R-:W-:Y:S01]  /*33e0*/  VIADD R11, R33, 0x29 ;  /* 0x00000029210b7836 */ /* 0x000fe20000000000 */
[----:B------:R-:W-:-:S02]  /*33f0*/  FSEL R190, R68, -INF , !P3 ;  /* 0xff80000044be7808 */ /* 0x000fc40005800000 */
[----:B------:R-:W-:Y:S02]  /*3400*/  ISETP.GE.AND P3, PT, R33, R202, PT ;  /* 0x000000ca2100720c */ /* 0x000fe40003f66270 */
[----:B------:R-:W-:Y:S02]  /*3410*/  FMNMX.FTZ R4, R10, R4, !PT ;  /* 0x000000040a047209 */ /* 0x000fe40007810000 */
[----:B------:R-:W-:Y:S02]  /*3420*/  FSEL R15, R15, -INF , !P4 ;  /* 0xff8000000f0f7808 */ /* 0x000fe40006000000 */
[----:B------:R-:W-:Y:S02]  /*3430*/  FSEL R175, R70, -INF , !P0 ;  /* 0xff80000046af7808 */ /* 0x000fe40004000000 */
[C---:B------:R-:W-:Y:S02]  /*3440*/  ISETP.GE.AND P4, PT, R11.reuse, R203, PT ;  /* 0x000000cb0b00720c */ /* 0x040fe40003f86270 */
[----:B------:R-:W-:-:S02]  /*3450*/  ISETP.GE.AND P0, PT, R11, R202, PT ;  /* 0x000000ca0b00720c */ /* 0x000fc40003f06270 */
[----:B------:R-:W-:Y:S02]  /*3460*/  FSEL R26, R26, -INF , !P3 ;  /* 0xff8000001a1a7808 */ /* 0x000fe40005800000 */
[----:B------:R-:W-:Y:S01]  /*3470*/  FMNMX.FTZ R11, R9, R4, !PT ;  /* 0x00000004090b7209 */ /* 0x000fe20007810000 */
[----:B------:R-:W-:Y:S01]  /*3480*/  VIADD R4, R33, 0x38 ;  /* 0x0000003821047836 */ /* 0x000fe20000000000 */
[----:B------:R-:W-:Y:S01]  /*3490*/  FSEL R191, R69, -INF , !P6 ;  /* 0xff80000045bf7808 */ /* 0x000fe20007000000 */
[----:B------:R-:W-:Y:S01]  /*34a0*/  VIADD R33, R33, 0x39 ;  /* 0x0000003921217836 */ /* 0x000fe20000000000 */
[----:B------:R-:W-:Y:S02]  /*34b0*/  FMNMX.FTZ R7, R26, R27, !PT ;  /* 0x0000001b1a077209 */ /* 0x000fe40007810000 */
[----:B------:R-:W-:Y:S02]  /*34c0*/  FMNMX.FTZ R11, R190, R11, !PT ;  /* 0x0000000bbe0b7209 */ /* 0x000fe40007810000 */
[----:B------:R-:W-:-:S02]  /*34d0*/  FSEL R174, R71, -INF , !P2 ;  /* 0xff80000047ae7808 */ /* 0x000fc40005000000 */
[----:B------:R-:W-:Y:S02]  /*34e0*/  ISETP.GE.AND P2, PT, R6, R203, PT ;  /* 0x000000cb0600720c */ /* 0x000fe40003f46270 */
[----:B------:R-:W-:Y:S02]  /*34f0*/  FSEL R192, R56, -INF , !P5 ;  /* 0xff80000038c07808 */ /* 0x000fe40006800000 */
[----:B------:R-:W-:Y:S02]  /*3500*/  FMNMX.FTZ R7, R32, R7, !PT ;  /* 0x0000000720077209 */ /* 0x000fe40007810000 */
[----:B------:R-:W-:Y:S02]  /*3510*/  FMNMX.FTZ R11, R191, R11, !PT ;  /* 0x0000000bbf0b7209 */ /* 0x000fe40007810000 */
[----:B------:R-:W-:Y:S02]  /*3520*/  FSEL R212, R52, -INF , !P2 ;  /* 0xff80000034d47808 */ /* 0x000fe40005000000 */
[----:B------:R-:W-:-:S02]  /*3530*/  FSEL R193, R57, -INF , !P4 ;  /* 0xff80000039c17808 */ /* 0x000fc40006000000 */
[----:B------:R-:W-:Y:S02]  /*3540*/  FMNMX.FTZ R7, R23, R7, !PT ;  /* 0x0000000717077209 */ /* 0x000fe40007810000 */
[----:B------:R-:W-:Y:S02]  /*3550*/  FMNMX.FTZ R11, R192, R11, !PT ;  /* 0x0000000bc00b7209 */ /* 0x000fe40007810000 */
[-C--:B------:R-:W-:Y:S02]  /*3560*/  ISETP.GE.AND P2, PT, R4, R203.reuse, PT ;  /* 0x000000cb0400720c */ /* 0x080fe40003f46270 */
[----:B------:R-:W-:Y:S02]  /*3570*/  ISETP.GE.AND P3, PT, R5, R203, PT ;  /* 0x000000cb0500720c */ /* 0x000fe40003f66270 */
[----:B------:R-:W-:Y:S02]  /*3580*/  FMNMX.FTZ R7, R8, R7, !PT ;  /* 0x0000000708077209 */ /* 0x000fe40007810000 */
[----:B------:R-:W-:-:S02]  /*3590*/  FMNMX.FTZ R11, R193, R11, !PT ;  /* 0x0000000bc10b7209 */ /* 0x000fc40007810000 */
[----:B------:R-:W-:Y:S02]  /*35a0*/  FSEL R210, R64, -INF , !P2 ;  /* 0xff80000040d27808 */ /* 0x000fe40005000000 */
[----:B------:R-:W-:Y:S02]  /*35b0*/  PLOP3.LUT P2, PT, PT, PT, UP0, 0x80, 0x0 ;  /* 0x000000000000781c */ /* 0x000fe40003f4f008 */
[----:B------:R-:W-:Y:S02]  /*35c0*/  FSEL R211, R53, -INF , !P3 ;  /* 0xff80000035d37808 */ /* 0x000fe40005800000 */
[----:B------:R-:W-:Y:S02]  /*35d0*/  FMNMX.FTZ R7, R20, R7, !PT ;  /* 0x0000000714077209 */ /* 0x000fe40007810000 */
[----:B------:R-:W-:Y:S02]  /*35e0*/  FMNMX.FTZ R11, R212, R11, !PT ;  /* 0x0000000bd40b7209 */ /* 0x000fe40007810000 */
[----:B------:R-:W-:-:S02]  /*35f0*/  ISETP.GE.AND P3, PT, R33, R203, PT ;  /* 0x000000cb2100720c */ /* 0x000fc40003f66270 */
[----:B------:R-:W-:Y:S02]  /*3600*/  FMNMX.FTZ R7, R14, R7, !PT ;  /* 0x000000070e077209 */ /* 0x000fe40007810000 */
[----:B------:R-:W-:Y:S02]  /*3610*/  FMNMX.FTZ R11, R211, R11, !PT ;  /* 0x0000000bd30b7209 */ /* 0x000fe40007810000 */
[----:B------:R-:W-:Y:S02]  /*3620*/  FSEL R208, R65, -INF , !P3 ;  /* 0xff80000041d07808 */ /* 0x000fe40005800000 */
[----:B------:R-:W-:Y:S02]  /*3630*/  FMNMX.FTZ R7, R15, R7, !PT ;  /* 0x000000070f077209 */ /* 0x000fe40007810000 */
[----:B------:R-:W-:Y:S02]  /*3640*/  FMNMX.FTZ R11, R210, R11, !PT ;  /* 0x0000000bd20b7209 */ /* 0x000fe40007810000 */
[----:B------:R-:W-:-:S02]  /*3650*/  FMNMX.FTZ R7, R175, R7, !PT ;  /* 0x00000007af077209 */ /* 0x000fc40007810000 */
[----:B------:R-:W-:Y:S01]  /*3660*/  FMNMX.FTZ R164, R208, R11, !PT ;  /* 0x0000000bd0a47209 */ /* 0x000fe20007810000 */
[----:B------:R-:W-:Y:S06]  /*3670*/  @!P2 BRA `(.L_x_403) ;  /* 0x000000000094a947 */ /* 0x000fec0003800000 */
        /* <DEDUP_REMOVED lines=37> */
.L_x_403:
[----:B------:R-:W-:Y:S01]  /*38d0*/  FSEL R173, R58, -INF , !P1 ;  /* 0xff8000003aad7808 */ /* 0x000fe20004800000 */
[----:B------:R-:W2:Y:S01]  /*38e0*/  SHFL.BFLY PT, R11, R164, 0x2, 0x1f ;  /* 0x0c401f00a40b7f89 */ /* 0x000ea200000e0000 */
[----:B------:R-:W-:Y:S01]  /*38f0*/  FMNMX.FTZ R7, R174, R7, !PT ;  /* 0x00000007ae077209 */ /* 0x000fe20007810000 */
[----:B------:R-:W-:Y:S01]  /*3900*/  IMAD.U32 R167, RZ, RZ, UR23 ;  /* 0x00000017ffa77e24 */ /* 0x000fe2000f8e00ff */
[-C--:B------:R-:W-:Y:S01]  /*3910*/  ISETP.GE.AND P1, PT, R6, R202.reuse, PT ;  /* 0x000000ca0600720c */ /* 0x080fe20003f26270 */
[----:B------:R-:W-:Y:S01]  /*3920*/  UMOV UR10, UR5 ;  /* 0x00000005000a7c82 */ /* 0x000fe20008000000 */
[----:B------:R-:W-:Y:S01]  /*3930*/  FSEL R172, R59, -INF , !P0 ;  /* 0xff8000003bac7808 */ /* 0x000fe20004000000 */
[----:B------:R-:W-:Y:S01]  /*3940*/  IMAD R167, R167, 0x4, R83 ;  /* 0x00000004a7a77824 */ /* 0x000fe200078e0253 */
[----:B------:R-:W-:Y:S01]  /*3950*/  FMNMX.FTZ R7, R173, R7, !PT ;  /* 0x00000007ad077209 */ /* 0x000fe20007810000 */
[----:B------:R-:W-:Y:S01]  /*3960*/  USHF.L.U32 UR11, UR10, 0x1, URZ ;  /* 0x000000010a0b7899 */ /* 0x000fe2000800063f */
[-C--:B------:R-:W-:Y:S01]  /*3970*/  ISETP.GE.AND P0, PT, R5, R202.reuse, PT ;  /* 0x000000ca0500720c */ /* 0x080fe20003f06270 */
[----:B------:R-:W-:Y:S01]  /*3980*/  IMAD.WIDE.U32 R216, R167, -0x326172a9, RZ ;  /* 0xcd9e8d57a7d87825 */ /* 0x000fe200078e00ff */
[----:B------:R-:W-:Y:S01]  /*3990*/  FSEL R207, R54, -INF , !P1 ;  /* 0xff80000036cf7808 */ /* 0x000fe20004800000 */
[----:B------:R-:W-:Y:S01]  /*39a0*/  UIADD3 UR18, UR31, -0x4498517b, URZ ;  /* 0xbb67ae851f127890 */ /* 0x000fe2000fffe03f */
[----:B------:R-:W-:Y:S01]  /*39b0*/  FMNMX.FTZ R7, R172, R7, !PT ;  /* 0x00000007ac077209 */ /* 0x000fe20007810000 */
[----:B------:R-:W-:Y:S01]  /*39c0*/  IMAD.WIDE.U32 R194, R165, -0x2daee0ad, RZ ;  /* 0xd2511f53a5c27825 */ /* 0x000fe200078e00ff */
[-C--:B------:R-:W-:Y:S01]  /*39d0*/  ISETP.GE.AND P1, PT, R4, R202.reuse, PT ;  /* 0x000000ca0400720c */ /* 0x080fe20003f26270 */
[----:B------:R-:W-:Y:S01]  /*39e0*/  UIADD3 UR19, UR30, -0x61c88647, URZ ;  /* 0x9e3779b91e137890 */ /* 0x000fe2000fffe03f */
[----:B------:R-:W-:Y:S01]  /*39f0*/  FSEL R206, R55, -INF , !P0 ;  /* 0xff80000037ce7808 */ /* 0x000fe20004000000 */
[----:B------:R-:W-:Y:S01]  /*3a00*/  IMAD.U32 R4, RZ, RZ, UR11 ;  /* 0x0000000bff047e24 */ /* 0x000fe2000f8e00ff */
[----:B------:R-:W-:Y:S01]  /*3a10*/  FMNMX.FTZ R7, R207, R7, !PT ;  /* 0x00000007cf077209 */ /* 0x000fe20007810000 */
[----:B------:R-:W-:Y:S01]  /*3a20*/  UIADD3 UR17, UR30, 0x3c6ef372, URZ ;  /* 0x3c6ef3721e117890 */ /* 0x000fe2000fffe03f */
[----:B------:R-:W-:Y:S01]  /*3a30*/  ISETP.GE.AND P0, PT, R33, R202, PT ;  /* 0x000000ca2100720c */ /* 0x000fe20003f06270 */
[----:B------:R-:W-:Y:S01]  /*3a40*/  UIADD3 UR16, UR31, 0x76cf5d0a, URZ ;  /* 0x76cf5d0a1f107890 */ /* 0x000fe2000fffe03f */
[----:B------:R-:W-:Y:S01]  /*3a50*/  FSEL R204, R66, -INF , !P1 ;  /* 0xff80000042cc7808 */ /* 0x000fe20004800000 */
[----:B------:R-:W-:Y:S01]  /*3a60*/  UIADD3 UR14, UR31, 0x32370b8f, URZ ;  /* 0x32370b8f1f0e7890 */ /* 0x000fe2000fffe03f */
[----:B------:R-:W-:Y:S01]  /*3a70*/  FMNMX.FTZ R7, R206, R7, !PT ;  /* 0x00000007ce077209 */ /* 0x000fe20007810000 */
[----:B------:R-:W-:Y:S01]  /*3a80*/  UIADD3 UR15, UR30, -0x255992d5, URZ ;  /* 0xdaa66d2b1e0f7890 */ /* 0x000fe2000fffe03f */
[----:B------:R-:W-:Y:S01]  /*3a90*/  FSEL R199, R67, -INF , !P0 ;  /* 0xff80000043c77808 */ /* 0x000fe20004000000 */
[----:B------:R-:W-:Y:S01]  /*3aa0*/  UIADD3 UR13, UR30, 0x78dde6e4, URZ ;  /* 0x78dde6e41e0d7890 */ /* 0x000fe2000fffe03f */
[----:B------:R-:W-:Y:S01]  /*3ab0*/  FMNMX.FTZ R7, R204, R7, !PT ;  /* 0x00000007cc077209 */ /* 0x000fe20007810000 */
[----:B------:R-:W-:Y:S01]  /*3ac0*/  ULDC UR32, c[0x0][0x2ec] ;  /* 0x0000bb0000207ab9 */ /* 0x000fe20000000800 */
[----:B------:R-:W-:Y:S01]  /*3ad0*/  LOP3.LUT R166, R82, UR30, RZ, 0x3c, !PT ;  /* 0x0000001e52a67c12 */ /* 0x000fe2000f8e3cff */
[----:B------:R-:W-:Y:S01]  /*3ae0*/  UIADD3 UR5, UR31, -0x56f99767, URZ ;  /* 0xa90668991f057890 */ /* 0x000fe2000fffe03f */
[----:B------:R-:W-:Y:S01]  /*3af0*/  FMNMX.FTZ R7, R199, R7, !PT ;  /* 0x00000007c7077209 */ /* 0x000fe20007810000 */
[----:B------:R-:W-:Y:S01]  /*3b00*/  UIADD3 UR12, UR31, -0x126145ec, URZ ;  /* 0xed9eba141f0c7890 */ /* 0x000fe2000fffe03f */
[----:B------:R-:W-:Y:S01]  /*3b10*/  LOP3.LUT R214, R217, R166, RZ, 0x3c, !PT ;  /* 0x000000a6d9d67212 */ /* 0x000fe200078e3cff */
[----:B------:R-:W-:Y:S01]  /*3b20*/  IMAD.IADD R228, R81, 0x1, R80 ;  /* 0x0000000151e47824 */ /* 0x000fe200078e0250 */
[----:B--2---:R-:W-:Y:S01]  /*3b30*/  FMNMX.FTZ R164, R164, R11, !PT ;  /* 0x0000000ba4a47209 */ /* 0x004fe20007810000 */
[----:B------:R-:W2:Y:S01]  /*3b40*/  SHFL.BFLY PT, R6, R7, 0x2, 0x1f ;  /* 0x0c401f0007067f89 */ /* 0x000ea200000e0000 */
[----:B------:R-:W-:Y:S01]  /*3b50*/  LOP3.LUT R4, R195, UR31, R4, 0x96, !PT ;  /* 0x0000001fc3047c12 */ /* 0x000fe2000f8e9604 */
[----:B------:R-:W-:Y:S01]  /*3b60*/  IMAD.WIDE.U32 R214, R214, -0x2daee0ad, RZ ;  /* 0xd2511f53d6d67825 */ /* 0x000fe200078e00ff */
[----:B------:R-:W-:Y:S01]  /*3b70*/  UIADD3 UR20, UR30, -0x4ab325aa, URZ ;  /* 0xb54cda561e147890 */ /* 0x000fe2000fffe03f */
[----:B------:R-:W3:Y:S01]  /*3b80*/  SHFL.BFLY PT, R5, R164, 0x1, 0x1f ;  /* 0x0c201f00a4057f89 */ /* 0x000ee200000e0000 */
[----:B------:R-:W-:Y:S01]  /*3b90*/  LEA R228, R228, UR4, 0x1 ;  /* 0x00000004e4e47c11 */ /* 0x000fe2000f8e08ff */
[----:B-1----:R-:W-:Y:S01]  /*3ba0*/  IMAD.WIDE.U32 R18, R4, -0x326172a9, RZ ;  /* 0xcd9e8d5704127825 */ /* 0x002fe200078e00ff */
[----:B------:R-:W-:Y:S01]  /*3bb0*/  LOP3.LUT R196, R215, UR18, R194, 0x96, !PT ;  /* 0x00000012d7c47c12 */ /* 0x000fe2000f8e96c2 */
[----:B------:R-:W-:Y:S01]  /*3bc0*/  ULDC.U8 UR37, c[0x0][0x388] ;  /* 0x0000e20000257ab9 */ /* 0x000fe20000000000 */
[----:B------:R-:W-:Y:S01]  /*3bd0*/  UIADD3 UR25, UR30, 0x1715609d, URZ ;  /* 0x1715609d1e197890 */ /* 0x000fe2000fffe03f */
[----:B------:R-:W-:Y:S01]  /*3be0*/  IMAD R226, R2, 0x2, R228 ;  /* 0x0000000202e27824 */ /* 0x000fe200078e02e4 */
[----:B------:R-:W-:Y:S01]  /*3bf0*/  LOP3.LUT R4, R19, UR19, R216, 0x96, !PT ;  /* 0x0000001313047c12 */ /* 0x000fe2000f8e96d8 */
[----:B------:R-:W-:Y:S01]  /*3c00*/  IMAD.WIDE.U32 R196, R196, -0x326172a9, RZ ;  /* 0xcd9e8d57c4c47825 */ /* 0x000fe200078e00ff */
[----:B------:R-:W-:Y:S01]  /*3c10*/  LDSM.16.MT88.4 R156, [R228+0x10000] ;  /* 0x01000000e49c783b */ /* 0x000fe20000004200 */
[----:B------:R-:W-:-:S02]  /*3c20*/  UIADD3 UR26, UR31, 0x646e171e, URZ ;  /* 0x646e171e1f1a7890 */ /* 0x000fc4000fffe03f */
[----:B------:R-:W-:Y:S01]  /*3c30*/  IMAD.WIDE.U32 R12, R4, -0x2daee0ad, RZ ;  /* 0xd2511f53040c7825 */ /* 0x000fe200078e00ff */
[----:B------:R-:W-:Y:S01]  /*3c40*/  LOP3.LUT R18, R197, UR17, R18, 0x96, !PT ;  /* 0x00000011c5127c12 */ /* 0x000fe2000f8e9612 */
[----:B------:R-:W-:Y:S01]  /*3c50*/  LDSM.16.MT88.4 R40, [R226+0x10000] ;  /* 0x01000000e228783b */ /* 0x000fe20000004200 */
[----:B------:R-:W-:Y:S01]  /*3c60*/  UIADD3 UR11, UR11, 0x1, URZ ;  /* 0x000000010b0b7890 */ /* 0x000fe2000fffe03f */
[----:B------:R-:W-:Y:S01]  /*3c70*/  IMAD R225, R0, 0x2, R228 ;  /* 0x0000000200e17824 */ /* 0x000fe200078e02e4 */
[----:B------:R-:W-:Y:S01]  /*3c80*/  LOP3.LUT R4, R13, UR16, R214, 0x96, !PT ;  /* 0x000000100d047c12 */ /* 0x000fe2000f8e96d6 */
[----:B------:R-:W-:Y:S01]  /*3c90*/  IMAD.WIDE.U32 R18, R18, -0x2daee0ad, RZ ;  /* 0xd2511f5312127825 */ /* 0x000fe200078e00ff */
[----:B------:R-:W-:Y:S01]  /*3ca0*/  LDSM.16.MT88.4 R64, [R228+0x12000] ;  /* 0x01200000e440783b */ /* 0x000fe20000004200 */
[----:B--2---:R-:W-:Y:S02]  /*3cb0*/  FMNMX.FTZ R7, R7, R6, !PT ;  /* 0x0000000607077209 */ /* 0x004fe40007810000 */
[----:B------:R-:W-:Y:S01]  /*3cc0*/  IMAD R224, R0, 0x2, R226 ;  /* 0x0000000200e07824 */ /* 0x000fe200078e02e2 */
[----:B------:R-:W-:Y:S01]  /*3cd0*/  LOP3.LUT R12, R19, UR14, R12, 0x96, !PT ;  /* 0x0000000e130c7c12 */ /* 0x000fe2000f8e960c */
[----:B------:R-:W-:Y:S01]  /*3ce0*/  IMAD.U32 R194, RZ, RZ, UR37 ;  /* 0x00000025ffc27e24 */ /* 0x000fe2000f8e00ff */
[----:B------:R-:W1:Y:S01]  /*3cf0*/  SHFL.BFLY PT, R6, R7, 0x1, 0x1f ;  /* 0x0c201f0007067f89 */ /* 0x000e6200000e0000 */
[----:B---3--:R-:W-:Y:S01]  /*3d00*/  FMNMX.FTZ R164, R164, R5, !PT ;  /* 0x00000005a4a47209 */ /* 0x008fe20007810000 */
[----:B------:R-:W-:-:S02]  /*3d10*/  IMAD.WIDE.U32 R4, R4, -0x326172a9, RZ ;  /* 0xcd9e8d5704047825 */ /* 0x000fc400078e00ff */
[----:B------:R-:W-:Y:S01]  /*3d20*/  LEA R194, R194, UR37, 0x10 ;  /* 0x00000025c2c27c11 */ /* 0x000fe2000f8e80ff */
[----:B------:R-:W2:Y:S01]  /*3d30*/  LDSM.16.MT88.4 R56, [R224+0x10000] ;  /* 0x01000000e038783b */ /* 0x000ea20000004200 */
[----:B------:R-:W-:-:S04]  /*3d40*/  IMAD.WIDE.U32 R12, R12, -0x326172a9, RZ ;  /* 0xcd9e8d570c0c7825 */ /* 0x000fc800078e00ff */
[C---:B------:R-:W-:Y:S01]  /*3d50*/  FMUL.FTZ R209, R164.reuse, UR32 ;  /* 0x00000020a4d17c20 */ /* 0x040fe20008410000 */
[----:B------:R-:W-:Y:S01]  /*3d60*/  FSETP.NEU.FTZ.AND P0, PT, R164, -INF , PT ;  /* 0xff800000a400780b */ /* 0x000fe20003f1d000 */
[----:B------:R-:W3:Y:S01]  /*3d70*/  LDSM.16.MT88.4 R48, [R225+0x10000] ;  /* 0x01000000e130783b */ /* 0x000ee20000004200 */
[----:B------:R-:W-:Y:S01]  /*3d80*/  LOP3.LUT R5, R5, UR15, R196, 0x96, !PT ;  /* 0x0000000f05057c12 */ /* 0x000fe2000f8e96c4 */
[----:B------:R-:W-:Y:S01]  /*3d90*/  VIADD R223, R231, 0x800 ;  /* 0x00000800e7df7836 */ /* 0x000fe20000000000 */
[----:B------:R-:W-:Y:S01]  /*3da0*/  LOP3.LUT R4, R13, UR13, R4, 0x96, !PT ;  /* 0x0000000d0d047c12 */ /* 0x000fe2000f8e9604 */
[----:B------:R-:W4:Y:S01]  /*3db0*/  LDSM.16.MT88.4 R72, [R226+0x12000] ;  /* 0x01200000e248783b */ /* 0x000f220000004200 */
[----:B------:R-:W-:Y:S01]  /*3dc0*/  FSEL R209, R209, RZ, P0 ;  /* 0x000000ffd1d17208 */ /* 0x000fe20000000000 */
[----:B------:R-:W-:Y:S02]  /*3dd0*/  IMAD.WIDE.U32 R16, R5, -0x2daee0ad, RZ ;  /* 0xd2511f5305107825 */ /* 0x000fe400078e00ff */
[----:B------:R-:W5:Y:S02]  /*3de0*/  LDSM.16.MT88.4 R80, [R225+0x12000] ;  /* 0x01200000e150783b */ /* 0x000f640000004200 */
[----:B------:R-:W-:-:S04]  /*3df0*/  IMAD.WIDE.U32 R4, R4, -0x2daee0ad, RZ ;  /* 0xd2511f5304047825 */ /* 0x000fc800078e00ff */
[--C-:B------:R-:W-:Y:S01]  /*3e00*/  FFMA.FTZ R185, R3, UR32, -R209.reuse ;  /* 0x0000002003b97c23 */ /* 0x100fe200080108d1 */
[--C-:B------:R-:W-:Y:S01]  /*3e10*/  FFMA.FTZ R189, R24, UR32, -R209.reuse ;  /* 0x0000002018bd7c23 */ /* 0x100fe200080108d1 */
[--C-:B------:R-:W-:Y:S01]  /*3e20*/  FFMA.FTZ R188, R25, UR32, -R209.reuse ;  /* 0x0000002019bc7c23 */ /* 0x100fe200080108d1 */
[--C-:B------:R-:W-:Y:S01]  /*3e30*/  FFMA.FTZ R182, R34, UR32, -R209.reuse ;  /* 0x0000002022b67c23 */ /* 0x100fe200080108d1 */
[----:B-1----:R-:W-:Y:S01]  /*3e40*/  FMNMX.FTZ R3, R7, R6, !PT ;  /* 0x0000000607037209 */ /* 0x002fe20007810000 */
[----:B------:R-:W1:Y:S01]  /*3e50*/  LDSM.16.MT88.4 R88, [R224+0x12000] ;  /* 0x01200000e058783b */ /* 0x000e620000004200 */
[----:B------:R-:W-:Y:S01]  /*3e60*/  LOP3.LUT R16, R5, UR5, R16, 0x96, !PT ;  /* 0x0000000505107c12 */ /* 0x000fe2000f8e9610 */
[----:B------:R-:W-:Y:S01]  /*3e70*/  MUFU.EX2 R189, R189 ;  /* 0x000000bd00bd7308 */ /* 0x000fe20000000800 */
[----:B------:R-:W-:Y:S01]  /*3e80*/  LOP3.LUT R6, R17, UR12, R18, 0x96, !PT ;  /* 0x0000000c11067c12 */ /* 0x000fe2000f8e9612 */
[C---:B------:R-:W-:Y:S01]  /*3e90*/  FMUL.FTZ R205, R3.reuse, UR32 ;  /* 0x0000002003cd7c20 */ /* 0x040fe20008410000 */
[----:B------:R-:W-:Y:S01]  /*3ea0*/  FSETP.NEU.FTZ.AND P0, PT, R3, -INF , PT ;  /* 0xff8000000300780b */ /* 0x000fe20003f1d000 */
[----:B------:R-:W-:Y:S01]  /*3eb0*/  IMAD.WIDE.U32 R16, R16, -0x326172a9, RZ ;  /* 0xcd9e8d5710107825 */ /* 0x000fe200078e00ff */
[----:B------:R-:W1:Y:S03]  /*3ec0*/  LDSM.16.MT88.4 R96, [R228+0x14000] ;  /* 0x01400000e460783b */ /* 0x000e660000004200 */
[----:B------:R-:W-:Y:S01]  /*3ed0*/  FFMA.FTZ R177, R10, UR32, -R209 ;  /* 0x000000200ab17c23 */ /* 0x000fe200080108d1 */
[----:B------:R-:W-:Y:S01]  /*3ee0*/  FSEL R205, R205, RZ, P0 ;  /* 0x000000ffcdcd7208 */ /* 0x000fe20000000000 */
[----:B------:R-:W-:Y:S01]  /*3ef0*/  IMAD.WIDE.U32 R6, R6, -0x326172a9, RZ ;  /* 0xcd9e8d5706067825 */ /* 0x000fe200078e00ff */
[----:B------:R-:W2:Y:S01]  /*3f00*/  MUFU.EX2 R188, R188 ;  /* 0x000000bc00bc7308 */ /* 0x000ea20000000800 */
[----:B------:R-:W-:Y:S01]  /*3f10*/  LOP3.LUT R11, R16, 0xffff, RZ, 0xc0, !PT ;  /* 0x0000ffff100b7812 */ /* 0x000fe200078ec0ff */
[----:B------:R-:W1:Y:S01]  /*3f20*/  LDSM.16.MT88.4 R104, [R226+0x14000] ;  /* 0x01400000e268783b */ /* 0x000e620000004200 */
[--C-:B------:R-:W-:Y:S01]  /*3f30*/  FFMA.FTZ R184, R26, UR32, -R205.reuse ;  /* 0x000000201ab87c23 */ /* 0x100fe200080108cd */
[----:B------:R-:W-:Y:S01]  /*3f40*/  LOP3.LUT R5, R17, UR20, R6, 0x96, !PT ;  /* 0x0000001411057c12 */ /* 0x000fe2000f8e9606 */
[--C-:B------:R-:W-:Y:S01]  /*3f50*/  FFMA.FTZ R187, R27, UR32, -R205.reuse ;  /* 0x000000201bbb7c23 */ /* 0x100fe200080108cd */
[--C-:B------:R-:W-:Y:S01]  /*3f60*/  FFMA.FTZ R186, R32, UR32, -R205.reuse ;  /* 0x0000002020ba7c23 */ /* 0x100fe200080108cd */
[----:B------:R-:W-:Y:S01]  /*3f70*/  FFMA.FTZ R183, R23, UR32, -R205 ;  /* 0x0000002017b77c23 */ /* 0x000fe200080108cd */
[C---:B------:R-:W-:Y:S01]  /*3f80*/  LOP3.LUT R0, R5.reuse, 0xffff, RZ, 0xc0, !PT ;  /* 0x0000ffff05007812 */ /* 0x040fe200078ec0ff */
[----:B------:R-:W-:Y:S01]  /*3f90*/  MUFU.EX2 R185, R185 ;  /* 0x000000b900b97308 */ /* 0x000fe20000000800 */
[----:B------:R-:W-:Y:S01]  /*3fa0*/  LOP3.LUT R144, R5, 0xff, RZ, 0xc0, !PT ;  /* 0x000000ff05907812 */ /* 0x000fe200078ec0ff */
[----:B------:R-:W1:Y:S01]  /*3fb0*/  LDSM.16.MT88.4 R112, [R225+0x14000] ;  /* 0x01400000e170783b */ /* 0x000e620000004200 */
[----:B------:R-:W-:Y:S01]  /*3fc0*/  SHF.R.U32.HI R145, RZ, 0x10, R5 ;  /* 0x00000010ff917819 */ /* 0x000fe20000011605 */
[----:B------:R-:W-:Y:S01]  /*3fd0*/  FFMA.FTZ R180, R8, UR32, -R205 ;  /* 0x0000002008b47c23 */ /* 0x000fe200080108cd */
[----:B------:R-:W-:Y:S01]  /*3fe0*/  SHF.R.U32.HI R2, RZ, 0x18, R5 ;  /* 0x00000018ff027819 */ /* 0x000fe20000011605 */
[----:B------:R-:W1:Y:S01]  /*3ff0*/  LDSM.16.MT88.4 R120, [R224+0x14000] ;  /* 0x01400000e078783b */ /* 0x000e620000004200 */
[----:B------:R-:W-:Y:S01]  /*4000*/  SHF.R.U32.HI R5, RZ, 0x8, R0 ;  /* 0x00000008ff057819 */ /* 0x000fe20000011600 */
[----:B------:R-:W3:Y:S01]  /*4010*/  MUFU.EX2 R182, R182 ;  /* 0x000000b600b67308 */ /* 0x000ee20000000800 */
[----:B------:R-:W-:Y:S01]  /*4020*/  LOP3.LUT R146, R16, 0xff, RZ, 0xc0, !PT ;  /* 0x000000ff10927812 */ /* 0x000fe200078ec0ff */
[----:B------:R-:W1:Y:S01]  /*4030*/  LDSM.16.MT88.4 R128, [R228+0x16000] ;  /* 0x01600000e480783b */ /* 0x000e620000004200 */
[----:B------:R-:W-:Y:S01]  /*4040*/  SHF.R.U32.HI R11, RZ, 0x8, R11 ;  /* 0x00000008ff0b7819 */ /* 0x000fe2000001160b */
[----:B------:R-:W-:Y:S01]  /*4050*/  FFMA.FTZ R181, R22, UR32, -R209 ;  /* 0x0000002016b57c23 */ /* 0x000fe200080108d1 */
[----:B------:R-:W-:Y:S01]  /*4060*/  PRMT R144, R144, 0x5410, R5 ;  /* 0x0000541090907816 */ /* 0x000fe20000000005 */
[----:B------:R-:W1:Y:S01]  /*4070*/  LDSM.16.MT88.4 R132, [R226+0x16000] ;  /* 0x01600000e284783b */ /* 0x000e620000004200 */
[--C-:B------:R-:W-:Y:S01]  /*4080*/  SHF.R.U32.HI R147, RZ, 0x10, R16.reuse ;  /* 0x00000010ff937819 */ /* 0x100fe20000011610 */
[----:B------:R-:W-:Y:S01]  /*4090*/  MUFU.EX2 R184, R184 ;  /* 0x000000b800b87308 */ /* 0x000fe20000000800 */
[----:B------:R-:W-:Y:S01]  /*40a0*/  LOP3.LUT R145, R145, 0xff, RZ, 0xc0, !PT ;  /* 0x000000ff91917812 */ /* 0x000fe200078ec0ff */
[----:B------:R-:W1:Y:S01]  /*40b0*/  LDSM.16.MT88.4 R148, [R225+0x16000] ;  /* 0x01600000e194783b */ /* 0x000e620000004200 */
[----:B------:R-:W-:Y:S01]  /*40c0*/  PRMT R146, R146, 0x5410, R11 ;  /* 0x0000541092927816 */ /* 0x000fe2000000000b */
[----:B------:R-:W-:Y:S01]  /*40d0*/  FFMA.FTZ R179, R21, UR32, -R209 ;  /* 0x0000002015b37c23 */ /* 0x000fe200080108d1 */
[----:B------:R-:W-:Y:S01]  /*40e0*/  SHF.R.U32.HI R6, RZ, 0x18, R16 ;  /* 0x00000018ff067819 */ /* 0x000fe20000011610 */
[----:B------:R-:W-:Y:S01]  /*40f0*/  LDSM.16.MT88.4 R24, [R224+0x10800] ;  /* 0x01080000e018783b */ /* 0x000fe20000004200 */
[----:B------:R-:W-:Y:S01]  /*4100*/  LOP3.LUT R147, R147, 0xff, RZ, 0xc0, !PT ;  /* 0x000000ff93937812 */ /* 0x000fe200078ec0ff */
[----:B------:R-:W4:Y:S01]  /*4110*/  MUFU.EX2 R187, R187 ;  /* 0x000000bb00bb7308 */ /* 0x000f220000000800 */
[----:B------:R-:W-:Y:S01]  /*4120*/  PRMT R145, R145, 0x5410, R2 ;  /* 0x0000541091917816 */ /* 0x000fe20000000002 */
[--C-:B------:R-:W-:Y:S01]  /*4130*/  FFMA.FTZ R178, R20, UR32, -R205.reuse ;  /* 0x0000002014b27c23 */ /* 0x100fe200080108cd */
[--C-:B------:R-:W-:Y:S01]  /*4140*/  HSET2.LE.AND R144, R144, R194.reuse, PT ;  /* 0x000000c290907233 */ /* 0x100fe20003803000 */
[--C-:B------:R-:W-:Y:S01]  /*4150*/  FFMA.FTZ R176, R14, UR32, -R205.reuse ;  /* 0x000000200eb07c23 */ /* 0x100fe200080108cd */
[----:B--2---:R-:W-:Y:S01]  /*4160*/  F2FP.BF16.F32.PACK_AB R2, R188, R189 ;  /* 0x000000bdbc02723e */ /* 0x004fe200000010ff */
[----:B------:R-:W-:Y:S01]  /*4170*/  FFMA.FTZ R15, R15, UR32, -R205 ;  /* 0x000000200f0f7c23 */ /* 0x000fe200080108cd */
[----:B------:R-:W-:Y:S01]  /*4180*/  PRMT R147, R147, 0x5410, R6 ;  /* 0x0000541093937816 */ /* 0x000fe20000000006 */
[----:B------:R-:W-:Y:S01]  /*4190*/  MUFU.EX2 R186, R186 ;  /* 0x000000ba00ba7308 */ /* 0x000fe20000000800 */
[--C-:B------:R-:W-:Y:S01]  /*41a0*/  HSET2.LE.AND R146, R146, R194.reuse, PT ;  /* 0x000000c292927233 */ /* 0x100fe20003803000 */
[----:B------:R-:W-:Y:S01]  /*41b0*/  LDSM.16.MT88.4 R28, [R228+0x12800] ;  /* 0x01280000e41c783b */ /* 0x000fe20000004200 */
[----:B---3--:R-:W-:Y:S01]  /*41c0*/  F2FP.BF16.F32.PACK_AB R0, R182, R185 ;  /* 0x000000b9b600723e */ /* 0x008fe200000010ff */
[--C-:B------:R-:W-:Y:S01]  /*41d0*/  FFMA.FTZ R190, R190, UR32, -R209.reuse ;  /* 0x00000020bebe7c23 */ /* 0x100fe200080108d1 */
[----:B------:R-:W-:Y:S01]  /*41e0*/  LOP3.LUT R144, R144, R2, RZ, 0xc0, !PT ;  /* 0x0000000290907212 */ /* 0x000fe200078ec0ff */
[--C-:B------:R-:W-:Y:S01]  /*41f0*/  FFMA.FTZ R2, R9, UR32, -R209.reuse ;  /* 0x0000002009027c23 */ /* 0x100fe200080108d1 */
[----:B------:R-:W-:Y:S01]  /*4200*/  LOP3.LUT R6, R7, UR25, R12, 0x96, !PT ;  /* 0x0000001907067c12 */ /* 0x000fe2000f8e960c */
[----:B------:R-:W2:Y:S01]  /*4210*/  MUFU.EX2 R183, R183 ;  /* 0x000000b700b77308 */ /* 0x000ea20000000800 */
[----:B------:R-:W3:Y:S01]  /*4220*/  LDSM.16.MT88.4 R8, [R224+0x16000] ;  /* 0x01600000e008783b */ /* 0x000ee20000004200 */
[----:B------:R-:W-:Y:S01]  /*4230*/  LOP3.LUT R146, R146, R0, RZ, 0xc0, !PT ;  /* 0x0000000092927212 */ /* 0x000fe200078ec0ff */
[--C-:B------:R-:W-:Y:S01]  /*4240*/  FFMA.FTZ R191, R191, UR32, -R209.reuse ;  /* 0x00000020bfbf7c23 */ /* 0x100fe200080108d1 */
[--C-:B------:R-:W-:Y:S01]  /*4250*/  HSET2.LE.AND R145, R145, R194.reuse, PT ;  /* 0x000000c291917233 */ /* 0x100fe20003803000 */
[----:B------:R-:W-:Y:S01]  /*4260*/  IMAD.WIDE.U32 R6, R6, -0x2daee0ad, RZ ;  /* 0xd2511f5306067825 */ /* 0x000fe200078e00ff */
[----:B----4-:R-:W-:Y:S01]  /*4270*/  F2FP.BF16.F32.PACK_AB R0, R187, R184 ;  /* 0x000000b8bb00723e */ /* 0x010fe200000010ff */
[----:B------:R-:W-:Y:S01]  /*4280*/  LDSM.16.MT88.4 R168, [R226+0x10800] ;  /* 0x01080000e2a8783b */ /* 0x000fe20000004200 */
[----:B------:R-:W-:Y:S01]  /*4290*/  HSET2.LE.AND R147, R147, R194, PT ;  /* 0x000000c293937233 */ /* 0x000fe20003803000 */
[----:B------:R-:W-:Y:S01]  /*42a0*/  MUFU.EX2 R181, R181 ;  /* 0x000000b500b57308 */ /* 0x000fe20000000800 */
[----:B------:R-:W-:Y:S01]  /*42b0*/  LOP3.LUT R145, R145, R0, RZ, 0xc0, !PT ;  /* 0x0000000091917212 */ /* 0x000fe200078ec0ff */
[----:B------:R-:W-:Y:S01]  /*42c0*/  LDSM.16.MT88.4 R32, [R225+0x10800] ;  /* 0x01080000e120783b */ /* 0x000fe20000004200 */
[----:B------:R-:W-:Y:S01]  /*42d0*/  LOP3.LUT R0, R6, 0xffff, RZ, 0xc0, !PT ;  /* 0x0000ffff06007812 */ /* 0x000fe200078ec0ff */
[--C-:B------:R-:W-:Y:S01]  /*42e0*/  FFMA.FTZ R192, R192, UR32, -R209.reuse ;  /* 0x00000020c0c07c23 */ /* 0x100fe200080108d1 */
[----:B------:R-:W-:Y:S01]  /*42f0*/  LOP3.LUT R17, R7, UR26, R4, 0x96, !PT ;  /* 0x0000001a07117c12 */ /* 0x000fe2000f8e9604 */
[----:B------:R-:W-:Y:S01]  /*4300*/  FFMA.FTZ R193, R193, UR32, -R209 ;  /* 0x00000020c1c17c23 */ /* 0x000fe200080108d1 */
[----:B------:R-:W-:Y:S01]  /*4310*/  LOP3.LUT R12, R6, 0xff, RZ, 0xc0, !PT ;  /* 0x000000ff060c7812 */ /* 0x000fe200078ec0ff */
[----:B------:R-:W4:Y:S01]  /*4320*/  MUFU.EX2 R179, R179 ;  /* 0x000000b300b37308 */ /* 0x000f220000000800 */
[----:B--2---:R-:W-:Y:S01]  /*4330*/  F2FP.BF16.F32.PACK_AB R5, R183, R186 ;  /* 0x000000bab705723e */ /* 0x004fe200000010ff */
[----:B------:R-:W-:Y:S01]  /*4340*/  FFMA.FTZ R198, R172, UR32, -R205 ;  /* 0x00000020acc67c23 */ /* 0x000fe200080108cd */
[--C-:B------:R-:W-:Y:S01]  /*4350*/  SHF.R.U32.HI R16, RZ, 0x10, R6.reuse ;  /* 0x00000010ff107819 */ /* 0x100fe20000011606 */
[--C-:B------:R-:W-:Y:S01]  /*4360*/  FFMA.FTZ R212, R212, UR32, -R209.reuse ;  /* 0x00000020d4d47c23 */ /* 0x100fe200080108d1 */
[----:B------:R-:W-:Y:S01]  /*4370*/  LOP3.LUT R147, R147, R5, RZ, 0xc0, !PT ;  /* 0x0000000593937212 */ /* 0x000fe200078ec0ff */
[--C-:B------:R-:W-:Y:S01]  /*4380*/  FFMA.FTZ R211, R211, UR32, -R209.reuse ;  /* 0x00000020d3d37c23 */ /* 0x100fe200080108d1 */
[----:B------:R-:W-:Y:S01]  /*4390*/  SHF.R.U32.HI R13, RZ, 0x18, R6 ;  /* 0x00000018ff0d7819 */ /* 0x000fe20000011606 */
[----:B------:R-:W-:Y:S01]  /*43a0*/  MUFU.EX2 R177, R177 ;  /* 0x000000b100b17308 */ /* 0x000fe20000000800 */
[----:B------:R-:W2:Y:S01]  /*43b0*/  LDSM.16.MT88.4 R4, [R228+0x10800] ;  /* 0x01080000e404783b */ /* 0x000ea20000004200 */
[----:B------:R-:W-:Y:S01]  /*43c0*/  SHF.R.U32.HI R0, RZ, 0x8, R0 ;  /* 0x00000008ff007819 */ /* 0x000fe20000011600 */
[--C-:B------:R-:W-:Y:S01]  /*43d0*/  FFMA.FTZ R210, R210, UR32, -R209.reuse ;  /* 0x00000020d2d27c23 */ /* 0x100fe200080108d1 */
[----:B------:R-:W-:Y:S01]  /*43e0*/  LOP3.LUT R16, R16, 0xff, RZ, 0xc0, !PT ;  /* 0x000000ff10107812 */ /* 0x000fe200078ec0ff */
[C---:B------:R-:W-:Y:S01]  /*43f0*/  HMMA.16816.F32.BF16 R160, R144.reuse, R156, RZ ;  /* 0x0000009c90a0723c */ /* 0x040fe200000418ff */
[----:B------:R-:W-:Y:S01]  /*4400*/  PRMT R12, R12, 0x5410, R0 ;  /* 0x000054100c0c7816 */ /* 0x000fe20000000000 */
[----:B------:R-:W-:Y:S01]  /*4410*/  FFMA.FTZ R247, R208, UR32, -R209 ;  /* 0x00000020d0f77c23 */ /* 0x000fe200080108d1 */
[C---:B------:R-:W-:Y:S01]  /*4420*/  LOP3.LUT R0, R17.reuse, 0xffff, RZ, 0xc0, !PT ;  /* 0x0000ffff11007812 */ /* 0x040fe200078ec0ff */
[----:B------:R-:W5:Y:S01]  /*4430*/  MUFU.EX2 R2, R2 ;  /* 0x0000000200027308 */ /* 0x000f620000000800 */
[----:B------:R-:W-:Y:S01]  /*4440*/  SHF.R.U32.HI R14, RZ, 0x10, R17 ;  /* 0x00000010ff0e7819 */ /* 0x000fe20000011611 */
[C---:B------:R-:W-:Y:S01]  /*4450*/  HMMA.16816.F32.BF16 R156, R144.reuse, R158, RZ ;  /* 0x0000009e909c723c */ /* 0x040fe200000418ff */
[----:B------:R-:W-:Y:S01]  /*4460*/  LOP3.LUT R18, R17, 0xff, RZ, 0xc0, !PT ;  /* 0x000000ff11127812 */ /* 0x000fe200078ec0ff */
[--C-:B------:R-:W-:Y:S01]  /*4470*/  FFMA.FTZ R207, R207, UR32, -R205.reuse ;  /* 0x00000020cfcf7c23 */ /* 0x100fe200080108cd */
[----:B------:R-:W-:Y:S01]  /*4480*/  SHF.R.U32.HI R19, RZ, 0x8, R0 ;  /* 0x00000008ff137819 */ /* 0x000fe20000011600 */
[----:B------:R-:W-:Y:S01]  /*4490*/  FFMA.FTZ R206, R206, UR32, -R205 ;  /* 0x00000020cece7c23 */ /* 0x000fe200080108cd */
[----:B------:R-:W-:Y:S01]  /*44a0*/  SHF.R.U32.HI R17, RZ, 0x18, R17 ;  /* 0x00000018ff117819 */ /* 0x000fe20000011611 */
[----:B------:R-:W1:Y:S01]  /*44b0*/  MUFU.EX2 R180, R180 ;  /* 0x000000b400b47308 */ /* 0x000e620000000800 */
[----:B------:R-:W-:Y:S01]  /*44c0*/  LOP3.LUT R14, R14, 0xff, RZ, 0xc0, !PT ;  /* 0x000000ff0e0e7812 */ /* 0x000fe200078ec0ff */
[C---:B------:R-:W-:Y:S01]  /*44d0*/  HMMA.16816.F32.BF16 R52, R144.reuse, R56, RZ ;  /* 0x000000389034723c */ /* 0x040fe200000418ff */
[----:B----4-:R-:W-:Y:S01]  /*44e0*/  F2FP.BF16.F32.PACK_AB R21, R179, R181 ;  /* 0x000000b5b315723e */ /* 0x010fe200000010ff */
[--C-:B------:R-:W-:Y:S01]  /*44f0*/  FFMA.FTZ R246, R199, UR32, -R205.reuse ;  /* 0x00000020c7f67c23 */ /* 0x100fe200080108cd */
[----:B------:R-:W-:Y:S01]  /*4500*/  FFMA.FTZ R204, R204, UR32, -R205 ;  /* 0x00000020cccc7c23 */ /* 0x000fe200080108cd */
[----:B------:R-:W-:Y:S01]  /*4510*/  FADD.FTZ R188, R189, R188 ;  /* 0x000000bcbdbc7221 */ /* 0x000fe20000010000 */
[----:B------:R-:W-:Y:S01]  /*4520*/  FADD.FTZ R184, R184, R187 ;  /* 0x000000bbb8b87221 */ /* 0x000fe20000010000 */
[----:B------:R-:W4:Y:S01]  /*4530*/  MUFU.EX2 R178, R178 ;  /* 0x000000b200b27308 */ /* 0x000f220000000800 */
[----:B------:R-:W-:Y:S01]  /*4540*/  HMMA.16816.F32.BF16 R56, R144, R58, RZ ;  /* 0x0000003a9038723c */ /* 0x000fe200000418ff */
[----:B-----5:R-:W-:Y:S01]  /*4550*/  F2FP.BF16.F32.PACK_AB R23, R2, R177 ;  /* 0x000000b10217723e */ /* 0x020fe200000010ff */
[----:B------:R-:W-:Y:S01]  /*4560*/  FADD.FTZ R188, R185, R188 ;  /* 0x000000bcb9bc7221 */ /* 0x000fe20000010000 */
[----:B------:R-:W-:Y:S01]  /*4570*/  FADD.FTZ R186, R186, R184 ;  /* 0x000000b8baba7221 */ /* 0x000fe20000010000 */
[----:B------:R-:W-:-:S02]  /*4580*/  VIADD R222, R231, 0x1000 ;  /* 0x00001000e7de7836 */ /* 0x000fc40000000000 */
[C---:B------:R-:W-:Y:S01]  /*4590*/  HMMA.16816.F32.BF16 R36, R144.reuse, R40, RZ ;  /* 0x000000289024723c */ /* 0x040fe200000418ff */
[----:B------:R-:W5:Y:S01]  /*45a0*/  MUFU.EX2 R176, R176 ;  /* 0x000000b000b07308 */ /* 0x000f620000000800 */
[----:B------:R-:W-:Y:S01]  /*45b0*/  FADD.FTZ R188, R182, R188 ;  /* 0x000000bcb6bc7221 */ /* 0x000fe20000010000 */
[----:B------:R-:W-:Y:S01]  /*45c0*/  FADD.FTZ R186, R183, R186 ;  /* 0x000000bab7ba7221 */ /* 0x000fe20000010000 */
[----:B------:R-:W-:Y:S02]  /*45d0*/  VIADD R221, R231, 0x1800 ;  /* 0x00001800e7dd7836 */ /* 0x000fe40000000000 */
[C---:B------:R-:W-:Y:S01]  /*45e0*/  HMMA.16816.F32.BF16 R44, R144.reuse, R48, RZ ;  /* 0x00000030902c723c */ /* 0x040fe200000418ff */
[----:B------:R-:W-:Y:S01]  /*45f0*/  FADD.FTZ R188, R181, R188 ;  /* 0x000000bcb5bc7221 */ /* 0x000fe20000010000 */
[----:B-1----:R-:W-:Y:S01]  /*4600*/  FADD.FTZ R186, R180, R186 ;  /* 0x000000bab4ba7221 */ /* 0x002fe20000010000 */
[----:B------:R1:W3:Y:S01]  /*4610*/  MUFU.EX2 R0, R15 ;  /* 0x0000000f00007308 */ /* 0x0002e20000000800 */
[C---:B----4-:R-:W-:Y:S01]  /*4620*/  F2FP.BF16.F32.PACK_AB R20, R178.reuse, R180 ;  /* 0x000000b4b214723e */ /* 0x050fe200000010ff */
[----:B------:R-:W-:Y:S01]  /*4630*/  FADD.FTZ R188, R179, R188 ;  /* 0x000000bcb3bc7221 */ /* 0x000fe20000010000 */
[----:B------:R-:W-:Y:S01]  /*4640*/  HMMA.16816.F32.BF16 R60, R144, R64, RZ ;  /* 0x00000040903c723c */ /* 0x000fe200000418ff */
[----:B------:R-:W-:Y:S01]  /*4650*/  FADD.FTZ R186, R178, R186 ;  /* 0x000000bab2ba7221 */ /* 0x000fe20000010000 */
[----:B------:R-:W-:-:S02]  /*4660*/  VIADD R213, R231, 0x5000 ;  /* 0x00005000e7d57836 */ /* 0x000fc40000000000 */
[----:B------:R-:W-:Y:S01]  /*4670*/  FADD.FTZ R188, R177, R188 ;  /* 0x000000bcb1bc7221 */ /* 0x000fe20000010000 */
[C---:B------:R-:W-:Y:S01]  /*4680*/  VIADD R209, R231.reuse, 0x7000 ;  /* 0x00007000e7d17836 */ /* 0x040fe20000000000 */
[----:B------:R-:W-:Y:S01]  /*4690*/  MUFU.EX2 R190, R190 ;  /* 0x000000be00be7308 */ /* 0x000fe20000000800 */
[----:B------:R-:W-:Y:S01]  /*46a0*/  HMMA.16816.F32.BF16 R68, R144, R72, RZ ;  /* 0x000000489044723c */ /* 0x000fe200000418ff */
[----:B-----5:R-:W-:Y:S01]  /*46b0*/  FADD.FTZ R186, R176, R186 ;  /* 0x000000bab0ba7221 */ /* 0x020fe20000010000 */
[----:B------:R-:W-:Y:S01]  /*46c0*/  FADD.FTZ R188, R2, R188 ;  /* 0x000000bc02bc7221 */ /* 0x000fe20000010000 */
[----:B------:R-:W-:-:S03]  /*46d0*/  VIADD R208, R231, 0x7800 ;  /* 0x00007800e7d07836 */ /* 0x000fc60000000000 */
[C---:B------:R-:W-:Y:S01]  /*46e0*/  HMMA.16816.F32.BF16 R76, R144.reuse, R80, RZ ;  /* 0x00000050904c723c */ /* 0x040fe200000418ff */
[----:B------:R-:W4:Y:S01]  /*46f0*/  MUFU.EX2 R191, R191 ;  /* 0x000000bf00bf7308 */ /* 0x000f220000000800 */
[----:B-1----:R-:W-:Y:S01]  /*4700*/  PRMT R15, R16, 0x5410, R13 ;  /* 0x00005410100f7816 */ /* 0x002fe2000000000d */
[----:B---3--:R-:W-:Y:S01]  /*4710*/  FADD.FTZ R186, R0, R186 ;  /* 0x000000ba00ba7221 */ /* 0x008fe20000010000 */
[----:B------:R-:W-:Y:S02]  /*4720*/  PRMT R16, R18, 0x5410, R19 ;  /* 0x0000541012107816 */ /* 0x000fe40000000013 */
[----:B------:R-:W-:Y:S01]  /*4730*/  PRMT R13, R14, 0x5410, R17 ;  /* 0x000054100e0d7816 */ /* 0x000fe20000000011 */
[----:B------:R-:W-:Y:S01]  /*4740*/  HMMA.16816.F32.BF16 R84, R144, R88, RZ ;  /* 0x000000589054723c */ /* 0x000fe200000418ff */
[--C-:B------:R-:W-:Y:S01]  /*4750*/  HSET2.LE.AND R14, R12, R194.reuse, PT ;  /* 0x000000c20c0e7233 */ /* 0x100fe20003803000 */
[----:B------:R-:W-:Y:S01]  /*4760*/  MUFU.EX2 R192, R192 ;  /* 0x000000c000c07308 */ /* 0x000fe20000000800 */
[----:B------:R-:W-:-:S02]  /*4770*/  HSET2.LE.AND R12, R16, R194, PT ;  /* 0x000000c2100c7233 */ /* 0x000fc40003803000 */
[----:B------:R-:W1:Y:S01]  /*4780*/  LDSM.16.MT88.4 R16, [R226+0x12800] ;  /* 0x01280000e210783b */ /* 0x000e620000004200 */
[C---:B------:R-:W-:Y:S01]  /*4790*/  HMMA.16816.F32.BF16 R92, R144.reuse, R96, RZ ;  /* 0x00000060905c723c */ /* 0x040fe200000418ff */
[--C-:B------:R-:W-:Y:S02]  /*47a0*/  HSET2.LE.AND R15, R15, R194.reuse, PT ;  /* 0x000000c20f0f7233 */ /* 0x100fe40003803000 */
[----:B------:R-:W-:Y:S01]  /*47b0*/  HSET2.LE.AND R13, R13, R194, PT ;  /* 0x000000c20d0d7233 */ /* 0x000fe20003803000 */
[----:B------:R-:W3:Y:S01]  /*47c0*/  MUFU.EX2 R193, R193 ;  /* 0x000000c100c17308 */ /* 0x000ee20000000800 */
[----:B------:R-:W-:Y:S01]  /*47d0*/  F2FP.BF16.F32.PACK_AB R22, R0, R176 ;  /* 0x000000b00016723e */ /* 0x000fe200000010ff */
[----:B------:R-:W-:Y:S01]  /*47e0*/  HMMA.16816.F32.BF16 R100, R144, R104, RZ ;  /* 0x000000689064723c */ /* 0x000fe200000418ff */
[----:B------:R-:W-:Y:S02]  /*47f0*/  LOP3.LUT R14, R14, R23, RZ, 0xc0, !PT ;  /* 0x000000170e0e7212 */ /* 0x000fe400078ec0ff */
[----:B------:R-:W-:-:S02]  /*4800*/  LOP3.LUT R15, R15, R22, RZ, 0xc0, !PT ;  /* 0x000000160f0f7212 */ /* 0x000fc400078ec0ff */
[----:B------:R-:W-:Y:S01]  /*4810*/  LOP3.LUT R12, R12, R21, RZ, 0xc0, !PT ;  /* 0x000000150c0c7212 */ /* 0x000fe200078ec0ff */
[C---:B------:R-:W-:Y:S01]  /*4820*/  HMMA.16816.F32.BF16 R108, R144.reuse, R112, RZ ;  /* 0x00000070906c723c */ /* 0x040fe200000418ff */
[----:B------:R-:W-:Y:S01]  /*4830*/  LOP3.LUT R13, R13, R20, RZ, 0xc0, !PT ;  /* 0x000000140d0d7212 */ /* 0x000fe200078ec0ff */
[----:B------:R-:W-:Y:S01]  /*4840*/  MUFU.EX2 R198, R198 ;  /* 0x000000c600c67308 */ /* 0x000fe20000000800 */
[----:B------:R-:W-:Y:S03]  /*4850*/  LDSM.16.MT88.4 R20, [R225+0x12800] ;  /* 0x01280000e114783b */ /* 0x000fe60000004200 */
[C---:B------:R-:W-:Y:S04]  /*4860*/  HMMA.16816.F32.BF16 R116, R144.reuse, R120, RZ ;  /* 0x000000789074723c */ /* 0x040fe800000418ff */
[----:B------:R-:W-:Y:S02]  /*4870*/  MUFU.EX2 R212, R212 ;  /* 0x000000d400d47308 */ /* 0x000fe40000000800 */
        /* <DEDUP_REMOVED lines=25> */
[----:B------:R-:W5:Y:S05]  /*4a10*/  LDSM.16.MT88.4 R8, [R224+0x12800] ;  /* 0x01280000e008783b */ /* 0x000f6a0000004200 */
[C---:B--2---:R-:W-:Y:S06]  /*4a20*/  HMMA.16816.F32.BF16 R160, R12.reuse, R4, R160 ;  /* 0x000000040ca0723c */ /* 0x044fec00000418a0 */
[C---:B------:R-:W-:Y:S01]  /*4a30*/  HMMA.16816.F32.BF16 R156, R12.reuse, R6, R156 ;  /* 0x000000060c9c723c */ /* 0x040fe2000004189c */
[----:B------:R-:W2:Y:S05]  /*4a40*/  LDSM.16.MT88.4 R4, [R228+0x14800] ;  /* 0x01480000e404783b */ /* 0x000eaa0000004200 */
[C---:B------:R-:W-:Y:S06]  /*4a50*/  HMMA.16816.F32.BF16 R52, R12.reuse, R24, R52 ;  /* 0x000000180c34723c */ /* 0x040fec0000041834 */
[C---:B------:R-:W-:Y:S01]  /*4a60*/  HMMA.16816.F32.BF16 R56, R12.reuse, R26, R56 ;  /* 0x0000001a0c38723c */ /* 0x040fe20000041838 */
[----:B------:R-:W4:Y:S05]  /*4a70*/  LDSM.16.MT88.4 R24, [R226+0x14800] ;  /* 0x01480000e218783b */ /* 0x000f2a0000004200 */
[C---:B-1----:R-:W-:Y:S06]  /*4a80*/  HMMA.16816.F32.BF16 R68, R12.reuse, R16, R68 ;  /* 0x000000100c44723c */ /* 0x042fec0000041844 */
[C---:B------:R-:W-:Y:S01]  /*4a90*/  HMMA.16816.F32.BF16 R72, R12.reuse, R18, R72 ;  /* 0x000000120c48723c */ /* 0x040fe20000041848 */
[----:B------:R-:W1:Y:S05]  /*4aa0*/  LDSM.16.MT88.4 R16, [R225+0x14800] ;  /* 0x01480000e110783b */ /* 0x000e6a0000004200 */
[C---:B-----5:R-:W-:Y:S06]  /*4ab0*/  HMMA.16816.F32.BF16 R84, R12.reuse, R8, R84 ;  /* 0x000000080c54723c */ /* 0x060fec0000041854 */
[----:B------:R-:W-:Y:S01]  /*4ac0*/  HMMA.16816.F32.BF16 R88, R12, R10, R88 ;  /* 0x0000000a0c58723c */ /* 0x000fe20000041858 */
[----:B------:R-:W-:-:S05]  /*4ad0*/  IMAD.U32 R8, RZ, RZ, UR11 ;  /* 0x0000000bff087e24 */ /* 0x000fca000f8e00ff */
[----:B------:R-:W-:Y:S01]  /*4ae0*/  LOP3.LUT R195, R195, UR31, R8, 0x96, !PT ;  /* 0x0000001fc3c37c12 */ /* 0x000fe2000f8e9608 */
[C---:B--2---:R-:W-:Y:S01]  /*4af0*/  HMMA.16816.F32.BF16 R92, R12.reuse, R4, R92 ;  /* 0x000000040c5c723c */ /* 0x044fe2000004185c */
[----:B------:R-:W2:Y:S05]  /*4b00*/  LDSM.16.MT88.4 R8, [R228+0x16800] ;  /* 0x01680000e408783b */ /* 0x000eaa0000004200 */
[----:B------:R-:W-:Y:S01]  /*4b10*/  HMMA.16816.F32.BF16 R96, R12, R6, R96 ;  /* 0x000000060c60723c */ /* 0x000fe20000041860 */
[----:B------:R-:W-:-:S04]  /*4b20*/  IMAD.WIDE.U32 R4, R195, -0x326172a9, RZ ;  /* 0xcd9e8d57c3047825 */ /* 0x000fc800078e00ff */
[----:B------:R-:W-:Y:S01]  /*4b30*/  FFMA.FTZ R195, R175, UR32, -R205 ;  /* 0x00000020afc37c23 */ /* 0x000fe200080108cd */
[----:B----4-:R-:W-:Y:S01]  /*4b40*/  HMMA.16816.F32.BF16 R100, R12, R24, R100 ;  /* 0x000000180c64723c */ /* 0x010fe20000041864 */
[----:B------:R-:W-:-:S04]  /*4b50*/  LOP3.LUT R216, R5, UR19, R216, 0x96, !PT ;  /* 0x0000001305d87c12 */ /* 0x000fc8000f8e96d8 */
[----:B------:R-:W-:Y:S01]  /*4b60*/  MUFU.EX2 R195, R195 ;  /* 0x000000c300c37308 */ /* 0x000fe20000000800 */
[----:B------:R-:W-:Y:S01]  /*4b70*/  IMAD.WIDE.U32 R216, R216, -0x2daee0ad, RZ ;  /* 0xd2511f53d8d87825 */ /* 0x000fe200078e00ff */
[----:B------:R-:W-:Y:S01]  /*4b80*/  LOP3.LUT R24, R197, UR17, R4, 0x96, !PT ;  /* 0x00000011c5187c12 */ /* 0x000fe2000f8e9604 */
[C---:B------:R-:W-:Y:S01]  /*4b90*/  HMMA.16816.F32.BF16 R60, R12.reuse, R28, R60 ;  /* 0x0000001c0c3c723c */ /* 0x040fe2000004183c */
[----:B------:R-:W4:Y:S02]  /*4ba0*/  LDSM.16.MT88.4 R4, [R226+0x16800] ;  /* 0x01680000e204783b */ /* 0x000f240000004200 */
[----:B------:R-:W-:Y:S01]  /*4bb0*/  LOP3.LUT R214, R217, UR16, R214, 0x96, !PT ;  /* 0x00000010d9d67c12 */ /* 0x000fe2000f8e96d6 */
[----:B------:R-:W-:Y:S02]  /*4bc0*/  IMAD.WIDE.U32 R24, R24, -0x2daee0ad, RZ ;  /* 0xd2511f5318187825 */ /* 0x000fe400078e00ff */
[----:B-1----:R-:W-:Y:S02]  /*4bd0*/  HMMA.16816.F32.BF16 R108, R12, R16, R108 ;  /* 0x000000100c6c723c */ /* 0x002fe4000004186c */
[----:B------:R-:W-:Y:S01]  /*4be0*/  IMAD.WIDE.U32 R214, R214, -0x326172a9, RZ ;  /* 0xcd9e8d57d6d67825 */ /* 0x000fe200078e00ff */
[----:B------:R-:W-:-:S03]  /*4bf0*/  LOP3.LUT R216, R25, UR14, R216, 0x96, !PT ;  /* 0x0000000e19d87c12 */ /* 0x000fc6000f8e96d8 */
[----:B------:R-:W-:Y:S01]  /*4c00*/  HMMA.16816.F32.BF16 R112, R12, R18, R112 ;  /* 0x000000120c70723c */ /* 0x000fe20000041870 */
[----:B------:R-:W1:Y:S01]  /*4c10*/  LDSM.16.MT88.4 R16, [R225+0x16800] ;  /* 0x01680000e110783b */ /* 0x000e620000004200 */
[----:B------:R-:W-:Y:S01]  /*4c20*/  IMAD.WIDE.U32 R216, R216, -0x326172a9, RZ ;  /* 0xcd9e8d57d8d87825 */ /* 0x000fe200078e00ff */
[----:B------:R-:W-:-:S03]  /*4c30*/  LOP3.LUT R196, R215, UR15, R196, 0x96, !PT ;  /* 0x0000000fd7c47c12 */ /* 0x000fc6000f8e96c4 */
[----:B------:R-:W-:Y:S01]  /*4c40*/  HMMA.16816.F32.BF16 R76, R12, R20, R76 ;  /* 0x000000140c4c723c */ /* 0x000fe2000004184c */
[----:B------:R-:W-:Y:S01]  /*4c50*/  LOP3.LUT R214, R217, UR13, R214, 0x96, !PT ;  /* 0x0000000dd9d67c12 */ /* 0x000fe2000f8e96d6 */
[----:B------:R-:W-:-:S04]  /*4c60*/  IMAD.WIDE.U32 R196, R196, -0x2daee0ad, RZ ;  /* 0xd2511f53c4c47825 */ /* 0x000fc800078e00ff */
[----:B------:R-:W-:Y:S01]  /*4c70*/  IMAD.WIDE.U32 R214, R214, -0x2daee0ad, RZ ;  /* 0xd2511f53d6d67825 */ /* 0x000fe200078e00ff */
[----:B------:R-:W-:Y:S01]  /*4c80*/  LOP3.LUT R218, R197, UR12, R24, 0x96, !PT ;  /* 0x0000000cc5da7c12 */ /* 0x000fe2000f8e9618 */
[----:B--2---:R-:W-:Y:S02]  /*4c90*/  HMMA.16816.F32.BF16 R124, R12, R8, R124 ;  /* 0x000000080c7c723c */ /* 0x004fe4000004187c */
[----:B------:R-:W-:Y:S01]  /*4ca0*/  FFMA.FTZ R197, R174, UR32, -R205 ;  /* 0x00000020aec57c23 */ /* 0x000fe200080108cd */
[----:B------:R-:W-:Y:S01]  /*4cb0*/  LOP3.LUT R28, R215, UR5, R196, 0x96, !PT ;  /* 0x00000005d71c7c12 */ /* 0x000fe2000f8e96c4 */
[----:B------:R-:W-:-:S04]  /*4cc0*/  IMAD.WIDE.U32 R218, R218, -0x326172a9, RZ ;  /* 0xcd9e8d57dada7825 */ /* 0x000fc800078e00ff */
[----:B------:R-:W-:Y:S01]  /*4cd0*/  FFMA.FTZ R196, R173, UR32, -R205 ;  /* 0x00000020adc47c23 */ /* 0x000fe200080108cd */
[C---:B------:R-:W-:Y:S01]  /*4ce0*/  HMMA.16816.F32.BF16 R80, R12.reuse, R22, R80 ;  /* 0x000000160c50723c */ /* 0x040fe20000041850 */
[----:B------:R-:W2:Y:S01]  /*4cf0*/  LDSM.16.MT88.4 R20, [R224+0x14800] ;  /* 0x01480000e014783b */ /* 0x000ea20000004200 */
[----:B------:R-:W-:Y:S01]  /*4d00*/  IMAD.WIDE.U32 R28, R28, -0x326172a9, RZ ;  /* 0xcd9e8d571c1c7825 */ /* 0x000fe200078e00ff */
[----:B------:R-:W5:Y:S01]  /*4d10*/  MUFU.EX2 R197, R197 ;  /* 0x000000c500c57308 */ /* 0x000f620000000800 */
[----:B------:R-:W-:Y:S01]  /*4d20*/  LOP3.LUT R216, R219, UR25, R216, 0x96, !PT ;  /* 0x00000019dbd87c12 */ /* 0x000fe2000f8e96d8 */
[----:B------:R-:W-:Y:S01]  /*4d30*/  LDSM.16.MT88.4 R172, [R224+0x11000] ;  /* 0x01100000e0ac783b */ /* 0x000fe20000004200 */
[C---:B------:R-:W-:Y:S01]  /*4d40*/  HMMA.16816.F32.BF16 R104, R12.reuse, R26, R104 ;  /* 0x0000001a0c68723c */ /* 0x040fe20000041868 */
[C---:B------:R-:W-:Y:S02]  /*4d50*/  VIADD R219, R231.reuse, 0x2000 ;  /* 0x00002000e7db7836 */ /* 0x040fe40000000000 */
[----:B------:R-:W5:Y:S01]  /*4d60*/  LDSM.16.MT88.4 R24, [R224+0x16800] ;  /* 0x01680000e018783b */ /* 0x000f620000004200 */
[----:B------:R-:W-:Y:S01]  /*4d70*/  IMAD.WIDE.U32 R216, R216, -0x2daee0ad, RZ ;  /* 0xd2511f53d8d87825 */ /* 0x000fe200078e00ff */
[----:B------:R-:W5:Y:S01]  /*4d80*/  MUFU.EX2 R196, R196 ;  /* 0x000000c400c47308 */ /* 0x000f620000000800 */
[----:B----4-:R-:W-:Y:S02]  /*4d90*/  HMMA.16816.F32.BF16 R152, R12, R4, R152 ;  /* 0x000000040c98723c */ /* 0x010fe40000041898 */
[----:B------:R-:W-:Y:S01]  /*4da0*/  VIADD R215, R231, 0x4000 ;  /* 0x00004000e7d77836 */ /* 0x000fe20000000000 */
[----:B------:R-:W-:-:S03]  /*4db0*/  LOP3.LUT R214, R217, UR26, R214, 0x96, !PT ;  /* 0x0000001ad9d67c12 */ /* 0x000fc6000f8e96d6 */
[----:B------:R-:W-:Y:S01]  /*4dc0*/  HMMA.16816.F32.BF16 R128, R12, R10, R128 ;  /* 0x0000000a0c80723c */ /* 0x000fe20000041880 */
[----:B------:R-:W-:Y:S01]  /*4dd0*/  LOP3.LUT R4, R29, UR20, R218, 0x96, !PT ;  /* 0x000000141d047c12 */ /* 0x000fe2000f8e96da */
[----:B------:R-:W-:-:S03]  /*4de0*/  VIADD R218, R231, 0x2800 ;  /* 0x00002800e7da7836 */ /* 0x000fc60000000000 */
[C---:B------:R-:W-:Y:S01]  /*4df0*/  LOP3.LUT R8, R4.reuse, 0xffff, RZ, 0xc0, !PT ;  /* 0x0000ffff04087812 */ /* 0x040fe200078ec0ff */
[----:B------:R-:W-:Y:S01]  /*4e00*/  HMMA.16816.F32.BF16 R132, R12, R6, R132 ;  /* 0x000000060c84723c */ /* 0x000fe20000041884 */
[----:B------:R-:W-:Y:S02]  /*4e10*/  LOP3.LUT R5, R4, 0xff, RZ, 0xc0, !PT ;  /* 0x000000ff04057812 */ /* 0x000fe400078ec0ff */
[----:B------:R-:W-:-:S03]  /*4e20*/  SHF.R.U32.HI R8, RZ, 0x8, R8 ;  /* 0x00000008ff087819 */ /* 0x000fc60000011608 */
[C---:B-1----:R-:W-:Y:S01]  /*4e30*/  HMMA.16816.F32.BF16 R136, R12.reuse, R16, R136 ;  /* 0x000000100c88723c */ /* 0x042fe20000041888 */
[----:B------:R-:W-:Y:S02]  /*4e40*/  PRMT R5, R5, 0x5410, R8 ;  /* 0x0000541005057816 */ /* 0x000fe40000000008 */
[C---:B------:R-:W-:Y:S01]  /*4e50*/  LOP3.LUT R6, R28.reuse, 0xffff, RZ, 0xc0, !PT ;  /* 0x0000ffff1c067812 */ /* 0x040fe200078ec0ff */
[----:B------:R-:W1:Y:S01]  /*4e60*/  LDSM.16.MT88.4 R8, [R226+0x11000] ;  /* 0x01100000e208783b */ /* 0x000e620000004200 */
[----:B------:R-:W-:Y:S01]  /*4e70*/  SHF.R.U32.HI R7, RZ, 0x10, R28 ;  /* 0x00000010ff077819 */ /* 0x000fe2000001161c */
[C---:B------:R-:W-:Y:S01]  /*4e80*/  HMMA.16816.F32.BF16 R36, R12.reuse, R168, R36 ;  /* 0x000000a80c24723c */ /* 0x040fe20000041824 */
[--C-:B------:R-:W-:Y:S02]  /*4e90*/  SHF.R.U32.HI R16, RZ, 0x10, R4.reuse ;  /* 0x00000010ff107819 */ /* 0x100fe40000011604 */
[----:B------:R-:W-:Y:S02]  /*4ea0*/  SHF.R.U32.HI R17, RZ, 0x18, R4 ;  /* 0x00000018ff117819 */ /* 0x000fe40000011604 */
[----:B------:R-:W-:Y:S01]  /*4eb0*/  LOP3.LUT R29, R28, 0xff, RZ, 0xc0, !PT ;  /* 0x000000ff1c1d7812 */ /* 0x000fe200078ec0ff */
[----:B------:R-:W-:Y:S01]  /*4ec0*/  HMMA.16816.F32.BF16 R40, R12, R170, R40 ;  /* 0x000000aa0c28723c */ /* 0x000fe20000041828 */
[----:B------:R-:W-:Y:S01]  /*4ed0*/  SHF.R.U32.HI R6, RZ, 0x8, R6 ;  /* 0x00000008ff067819 */ /* 0x000fe20000011606 */
[----:B------:R-:W-:Y:S01]  /*4ee0*/  LDSM.16.MT88.4 R168, [R228+0x13000] ;  /* 0x01300000e4a8783b */ /* 0x000fe20000004200 */
[----:B------:R-:W-:-:S02]  /*4ef0*/  LOP3.LUT R7, R7, 0xff, RZ, 0xc0, !PT ;  /* 0x000000ff07077812 */ /* 0x000fc400078ec0ff */
[----:B------:R-:W-:Y:S01]  /*4f00*/  LOP3.LUT R4, R16, 0xff, RZ, 0xc0, !PT ;  /* 0x000000ff10047812 */ /* 0x000fe200078ec0ff */
[C---:B------:R-:W-:Y:S01]  /*4f10*/  HMMA.16816.F32.BF16 R44, R12.reuse, R32, R44 ;  /* 0x000000200c2c723c */ /* 0x040fe2000004182c */
[--C-:B------:R-:W-:Y:S02]  /*4f20*/  HSET2.LE.AND R5, R5, R194.reuse, PT ;  /* 0x000000c205057233 */ /* 0x100fe40003803000 */
[----:B------:R-:W-:Y:S02]  /*4f30*/  SHF.R.U32.HI R28, RZ, 0x18, R28 ;  /* 0x00000018ff1c7819 */ /* 0x000fe4000001161c */
[----:B------:R-:W-:Y:S01]  /*4f40*/  F2FP.BF16.F32.PACK_AB R16, R191, R190 ;  /* 0x000000bebf10723e */ /* 0x000fe200000010ff */
[C---:B------:R-:W-:Y:S01]  /*4f50*/  HMMA.16816.F32.BF16 R48, R12.reuse, R34, R48 ;  /* 0x000000220c30723c */ /* 0x040fe20000041830 */
[----:B------:R-:W-:Y:S01]  /*4f60*/  PRMT R29, R29, 0x5410, R6 ;  /* 0x000054101d1d7816 */ /* 0x000fe20000000006 */
[----:B------:R-:W-:Y:S01]  /*4f70*/  LDSM.16.MT88.4 R32, [R225+0x13000] ;  /* 0x01300000e120783b */ /* 0x000fe20000004200 */
[----:B------:R-:W-:Y:S01]  /*4f80*/  PRMT R28, R7, 0x5410, R28 ;  /* 0x00005410071c7816 */ /* 0x000fe2000000001c */
[----:B------:R-:W-:Y:S01]  /*4f90*/  FADD.FTZ R190, R190, R188 ;  /* 0x000000bcbebe7221 */ /* 0x000fe20000010000 */
[----:B------:R-:W-:Y:S01]  /*4fa0*/  PRMT R17, R4, 0x5410, R17 ;  /* 0x0000541004117816 */ /* 0x000fe20000000011 */
[----:B------:R-:W-:Y:S01]  /*4fb0*/  HMMA.16816.F32.BF16 R148, R12, R18, R148 ;  /* 0x000000120c94723c */ /* 0x000fe20000041894 */
[----:B------:R-:W-:Y:S01]  /*4fc0*/  LOP3.LUT R16, R5, R16, RZ, 0xc0, !PT ;  /* 0x0000001005107212 */ /* 0x000fe200078ec0ff */
[----:B------:R-:W-:Y:S01]  /*4fd0*/  FADD.FTZ R190, R191, R190 ;  /* 0x000000bebfbe7221 */ /* 0x000fe20000010000 */
[----:B------:R-:W4:Y:S01]  /*4fe0*/  LDSM.16.MT88.4 R4, [R225+0x11000] ;  /* 0x01100000e104783b */ /* 0x000f220000004200 */
[----:B------:R-:W-:-:S02]  /*4ff0*/  HSET2.LE.AND R17, R17, R194, PT ;  /* 0x000000c211117233 */ /* 0x000fc40003803000 */
[C---:B------:R-:W-:Y:S01]  /*5000*/  HMMA.16816.F32.BF16 R64, R12.reuse, R30, R64 ;  /* 0x0000001e0c40723c */ /* 0x040fe20000041840 */
[--C-:B------:R-:W-:Y:S02]  /*5010*/  HSET2.LE.AND R18, R29, R194.reuse, PT ;  /* 0x000000c21d127233 */ /* 0x100fe40003803000 */
[----:B------:R-:W-:Y:S02]  /*5020*/  HSET2.LE.AND R19, R28, R194, PT ;  /* 0x000000c21c137233 */ /* 0x000fe40003803000 */
[----:B---3--:R-:W-:Y:S01]  /*5030*/  F2FP.BF16.F32.PACK_AB R29, R193, R192 ;  /* 0x000000c0c11d723e */ /* 0x008fe200000010ff */
[C---:B--2---:R-:W-:Y:S01]  /*5040*/  HMMA.16816.F32.BF16 R116, R12.reuse, R20, R116 ;  /* 0x000000140c74723c */ /* 0x044fe20000041874 */
[----:B-----5:R-:W-:Y:S01]  /*5050*/  F2FP.BF16.F32.PACK_AB R30, R197, R195 ;  /* 0x000000c3c51e723e */ /* 0x020fe200000010ff */
[----:B------:R-:W-:Y:S01]  /*5060*/  FADD.FTZ R195, R195, R186 ;  /* 0x000000bac3c37221 */ /* 0x000fe20000010000 */
[----:B------:R-:W-:Y:S01]  /*5070*/  F2FP.BF16.F32.PACK_AB R28, R198, R196 ;  /* 0x000000c4c61c723e */ /* 0x000fe200000010ff */
[----:B------:R-:W-:Y:S01]  /*5080*/  FADD.FTZ R192, R192, R190 ;  /* 0x000000bec0c07221 */ /* 0x000fe20000010000 */
[----:B------:R-:W-:Y:S01]  /*5090*/  LOP3.LUT R17, R17, R30, RZ, 0xc0, !PT ;  /* 0x0000001e11117212 */ /* 0x000fe200078ec0ff */
[C---:B------:R-:W-:Y:S01]  /*50a0*/  HMMA.16816.F32.BF16 R120, R12.reuse, R22, R120 ;  /* 0x000000160c78723c */ /* 0x040fe20000041878 */
[----:B------:R-:W-:Y:S01]  /*50b0*/  LOP3.LUT R18, R18, R29, RZ, 0xc0, !PT ;  /* 0x0000001d12127212 */ /* 0x000fe200078ec0ff */
[----:B------:R-:W2:Y:S01]  /*50c0*/  LDSM.16.MT88.4 R20, [R228+0x11000] ;  /* 0x01100000e414783b */ /* 0x000ea20000004200 */
[----:B------:R-:W-:Y:S01]  /*50d0*/  LOP3.LUT R19, R19, R28, RZ, 0xc0, !PT ;  /* 0x0000001c13137212 */ /* 0x000fe200078ec0ff */
[----:B------:R-:W-:Y:S01]  /*50e0*/  FADD.FTZ R195, R197, R195 ;  /* 0x000000c3c5c37221 */ /* 0x000fe20000010000 */
[----:B------:R-:W-:Y:S01]  /*50f0*/  FADD.FTZ R192, R193, R192 ;  /* 0x000000c0c1c07221 */ /* 0x000fe20000010000 */
[----:B------:R-:W-:Y:S01]  /*5100*/  HMMA.16816.F32.BF16 R140, R12, R24, R140 ;  /* 0x000000180c8c723c */ /* 0x000fe2000004188c */
[----:B------:R-:W-:Y:S01]  /*5110*/  LDSM.16.MT88.4 R28, [R224+0x13000] ;  /* 0x01300000e01c783b */ /* 0x000fe20000004200 */
[----:B------:R-:W-:-:S04]  /*5120*/  FADD.FTZ R196, R196, R195 ;  /* 0x000000c3c4c47221 */ /* 0x000fc80000010000 */
[----:B------:R-:W-:Y:S01]  /*5130*/  HMMA.16816.F32.BF16 R144, R12, R26, R144 ;  /* 0x0000001a0c90723c */ /* 0x000fe20000041890 */
[----:B------:R-:W3:Y:S01]  /*5140*/  LDSM.16.MT88.4 R12, [R226+0x13000] ;  /* 0x01300000e20c783b */ /* 0x000ee20000004200 */
[----:B------:R-:W-:-:S03]  /*5150*/  FADD.FTZ R196, R198, R196 ;  /* 0x000000c4c6c47221 */ /* 0x000fc60000010000 */
[----:B------:R-:W-:Y:S01]  /*5160*/  LDSM.16.MT88.4 R24, [R228+0x15000] ;  /* 0x01500000e418783b */ /* 0x000fe20000004200 */
        /* <DEDUP_REMOVED lines=19> */
[----:B------:R-:W-:Y:S01]  /*52a0*/  HMMA.16816.F32.BF16 R112, R16, R22, R112 ;  /* 0x000000161070723c */ /* 0x000fe20000041870 */
[----:B------:R-:W-:-:S04]  /*52b0*/  LOP3.LUT R21, R214, 0xffff, RZ, 0xc0, !PT ;  /* 0x0000ffffd6157812 */ /* 0x000fc800078ec0ff */
[----:B------:R-:W-:Y:S01]  /*52c0*/  SHF.R.U32.HI R21, RZ, 0x8, R21 ;  /* 0x00000008ff157819 */ /* 0x000fe20000011615 */
[----:B---3--:R-:W-:Y:S01]  /*52d0*/  HMMA.16816.F32.BF16 R124, R16, R12, R124 ;  /* 0x0000000c107c723c */ /* 0x008fe2000004187c */
[----:B------:R-:W-:-:S05]  /*52e0*/  SHF.R.U32.HI R22, RZ, 0x18, R214 ;  /* 0x00000018ff167819 */ /* 0x000fca00000116d6 */
[C---:B------:R-:W-:Y:S01]  /*52f0*/  HMMA.16816.F32.BF16 R84, R16.reuse, R28, R84 ;  /* 0x0000001c1054723c */ /* 0x040fe20000041854 */
[----:B------:R-:W-:Y:S02]  /*5300*/  SHF.R.U32.HI R13, RZ, 0x10, R216 ;  /* 0x00000010ff0d7819 */ /* 0x000fe400000116d8 */
[----:B------:R-:W-:Y:S01]  /*5310*/  LOP3.LUT R12, R216, 0xffff, RZ, 0xc0, !PT ;  /* 0x0000ffffd80c7812 */ /* 0x000fe200078ec0ff */
[----:B------:R-:W-:Y:S01]  /*5320*/  VIADD R217, R231, 0x3000 ;  /* 0x00003000e7d97836 */ /* 0x000fe20000000000 */
[----:B------:R-:W-:Y:S01]  /*5330*/  LOP3.LUT R20, R13, 0xff, RZ, 0xc0, !PT ;  /* 0x000000ff0d147812 */ /* 0x000fe200078ec0ff */
[----:B-1----:R-:W-:Y:S01]  /*5340*/  HMMA.16816.F32.BF16 R152, R16, R8, R152 ;  /* 0x000000081098723c */ /* 0x002fe20000041898 */
[----:B------:R-:W-:-:S05]  /*5350*/  SHF.R.U32.HI R23, RZ, 0x8, R12 ;  /* 0x00000008ff177819 */ /* 0x000fca000001160c */
[C---:B------:R-:W-:Y:S01]  /*5360*/  HMMA.16816.F32.BF16 R132, R16.reuse, R10, R132 ;  /* 0x0000000a1084723c */ /* 0x040fe20000041884 */
[----:B------:R-:W-:Y:S02]  /*5370*/  SHF.R.U32.HI R8, RZ, 0x18, R216 ;  /* 0x00000018ff087819 */ /* 0x000fe400000116d8 */
[----:B------:R-:W-:Y:S01]  /*5380*/  LOP3.LUT R9, R216, 0xff, RZ, 0xc0, !PT ;  /* 0x000000ffd8097812 */ /* 0x000fe200078ec0ff */
[C---:B------:R-:W-:Y:S01]  /*5390*/  VIADD R216, R231.reuse, 0x3800 ;  /* 0x00003800e7d87836 */ /* 0x040fe20000000000 */
[----:B------:R-:W-:Y:S01]  /*53a0*/  PRMT R20, R20, 0x5410, R8 ;  /* 0x0000541014147816 */ /* 0x000fe20000000008 */
[C---:B----4-:R-:W-:Y:S01]  /*53b0*/  HMMA.16816.F32.BF16 R136, R16.reuse, R4, R136 ;  /* 0x000000041088723c */ /* 0x050fe20000041888 */
[----:B------:R-:W-:Y:S02]  /*53c0*/  LOP3.LUT R10, R214, 0xff, RZ, 0xc0, !PT ;  /* 0x000000ffd60a7812 */ /* 0x000fe400078ec0ff */
[----:B------:R-:W-:Y:S01]  /*53d0*/  SHF.R.U32.HI R11, RZ, 0x10, R214 ;  /* 0x00000010ff0b7819 */ /* 0x000fe200000116d6 */
[----:B------:R-:W-:Y:S01]  /*53e0*/  VIADD R214, R231, 0x4800 ;  /* 0x00004800e7d67836 */ /* 0x000fe20000000000 */
[----:B------:R-:W-:Y:S01]  /*53f0*/  PRMT R9, R9, 0x5410, R23 ;  /* 0x0000541009097816 */ /* 0x000fe20000000017 */
[----:B------:R-:W-:Y:S01]  /*5400*/  HMMA.16816.F32.BF16 R88, R16, R30, R88 ;  /* 0x0000001e1058723c */ /* 0x000fe20000041858 */
[----:B------:R-:W-:Y:S01]  /*5410*/  LOP3.LUT R11, R11, 0xff, RZ, 0xc0, !PT ;  /* 0x000000ff0b0b7812 */ /* 0x000fe200078ec0ff */
[----:B------:R-:W1:Y:S01]  /*5420*/  LDSM.16.MT88.4 R28, [R224+0x17000] ;  /* 0x01700000e01c783b */ /* 0x000e620000004200 */
[----:B------:R-:W-:-:S02]  /*5430*/  PRMT R8, R10, 0x5410, R21 ;  /* 0x000054100a087816 */ /* 0x000fc40000000015 */
[----:B------:R-:W-:Y:S01]  /*5440*/  PRMT R22, R11, 0x5410, R22 ;  /* 0x000054100b167816 */ /* 0x000fe20000000016 */
[C---:B------:R-:W-:Y:S01]  /*5450*/  HMMA.16816.F32.BF16 R128, R16.reuse, R14, R128 ;  /* 0x0000000e1080723c */ /* 0x040fe20000041880 */
[--C-:B------:R-:W-:Y:S01]  /*5460*/  HSET2.LE.AND R21, R9, R194.reuse, PT ;  /* 0x000000c209157233 */ /* 0x100fe20003803000 */
[----:B------:R-:W2:Y:S01]  /*5470*/  LDSM.16.MT88.4 R12, [R226+0x11800] ;  /* 0x01180000e20c783b */ /* 0x000ea20000004200 */
[--C-:B------:R-:W-:Y:S02]  /*5480*/  HSET2.LE.AND R4, R8, R194.reuse, PT ;  /* 0x000000c208047233 */ /* 0x100fe40003803000 */
[--C-:B------:R-:W-:Y:S01]  /*5490*/  HSET2.LE.AND R20, R20, R194.reuse, PT ;  /* 0x000000c214147233 */ /* 0x100fe20003803000 */
[----:B------:R-:W3:Y:S01]  /*54a0*/  LDSM.16.MT88.4 R8, [R225+0x11800] ;  /* 0x01180000e108783b */ /* 0x000ee20000004200 */
[----:B------:R-:W-:Y:S01]  /*54b0*/  HSET2.LE.AND R5, R22, R194, PT ;  /* 0x000000c216057233 */ /* 0x000fe20003803000 */
[C---:B------:R-:W-:Y:S01]  /*54c0*/  HMMA.16816.F32.BF16 R148, R16.reuse, R6, R148 ;  /* 0x000000061094723c */ /* 0x040fe20000041894 */
[----:B------:R-:W-:Y:S01]  /*54d0*/  F2FP.BF16.F32.PACK_AB R23, R211, R212 ;  /* 0x000000d4d317723e */ /* 0x000fe200000010ff */
[----:B------:R-:W-:Y:S01]  /*54e0*/  FADD.FTZ R212, R212, R192 ;  /* 0x000000c0d4d47221 */ /* 0x000fe20000010000 */
[----:B------:R-:W-:Y:S01]  /*54f0*/  F2FP.BF16.F32.PACK_AB R22, R206, R207 ;  /* 0x000000cfce16723e */ /* 0x000fe200000010ff */
[----:B------:R-:W-:Y:S01]  /*5500*/  FADD.FTZ R207, R207, R196 ;  /* 0x000000c4cfcf7221 */ /* 0x000fe20000010000 */
[----:B------:R-:W-:Y:S01]  /*5510*/  LOP3.LUT R4, R4, R23, RZ, 0xc0, !PT ;  /* 0x0000001704047212 */ /* 0x000fe200078ec0ff */
[C---:B------:R-:W-:Y:S01]  /*5520*/  HMMA.16816.F32.BF16 R52, R16.reuse, R172, R52 ;  /* 0x000000ac1034723c */ /* 0x040fe20000041834 */
[----:B------:R-:W-:Y:S01]  /*5530*/  F2FP.BF16.F32.PACK_AB R6, R247, R210 ;  /* 0x000000d2f706723e */ /* 0x000fe200000010ff */
[----:B------:R-:W-:Y:S01]  /*5540*/  FADD.FTZ R212, R211, R212 ;  /* 0x000000d4d3d47221 */ /* 0x000fe20000010000 */
[----:B------:R-:W-:Y:S01]  /*5550*/  F2FP.BF16.F32.PACK_AB R7, R246, R199 ;  /* 0x000000c7f607723e */ /* 0x000fe200000010ff */
[----:B------:R-:W-:Y:S01]  /*5560*/  FADD.FTZ R207, R206, R207 ;  /* 0x000000cfcecf7221 */ /* 0x000fe20000010000 */
[----:B------:R-:W-:Y:S01]  /*5570*/  LOP3.LUT R5, R5, R22, RZ, 0xc0, !PT ;  /* 0x0000001605057212 */ /* 0x000fe200078ec0ff */
[C---:B------:R-:W-:Y:S01]  /*5580*/  HMMA.16816.F32.BF16 R56, R16.reuse, R174, R56 ;  /* 0x000000ae1038723c */ /* 0x040fe20000041838 */
[----:B------:R-:W-:Y:S01]  /*5590*/  LOP3.LUT R6, R21, R6, RZ, 0xc0, !PT ;  /* 0x0000000615067212 */ /* 0x000fe200078ec0ff */
[----:B------:R-:W-:Y:S01]  /*55a0*/  LDSM.16.MT88.4 R172, [R224+0x11800] ;  /* 0x01180000e0ac783b */ /* 0x000fe20000004200 */
[----:B------:R-:W-:Y:S01]  /*55b0*/  LOP3.LUT R7, R20, R7, RZ, 0xc0, !PT ;  /* 0x0000000714077212 */ /* 0x000fe200078ec0ff */
[----:B------:R-:W-:Y:S01]  /*55c0*/  FADD.FTZ R210, R210, R212 ;  /* 0x000000d4d2d27221 */ /* 0x000fe20000010000 */
[----:B------:R-:W-:Y:S01]  /*55d0*/  FADD.FTZ R199, R199, R207 ;  /* 0x000000cfc7c77221 */ /* 0x000fe20000010000 */
[----:B------:R-:W-:Y:S01]  /*55e0*/  HMMA.16816.F32.BF16 R60, R16, R168, R60 ;  /* 0x000000a8103c723c */ /* 0x000fe2000004183c */
[----:B------:R-:W-:Y:S01]  /*55f0*/  LDSM.16.MT88.4 R20, [R226+0x13800] ;  /* 0x01380000e214783b */ /* 0x000fe20000004200 */
[----:B------:R-:W-:Y:S01]  /*5600*/  FADD.FTZ R247, R247, R210 ;  /* 0x000000d2f7f77221 */ /* 0x000fe20000010000 */
[----:B------:R-:W-:Y:S01]  /*5610*/  FADD.FTZ R246, R246, R199 ;  /* 0x000000c7f6f67221 */ /* 0x000fe20000010000 */
[----:B------:R-:W-:-:S02]  /*5620*/  VIADD R212, R231, 0x5800 ;  /* 0x00005800e7d47836 */ /* 0x000fc40000000000 */
[C---:B------:R-:W-:Y:S01]  /*5630*/  HMMA.16816.F32.BF16 R64, R16.reuse, R170, R64 ;  /* 0x000000aa1040723c */ /* 0x040fe20000041840 */
[----:B------:R-:W-:Y:S01]  /*5640*/  LDSM.16.MT88.4 R168, [R228+0x13800] ;  /* 0x01380000e4a8783b */ /* 0x000fe20000004200 */
[C---:B------:R-:W-:Y:S02]  /*5650*/  VIADD R211, R231.reuse, 0x6000 ;  /* 0x00006000e7d37836 */ /* 0x040fe40000000000 */
[----:B------:R-:W-:Y:S02]  /*5660*/  VIADD R210, R231, 0x6800 ;  /* 0x00006800e7d27836 */ /* 0x000fe40000000000 */
[C---:B------:R-:W-:Y:S06]  /*5670*/  HMMA.16816.F32.BF16 R76, R16.reuse, R32, R76 ;  /* 0x00000020104c723c */ /* 0x040fec000004184c */
[C---:B------:R-:W-:Y:S01]  /*5680*/  HMMA.16816.F32.BF16 R80, R16.reuse, R34, R80 ;  /* 0x000000221050723c */ /* 0x040fe20000041850 */
[----:B------:R-:W-:Y:S05]  /*5690*/  LDSM.16.MT88.4 R32, [R224+0x13800] ;  /* 0x01380000e020783b */ /* 0x000fea0000004200 */
[C---:B------:R-:W-:Y:S06]  /*56a0*/  HMMA.16816.F32.BF16 R92, R16.reuse, R24, R92 ;  /* 0x00000018105c723c */ /* 0x040fec000004185c */
[C---:B------:R-:W-:Y:S01]  /*56b0*/  HMMA.16816.F32.BF16 R96, R16.reuse, R26, R96 ;  /* 0x0000001a1060723c */ /* 0x040fe20000041860 */
[----:B------:R-:W4:Y:S05]  /*56c0*/  LDSM.16.MT88.4 R24, [R228+0x11800] ;  /* 0x01180000e418783b */ /* 0x000f2a0000004200 */
[C---:B-1----:R-:W-:Y:S06]  /*56d0*/  HMMA.16816.F32.BF16 R140, R16.reuse, R28, R140 ;  /* 0x0000001c108c723c */ /* 0x042fec000004188c */
[----:B------:R-:W-:Y:S01]  /*56e0*/  HMMA.16816.F32.BF16 R144, R16, R30, R144 ;  /* 0x0000001e1090723c */ /* 0x000fe20000041890 */
[----:B------:R-:W1:Y:S04]  /*56f0*/  LDSM.16.MT88.4 R16, [R225+0x13800] ;  /* 0x01380000e110783b */ /* 0x000e680000004200 */
[----:B------:R-:W-:Y:S01]  /*5700*/  LDSM.16.MT88.4 R28, [R228+0x15800] ;  /* 0x01580000e41c783b */ /* 0x000fe20000004200 */
        /* <DEDUP_REMOVED lines=43> */
[----:B------:R-:W-:Y:S02]  /*59c0*/  USHF.R.S32.HI UR10, URZ, 0x1f, UR4 ;  /* 0x0000001f3f0a7899 */ /* 0x000fe40008011404 */
        /* <DEDUP_REMOVED lines=17> */
[----:B------:R-:W-:Y:S01]  /*5ae0*/  IADD3 R10, P1, R6, UR33, RZ ;  /* 0x00000021060a7c10 */ /* 0x000fe2000ff3e0ff */
[----:B------:R-:W1:Y:S01]  /*5af0*/  S2R R0, SR_TID.X ;  /* 0x0000000000007919 */ /* 0x000e620000002100 */
[----:B------:R-:W-:-:S02]  /*5b00*/  IADD3.X R7, R5, UR10, RZ, P0, !PT ;  /* 0x0000000a05077c10 */ /* 0x000fc400087fe4ff */
[----:B------:R-:W-:Y:S02]  /*5b10*/  IADD3 R8, P0, R10, UR33, RZ ;  /* 0x000000210a087c10 */ /* 0x000fe4000ff1e0ff */
        /* <DEDUP_REMOVED lines=8> */
[----:B------:R-:W-:Y:S04]  /*5ba0*/  LDGSTS.E.BYPASS.LTC128B.128 [R235+0x16000], desc[UR28][R4.64+0x180] ;  /* 0x1600018004eb7fae */ /* 0x000fe8000b901d5c */
[----:B------:R-:W-:Y:S04]  /*5bb0*/  LDGSTS.E.BYPASS.LTC128B.128 [R235+0x10800], desc[UR28][R6.64] ;  /* 0x1080000006eb7fae */ /* 0x000fe8000b901d5c */
[----:B------:R-:W-:Y:S04]  /*5bc0*/  LDGSTS.E.BYPASS.LTC128B.128 [R235+0x12800], desc[UR28][R6.64+0x80] ;  /* 0x1280008006eb7fae */ /* 0x000fe8000b901d5c */
[----:B------:R-:W-:Y:S01]  /*5bd0*/  LDGSTS.E.BYPASS.LTC128B.128 [R235+0x14800], desc[UR28][R6.64+0x100] ;  /* 0x1480010006eb7fae */ /* 0x000fe2000b901d5c */
[----:B-1----:R-:W-:-:S02]  /*5be0*/  IMAD.SHL.U32 R2, R0, 0x2, RZ ;  /* 0x0000000200027824 */ /* 0x002fc400078e00ff */
[----:B------:R-:W-:Y:S01]  /*5bf0*/  IMAD.U32 R0, RZ, RZ, UR4 ;  /* 0x00000004ff007e24 */ /* 0x000fe2000f8e00ff */
[----:B------:R1:W-:Y:S02]  /*5c00*/  LDGSTS.E.BYPASS.LTC128B.128 [R235+0x16800], desc[UR28][R6.64+0x180] ;  /* 0x1680018006eb7fae */ /* 0x0003e4000b901d5c */
[----:B------:R-:W-:Y:S02]  /*5c10*/  LOP3.LUT R2, R2, 0x6, RZ, 0xc0, !PT ;  /* 0x0000000602027812 */ /* 0x000fe400078ec0ff */
[----:B------:R-:W-:Y:S03]  /*5c20*/  LDGSTS.E.BYPASS.LTC128B.128 [R235+0x11000], desc[UR28][R10.64] ;  /* 0x110000000aeb7fae */ /* 0x000fe6000b901d5c */
[----:B------:R-:W-:Y:S01]  /*5c30*/  IMAD R0, R0, 0x40, R2 ;  /* 0x0000004000007824 */ /* 0x000fe200078e0202 */
[----:B------:R-:W-:Y:S03]  /*5c40*/  LDGSTS.E.BYPASS.LTC128B.128 [R235+0x13000], desc[UR28][R10.64+0x80] ;  /* 0x130000800aeb7fae */ /* 0x000fe6000b901d5c */
[----:B------:R-:W-:Y:S01]  /*5c50*/  VIADD R2, R0, 0x8 ;  /* 0x0000000800027836 */ /* 0x000fe20000000000 */
[----:B------:R-:W-:Y:S04]  /*5c60*/  LDGSTS.E.BYPASS.LTC128B.128 [R235+0x15000], desc[UR28][R10.64+0x100] ;  /* 0x150001000aeb7fae */ /* 0x000fe8000b901d5c */
[----:B------:R-:W-:Y:S01]  /*5c70*/  LDGSTS.E.BYPASS.LTC128B.128 [R235+0x17000], desc[UR28][R10.64+0x180] ;  /* 0x170001800aeb7fae */ /* 0x000fe2000b901d5c */
[----:B------:R-:W-:-:S02]  /*5c80*/  ISETP.GE.AND P1, PT, R2, R203, PT ;  /* 0x000000cb0200720c */ /* 0x000fc40003f26270 */
[----:B------:R-:W-:Y:S01]  /*5c90*/  ISETP.GE.AND P3, PT, R2, R202, PT ;  /* 0x000000ca0200720c */ /* 0x000fe20003f66270 */
[----:B------:R-:W-:Y:S01]  /*5ca0*/  LDGSTS.E.BYPASS.LTC128B.128 [R235+0x11800], desc[UR28][R8.64] ;  /* 0x1180000008eb7fae */ /* 0x000fe2000b901d5c */
[----:B------:R-:W-:-:S03]  /*5cb0*/  VIADD R2, R0, 0x11 ;  /* 0x0000001100027836 */ /* 0x000fc60000000000 */
[----:B------:R-:W-:Y:S04]  /*5cc0*/  LDGSTS.E.BYPASS.LTC128B.128 [R235+0x13800], desc[UR28][R8.64+0x80] ;  /* 0x1380008008eb7fae */ /* 0x000fe8000b901d5c */
[----:B------:R-:W-:Y:S04]  /*5cd0*/  LDGSTS.E.BYPASS.LTC128B.128 [R235+0x15800], desc[UR28][R8.64+0x100] ;  /* 0x1580010008eb7fae */ /* 0x000fe8000b901d5c */
[----:B------:R2:W-:Y:S04]  /*5ce0*/  LDGSTS.E.BYPASS.LTC128B.128 [R235+0x17800], desc[UR28][R8.64+0x180] ;  /* 0x1780018008eb7fae */ /* 0x0005e8000b901d5c */
[----:B------:R-:W-:Y:S04]  /*5cf0*/  LDSM.16.M88.4 R172, [R234] ;  /* 0x00000000eaac783b */ /* 0x000fe80000000200 */
[----:B------:R-:W3:Y:S04]  /*5d00*/  LDSM.16.M88.4 R12, [R233+0x8000] ;  /* 0x00800000e90c783b */ /* 0x000ee80000000200 */
[----:B-1----:R-:W2:Y:S04]  /*5d10*/  LDSM.16.M88.4 R4, [R233+0x8800] ;  /* 0x00880000e904783b */ /* 0x002ea80000000200 */
[----:B------:R-:W1:Y:S04]  /*5d20*/  LDSM.16.M88.4 R180, [R233+0x9000] ;  /* 0x00900000e9b4783b */ /* 0x000e680000000200 */
[----:B------:R-:W-:Y:S04]  /*5d30*/  LDSM.16.M88.4 R20, [R232] ;  /* 0x00000000e814783b */ /* 0x000fe80000000200 */
[----:B------:R-:W4:Y:S04]  /*5d40*/  LDSM.16.M88.4 R24, [R231] ;  /* 0x00000000e718783b */ /* 0x000f280000000200 */
[----:B------:R-:W5:Y:S04]  /*5d50*/  LDSM.16.M88.4 R168, [R233+0x9800] ;  /* 0x00980000e9a8783b */ /* 0x000f680000000200 */
[----:B------:R-:W5:Y:S04]  /*5d60*/  LDSM.16.M88.4 R32, [R223] ;  /* 0x00000000df20783b */ /* 0x000f680000000200 */
[----:B------:R-:W5:Y:S04]  /*5d70*/  LDSM.16.M88.4 R196, [R222] ;  /* 0x00000000dec4783b */ /* 0x000f680000000200 */
[----:B------:R-:W5:Y:S04]  /*5d80*/  LDSM.16.M88.4 R192, [R221] ;  /* 0x00000000ddc0783b */ /* 0x000f680000000200 */
[----:B------:R-:W-:Y:S01]  /*5d90*/  LDSM.16.M88.4 R28, [R230] ;  /* 0x00000000e61c783b */ /* 0x000fe20000000200 */
[C---:B---3--:R-:W-:Y:S03]  /*5da0*/  HMMA.16816.F32.BF16 R16, R172.reuse, R12, RZ ;  /* 0x0000000cac10723c */ /* 0x048fe600000418ff */
[----:B------:R-:W3:Y:S04]  /*5db0*/  LDSM.16.M88.4 R188, [R227+0x8000] ;  /* 0x00800000e3bc783b */ /* 0x000ee80000000200 */
[----:B------:R-:W0:Y:S01]  /*5dc0*/  LDGDEPBAR ;  /* 0x00000000000079af */ /* 0x000e220000000000 */
[C---:B------:R-:W-:Y:S06]  /*5dd0*/  HMMA.16816.F32.BF16 R12, R172.reuse, R14, RZ ;  /* 0x0000000eac0c723c */ /* 0x040fec00000418ff */
[C---:B--2---:R-:W-:Y:S06]  /*5de0*/  HMMA.16816.F32.BF16 R8, R172.reuse, R4, RZ ;  /* 0x00000004ac08723c */ /* 0x044fec00000418ff */
[C---:B-1----:R-:W-:Y:S06]  /*5df0*/  HMMA.16816.F32.BF16 R184, R172.reuse, R180, RZ ;  /* 0x000000b4acb8723c */ /* 0x042fec00000418ff */
[C---:B------:R-:W-:Y:S06]  /*5e00*/  HMMA.16816.F32.BF16 R4, R172.reuse, R6, RZ ;  /* 0x00000006ac04723c */ /* 0x040fec00000418ff */
[----:B------:R-:W-:Y:S06]  /*5e10*/  HMMA.16816.F32.BF16 R180, R172, R182, RZ ;  /* 0x000000b6acb4723c */ /* 0x000fec00000418ff */
[C---:B----4-:R-:W-:Y:S06]  /*5e20*/  HMMA.16816.F32.BF16 R16, R20.reuse, R24, R16 ;  /* 0x000000181410723c */ /* 0x050fec0000041810 */
[----:B------:R-:W-:Y:S01]  /*5e30*/  HMMA.16816.F32.BF16 R12, R20, R26, R12 ;  /* 0x0000001a140c723c */ /* 0x000fe2000004180c */
[----:B------:R-:W1:Y:S05]  /*5e40*/  LDSM.16.M88.4 R24, [R227+0x9000] ;  /* 0x00900000e318783b */ /* 0x000e6a0000000200 */
[C---:B-----5:R-:W-:Y:S06]  /*5e50*/  HMMA.16816.F32.BF16 R176, R172.reuse, R168, RZ ;  /* 0x000000a8acb0723c */ /* 0x060fec00000418ff */
[----:B------:R-:W-:Y:S01]  /*5e60*/  HMMA.16816.F32.BF16 R172, R172, R170, RZ ;  /* 0x000000aaacac723c */ /* 0x000fe200000418ff */
[----:B------:R-:W2:Y:S05]  /*5e70*/  LDSM.16.M88.4 R168, [R227+0x8800] ;  /* 0x00880000e3a8783b */ /* 0x000eaa0000000200 */
[C---:B------:R-:W-:Y:S06]  /*5e80*/  HMMA.16816.F32.BF16 R8, R20.reuse, R32, R8 ;  /* 0x000000201408723c */ /* 0x040fec0000041808 */
[C---:B------:R-:W-:Y:S01]  /*5e90*/  HMMA.16816.F32.BF16 R4, R20.reuse, R34, R4 ;  /* 0x000000221404723c */ /* 0x040fe20000041804 */
[----:B------:R-:W4:Y:S05]  /*5ea0*/  LDSM.16.M88.4 R32, [R227+0x9800] ;  /* 0x00980000e320783b */ /* 0x000f2a0000000200 */
[C---:B------:R-:W-:Y:S06]  /*5eb0*/  HMMA.16816.F32.BF16 R184, R20.reuse, R196, R184 ;  /* 0x000000c414b8723c */ /* 0x040fec00000418b8 */
[C---:B------:R-:W-:Y:S01]  /*5ec0*/  HMMA.16816.F32.BF16 R180, R20.reuse, R198, R180 ;  /* 0x000000c614b4723c */ /* 0x040fe200000418b4 */
[----:B------:R-:W-:Y:S05]  /*5ed0*/  LDSM.16.M88.4 R196, [R220] ;  /* 0x00000000dcc4783b */ /* 0x000fea0000000200 */
[C---:B------:R-:W-:Y:S06]  /*5ee0*/  HMMA.16816.F32.BF16 R176, R20.reuse, R192, R176 ;  /* 0x000000c014b0723c */ /* 0x040fec00000418b0 */
[----:B------:R-:W-:Y:S01]  /*5ef0*/  HMMA.16816.F32.BF16 R172, R20, R194, R172 ;  /* 0x000000c214ac723c */ /* 0x000fe200000418ac */
[----:B------:R-:W5:Y:S04]  /*5f00*/  LDSM.16.M88.4 R20, [R229] ;  /* 0x00000000e514783b */ /* 0x000f680000000200 */
[----:B------:R-:W5:Y:S01]  /*5f10*/  LDSM.16.M88.4 R192, [R220+0x800] ;  /* 0x00080000dcc0783b */ /* 0x000f620000000200 */
[C---:B---3--:R-:W-:Y:S06]  /*5f20*/  HMMA.16816.F32.BF16 R16, R28.reuse, R188, R16 ;  /* 0x000000bc1c10723c */ /* 0x048fec0000041810 */
[C---:B------:R-:W-:Y:S01]  /*5f30*/  HMMA.16816.F32.BF16 R12, R28.reuse, R190, R12 ;  /* 0x000000be1c0c723c */ /* 0x040fe2000004180c */
[----:B------:R-:W3:Y:S05]  /*5f40*/  LDSM.16.M88.4 R188, [R220+0x1000] ;  /* 0x00100000dcbc783b */ /* 0x000eea0000000200 */
[C---:B-1----:R-:W-:Y:S06]  /*5f50*/  HMMA.16816.F32.BF16 R184, R28.reuse, R24, R184 ;  /* 0x000000181cb8723c */ /* 0x042fec00000418b8 */
[C---:B------:R-:W-:Y:S01]  /*5f60*/  HMMA.16816.F32.BF16 R180, R28.reuse, R26, R180 ;  /* 0x0000001a1cb4723c */ /* 0x040fe200000418b4 */
[----:B------:R-:W1:Y:S05]  /*5f70*/  LDSM.16.M88.4 R24, [R220+0x1800] ;  /* 0x00180000dc18783b */ /* 0x000e6a0000000200 */
[C---:B--2---:R-:W-:Y:S06]  /*5f80*/  HMMA.16816.F32.BF16 R8, R28.reuse, R168, R8 ;  /* 0x000000a81c08723c */ /* 0x044fec0000041808 */
[C---:B------:R-:W-:Y:S01]  /*5f90*/  HMMA.16816.F32.BF16 R4, R28.reuse, R170, R4 ;  /* 0x000000aa1c04723c */ /* 0x040fe20000041804 */
[----:B------:R-:W-:Y:S05]  /*5fa0*/  LDSM.16.M88.4 R168, [R234+0x2000] ;  /* 0x00200000eaa8783b */ /* 0x000fea0000000200 */
[C---:B----4-:R-:W-:Y:S06]  /*5fb0*/  HMMA.16816.F32.BF16 R176, R28.reuse, R32, R176 ;  /* 0x000000201cb0723c */ /* 0x050fec00000418b0 */
[----:B------:R-:W-:Y:S01]  /*5fc0*/  HMMA.16816.F32.BF16 R172, R28, R34, R172 ;  /* 0x000000221cac723c */ /* 0x000fe200000418ac */
[----:B------:R-:W2:Y:S04]  /*5fd0*/  LDSM.16.M88.4 R32, [R233+0xa000] ;  /* 0x00a00000e920783b */ /* 0x000ea80000000200 */
[----:B------:R-:W4:Y:S01]  /*5fe0*/  LDSM.16.M88.4 R28, [R233+0xa800] ;  /* 0x00a80000e91c783b */ /* 0x000f220000000200 */
[C---:B-----5:R-:W-:Y:S06]  /*5ff0*/  HMMA.16816.F32.BF16 R16, R20.reuse, R196, R16 ;  /* 0x000000c41410723c */ /* 0x060fec0000041810 */
[C---:B------:R-:W-:Y:S01]  /*6000*/  HMMA.16816.F32.BF16 R12, R20.reuse, R198, R12 ;  /* 0x000000c6140c723c */ /* 0x040fe2000004180c */
[----:B------:R-:W5:Y:S05]  /*6010*/  LDSM.16.M88.4 R196, [R233+0xb000] ;  /* 0x00b00000e9c4783b */ /* 0x000f6a0000000200 */
[C---:B------:R-:W-:Y:S06]  /*6020*/  HMMA.16816.F32.BF16 R8, R20.reuse, R192, R8 ;  /* 0x000000c01408723c */ /* 0x040fec0000041808 */
[C---:B------:R-:W-:Y:S01]  /*6030*/  HMMA.16816.F32.BF16 R4, R20.reuse, R194, R4 ;  /* 0x000000c21404723c */ /* 0x040fe20000041804 */
[----:B------:R-:W5:Y:S05]  /*6040*/  LDSM.16.M88.4 R192, [R233+0xb800] ;  /* 0x00b80000e9c0783b */ /* 0x000f6a0000000200 */
[C---:B---3--:R-:W-:Y:S06]  /*6050*/  HMMA.16816.F32.BF16 R184, R20.reuse, R188, R184 ;  /* 0x000000bc14b8723c */ /* 0x048fec00000418b8 */
[C---:B------:R-:W-:Y:S01]  /*6060*/  HMMA.16816.F32.BF16 R180, R20.reuse, R190, R180 ;  /* 0x000000be14b4723c */ /* 0x040fe200000418b4 */
[----:B------:R-:W-:Y:S05]  /*6070*/  LDSM.16.M88.4 R188, [R218] ;  /* 0x00000000dabc783b */ /* 0x000fea0000000200 */
[C---:B-1----:R-:W-:Y:S06]  /*6080*/  HMMA.16816.F32.BF16 R176, R20.reuse, R24, R176 ;  /* 0x0000001814b0723c */ /* 0x042fec00000418b0 */
[----:B------:R-:W-:Y:S01]  /*6090*/  HMMA.16816.F32.BF16 R172, R20, R26, R172 ;  /* 0x0000001a14ac723c */ /* 0x000fe200000418ac */
[----:B------:R-:W-:Y:S04]  /*60a0*/  LDSM.16.M88.4 R24, [R232+0x2000] ;  /* 0x00200000e818783b */ /* 0x000fe80000000200 */
[----:B------:R-:W1:Y:S01]  /*60b0*/  LDSM.16.M88.4 R20, [R219] ;  /* 0x00000000db14783b */ /* 0x000e620000000200 */
[C---:B--2---:R-:W-:Y:S06]  /*60c0*/  HMMA.16816.F32.BF16 R16, R168.reuse, R32, R16 ;  /* 0x00000020a810723c */ /* 0x044fec0000041810 */
[C---:B------:R-:W-:Y:S01]  /*60d0*/  HMMA.16816.F32.BF16 R12, R168.reuse, R34, R12 ;  /* 0x00000022a80c723c */ /* 0x040fe2000004180c */
[----:B------:R-:W2:Y:S05]  /*60e0*/  LDSM.16.M88.4 R32, [R217] ;  /* 0x00000000d920783b */ /* 0x000eaa0000000200 */
[C---:B----4-:R-:W-:Y:S06]  /*60f0*/  HMMA.16816.F32.BF16 R8, R168.reuse, R28, R8 ;  /* 0x0000001ca808723c */ /* 0x050fec0000041808 */
[C---:B------:R-:W-:Y:S01]  /*6100*/  HMMA.16816.F32.BF16 R4, R168.reuse, R30, R4 ;  /* 0x0000001ea804723c */ /* 0x040fe20000041804 */
[----:B------:R-:W3:Y:S05]  /*6110*/  LDSM.16.M88.4 R28, [R216] ;  /* 0x00000000d81c783b */ /* 0x000eea0000000200 */
[C---:B-----5:R-:W-:Y:S06]  /*6120*/  HMMA.16816.F32.BF16 R184, R168.reuse, R196, R184 ;  /* 0x000000c4a8b8723c */ /* 0x060fec00000418b8 */
[C---:B------:R-:W-:Y:S01]  /*6130*/  HMMA.16816.F32.BF16 R180, R168.reuse, R198, R180 ;  /* 0x000000c6a8b4723c */ /* 0x040fe200000418b4 */
[----:B------:R-:W-:Y:S05]  /*6140*/  LDSM.16.M88.4 R196, [R227+0xa000] ;  /* 0x00a00000e3c4783b */ /* 0x000fea0000000200 */
        /* <DEDUP_REMOVED lines=13> */
[C---:B---3--:R-:W-:Y:S06]  /*6220*/  HMMA.16816.F32.BF16 R176, R24.reuse, R28, R176 ;  /* 0x0000001c18b0723c */ /* 0x048fec00000418b0 */
[----:B------:R-:W-:Y:S01]  /*6230*/  HMMA.16816.F32.BF16 R172, R24, R30, R172 ;  /* 0x0000001e18ac723c */ /* 0x000fe200000418ac */
[----:B------:R-:W2:Y:S04]  /*6240*/  LDSM.16.M88.4 R24, [R229+0x2000] ;  /* 0x00200000e518783b */ /* 0x000ea80000000200 */
[----:B------:R-:W3:Y:S01]  /*6250*/  LDSM.16.M88.4 R28, [R220+0x2800] ;  /* 0x00280000dc1c783b */ /* 0x000ee20000000200 */
        /* <DEDUP_REMOVED lines=8> */
[----:B------:R-:W5:Y:S05]  /*62e0*/  LDSM.16.M88.4 R168, [R220+0x3800] ;  /* 0x00380000dca8783b */ /* 0x000f6a0000000200 */
        /* <DEDUP_REMOVED lines=12> */
[----:B------:R-:W-:Y:S05]  /*63b0*/  LDSM.16.M88.4 R196, [R215] ;  /* 0x00000000d7c4783b */ /* 0x000fea0000000200 */
[C---:B-----5:R-:W-:Y:S06]  /*63c0*/  HMMA.16816.F32.BF16 R176, R24.reuse, R168, R176 ;  /* 0x000000a818b0723c */ /* 0x060fec00000418b0 */
[----:B------:R-:W-:Y:S01]  /*63d0*/  HMMA.16816.F32.BF16 R172, R24, R170, R172 ;  /* 0x000000aa18ac723c */ /* 0x000fe200000418ac */
[----:B------:R-:W1:Y:S04]  /*63e0*/  LDSM.16.M88.4 R168, [R232+0x4000] ;  /* 0x00400000e8a8783b */ /* 0x000e680000000200 */
[----:B------:R-:W5:Y:S01]  /*63f0*/  LDSM.16.M88.4 R24, [R214] ;  /* 0x00000000d618783b */ /* 0x000f620000000200 */
[C---:B----4-:R-:W-:Y:S06]  /*6400*/  HMMA.16816.F32.BF16 R16, R20.reuse, R192, R16 ;  /* 0x000000c01410723c */ /* 0x050fec0000041810 */
[C---:B------:R-:W-:Y:S01]  /*6410*/  HMMA.16816.F32.BF16 R12, R20.reuse, R194, R12 ;  /* 0x000000c2140c723c */ /* 0x040fe2000004180c */
[----:B------:R-:W4:Y:S05]  /*6420*/  LDSM.16.M88.4 R192, [R213] ;  /* 0x00000000d5c0783b */ /* 0x000f2a0000000200 */
[C---:B------:R-:W-:Y:S06]  /*6430*/  HMMA.16816.F32.BF16 R8, R20.reuse, R188, R8 ;  /* 0x000000bc1408723c */ /* 0x040fec0000041808 */
[C---:B------:R-:W-:Y:S01]  /*6440*/  HMMA.16816.F32.BF16 R4, R20.reuse, R190, R4 ;  /* 0x000000be1404723c */ /* 0x040fe20000041804 */
[----:B------:R-:W4:Y:S05]  /*6450*/  LDSM.16.M88.4 R188, [R212] ;  /* 0x00000000d4bc783b */ /* 0x000f2a0000000200 */
[C---:B--2---:R-:W-:Y:S06]  /*6460*/  HMMA.16816.F32.BF16 R184, R20.reuse, R32, R184 ;  /* 0x0000002014b8723c */ /* 0x044fec00000418b8 */
[C---:B------:R-:W-:Y:S01]  /*6470*/  HMMA.16816.F32.BF16 R180, R20.reuse, R34, R180 ;  /* 0x0000002214b4723c */ /* 0x040fe200000418b4 */
[----:B------:R-:W-:Y:S05]  /*6480*/  LDSM.16.M88.4 R32, [R227+0xc800] ;  /* 0x00c80000e320783b */ /* 0x000fea0000000200 */
[C---:B---3--:R-:W-:Y:S06]  /*6490*/  HMMA.16816.F32.BF16 R176, R20.reuse, R28, R176 ;  /* 0x0000001c14b0723c */ /* 0x048fec00000418b0 */
[----:B------:R-:W-:Y:S01]  /*64a0*/  HMMA.16816.F32.BF16 R172, R20, R30, R172 ;  /* 0x0000001e14ac723c */ /* 0x000fe200000418ac */
[----:B------:R-:W-:Y:S04]  /*64b0*/  LDSM.16.M88.4 R20, [R230+0x4000] ;  /* 0x00400000e614783b */ /* 0x000fe80000000200 */
[----:B------:R-:W2:Y:S01]  /*64c0*/  LDSM.16.M88.4 R28, [R227+0xc000] ;  /* 0x00c00000e31c783b */ /* 0x000ea20000000200 */
[C---:B-1----:R-:W-:Y:S06]  /*64d0*/  HMMA.16816.F32.BF16 R16, R168.reuse, R196, R16 ;  /* 0x000000c4a810723c */ /* 0x042fec0000041810 */
[C---:B------:R-:W-:Y:S01]  /*64e0*/  HMMA.16816.F32.BF16 R12, R168.reuse, R198, R12 ;  /* 0x000000c6a80c723c */ /* 0x040fe2000004180c */
[----:B------:R-:W1:Y:S05]  /*64f0*/  LDSM.16.M88.4 R196, [R227+0xd000] ;  /* 0x00d00000e3c4783b */ /* 0x000e6a0000000200 */
[C---:B-----5:R-:W-:Y:S06]  /*6500*/  HMMA.16816.F32.BF16 R8, R168.reuse, R24, R8 ;  /* 0x00000018a808723c */ /* 0x060fec0000041808 */
[C---:B------:R-:W-:Y:S01]  /*6510*/  HMMA.16816.F32.BF16 R4, R168.reuse, R26, R4 ;  /* 0x0000001aa804723c */ /* 0x040fe20000041804 */
[----:B------:R-:W3:Y:S05]  /*6520*/  LDSM.16.M88.4 R24, [R227+0xd800] ;  /* 0x00d80000e318783b */ /* 0x000eea0000000200 */
[C---:B----4-:R-:W-:Y:S06]  /*6530*/  HMMA.16816.F32.BF16 R184, R168.reuse, R192, R184 ;  /* 0x000000c0a8b8723c */ /* 0x050fec00000418b8 */
[C---:B------:R-:W-:Y:S01]  /*6540*/  HMMA.16816.F32.BF16 R180, R168.reuse, R194, R180 ;  /* 0x000000c2a8b4723c */ /* 0x040fe200000418b4 */
        /* <DEDUP_REMOVED lines=10> */
[----:B------:R-:W4:Y:S05]  /*65f0*/  LDSM.16.M88.4 R32, [R220+0x5800] ;  /* 0x00580000dc20783b */ /* 0x000f2a0000000200 */
[C---:B-1----:R-:W-:Y:S06]  /*6600*/  HMMA.16816.F32.BF16 R184, R20.reuse, R196, R184 ;  /* 0x000000c414b8723c */ /* 0x042fec00000418b8 */
[C---:B------:R-:W-:Y:S01]  /*6610*/  HMMA.16816.F32.BF16 R180, R20.reuse, R198, R180 ;  /* 0x000000c614b4723c */ /* 0x040fe200000418b4 */
[----:B------:R-:W-:Y:S05]  /*6620*/  LDSM.16.M88.4 R196, [R234+0x6000] ;  /* 0x00600000eac4783b */ /* 0x000fea0000000200 */
[C---:B---3--:R-:W-:Y:S06]  /*6630*/  HMMA.16816.F32.BF16 R176, R20.reuse, R24, R176 ;  /* 0x0000001814b0723c */ /* 0x048fec00000418b0 */
[----:B------:R-:W-:Y:S01]  /*6640*/  HMMA.16816.F32.BF16 R172, R20, R26, R172 ;  /* 0x0000001a14ac723c */ /* 0x000fe200000418ac */
[----:B------:R-:W1:Y:S04]  /*6650*/  LDSM.16.M88.4 R20, [R233+0xe800] ;  /* 0x00e80000e914783b */ /* 0x000e680000000200 */
[----:B------:R-:W3:Y:S01]  /*6660*/  LDSM.16.M88.4 R24, [R233+0xe000] ;  /* 0x00e00000e918783b */ /* 0x000ee20000000200 */
[C---:B--2---:R-:W-:Y:S06]  /*6670*/  HMMA.16816.F32.BF16 R16, R28.reuse, R192, R16 ;  /* 0x000000c01c10723c */ /* 0x044fec0000041810 */
[C---:B------:R-:W-:Y:S01]  /*6680*/  HMMA.16816.F32.BF16 R12, R28.reuse, R194, R12 ;  /* 0x000000c21c0c723c */ /* 0x040fe2000004180c */
[----:B------:R-:W2:Y:S05]  /*6690*/  LDSM.16.M88.4 R192, [R233+0xf000] ;  /* 0x00f00000e9c0783b */ /* 0x000eaa0000000200 */
[C---:B------:R-:W-:Y:S06]  /*66a0*/  HMMA.16816.F32.BF16 R8, R28.reuse, R188, R8 ;  /* 0x000000bc1c08723c */ /* 0x040fec0000041808 */
[C---:B------:R-:W-:Y:S01]  /*66b0*/  HMMA.16816.F32.BF16 R4, R28.reuse, R190, R4 ;  /* 0x000000be1c04723c */ /* 0x040fe20000041804 */
[----:B------:R-:W5:Y:S05]  /*66c0*/  LDSM.16.M88.4 R188, [R233+0xf800] ;  /* 0x00f80000e9bc783b */ /* 0x000f6a0000000200 */
[C---:B------:R-:W-:Y:S06]  /*66d0*/  HMMA.16816.F32.BF16 R184, R28.reuse, R168, R184 ;  /* 0x000000a81cb8723c */ /* 0x040fec00000418b8 */
[C---:B------:R-:W-:Y:S01]  /*66e0*/  HMMA.16816.F32.BF16 R180, R28.reuse, R170, R180 ;  /* 0x000000aa1cb4723c */ /* 0x040fe200000418b4 */
[----:B------:R-:W-:Y:S05]  /*66f0*/  LDSM.16.M88.4 R168, [R232+0x6000] ;  /* 0x00600000e8a8783b */ /* 0x000fea0000000200 */
[C---:B----4-:R-:W-:Y:S06]  /*6700*/  HMMA.16816.F32.BF16 R176, R28.reuse, R32, R176 ;  /* 0x000000201cb0723c */ /* 0x050fec00000418b0 */
[----:B------:R-:W-:Y:S01]  /*6710*/  HMMA.16816.F32.BF16 R172, R28, R34, R172 ;  /* 0x000000221cac723c */ /* 0x000fe200000418ac */
[----:B------:R-:W4:Y:S04]  /*6720*/  LDSM.16.M88.4 R32, [R211] ;  /* 0x00000000d320783b */ /* 0x000f280000000200 */
[----:B------:R-:W4:Y:S01]  /*6730*/  LDSM.16.M88.4 R28, [R210] ;  /* 0x00000000d21c783b */ /* 0x000f220000000200 */
[C---:B-1----:R-:W-:Y:S06]  /*6740*/  HMMA.16816.F32.BF16 R8, R196.reuse, R20, R8 ;  /* 0x00000014c408723c */ /* 0x042fec0000041808 */
[C---:B------:R-:W-:Y:S01]  /*6750*/  HMMA.16816.F32.BF16 R4, R196.reuse, R22, R4 ;  /* 0x00000016c404723c */ /* 0x040fe20000041804 */
[----:B------:R-:W1:Y:S05]  /*6760*/  LDSM.16.M88.4 R20, [R208] ;  /* 0x00000000d014783b */ /* 0x000e6a0000000200 */
[C---:B---3--:R-:W-:Y:S06]  /*6770*/  HMMA.16816.F32.BF16 R12, R196.reuse, R26, R12 ;  /* 0x0000001ac40c723c */ /* 0x048fec000004180c */
[C---:B------:R-:W-:Y:S01]  /*6780*/  HMMA.16816.F32.BF16 R16, R196.reuse, R24, R16 ;  /* 0x00000018c410723c */ /* 0x040fe20000041810 */
[----:B------:R-:W3:Y:S05]  /*6790*/  LDSM.16.M88.4 R24, [R209] ;  /* 0x00000000d118783b */ /* 0x000eea0000000200 */
[C---:B--2---:R-:W-:Y:S06]  /*67a0*/  HMMA.16816.F32.BF16 R184, R196.reuse, R192, R184 ;  /* 0x000000c0c4b8723c */ /* 0x044fec00000418b8 */
[C---:B------:R-:W-:Y:S01]  /*67b0*/  HMMA.16816.F32.BF16 R180, R196.reuse, R194, R180 ;  /* 0x000000c2c4b4723c */ /* 0x040fe200000418b4 */
[----:B------:R-:W-:Y:S05]  /*67c0*/  LDSM.16.M88.4 R192, [R227+0xe800] ;  /* 0x00e80000e3c0783b */ /* 0x000fea0000000200 */
[C---:B-----5:R-:W-:Y:S06]  /*67d0*/  HMMA.16816.F32.BF16 R176, R196.reuse, R188, R176 ;  /* 0x000000bcc4b0723c */ /* 0x060fec00000418b0 */
[----:B------:R-:W-:Y:S01]  /*67e0*/  HMMA.16816.F32.BF16 R196, R196, R190, R172 ;  /* 0x000000bec4c4723c */ /* 0x000fe200000418ac */
[----:B------:R-:W-:Y:S04]  /*67f0*/  LDSM.16.M88.4 R188, [R230+0x6000] ;  /* 0x00600000e6bc783b */ /* 0x000fe80000000200 */
[----:B------:R-:W2:Y:S01]  /*6800*/  LDSM.16.M88.4 R172, [R227+0xe000] ;  /* 0x00e00000e3ac783b */ /* 0x000ea20000000200 */
[C---:B----4-:R-:W-:Y:S06]  /*6810*/  HMMA.16816.F32.BF16 R12, R168.reuse, R34, R12 ;  /* 0x00000022a80c723c */ /* 0x050fec000004180c */
[C---:B------:R-:W-:Y:S06]  /*6820*/  HMMA.16816.F32.BF16 R8, R168.reuse, R28, R8 ;  /* 0x0000001ca808723c */ /* 0x040fec0000041808 */
[C---:B------:R-:W-:Y:S01]  /*6830*/  HMMA.16816.F32.BF16 R16, R168.reuse, R32, R16 ;  /* 0x00000020a810723c */ /* 0x040fe20000041810 */
[----:B------:R-:W-:Y:S05]  /*6840*/  LDSM.16.M88.4 R32, [R229+0x6000] ;  /* 0x00600000e520783b */ /* 0x000fea0000000200 */
[C---:B------:R-:W-:Y:S01]  /*6850*/  HMMA.16816.F32.BF16 R4, R168.reuse, R30, R4 ;  /* 0x0000001ea804723c */ /* 0x040fe20000041804 */
[----:B------:R-:W4:Y:S05]  /*6860*/  LDSM.16.M88.4 R28, [R220+0x6000] ;  /* 0x00600000dc1c783b */ /* 0x000f2a0000000200 */
[C---:B-1----:R-:W-:Y:S06]  /*6870*/  HMMA.16816.F32.BF16 R176, R168.reuse, R20, R176 ;  /* 0x00000014a8b0723c */ /* 0x042fec00000418b0 */
[C---:B------:R-:W-:Y:S01]  /*6880*/  HMMA.16816.F32.BF16 R196, R168.reuse, R22, R196 ;  /* 0x00000016a8c4723c */ /* 0x040fe200000418c4 */
[----:B------:R-:W1:Y:S05]  /*6890*/  LDSM.16.M88.4 R20, [R220+0x6800] ;  /* 0x00680000dc14783b */ /* 0x000e6a0000000200 */
[----:B---3--:R-:W-:Y:S06]  /*68a0*/  HMMA.16816.F32.BF16 R184, R168, R24, R184 ;  /* 0x00000018a8b8723c */ /* 0x008fec00000418b8 */
[----:B--2---:R-:W-:Y:S06]  /*68b0*/  HMMA.16816.F32.BF16 R12, R188, R174, R12 ;  /* 0x000000aebc0c723c */ /* 0x004fec000004180c */
[----:B------:R-:W-:Y:S01]  /*68c0*/  HMMA.16816.F32.BF16 R180, R168, R26, R180 ;  /* 0x0000001aa8b4723c */ /* 0x000fe200000418b4 */
[----:B------:R-:W2:Y:S04]  /*68d0*/  LDSM.16.M88.4 R24, [R227+0xf000] ;  /* 0x00f00000e318783b */ /* 0x000ea80000000200 */
[----:B------:R-:W3:Y:S01]  /*68e0*/  LDSM.16.M88.4 R168, [R227+0xf800] ;  /* 0x00f80000e3a8783b */ /* 0x000ee20000000200 */
[C---:B------:R-:W-:Y:S06]  /*68f0*/  HMMA.16816.F32.BF16 R8, R188.reuse, R192, R8 ;  /* 0x000000c0bc08723c */ /* 0x040fec0000041808 */
[C---:B------:R-:W-:Y:S01]  /*6900*/  HMMA.16816.F32.BF16 R16, R188.reuse, R172, R16 ;  /* 0x000000acbc10723c */ /* 0x040fe20000041810 */
[----:B------:R-:W5:Y:S05]  /*6910*/  LDSM.16.M88.4 R172, [R220+0x7000] ;  /* 0x00700000dcac783b */ /* 0x000f6a0000000200 */
[----:B------:R-:W-:Y:S06]  /*6920*/  HMMA.16816.F32.BF16 R4, R188, R194, R4 ;  /* 0x000000c2bc04723c */ /* 0x000fec0000041804 */
[C---:B----4-:R-:W-:Y:S06]  /*6930*/  HMMA.16816.F32.BF16 R12, R32.reuse, R30, R12 ;  /* 0x0000001e200c723c */ /* 0x050fec000004180c */
[C---:B-1----:R-:W-:Y:S06]  /*6940*/  HMMA.16816.F32.BF16 R8, R32.reuse, R20, R8 ;  /* 0x000000142008723c */ /* 0x042fec0000041808 */
[----:B------:R-:W-:Y:S01]  /*6950*/  HMMA.16816.F32.BF16 R16, R32, R28, R16 ;  /* 0x0000001c2010723c */ /* 0x000fe20000041810 */
[----:B------:R-:W-:-:S02]  /*6960*/  VIADD R20, R0, 0x1 ;  /* 0x0000000100147836 */ /* 0x000fc40000000000 */
[----:B------:R-:W-:-:S03]  /*6970*/  VIADD R21, R0, 0x9 ;  /* 0x0000000900157836 */ /* 0x000fc60000000000 */
[----:B------:R-:W-:Y:S01]  /*6980*/  HMMA.16816.F32.BF16 R4, R32, R22, R4 ;  /* 0x000000162004723c */ /* 0x000fe20000041804 */
[CC--:B------:R-:W-:Y:S02]  /*6990*/  ISETP.GE.AND P6, PT, R20.reuse, R203.reuse, PT ;  /* 0x000000cb1400720c */ /* 0x0c0fe40003fc6270 */
[-C--:B------:R-:W-:Y:S01]  /*69a0*/  ISETP.GE.AND P0, PT, R20, R202.reuse, PT ;  /* 0x000000ca1400720c */ /* 0x080fe20003f06270 */
[----:B------:R-:W-:Y:S01]  /*69b0*/  VIADD R20, R0, 0x10 ;  /* 0x0000001000147836 */ /* 0x000fe20000000000 */
[-C--:B------:R-:W-:Y:S01]  /*69c0*/  ISETP.GE.AND P4, PT, R21, R203.reuse, PT ;  /* 0x000000cb1500720c */ /* 0x080fe20003f86270 */
[C---:B--2---:R-:W-:Y:S01]  /*69d0*/  HMMA.16816.F32.BF16 R184, R188.reuse, R24, R184 ;  /* 0x00000018bcb8723c */ /* 0x044fe200000418b8 */
[----:B------:R-:W-:Y:S02]  /*69e0*/  FSEL R14, R14, -INF , !P3 ;  /* 0xff8000000e0e7808 */ /* 0x000fe40005800000 */
[----:B------:R-:W-:Y:S02]  /*69f0*/  FSEL R13, R13, -INF , !P4 ;  /* 0xff8000000d0d7808 */ /* 0x000fe40006000000 */
[CC--:B------:R-:W-:Y:S01]  /*6a00*/  ISETP.GE.AND P3, PT, R2.reuse, R203.reuse, PT ;  /* 0x000000cb0200720c */ /* 0x0c0fe20003f66270 */
[C---:B------:R-:W-:Y:S01]  /*6a10*/  HMMA.16816.F32.BF16 R180, R188.reuse, R26, R180 ;  /* 0x0000001abcb4723c */ /* 0x040fe200000418b4 */
[----:B------:R-:W1:Y:S01]  /*6a20*/  LDSM.16.M88.4 R24, [R220+0x7800] ;  /* 0x00780000dc18783b */ /* 0x000e620000000200 */
[-C--:B------:R-:W-:Y:S01]  /*6a30*/  ISETP.GE.AND P4, PT, R2, R202.reuse, PT ;  /* 0x000000ca0200720c */ /* 0x080fe20003f86270 */
[C---:B------:R-:W-:Y:S01]  /*6a40*/  VIADD R2, R0.reuse, 0x18 ;  /* 0x0000001800027836 */ /* 0x040fe20000000000 */
[----:B------:R-:W-:Y:S01]  /*6a50*/  ISETP.GE.AND P2, PT, R21, R202, PT ;  /* 0x000000ca1500720c */ /* 0x000fe20003f46270 */
[----:B------:R-:W-:Y:S01]  /*6a60*/  VIADD R21, R0, 0x19 ;  /* 0x0000001900157836 */ /* 0x000fe20000000000 */
[----:B------:R-:W-:Y:S01]  /*6a70*/  ISETP.GE.AND P5, PT, R20, R203, PT ;  /* 0x000000cb1400720c */ /* 0x000fe20003fa6270 */
[----:B---3--:R-:W-:Y:S01]  /*6a80*/  HMMA.16816.F32.BF16 R176, R188, R168, R176 ;  /* 0x000000a8bcb0723c */ /* 0x008fe200000418b0 */
[----:B------:R-:W-:Y:S01]  /*6a90*/  FSEL R12, R12, -INF , !P1 ;  /* 0xff8000000c0c7808 */ /* 0x000fe20004800000 */
[----:B------:R-:W-:-:S04]  /*6aa0*/  DEPBAR.LE SB0, 0x0 ;  /* 0x000080000000791a */ /* 0x000fc80000000000 */
[-C--:B------:R-:W-:Y:S01]  /*6ab0*/  ISETP.GE.AND P1, PT, R20, R202.reuse, PT ;  /* 0x000000ca1400720c */ /* 0x080fe20003f26270 */
[----:B------:R-:W-:Y:S01]  /*6ac0*/  HMMA.16816.F32.BF16 R196, R188, R170, R196 ;  /* 0x000000aabcc4723c */ /* 0x000fe200000418c4 */
[----:B------:R-:W-:Y:S02]  /*6ad0*/  FSEL R15, R15, -INF , !P2 ;  /* 0xff8000000f0f7808 */ /* 0x000fe40005000000 */
[----:B------:R-:W-:Y:S02]  /*6ae0*/  FSEL R195, R8, -INF , !P5 ;  /* 0xff80000008c37808 */ /* 0x000fe40006800000 */
[C---:B------:R-:W-:Y:S01]  /*6af0*/  ISETP.GE.AND P2, PT, R2.reuse, R203, PT ;  /* 0x000000cb0200720c */ /* 0x040fe20003f46270 */
[----:B-----5:R-:W-:Y:S01]  /*6b00*/  HMMA.16816.F32.BF16 R184, R32, R172, R184 ;  /* 0x000000ac20b8723c */ /* 0x020fe200000418b8 */
[----:B------:R-:W-:Y:S01]  /*6b10*/  ISETP.GE.AND P5, PT, R2, R202, PT ;  /* 0x000000ca0200720c */ /* 0x000fe20003fa6270 */
[----:B------:R-:W-:Y:S01]  /*6b20*/  VIADD R2, R0, 0x20 ;  /* 0x0000002000027836 */ /* 0x000fe20000000000 */
[----:B------:R-:W-:-:S02]  /*6b30*/  FSEL R17, R17, -INF , !P6 ;  /* 0xff80000011117808 */ /* 0x000fc40007000000 */
[----:B------:R-:W-:Y:S01]  /*6b40*/  FSEL R20, R10, -INF , !P1 ;  /* 0xff8000000a147808 */ /* 0x000fe20004800000 */
[----:B------:R-:W-:Y:S01]  /*6b50*/  HMMA.16816.F32.BF16 R172, R32, R174, R180 ;  /* 0x000000ae20ac723c */ /* 0x000fe200000418b4 */
[----:B------:R-:W-:Y:S01]  /*6b60*/  FSEL R206, R9, -INF , !P3 ;  /* 0xff80000009ce7808 */ /* 0x000fe20005800000 */
[----:B------:R-:W-:Y:S01]  /*6b70*/  BAR.SYNC.DEFER_BLOCKING 0x0 ;  /* 0x0000000000007b1d */ /* 0x000fe20000010000 */
[-C--:B------:R-:W-:Y:S02]  /*6b80*/  ISETP.GE.AND P6, PT, R0, R203.reuse, PT ;  /* 0x000000cb0000720c */ /* 0x080fe40003fc6270 */
[C---:B------:R-:W-:Y:S02]  /*6b90*/  ISETP.GE.AND P1, PT, R21.reuse, R203, PT ;  /* 0x000000cb1500720c */ /* 0x040fe40003f26270 */
[----:B------:R-:W-:Y:S02]  /*6ba0*/  ISETP.GE.AND P3, PT, R21, R202, PT ;  /* 0x000000ca1500720c */ /* 0x000fe40003f66270 */
[----:B------:R-:W-:-:S02]  /*6bb0*/  FSEL R21, R11, -INF , !P4 ;  /* 0xff8000000b157808 */ /* 0x000fc40006000000 */
[----:B------:R-:W-:Y:S02]  /*6bc0*/  FSEL R19, R19, -INF , !P0 ;  /* 0xff80000013137808 */ /* 0x000fe40004000000 */
[C---:B------:R-:W-:Y:S02]  /*6bd0*/  ISETP.GE.AND P4, PT, R2.reuse, R203, PT ;  /* 0x000000cb0200720c */ /* 0x040fe40003f86270 */
[----:B------:R-:W-:Y:S01]  /*6be0*/  ISETP.GE.AND P0, PT, R2, R202, PT ;  /* 0x000000ca0200720c */ /* 0x000fe20003f06270 */
[----:B------:R-:W-:Y:S01]  /*6bf0*/  VIADD R2, R0, 0x21 ;  /* 0x0000002100027836 */ /* 0x000fe20000000000 */
[----:B------:R-:W-:Y:S01]  /*6c00*/  FSEL R16, R16, -INF , !P6 ;  /* 0xff80000010107808 */ /* 0x000fe20007000000 */
[----:B-1----:R-:W-:Y:S01]  /*6c10*/  HMMA.16816.F32.BF16 R8, R32, R24, R176 ;  /* 0x000000182008723c */ /* 0x002fe200000418b0 */
[----:B------:R-:W-:Y:S02]  /*6c20*/  FSEL R188, R4, -INF , !P2 ;  /* 0xff80000004bc7808 */ /* 0x000fe40005000000 */
[----:B------:R-:W-:-:S02]  /*6c30*/  FMNMX.FTZ R4, R164, R16, !PT ;  /* 0x00000010a4047209 */ /* 0x000fc40007810000 */
[CC--:B------:R-:W-:Y:S01]  /*6c40*/  ISETP.GE.AND P6, PT, R2.reuse, R203.reuse, PT ;  /* 0x000000cb0200720c */ /* 0x0c0fe20003fc6270 */
[----:B------:R-:W-:Y:S01]  /*6c50*/  HMMA.16816.F32.BF16 R196, R32, R26, R196 ;  /* 0x0000001a20c4723c */ /* 0x000fe200000418c4 */
[----:B------:R-:W-:Y:S01]  /*6c60*/  ISETP.GE.AND P2, PT, R2, R202, PT ;  /* 0x000000ca0200720c */ /* 0x000fe20003f46270 */
[----:B------:R-:W-:Y:S01]  /*6c70*/  VIADD R2, R0, 0x28 ;  /* 0x0000002800027836 */ /* 0x000fe20000000000 */
[----:B------:R-:W-:Y:S02]  /*6c80*/  FMNMX.FTZ R4, R17, R4, !PT ;  /* 0x0000000411047209 */ /* 0x000fe40007810000 */
[----:B------:R-:W-:Y:S02]  /*6c90*/  FSEL R23, R6, -INF , !P5 ;  /* 0xff80000006177808 */ /* 0x000fe40006800000 */
[----:B------:R-:W-:Y:S01]  /*6ca0*/  FSEL R189, R5, -INF , !P1 ;  /* 0xff80000005bd7808 */ /* 0x000fe20004800000 */
[----:B------:R-:W-:Y:S01]  /*6cb0*/  VIADD R5, R0, 0x30 ;  /* 0x0000003000057836 */ /* 0x000fe20000000000 */
[----:B------:R-:W-:-:S02]  /*6cc0*/  ISETP.GE.AND P5, PT, R2, R203, PT ;  /* 0x000000cb0200720c */ /* 0x000fc40003fa6270 */
[----:B------:R-:W-:Y:S02]  /*6cd0*/  ISETP.GE.AND P1, PT, R2, R202, PT ;  /* 0x000000ca0200720c */ /* 0x000fe40003f26270 */
[----:B------:R-:W-:Y:S01]  /*6ce0*/  FMNMX.FTZ R2, R12, R4, !PT ;  /* 0x000000040c027209 */ /* 0x000fe20007810000 */
[C---:B------:R-:W-:Y:S01]  /*6cf0*/  VIADD R4, R0.reuse, 0x29 ;  /* 0x0000002900047836 */ /* 0x040fe20000000000 */
[----:B------:R-:W-:Y:S02]  /*6d00*/  FSEL R22, R7, -INF , !P3 ;  /* 0xff80000007167808 */ /* 0x000fe40005800000 */
[----:B------:R-:W-:Y:S02]  /*6d10*/  FMNMX.FTZ R2, R13, R2, !PT ;  /* 0x000000020d027209 */ /* 0x000fe40007810000 */
[----:B------:R-:W-:Y:S02]  /*6d20*/  ISETP.GE.AND P3, PT, R0, R202, PT ;  /* 0x000000ca0000720c */ /* 0x000fe40003f66270 */
[----:B------:R-:W-:-:S02]  /*6d30*/  FMNMX.FTZ R2, R195, R2, !PT ;  /* 0x00000002c3027209 */ /* 0x000fc40007810000 */
[----:B------:R-:W-:Y:S02]  /*6d40*/  FSEL R18, R18, -INF , !P3 ;  /* 0xff80000012127808 */ /* 0x000fe40005800000 */
[----:B------:R-:W-:Y:S01]  /*6d50*/  FMNMX.FTZ R7, R206, R2, !PT ;  /* 0x00000002ce077209 */ /* 0x000fe20007810000 */
[----:B------:R-:W-:Y:S01]  /*6d60*/  VIADD R2, R0, 0x38 ;  /* 0x0000003800027836 */ /* 0x000fe20000000000 */
[----:B------:R-:W-:Y:S02]  /*6d70*/  FSEL R192, R184, -INF , !P4 ;  /* 0xff800000b8c07808 */ /* 0x000fe40006000000 */
[----:B------:R-:W-:Y:S02]  /*6d80*/  FMNMX.FTZ R7, R188, R7, !PT ;  /* 0x00000007bc077209 */ /* 0x000fe40007810000 */
        /* <DEDUP_REMOVED lines=8> */
[----:B------:R-:W-:Y:S02]  /*6e10*/  FMNMX.FTZ R7, R194, R7, !PT ;  /* 0x00000007c2077209 */ /* 0x000fe40007810000 */
[----:B------:R-:W-:Y:S02]  /*6e20*/  FSEL R29, R186, -INF , !P0 ;  /* 0xff800000ba1d7808 */ /* 0x000fe40004000000 */
[----:B------:R-:W-:Y:S01]  /*6e30*/  ISETP.GE.AND P0, PT, R4, R202, PT ;  /* 0x000000ca0400720c */ /* 0x000fe20003f06270 */
[C---:B------:R-:W-:Y:S01]  /*6e40*/  VIADD R4, R0.reuse, 0x31 ;  /* 0x0000003100047836 */ /* 0x040fe20000000000 */
[----:B------:R-:W-:Y:S01]  /*6e50*/  ISETP.GE.AND P3, PT, R5, R203, PT ;  /* 0x000000cb0500720c */ /* 0x000fe20003f66270 */
[----:B------:R-:W-:Y:S01]  /*6e60*/  VIADD R0, R0, 0x39 ;  /* 0x0000003900007836 */ /* 0x000fe20000000000 */
[----:B------:R-:W-:Y:S02]  /*6e70*/  FSEL R191, R173, -INF , !P4 ;  /* 0xff800000adbf7808 */ /* 0x000fe40006000000 */
[----:B------:R-:W-:-:S02]  /*6e80*/  FMNMX.FTZ R6, R15, R6, !PT ;  /* 0x000000060f067209 */ /* 0x000fc40007810000 */
[----:B------:R-:W-:Y:S02]  /*6e90*/  FMNMX.FTZ R7, R193, R7, !PT ;  /* 0x00000007c1077209 */ /* 0x000fe40007810000 */
[----:B------:R-:W-:Y:S02]  /*6ea0*/  ISETP.GE.AND P6, PT, R4, R203, PT ;  /* 0x000000cb0400720c */ /* 0x000fe40003fc6270 */
[----:B------:R-:W-:Y:S02]  /*6eb0*/  FSEL R182, R8, -INF , !P3 ;  /* 0xff80000008b67808 */ /* 0x000fe40005800000 */
[----:B------:R-:W-:Y:S02]  /*6ec0*/  FMNMX.FTZ R6, R20, R6, !PT ;  /* 0x0000000614067209 */ /* 0x000fe40007810000 */
[----:B------:R-:W-:Y:S02]  /*6ed0*/  FMNMX.FTZ R7, R191, R7, !PT ;  /* 0x00000007bf077209 */ /* 0x000fe40007810000 */
[----:B------:R-:W-:-:S02]  /*6ee0*/  FSEL R28, R187, -INF , !P2 ;  /* 0xff800000bb1c7808 */ /* 0x000fc40005000000 */
[----:B------:R-:W-:Y:S02]  /*6ef0*/  PLOP3.LUT P2, PT, PT, PT, UP0, 0x80, 0x0 ;  /* 0x000000000000781c */ /* 0x000fe40003f4f008 */
[----:B------:R-:W-:Y:S02]  /*6f00*/  ISETP.GE.AND P5, PT, R2, R203, PT ;  /* 0x000000cb0200720c */ /* 0x000fe40003fa6270 */
[----:B------:R-:W-:Y:S02]  /*6f10*/  FSEL R181, R9, -INF , !P6 ;  /* 0xff80000009b57808 */ /* 0x000fe40007000000 */
[----:B------:R-:W-:Y:S02]  /*6f20*/  FMNMX.FTZ R6, R21, R6, !PT ;  /* 0x0000000615067209 */ /* 0x000fe40007810000 */
[----:B------:R-:W-:Y:S02]  /*6f30*/  FMNMX.FTZ R7, R182, R7, !PT ;  /* 0x00000007b6077209 */ /* 0x000fe40007810000 */
[----:B------:R-:W-:-:S02]  /*6f40*/  ISETP.GE.AND P4, PT, R0, R203, PT ;  /* 0x000000cb0000720c */ /* 0x000fc40003f86270 */
        /* <DEDUP_REMOVED lines=52> */
.L_x_405:
[----:B------:R-:W-:Y:S01]  /*7290*/  FMNMX.FTZ R9, R28, R9, !PT ;  /* 0x000000091c097209 */ /* 0x000fe20007810000 */
[----:B------:R-:W2:Y:S01]  /*72a0*/  SHFL.BFLY PT, R6, R7, 0x2, 0x1f ;  /* 0x0c401f0007067f89 */ /* 0x000ea200000e0000 */
[-C--:B------:R-:W-:Y:S01]  /*72b0*/  ISETP.GE.AND P1, PT, R5, R202.reuse, PT ;  /* 0x000000ca0500720c */ /* 0x080fe20003f26270 */
[----:B------:R-:W-:Y:S01]  /*72c0*/  UMOV UR10, UR4 ;  /* 0x00000004000a7c82 */ /* 0x000fe20008000000 */
[----:B------:R-:W-:Y:S01]  /*72d0*/  FSEL R30, R175, -INF , !P0 ;  /* 0xff800000af1e7808 */ /* 0x000fe20004000000 */
[----:B------:R-:W-:Y:S01]  /*72e0*/  USHF.L.U32 UR4, UR10, 0x1, URZ ;  /* 0x000000010a047899 */ /* 0x000fe2000800063f */
[----:B------:R-:W-:Y:S01]  /*72f0*/  FMNMX.FTZ R9, R31, R9, !PT ;  /* 0x000000091f097209 */ /* 0x000fe20007810000 */
[----:B------:R-:W-:Y:S01]  /*7300*/  IMAD.WIDE.U32 R204, R165, -0x2daee0ad, RZ ;  /* 0xd2511f53a5cc7825 */ /* 0x000fe200078e00ff */
[----:B------:R-:W-:Y:S01]  /*7310*/  ISETP.GE.AND P0, PT, R4, R202, PT ;  /* 0x000000ca0400720c */ /* 0x000fe20003f06270 */
[----:B------:R-:W-:Y:S01]  /*7320*/  UISETP.GE.AND UP0, UPT, UR27, 0x3, UPT ;  /* 0x000000031b00788c */ /* 0x000fe2000bf06270 */
[----:B------:R-:W-:-:S02]  /*7330*/  FSEL R177, R10, -INF , !P1 ;  /* 0xff8000000ab17808 */ /* 0x000fc40004800000 */
[----:B------:R-:W-:Y:S02]  /*7340*/  FMNMX.FTZ R9, R30, R9, !PT ;  /* 0x000000091e097209 */ /* 0x000fe40007810000 */
[-C--:B------:R-:W-:Y:S02]  /*7350*/  ISETP.GE.AND P1, PT, R2, R202.reuse, PT ;  /* 0x000000ca0200720c */ /* 0x080fe40003f26270 */
[----:B-1----:R-:W-:Y:S02]  /*7360*/  FSEL R32, R11, -INF , !P0 ;  /* 0xff8000000b207808 */ /* 0x002fe40004000000 */
[----:B------:R-:W-:Y:S02]  /*7370*/  FMNMX.FTZ R9, R177, R9, !PT ;  /* 0x00000009b1097209 */ /* 0x000fe40007810000 */
[----:B------:R-:W-:Y:S01]  /*7380*/  ISETP.GE.AND P0, PT, R0, R202, PT ;  /* 0x000000ca0000720c */ /* 0x000fe20003f06270 */
[----:B------:R-:W-:Y:S01]  /*7390*/  IMAD.WIDE.U32 R202, R167, -0x326172a9, RZ ;  /* 0xcd9e8d57a7ca7825 */ /* 0x000fe200078e00ff */
[----:B------:R-:W-:Y:S01]  /*73a0*/  FSEL R34, R198, -INF , !P1 ;  /* 0xff800000c6227808 */ /* 0x000fe20004800000 */
[----:B------:R-:W-:Y:S01]  /*73b0*/  @UP0 UIADD3 UR27, UR27, -0x3, URZ ;  /* 0xfffffffd1b1b0890 */ /* 0x000fe2000fffe03f */
[----:B------:R-:W-:-:S02]  /*73c0*/  FMNMX.FTZ R9, R32, R9, !PT ;  /* 0x0000000920097209 */ /* 0x000fc40007810000 */
[----:B------:R-:W-:Y:S02]  /*73d0*/  FSEL R33, R199, -INF , !P0 ;  /* 0xff800000c7217808 */ /* 0x000fe40004000000 */
[----:B------:R-:W-:Y:S02]  /*73e0*/  FMNMX.FTZ R4, R34, R9, !PT ;  /* 0x0000000922047209 */ /* 0x000fe40007810000 */
[----:B------:R-:W-:Y:S02]  /*73f0*/  LOP3.LUT R198, R203, R166, RZ, 0x3c, !PT ;  /* 0x000000a6cbc67212 */ /* 0x000fe400078e3cff */
[----:B------:R-:W-:Y:S02]  /*7400*/  FMNMX.FTZ R4, R33, R4, !PT ;  /* 0x0000000421047209 */ /* 0x000fe40007810000 */
[----:B------:R-:W-:Y:S01]  /*7410*/  MOV R0, UR4 ;  /* 0x0000000400007c02 */ /* 0x000fe20008000f00 */
[----:B------:R-:W-:Y:S01]  /*7420*/  IMAD.WIDE.U32 R198, R198, -0x2daee0ad, RZ ;  /* 0xd2511f53c6c67825 */ /* 0x000fe200078e00ff */
[----:B--2---:R-:W-:Y:S01]  /*7430*/  FMNMX.FTZ R6, R7, R6, !PT ;  /* 0x0000000607067209 */ /* 0x004fe20007810000 */
[----:B------:R-:W1:Y:S01]  /*7440*/  SHFL.BFLY PT, R5, R4, 0x2, 0x1f ;  /* 0x0c401f0004057f89 */ /* 0x000e6200000e0000 */
[----:B------:R-:W-:Y:S01]  /*7450*/  LOP3.LUT R0, R205, UR31, R0, 0x96, !PT ;  /* 0x0000001fcd007c12 */ /* 0x000fe2000f8e9600 */
[----:B------:R-:W-:Y:S01]  /*7460*/  UIADD3 UR4, UR4, 0x1, URZ ;  /* 0x0000000104047890 */ /* 0x000fe2000fffe03f */
[----:B------:R-:W-:Y:S01]  /*7470*/  LOP3.LUT R196, R199, UR18, R204, 0x96, !PT ;  /* 0x00000012c7c47c12 */ /* 0x000fe2000f8e96cc */
[----:B------:R-:W2:Y:S01]  /*7480*/  SHFL.BFLY PT, R2, R6, 0x1, 0x1f ;  /* 0x0c201f0006027f89 */ /* 0x000ea200000e0000 */
[----:B------:R-:W-:Y:S01]  /*7490*/  MOV R176, 0x7054 ;  /* 0x0000705400b07802 */ /* 0x000fe20000000f00 */
[----:B------:R-:W-:-:S04]  /*74a0*/  IMAD.WIDE.U32 R26, R0, -0x326172a9, RZ ;  /* 0xcd9e8d57001a7825 */ /* 0x000fc800078e00ff */
[----:B------:R-:W-:-:S05]  /*74b0*/  IMAD.WIDE.U32 R196, R196, -0x326172a9, RZ ;  /* 0xcd9e8d57c4c47825 */ /* 0x000fca00078e00ff */
[----:B------:R-:W-:Y:S02]  /*74c0*/  LOP3.LUT R26, R197, UR17, R26, 0x96, !PT ;  /* 0x00000011c51a7c12 */ /* 0x000fe4000f8e961a */
[----:B-1----:R-:W-:Y:S02]  /*74d0*/  FMNMX.FTZ R4, R4, R5, !PT ;  /* 0x0000000504047209 */ /* 0x002fe40007810000 */
[----:B------:R-:W-:Y:S01]  /*74e0*/  LOP3.LUT R5, R27, UR19, R202, 0x96, !PT ;  /* 0x000000131b057c12 */ /* 0x000fe2000f8e96ca */
[----:B------:R-:W-:Y:S01]  /*74f0*/  IMAD.WIDE.U32 R26, R26, -0x2daee0ad, RZ ;  /* 0xd2511f531a1a7825 */ /* 0x000fe200078e00ff */
[----:B--2---:R-:W-:Y:S01]  /*7500*/  FMNMX.FTZ R2, R6, R2, !PT ;  /* 0x0000000206027209 */ /* 0x004fe20007810000 */
[----:B------:R-:W1:Y:S02]  /*7510*/  SHFL.BFLY PT, R0, R4, 0x1, 0x1f ;  /* 0x0c201f0004007f89 */ /* 0x000e6400000e0000 */
[----:B------:R-:W-:Y:S01]  /*7520*/  IMAD.WIDE.U32 R186, R5, -0x2daee0ad, RZ ;  /* 0xd2511f5305ba7825 */ /* 0x000fe200078e00ff */
[----:B------:R-:W-:-:S03]  /*7530*/  FSETP.NEU.FTZ.AND P1, PT, R2, -INF , PT ;  /* 0xff8000000200780b */ /* 0x000fc60003f3d000 */
[C---:B------:R-:W-:Y:S01]  /*7540*/  FMUL.FTZ R179, R2.reuse, UR32 ;  /* 0x0000002002b37c20 */ /* 0x040fe20008410000 */
[----:B------:R-:W-:Y:S02]  /*7550*/  LOP3.LUT R5, R187, UR16, R198, 0x96, !PT ;  /* 0x00000010bb057c12 */ /* 0x000fe4000f8e96c6 */
[----:B------:R-:W-:Y:S02]  /*7560*/  LOP3.LUT R186, R27, UR14, R186, 0x96, !PT ;  /* 0x0000000e1bba7c12 */ /* 0x000fe4000f8e96ba */
[----:B------:R-:W-:Y:S01]  /*7570*/  FSEL R179, R179, RZ, P1 ;  /* 0x000000ffb3b37208 */ /* 0x000fe20000800000 */
[----:B------:R-:W-:Y:S01]  /*7580*/  IMAD.WIDE.U32 R24, R5, -0x326172a9, RZ ;  /* 0xcd9e8d5705187825 */ /* 0x000fe200078e00ff */
[----:B------:R-:W-:-:S03]  /*7590*/  FSEL R175, R2, RZ, P1 ;  /* 0x000000ff02af7208 */ /* 0x000fc60000800000 */
[----:B------:R-:W-:-:S04]  /*75a0*/  IMAD.WIDE.U32 R186, R186, -0x326172a9, RZ ;  /* 0xcd9e8d57baba7825 */ /* 0x000fc800078e00ff */
[--C-:B------:R-:W-:Y:S01]  /*75b0*/  FFMA.FTZ R174, R16, UR32, -R179.reuse ;  /* 0x0000002010ae7c23 */ /* 0x100fe200080108b3 */
[--C-:B------:R-:W-:Y:S01]  /*75c0*/  FFMA.FTZ R173, R17, UR32, -R179.reuse ;  /* 0x0000002011ad7c23 */ /* 0x100fe200080108b3 */
[--C-:B------:R-:W-:Y:S01]  /*75d0*/  FFMA.FTZ R172, R12, UR32, -R179.reuse ;  /* 0x000000200cac7c23 */ /* 0x100fe200080108b3 */
[----:B------:R-:W-:Y:S01]  /*75e0*/  FFMA.FTZ R171, R13, UR32, -R179 ;  /* 0x000000200dab7c23 */ /* 0x000fe200080108b3 */
[----:B------:R-:W-:Y:S01]  /*75f0*/  LOP3.LUT R24, R187, UR13, R24, 0x96, !PT ;  /* 0x0000000dbb187c12 */ /* 0x000fe2000f8e9618 */
[----:B------:R-:W-:Y:S01]  /*7600*/  FADD.FTZ R175, R164, -R175 ;  /* 0x800000afa4af7221 */ /* 0x000fe20000010000 */
[----:B------:R-:W-:Y:S01]  /*7610*/  MUFU.EX2 R174, R174 ;  /* 0x000000ae00ae7308 */ /* 0x000fe20000000800 */
[----:B-1----:R-:W-:Y:S01]  /*7620*/  FMNMX.FTZ R0, R4, R0, !PT ;  /* 0x0000000004007209 */ /* 0x002fe20007810000 */
[----:B------:R-:W-:Y:S01]  /*7630*/  FFMA.FTZ R185, R195, UR32, -R179 ;  /* 0x00000020c3b97c23 */ /* 0x000fe200080108b3 */
[----:B------:R-:W-:Y:S01]  /*7640*/  LOP3.LUT R4, R25, UR15, R196, 0x96, !PT ;  /* 0x0000000f19047c12 */ /* 0x000fe2000f8e96c4 */
[----:B------:R-:W-:Y:S01]  /*7650*/  IMAD.WIDE.U32 R24, R24, -0x2daee0ad, RZ ;  /* 0xd2511f5318187825 */ /* 0x000fe200078e00ff */
[----:B------:R-:W-:-:S03]  /*7660*/  FSETP.NEU.FTZ.AND P0, PT, R0, -INF , PT ;  /* 0xff8000000000780b */ /* 0x000fc60003f1d000 */
[----:B------:R-:W-:Y:S01]  /*7670*/  FMUL.FTZ R35, R0, UR32 ;  /* 0x0000002000237c20 */ /* 0x000fe20008410000 */
[----:B------:R-:W-:Y:S01]  /*7680*/  FMUL.FTZ R175, R175, UR32 ;  /* 0x00000020afaf7c20 */ /* 0x000fe20008410000 */
[----:B------:R-:W-:Y:S01]  /*7690*/  IMAD.WIDE.U32 R4, R4, -0x2daee0ad, RZ ;  /* 0xd2511f5304047825 */ /* 0x000fe200078e00ff */
[----:B------:R-:W1:Y:S03]  /*76a0*/  MUFU.EX2 R173, R173 ;  /* 0x000000ad00ad7308 */ /* 0x000e660000000800 */
[--C-:B------:R-:W-:Y:S01]  /*76b0*/  FFMA.FTZ R184, R206, UR32, -R179.reuse ;  /* 0x00000020ceb87c23 */ /* 0x100fe200080108b3 */
[----:B------:R-:W-:Y:S01]  /*76c0*/  FSEL R35, R35, RZ, P0 ;  /* 0x000000ff23237208 */ /* 0x000fe20000000000 */
[--C-:B------:R-:W-:Y:S01]  /*76d0*/  FFMA.FTZ R183, R188, UR32, -R179.reuse ;  /* 0x00000020bcb77c23 */ /* 0x100fe200080108b3 */
[----:B------:R-:W-:Y:S01]  /*76e0*/  LOP3.LUT R10, R25, UR5, R4, 0x96, !PT ;  /* 0x00000005190a7c12 */ /* 0x000fe2000f8e9604 */
[----:B------:R-:W-:Y:S01]  /*76f0*/  FFMA.FTZ R193, R193, UR32, -R179 ;  /* 0x00000020c1c17c23 */ /* 0x000fe200080108b3 */
[----:B------:R-:W-:Y:S01]  /*7700*/  MOV R4, UR37 ;  /* 0x0000002500047c02 */ /* 0x000fe20008000f00 */
[----:B------:R-:W-:Y:S01]  /*7710*/  FFMA.FTZ R170, R18, UR32, -R35 ;  /* 0x0000002012aa7c23 */ /* 0x000fe20008010823 */
[----:B------:R-:W-:Y:S01]  /*7720*/  LOP3.LUT R26, R5, UR12, R26, 0x96, !PT ;  /* 0x0000000c051a7c12 */ /* 0x000fe2000f8e961a */
[----:B------:R-:W-:-:S04]  /*7730*/  IMAD.WIDE.U32 R10, R10, -0x326172a9, RZ ;  /* 0xcd9e8d570a0a7825 */ /* 0x000fc800078e00ff */
[--C-:B------:R-:W-:Y:S01]  /*7740*/  FFMA.FTZ R169, R19, UR32, -R35.reuse ;  /* 0x0000002013a97c23 */ /* 0x100fe20008010823 */
[----:B------:R-:W-:Y:S01]  /*7750*/  PRMT R176, R4, R176, UR37 ;  /* 0x0000002504b07e16 */ /* 0x000fe200080000b0 */
[--C-:B------:R-:W-:Y:S01]  /*7760*/  FFMA.FTZ R168, R14, UR32, -R35.reuse ;  /* 0x000000200ea87c23 */ /* 0x100fe20008010823 */
[----:B------:R-:W-:Y:S01]  /*7770*/  FSEL R4, R0, RZ, P0 ;  /* 0x000000ff00047208 */ /* 0x000fe20000000000 */
[----:B------:R-:W-:Y:S01]  /*7780*/  IMAD.WIDE.U32 R26, R26, -0x326172a9, RZ ;  /* 0xcd9e8d571a1a7825 */ /* 0x000fe200078e00ff */
[C---:B------:R-:W-:Y:S01]  /*7790*/  LOP3.LUT R16, R10.reuse, 0xffff, RZ, 0xc0, !PT ;  /* 0x0000ffff0a107812 */ /* 0x040fe200078ec0ff */
[----:B------:R-:W-:Y:S01]  /*77a0*/  MUFU.EX2 R170, R170 ;  /* 0x000000aa00aa7308 */ /* 0x000fe20000000800 */
[----:B------:R-:W-:Y:S01]  /*77b0*/  LOP3.LUT R6, R10, 0xff, RZ, 0xc0, !PT ;  /* 0x000000ff0a067812 */ /* 0x000fe200078ec0ff */
[----:B------:R-:W-:Y:S01]  /*77c0*/  FADD.FTZ R4, R3, -R4 ;  /* 0x8000000403047221 */ /* 0x000fe20000010000 */
[----:B------:R-:W-:Y:S01]  /*77d0*/  SHF.R.U32.HI R16, RZ, 0x8, R16 ;  /* 0x00000008ff107819 */ /* 0x000fe20000011610 */
[--C-:B------:R-:W-:Y:S01]  /*77e0*/  FFMA.FTZ R3, R15, UR32, -R35.reuse ;  /* 0x000000200f037c23 */ /* 0x100fe20008010823 */
[----:B------:R-:W-:Y:S01]  /*77f0*/  LOP3.LUT R12, R11, UR20, R26, 0x96, !PT ;  /* 0x000000140b0c7c12 */ /* 0x000fe2000f8e961a */
[----:B------:R-:W-:Y:S01]  /*7800*/  FMUL.FTZ R164, R4, UR32 ;  /* 0x0000002004a47c20 */ /* 0x000fe20008410000 */
[----:B------:R-:W-:Y:S01]  /*7810*/  PRMT R6, R6, 0x5410, R16 ;  /* 0x0000541006067816 */ /* 0x000fe20000000010 */
[----:B------:R-:W2:Y:S01]  /*7820*/  MUFU.EX2 R169, R169 ;  /* 0x000000a900a97308 */ /* 0x000ea20000000800 */
[----:B------:R-:W3:Y:S01]  /*7830*/  LDSM.16.MT88.4 R16, [R226+0x10000] ;  /* 0x01000000e210783b */ /* 0x000ee20000004200 */
[----:B------:R-:W-:Y:S01]  /*7840*/  LOP3.LUT R14, R12, 0xffff, RZ, 0xc0, !PT ;  /* 0x0000ffff0c0e7812 */ /* 0x000fe200078ec0ff */
[--C-:B------:R-:W-:Y:S01]  /*7850*/  FFMA.FTZ R187, R20, UR32, -R35.reuse ;  /* 0x0000002014bb7c23 */ /* 0x100fe20008010823 */
[--C-:B------:R-:W-:Y:S01]  /*7860*/  SHF.R.U32.HI R5, RZ, 0x10, R12.reuse ;  /* 0x00000010ff057819 */ /* 0x100fe2000001160c */
[--C-:B------:R-:W-:Y:S01]  /*7870*/  FFMA.FTZ R188, R21, UR32, -R35.reuse ;  /* 0x0000002015bc7c23 */ /* 0x100fe20008010823 */
[----:B------:R-:W-:Y:S01]  /*7880*/  LOP3.LUT R13, R12, 0xff, RZ, 0xc0, !PT ;  /* 0x000000ff0c0d7812 */ /* 0x000fe200078ec0ff */
[----:B------:R-:W-:Y:S01]  /*7890*/  FFMA.FTZ R190, R22, UR32, -R35 ;  /* 0x0000002016be7c23 */ /* 0x000fe20008010823 */
[----:B------:R-:W-:Y:S01]  /*78a0*/  MUFU.EX2 R172, R172 ;  /* 0x000000ac00ac7308 */ /* 0x000fe20000000800 */
[----:B------:R-:W-:Y:S01]  /*78b0*/  SHF.R.U32.HI R12, RZ, 0x18, R12 ;  /* 0x00000018ff0c7819 */ /* 0x000fe2000001160c */
[--C-:B------:R-:W-:Y:S01]  /*78c0*/  FFMA.FTZ R191, R191, UR32, -R179.reuse ;  /* 0x00000020bfbf7c23 */ /* 0x100fe200080108b3 */
[----:B------:R-:W-:Y:S01]  /*78d0*/  SHF.R.U32.HI R14, RZ, 0x8, R14 ;  /* 0x00000008ff0e7819 */ /* 0x000fe2000001160e */
[--C-:B------:R-:W-:Y:S01]  /*78e0*/  FFMA.FTZ R192, R192, UR32, -R179.reuse ;  /* 0x00000020c0c07c23 */ /* 0x100fe200080108b3 */
[----:B------:R-:W-:Y:S01]  /*78f0*/  LOP3.LUT R5, R5, 0xff, RZ, 0xc0, !PT ;  /* 0x000000ff05057812 */ /* 0x000fe200078ec0ff */
[----:B------:R-:W-:Y:S01]  /*7900*/  FFMA.FTZ R194, R194, UR32, -R179 ;  /* 0x00000020c2c27c23 */ /* 0x000fe200080108b3 */
[----:B------:R-:W-:Y:S01]  /*7910*/  SHF.R.U32.HI R8, RZ, 0x10, R10 ;  /* 0x00000010ff087819 */ /* 0x000fe2000001160a */
[----:B------:R-:W4:Y:S01]  /*7920*/  MUFU.EX2 R171, R171 ;  /* 0x000000ab00ab7308 */ /* 0x000f220000000800 */
[----:B------:R-:W-:Y:S01]  /*7930*/  PRMT R13, R13, 0x5410, R14 ;  /* 0x000054100d0d7816 */ /* 0x000fe2000000000e */
[----:B------:R-:W-:Y:S01]  /*7940*/  FFMA.FTZ R195, R29, UR32, -R35 ;  /* 0x000000201dc37c23 */ /* 0x000fe20008010823 */
[----:B------:R-:W-:Y:S01]  /*7950*/  PRMT R5, R5, 0x5410, R12 ;  /* 0x0000541005057816 */ /* 0x000fe2000000000c */
[--C-:B------:R-:W-:Y:S01]  /*7960*/  FFMA.FTZ R182, R182, UR32, -R179.reuse ;  /* 0x00000020b6b67c23 */ /* 0x100fe200080108b3 */
[----:B------:R-:W-:Y:S01]  /*7970*/  SHF.R.U32.HI R7, RZ, 0x18, R10 ;  /* 0x00000018ff077819 */ /* 0x000fe2000001160a */
[----:B------:R-:W-:Y:S01]  /*7980*/  FFMA.FTZ R181, R181, UR32, -R179 ;  /* 0x00000020b5b57c23 */ /* 0x000fe200080108b3 */
[----:B------:R-:W-:Y:S01]  /*7990*/  LOP3.LUT R15, R8, 0xff, RZ, 0xc0, !PT ;  /* 0x000000ff080f7812 */ /* 0x000fe200078ec0ff */
[----:B------:R-:W-:Y:S01]  /*79a0*/  MUFU.EX2 R168, R168 ;  /* 0x000000a800a87308 */ /* 0x000fe20000000800 */
[--C-:B------:R-:W-:Y:S01]  /*79b0*/  HSET2.LE.AND R4, R13, R176.reuse, PT ;  /* 0x000000b00d047233 */ /* 0x100fe20003803000 */
[----:B------:R-:W5:Y:S01]  /*79c0*/  LDSM.16.MT88.4 R8, [R228+0x10000] ;  /* 0x01000000e408783b */ /* 0x000f620000004200 */
[----:B------:R-:W-:Y:S01]  /*79d0*/  PRMT R7, R15, 0x5410, R7 ;  /* 0x000054100f077816 */ /* 0x000fe20000000007 */
[--C-:B------:R-:W-:Y:S01]  /*79e0*/  FFMA.FTZ R180, R180, UR32, -R179.reuse ;  /* 0x00000020b4b47c23 */ /* 0x100fe200080108b3 */
[----:B------:R-:W-:Y:S01]  /*79f0*/  HSET2.LE.AND R5, R5, R176, PT ;  /* 0x000000b005057233 */ /* 0x000fe20003803000 */
[----:B------:R-:W-:Y:S01]  /*7a00*/  FFMA.FTZ R178, R178, UR32, -R179 ;  /* 0x00000020b2b27c23 */ /* 0x000fe200080108b3 */
[----:B-1----:R-:W-:Y:S01]  /*7a10*/  F2FP.BF16.F32.PACK_AB R13, R173, R174 ;  /* 0x000000aead0d723e */ /* 0x002fe200000010ff */
[----:B------:R-:W1:Y:S01]  /*7a20*/  MUFU.EX2 R3, R3 ;  /* 0x0000000300037308 */ /* 0x000e620000000800 */
[----:B--2---:R-:W-:Y:S01]  /*7a30*/  F2FP.BF16.F32.PACK_AB R12, R169, R170 ;  /* 0x000000aaa90c723e */ /* 0x004fe200000010ff */
[----:B------:R-:W-:Y:S01]  /*7a40*/  FFMA.FTZ R177, R177, UR32, -R35 ;  /* 0x00000020b1b17c23 */ /* 0x000fe20008010823 */
[----:B------:R-:W-:-:S02]  /*7a50*/  LOP3.LUT R4, R4, R13, RZ, 0xc0, !PT ;  /* 0x0000000d04047212 */ /* 0x000fc400078ec0ff */
[----:B------:R-:W-:Y:S02]  /*7a60*/  LOP3.LUT R5, R5, R12, RZ, 0xc0, !PT ;  /* 0x0000000c05057212 */ /* 0x000fe400078ec0ff */
[--C-:B------:R-:W-:Y:S01]  /*7a70*/  HSET2.LE.AND R6, R6, R176.reuse, PT ;  /* 0x000000b006067233 */ /* 0x100fe20003803000 */
[----:B------:R-:W2:Y:S01]  /*7a80*/  MUFU.EX2 R175, R175 ;  /* 0x000000af00af7308 */ /* 0x000ea20000000800 */
[----:B------:R-:W-:Y:S02]  /*7a90*/  HSET2.LE.AND R7, R7, R176, PT ;  /* 0x000000b007077233 */ /* 0x000fe40003803000 */
[----:B----4-:R-:W-:Y:S02]  /*7aa0*/  F2FP.BF16.F32.PACK_AB R13, R171, R172 ;  /* 0x000000acab0d723e */ /* 0x010fe400000010ff */
[----:B------:R-:W-:Y:S01]  /*7ab0*/  LOP3.LUT R26, R27, UR25, R186, 0x96, !PT ;  /* 0x000000191b1a7c12 */ /* 0x000fe2000f8e96ba */
[----:B------:R-:W-:Y:S01]  /*7ac0*/  FFMA.FTZ R186, R189, UR32, -R179 ;  /* 0x00000020bdba7c23 */ /* 0x000fe200080108b3 */
[----:B------:R-:W-:Y:S01]  /*7ad0*/  LOP3.LUT R6, R6, R13, RZ, 0xc0, !PT ;  /* 0x0000000d06067212 */ /* 0x000fe200078ec0ff */
[----:B------:R-:W4:Y:S01]  /*7ae0*/  MUFU.EX2 R164, R164 ;  /* 0x000000a400a47308 */ /* 0x000f220000000800 */
[----:B-1----:R-:W-:Y:S01]  /*7af0*/  F2FP.BF16.F32.PACK_AB R12, R3, R168 ;  /* 0x000000a8030c723e */ /* 0x002fe200000010ff */
[--C-:B------:R-:W-:Y:S01]  /*7b00*/  FFMA.FTZ R189, R23, UR32, -R35.reuse ;  /* 0x0000002017bd7c23 */ /* 0x100fe20008010823 */
[----:B------:R-:W-:Y:S01]  /*7b10*/  FFMA.FTZ R179, R32, UR32, -R35 ;  /* 0x0000002020b37c23 */ /* 0x000fe20008010823 */
[----:B------:R-:W-:-:S02]  /*7b20*/  PLOP3.LUT P0, PT, PT, PT, UP0, 0x80, 0x0 ;  /* 0x000000000000781c */ /* 0x000fc40003f0f008 */
[----:B------:R-:W-:Y:S02]  /*7b30*/  LOP3.LUT R7, R7, R12, RZ, 0xc0, !PT ;  /* 0x0000000c07077212 */ /* 0x000fe400078ec0ff */
[----:B------:R-:W-:Y:S01]  /*7b40*/  LDSM.16.MT88.4 R12, [R224+0x10000] ;  /* 0x01000000e00c783b */ /* 0x000fe20000004200 */
[-C--:B--2---:R-:W-:Y:S01]  /*7b50*/  FMUL.FTZ R36, R36, R175.reuse ;  /* 0x000000af24247220 */ /* 0x084fe20000410000 */
        /* <DEDUP_REMOVED lines=27> */
[C---:B-----5:R-:W-:Y:S01]  /*7d10*/  HMMA.16816.F32.BF16 R160, R4.reuse, R8, R160 ;  /* 0x0000000804a0723c */ /* 0x060fe200000418a0 */
        /* <DEDUP_REMOVED lines=115> */
[----:B------:R-:W4:Y:S01]  /*8450*/  MUFU.EX2 R185, R185 ;  /* 0x000000b900b97308 */ /* 0x000f220000000800 */
        /* <DEDUP_REMOVED lines=9> */
[----:B------:R-:W-:Y:S01]  /*84f0*/  FFMA.FTZ R174, R247, R175, R174 ;  /* 0x000000aff7ae7223 */ /* 0x000fe200000100ae */
[----:B------:R-:W-:Y:S01]  /*8500*/  FFMA.FTZ R164, R246, R164, R170 ;  /* 0x000000a4f6a47223 */ /* 0x000fe200000100aa */
[C---:B-1----:R-:W-:Y:S02]  /*8510*/  HMMA.16816.F32.BF16 R92, R4.reuse, R16, R92 ;  /* 0x00000010045c723c */ /* 0x042fe4000004185c */
[----:B------:R-:W-:Y:S01]  /*8520*/  FADD.FTZ R174, R173, R174 ;  /* 0x000000aeadae7221 */ /* 0x000fe20000010000 */
[----:B------:R-:W-:Y:S01]  /*8530*/  FADD.FTZ R164, R169, R164 ;  /* 0x000000a4a9a47221 */ /* 0x000fe20000010000 */
[----:B------:R-:W-:Y:S02]  /*8540*/  MUFU.EX2 R183, R183 ;  /* 0x000000b700b77308 */ /* 0x000fe40000000800 */
[----:B------:R-:W-:Y:S01]  /*8550*/  FADD.FTZ R172, R172, R174 ;  /* 0x000000aeacac7221 */ /* 0x000fe20000010000 */
[----:B------:R-:W-:Y:S01]  /*8560*/  HMMA.16816.F32.BF16 R96, R4, R18, R96 ;  /* 0x000000120460723c */ /* 0x000fe20000041860 */
[----:B------:R-:W1:Y:S01]  /*8570*/  LDSM.16.MT88.4 R16, [R225+0x14000] ;  /* 0x01400000e110783b */ /* 0x000e620000004200 */
[----:B------:R-:W-:Y:S01]  /*8580*/  FADD.FTZ R164, R168, R164 ;  /* 0x000000a4a8a47221 */ /* 0x000fe20000010000 */
[----:B------:R-:W-:-:S02]  /*8590*/  FADD.FTZ R172, R171, R172 ;  /* 0x000000acabac7221 */ /* 0x000fc40000010000 */
[----:B------:R-:W-:Y:S01]  /*85a0*/  MUFU.EX2 R186, R186 ;  /* 0x000000ba00ba7308 */ /* 0x000fe20000000800 */
[C---:B--2---:R-:W-:Y:S01]  /*85b0*/  HMMA.16816.F32.BF16 R100, R4.reuse, R8, R100 ;  /* 0x000000080464723c */ /* 0x044fe20000041864 */
[----:B------:R-:W-:Y:S01]  /*85c0*/  FADD.FTZ R3, R3, R164 ;  /* 0x000000a403037221 */ /* 0x000fe20000010000 */
[----:B----4-:R-:W-:Y:S01]  /*85d0*/  FADD.FTZ R172, R185, R172 ;  /* 0x000000acb9ac7221 */ /* 0x010fe20000010000 */
[-C--:B------:R-:W-:Y:S02]  /*85e0*/  MOV R164, R2.reuse ;  /* 0x0000000200a47202 */ /* 0x080fe40000000f00 */
[----:B------:R-:W-:Y:S01]  /*85f0*/  @P0 MOV R164, R2 ;  /* 0x0000000200a40202 */ /* 0x000fe20000000f00 */
[C---:B------:R-:W-:Y:S01]  /*8600*/  HMMA.16816.F32.BF16 R104, R4.reuse, R10, R104 ;  /* 0x0000000a0468723c */ /* 0x040fe20000041868 */
[----:B------:R-:W2:Y:S01]  /*8610*/  LDSM.16.MT88.4 R8, [R228+0x16000] ;  /* 0x01600000e408783b */ /* 0x000ea20000004200 */
[----:B------:R-:W4:Y:S04]  /*8620*/  MUFU.EX2 R187, R187 ;  /* 0x000000bb00bb7308 */ /* 0x000f280000000800 */
[C---:B---3--:R-:W-:Y:S04]  /*8630*/  HMMA.16816.F32.BF16 R116, R4.reuse, R12, R116 ;  /* 0x0000000c0474723c */ /* 0x048fe80000041874 */
[----:B------:R-:W3:Y:S02]  /*8640*/  MUFU.EX2 R188, R188 ;  /* 0x000000bc00bc7308 */ /* 0x000ee40000000800 */
[----:B------:R-:W-:Y:S01]  /*8650*/  HMMA.16816.F32.BF16 R120, R4, R14, R120 ;  /* 0x0000000e0478723c */ /* 0x000fe20000041878 */
[----:B------:R-:W-:Y:S05]  /*8660*/  LDSM.16.MT88.4 R12, [R228+0x10800] ;  /* 0x01080000e40c783b */ /* 0x000fea0000004200 */
[----:B------:R-:W-:Y:S01]  /*8670*/  MUFU.EX2 R189, R189 ;  /* 0x000000bd00bd7308 */ /* 0x000fe20000000800 */
[----:B----4-:R-:W-:-:S07]  /*8680*/  FADD.FTZ R3, R187, R3 ;  /* 0x00000003bb037221 */ /* 0x010fce0000010000 */
[----:B------:R-:W4:Y:S01]  /*8690*/  MUFU.EX2 R190, R190 ;  /* 0x000000be00be7308 */ /* 0x000f220000000800 */
[----:B---3--:R-:W-:Y:S01]  /*86a0*/  FADD.FTZ R3, R188, R3 ;  /* 0x00000003bc037221 */ /* 0x008fe20000010000 */
[C---:B-1----:R-:W-:Y:S06]  /*86b0*/  HMMA.16816.F32.BF16 R108, R4.reuse, R16, R108 ;  /* 0x00000010046c723c */ /* 0x042fec000004186c */
[----:B------:R-:W-:Y:S01]  /*86c0*/  MUFU.EX2 R193, R193 ;  /* 0x000000c100c17308 */ /* 0x000fe20000000800 */
[C---:B------:R-:W-:Y:S01]  /*86d0*/  HMMA.16816.F32.BF16 R112, R4.reuse, R18, R112 ;  /* 0x000000120470723c */ /* 0x040fe20000041870 */
[----:B------:R-:W1:Y:S05]  /*86e0*/  LDSM.16.MT88.4 R16, [R226+0x16000] ;  /* 0x01600000e210783b */ /* 0x000e6a0000004200 */
[C---:B--2---:R-:W-:Y:S01]  /*86f0*/  HMMA.16816.F32.BF16 R124, R4.reuse, R8, R124 ;  /* 0x00000008047c723c */ /* 0x044fe2000004187c */
[----:B------:R-:W-:Y:S05]  /*8700*/  MUFU.EX2 R191, R191 ;  /* 0x000000bf00bf7308 */ /* 0x000fea0000000800 */
[C---:B------:R-:W-:Y:S01]  /*8710*/  HMMA.16816.F32.BF16 R128, R4.reuse, R10, R128 ;  /* 0x0000000a0480723c */ /* 0x040fe20000041880 */
[----:B------:R-:W2:Y:S02]  /*8720*/  LDSM.16.MT88.4 R8, [R225+0x16000] ;  /* 0x01600000e108783b */ /* 0x000ea40000004200 */
[----:B------:R-:W-:Y:S08]  /*8730*/  MUFU.EX2 R192, R192 ;  /* 0x000000c000c07308 */ /* 0x000ff00000000800 */
[----:B------:R-:W-:Y:S08]  /*8740*/  MUFU.EX2 R194, R194 ;  /* 0x000000c200c27308 */ /* 0x000ff00000000800 */
[----:B------:R-:W3:Y:S08]  /*8750*/  MUFU.EX2 R195, R195 ;  /* 0x000000c300c37308 */ /* 0x000ef00000000800 */
[----:B------:R-:W-:Y:S01]  /*8760*/  MUFU.EX2 R182, R182 ;  /* 0x000000b600b67308 */ /* 0x000fe20000000800 */
[C---:B-1----:R-:W-:Y:S06]  /*8770*/  HMMA.16816.F32.BF16 R152, R4.reuse, R16, R152 ;  /* 0x000000100498723c */ /* 0x042fec0000041898 */
[C---:B------:R-:W-:Y:S01]  /*8780*/  HMMA.16816.F32.BF16 R132, R4.reuse, R18, R132 ;  /* 0x000000120484723c */ /* 0x040fe20000041884 */
[----:B------:R-:W1:Y:S01]  /*8790*/  LDSM.16.MT88.4 R16, [R224+0x16000] ;  /* 0x01600000e010783b */ /* 0x000e620000004200 */
[----:B------:R-:W-:Y:S04]  /*87a0*/  MUFU.EX2 R181, R181 ;  /* 0x000000b500b57308 */ /* 0x000fe80000000800 */
[C---:B--2---:R-:W-:Y:S04]  /*87b0*/  HMMA.16816.F32.BF16 R136, R4.reuse, R8, R136 ;  /* 0x000000080488723c */ /* 0x044fe80000041888 */
[----:B------:R-:W-:Y:S02]  /*87c0*/  MUFU.EX2 R180, R180 ;  /* 0x000000b400b47308 */ /* 0x000fe40000000800 */
[----:B------:R-:W-:Y:S01]  /*87d0*/  HMMA.16816.F32.BF16 R148, R4, R10, R148 ;  /* 0x0000000a0494723c */ /* 0x000fe20000041894 */
[----:B------:R-:W-:-:S05]  /*87e0*/  IMAD.WIDE.U32 R8, R26, -0x2daee0ad, RZ ;  /* 0xd2511f531a087825 */ /* 0x000fca00078e00ff */
[----:B------:R-:W-:Y:S01]  /*87f0*/  LOP3.LUT R24, R9, UR26, R24, 0x96, !PT ;  /* 0x0000001a09187c12 */ /* 0x000fe2000f8e9618 */
[----:B------:R-:W-:Y:S01]  /*8800*/  MUFU.EX2 R178, R178 ;  /* 0x000000b200b27308 */ /* 0x000fe20000000800 */
[----:B------:R-:W-:Y:S02]  /*8810*/  LOP3.LUT R11, R8, 0xffff, RZ, 0xc0, !PT ;  /* 0x0000ffff080b7812 */ /* 0x000fe400078ec0ff */
[C---:B------:R-:W-:Y:S02]  /*8820*/  LOP3.LUT R10, R24.reuse, 0xffff, RZ, 0xc0, !PT ;  /* 0x0000ffff180a7812 */ /* 0x040fe400078ec0ff */
[----:B------:R-:W-:Y:S02]  /*8830*/  LOP3.LUT R20, R24, 0xff, RZ, 0xc0, !PT ;  /* 0x000000ff18147812 */ /* 0x000fe400078ec0ff */
[----:B------:R-:W-:Y:S01]  /*8840*/  SHF.R.U32.HI R10, RZ, 0x8, R10 ;  /* 0x00000008ff0a7819 */ /* 0x000fe2000001160a */
[----:B------:R-:W-:Y:S01]  /*8850*/  MUFU.EX2 R177, R177 ;  /* 0x000000b100b17308 */ /* 0x000fe20000000800 */
[----:B------:R-:W-:-:S02]  /*8860*/  SHF.R.U32.HI R9, RZ, 0x10, R8 ;  /* 0x00000010ff097819 */ /* 0x000fc40000011608 */
[----:B------:R-:W-:Y:S02]  /*8870*/  SHF.R.U32.HI R11, RZ, 0x8, R11 ;  /* 0x00000008ff0b7819 */ /* 0x000fe4000001160b */
[----:B------:R-:W-:-:S03]  /*8880*/  PRMT R20, R20, 0x5410, R10 ;  /* 0x0000541014147816 */ /* 0x000fc6000000000a */
[----:B------:R-:W-:Y:S02]  /*8890*/  MUFU.EX2 R179, R179 ;  /* 0x000000b300b37308 */ /* 0x000fe40000000800 */
[----:B------:R-:W-:Y:S01]  /*88a0*/  HSET2.LE.AND R20, R20, R176, PT ;  /* 0x000000b014147233 */ /* 0x000fe20003803000 */
[C---:B-1----:R-:W-:Y:S06]  /*88b0*/  HMMA.16816.F32.BF16 R140, R4.reuse, R16, R140 ;  /* 0x00000010048c723c */ /* 0x042fec000004188c */
[----:B------:R-:W-:Y:S01]  /*88c0*/  HMMA.16816.F32.BF16 R144, R4, R18, R144 ;  /* 0x000000120490723c */ /* 0x000fe20000041890 */
[----:B------:R-:W-:-:S02]  /*88d0*/  LOP3.LUT R16, R8, 0xff, RZ, 0xc0, !PT ;  /* 0x000000ff08107812 */ /* 0x000fc400078ec0ff */
[----:B------:R-:W-:Y:S02]  /*88e0*/  SHF.R.U32.HI R17, RZ, 0x18, R8 ;  /* 0x00000018ff117819 */ /* 0x000fe40000011608 */
[----:B------:R-:W-:Y:S02]  /*88f0*/  PRMT R16, R16, 0x5410, R11 ;  /* 0x0000541010107816 */ /* 0x000fe4000000000b */
[--C-:B------:R-:W-:Y:S02]  /*8900*/  SHF.R.U32.HI R6, RZ, 0x10, R24.reuse ;  /* 0x00000010ff067819 */ /* 0x100fe40000011618 */
[----:B------:R-:W-:Y:S02]  /*8910*/  LOP3.LUT R5, R9, 0xff, RZ, 0xc0, !PT ;  /* 0x000000ff09057812 */ /* 0x000fe400078ec0ff */
[----:B------:R-:W-:Y:S01]  /*8920*/  SHF.R.U32.HI R4, RZ, 0x18, R24 ;  /* 0x00000018ff047819 */ /* 0x000fe20000011618 */
[----:B------:R-:W1:Y:S01]  /*8930*/  LDSM.16.MT88.4 R8, [R226+0x10800] ;  /* 0x01080000e208783b */ /* 0x000e620000004200 */
[----:B------:R-:W-:-:S02]  /*8940*/  LOP3.LUT R6, R6, 0xff, RZ, 0xc0, !PT ;  /* 0x000000ff06067812 */ /* 0x000fc400078ec0ff */
[C---:B------:R-:W-:Y:S01]  /*8950*/  F2FP.BF16.F32.PACK_AB R7, R184.reuse, R185 ;  /* 0x000000b9b807723e */ /* 0x040fe200000010ff */
[----:B------:R-:W-:Y:S01]  /*8960*/  LDSM.16.MT88.4 R24, [R225+0x10800] ;  /* 0x01080000e118783b */ /* 0x000fe20000004200 */
[----:B------:R-:W-:Y:S01]  /*8970*/  PRMT R5, R5, 0x5410, R17 ;  /* 0x0000541005057816 */ /* 0x000fe20000000011 */
[----:B------:R-:W-:Y:S01]  /*8980*/  FADD.FTZ R184, R184, R172 ;  /* 0x000000acb8b87221 */ /* 0x000fe20000010000 */
[----:B------:R-:W-:Y:S02]  /*8990*/  PRMT R6, R6, 0x5410, R4 ;  /* 0x0000541006067816 */ /* 0x000fe40000000004 */
[----:B------:R-:W-:Y:S01]  /*89a0*/  LOP3.LUT R4, R20, R7, RZ, 0xc0, !PT ;  /* 0x0000000714047212 */ /* 0x000fe200078ec0ff */
[----:B------:R-:W-:Y:S01]  /*89b0*/  FADD.FTZ R184, R183, R184 ;  /* 0x000000b8b7b87221 */ /* 0x000fe20000010000 */
[--C-:B------:R-:W-:Y:S01]  /*89c0*/  HSET2.LE.AND R7, R5, R176.reuse, PT ;  /* 0x000000b005077233 */ /* 0x100fe20003803000 */
[----:B------:R-:W2:Y:S01]  /*89d0*/  LDSM.16.MT88.4 R20, [R226+0x12800] ;  /* 0x01280000e214783b */ /* 0x000ea20000004200 */
[--C-:B------:R-:W-:Y:S01]  /*89e0*/  HSET2.LE.AND R16, R16, R176.reuse, PT ;  /* 0x000000b010107233 */ /* 0x100fe20003803000 */
[----:B------:R-:W-:Y:S01]  /*89f0*/  FADD.FTZ R184, R186, R184 ;  /* 0x000000b8bab87221 */ /* 0x000fe20000010000 */
[----:B------:R-:W-:-:S02]  /*8a00*/  HSET2.LE.AND R5, R6, R176, PT ;  /* 0x000000b006057233 */ /* 0x000fc40003803000 */
[----:B------:R-:W-:Y:S02]  /*8a10*/  F2FP.BF16.F32.PACK_AB R18, R188, R187 ;  /* 0x000000bbbc12723e */ /* 0x000fe400000010ff */
[----:B------:R-:W-:Y:S02]  /*8a20*/  F2FP.BF16.F32.PACK_AB R6, R186, R183 ;  /* 0x000000b7ba06723e */ /* 0x000fe400000010ff */
[----:B----4-:R-:W-:Y:S01]  /*8a30*/  F2FP.BF16.F32.PACK_AB R17, R190, R189 ;  /* 0x000000bdbe11723e */ /* 0x010fe200000010ff */
[----:B------:R-:W-:Y:S01]  /*8a40*/  FADD.FTZ R189, R189, R3 ;  /* 0x00000003bdbd7221 */ /* 0x000fe20000010000 */
[----:B------:R-:W-:Y:S02]  /*8a50*/  LOP3.LUT R5, R5, R18, RZ, 0xc0, !PT ;  /* 0x0000001205057212 */ /* 0x000fe400078ec0ff */
[----:B------:R-:W-:Y:S01]  /*8a60*/  LOP3.LUT R6, R16, R6, RZ, 0xc0, !PT ;  /* 0x0000000610067212 */ /* 0x000fe200078ec0ff */
[----:B------:R-:W-:Y:S01]  /*8a70*/  FADD.FTZ R189, R190, R189 ;  /* 0x000000bdbebd7221 */ /* 0x000fe20000010000 */
[----:B------:R-:W-:-:S02]  /*8a80*/  LOP3.LUT R7, R7, R17, RZ, 0xc0, !PT ;  /* 0x0000001107077212 */ /* 0x000fc400078ec0ff */
[----:B------:R-:W4:Y:S01]  /*8a90*/  LDSM.16.MT88.4 R16, [R224+0x10800] ;  /* 0x01080000e010783b */ /* 0x000f220000004200 */
[----:B---3--:R-:W-:Y:S01]  /*8aa0*/  FADD.FTZ R189, R195, R189 ;  /* 0x000000bdc3bd7221 */ /* 0x008fe20000010000 */
[-C--:B------:R-:W-:Y:S02]  /*8ab0*/  MOV R3, R0.reuse ;  /* 0x0000000000037202 */ /* 0x080fe40000000f00 */
[----:B------:R-:W-:Y:S01]  /*8ac0*/  @P0 MOV R3, R0 ;  /* 0x0000000000030202 */ /* 0x000fe20000000f00 */
        /* <DEDUP_REMOVED lines=19> */
[C---:B--2---:R-:W-:Y:S06]  /*8c00*/  HMMA.16816.F32.BF16 R100, R4.reuse, R20, R100 ;  /* 0x000000140464723c */ /* 0x044fec0000041864 */
[C---:B----4-:R-:W-:Y:S06]  /*8c10*/  HMMA.16816.F32.BF16 R84, R4.reuse, R16, R84 ;  /* 0x000000100454723c */ /* 0x050fec0000041854 */
[C---:B------:R-:W-:Y:S01]  /*8c20*/  HMMA.16816.F32.BF16 R88, R4.reuse, R18, R88 ;  /* 0x000000120458723c */ /* 0x040fe20000041858 */
[----:B------:R-:W2:Y:S05]  /*8c30*/  LDSM.16.MT88.4 R16, [R224+0x14800] ;  /* 0x01480000e010783b */ /* 0x000eaa0000004200 */
[C---:B---3--:R-:W-:Y:S06]  /*8c40*/  HMMA.16816.F32.BF16 R92, R4.reuse, R12, R92 ;  /* 0x0000000c045c723c */ /* 0x048fec000004185c */
[C---:B------:R-:W-:Y:S01]  /*8c50*/  HMMA.16816.F32.BF16 R96, R4.reuse, R14, R96 ;  /* 0x0000000e0460723c */ /* 0x040fe20000041860 */
[----:B------:R-:W3:Y:S05]  /*8c60*/  LDSM.16.MT88.4 R12, [R228+0x16800] ;  /* 0x01680000e40c783b */ /* 0x000eea0000004200 */
[C---:B-1----:R-:W-:Y:S06]  /*8c70*/  HMMA.16816.F32.BF16 R108, R4.reuse, R8, R108 ;  /* 0x00000008046c723c */ /* 0x042fec000004186c */
[----:B------:R-:W-:Y:S01]  /*8c80*/  HMMA.16816.F32.BF16 R112, R4, R10, R112 ;  /* 0x0000000a0470723c */ /* 0x000fe20000041870 */
[----:B------:R-:W-:-:S04]  /*8c90*/  MOV R8, UR4 ;  /* 0x0000000400087c02 */ /* 0x000fc80008000f00 */
[----:B------:R-:W-:Y:S01]  /*8ca0*/  LOP3.LUT R204, R205, UR31, R8, 0x96, !PT ;  /* 0x0000001fcdcc7c12 */ /* 0x000fe2000f8e9608 */
[C---:B------:R-:W-:Y:S01]  /*8cb0*/  HMMA.16816.F32.BF16 R104, R4.reuse, R22, R104 ;  /* 0x000000160468723c */ /* 0x040fe20000041868 */
[----:B------:R-:W1:Y:S03]  /*8cc0*/  LDSM.16.MT88.4 R8, [R225+0x16800] ;  /* 0x01680000e108783b */ /* 0x000e660000004200 */
[----:B------:R-:W-:Y:S01]  /*8cd0*/  IMAD.WIDE.U32 R204, R204, -0x326172a9, RZ ;  /* 0xcd9e8d57cccc7825 */ /* 0x000fe200078e00ff */
[----:B------:R-:W4:Y:S01]  /*8ce0*/  LDSM.16.MT88.4 R20, [R226+0x16800] ;  /* 0x01680000e214783b */ /* 0x000f220000004200 */
[----:B------:R-:W-:Y:S03]  /*8cf0*/  HMMA.16816.F32.BF16 R48, R4, R26, R48 ;  /* 0x0000001a0430723c */ /* 0x000fe60000041830 */
[----:B------:R-:W-:-:S02]  /*8d00*/  LOP3.LUT R202, R205, UR19, R202, 0x96, !PT ;  /* 0x00000013cdca7c12 */ /* 0x000fc4000f8e96ca */
[----:B------:R-:W-:Y:S01]  /*8d10*/  LOP3.LUT R24, R197, UR17, R204, 0x96, !PT ;  /* 0x00000011c5187c12 */ /* 0x000fe2000f8e96cc */
[----:B--2---:R-:W-:Y:S02]  /*8d20*/  HMMA.16816.F32.BF16 R116, R4, R16, R116 ;  /* 0x000000100474723c */ /* 0x004fe40000041874 */
[----:B------:R-:W-:-:S04]  /*8d30*/  IMAD.WIDE.U32 R202, R202, -0x2daee0ad, RZ ;  /* 0xd2511f53caca7825 */ /* 0x000fc800078e00ff */
[----:B------:R-:W-:Y:S01]  /*8d40*/  HMMA.16816.F32.BF16 R120, R4, R18, R120 ;  /* 0x000000120478723c */ /* 0x000fe20000041878 */
[----:B------:R-:W2:Y:S01]  /*8d50*/  LDSM.16.MT88.4 R16, [R224+0x16800] ;  /* 0x01680000e010783b */ /* 0x000ea20000004200 */
[----:B------:R-:W-:-:S04]  /*8d60*/  LOP3.LUT R198, R203, UR16, R198, 0x96, !PT ;  /* 0x00000010cbc67c12 */ /* 0x000fc8000f8e96c6 */
[----:B---3--:R-:W-:Y:S01]  /*8d70*/  HMMA.16816.F32.BF16 R124, R4, R12, R124 ;  /* 0x0000000c047c723c */ /* 0x008fe2000004187c */
[----:B------:R-:W-:-:S05]  /*8d80*/  IMAD.WIDE.U32 R198, R198, -0x326172a9, RZ ;  /* 0xcd9e8d57c6c67825 */ /* 0x000fca00078e00ff */
[----:B------:R-:W-:Y:S01]  /*8d90*/  LOP3.LUT R196, R199, UR15, R196, 0x96, !PT ;  /* 0x0000000fc7c47c12 */ /* 0x000fe2000f8e96c4 */
[----:B------:R-:W-:Y:S01]  /*8da0*/  IMAD.WIDE.U32 R12, R24, -0x2daee0ad, RZ ;  /* 0xd2511f53180c7825 */ /* 0x000fe200078e00ff */
[----:B------:R-:W-:Y:S03]  /*8db0*/  HMMA.16816.F32.BF16 R128, R4, R14, R128 ;  /* 0x0000000e0480723c */ /* 0x000fe60000041880 */
[----:B------:R-:W-:Y:S01]  /*8dc0*/  IMAD.WIDE.U32 R196, R196, -0x2daee0ad, RZ ;  /* 0xd2511f53c4c47825 */ /* 0x000fe200078e00ff */
[----:B------:R-:W-:-:S05]  /*8dd0*/  LOP3.LUT R202, R13, UR14, R202, 0x96, !PT ;  /* 0x0000000e0dca7c12 */ /* 0x000fca000f8e96ca */
[----:B------:R-:W-:Y:S01]  /*8de0*/  IMAD.WIDE.U32 R202, R202, -0x326172a9, RZ ;  /* 0xcd9e8d57caca7825 */ /* 0x000fe200078e00ff */
[C---:B-1----:R-:W-:Y:S04]  /*8df0*/  HMMA.16816.F32.BF16 R136, R4.reuse, R8, R136 ;  /* 0x000000080488723c */ /* 0x042fe80000041888 */
[----:B------:R-:W-:Y:S02]  /*8e00*/  LOP3.LUT R204, R203, UR13, R198, 0x96, !PT ;  /* 0x0000000dcbcc7c12 */ /* 0x000fe4000f8e96c6 */
[----:B------:R-:W-:Y:S01]  /*8e10*/  LOP3.LUT R198, R197, UR12, R12, 0x96, !PT ;  /* 0x0000000cc5c67c12 */ /* 0x000fe2000f8e960c */
[----:B------:R-:W-:Y:S01]  /*8e20*/  FFMA.FTZ R197, R30, UR32, -R35 ;  /* 0x000000201ec57c23 */ /* 0x000fe20008010823 */
[----:B------:R-:W-:Y:S01]  /*8e30*/  HMMA.16816.F32.BF16 R148, R4, R10, R148 ;  /* 0x0000000a0494723c */ /* 0x000fe20000041894 */
[----:B------:R-:W-:-:S04]  /*8e40*/  IMAD.WIDE.U32 R204, R204, -0x2daee0ad, RZ ;  /* 0xd2511f53cccc7825 */ /* 0x000fc800078e00ff */
[----:B------:R-:W-:Y:S01]  /*8e50*/  IMAD.WIDE.U32 R198, R198, -0x326172a9, RZ ;  /* 0xcd9e8d57c6c67825 */ /* 0x000fe200078e00ff */
[----:B------:R-:W-:-:S03]  /*8e60*/  LOP3.LUT R13, R205, UR5, R196, 0x96, !PT ;  /* 0x00000005cd0d7c12 */ /* 0x000fc6000f8e96c4 */
[----:B------:R-:W-:Y:S01]  /*8e70*/  FFMA.FTZ R196, R31, UR32, -R35 ;  /* 0x000000201fc47c23 */ /* 0x000fe20008010823 */
[----:B------:R-:W-:Y:S01]  /*8e80*/  MUFU.EX2 R197, R197 ;  /* 0x000000c500c57308 */ /* 0x000fe20000000800 */
[----:B----4-:R-:W-:Y:S01]  /*8e90*/  HMMA.16816.F32.BF16 R152, R4, R20, R152 ;  /* 0x000000140498723c */ /* 0x010fe20000041898 */
[----:B------:R-:W-:Y:S01]  /*8ea0*/  LOP3.LUT R199, R199, UR25, R202, 0x96, !PT ;  /* 0x00000019c7c77c12 */ /* 0x000fe2000f8e96ca */
[----:B------:R-:W-:-:S04]  /*8eb0*/  IMAD.WIDE.U32 R12, R13, -0x326172a9, RZ ;  /* 0xcd9e8d570d0c7825 */ /* 0x000fc800078e00ff */
[--C-:B------:R-:W-:Y:S01]  /*8ec0*/  FFMA.FTZ R202, R34, UR32, -R35.reuse ;  /* 0x0000002022ca7c23 */ /* 0x100fe20008010823 */
[C---:B------:R-:W-:Y:S01]  /*8ed0*/  HMMA.16816.F32.BF16 R132, R4.reuse, R22, R132 ;  /* 0x000000160484723c */ /* 0x040fe20000041884 */
[----:B------:R-:W-:Y:S01]  /*8ee0*/  LOP3.LUT R8, R12, 0xffff, RZ, 0xc0, !PT ;  /* 0x0000ffff0c087812 */ /* 0x000fe200078ec0ff */
[----:B------:R-:W1:Y:S01]  /*8ef0*/  MUFU.EX2 R196, R196 ;  /* 0x000000c400c47308 */ /* 0x000e620000000800 */
[----:B------:R-:W-:Y:S01]  /*8f00*/  SHF.R.U32.HI R9, RZ, 0x10, R12 ;  /* 0x00000010ff097819 */ /* 0x000fe2000001160c */
[----:B------:R-:W3:Y:S01]  /*8f10*/  LDSM.16.MT88.4 R20, [R228+0x11000] ;  /* 0x01100000e414783b */ /* 0x000ee20000004200 */
[----:B------:R-:W-:Y:S01]  /*8f20*/  SHF.R.U32.HI R10, RZ, 0x8, R8 ;  /* 0x00000008ff0a7819 */ /* 0x000fe20000011608 */
[C---:B--2---:R-:W-:Y:S01]  /*8f30*/  HMMA.16816.F32.BF16 R140, R4.reuse, R16, R140 ;  /* 0x00000010048c723c */ /* 0x044fe2000004188c */
[----:B------:R-:W-:Y:S01]  /*8f40*/  LOP3.LUT R8, R13, UR20, R198, 0x96, !PT ;  /* 0x000000140d087c12 */ /* 0x000fe2000f8e96c6 */
[----:B------:R-:W-:Y:S01]  /*8f50*/  FFMA.FTZ R198, R28, UR32, -R35 ;  /* 0x000000201cc67c23 */ /* 0x000fe20008010823 */
[----:B------:R-:W-:Y:S01]  /*8f60*/  LOP3.LUT R24, R12, 0xff, RZ, 0xc0, !PT ;  /* 0x000000ff0c187812 */ /* 0x000fe200078ec0ff */
[----:B------:R-:W-:Y:S01]  /*8f70*/  LDSM.16.MT88.4 R28, [R228+0x13000] ;  /* 0x01300000e41c783b */ /* 0x000fe20000004200 */
[----:B------:R-:W-:Y:S01]  /*8f80*/  LOP3.LUT R26, R8, 0xffff, RZ, 0xc0, !PT ;  /* 0x0000ffff081a7812 */ /* 0x000fe200078ec0ff */
[----:B------:R-:W-:Y:S01]  /*8f90*/  HMMA.16816.F32.BF16 R144, R4, R18, R144 ;  /* 0x000000120490723c */ /* 0x000fe20000041890 */
[----:B------:R-:W-:Y:S01]  /*8fa0*/  PRMT R24, R24, 0x5410, R10 ;  /* 0x0000541018187816 */ /* 0x000fe2000000000a */
[----:B------:R-:W2:Y:S01]  /*8fb0*/  LDSM.16.MT88.4 R16, [R226+0x11000] ;  /* 0x01100000e210783b */ /* 0x000ea20000004200 */
[----:B------:R-:W-:Y:S01]  /*8fc0*/  SHF.R.U32.HI R25, RZ, 0x18, R12 ;  /* 0x00000018ff197819 */ /* 0x000fe2000001160c */
[----:B------:R-:W4:Y:S01]  /*8fd0*/  MUFU.EX2 R198, R198 ;  /* 0x000000c600c67308 */ /* 0x000f220000000800 */
[----:B------:R-:W-:Y:S01]  /*8fe0*/  SHF.R.U32.HI R26, RZ, 0x8, R26 ;  /* 0x00000008ff1a7819 */ /* 0x000fe2000001161a */
[----:B------:R-:W-:Y:S01]  /*8ff0*/  LDSM.16.MT88.4 R12, [R225+0x11000] ;  /* 0x01100000e10c783b */ /* 0x000fe20000004200 */
[----:B------:R-:W-:-:S02]  /*9000*/  LOP3.LUT R4, R9, 0xff, RZ, 0xc0, !PT ;  /* 0x000000ff09047812 */ /* 0x000fc400078ec0ff */
[----:B------:R-:W-:Y:S02]  /*9010*/  LOP3.LUT R5, R8, 0xff, RZ, 0xc0, !PT ;  /* 0x000000ff08057812 */ /* 0x000fe400078ec0ff */
[--C-:B------:R-:W-:Y:S01]  /*9020*/  SHF.R.U32.HI R6, RZ, 0x10, R8.reuse ;  /* 0x00000010ff067819 */ /* 0x100fe20000011608 */
[----:B------:R-:W5:Y:S01]  /*9030*/  MUFU.EX2 R202, R202 ;  /* 0x000000ca00ca7308 */ /* 0x000f620000000800 */
[----:B------:R-:W-:Y:S02]  /*9040*/  SHF.R.U32.HI R7, RZ, 0x18, R8 ;  /* 0x00000018ff077819 */ /* 0x000fe40000011608 */
[----:B------:R-:W5:Y:S01]  /*9050*/  LDSM.16.MT88.4 R8, [R224+0x11000] ;  /* 0x01100000e008783b */ /* 0x000f620000004200 */
[----:B------:R-:W-:Y:S02]  /*9060*/  PRMT R4, R4, 0x5410, R25 ;  /* 0x0000541004047816 */ /* 0x000fe40000000019 */
[----:B------:R-:W-:Y:S02]  /*9070*/  LOP3.LUT R6, R6, 0xff, RZ, 0xc0, !PT ;  /* 0x000000ff06067812 */ /* 0x000fe400078ec0ff */
[----:B------:R-:W-:-:S02]  /*9080*/  PRMT R5, R5, 0x5410, R26 ;  /* 0x0000541005057816 */ /* 0x000fc4000000001a */
[----:B------:R-:W-:Y:S02]  /*9090*/  PRMT R25, R6, 0x5410, R7 ;  /* 0x0000541006197816 */ /* 0x000fe40000000007 */
[--C-:B------:R-:W-:Y:S02]  /*90a0*/  HSET2.LE.AND R4, R4, R176.reuse, PT ;  /* 0x000000b004047233 */ /* 0x100fe40003803000 */
[----:B-1----:R-:W-:Y:S02]  /*90b0*/  F2FP.BF16.F32.PACK_AB R7, R197, R196 ;  /* 0x000000c4c507723e */ /* 0x002fe400000010ff */
[----:B------:R-:W-:Y:S02]  /*90c0*/  HSET2.LE.AND R6, R24, R176, PT ;  /* 0x000000b018067233 */ /* 0x000fe40003803000 */
[----:B------:R-:W-:Y:S02]  /*90d0*/  F2FP.BF16.F32.PACK_AB R24, R191, R193 ;  /* 0x000000c1bf18723e */ /* 0x000fe400000010ff */
[----:B------:R-:W-:-:S02]  /*90e0*/  LOP3.LUT R7, R4, R7, RZ, 0xc0, !PT ;  /* 0x0000000704077212 */ /* 0x000fc400078ec0ff */
[--C-:B------:R-:W-:Y:S02]  /*90f0*/  HSET2.LE.AND R4, R5, R176.reuse, PT ;  /* 0x000000b005047233 */ /* 0x100fe40003803000 */
[----:B------:R-:W-:Y:S02]  /*9100*/  LOP3.LUT R6, R6, R24, RZ, 0xc0, !PT ;  /* 0x0000001806067212 */ /* 0x000fe400078ec0ff */
[----:B------:R-:W-:Y:S02]  /*9110*/  HSET2.LE.AND R5, R25, R176, PT ;  /* 0x000000b019057233 */ /* 0x000fe40003803000 */
[----:B------:R-:W-:Y:S01]  /*9120*/  F2FP.BF16.F32.PACK_AB R25, R194, R192 ;  /* 0x000000c0c219723e */ /* 0x000fe200000010ff */
[----:B------:R-:W-:Y:S01]  /*9130*/  FADD.FTZ R192, R192, R184 ;  /* 0x000000b8c0c07221 */ /* 0x000fe20000010000 */
[C---:B----4-:R-:W-:Y:S01]  /*9140*/  F2FP.BF16.F32.PACK_AB R24, R198.reuse, R195 ;  /* 0x000000c3c618723e */ /* 0x050fe200000010ff */
[----:B------:R-:W-:Y:S01]  /*9150*/  FADD.FTZ R198, R198, R189 ;  /* 0x000000bdc6c67221 */ /* 0x000fe20000010000 */
[----:B------:R-:W-:Y:S01]  /*9160*/  LOP3.LUT R4, R4, R25, RZ, 0xc0, !PT ;  /* 0x0000001904047212 */ /* 0x000fe200078ec0ff */
[----:B------:R-:W-:Y:S01]  /*9170*/  FADD.FTZ R192, R194, R192 ;  /* 0x000000c0c2c07221 */ /* 0x000fe20000010000 */
[----:B------:R-:W-:Y:S01]  /*9180*/  LOP3.LUT R5, R5, R24, RZ, 0xc0, !PT ;  /* 0x0000001805057212 */ /* 0x000fe200078ec0ff */
[----:B------:R-:W-:Y:S01]  /*9190*/  FADD.FTZ R198, R196, R198 ;  /* 0x000000c6c4c67221 */ /* 0x000fe20000010000 */
[----:B------:R-:W1:Y:S01]  /*91a0*/  LDSM.16.MT88.4 R24, [R226+0x13000] ;  /* 0x01300000e218783b */ /* 0x000e620000004200 */
[----:B------:R-:W-:-:S02]  /*91b0*/  FADD.FTZ R192, R193, R192 ;  /* 0x000000c0c1c07221 */ /* 0x000fc40000010000 */
        /* <DEDUP_REMOVED lines=9> */
[----:B--2---:R-:W-:Y:S01]  /*9250*/  HMMA.16816.F32.BF16 R36, R4, R16, R36 ;  /* 0x000000100424723c */ /* 0x004fe20000041824 */
[----:B------:R-:W-:Y:S01]  /*9260*/  FADD.FTZ R191, R180, R191 ;  /* 0x000000bfb4bf7221 */ /* 0x000fe20000010000 */
[----:B-----5:R-:W-:-:S03]  /*9270*/  FADD.FTZ R198, R202, R198 ;  /* 0x000000c6cac67221 */ /* 0x020fc60000010000 */
[----:B------:R-:W-:Y:S01]  /*9280*/  FADD.FTZ R247, R178, R191 ;  /* 0x000000bfb2f77221 */ /* 0x000fe20000010000 */
        /* <DEDUP_REMOVED lines=33> */
[----:B------:R-:W-:Y:S01]  /*94a0*/  HMMA.16816.F32.BF16 R148, R4, R10, R148 ;  /* 0x0000000a0494723c */ /* 0x000fe20000041894 */
[----:B------:R-:W-:-:S04]  /*94b0*/  IMAD.WIDE.U32 R8, R199, -0x2daee0ad, RZ ;  /* 0xd2511f53c7087825 */ /* 0x000fc800078e00ff */
[----:B------:R-:W-:Y:S02]  /*94c0*/  FFMA.FTZ R199, R33, UR32, -R35 ;  /* 0x0000002021c77c23 */ /* 0x000fe40008010823 */
[----:B------:R-:W4:Y:S01]  /*94d0*/  LDSM.16.MT88.4 R32, [R228+0x11800] ;  /* 0x01180000e420783b */ /* 0x000f220000004200 */
[----:B------:R-:W-:Y:S01]  /*94e0*/  LOP3.LUT R204, R9, UR26, R204, 0x96, !PT ;  /* 0x0000001a09cc7c12 */ /* 0x000fe2000f8e96cc */
[C---:B-----5:R-:W-:Y:S02]  /*94f0*/  HMMA.16816.F32.BF16 R124, R4.reuse, R12, R124 ;  /* 0x0000000c047c723c */ /* 0x060fe4000004187c */
[----:B------:R-:W5:Y:S01]  /*9500*/  MUFU.EX2 R199, R199 ;  /* 0x000000c700c77308 */ /* 0x000f620000000800 */
[----:B------:R-:W-:Y:S02]  /*9510*/  LOP3.LUT R11, R8, 0xffff, RZ, 0xc0, !PT ;  /* 0x0000ffff080b7812 */ /* 0x000fe400078ec0ff */
[----:B------:R-:W-:Y:S01]  /*9520*/  SHF.R.U32.HI R10, RZ, 0x10, R8 ;  /* 0x00000010ff0a7819 */ /* 0x000fe20000011608 */
[----:B------:R-:W-:Y:S01]  /*9530*/  HMMA.16816.F32.BF16 R128, R4, R14, R128 ;  /* 0x0000000e0480723c */ /* 0x000fe20000041880 */
[----:B------:R-:W-:-:S02]  /*9540*/  SHF.R.U32.HI R13, RZ, 0x10, R204 ;  /* 0x00000010ff0d7819 */ /* 0x000fc400000116cc */
[----:B------:R-:W-:Y:S02]  /*9550*/  LOP3.LUT R9, R8, 0xff, RZ, 0xc0, !PT ;  /* 0x000000ff08097812 */ /* 0x000fe400078ec0ff */
[C---:B------:R-:W-:Y:S01]  /*9560*/  LOP3.LUT R12, R204.reuse, 0xff, RZ, 0xc0, !PT ;  /* 0x000000ffcc0c7812 */ /* 0x040fe200078ec0ff */
[C---:B------:R-:W-:Y:S01]  /*9570*/  HMMA.16816.F32.BF16 R60, R4.reuse, R28, R60 ;  /* 0x0000001c043c723c */ /* 0x040fe2000004183c */
[----:B------:R-:W-:Y:S02]  /*9580*/  LOP3.LUT R15, R204, 0xffff, RZ, 0xc0, !PT ;  /* 0x0000ffffcc0f7812 */ /* 0x000fe400078ec0ff */
[----:B------:R-:W-:Y:S02]  /*9590*/  SHF.R.U32.HI R11, RZ, 0x8, R11 ;  /* 0x00000008ff0b7819 */ /* 0x000fe4000001160b */
[----:B------:R-:W-:Y:S01]  /*95a0*/  LOP3.LUT R14, R10, 0xff, RZ, 0xc0, !PT ;  /* 0x000000ff0a0e7812 */ /* 0x000fe200078ec0ff */
[C---:B------:R-:W-:Y:S01]  /*95b0*/  HMMA.16816.F32.BF16 R64, R4.reuse, R30, R64 ;  /* 0x0000001e0440723c */ /* 0x040fe20000041840 */
[----:B------:R-:W-:Y:S01]  /*95c0*/  SHF.R.U32.HI R8, RZ, 0x18, R8 ;  /* 0x00000018ff087819 */ /* 0x000fe20000011608 */
[----:B------:R-:W4:Y:S01]  /*95d0*/  LDSM.16.MT88.4 R28, [R225+0x11800] ;  /* 0x01180000e11c783b */ /* 0x000f220000004200 */
[----:B------:R-:W-:Y:S01]  /*95e0*/  SHF.R.U32.HI R204, RZ, 0x18, R204 ;  /* 0x00000018ffcc7819 */ /* 0x000fe200000116cc */
[----:B-----5:R-:W-:Y:S01]  /*95f0*/  FADD.FTZ R246, R199, R198 ;  /* 0x000000c6c7f67221 */ /* 0x020fe20000010000 */
[----:B------:R-:W-:Y:S01]  /*9600*/  SHF.R.U32.HI R10, RZ, 0x8, R15 ;  /* 0x00000008ff0a7819 */ /* 0x000fe2000001160f */
[----:B-1----:R-:W-:Y:S01]  /*9610*/  HMMA.16816.F32.BF16 R140, R4, R24, R140 ;  /* 0x00000018048c723c */ /* 0x002fe2000004188c */
[----:B------:R-:W-:-:S02]  /*9620*/  LOP3.LUT R13, R13, 0xff, RZ, 0xc0, !PT ;  /* 0x000000ff0d0d7812 */ /* 0x000fc400078ec0ff */
[----:B------:R-:W-:Y:S02]  /*9630*/  PRMT R11, R9, 0x5410, R11 ;  /* 0x00005410090b7816 */ /* 0x000fe4000000000b */
[----:B------:R-:W-:Y:S01]  /*9640*/  PRMT R8, R14, 0x5410, R8 ;  /* 0x000054100e087816 */ /* 0x000fe20000000008 */
[----:B------:R-:W-:Y:S01]  /*9650*/  HMMA.16816.F32.BF16 R144, R4, R26, R144 ;  /* 0x0000001a0490723c */ /* 0x000fe20000041890 */
[----:B------:R-:W-:Y:S01]  /*9660*/  PRMT R10, R12, 0x5410, R10 ;  /* 0x000054100c0a7816 */ /* 0x000fe2000000000a */
[----:B------:R-:W1:Y:S01]  /*9670*/  LDSM.16.MT88.4 R24, [R224+0x11800] ;  /* 0x01180000e018783b */ /* 0x000e620000004200 */
[----:B------:R-:W-:-:S03]  /*9680*/  PRMT R9, R13, 0x5410, R204 ;  /* 0x000054100d097816 */ /* 0x000fc600000000cc */
[----:B------:R-:W5:Y:S01]  /*9690*/  LDSM.16.MT88.4 R12, [R226+0x13800] ;  /* 0x01380000e20c783b */ /* 0x000f620000004200 */
[--C-:B------:R-:W-:Y:S02]  /*96a0*/  HSET2.LE.AND R6, R11, R176.reuse, PT ;  /* 0x000000b00b067233 */ /* 0x100fe40003803000 */
[--C-:B------:R-:W-:Y:S02]  /*96b0*/  HSET2.LE.AND R4, R10, R176.reuse, PT ;  /* 0x000000b00a047233 */ /* 0x100fe40003803000 */
[--C-:B------:R-:W-:Y:S02]  /*96c0*/  HSET2.LE.AND R7, R8, R176.reuse, PT ;  /* 0x000000b008077233 */ /* 0x100fe40003803000 */
[----:B------:R-:W-:Y:S02]  /*96d0*/  HSET2.LE.AND R5, R9, R176, PT ;  /* 0x000000b009057233 */ /* 0x000fe40003803000 */
[----:B------:R-:W-:Y:S02]  /*96e0*/  F2FP.BF16.F32.PACK_AB R11, R181, R182 ;  /* 0x000000b6b50b723e */ /* 0x000fe400000010ff */
[----:B------:R-:W-:-:S02]  /*96f0*/  F2FP.BF16.F32.PACK_AB R10, R179, R177 ;  /* 0x000000b1b30a723e */ /* 0x000fc400000010ff */
[----:B------:R-:W-:Y:S02]  /*9700*/  F2FP.BF16.F32.PACK_AB R9, R178, R180 ;  /* 0x000000b4b209723e */ /* 0x000fe400000010ff */
[----:B------:R-:W-:Y:S02]  /*9710*/  F2FP.BF16.F32.PACK_AB R8, R199, R202 ;  /* 0x000000cac708723e */ /* 0x000fe400000010ff */
[----:B------:R-:W-:Y:S02]  /*9720*/  LOP3.LUT R4, R4, R11, RZ, 0xc0, !PT ;  /* 0x0000000b04047212 */ /* 0x000fe400078ec0ff */
[----:B------:R-:W-:Y:S02]  /*9730*/  LOP3.LUT R5, R5, R10, RZ, 0xc0, !PT ;  /* 0x0000000a05057212 */ /* 0x000fe400078ec0ff */
[----:B------:R-:W-:Y:S02]  /*9740*/  LOP3.LUT R6, R6, R9, RZ, 0xc0, !PT ;  /* 0x0000000906067212 */ /* 0x000fe400078ec0ff */
[----:B------:R-:W-:-:S02]  /*9750*/  LOP3.LUT R7, R7, R8, RZ, 0xc0, !PT ;  /* 0x0000000807077212 */ /* 0x000fc400078ec0ff */
[----:B------:R-:W5:Y:S05]  /*9760*/  LDSM.16.MT88.4 R8, [R225+0x13800] ;  /* 0x01380000e108783b */ /* 0x000f6a0000004200 */
        /* <DEDUP_REMOVED lines=12> */
[C---:B-1----:R-:W-:Y:S06]  /*9830*/  HMMA.16816.F32.BF16 R52, R4.reuse, R24, R52 ;  /* 0x000000180434723c */ /* 0x042fec0000041834 */
[C---:B------:R-:W-:Y:S01]  /*9840*/  HMMA.16816.F32.BF16 R56, R4.reuse, R26, R56 ;  /* 0x0000001a0438723c */ /* 0x040fe20000041838 */
[----:B------:R-:W1:Y:S05]  /*9850*/  LDSM.16.MT88.4 R24, [R225+0x15800] ;  /* 0x01580000e118783b */ /* 0x000e6a0000004200 */
        /* <DEDUP_REMOVED lines=13> */
[C---:B------:R-:W-:Y:S06]  /*9930*/  HMMA.16816.F32.BF16 R96, R4.reuse, R34, R96 ;  /* 0x000000220460723c */ /* 0x040fec0000041860 */
[C---:B------:R-:W-:Y:S06]  /*9940*/  HMMA.16816.F32.BF16 R100, R4.reuse, R28, R100 ;  /* 0x0000001c0464723c */ /* 0x040fec0000041864 */
[C---:B------:R-:W-:Y:S06]  /*9950*/  HMMA.16816.F32.BF16 R104, R4.reuse, R30, R104 ;  /* 0x0000001e0468723c */ /* 0x040fec0000041868 */
[C---:B-1----:R-:W-:Y:S06]  /*9960*/  HMMA.16816.F32.BF16 R108, R4.reuse, R24, R108 ;  /* 0x00000018046c723c */ /* 0x042fec000004186c */
[C---:B------:R-:W-:Y:S06]  /*9970*/  HMMA.16816.F32.BF16 R112, R4.reuse, R26, R112 ;  /* 0x0000001a0470723c */ /* 0x040fec0000041870 */
[C---:B-----5:R-:W-:Y:S06]  /*9980*/  HMMA.16816.F32.BF16 R124, R4.reuse, R12, R124 ;  /* 0x0000000c047c723c */ /* 0x060fec000004187c */
[C---:B------:R-:W-:Y:S06]  /*9990*/  HMMA.16816.F32.BF16 R128, R4.reuse, R14, R128 ;  /* 0x0000000e0480723c */ /* 0x040fec0000041880 */
[C---:B------:R-:W-:Y:S06]  /*99a0*/  HMMA.16816.F32.BF16 R152, R4.reuse, R8, R152 ;  /* 0x000000080498723c */ /* 0x040fec0000041898 */
[C---:B------:R-:W-:Y:S06]  /*99b0*/  HMMA.16816.F32.BF16 R132, R4.reuse, R10, R132 ;  /* 0x0000000a0484723c */ /* 0x040fec0000041884 */
[C---:B---3--:R-:W-:Y:S06]  /*99c0*/  HMMA.16816.F32.BF16 R136, R4.reuse, R20, R136 ;  /* 0x000000140488723c */ /* 0x048fec0000041888 */
[C---:B------:R-:W-:Y:S06]  /*99d0*/  HMMA.16816.F32.BF16 R148, R4.reuse, R22, R148 ;  /* 0x000000160494723c */ /* 0x040fec0000041894 */
[C---:B--2---:R-:W-:Y:S06]  /*99e0*/  HMMA.16816.F32.BF16 R140, R4.reuse, R16, R140 ;  /* 0x00000010048c723c */ /* 0x044fec000004188c */
[----:B------:R-:W-:Y:S01]  /*99f0*/  HMMA.16816.F32.BF16 R144, R4, R18, R144 ;  /* 0x000000120490723c */ /* 0x000fe20000041890 */
[----:B------:R-:W-:-:S08]  /*9a00*/  NOP ;  /* 0x0000000000007918 */ /* 0x000fd00000000000 */
[----:B------:R-:W-:-:S15]  /*9a10*/  @P0 BRA `(.L_x_406) ;  /* 0x0000000000040947 */ /* 0x000fde0003800000 */
.L_x_404:
[----:B------:R-:W-:-:S12]  /*9a20*/  UIADD3 UR27, UR10, -0x1, URZ ;  /* 0xffffffff0a1b7890 */ /* 0x000fd8000fffe03f */
.L_x_406:
[----:B------:R-:W-:-:S13]  /*9a30*/  ISETP.LE.AND P0, PT, RZ, UR27, PT ;  /* 0x0000001bff007c0c */ /* 0x000fda000bf03270 */
[----:B------:R-:W-:Y:S05]  /*9a40*/  @!P0 BRA `(.L_x_407) ;  /* 0x0000003800e88947 */ /* 0x000fea0003800000 */
[----:B------:R-:W-:Y:S01]  /*9a50*/  IMAD.WIDE.U32 R248, R167, -0x326172a9, RZ ;  /* 0xcd9e8d57a7f87825 */ /* 0x000fe200078e00ff */
[----:B------:R-:W-:Y:S01]  /*9a60*/  MOV R0, UR37 ;  /* 0x0000002500007c02 */ /* 0x000fe20008000f00 */
[----:B------:R-:W-:Y:S01]  /*9a70*/  USHF.L.U64.HI UR32, UR8, 0x5, UR9 ;  /* 0x0000000508207899 */ /* 0x000fe20008010209 */
[----:B------:R-:W-:Y:S01]  /*9a80*/  MOV R243, 0x7054 ;  /* 0x0000705400f37802 */ /* 0x000fe20000000f00 */
[----:B------:R-:W-:Y:S01]  /*9a90*/  IMAD.WIDE.U32 R250, R165, -0x2daee0ad, RZ ;  /* 0xd2511f53a5fa7825 */ /* 0x000fe200078e00ff */
[----:B------:R-:W-:Y:S01]  /*9aa0*/  LOP3.LUT R244, R249, R166, RZ, 0x3c, !PT ;  /* 0x000000a6f9f47212 */ /* 0x000fe200078e3cff */
[----:B------:R-:W-:Y:S01]  /*9ab0*/  USHF.L.U32 UR33, UR8, 0x5, URZ ;  /* 0x0000000508217899 */ /* 0x000fe2000800063f */
[----:B------:R-:W-:Y:S01]  /*9ac0*/  PRMT R243, R0, R243, UR37 ;  /* 0x0000002500f37e16 */ /* 0x000fe200080000f3 */
[----:B------:R-:W-:Y:S01]  /*9ad0*/  IMAD.MOV.U32 R0, RZ, RZ, R3 ;  /* 0x000000ffff007224 */ /* 0x000fe200078e0003 */
[----:B------:R-:W-:Y:S01]  /*9ae0*/  MOV R2, R164 ;  /* 0x000000a400027202 */ /* 0x000fe20000000f00 */
[----:B------:R-:W-:Y:S01]  /*9af0*/  IMAD.WIDE.U32 R244, R244, -0x2daee0ad, RZ ;  /* 0xd2511f53f4f47825 */ /* 0x000fe200078e00ff */
[----:B------:R-:W-:-:S02]  /*9b00*/  USHF.L.U64.HI UR35, UR6, 0x5, UR7 ;  /* 0x0000000506237899 */ /* 0x000fc40008010207 */
[----:B------:R-:W-:Y:S01]  /*9b10*/  USHF.L.U32 UR34, UR6, 0x5, URZ ;  /* 0x0000000506227899 */ /* 0x000fe2000800063f */
[----:B------:R-:W-:Y:S01]  /*9b20*/  IMAD.MOV.U32 R238, RZ, RZ, R200 ;  /* 0x000000ffffee7224 */ /* 0x000fe200078e00c8 */
[----:B------:R-:W-:Y:S02]  /*9b30*/  USHF.L.U64.HI UR36, UR6, 0x6, UR7 ;  /* 0x0000000606247899 */ /* 0x000fe40008010207 */
[----:B------:R-:W-:Y:S01]  /*9b40*/  USHF.L.U32 UR38, UR6, 0x6, URZ ;  /* 0x0000000606267899 */ /* 0x000fe2000800063f */
[----:B------:R-:W-:Y:S02]  /*9b50*/  ULDC UR4, c[0x0][0x2ec] ;  /* 0x0000bb0000047ab9 */ /* 0x000fe40000000800 */
[----:B------:R-:W-:Y:S01]  /*9b60*/  ULDC.64 UR6, c[0x0][0x218] ;  /* 0x0000860000067ab9 */ /* 0x000fe20000000a00 */
[----:B------:R-:W-:Y:S01]  /*9b70*/  ULDC.64 UR10, c[0x0][0x220] ;  /* 0x00008800000a7ab9 */ /* 0x000fe20000000a00 */
[----:B------:R-:W-:Y:S01]  /*9b80*/  ULDC.64 UR8, c[0x0][0x248] ;  /* 0x0000920000087ab9 */ /* 0x000fe20000000a00 */
[----:B------:R-:W-:Y:S06]  /*9b90*/  BRA `(.L_x_408) ;  /* 0x0000000000a07947 */ /* 0x000fec0003800000 */
.L_x_410:
        /* <DEDUP_REMOVED lines=8> */
[C---:B------:R-:W-:Y:S04]  /*9c20*/  LEA R165, P1, R170.reuse, R236, 0x6 ;  /* 0x000000ecaaa57211 */ /* 0x040fe800078230ff */
[----:B------:R-:W-:Y:S01]  /*9c30*/  IMAD.U32 R3, RZ, RZ, UR37 ;  /* 0x00000025ff037e24 */ /* 0x000fe2000f8e00ff */
[C---:B------:R-:W-:Y:S04]  /*9c40*/  LEA R168, P2, R165.reuse, UR6, 0x1 ;  /* 0x00000006a5a87c11 */ /* 0x040fe8000f8408ff */
        /* <DEDUP_REMOVED lines=29> */
.L_x_408:
        /* <DEDUP_REMOVED lines=37> */
[----:B-1----:R-:W2:Y:S04]  /*a070*/  LDSM.16.M88.4 R8, [R233+0x8000] ;  /* 0x00800000e908783b */ /* 0x002ea80000000200 */
[----:B------:R-:W3:Y:S04]  /*a080*/  LDSM.16.M88.4 R16, [R233+0x8800] ;  /* 0x00880000e910783b */ /* 0x000ee80000000200 */
[----:B------:R-:W1:Y:S04]  /*a090*/  LDSM.16.M88.4 R24, [R233+0x9000] ;  /* 0x00900000e918783b */ /* 0x000e680000000200 */
[----:B------:R-:W4:Y:S04]  /*a0a0*/  LDSM.16.M88.4 R164, [R233+0x9800] ;  /* 0x00980000e9a4783b */ /* 0x000f280000000200 */
[----:B------:R-:W0:Y:S04]  /*a0b0*/  LDGDEPBAR ;  /* 0x00000000000079af */ /* 0x000e280000000000 */
[----:B------:R-:W-:Y:S04]  /*a0c0*/  LDSM.16.M88.4 R168, [R232] ;  /* 0x00000000e8a8783b */ /* 0x000fe80000000200 */
[----:B------:R-:W5:Y:S04]  /*a0d0*/  LDSM.16.M88.4 R172, [R231] ;  /* 0x00000000e7ac783b */ /* 0x000f680000000200 */
[----:B------:R-:W5:Y:S04]  /*a0e0*/  LDSM.16.M88.4 R176, [R223] ;  /* 0x00000000dfb0783b */ /* 0x000f680000000200 */
[----:B------:R-:W5:Y:S04]  /*a0f0*/  LDSM.16.M88.4 R180, [R222] ;  /* 0x00000000deb4783b */ /* 0x000f680000000200 */
[----:B------:R-:W5:Y:S01]  /*a100*/  LDSM.16.M88.4 R184, [R221] ;  /* 0x00000000ddb8783b */ /* 0x000f620000000200 */
[C---:B--2---:R-:W-:Y:S03]  /*a110*/  HMMA.16816.F32.BF16 R4, R32.reuse, R8, RZ ;  /* 0x000000082004723c */ /* 0x044fe600000418ff */
[----:B------:R-:W-:Y:S04]  /*a120*/  LDSM.16.M88.4 R188, [R230] ;  /* 0x00000000e6bc783b */ /* 0x000fe80000000200 */
[----:B------:R-:W2:Y:S01]  /*a130*/  LDSM.16.M88.4 R192, [R227+0x8000] ;  /* 0x00800000e3c0783b */ /* 0x000ea20000000200 */
[C---:B------:R-:W-:Y:S03]  /*a140*/  HMMA.16816.F32.BF16 R8, R32.reuse, R10, RZ ;  /* 0x0000000a2008723c */ /* 0x040fe600000418ff */
[----:B------:R-:W2:Y:S03]  /*a150*/  LDSM.16.M88.4 R196, [R227+0x8800] ;  /* 0x00880000e3c4783b */ /* 0x000ea60000000200 */
[C---:B---3--:R-:W-:Y:S01]  /*a160*/  HMMA.16816.F32.BF16 R12, R32.reuse, R16, RZ ;  /* 0x00000010200c723c */ /* 0x048fe200000418ff */
[----:B------:R-:W-:Y:S04]  /*a170*/  LDSM.16.M88.4 R200, [R229] ;  /* 0x00000000e5c8783b */ /* 0x000fe80000000200 */
[----:B------:R-:W-:Y:S01]  /*a180*/  LDSM.16.M88.4 R204, [R220] ;  /* 0x00000000dccc783b */ /* 0x000fe20000000200 */
[C---:B------:R-:W-:Y:S06]  /*a190*/  HMMA.16816.F32.BF16 R16, R32.reuse, R18, RZ ;  /* 0x000000122010723c */ /* 0x040fec00000418ff */
[C---:B-1----:R-:W-:Y:S06]  /*a1a0*/  HMMA.16816.F32.BF16 R20, R32.reuse, R24, RZ ;  /* 0x000000182014723c */ /* 0x042fec00000418ff */
[C---:B------:R-:W-:Y:S06]  /*a1b0*/  HMMA.16816.F32.BF16 R24, R32.reuse, R26, RZ ;  /* 0x0000001a2018723c */ /* 0x040fec00000418ff */
[C---:B----4-:R-:W-:Y:S06]  /*a1c0*/  HMMA.16816.F32.BF16 R28, R32.reuse, R164, RZ ;  /* 0x000000a4201c723c */ /* 0x050fec00000418ff */
[----:B------:R-:W-:Y:S01]  /*a1d0*/  HMMA.16816.F32.BF16 R32, R32, R166, RZ ;  /* 0x000000a62020723c */ /* 0x000fe200000418ff */
[----:B------:R-:W1:Y:S05]  /*a1e0*/  LDSM.16.M88.4 R164, [R227+0x9000] ;  /* 0x00900000e3a4783b */ /* 0x000e6a0000000200 */
        /* <DEDUP_REMOVED lines=18> */
[----:B------:R-:W2:Y:S05]  /*a310*/  LDSM.16.M88.4 R196, [R233+0xa800] ;  /* 0x00a80000e9c4783b */ /* 0x000eaa0000000200 */
[C---:B-1----:R-:W-:Y:S06]  /*a320*/  HMMA.16816.F32.BF16 R20, R188.reuse, R164, R20 ;  /* 0x000000a4bc14723c */ /* 0x042fec0000041814 */
[C---:B------:R-:W-:Y:S01]  /*a330*/  HMMA.16816.F32.BF16 R24, R188.reuse, R166, R24 ;  /* 0x000000a6bc18723c */ /* 0x040fe20000041818 */
[----:B------:R-:W1:Y:S05]  /*a340*/  LDSM.16.M88.4 R164, [R233+0xb000] ;  /* 0x00b00000e9a4783b */ /* 0x000e6a0000000200 */
[C---:B---3--:R-:W-:Y:S06]  /*a350*/  HMMA.16816.F32.BF16 R28, R188.reuse, R172, R28 ;  /* 0x000000acbc1c723c */ /* 0x048fec000004181c */
[----:B------:R-:W-:Y:S01]  /*a360*/  HMMA.16816.F32.BF16 R32, R188, R174, R32 ;  /* 0x000000aebc20723c */ /* 0x000fe20000041820 */
[----:B------:R-:W3:Y:S04]  /*a370*/  LDSM.16.M88.4 R172, [R233+0xb800] ;  /* 0x00b80000e9ac783b */ /* 0x000ee80000000200 */
[----:B------:R-:W-:Y:S01]  /*a380*/  LDSM.16.M88.4 R188, [R232+0x2000] ;  /* 0x00200000e8bc783b */ /* 0x000fe20000000200 */
[C---:B------:R-:W-:Y:S06]  /*a390*/  HMMA.16816.F32.BF16 R4, R200.reuse, R204, R4 ;  /* 0x000000ccc804723c */ /* 0x040fec0000041804 */
[C---:B------:R-:W-:Y:S01]  /*a3a0*/  HMMA.16816.F32.BF16 R8, R200.reuse, R206, R8 ;  /* 0x000000cec808723c */ /* 0x040fe20000041808 */
[----:B------:R-:W3:Y:S05]  /*a3b0*/  LDSM.16.M88.4 R204, [R219] ;  /* 0x00000000dbcc783b */ /* 0x000eea0000000200 */
[C---:B----4-:R-:W-:Y:S06]  /*a3c0*/  HMMA.16816.F32.BF16 R12, R200.reuse, R176, R12 ;  /* 0x000000b0c80c723c */ /* 0x050fec000004180c */
[C---:B------:R-:W-:Y:S01]  /*a3d0*/  HMMA.16816.F32.BF16 R16, R200.reuse, R178, R16 ;  /* 0x000000b2c810723c */ /* 0x040fe20000041810 */
[----:B------:R-:W4:Y:S05]  /*a3e0*/  LDSM.16.M88.4 R176, [R218] ;  /* 0x00000000dab0783b */ /* 0x000f2a0000000200 */
[C---:B-----5:R-:W-:Y:S06]  /*a3f0*/  HMMA.16816.F32.BF16 R20, R200.reuse, R168, R20 ;  /* 0x000000a8c814723c */ /* 0x060fec0000041814 */
[C---:B------:R-:W-:Y:S01]  /*a400*/  HMMA.16816.F32.BF16 R24, R200.reuse, R170, R24 ;  /* 0x000000aac818723c */ /* 0x040fe20000041818 */
[----:B------:R-:W5:Y:S05]  /*a410*/  LDSM.16.M88.4 R168, [R217] ;  /* 0x00000000d9a8783b */ /* 0x000f6a0000000200 */
[C---:B------:R-:W-:Y:S06]  /*a420*/  HMMA.16816.F32.BF16 R28, R200.reuse, R180, R28 ;  /* 0x000000b4c81c723c */ /* 0x040fec000004181c */
[----:B------:R-:W-:Y:S01]  /*a430*/  HMMA.16816.F32.BF16 R32, R200, R182, R32 ;  /* 0x000000b6c820723c */ /* 0x000fe20000041820 */
[----:B------:R-:W5:Y:S04]  /*a440*/  LDSM.16.M88.4 R180, [R216] ;  /* 0x00000000d8b4783b */ /* 0x000f680000000200 */
        /* <DEDUP_REMOVED lines=107> */
[----:B------:R-:W-:Y:S05]  /*ab00*/  LDSM.16.M88.4 R200, [R220+0x6000] ;  /* 0x00600000dcc8783b */ /* 0x000fea0000000200 */
        /* <DEDUP_REMOVED lines=9> */
[----:B------:R-:W3:Y:S01]  /*aba0*/  LDSM.16.M88.4 R192, [R227+0xf800] ;  /* 0x00f80000e3c0783b */ /* 0x000ee20000000200 */
[C---:B------:R-:W-:Y:S06]  /*abb0*/  HMMA.16816.F32.BF16 R4, R184.reuse, R204, R4 ;  /* 0x000000ccb804723c */ /* 0x040fec0000041804 */
[C---:B------:R-:W-:Y:S06]  /*abc0*/  HMMA.16816.F32.BF16 R8, R184.reuse, R206, R8 ;  /* 0x000000ceb808723c */ /* 0x040fec0000041808 */
[C---:B----4-:R-:W-:Y:S06]  /*abd0*/  HMMA.16816.F32.BF16 R12, R184.reuse, R176, R12 ;  /* 0x000000b0b80c723c */ /* 0x050fec000004180c */
[C---:B------:R-:W-:Y:S01]  /*abe0*/  HMMA.16816.F32.BF16 R16, R184.reuse, R178, R16 ;  /* 0x000000b2b810723c */ /* 0x040fe20000041810 */
[----:B------:R-:W4:Y:S05]  /*abf0*/  LDSM.16.M88.4 R176, [R229+0x6000] ;  /* 0x00600000e5b0783b */ /* 0x000f2a0000000200 */
[C---:B-----5:R-:W-:Y:S06]  /*ac00*/  HMMA.16816.F32.BF16 R20, R184.reuse, R168, R20 ;  /* 0x000000a8b814723c */ /* 0x060fec0000041814 */
[C---:B------:R-:W-:Y:S01]  /*ac10*/  HMMA.16816.F32.BF16 R24, R184.reuse, R170, R24 ;  /* 0x000000aab818723c */ /* 0x040fe20000041818 */
[----:B------:R-:W5:Y:S05]  /*ac20*/  LDSM.16.M88.4 R168, [R220+0x6800] ;  /* 0x00680000dca8783b */ /* 0x000f6a0000000200 */
[C---:B------:R-:W-:Y:S06]  /*ac30*/  HMMA.16816.F32.BF16 R28, R184.reuse, R180, R28 ;  /* 0x000000b4b81c723c */ /* 0x040fec000004181c */
[----:B------:R-:W-:Y:S06]  /*ac40*/  HMMA.16816.F32.BF16 R32, R184, R182, R32 ;  /* 0x000000b6b820723c */ /* 0x000fec0000041820 */
[C---:B--2---:R-:W-:Y:S06]  /*ac50*/  HMMA.16816.F32.BF16 R4, R188.reuse, R196, R4 ;  /* 0x000000c4bc04723c */ /* 0x044fec0000041804 */
[C---:B------:R-:W-:Y:S06]  /*ac60*/  HMMA.16816.F32.BF16 R8, R188.reuse, R198, R8 ;  /* 0x000000c6bc08723c */ /* 0x040fec0000041808 */
[C---:B-1----:R-:W-:Y:S06]  /*ac70*/  HMMA.16816.F32.BF16 R12, R188.reuse, R164, R12 ;  /* 0x000000a4bc0c723c */ /* 0x042fec000004180c */
[C---:B------:R-:W-:Y:S01]  /*ac80*/  HMMA.16816.F32.BF16 R16, R188.reuse, R166, R16 ;  /* 0x000000a6bc10723c */ /* 0x040fe20000041810 */
[----:B------:R-:W1:Y:S05]  /*ac90*/  LDSM.16.M88.4 R164, [R220+0x7000] ;  /* 0x00700000dca4783b */ /* 0x000e6a0000000200 */
[C---:B---3--:R-:W-:Y:S06]  /*aca0*/  HMMA.16816.F32.BF16 R20, R188.reuse, R172, R20 ;  /* 0x000000acbc14723c */ /* 0x048fec0000041814 */
[C---:B------:R-:W-:Y:S01]  /*acb0*/  HMMA.16816.F32.BF16 R24, R188.reuse, R174, R24 ;  /* 0x000000aebc18723c */ /* 0x040fe20000041818 */
[----:B------:R-:W2:Y:S01]  /*acc0*/  LDSM.16.M88.4 R172, [R220+0x7800] ;  /* 0x00780000dcac783b */ /* 0x000ea20000000200 */
[----:B------:R-:W-:Y:S04]  /*acd0*/  DEPBAR.LE SB0, 0x0 ;  /* 0x000080000000791a */ /* 0x000fe80000000000 */
[C---:B------:R-:W-:Y:S01]  /*ace0*/  HMMA.16816.F32.BF16 R28, R188.reuse, R192, R28 ;  /* 0x000000c0bc1c723c */ /* 0x040fe2000004181c */
[----:B------:R-:W-:Y:S05]  /*acf0*/  BAR.SYNC.DEFER_BLOCKING 0x0 ;  /* 0x0000000000007b1d */ /* 0x000fea0000010000 */
[----:B------:R-:W-:Y:S06]  /*ad00*/  HMMA.16816.F32.BF16 R32, R188, R194, R32 ;  /* 0x000000c2bc20723c */ /* 0x000fec0000041820 */
[C---:B----4-:R-:W-:Y:S06]  /*ad10*/  HMMA.16816.F32.BF16 R4, R176.reuse, R200, R4 ;  /* 0x000000c8b004723c */ /* 0x050fec0000041804 */
[C---:B------:R-:W-:Y:S06]  /*ad20*/  HMMA.16816.F32.BF16 R8, R176.reuse, R202, R8 ;  /* 0x000000cab008723c */ /* 0x040fec0000041808 */
[C---:B-----5:R-:W-:Y:S06]  /*ad30*/  HMMA.16816.F32.BF16 R12, R176.reuse, R168, R12 ;  /* 0x000000a8b00c723c */ /* 0x060fec000004180c */
[C---:B------:R-:W-:Y:S06]  /*ad40*/  HMMA.16816.F32.BF16 R16, R176.reuse, R170, R16 ;  /* 0x000000aab010723c */ /* 0x040fec0000041810 */
[----:B------:R-:W-:Y:S01]  /*ad50*/  FMNMX.FTZ R3, R4, R2, !PT ;  /* 0x0000000204037209 */ /* 0x000fe20007810000 */
[C---:B-1----:R-:W-:Y:S04]  /*ad60*/  HMMA.16816.F32.BF16 R20, R176.reuse, R164, R20 ;  /* 0x000000a4b014723c */ /* 0x042fe80000041814 */
[----:B------:R-:W-:Y:S02]  /*ad70*/  FMNMX.FTZ R3, R5, R3, !PT ;  /* 0x0000000305037209 */ /* 0x000fe40007810000 */
[C---:B------:R-:W-:Y:S05]  /*ad80*/  HMMA.16816.F32.BF16 R24, R176.reuse, R166, R24 ;  /* 0x000000a6b018723c */ /* 0x040fea0000041818 */
[----:B------:R-:W-:Y:S01]  /*ad90*/  FMNMX.FTZ R3, R8, R3, !PT ;  /* 0x0000000308037209 */ /* 0x000fe20007810000 */
[C---:B--2---:R-:W-:Y:S05]  /*ada0*/  HMMA.16816.F32.BF16 R28, R176.reuse, R172, R28 ;  /* 0x000000acb01c723c */ /* 0x044fea000004181c */
[----:B------:R-:W-:Y:S01]  /*adb0*/  FMNMX.FTZ R164, R9, R3, !PT ;  /* 0x0000000309a47209 */ /* 0x000fe20007810000 */
[----:B------:R-:W-:Y:S05]  /*adc0*/  HMMA.16816.F32.BF16 R32, R176, R174, R32 ;  /* 0x000000aeb020723c */ /* 0x000fea0000041820 */
[----:B------:R-:W-:Y:S02]  /*add0*/  FMNMX.FTZ R3, R6, R0, !PT ;  /* 0x0000000006037209 */ /* 0x000fe40007810000 */
[----:B------:R-:W-:Y:S04]  /*ade0*/  FMNMX.FTZ R164, R12, R164, !PT ;  /* 0x000000a40ca47209 */ /* 0x000fe80007810000 */
        /* <DEDUP_REMOVED lines=23> */
.L_x_409:
[----:B------:R-:W-:Y:S01]  /*af60*/  FMNMX.FTZ R3, R30, R166, !PT ;  /* 0x000000a61e037209 */ /* 0x000fe20007810000 */
[----:B------:R-:W-:Y:S01]  /*af70*/  USHF.L.U32 UR37, UR27, 0x1, URZ ;  /* 0x000000011b257899 */ /* 0x000fe2000800063f */
[----:B------:R-:W2:Y:S01]  /*af80*/  SHFL.BFLY PT, R166, R164, 0x2, 0x1f ;  /* 0x0c401f00a4a67f89 */ /* 0x000ea200000e0000 */
[----:B------:R-:W-:Y:S01]  /*af90*/  LOP3.LUT R167, R245, UR18, R250, 0x96, !PT ;  /* 0x00000012f5a77c12 */ /* 0x000fe2000f8e96fa */
[----:B------:R-:W-:Y:S01]  /*afa0*/  UIADD3 UR27, UR27, -0x1, URZ ;  /* 0xffffffff1b1b7890 */ /* 0x000fe2000fffe03f */
[----:B------:R-:W-:Y:S05]  /*afb0*/  FMNMX.FTZ R3, R31, R3, !PT ;  /* 0x000000031f037209 */ /* 0x000fea0007810000 */
[----:B-1----:R-:W-:Y:S01]  /*afc0*/  LDSM.16.MT88.4 R172, [R228+0x10000] ;  /* 0x01000000e4ac783b */ /* 0x002fe20000004200 */
[----:B------:R-:W-:Y:S01]  /*afd0*/  MOV R168, UR37 ;  /* 0x0000002500a87c02 */ /* 0x000fe20008000f00 */
[----:B------:R-:W-:Y:S01]  /*afe0*/  UIADD3 UR37, UR37, 0x1, URZ ;  /* 0x0000000125257890 */ /* 0x000fe2000fffe03f */
[----:B------:R-:W-:Y:S02]  /*aff0*/  FMNMX.FTZ R3, R34, R3, !PT ;  /* 0x0000000322037209 */ /* 0x000fe40007810000 */
[----:B------:R-:W-:Y:S02]  /*b000*/  LOP3.LUT R168, R251, UR31, R168, 0x96, !PT ;  /* 0x0000001ffba87c12 */ /* 0x000fe4000f8e96a8 */
[----:B------:R-:W-:Y:S01]  /*b010*/  FMNMX.FTZ R3, R35, R3, !PT ;  /* 0x0000000323037209 */ /* 0x000fe20007810000 */
[----:B------:R-:W-:Y:S02]  /*b020*/  LDSM.16.MT88.4 R176, [R226+0x10000] ;  /* 0x01000000e2b0783b */ /* 0x000fe40000004200 */
[----:B------:R-:W-:Y:S05]  /*b030*/  IMAD.WIDE.U32 R188, R168, -0x326172a9, RZ ;  /* 0xcd9e8d57a8bc7825 */ /* 0x000fea00078e00ff */
[----:B------:R-:W-:Y:S01]  /*b040*/  LOP3.LUT R168, R189, UR19, R248, 0x96, !PT ;  /* 0x00000013bda87c12 */ /* 0x000fe2000f8e96f8 */
[----:B------:R-:W1:Y:S04]  /*b050*/  SHFL.BFLY PT, R165, R3, 0x2, 0x1f ;  /* 0x0c401f0003a57f89 */ /* 0x000e6800000e0000 */
[----:B------:R-:W-:Y:S04]  /*b060*/  IMAD.WIDE.U32 R168, R168, -0x2daee0ad, RZ ;  /* 0xd2511f53a8a87825 */ /* 0x000fe800078e00ff */
[----:B------:R-:W-:Y:S01]  /*b070*/  LDSM.16.MT88.4 R180, [R225+0x10000] ;  /* 0x01000000e1b4783b */ /* 0x000fe20000004200 */
[----:B--2---:R-:W-:Y:S07]  /*b080*/  FMNMX.FTZ R166, R164, R166, !PT ;  /* 0x000000a6a4a67209 */ /* 0x004fee0007810000 */
[----:B------:R-:W2:Y:S01]  /*b090*/  SHFL.BFLY PT, R164, R166, 0x1, 0x1f ;  /* 0x0c201f00a6a47f89 */ /* 0x000ea200000e0000 */
[----:B-1----:R-:W-:Y:S07]  /*b0a0*/  FMNMX.FTZ R165, R3, R165, !PT ;  /* 0x000000a503a57209 */ /* 0x002fee0007810000 */
[----:B------:R-:W1:Y:S01]  /*b0b0*/  SHFL.BFLY PT, R3, R165, 0x1, 0x1f ;  /* 0x0c201f00a5037f89 */ /* 0x000e6200000e0000 */
[----:B--2---:R-:W-:Y:S01]  /*b0c0*/  FMNMX.FTZ R164, R166, R164, !PT ;  /* 0x000000a4a6a47209 */ /* 0x004fe20007810000 */
[----:B------:R-:W-:Y:S03]  /*b0d0*/  IMAD.WIDE.U32 R166, R167, -0x326172a9, RZ ;  /* 0xcd9e8d57a7a67825 */ /* 0x000fe600078e00ff */
[C---:B------:R-:W-:Y:S01]  /*b0e0*/  FSETP.NEU.FTZ.AND P1, PT, R164.reuse, -INF , PT ;  /* 0xff800000a400780b */ /* 0x040fe20003f3d000 */
[C---:B------:R-:W-:Y:S01]  /*b0f0*/  FMUL.FTZ R201, R164.reuse, UR4 ;  /* 0x00000004a4c97c20 */ /* 0x040fe20008410000 */
[----:B------:R-:W-:Y:S01]  /*b100*/  LOP3.LUT R188, R167, UR17, R188, 0x96, !PT ;  /* 0x00000011a7bc7c12 */ /* 0x000fe2000f8e96bc */
[----:B------:R-:W-:Y:S03]  /*b110*/  FADD.FTZ R2, -R164, R2 ;  /* 0x00000002a4027221 */ /* 0x000fe60000010100 */
[----:B------:R-:W-:Y:S01]  /*b120*/  FSEL R201, R201, RZ, P1 ;  /* 0x000000ffc9c97208 */ /* 0x000fe20000800000 */
[----:B------:R-:W-:Y:S04]  /*b130*/  IMAD.WIDE.U32 R188, R188, -0x2daee0ad, RZ ;  /* 0xd2511f53bcbc7825 */ /* 0x000fe800078e00ff */
[----:B------:R-:W-:Y:S01]  /*b140*/  FMUL.FTZ R2, R2, UR4 ;  /* 0x0000000402027c20 */ /* 0x000fe20008410000 */
[--C-:B------:R-:W-:Y:S01]  /*b150*/  FFMA.FTZ R192, R8, UR4, -R201.reuse ;  /* 0x0000000408c07c23 */ /* 0x100fe200080108c9 */
[----:B------:R-:W-:Y:S01]  /*b160*/  LOP3.LUT R8, R169, UR16, R244, 0x96, !PT ;  /* 0x00000010a9087c12 */ /* 0x000fe2000f8e96f4 */
[--C-:B------:R-:W-:Y:S01]  /*b170*/  FFMA.FTZ R193, R9, UR4, -R201.reuse ;  /* 0x0000000409c17c23 */ /* 0x100fe200080108c9 */
[----:B------:R-:W-:Y:S01]  /*b180*/  LOP3.LUT R186, R189, UR14, R168, 0x96, !PT ;  /* 0x0000000ebdba7c12 */ /* 0x000fe2000f8e96a8 */
[--C-:B------:R-:W-:Y:S01]  /*b190*/  FFMA.FTZ R198, R4, UR4, -R201.reuse ;  /* 0x0000000404c67c23 */ /* 0x100fe200080108c9 */
[----:B-1----:R-:W-:Y:S01]  /*b1a0*/  FMNMX.FTZ R3, R165, R3, !PT ;  /* 0x00000003a5037209 */ /* 0x002fe20007810000 */
[----:B------:R-:W-:Y:S04]  /*b1b0*/  IMAD.WIDE.U32 R184, R8, -0x326172a9, RZ ;  /* 0xcd9e8d5708b87825 */ /* 0x000fe800078e00ff */
[--C-:B------:R-:W-:Y:S01]  /*b1c0*/  FFMA.FTZ R196, R5, UR4, -R201.reuse ;  /* 0x0000000405c47c23 */ /* 0x100fe200080108c9 */
[----:B------:R-:W-:Y:S01]  /*b1d0*/  MUFU.EX2 R192, R192 ;  /* 0x000000c000c07308 */ /* 0x000fe20000000800 */
[----:B------:R-:W-:Y:S01]  /*b1e0*/  FSETP.NEU.FTZ.AND P1, PT, R3, -INF , PT ;  /* 0xff8000000300780b */ /* 0x000fe20003f3d000 */
[----:B------:R-:W-:Y:S01]  /*b1f0*/  IMAD.WIDE.U32 R186, R186, -0x326172a9, RZ ;  /* 0xcd9e8d57baba7825 */ /* 0x000fe200078e00ff */
[----:B------:R-:W-:Y:S03]  /*b200*/  LOP3.LUT R8, R185, UR15, R166, 0x96, !PT ;  /* 0x0000000fb9087c12 */ /* 0x000fe6000f8e96a6 */
[C---:B------:R-:W-:Y:S01]  /*b210*/  FMUL.FTZ R200, R3.reuse, UR4 ;  /* 0x0000000403c87c20 */ /* 0x040fe20008410000 */
[----:B------:R-:W-:Y:S01]  /*b220*/  FADD.FTZ R0, -R3, R0 ;  /* 0x0000000003007221 */ /* 0x000fe20000010100 */
[----:B------:R-:W-:Y:S01]  /*b230*/  LOP3.LUT R184, R187, UR13, R184, 0x96, !PT ;  /* 0x0000000dbbb87c12 */ /* 0x000fe2000f8e96b8 */
[----:B------:R-:W-:Y:S01]  /*b240*/  IMAD.WIDE.U32 R8, R8, -0x2daee0ad, RZ ;  /* 0xd2511f5308087825 */ /* 0x000fe200078e00ff */
[----:B------:R-:W1:Y:S02]  /*b250*/  MUFU.EX2 R193, R193 ;  /* 0x000000c100c17308 */ /* 0x000e640000000800 */
[----:B------:R-:W-:Y:S01]  /*b260*/  FSEL R200, R200, RZ, P1 ;  /* 0x000000ffc8c87208 */ /* 0x000fe20000800000 */
[----:B------:R-:W-:Y:S01]  /*b270*/  IMAD.WIDE.U32 R184, R184, -0x2daee0ad, RZ ;  /* 0xd2511f53b8b87825 */ /* 0x000fe200078e00ff */
[----:B------:R-:W-:Y:S03]  /*b280*/  LOP3.LUT R188, R9, UR12, R188, 0x96, !PT ;  /* 0x0000000c09bc7c12 */ /* 0x000fe6000f8e96bc */
[----:B------:R-:W-:Y:S01]  /*b290*/  FMUL.FTZ R0, R0, UR4 ;  /* 0x0000000400007c20 */ /* 0x000fe20008410000 */
[----:B------:R-:W-:Y:S01]  /*b2a0*/  FFMA.FTZ R194, R10, UR4, -R200 ;  /* 0x000000040ac27c23 */ /* 0x000fe200080108c8 */
[----:B------:R-:W-:Y:S01]  /*b2b0*/  LOP3.LUT R8, R185, UR5, R8, 0x96, !PT ;  /* 0x00000005b9087c12 */ /* 0x000fe2000f8e9608 */
[----:B------:R-:W-:Y:S04]  /*b2c0*/  IMAD.WIDE.U32 R188, R188, -0x326172a9, RZ ;  /* 0xcd9e8d57bcbc7825 */ /* 0x000fe800078e00ff */
[--C-:B------:R-:W-:Y:S01]  /*b2d0*/  FFMA.FTZ R195, R11, UR4, -R200.reuse ;  /* 0x000000040bc37c23 */ /* 0x100fe200080108c8 */
[----:B------:R-:W-:Y:S01]  /*b2e0*/  MUFU.EX2 R198, R198 ;  /* 0x000000c600c67308 */ /* 0x000fe20000000800 */
[--C-:B------:R-:W-:Y:S01]  /*b2f0*/  FFMA.FTZ R199, R6, UR4, -R200.reuse ;  /* 0x0000000406c77c23 */ /* 0x100fe200080108c8 */
[----:B------:R-:W-:Y:S04]  /*b300*/  IMAD.WIDE.U32 R8, R8, -0x326172a9, RZ ;  /* 0xcd9e8d5708087825 */ /* 0x000fe800078e00ff */
[----:B------:R-:W-:Y:S01]  /*b310*/  FFMA.FTZ R197, R7, UR4, -R200 ;  /* 0x0000000407c57c23 */ /* 0x000fe200080108c8 */
[--C-:B------:R-:W-:Y:S01]  /*b320*/  FFMA.FTZ R202, R16, UR4, -R201.reuse ;  /* 0x0000000410ca7c23 */ /* 0x100fe200080108c9 */
[--C-:B------:R-:W-:Y:S01]  /*b330*/  FFMA.FTZ R203, R17, UR4, -R201.reuse ;  /* 0x0000000411cb7c23 */ /* 0x100fe200080108c9 */
[----:B------:R-:W-:Y:S01]  /*b340*/  LOP3.LUT R4, R8, 0xffff, RZ, 0xc0, !PT ;  /* 0x0000ffff08047812 */ /* 0x000fe200078ec0ff */
[----:B------:R-:W-:Y:S01]  /*b350*/  MUFU.EX2 R194, R194 ;  /* 0x000000c200c27308 */ /* 0x000fe20000000800 */
[----:B------:R-:W-:Y:S01]  /*b360*/  LOP3.LUT R169, R9, UR20, R188, 0x96, !PT ;  /* 0x0000001409a97c12 */ /* 0x000fe2000f8e96bc */
[----:B------:R-:W-:Y:S01]  /*b370*/  FFMA.FTZ R204, R18, UR4, -R200 ;  /* 0x0000000412cc7c23 */ /* 0x000fe200080108c8 */
[----:B------:R-:W-:Y:S01]  /*b380*/  SHF.R.U32.HI R7, RZ, 0x8, R4 ;  /* 0x00000008ff077819 */ /* 0x000fe20000011604 */
[----:B------:R-:W-:Y:S01]  /*b390*/  FFMA.FTZ R205, R19, UR4, -R200 ;  /* 0x0000000413cd7c23 */ /* 0x000fe200080108c8 */
[----:B------:R-:W-:Y:S01]  /*b3a0*/  SHF.R.U32.HI R5, RZ, 0x10, R8 ;  /* 0x00000010ff057819 */ /* 0x000fe20000011608 */
[----:B------:R-:W-:Y:S01]  /*b3b0*/  FFMA.FTZ R206, R12, UR4, -R201 ;  /* 0x000000040cce7c23 */ /* 0x000fe200080108c9 */
[C---:B------:R-:W-:Y:S03]  /*b3c0*/  LOP3.LUT R6, R169.reuse, 0xffff, RZ, 0xc0, !PT ;  /* 0x0000ffffa9067812 */ /* 0x040fe600078ec0ff */
[----:B------:R-:W2:Y:S01]  /*b3d0*/  MUFU.EX2 R195, R195 ;  /* 0x000000c300c37308 */ /* 0x000ea20000000800 */
[----:B------:R-:W-:Y:S01]  /*b3e0*/  SHF.R.U32.HI R4, RZ, 0x10, R169 ;  /* 0x00000010ff047819 */ /* 0x000fe200000116a9 */
[--C-:B------:R-:W-:Y:S01]  /*b3f0*/  FFMA.FTZ R14, R14, UR4, -R200.reuse ;  /* 0x000000040e0e7c23 */ /* 0x100fe200080108c8 */
[----:B------:R-:W-:Y:S01]  /*b400*/  LOP3.LUT R168, R169, 0xff, RZ, 0xc0, !PT ;  /* 0x000000ffa9a87812 */ /* 0x000fe200078ec0ff */
[----:B------:R-:W-:Y:S01]  /*b410*/  FFMA.FTZ R207, R13, UR4, -R201 ;  /* 0x000000040dcf7c23 */ /* 0x000fe200080108c9 */
[----:B------:R-:W-:Y:S01]  /*b420*/  LOP3.LUT R170, R8, 0xff, RZ, 0xc0, !PT ;  /* 0x000000ff08aa7812 */ /* 0x000fe200078ec0ff */
[----:B------:R-:W-:Y:S01]  /*b430*/  FFMA.FTZ R252, R15, UR4, -R200 ;  /* 0x000000040ffc7c23 */ /* 0x000fe200080108c8 */
[----:B------:R-:W-:Y:S03]  /*b440*/  SHF.R.U32.HI R171, RZ, 0x18, R8 ;  /* 0x00000018ffab7819 */ /* 0x000fe60000011608 */
[----:B------:R-:W3:Y:S01]  /*b450*/  MUFU.EX2 R196, R196 ;  /* 0x000000c400c47308 */ /* 0x000ee20000000800 */
[----:B------:R-:W-:Y:S02]  /*b460*/  LOP3.LUT R5, R5, 0xff, RZ, 0xc0, !PT ;  /* 0x000000ff05057812 */ /* 0x000fe400078ec0ff */
[----:B------:R-:W-:Y:S02]  /*b470*/  SHF.R.U32.HI R6, RZ, 0x8, R6 ;  /* 0x00000008ff067819 */ /* 0x000fe40000011606 */
[----:B------:R-:W-:Y:S02]  /*b480*/  LOP3.LUT R4, R4, 0xff, RZ, 0xc0, !PT ;  /* 0x000000ff04047812 */ /* 0x000fe400078ec0ff */
[----:B------:R-:W-:Y:S03]  /*b490*/  SHF.R.U32.HI R169, RZ, 0x18, R169 ;  /* 0x00000018ffa97819 */ /* 0x000fe600000116a9 */
[----:B------:R-:W-:Y:S01]  /*b4a0*/  MUFU.EX2 R199, R199 ;  /* 0x000000c700c77308 */ /* 0x000fe20000000800 */
[----:B------:R-:W-:Y:S02]  /*b4b0*/  PRMT R170, R170, 0x5410, R7 ;  /* 0x00005410aaaa7816 */ /* 0x000fe40000000007 */
[----:B------:R-:W-:Y:S02]  /*b4c0*/  PRMT R171, R5, 0x5410, R171 ;  /* 0x0000541005ab7816 */ /* 0x000fe400000000ab */
[----:B------:R-:W-:Y:S02]  /*b4d0*/  PRMT R168, R168, 0x5410, R6 ;  /* 0x00005410a8a87816 */ /* 0x000fe40000000006 */
[----:B------:R-:W-:Y:S03]  /*b4e0*/  PRMT R169, R4, 0x5410, R169 ;  /* 0x0000541004a97816 */ /* 0x000fe600000000a9 */
[----:B------:R-:W4:Y:S01]  /*b4f0*/  MUFU.EX2 R197, R197 ;  /* 0x000000c500c57308 */ /* 0x000f220000000800 */
[--C-:B------:R-:W-:Y:S02]  /*b500*/  HSET2.LE.AND R170, R170, R243.reuse, PT ;  /* 0x000000f3aaaa7233 */ /* 0x100fe40003803000 */
[--C-:B------:R-:W-:Y:S02]  /*b510*/  HSET2.LE.AND R171, R171, R243.reuse, PT ;  /* 0x000000f3abab7233 */ /* 0x100fe40003803000 */
[--C-:B------:R-:W-:Y:S02]  /*b520*/  HSET2.LE.AND R168, R168, R243.reuse, PT ;  /* 0x000000f3a8a87233 */ /* 0x100fe40003803000 */
[--C-:B------:R-:W-:Y:S03]  /*b530*/  HSET2.LE.AND R169, R169, R243.reuse, PT ;  /* 0x000000f3a9a97233 */ /* 0x100fe60003803000 */
[----:B------:R-:W5:Y:S01]  /*b540*/  MUFU.EX2 R2, R2 ;  /* 0x0000000200027308 */ /* 0x000f620000000800 */
[----:B-1----:R-:W-:Y:S02]  /*b550*/  F2FP.BF16.F32.PACK_AB R7, R193, R192 ;  /* 0x000000c0c107723e */ /* 0x002fe400000010ff */
[----:B--2---:R-:W-:Y:S02]  /*b560*/  F2FP.BF16.F32.PACK_AB R6, R195, R194 ;  /* 0x000000c2c306723e */ /* 0x004fe400000010ff */
[----:B---3--:R-:W-:Y:S02]  /*b570*/  F2FP.BF16.F32.PACK_AB R5, R196, R198 ;  /* 0x000000c6c405723e */ /* 0x008fe400000010ff */
[----:B------:R-:W-:Y:S03]  /*b580*/  LOP3.LUT R170, R170, R7, RZ, 0xc0, !PT ;  /* 0x00000007aaaa7212 */ /* 0x000fe600078ec0ff */
[----:B------:R-:W1:Y:S01]  /*b590*/  MUFU.EX2 R0, R0 ;  /* 0x0000000000007308 */ /* 0x000e620000000800 */
[----:B----4-:R-:W-:Y:S02]  /*b5a0*/  F2FP.BF16.F32.PACK_AB R4, R197, R199 ;  /* 0x000000c7c504723e */ /* 0x010fe400000010ff */
[----:B------:R-:W-:Y:S02]  /*b5b0*/  LOP3.LUT R171, R171, R6, RZ, 0xc0, !PT ;  /* 0x00000006abab7212 */ /* 0x000fe400078ec0ff */
[----:B------:R-:W-:Y:S02]  /*b5c0*/  LOP3.LUT R168, R168, R5, RZ, 0xc0, !PT ;  /* 0x00000005a8a87212 */ /* 0x000fe400078ec0ff */
[----:B------:R-:W-:Y:S03]  /*b5d0*/  LOP3.LUT R169, R169, R4, RZ, 0xc0, !PT ;  /* 0x00000004a9a97212 */ /* 0x000fe600078ec0ff */
[----:B------:R2:W-:Y:S01]  /*b5e0*/  MUFU.EX2 R190, R14 ;  /* 0x0000000e00be7308 */ /* 0x0005e20000000800 */
[C---:B-----5:R-:W-:Y:S01]  /*b5f0*/  FMUL.FTZ R4, R2.reuse, R160 ;  /* 0x000000a002047220 */ /* 0x060fe20000410000 */
[C---:B------:R-:W-:Y:S01]  /*b600*/  FMUL.FTZ R5, R2.reuse, R161 ;  /* 0x000000a102057220 */ /* 0x040fe20000410000 */
[C---:B------:R-:W-:Y:S01]  /*b610*/  FMUL.FTZ R8, R2.reuse, R156 ;  /* 0x0000009c02087220 */ /* 0x040fe20000410000 */
[C---:B------:R-:W-:Y:S01]  /*b620*/  FMUL.FTZ R9, R2.reuse, R157 ;  /* 0x0000009d02097220 */ /* 0x040fe20000410000 */
[C---:B------:R-:W-:Y:S01]  /*b630*/  FMUL.FTZ R36, R2.reuse, R36 ;  /* 0x0000002402247220 */ /* 0x040fe20000410000 */
[C---:B------:R-:W-:Y:S01]  /*b640*/  FMUL.FTZ R37, R2.reuse, R37 ;  /* 0x0000002502257220 */ /* 0x040fe20000410000 */
[C---:B------:R-:W-:Y:S01]  /*b650*/  FMUL.FTZ R40, R2.reuse, R40 ;  /* 0x0000002802287220 */ /* 0x040fe20000410000 */
[----:B------:R-:W-:Y:S01]  /*b660*/  FMUL.FTZ R41, R2, R41 ;  /* 0x0000002902297220 */ /* 0x000fe20000410000 */
[C---:B-1----:R-:W-:Y:S01]  /*b670*/  FMUL.FTZ R6, R0.reuse, R162 ;  /* 0x000000a200067220 */ /* 0x042fe20000410000 */
[C---:B------:R-:W-:Y:S01]  /*b680*/  FMUL.FTZ R7, R0.reuse, R163 ;  /* 0x000000a300077220 */ /* 0x040fe20000410000 */
[C---:B------:R-:W-:Y:S01]  /*b690*/  FMUL.FTZ R10, R0.reuse, R158 ;  /* 0x0000009e000a7220 */ /* 0x040fe20000410000 */
[----:B------:R-:W1:Y:S01]  /*b6a0*/  LDSM.16.MT88.4 R160, [R224+0x10000] ;  /* 0x01000000e0a0783b */ /* 0x000e620000004200 */
[----:B------:R-:W-:Y:S01]  /*b6b0*/  FMUL.FTZ R11, R0, R159 ;  /* 0x0000009f000b7220 */ /* 0x000fe20000410000 */
[----:B------:R-:W-:Y:S01]  /*b6c0*/  FMUL.FTZ R17, R2, R153 ;  /* 0x0000009902117220 */ /* 0x000fe20000410000 */
[C---:B------:R-:W-:Y:S01]  /*b6d0*/  FMUL.FTZ R18, R0.reuse, R154 ;  /* 0x0000009a00127220 */ /* 0x040fe20000410000 */
[C---:B------:R-:W-:Y:S01]  /*b6e0*/  FMUL.FTZ R19, R0.reuse, R155 ;  /* 0x0000009b00137220 */ /* 0x040fe20000410000 */
[C---:B------:R-:W-:Y:S01]  /*b6f0*/  HMMA.16816.F32.BF16 R4, R168.reuse, R172, R4 ;  /* 0x000000aca804723c */ /* 0x040fe20000041804 */
[----:B------:R-:W-:Y:S02]  /*b700*/  MUFU.EX2 R252, R252 ;  /* 0x000000fc00fc7308 */ /* 0x000fe40000000800 */
[----:B------:R-:W3:Y:S02]  /*b710*/  LDSM.16.MT88.4 R156, [R228+0x12000] ;  /* 0x01200000e49c783b */ /* 0x000ee40000004200 */
[C---:B------:R-:W-:Y:S01]  /*b720*/  FMUL.FTZ R38, R0.reuse, R38 ;  /* 0x0000002600267220 */ /* 0x040fe20000410000 */
[C---:B------:R-:W-:Y:S05]  /*b730*/  HMMA.16816.F32.BF16 R8, R168.reuse, R174, R8 ;  /* 0x000000aea808723c */ /* 0x040fea0000041808 */
[----:B------:R-:W-:Y:S01]  /*b740*/  MUFU.EX2 R204, R204 ;  /* 0x000000cc00cc7308 */ /* 0x000fe20000000800 */
[C---:B------:R-:W-:Y:S01]  /*b750*/  FMUL.FTZ R39, R0.reuse, R39 ;  /* 0x0000002700277220 */ /* 0x040fe20000410000 */
[C---:B------:R-:W-:Y:S01]  /*b760*/  FMUL.FTZ R42, R0.reuse, R42 ;  /* 0x0000002a002a7220 */ /* 0x040fe20000410000 */
[----:B------:R-:W-:Y:S01]  /*b770*/  FMUL.FTZ R43, R0, R43 ;  /* 0x0000002b002b7220 */ /* 0x000fe20000410000 */
[----:B------:R-:W4:Y:S02]  /*b780*/  LDSM.16.MT88.4 R172, [R226+0x12000] ;  /* 0x01200000e2ac783b */ /* 0x000f240000004200 */
[C---:B------:R-:W-:Y:S02]  /*b790*/  FMUL.FTZ R44, R2.reuse, R44 ;  /* 0x0000002c022c7220 */ /* 0x040fe40000410000 */
[C---:B------:R-:W-:Y:S02]  /*b7a0*/  HMMA.16816.F32.BF16 R36, R168.reuse, R176, R36 ;  /* 0x000000b0a824723c */ /* 0x040fe40000041824 */
[----:B------:R-:W5:Y:S01]  /*b7b0*/  MUFU.EX2 R205, R205 ;  /* 0x000000cd00cd7308 */ /* 0x000f620000000800 */
[----:B------:R-:W-:Y:S01]  /*b7c0*/  FMUL.FTZ R45, R2, R45 ;  /* 0x0000002d022d7220 */ /* 0x000fe20000410000 */
[C---:B------:R-:W-:Y:S01]  /*b7d0*/  FMUL.FTZ R46, R0.reuse, R46 ;  /* 0x0000002e002e7220 */ /* 0x040fe20000410000 */
[----:B------:R-:W-:Y:S01]  /*b7e0*/  FMUL.FTZ R47, R0, R47 ;  /* 0x0000002f002f7220 */ /* 0x000fe20000410000 */
[C---:B------:R-:W-:Y:S01]  /*b7f0*/  HMMA.16816.F32.BF16 R40, R168.reuse, R178, R40 ;  /* 0x000000b2a828723c */ /* 0x040fe20000041828 */
[----:B------:R-:W2:Y:S05]  /*b800*/  LDSM.16.MT88.4 R176, [R225+0x12000] ;  /* 0x01200000e1b0783b */ /* 0x000eaa0000004200 */
[----:B------:R-:W-:Y:S01]  /*b810*/  MUFU.EX2 R206, R206 ;  /* 0x000000ce00ce7308 */ /* 0x000fe20000000800 */
[C---:B------:R-:W-:Y:S01]  /*b820*/  FMUL.FTZ R48, R2.reuse, R48 ;  /* 0x0000003002307220 */ /* 0x040fe20000410000 */
[C---:B------:R-:W-:Y:S03]  /*b830*/  HMMA.16816.F32.BF16 R44, R168.reuse, R180, R44 ;  /* 0x000000b4a82c723c */ /* 0x040fe6000004182c */
[----:B------:R-:W-:Y:S01]  /*b840*/  FMUL.FTZ R49, R2, R49 ;  /* 0x0000003102317220 */ /* 0x000fe20000410000 */
[C---:B------:R-:W-:Y:S01]  /*b850*/  FMUL.FTZ R50, R0.reuse, R50 ;  /* 0x0000003200327220 */ /* 0x040fe20000410000 */
[----:B------:R-:W-:Y:S01]  /*b860*/  FMUL.FTZ R51, R0, R51 ;  /* 0x0000003300337220 */ /* 0x000fe20000410000 */
[C---:B------:R-:W-:Y:S02]  /*b870*/  FMUL.FTZ R52, R2.reuse, R52 ;  /* 0x0000003402347220 */ /* 0x040fe40000410000 */
[----:B------:R-:W5:Y:S03]  /*b880*/  MUFU.EX2 R207, R207 ;  /* 0x000000cf00cf7308 */ /* 0x000f660000000800 */
[----:B------:R-:W-:Y:S01]  /*b890*/  FMUL.FTZ R53, R2, R53 ;  /* 0x0000003502357220 */ /* 0x000fe20000410000 */
[C---:B------:R-:W-:Y:S01]  /*b8a0*/  FMUL.FTZ R54, R0.reuse, R54 ;  /* 0x0000003600367220 */ /* 0x040fe20000410000 */
[----:B------:R-:W-:Y:S01]  /*b8b0*/  FMUL.FTZ R55, R0, R55 ;  /* 0x0000003700377220 */ /* 0x000fe20000410000 */
[C---:B------:R-:W-:Y:S01]  /*b8c0*/  HMMA.16816.F32.BF16 R48, R168.reuse, R182, R48 ;  /* 0x000000b6a830723c */ /* 0x040fe20000041830 */
[----:B------:R-:W-:Y:S02]  /*b8d0*/  LDSM.16.MT88.4 R180, [R225+0x12800] ;  /* 0x01280000e1b4783b */ /* 0x000fe40000004200 */
[C---:B------:R-:W-:Y:S01]  /*b8e0*/  FMUL.FTZ R56, R2.reuse, R56 ;  /* 0x0000003802387220 */ /* 0x040fe20000410000 */
[----:B------:R-:W-:Y:S01]  /*b8f0*/  FMUL.FTZ R57, R2, R57 ;  /* 0x0000003902397220 */ /* 0x000fe20000410000 */
[C---:B------:R-:W-:Y:S01]  /*b900*/  FMUL.FTZ R58, R0.reuse, R58 ;  /* 0x0000003a003a7220 */ /* 0x040fe20000410000 */
[C---:B-1----:R-:W-:Y:S01]  /*b910*/  HMMA.16816.F32.BF16 R52, R168.reuse, R160, R52 ;  /* 0x000000a0a834723c */ /* 0x042fe20000041834 */
[----:B------:R-:W-:Y:S04]  /*b920*/  MUFU.EX2 R202, R202 ;  /* 0x000000ca00ca7308 */ /* 0x000fe80000000800 */
[----:B------:R-:W-:Y:S01]  /*b930*/  FMUL.FTZ R59, R0, R59 ;  /* 0x0000003b003b7220 */ /* 0x000fe20000410000 */
[C---:B------:R-:W-:Y:S01]  /*b940*/  FMUL.FTZ R60, R2.reuse, R60 ;  /* 0x0000003c023c7220 */ /* 0x040fe20000410000 */
[----:B------:R-:W-:Y:S01]  /*b950*/  FMUL.FTZ R61, R2, R61 ;  /* 0x0000003d023d7220 */ /* 0x000fe20000410000 */
[C---:B------:R-:W-:Y:S03]  /*b960*/  FMUL.FTZ R62, R0.reuse, R62 ;  /* 0x0000003e003e7220 */ /* 0x040fe60000410000 */
[----:B------:R-:W1:Y:S01]  /*b970*/  MUFU.EX2 R203, R203 ;  /* 0x000000cb00cb7308 */ /* 0x000e620000000800 */
[----:B------:R-:W-:Y:S01]  /*b980*/  FMUL.FTZ R63, R0, R63 ;  /* 0x0000003f003f7220 */ /* 0x000fe20000410000 */
[C---:B------:R-:W-:Y:S01]  /*b990*/  HMMA.16816.F32.BF16 R56, R168.reuse, R162, R56 ;  /* 0x000000a2a838723c */ /* 0x040fe20000041838 */
[----:B------:R-:W5:Y:S02]  /*b9a0*/  LDSM.16.MT88.4 R160, [R224+0x12000] ;  /* 0x01200000e0a0783b */ /* 0x000f640000004200 */
[C---:B------:R-:W-:Y:S01]  /*b9b0*/  FMUL.FTZ R64, R2.reuse, R64 ;  /* 0x0000004002407220 */ /* 0x040fe20000410000 */
[----:B------:R-:W-:Y:S01]  /*b9c0*/  FMUL.FTZ R65, R2, R65 ;  /* 0x0000004102417220 */ /* 0x000fe20000410000 */
[C---:B------:R-:W-:Y:S01]  /*b9d0*/  FMUL.FTZ R66, R0.reuse, R66 ;  /* 0x0000004200427220 */ /* 0x040fe20000410000 */
[C---:B---3--:R-:W-:Y:S05]  /*b9e0*/  HMMA.16816.F32.BF16 R60, R168.reuse, R156, R60 ;  /* 0x0000009ca83c723c */ /* 0x048fea000004183c */
[----:B------:R-:W-:Y:S01]  /*b9f0*/  FMUL.FTZ R67, R0, R67 ;  /* 0x0000004300437220 */ /* 0x000fe20000410000 */
[C---:B------:R-:W-:Y:S01]  /*ba00*/  FMUL.FTZ R68, R2.reuse, R68 ;  /* 0x0000004402447220 */ /* 0x040fe20000410000 */
[----:B------:R-:W-:Y:S01]  /*ba10*/  FMUL.FTZ R69, R2, R69 ;  /* 0x0000004502457220 */ /* 0x000fe20000410000 */
[C---:B------:R-:W-:Y:S03]  /*ba20*/  FMUL.FTZ R70, R0.reuse, R70 ;  /* 0x0000004600467220 */ /* 0x040fe60000410000 */
[----:B------:R-:W-:Y:S01]  /*ba30*/  FMUL.FTZ R71, R0, R71 ;  /* 0x0000004700477220 */ /* 0x000fe20000410000 */
[C---:B------:R-:W-:Y:S01]  /*ba40*/  HMMA.16816.F32.BF16 R64, R168.reuse, R158, R64 ;  /* 0x0000009ea840723c */ /* 0x040fe20000041840 */
[----:B------:R-:W3:Y:S02]  /*ba50*/  LDSM.16.MT88.4 R156, [R228+0x14000] ;  /* 0x01400000e49c783b */ /* 0x000ee40000004200 */
[C---:B------:R-:W-:Y:S01]  /*ba60*/  FMUL.FTZ R72, R2.reuse, R72 ;  /* 0x0000004802487220 */ /* 0x040fe20000410000 */
[----:B------:R-:W-:Y:S01]  /*ba70*/  FMUL.FTZ R73, R2, R73 ;  /* 0x0000004902497220 */ /* 0x000fe20000410000 */
[C---:B------:R-:W-:Y:S01]  /*ba80*/  FMUL.FTZ R74, R0.reuse, R74 ;  /* 0x0000004a004a7220 */ /* 0x040fe20000410000 */
[C---:B----4-:R-:W-:Y:S05]  /*ba90*/  HMMA.16816.F32.BF16 R68, R168.reuse, R172, R68 ;  /* 0x000000aca844723c */ /* 0x050fea0000041844 */
[----:B------:R-:W-:Y:S01]  /*baa0*/  FMUL.FTZ R75, R0, R75 ;  /* 0x0000004b004b7220 */ /* 0x000fe20000410000 */
[C---:B------:R-:W-:Y:S01]  /*bab0*/  FMUL.FTZ R76, R2.reuse, R76 ;  /* 0x0000004c024c7220 */ /* 0x040fe20000410000 */
[----:B------:R-:W-:Y:S01]  /*bac0*/  FMUL.FTZ R77, R2, R77 ;  /* 0x0000004d024d7220 */ /* 0x000fe20000410000 */
[C---:B------:R-:W-:Y:S03]  /*bad0*/  FMUL.FTZ R78, R0.reuse, R78 ;  /* 0x0000004e004e7220 */ /* 0x040fe60000410000 */
[----:B------:R-:W-:Y:S01]  /*bae0*/  FMUL.FTZ R79, R0, R79 ;  /* 0x0000004f004f7220 */ /* 0x000fe20000410000 */
[C---:B------:R-:W-:Y:S01]  /*baf0*/  HMMA.16816.F32.BF16 R72, R168.reuse, R174, R72 ;  /* 0x000000aea848723c */ /* 0x040fe20000041848 */
[----:B------:R-:W4:Y:S02]  /*bb00*/  LDSM.16.MT88.4 R172, [R226+0x14000] ;  /* 0x01400000e2ac783b */ /* 0x000f240000004200 */
[C---:B------:R-:W-:Y:S01]  /*bb10*/  FMUL.FTZ R80, R2.reuse, R80 ;  /* 0x0000005002507220 */ /* 0x040fe20000410000 */
[----:B------:R-:W-:Y:S01]  /*bb20*/  FMUL.FTZ R81, R2, R81 ;  /* 0x0000005102517220 */ /* 0x000fe20000410000 */
[C---:B------:R-:W-:Y:S01]  /*bb30*/  FMUL.FTZ R82, R0.reuse, R82 ;  /* 0x0000005200527220 */ /* 0x040fe20000410000 */
[C---:B--2---:R-:W-:Y:S05]  /*bb40*/  HMMA.16816.F32.BF16 R76, R168.reuse, R176, R76 ;  /* 0x000000b0a84c723c */ /* 0x044fea000004184c */
[----:B------:R-:W-:Y:S01]  /*bb50*/  FMUL.FTZ R83, R0, R83 ;  /* 0x0000005300537220 */ /* 0x000fe20000410000 */
[C---:B------:R-:W-:Y:S01]  /*bb60*/  FMUL.FTZ R84, R2.reuse, R84 ;  /* 0x0000005402547220 */ /* 0x040fe20000410000 */
[----:B------:R-:W-:Y:S01]  /*bb70*/  FMUL.FTZ R85, R2, R85 ;  /* 0x0000005502557220 */ /* 0x000fe20000410000 */
[C---:B------:R-:W-:Y:S03]  /*bb80*/  FMUL.FTZ R86, R0.reuse, R86 ;  /* 0x0000005600567220 */ /* 0x040fe60000410000 */
[----:B------:R-:W-:Y:S01]  /*bb90*/  FMUL.FTZ R87, R0, R87 ;  /* 0x0000005700577220 */ /* 0x000fe20000410000 */
[C---:B------:R-:W-:Y:S01]  /*bba0*/  HMMA.16816.F32.BF16 R80, R168.reuse, R178, R80 ;  /* 0x000000b2a850723c */ /* 0x040fe20000041850 */
[----:B------:R-:W2:Y:S02]  /*bbb0*/  LDSM.16.MT88.4 R176, [R225+0x14000] ;  /* 0x01400000e1b0783b */ /* 0x000ea40000004200 */
[C---:B------:R-:W-:Y:S01]  /*bbc0*/  FMUL.FTZ R88, R2.reuse, R88 ;  /* 0x0000005802587220 */ /* 0x040fe20000410000 */
[----:B------:R-:W-:Y:S01]  /*bbd0*/  FMUL.FTZ R89, R2, R89 ;  /* 0x0000005902597220 */ /* 0x000fe20000410000 */
[C---:B------:R-:W-:Y:S01]  /*bbe0*/  FMUL.FTZ R90, R0.reuse, R90 ;  /* 0x0000005a005a7220 */ /* 0x040fe20000410000 */
[C---:B-----5:R-:W-:Y:S05]  /*bbf0*/  HMMA.16816.F32.BF16 R84, R168.reuse, R160, R84 ;  /* 0x000000a0a854723c */ /* 0x060fea0000041854 */
[----:B------:R-:W-:Y:S01]  /*bc00*/  FMUL.FTZ R91, R0, R91 ;  /* 0x0000005b005b7220 */ /* 0x000fe20000410000 */
[C---:B------:R-:W-:Y:S01]  /*bc10*/  FMUL.FTZ R92, R2.reuse, R92 ;  /* 0x0000005c025c7220 */ /* 0x040fe20000410000 */
[----:B------:R-:W-:Y:S01]  /*bc20*/  FMUL.FTZ R93, R2, R93 ;  /* 0x0000005d025d7220 */ /* 0x000fe20000410000 */
[C---:B------:R-:W-:Y:S03]  /*bc30*/  FMUL.FTZ R94, R0.reuse, R94 ;  /* 0x0000005e005e7220 */ /* 0x040fe60000410000 */
        /* <DEDUP_REMOVED lines=49> */
[C---:B---3--:R-:W-:Y:S05]  /*bf50*/  HMMA.16816.F32.BF16 R124, R168.reuse, R156, R124 ;  /* 0x0000009ca87c723c */ /* 0x048fea000004187c */
[----:B------:R-:W-:Y:S01]  /*bf60*/  FMUL.FTZ R131, R0, R131 ;  /* 0x0000008300837220 */ /* 0x000fe20000410000 */
[----:B------:R-:W-:Y:S01]  /*bf70*/  LOP3.LUT R176, R189, UR25, R186, 0x96, !PT ;  /* 0x00000019bdb07c12 */ /* 0x000fe2000f8e96ba */
[C---:B------:R-:W-:Y:S01]  /*bf80*/  FMUL.FTZ R16, R2.reuse, R152 ;  /* 0x0000009802107220 */ /* 0x040fe20000410000 */
[----:B------:R-:W-:Y:S03]  /*bf90*/  FMUL.FTZ R132, R2, R132 ;  /* 0x0000008402847220 */ /* 0x000fe60000410000 */
[----:B------:R-:W-:Y:S01]  /*bfa0*/  IMAD.WIDE.U32 R176, R176, -0x2daee0ad, RZ ;  /* 0xd2511f53b0b07825 */ /* 0x000fe200078e00ff */
[C---:B------:R-:W-:Y:S03]  /*bfb0*/  HMMA.16816.F32.BF16 R128, R168.reuse, R158, R128 ;  /* 0x0000009ea880723c */ /* 0x040fe60000041880 */
[----:B------:R-:W-:Y:S01]  /*bfc0*/  FMUL.FTZ R133, R2, R133 ;  /* 0x0000008502857220 */ /* 0x000fe20000410000 */
[--C-:B------:R-:W-:Y:S01]  /*bfd0*/  SHF.R.U32.HI R156, RZ, 0x18, R176.reuse ;  /* 0x00000018ff9c7819 */ /* 0x100fe200000116b0 */
[C---:B------:R-:W-:Y:S01]  /*bfe0*/  FMUL.FTZ R134, R0.reuse, R134 ;  /* 0x0000008600867220 */ /* 0x040fe20000410000 */
[C---:B----4-:R-:W-:Y:S05]  /*bff0*/  HMMA.16816.F32.BF16 R16, R168.reuse, R172, R16 ;  /* 0x000000aca810723c */ /* 0x050fea0000041810 */
[----:B------:R-:W-:Y:S01]  /*c000*/  SHF.R.U32.HI R158, RZ, 0x10, R176 ;  /* 0x00000010ff9e7819 */ /* 0x000fe200000116b0 */
[----:B------:R-:W-:Y:S01]  /*c010*/  FMUL.FTZ R135, R0, R135 ;  /* 0x0000008700877220 */ /* 0x000fe20000410000 */
[----:B------:R-:W-:Y:S01]  /*c020*/  LOP3.LUT R157, R176, 0xffff, RZ, 0xc0, !PT ;  /* 0x0000ffffb09d7812 */ /* 0x000fe200078ec0ff */
[----:B------:R-:W-:Y:S03]  /*c030*/  FMUL.FTZ R136, R2, R136 ;  /* 0x0000008802887220 */ /* 0x000fe60000410000 */
[----:B------:R-:W-:Y:S01]  /*c040*/  LOP3.LUT R152, R158, 0xff, RZ, 0xc0, !PT ;  /* 0x000000ff9e987812 */ /* 0x000fe200078ec0ff */
[----:B------:R-:W-:Y:S01]  /*c050*/  FMUL.FTZ R137, R2, R137 ;  /* 0x0000008902897220 */ /* 0x000fe20000410000 */
[C---:B------:R-:W-:Y:S03]  /*c060*/  HMMA.16816.F32.BF16 R132, R168.reuse, R174, R132 ;  /* 0x000000aea884723c */ /* 0x040fe60000041884 */
[----:B------:R-:W-:Y:S01]  /*c070*/  LOP3.LUT R177, R177, UR26, R184, 0x96, !PT ;  /* 0x0000001ab1b17c12 */ /* 0x000fe2000f8e96b8 */
[----:B------:R-:W-:Y:S01]  /*c080*/  FMUL.FTZ R138, R0, R138 ;  /* 0x0000008a008a7220 */ /* 0x000fe20000410000 */
[----:B------:R-:W-:Y:S01]  /*c090*/  PRMT R172, R152, 0x5410, R156 ;  /* 0x0000541098ac7816 */ /* 0x000fe2000000009c */
[----:B------:R-:W-:Y:S01]  /*c0a0*/  FMUL.FTZ R139, R0, R139 ;  /* 0x0000008b008b7220 */ /* 0x000fe20000410000 */
[----:B------:R-:W3:Y:S01]  /*c0b0*/  LDSM.16.MT88.4 R152, [R224+0x16000] ;  /* 0x01600000e098783b */ /* 0x000ee20000004200 */
[C---:B------:R-:W-:Y:S03]  /*c0c0*/  LOP3.LUT R156, R177.reuse, 0xffff, RZ, 0xc0, !PT ;  /* 0x0000ffffb19c7812 */ /* 0x040fe600078ec0ff */
[----:B------:R-:W-:Y:S01]  /*c0d0*/  SHF.R.U32.HI R157, RZ, 0x8, R157 ;  /* 0x00000008ff9d7819 */ /* 0x000fe2000001169d */
[----:B------:R-:W-:Y:S01]  /*c0e0*/  FMUL.FTZ R13, R2, R149 ;  /* 0x00000095020d7220 */ /* 0x000fe20000410000 */
[C---:B--2---:R-:W-:Y:S02]  /*c0f0*/  HMMA.16816.F32.BF16 R136, R168.reuse, R160, R136 ;  /* 0x000000a0a888723c */ /* 0x044fe40000041888 */
[----:B------:R-:W-:Y:S01]  /*c100*/  LDSM.16.MT88.4 R184, [R224+0x12800] ;  /* 0x01280000e0b8783b */ /* 0x000fe20000004200 */
[----:B------:R-:W-:Y:S01]  /*c110*/  SHF.R.U32.HI R156, RZ, 0x8, R156 ;  /* 0x00000008ff9c7819 */ /* 0x000fe2000001169c */
[----:B------:R-:W-:Y:S01]  /*c120*/  FMUL.FTZ R14, R0, R150 ;  /* 0x00000096000e7220 */ /* 0x000fe20000410000 */
[----:B------:R-:W-:Y:S01]  /*c130*/  LOP3.LUT R165, R176, 0xff, RZ, 0xc0, !PT ;  /* 0x000000ffb0a57812 */ /* 0x000fe200078ec0ff */
[----:B------:R-:W-:Y:S01]  /*c140*/  FMUL.FTZ R15, R0, R151 ;  /* 0x00000097000f7220 */ /* 0x000fe20000410000 */
[----:B------:R-:W-:Y:S01]  /*c150*/  LOP3.LUT R12, R177, 0xff, RZ, 0xc0, !PT ;  /* 0x000000ffb10c7812 */ /* 0x000fe200078ec0ff */
[C---:B------:R-:W-:Y:S03]  /*c160*/  FMUL.FTZ R140, R2.reuse, R140 ;  /* 0x0000008c028c7220 */ /* 0x040fe60000410000 */
[----:B------:R-:W-:Y:S01]  /*c170*/  PRMT R165, R165, 0x5410, R157 ;  /* 0x00005410a5a57816 */ /* 0x000fe2000000009d */
[----:B------:R-:W-:Y:S01]  /*c180*/  FMUL.FTZ R141, R2, R141 ;  /* 0x0000008d028d7220 */ /* 0x000fe20000410000 */
[----:B------:R-:W-:Y:S01]  /*c190*/  PRMT R12, R12, 0x5410, R156 ;  /* 0x000054100c0c7816 */ /* 0x000fe2000000009c */
[C---:B------:R-:W-:Y:S01]  /*c1a0*/  FMUL.FTZ R142, R0.reuse, R142 ;  /* 0x0000008e008e7220 */ /* 0x040fe20000410000 */
[----:B------:R-:W2:Y:S01]  /*c1b0*/  LDSM.16.MT88.4 R156, [R228+0x10800] ;  /* 0x01080000e49c783b */ /* 0x000ea20000004200 */
[--C-:B------:R-:W-:Y:S01]  /*c1c0*/  HSET2.LE.AND R161, R172, R243.reuse, PT ;  /* 0x000000f3aca17233 */ /* 0x100fe20003803000 */
[----:B------:R-:W-:Y:S01]  /*c1d0*/  FMUL.FTZ R143, R0, R143 ;  /* 0x0000008f008f7220 */ /* 0x000fe20000410000 */
[--C-:B------:R-:W-:Y:S01]  /*c1e0*/  HSET2.LE.AND R160, R12, R243.reuse, PT ;  /* 0x000000f30ca07233 */ /* 0x100fe20003803000 */
[C---:B------:R-:W-:Y:S01]  /*c1f0*/  FMUL.FTZ R12, R2.reuse, R148 ;  /* 0x00000094020c7220 */ /* 0x040fe20000410000 */
[--C-:B------:R-:W-:Y:S01]  /*c200*/  SHF.R.U32.HI R176, RZ, 0x10, R177.reuse ;  /* 0x00000010ffb07819 */ /* 0x100fe200000116b1 */
[C---:B------:R-:W-:Y:S01]  /*c210*/  FMUL.FTZ R144, R2.reuse, R144 ;  /* 0x0000009002907220 */ /* 0x040fe20000410000 */
[----:B------:R-:W-:Y:S01]  /*c220*/  F2FP.BF16.F32.PACK_AB R151, R205, R204 ;  /* 0x000000cccd97723e */ /* 0x000fe200000010ff */
[----:B------:R-:W4:Y:S01]  /*c230*/  LDSM.16.MT88.4 R172, [R226+0x10800] ;  /* 0x01080000e2ac783b */ /* 0x000f220000004200 */
[----:B------:R-:W-:Y:S01]  /*c240*/  F2FP.BF16.F32.PACK_AB R148, R207, R206 ;  /* 0x000000cecf94723e */ /* 0x000fe200000010ff */
[----:B------:R-:W-:Y:S01]  /*c250*/  FMUL.FTZ R145, R2, R145 ;  /* 0x0000009102917220 */ /* 0x000fe20000410000 */
[C---:B------:R-:W-:Y:S03]  /*c260*/  HMMA.16816.F32.BF16 R12, R168.reuse, R162, R12 ;  /* 0x000000a2a80c723c */ /* 0x040fe6000004180c */
[----:B------:R-:W-:Y:S01]  /*c270*/  SHF.R.U32.HI R177, RZ, 0x18, R177 ;  /* 0x00000018ffb17819 */ /* 0x000fe200000116b1 */
[----:B------:R-:W-:Y:S01]  /*c280*/  FMUL.FTZ R146, R0, R146 ;  /* 0x0000009200927220 */ /* 0x000fe20000410000 */
[----:B------:R-:W-:Y:S01]  /*c290*/  LOP3.LUT R176, R176, 0xff, RZ, 0xc0, !PT ;  /* 0x000000ffb0b07812 */ /* 0x000fe200078ec0ff */
[----:B------:R-:W-:Y:S01]  /*c2a0*/  FMUL.FTZ R147, R0, R147 ;  /* 0x0000009300937220 */ /* 0x000fe20000410000 */
[----:B------:R-:W-:Y:S01]  /*c2b0*/  LOP3.LUT R151, R161, R151, RZ, 0xc0, !PT ;  /* 0x00000097a1977212 */ /* 0x000fe200078ec0ff */
[C---:B---3--:R-:W-:Y:S03]  /*c2c0*/  HMMA.16816.F32.BF16 R140, R168.reuse, R152, R140 ;  /* 0x00000098a88c723c */ /* 0x048fe6000004188c */
[----:B------:R-:W-:Y:S01]  /*c2d0*/  LOP3.LUT R148, R160, R148, RZ, 0xc0, !PT ;  /* 0x00000094a0947212 */ /* 0x000fe200078ec0ff */
[----:B------:R-:W-:Y:S01]  /*c2e0*/  FFMA.FTZ R198, R2, R247, R198 ;  /* 0x000000f702c67223 */ /* 0x000fe200000100c6 */
[----:B------:R-:W-:Y:S01]  /*c2f0*/  PRMT R149, R176, 0x5410, R177 ;  /* 0x00005410b0957816 */ /* 0x000fe200000000b1 */
[----:B------:R-:W-:Y:S01]  /*c300*/  HMMA.16816.F32.BF16 R144, R168, R154, R144 ;  /* 0x0000009aa890723c */ /* 0x000fe20000041890 */
[----:B------:R-:W3:Y:S04]  /*c310*/  LDSM.16.MT88.4 R160, [R225+0x10800] ;  /* 0x01080000e1a0783b */ /* 0x000ee80000004200 */
[--C-:B------:R-:W-:Y:S01]  /*c320*/  HSET2.LE.AND R165, R165, R243.reuse, PT ;  /* 0x000000f3a5a57233 */ /* 0x100fe20003803000 */
[----:B------:R-:W-:Y:S01]  /*c330*/  FFMA.FTZ R199, R0, R246, R199 ;  /* 0x000000f600c77223 */ /* 0x000fe200000100c7 */
[----:B-1----:R-:W-:Y:S01]  /*c340*/  F2FP.BF16.F32.PACK_AB R150, R203, R202 ;  /* 0x000000cacb96723e */ /* 0x002fe200000010ff */
[----:B------:R-:W-:Y:S01]  /*c350*/  FADD.FTZ R198, R196, R198 ;  /* 0x000000c6c4c67221 */ /* 0x000fe20000010000 */
[----:B------:R-:W1:Y:S02]  /*c360*/  LDSM.16.MT88.4 R176, [R224+0x10800] ;  /* 0x01080000e0b0783b */ /* 0x000e640000004200 */
[----:B------:R-:W-:Y:S01]  /*c370*/  LOP3.LUT R150, R165, R150, RZ, 0xc0, !PT ;  /* 0x00000096a5967212 */ /* 0x000fe200078ec0ff */
[----:B------:R-:W-:Y:S01]  /*c380*/  FADD.FTZ R199, R197, R199 ;  /* 0x000000c7c5c77221 */ /* 0x000fe20000010000 */
[--C-:B------:R-:W-:Y:S01]  /*c390*/  HSET2.LE.AND R149, R149, R243.reuse, PT ;  /* 0x000000f395957233 */ /* 0x100fe20003803000 */
[----:B------:R-:W-:Y:S01]  /*c3a0*/  FADD.FTZ R198, R192, R198 ;  /* 0x000000c6c0c67221 */ /* 0x000fe20000010000 */
[-C--:B------:R-:W-:Y:S01]  /*c3b0*/  F2FP.BF16.F32.PACK_AB R165, R252, R190.reuse ;  /* 0x000000befca5723e */ /* 0x080fe200000010ff */
[----:B------:R-:W-:Y:S01]  /*c3c0*/  FADD.FTZ R199, R194, R199 ;  /* 0x000000c7c2c77221 */ /* 0x000fe20000010000 */
[----:B------:R-:W5:Y:S01]  /*c3d0*/  LDSM.16.MT88.4 R152, [R228+0x12800] ;  /* 0x01280000e498783b */ /* 0x000f620000004200 */
[----:B------:R-:W-:Y:S01]  /*c3e0*/  MOV R0, R3 ;  /* 0x0000000300007202 */ /* 0x000fe20000000f00 */
[----:B------:R-:W-:Y:S01]  /*c3f0*/  FADD.FTZ R198, R193, R198 ;  /* 0x000000c6c1c67221 */ /* 0x000fe20000010000 */
[----:B------:R-:W-:Y:S01]  /*c400*/  LOP3.LUT R149, R149, R165, RZ, 0xc0, !PT ;  /* 0x000000a595957212 */ /* 0x000fe200078ec0ff */
[----:B------:R-:W-:Y:S01]  /*c410*/  FADD.FTZ R199, R195, R199 ;  /* 0x000000c7c3c77221 */ /* 0x000fe20000010000 */
[----:B------:R-:W-:Y:S01]  /*c420*/  MOV R165, R190 ;  /* 0x000000be00a57202 */ /* 0x000fe20000000f00 */
[----:B------:R-:W-:Y:S01]  /*c430*/  FADD.FTZ R198, R206, R198 ;  /* 0x000000c6cec67221 */ /* 0x000fe20000010000 */
[----:B------:R-:W-:Y:S01]  /*c440*/  MOV R2, R164 ;  /* 0x000000a400027202 */ /* 0x000fe20000000f00 */
[----:B------:R-:W5:Y:S02]  /*c450*/  LDSM.16.MT88.4 R168, [R226+0x12800] ;  /* 0x01280000e2a8783b */ /* 0x000f640000004200 */
[C---:B--2---:R-:W-:Y:S05]  /*c460*/  HMMA.16816.F32.BF16 R4, R148.reuse, R156, R4 ;  /* 0x0000009c9404723c */ /* 0x044fea0000041804 */
[----:B------:R-:W-:Y:S01]  /*c470*/  FADD.FTZ R198, R207, R198 ;  /* 0x000000c6cfc67221 */ /* 0x000fe20000010000 */
[C---:B------:R-:W-:Y:S01]  /*c480*/  HMMA.16816.F32.BF16 R8, R148.reuse, R158, R8 ;  /* 0x0000009e9408723c */ /* 0x040fe20000041808 */
[----:B------:R-:W2:Y:S04]  /*c490*/  LDSM.16.MT88.4 R156, [R228+0x14800] ;  /* 0x01480000e49c783b */ /* 0x000ea80000004200 */
[----:B------:R-:W-:Y:S01]  /*c4a0*/  FADD.FTZ R198, R202, R198 ;  /* 0x000000c6cac67221 */ /* 0x000fe20000010000 */
[C---:B----4-:R-:W-:Y:S03]  /*c4b0*/  HMMA.16816.F32.BF16 R36, R148.reuse, R172, R36 ;  /* 0x000000ac9424723c */ /* 0x050fe60000041824 */
[----:B------:R-:W4:Y:S02]  /*c4c0*/  LDSM.16.MT88.4 R188, [R226+0x14800] ;  /* 0x01480000e2bc783b */ /* 0x000f240000004200 */
[----:B------:R-:W-:Y:S01]  /*c4d0*/  FADD.FTZ R198, R203, R198 ;  /* 0x000000c6cbc67221 */ /* 0x000fe20000010000 */
[C---:B------:R-:W-:Y:S05]  /*c4e0*/  HMMA.16816.F32.BF16 R40, R148.reuse, R174, R40 ;  /* 0x000000ae9428723c */ /* 0x040fea0000041828 */
[----:B------:R-:W4:Y:S01]  /*c4f0*/  LDSM.16.MT88.4 R172, [R225+0x14800] ;  /* 0x01480000e1ac783b */ /* 0x000f220000004200 */
[C---:B---3--:R-:W-:Y:S06]  /*c500*/  HMMA.16816.F32.BF16 R44, R148.reuse, R160, R44 ;  /* 0x000000a0942c723c */ /* 0x048fec000004182c */
[C---:B------:R-:W-:Y:S01]  /*c510*/  HMMA.16816.F32.BF16 R48, R148.reuse, R162, R48 ;  /* 0x000000a29430723c */ /* 0x040fe20000041830 */
[----:B------:R-:W3:Y:S05]  /*c520*/  LDSM.16.MT88.4 R160, [R224+0x14800] ;  /* 0x01480000e0a0783b */ /* 0x000eea0000004200 */
[C---:B-1----:R-:W-:Y:S06]  /*c530*/  HMMA.16816.F32.BF16 R52, R148.reuse, R176, R52 ;  /* 0x000000b09434723c */ /* 0x042fec0000041834 */
[C---:B------:R-:W-:Y:S05]  /*c540*/  HMMA.16816.F32.BF16 R56, R148.reuse, R178, R56 ;  /* 0x000000b29438723c */ /* 0x040fea0000041838 */
[----:B------:R-:W-:Y:S01]  /*c550*/  MOV R177, R165 ;  /* 0x000000a500b17202 */ /* 0x000fe20000000f00 */
[C---:B-----5:R-:W-:Y:S06]  /*c560*/  HMMA.16816.F32.BF16 R60, R148.reuse, R152, R60 ;  /* 0x00000098943c723c */ /* 0x060fec000004183c */
[C---:B------:R-:W-:Y:S01]  /*c570*/  HMMA.16816.F32.BF16 R64, R148.reuse, R154, R64 ;  /* 0x0000009a9440723c */ /* 0x040fe20000041840 */
[----:B------:R-:W1:Y:S05]  /*c580*/  LDSM.16.MT88.4 R152, [R228+0x16800] ;  /* 0x01680000e498783b */ /* 0x000e6a0000004200 */
[C---:B------:R-:W-:Y:S06]  /*c590*/  HMMA.16816.F32.BF16 R68, R148.reuse, R168, R68 ;  /* 0x000000a89444723c */ /* 0x040fec0000041844 */
[C---:B------:R-:W-:Y:S06]  /*c5a0*/  HMMA.16816.F32.BF16 R72, R148.reuse, R170, R72 ;  /* 0x000000aa9448723c */ /* 0x040fec0000041848 */
[C---:B------:R-:W-:Y:S06]  /*c5b0*/  HMMA.16816.F32.BF16 R76, R148.reuse, R180, R76 ;  /* 0x000000b4944c723c */ /* 0x040fec000004184c */
[C---:B------:R-:W-:Y:S05]  /*c5c0*/  HMMA.16816.F32.BF16 R80, R148.reuse, R182, R80 ;  /* 0x000000b69450723c */ /* 0x040fea0000041850 */
[--C-:B------:R-:W-:Y:S01]  /*c5d0*/  FFMA.FTZ R180, R24, UR4, -R201.reuse ;  /* 0x0000000418b47c23 */ /* 0x100fe200080108c9 */
[C---:B------:R-:W-:Y:S05]  /*c5e0*/  HMMA.16816.F32.BF16 R84, R148.reuse, R184, R84 ;  /* 0x000000b89454723c */ /* 0x040fea0000041854 */
[--C-:B------:R-:W-:Y:S01]  /*c5f0*/  FFMA.FTZ R182, R26, UR4, -R200.reuse ;  /* 0x000000041ab67c23 */ /* 0x100fe200080108c8 */
[C---:B------:R-:W-:Y:S01]  /*c600*/  HMMA.16816.F32.BF16 R88, R148.reuse, R186, R88 ;  /* 0x000000ba9458723c */ /* 0x040fe20000041858 */
[----:B------:R-:W-:Y:S04]  /*c610*/  MUFU.EX2 R180, R180 ;  /* 0x000000b400b47308 */ /* 0x000fe80000000800 */
[----:B------:R-:W-:Y:S01]  /*c620*/  FFMA.FTZ R183, R27, UR4, -R200 ;  /* 0x000000041bb77c23 */ /* 0x000fe200080108c8 */
[C---:B--2---:R-:W-:Y:S05]  /*c630*/  HMMA.16816.F32.BF16 R92, R148.reuse, R156, R92 ;  /* 0x0000009c945c723c */ /* 0x044fea000004185c */
[----:B------:R-:W-:Y:S01]  /*c640*/  MUFU.EX2 R182, R182 ;  /* 0x000000b600b67308 */ /* 0x000fe20000000800 */
[--C-:B------:R-:W-:Y:S01]  /*c650*/  FFMA.FTZ R181, R25, UR4, -R201.reuse ;  /* 0x0000000419b57c23 */ /* 0x100fe200080108c9 */
[C---:B------:R-:W-:Y:S01]  /*c660*/  HMMA.16816.F32.BF16 R96, R148.reuse, R158, R96 ;  /* 0x0000009e9460723c */ /* 0x040fe20000041860 */
[----:B------:R-:W-:Y:S04]  /*c670*/  MOV R156, UR37 ;  /* 0x00000025009c7c02 */ /* 0x000fe80008000f00 */
[----:B------:R-:W-:Y:S01]  /*c680*/  LOP3.LUT R156, R251, UR31, R156, 0x96, !PT ;  /* 0x0000001ffb9c7c12 */ /* 0x000fe2000f8e969c */
[C---:B----4-:R-:W-:Y:S02]  /*c690*/  HMMA.16816.F32.BF16 R100, R148.reuse, R188, R100 ;  /* 0x000000bc9464723c */ /* 0x050fe40000041864 */
[----:B------:R-:W2:Y:S03]  /*c6a0*/  MUFU.EX2 R181, R181 ;  /* 0x000000b500b57308 */ /* 0x000ea60000000800 */
[----:B------:R-:W-:Y:S01]  /*c6b0*/  IMAD.WIDE.U32 R168, R156, -0x326172a9, RZ ;  /* 0xcd9e8d579ca87825 */ /* 0x000fe200078e00ff */
[C---:B------:R-:W-:Y:S01]  /*c6c0*/  HMMA.16816.F32.BF16 R104, R148.reuse, R190, R104 ;  /* 0x000000be9468723c */ /* 0x040fe20000041868 */
[----:B------:R-:W4:Y:S05]  /*c6d0*/  LDSM.16.MT88.4 R156, [R226+0x16800] ;  /* 0x01680000e29c783b */ /* 0x000f2a0000004200 */
[----:B------:R-:W5:Y:S01]  /*c6e0*/  MUFU.EX2 R183, R183 ;  /* 0x000000b700b77308 */ /* 0x000f620000000800 */
[----:B------:R-:W-:Y:S01]  /*c6f0*/  LOP3.LUT R165, R169, UR19, R248, 0x96, !PT ;  /* 0x00000013a9a57c12 */ /* 0x000fe2000f8e96f8 */
[C---:B------:R-:W-:Y:S03]  /*c700*/  HMMA.16816.F32.BF16 R108, R148.reuse, R172, R108 ;  /* 0x000000ac946c723c */ /* 0x040fe6000004186c */
[----:B------:R-:W-:Y:S03]  /*c710*/  LOP3.LUT R168, R167, UR17, R168, 0x96, !PT ;  /* 0x00000011a7a87c12 */ /* 0x000fe6000f8e96a8 */
[C---:B------:R-:W-:Y:S05]  /*c720*/  HMMA.16816.F32.BF16 R112, R148.reuse, R174, R112 ;  /* 0x000000ae9470723c */ /* 0x040fea0000041870 */
[----:B------:R-:W-:Y:S01]  /*c730*/  IMAD.WIDE.U32 R168, R168, -0x2daee0ad, RZ ;  /* 0xd2511f53a8a87825 */ /* 0x000fe200078e00ff */
[C---:B---3--:R-:W-:Y:S05]  /*c740*/  HMMA.16816.F32.BF16 R116, R148.reuse, R160, R116 ;  /* 0x000000a09474723c */ /* 0x048fea0000041874 */
[----:B------:R-:W-:Y:S01]  /*c750*/  IMAD.WIDE.U32 R188, R165, -0x2daee0ad, RZ ;  /* 0xd2511f53a5bc7825 */ /* 0x000fe200078e00ff */
[C---:B------:R-:W-:Y:S01]  /*c760*/  HMMA.16816.F32.BF16 R120, R148.reuse, R162, R120 ;  /* 0x000000a29478723c */ /* 0x040fe20000041878 */
[----:B------:R-:W3:Y:S04]  /*c770*/  LDSM.16.MT88.4 R160, [R225+0x16800] ;  /* 0x01680000e1a0783b */ /* 0x000ee80000004200 */
[----:B------:R-:W-:Y:S01]  /*c780*/  LOP3.LUT R188, R169, UR14, R188, 0x96, !PT ;  /* 0x0000000ea9bc7c12 */ /* 0x000fe2000f8e96bc */
[C---:B-1----:R-:W-:Y:S05]  /*c790*/  HMMA.16816.F32.BF16 R124, R148.reuse, R152, R124 ;  /* 0x00000098947c723c */ /* 0x042fea000004187c */
[----:B------:R-:W-:Y:S01]  /*c7a0*/  LOP3.LUT R24, R189, UR16, R244, 0x96, !PT ;  /* 0x00000010bd187c12 */ /* 0x000fe2000f8e96f4 */
[C---:B------:R-:W-:Y:S05]  /*c7b0*/  HMMA.16816.F32.BF16 R128, R148.reuse, R154, R128 ;  /* 0x0000009a9480723c */ /* 0x040fea0000041880 */
[----:B------:R-:W-:Y:S01]  /*c7c0*/  IMAD.WIDE.U32 R24, R24, -0x326172a9, RZ ;  /* 0xcd9e8d5718187825 */ /* 0x000fe200078e00ff */
[C---:B----4-:R-:W-:Y:S05]  /*c7d0*/  HMMA.16816.F32.BF16 R16, R148.reuse, R156, R16 ;  /* 0x0000009c9410723c */ /* 0x050fea0000041810 */
[----:B------:R-:W-:Y:S01]  /*c7e0*/  IMAD.WIDE.U32 R188, R188, -0x326172a9, RZ ;  /* 0xcd9e8d57bcbc7825 */ /* 0x000fe200078e00ff */
[C---:B------:R-:W-:Y:S05]  /*c7f0*/  HMMA.16816.F32.BF16 R132, R148.reuse, R158, R132 ;  /* 0x0000009e9484723c */ /* 0x040fea0000041884 */
[----:B------:R-:W-:Y:S01]  /*c800*/  LOP3.LUT R166, R25, UR15, R166, 0x96, !PT ;  /* 0x0000000f19a67c12 */ /* 0x000fe2000f8e96a6 */
[--C-:B------:R-:W-:Y:S01]  /*c810*/  FFMA.FTZ R184, R20, UR4, -R201.reuse ;  /* 0x0000000414b87c23 */ /* 0x100fe200080108c9 */
[----:B------:R-:W-:Y:S01]  /*c820*/  LOP3.LUT R190, R189, UR13, R24, 0x96, !PT ;  /* 0x0000000dbdbe7c12 */ /* 0x000fe2000f8e9618 */
[----:B------:R-:W-:Y:S03]  /*c830*/  FFMA.FTZ R185, R21, UR4, -R201 ;  /* 0x0000000415b97c23 */ /* 0x000fe600080108c9 */
[----:B------:R-:W-:Y:S01]  /*c840*/  IMAD.WIDE.U32 R166, R166, -0x2daee0ad, RZ ;  /* 0xd2511f53a6a67825 */ /* 0x000fe200078e00ff */
[----:B--2---:R-:W-:Y:S01]  /*c850*/  F2FP.BF16.F32.PACK_AB R172, R181, R180 ;  /* 0x000000b4b5ac723e */ /* 0x004fe200000010ff */
[----:B------:R-:W1:Y:S02]  /*c860*/  MUFU.EX2 R184, R184 ;  /* 0x000000b800b87308 */ /* 0x000e640000000800 */
[----:B------:R-:W-:Y:S01]  /*c870*/  FFMA.FTZ R187, R22, UR4, -R200 ;  /* 0x0000000416bb7c23 */ /* 0x000fe200080108c8 */
[----:B------:R-:W-:Y:S01]  /*c880*/  IMAD.WIDE.U32 R190, R190, -0x2daee0ad, RZ ;  /* 0xd2511f53bebe7825 */ /* 0x000fe200078e00ff */
[----:B------:R-:W-:Y:S01]  /*c890*/  LOP3.LUT R168, R167, UR12, R168, 0x96, !PT ;  /* 0x0000000ca7a87c12 */ /* 0x000fe2000f8e96a8 */
[C---:B---3--:R-:W-:Y:S03]  /*c8a0*/  HMMA.16816.F32.BF16 R136, R148.reuse, R160, R136 ;  /* 0x000000a09488723c */ /* 0x048fe60000041888 */
[----:B------:R-:W-:Y:S01]  /*c8b0*/  LOP3.LUT R24, R191, UR5, R166, 0x96, !PT ;  /* 0x00000005bf187c12 */ /* 0x000fe2000f8e96a6 */
[----:B------:R-:W-:Y:S04]  /*c8c0*/  IMAD.WIDE.U32 R178, R168, -0x326172a9, RZ ;  /* 0xcd9e8d57a8b27825 */ /* 0x000fe800078e00ff */
[----:B------:R-:W-:Y:S01]  /*c8d0*/  FFMA.FTZ R186, R23, UR4, -R200 ;  /* 0x0000000417ba7c23 */ /* 0x000fe200080108c8 */
[C---:B------:R-:W-:Y:S01]  /*c8e0*/  HMMA.16816.F32.BF16 R12, R148.reuse, R162, R12 ;  /* 0x000000a2940c723c */ /* 0x040fe2000004180c */
[----:B------:R-:W2:Y:S01]  /*c8f0*/  MUFU.EX2 R185, R185 ;  /* 0x000000b900b97308 */ /* 0x000ea20000000800 */
[----:B------:R-:W-:Y:S01]  /*c900*/  LDSM.16.MT88.4 R168, [R225+0x11000] ;  /* 0x01100000e1a8783b */ /* 0x000fe20000004200 */
[----:B------:R-:W-:Y:S01]  /*c910*/  IMAD.WIDE.U32 R152, R24, -0x326172a9, RZ ;  /* 0xcd9e8d5718987825 */ /* 0x000fe200078e00ff */
[----:B-----5:R-:W-:Y:S03]  /*c920*/  F2FP.BF16.F32.PACK_AB R167, R183, R182 ;  /* 0x000000b6b7a7723e */ /* 0x020fe600000010ff */
[----:B-1----:R-:W-:Y:S04]  /*c930*/  FADD.FTZ R198, R184, R198 ;  /* 0x000000c6b8c67221 */ /* 0x002fe80000010000 */
[----:B------:R-:W-:Y:S01]  /*c940*/  MUFU.EX2 R187, R187 ;  /* 0x000000bb00bb7308 */ /* 0x000fe20000000800 */
[----:B------:R-:W1:Y:S01]  /*c950*/  LDSM.16.MT88.4 R24, [R224+0x16800] ;  /* 0x01680000e018783b */ /* 0x000e620000004200 */
[C---:B------:R-:W-:Y:S02]  /*c960*/  LOP3.LUT R158, R152.reuse, 0xffff, RZ, 0xc0, !PT ;  /* 0x0000ffff989e7812 */ /* 0x040fe400078ec0ff */
[----:B------:R-:W-:Y:S02]  /*c970*/  SHF.R.U32.HI R157, RZ, 0x10, R152 ;  /* 0x00000010ff9d7819 */ /* 0x000fe40000011698 */
[----:B------:R-:W-:Y:S02]  /*c980*/  LOP3.LUT R156, R153, UR20, R178, 0x96, !PT ;  /* 0x00000014999c7c12 */ /* 0x000fe4000f8e96b2 */
[----:B------:R-:W-:Y:S02]  /*c990*/  LOP3.LUT R21, R152, 0xff, RZ, 0xc0, !PT ;  /* 0x000000ff98157812 */ /* 0x000fe400078ec0ff */
[----:B------:R-:W3:Y:S01]  /*c9a0*/  MUFU.EX2 R186, R186 ;  /* 0x000000ba00ba7308 */ /* 0x000ee20000000800 */
[----:B------:R-:W-:Y:S01]  /*c9b0*/  SHF.R.U32.HI R20, RZ, 0x18, R152 ;  /* 0x00000018ff147819 */ /* 0x000fe20000011698 */
[----:B--2---:R-:W-:Y:S01]  /*c9c0*/  FADD.FTZ R198, R185, R198 ;  /* 0x000000c6b9c67221 */ /* 0x004fe20000010000 */
[----:B------:R-:W2:Y:S01]  /*c9d0*/  LDSM.16.MT88.4 R152, [R228+0x11000] ;  /* 0x01100000e498783b */ /* 0x000ea20000004200 */
[----:B------:R-:W-:Y:S02]  /*c9e0*/  SHF.R.U32.HI R22, RZ, 0x8, R158 ;  /* 0x00000008ff167819 */ /* 0x000fe4000001169e */
[----:B------:R-:W-:Y:S01]  /*c9f0*/  LOP3.LUT R23, R157, 0xff, RZ, 0xc0, !PT ;  /* 0x000000ff9d177812 */ /* 0x000fe200078ec0ff */
[----:B------:R-:W-:Y:S01]  /*ca00*/  FADD.FTZ R198, R180, R198 ;  /* 0x000000c6b4c67221 */ /* 0x000fe20000010000 */
[C---:B------:R-:W-:Y:S02]  /*ca10*/  LOP3.LUT R166, R156.reuse, 0xffff, RZ, 0xc0, !PT ;  /* 0x0000ffff9ca67812 */ /* 0x040fe400078ec0ff */
[----:B------:R-:W-:Y:S01]  /*ca20*/  SHF.R.U32.HI R160, RZ, 0x10, R156 ;  /* 0x00000010ffa07819 */ /* 0x000fe2000001169c */
[----:B------:R-:W-:Y:S01]  /*ca30*/  FADD.FTZ R198, R181, R198 ;  /* 0x000000c6b5c67221 */ /* 0x000fe20000010000 */
[----:B------:R-:W-:Y:S02]  /*ca40*/  LOP3.LUT R165, R156, 0xff, RZ, 0xc0, !PT ;  /* 0x000000ff9ca57812 */ /* 0x000fe400078ec0ff */
[----:B------:R-:W-:Y:S02]  /*ca50*/  SHF.R.U32.HI R161, RZ, 0x18, R156 ;  /* 0x00000018ffa17819 */ /* 0x000fe4000001169c */
[----:B------:R-:W4:Y:S01]  /*ca60*/  LDSM.16.MT88.4 R156, [R226+0x11000] ;  /* 0x01100000e29c783b */ /* 0x000f220000004200 */
[----:B------:R-:W-:Y:S02]  /*ca70*/  LOP3.LUT R160, R160, 0xff, RZ, 0xc0, !PT ;  /* 0x000000ffa0a07812 */ /* 0x000fe400078ec0ff */
[----:B------:R-:W-:Y:S02]  /*ca80*/  SHF.R.U32.HI R166, RZ, 0x8, R166 ;  /* 0x00000008ffa67819 */ /* 0x000fe400000116a6 */
[----:B------:R-:W-:Y:S02]  /*ca90*/  PRMT R22, R21, 0x5410, R22 ;  /* 0x0000541015167816 */ /* 0x000fe40000000016 */
[----:B------:R-:W-:Y:S02]  /*caa0*/  PRMT R23, R23, 0x5410, R20 ;  /* 0x0000541017177816 */ /* 0x000fe40000000014 */
[----:B------:R-:W-:Y:S02]  /*cab0*/  PRMT R21, R160, 0x5410, R161 ;  /* 0x00005410a0157816 */ /* 0x000fe400000000a1 */
[----:B------:R-:W-:Y:S01]  /*cac0*/  PRMT R20, R165, 0x5410, R166 ;  /* 0x00005410a5147816 */ /* 0x000fe200000000a6 */
[----:B------:R-:W5:Y:S01]  /*cad0*/  LDSM.16.MT88.4 R160, [R224+0x11000] ;  /* 0x01100000e0a0783b */ /* 0x000f620000004200 */
[--C-:B------:R-:W-:Y:S02]  /*cae0*/  HSET2.LE.AND R22, R22, R243.reuse, PT ;  /* 0x000000f316167233 */ /* 0x100fe40003803000 */
[--C-:B------:R-:W-:Y:S01]  /*caf0*/  HSET2.LE.AND R23, R23, R243.reuse, PT ;  /* 0x000000f317177233 */ /* 0x100fe20003803000 */
[C---:B-1----:R-:W-:Y:S03]  /*cb00*/  HMMA.16816.F32.BF16 R140, R148.reuse, R24, R140 ;  /* 0x00000018948c723c */ /* 0x042fe6000004188c */
[--C-:B------:R-:W-:Y:S02]  /*cb10*/  HSET2.LE.AND R20, R20, R243.reuse, PT ;  /* 0x000000f314147233 */ /* 0x100fe40003803000 */
[--C-:B------:R-:W-:Y:S01]  /*cb20*/  HSET2.LE.AND R21, R21, R243.reuse, PT ;  /* 0x000000f315157233 */ /* 0x100fe20003803000 */
[----:B------:R-:W-:Y:S01]  /*cb30*/  HMMA.16816.F32.BF16 R144, R148, R26, R144 ;  /* 0x0000001a9490723c */ /* 0x000fe20000041890 */
[----:B------:R-:W-:Y:S04]  /*cb40*/  LDSM.16.MT88.4 R24, [R226+0x13000] ;  /* 0x01300000e218783b */ /* 0x000fe80000004200 */
[----:B------:R-:W-:Y:S02]  /*cb50*/  F2FP.BF16.F32.PACK_AB R166, R185, R184 ;  /* 0x000000b8b9a6723e */ /* 0x000fe400000010ff */
[----:B---3--:R-:W-:Y:S02]  /*cb60*/  F2FP.BF16.F32.PACK_AB R165, R186, R187 ;  /* 0x000000bbbaa5723e */ /* 0x008fe400000010ff */
[----:B------:R-:W-:Y:S02]  /*cb70*/  LDSM.16.MT88.4 R148, [R225+0x13000] ;  /* 0x01300000e194783b */ /* 0x000fe40000004200 */
[----:B------:R-:W-:Y:S02]  /*cb80*/  LOP3.LUT R22, R22, R172, RZ, 0xc0, !PT ;  /* 0x000000ac16167212 */ /* 0x000fe400078ec0ff */
[----:B------:R-:W-:Y:S02]  /*cb90*/  LOP3.LUT R23, R23, R167, RZ, 0xc0, !PT ;  /* 0x000000a717177212 */ /* 0x000fe400078ec0ff */
[----:B------:R-:W-:Y:S02]  /*cba0*/  LOP3.LUT R20, R20, R166, RZ, 0xc0, !PT ;  /* 0x000000a614147212 */ /* 0x000fe400078ec0ff */
[----:B------:R-:W-:Y:S01]  /*cbb0*/  LOP3.LUT R21, R21, R165, RZ, 0xc0, !PT ;  /* 0x000000a515157212 */ /* 0x000fe200078ec0ff */
[----:B------:R-:W1:Y:S01]  /*cbc0*/  LDSM.16.MT88.4 R172, [R228+0x13000] ;  /* 0x01300000e4ac783b */ /* 0x000e620000004200 */
[----:B------:R-:W-:Y:S02]  /*cbd0*/  MOV R166, R178 ;  /* 0x000000b200a67202 */ /* 0x000fe40000000f00 */
[----:B------:R-:W-:Y:S02]  /*cbe0*/  MOV R167, R179 ;  /* 0x000000b300a77202 */ /* 0x000fe40000000f00 */
[----:B------:R-:W-:Y:S01]  /*cbf0*/  MOV R165, R177 ;  /* 0x000000b100a57202 */ /* 0x000fe20000000f00 */
[C---:B--2---:R-:W-:Y:S02]  /*cc00*/  HMMA.16816.F32.BF16 R4, R20.reuse, R152, R4 ;  /* 0x000000981404723c */ /* 0x044fe40000041804 */
[----:B------:R-:W-:Y:S04]  /*cc10*/  LDSM.16.MT88.4 R176, [R226+0x15000] ;  /* 0x01500000e2b0783b */ /* 0x000fe80000004200 */
[C---:B------:R-:W-:Y:S04]  /*cc20*/  HMMA.16816.F32.BF16 R8, R20.reuse, R154, R8 ;  /* 0x0000009a1408723c */ /* 0x040fe80000041808 */
[----:B------:R-:W2:Y:S02]  /*cc30*/  LDSM.16.MT88.4 R152, [R224+0x13000] ;  /* 0x01300000e098783b */ /* 0x000ea40000004200 */
[C---:B----4-:R-:W-:Y:S06]  /*cc40*/  HMMA.16816.F32.BF16 R36, R20.reuse, R156, R36 ;  /* 0x0000009c1424723c */ /* 0x050fec0000041824 */
[C---:B------:R-:W-:Y:S01]  /*cc50*/  HMMA.16816.F32.BF16 R40, R20.reuse, R158, R40 ;  /* 0x0000009e1428723c */ /* 0x040fe20000041828 */
[----:B------:R-:W3:Y:S05]  /*cc60*/  LDSM.16.MT88.4 R156, [R228+0x15000] ;  /* 0x01500000e49c783b */ /* 0x000eea0000004200 */
[C---:B------:R-:W-:Y:S06]  /*cc70*/  HMMA.16816.F32.BF16 R44, R20.reuse, R168, R44 ;  /* 0x000000a8142c723c */ /* 0x040fec000004182c */
[C---:B------:R-:W-:Y:S01]  /*cc80*/  HMMA.16816.F32.BF16 R48, R20.reuse, R170, R48 ;  /* 0x000000aa1430723c */ /* 0x040fe20000041830 */
[----:B------:R-:W4:Y:S05]  /*cc90*/  LDSM.16.MT88.4 R168, [R225+0x15000] ;  /* 0x01500000e1a8783b */ /* 0x000f2a0000004200 */
[C---:B-----5:R-:W-:Y:S06]  /*cca0*/  HMMA.16816.F32.BF16 R52, R20.reuse, R160, R52 ;  /* 0x000000a01434723c */ /* 0x060fec0000041834 */
[C---:B------:R-:W-:Y:S01]  /*ccb0*/  HMMA.16816.F32.BF16 R56, R20.reuse, R162, R56 ;  /* 0x000000a21438723c */ /* 0x040fe20000041838 */
[----:B------:R-:W5:Y:S05]  /*ccc0*/  LDSM.16.MT88.4 R160, [R224+0x15000] ;  /* 0x01500000e0a0783b */ /* 0x000f6a0000004200 */
[C---:B-1----:R-:W-:Y:S06]  /*ccd0*/  HMMA.16816.F32.BF16 R60, R20.reuse, R172, R60 ;  /* 0x000000ac143c723c */ /* 0x042fec000004183c */
[C---:B------:R-:W-:Y:S05]  /*cce0*/  HMMA.16816.F32.BF16 R64, R20.reuse, R174, R64 ;  /* 0x000000ae1440723c */ /* 0x040fea0000041840 */
[--C-:B------:R-:W-:Y:S01]  /*ccf0*/  FFMA.FTZ R172, R31, UR4, -R200.reuse ;  /* 0x000000041fac7c23 */ /* 0x100fe200080108c8 */
[C---:B------:R-:W-:Y:S05]  /*cd00*/  HMMA.16816.F32.BF16 R68, R20.reuse, R24, R68 ;  /* 0x000000181444723c */ /* 0x040fea0000041844 */
[----:B------:R-:W-:Y:S01]  /*cd10*/  MOV R173, R165 ;  /* 0x000000a500ad7202 */ /* 0x000fe20000000f00 */
[C---:B------:R-:W-:Y:S01]  /*cd20*/  HMMA.16816.F32.BF16 R72, R20.reuse, R26, R72 ;  /* 0x0000001a1448723c */ /* 0x040fe20000041848 */
[----:B------:R-:W1:Y:S01]  /*cd30*/  LDSM.16.MT88.4 R24, [R228+0x17000] ;  /* 0x01700000e418783b */ /* 0x000e620000004200 */
[----:B------:R-:W-:Y:S03]  /*cd40*/  MUFU.EX2 R172, R172 ;  /* 0x000000ac00ac7308 */ /* 0x000fe60000000800 */
[--C-:B------:R-:W-:Y:S01]  /*cd50*/  FFMA.FTZ R165, R28, UR4, -R201.reuse ;  /* 0x000000041ca57c23 */ /* 0x100fe200080108c9 */
[C---:B------:R-:W-:Y:S05]  /*cd60*/  HMMA.16816.F32.BF16 R76, R20.reuse, R148, R76 ;  /* 0x00000094144c723c */ /* 0x040fea000004184c */
[----:B------:R-:W-:Y:S01]  /*cd70*/  MOV R174, R166 ;  /* 0x000000a600ae7202 */ /* 0x000fe20000000f00 */
[C---:B------:R-:W-:Y:S01]  /*cd80*/  HMMA.16816.F32.BF16 R80, R20.reuse, R150, R80 ;  /* 0x000000961450723c */ /* 0x040fe20000041850 */
[----:B------:R-:W1:Y:S01]  /*cd90*/  LDSM.16.MT88.4 R148, [R226+0x17000] ;  /* 0x01700000e294783b */ /* 0x000e620000004200 */
[----:B------:R-:W-:Y:S03]  /*cda0*/  MUFU.EX2 R165, R165 ;  /* 0x000000a500a57308 */ /* 0x000fe60000000800 */
[--C-:B------:R-:W-:Y:S01]  /*cdb0*/  FFMA.FTZ R174, R34, UR4, -R200.reuse ;  /* 0x0000000422ae7c23 */ /* 0x100fe200080108c8 */
[C---:B--2---:R-:W-:Y:S05]  /*cdc0*/  HMMA.16816.F32.BF16 R84, R20.reuse, R152, R84 ;  /* 0x000000981454723c */ /* 0x044fea0000041854 */
[--C-:B------:R-:W-:Y:S01]  /*cdd0*/  FFMA.FTZ R166, R29, UR4, -R201.reuse ;  /* 0x000000041da67c23 */ /* 0x100fe200080108c9 */
[C---:B------:R-:W-:Y:S01]  /*cde0*/  HMMA.16816.F32.BF16 R88, R20.reuse, R154, R88 ;  /* 0x0000009a1458723c */ /* 0x040fe20000041858 */
[----:B------:R-:W2:Y:S01]  /*cdf0*/  LDSM.16.MT88.4 R152, [R225+0x17000] ;  /* 0x01700000e198783b */ /* 0x000ea20000004200 */
[----:B------:R-:W-:Y:S03]  /*ce00*/  MUFU.EX2 R174, R174 ;  /* 0x000000ae00ae7308 */ /* 0x000fe60000000800 */
[----:B------:R-:W-:Y:S01]  /*ce10*/  MOV R175, R167 ;  /* 0x000000a700af7202 */ /* 0x000fe20000000f00 */
[C---:B---3--:R-:W-:Y:S06]  /*ce20*/  HMMA.16816.F32.BF16 R92, R20.reuse, R156, R92 ;  /* 0x0000009c145c723c */ /* 0x048fec000004185c */
[----:B------:R-:W3:Y:S01]  /*ce30*/  MUFU.EX2 R166, R166 ;  /* 0x000000a600a67308 */ /* 0x000ee20000000800 */
[--C-:B------:R-:W-:Y:S01]  /*ce40*/  FFMA.FTZ R167, R30, UR4, -R200.reuse ;  /* 0x000000041ea77c23 */ /* 0x100fe200080108c8 */
[C---:B------:R-:W-:Y:S01]  /*ce50*/  HMMA.16816.F32.BF16 R96, R20.reuse, R158, R96 ;  /* 0x0000009e1460723c */ /* 0x040fe20000041860 */
[----:B------:R-:W-:Y:S02]  /*ce60*/  LDSM.16.MT88.4 R156, [R228+0x11800] ;  /* 0x01180000e49c783b */ /* 0x000fe40000004200 */
[----:B------:R-:W-:Y:S03]  /*ce70*/  FFMA.FTZ R200, R35, UR4, -R200 ;  /* 0x0000000423c87c23 */ /* 0x000fe600080108c8 */
[C---:B------:R-:W-:Y:S02]  /*ce80*/  HMMA.16816.F32.BF16 R100, R20.reuse, R176, R100 ;  /* 0x000000b01464723c */ /* 0x040fe40000041864 */
[----:B------:R-:W2:Y:S03]  /*ce90*/  MUFU.EX2 R167, R167 ;  /* 0x000000a700a77308 */ /* 0x000ea60000000800 */
[----:B------:R-:W-:Y:S01]  /*cea0*/  LOP3.LUT R28, R175, UR25, R188, 0x96, !PT ;  /* 0x00000019af1c7c12 */ /* 0x000fe2000f8e96bc */
[C---:B------:R-:W-:Y:S06]  /*ceb0*/  HMMA.16816.F32.BF16 R104, R20.reuse, R178, R104 ;  /* 0x000000b21468723c */ /* 0x040fec0000041868 */
[----:B------:R-:W-:Y:S01]  /*cec0*/  MUFU.EX2 R200, R200 ;  /* 0x000000c800c87308 */ /* 0x000fe20000000800 */
[----:B------:R-:W-:Y:S01]  /*ced0*/  MOV R175, R173 ;  /* 0x000000ad00af7202 */ /* 0x000fe20000000f00 */
[C---:B----4-:R-:W-:Y:S03]  /*cee0*/  HMMA.16816.F32.BF16 R108, R20.reuse, R168, R108 ;  /* 0x000000a8146c723c */ /* 0x050fe6000004186c */
[--C-:B------:R-:W-:Y:S03]  /*cef0*/  FFMA.FTZ R173, R32, UR4, -R201.reuse ;  /* 0x0000000420ad7c23 */ /* 0x100fe600080108c9 */
[C---:B------:R-:W-:Y:S01]  /*cf00*/  HMMA.16816.F32.BF16 R112, R20.reuse, R170, R112 ;  /* 0x000000aa1470723c */ /* 0x040fe20000041870 */
[----:B------:R-:W-:Y:S04]  /*cf10*/  LDSM.16.MT88.4 R168, [R228+0x13800] ;  /* 0x01380000e4a8783b */ /* 0x000fe80000004200 */
[----:B------:R-:W-:Y:S01]  /*cf20*/  FFMA.FTZ R201, R33, UR4, -R201 ;  /* 0x0000000421c97c23 */ /* 0x000fe200080108c9 */
[C---:B-----5:R-:W-:Y:S01]  /*cf30*/  HMMA.16816.F32.BF16 R116, R20.reuse, R160, R116 ;  /* 0x000000a01474723c */ /* 0x060fe20000041874 */
[----:B------:R-:W-:Y:S02]  /*cf40*/  MUFU.EX2 R173, R173 ;  /* 0x000000ad00ad7308 */ /* 0x000fe40000000800 */
[----:B------:R-:W-:Y:S02]  /*cf50*/  LDSM.16.MT88.4 R32, [R226+0x11800] ;  /* 0x01180000e220783b */ /* 0x000fe40000004200 */
[----:B------:R-:W-:Y:S01]  /*cf60*/  IMAD.WIDE.U32 R28, R28, -0x2daee0ad, RZ ;  /* 0xd2511f531c1c7825 */ /* 0x000fe200078e00ff */
[C---:B------:R-:W-:Y:S05]  /*cf70*/  HMMA.16816.F32.BF16 R120, R20.reuse, R162, R120 ;  /* 0x000000a21478723c */ /* 0x040fea0000041878 */
[----:B------:R-:W4:Y:S01]  /*cf80*/  MUFU.EX2 R201, R201 ;  /* 0x000000c900c97308 */ /* 0x000f220000000800 */
[----:B------:R-:W-:Y:S01]  /*cf90*/  LOP3.LUT R190, R29, UR26, R190, 0x96, !PT ;  /* 0x0000001a1dbe7c12 */ /* 0x000fe2000f8e96be */
[C---:B-1----:R-:W-:Y:S04]  /*cfa0*/  HMMA.16816.F32.BF16 R124, R20.reuse, R24, R124 ;  /* 0x00000018147c723c */ /* 0x042fe8000004187c */
[----:B---3--:R-:W-:Y:S02]  /*cfb0*/  F2FP.BF16.F32.PACK_AB R163, R166, R165 ;  /* 0x000000a5a6a3723e */ /* 0x008fe400000010ff */
[C---:B------:R-:W-:Y:S01]  /*cfc0*/  HMMA.16816.F32.BF16 R128, R20.reuse, R26, R128 ;  /* 0x0000001a1480723c */ /* 0x040fe20000041880 */
[----:B------:R-:W1:Y:S04]  /*cfd0*/  LDSM.16.MT88.4 R24, [R224+0x17000] ;  /* 0x01700000e018783b */ /* 0x000e680000004200 */
[----:B--2---:R-:W-:Y:S01]  /*cfe0*/  F2FP.BF16.F32.PACK_AB R162, R172, R167 ;  /* 0x000000a7aca2723e */ /* 0x004fe200000010ff */
[C---:B------:R-:W-:Y:S05]  /*cff0*/  HMMA.16816.F32.BF16 R16, R20.reuse, R148, R16 ;  /* 0x000000941410723c */ /* 0x040fea0000041810 */
[----:B----4-:R-:W-:Y:S01]  /*d000*/  F2FP.BF16.F32.PACK_AB R161, R201, R173 ;  /* 0x000000adc9a1723e */ /* 0x010fe200000010ff */
[C---:B------:R-:W-:Y:S05]  /*d010*/  HMMA.16816.F32.BF16 R132, R20.reuse, R150, R132 ;  /* 0x000000961484723c */ /* 0x040fea0000041884 */
[----:B------:R-:W-:Y:S01]  /*d020*/  LOP3.LUT R149, R190, 0xffff, RZ, 0xc0, !PT ;  /* 0x0000ffffbe957812 */ /* 0x000fe200078ec0ff */
[C---:B------:R-:W-:Y:S05]  /*d030*/  HMMA.16816.F32.BF16 R136, R20.reuse, R152, R136 ;  /* 0x000000981488723c */ /* 0x040fea0000041888 */
[----:B------:R-:W-:Y:S01]  /*d040*/  SHF.R.U32.HI R150, RZ, 0x10, R190 ;  /* 0x00000010ff967819 */ /* 0x000fe200000116be */
[C---:B------:R-:W-:Y:S05]  /*d050*/  HMMA.16816.F32.BF16 R12, R20.reuse, R154, R12 ;  /* 0x0000009a140c723c */ /* 0x040fea000004180c */
[----:B------:R-:W-:Y:S01]  /*d060*/  LOP3.LUT R31, R28, 0xffff, RZ, 0xc0, !PT ;  /* 0x0000ffff1c1f7812 */ /* 0x000fe200078ec0ff */
[----:B------:R-:W-:Y:S01]  /*d070*/  FADD.FTZ R199, R175, R199 ;  /* 0x000000c7afc77221 */ /* 0x000fe20000010000 */
[----:B------:R-:W-:Y:S01]  /*d080*/  SHF.R.U32.HI R30, RZ, 0x10, R28 ;  /* 0x00000010ff1e7819 */ /* 0x000fe2000001161c */
[----:B------:R-:W-:Y:S03]  /*d090*/  FADD.FTZ R198, R165, R198 ;  /* 0x000000c6a5c67221 */ /* 0x000fe60000010000 */
[----:B------:R-:W-:Y:S01]  /*d0a0*/  LOP3.LUT R148, R190, 0xff, RZ, 0xc0, !PT ;  /* 0x000000ffbe947812 */ /* 0x000fe200078ec0ff */
[----:B------:R-:W-:Y:S01]  /*d0b0*/  FADD.FTZ R199, R252, R199 ;  /* 0x000000c7fcc77221 */ /* 0x000fe20000010000 */
[----:B------:R-:W-:Y:S01]  /*d0c0*/  LOP3.LUT R29, R28, 0xff, RZ, 0xc0, !PT ;  /* 0x000000ff1c1d7812 */ /* 0x000fe200078ec0ff */
[----:B------:R-:W-:Y:S01]  /*d0d0*/  FADD.FTZ R198, R166, R198 ;  /* 0x000000c6a6c67221 */ /* 0x000fe20000010000 */
[----:B------:R-:W-:Y:S01]  /*d0e0*/  SHF.R.U32.HI R149, RZ, 0x8, R149 ;  /* 0x00000008ff957819 */ /* 0x000fe20000011695 */
[----:B------:R-:W-:Y:S01]  /*d0f0*/  FADD.FTZ R199, R204, R199 ;  /* 0x000000c7ccc77221 */ /* 0x000fe20000010000 */
[C---:B-1----:R-:W-:Y:S03]  /*d100*/  HMMA.16816.F32.BF16 R140, R20.reuse, R24, R140 ;  /* 0x00000018148c723c */ /* 0x042fe6000004188c */
[----:B------:R-:W-:Y:S01]  /*d110*/  LOP3.LUT R150, R150, 0xff, RZ, 0xc0, !PT ;  /* 0x000000ff96967812 */ /* 0x000fe200078ec0ff */
[----:B------:R-:W-:Y:S01]  /*d120*/  FADD.FTZ R199, R205, R199 ;  /* 0x000000c7cdc77221 */ /* 0x000fe20000010000 */
[----:B------:R-:W-:Y:S01]  /*d130*/  SHF.R.U32.HI R190, RZ, 0x18, R190 ;  /* 0x00000018ffbe7819 */ /* 0x000fe200000116be */
[----:B------:R-:W-:Y:S01]  /*d140*/  HMMA.16816.F32.BF16 R144, R20, R26, R144 ;  /* 0x0000001a1490723c */ /* 0x000fe20000041890 */
[----:B------:R-:W-:Y:S04]  /*d150*/  LDSM.16.MT88.4 R20, [R224+0x13800] ;  /* 0x01380000e014783b */ /* 0x000fe80000004200 */
[----:B------:R-:W-:Y:S01]  /*d160*/  SHF.R.U32.HI R28, RZ, 0x18, R28 ;  /* 0x00000018ff1c7819 */ /* 0x000fe2000001161c */
[----:B------:R-:W-:Y:S01]  /*d170*/  FADD.FTZ R199, R187, R199 ;  /* 0x000000c7bbc77221 */ /* 0x000fe20000010000 */
[----:B------:R-:W-:Y:S01]  /*d180*/  SHF.R.U32.HI R31, RZ, 0x8, R31 ;  /* 0x00000008ff1f7819 */ /* 0x000fe2000001161f */
[----:B------:R-:W-:Y:S01]  /*d190*/  FADD.FTZ R198, R173, R198 ;  /* 0x000000c6adc67221 */ /* 0x000fe20000010000 */
[----:B------:R-:W-:Y:S02]  /*d1a0*/  LDSM.16.MT88.4 R24, [R228+0x15800] ;  /* 0x01580000e418783b */ /* 0x000fe40000004200 */
[----:B------:R-:W-:Y:S01]  /*d1b0*/  LOP3.LUT R30, R30, 0xff, RZ, 0xc0, !PT ;  /* 0x000000ff1e1e7812 */ /* 0x000fe200078ec0ff */
[----:B------:R-:W-:Y:S01]  /*d1c0*/  FADD.FTZ R199, R186, R199 ;  /* 0x000000c7bac77221 */ /* 0x000fe20000010000 */
[----:B------:R-:W-:Y:S01]  /*d1d0*/  PRMT R152, R148, 0x5410, R149 ;  /* 0x0000541094987816 */ /* 0x000fe20000000095 */
[----:B------:R-:W-:Y:S01]  /*d1e0*/  FADD.FTZ R247, R201, R198 ;  /* 0x000000c6c9f77221 */ /* 0x000fe20000010000 */
[----:B------:R-:W-:Y:S01]  /*d1f0*/  PRMT R190, R150, 0x5410, R190 ;  /* 0x0000541096be7816 */ /* 0x000fe200000000be */
[----:B------:R-:W-:Y:S01]  /*d200*/  FADD.FTZ R199, R182, R199 ;  /* 0x000000c7b6c77221 */ /* 0x000fe20000010000 */
[----:B------:R-:W-:Y:S01]  /*d210*/  PRMT R28, R30, 0x5410, R28 ;  /* 0x000054101e1c7816 */ /* 0x000fe2000000001c */
[----:B------:R-:W1:Y:S01]  /*d220*/  LDSM.16.MT88.4 R148, [R225+0x11800] ;  /* 0x01180000e194783b */ /* 0x000e620000004200 */
[----:B------:R-:W-:Y:S01]  /*d230*/  PRMT R29, R29, 0x5410, R31 ;  /* 0x000054101d1d7816 */ /* 0x000fe2000000001f */
[----:B------:R-:W-:Y:S01]  /*d240*/  FADD.FTZ R199, R183, R199 ;  /* 0x000000c7b7c77221 */ /* 0x000fe20000010000 */
[----:B------:R-:W-:Y:S02]  /*d250*/  F2FP.BF16.F32.PACK_AB R160, R200, R174 ;  /* 0x000000aec8a0723e */ /* 0x000fe400000010ff */
[--C-:B------:R-:W-:Y:S01]  /*d260*/  HSET2.LE.AND R31, R28, R243.reuse, PT ;  /* 0x000000f31c1f7233 */ /* 0x100fe20003803000 */
[----:B------:R-:W-:Y:S01]  /*d270*/  FADD.FTZ R199, R167, R199 ;  /* 0x000000c7a7c77221 */ /* 0x000fe20000010000 */
[--C-:B------:R-:W-:Y:S02]  /*d280*/  HSET2.LE.AND R30, R29, R243.reuse, PT ;  /* 0x000000f31d1e7233 */ /* 0x100fe40003803000 */
[--C-:B------:R-:W-:Y:S01]  /*d290*/  HSET2.LE.AND R28, R152, R243.reuse, PT ;  /* 0x000000f3981c7233 */ /* 0x100fe20003803000 */
[----:B------:R-:W-:Y:S01]  /*d2a0*/  FADD.FTZ R199, R172, R199 ;  /* 0x000000c7acc77221 */ /* 0x000fe20000010000 */
[----:B------:R-:W-:Y:S01]  /*d2b0*/  HSET2.LE.AND R29, R190, R243, PT ;  /* 0x000000f3be1d7233 */ /* 0x000fe20003803000 */
[----:B------:R-:W2:Y:S01]  /*d2c0*/  LDSM.16.MT88.4 R152, [R224+0x11800] ;  /* 0x01180000e098783b */ /* 0x000ea20000004200 */
[----:B------:R-:W-:Y:S01]  /*d2d0*/  LOP3.LUT R30, R30, R161, RZ, 0xc0, !PT ;  /* 0x000000a11e1e7212 */ /* 0x000fe200078ec0ff */
[----:B------:R-:W-:Y:S01]  /*d2e0*/  FADD.FTZ R199, R174, R199 ;  /* 0x000000c7aec77221 */ /* 0x000fe20000010000 */
[----:B------:R-:W-:Y:S02]  /*d2f0*/  LOP3.LUT R28, R28, R163, RZ, 0xc0, !PT ;  /* 0x000000a31c1c7212 */ /* 0x000fe400078ec0ff */
[----:B------:R-:W-:Y:S01]  /*d300*/  LOP3.LUT R29, R29, R162, RZ, 0xc0, !PT ;  /* 0x000000a21d1d7212 */ /* 0x000fe200078ec0ff */
[----:B------:R-:W-:Y:S01]  /*d310*/  FADD.FTZ R246, R200, R199 ;  /* 0x000000c7c8f67221 */ /* 0x000fe20000010000 */
[----:B------:R-:W-:Y:S07]  /*d320*/  LOP3.LUT R31, R31, R160, RZ, 0xc0, !PT ;  /* 0x000000a01f1f7212 */ /* 0x000fee00078ec0ff */
[C---:B------:R-:W-:Y:S01]  /*d330*/  HMMA.16816.F32.BF16 R160, R28.reuse, R156, R4 ;  /* 0x0000009c1ca0723c */ /* 0x040fe20000041804 */
[----:B------:R-:W3:Y:S05]  /*d340*/  LDSM.16.MT88.4 R4, [R226+0x13800] ;  /* 0x01380000e204783b */ /* 0x000eea0000004200 */
[C---:B------:R-:W-:Y:S03]  /*d350*/  HMMA.16816.F32.BF16 R156, R28.reuse, R158, R8 ;  /* 0x0000009e1c9c723c */ /* 0x040fe60000041808 */
[----:B------:R-:W4:Y:S03]  /*d360*/  LDSM.16.MT88.4 R8, [R225+0x13800] ;  /* 0x01380000e108783b */ /* 0x000f260000004200 */
[C---:B------:R-:W-:Y:S06]  /*d370*/  HMMA.16816.F32.BF16 R36, R28.reuse, R32, R36 ;  /* 0x000000201c24723c */ /* 0x040fec0000041824 */
[C---:B------:R-:W-:Y:S01]  /*d380*/  HMMA.16816.F32.BF16 R40, R28.reuse, R34, R40 ;  /* 0x000000221c28723c */ /* 0x040fe20000041828 */
[----:B------:R-:W5:Y:S05]  /*d390*/  LDSM.16.MT88.4 R32, [R226+0x15800] ;  /* 0x01580000e220783b */ /* 0x000f6a0000004200 */
[C---:B-1----:R-:W-:Y:S06]  /*d3a0*/  HMMA.16816.F32.BF16 R44, R28.reuse, R148, R44 ;  /* 0x000000941c2c723c */ /* 0x042fec000004182c */
[C---:B------:R-:W-:Y:S01]  /*d3b0*/  HMMA.16816.F32.BF16 R48, R28.reuse, R150, R48 ;  /* 0x000000961c30723c */ /* 0x040fe20000041830 */
[----:B------:R-:W1:Y:S05]  /*d3c0*/  LDSM.16.MT88.4 R148, [R225+0x15800] ;  /* 0x01580000e194783b */ /* 0x000e6a0000004200 */
[C---:B--2---:R-:W-:Y:S06]  /*d3d0*/  HMMA.16816.F32.BF16 R52, R28.reuse, R152, R52 ;  /* 0x000000981c34723c */ /* 0x044fec0000041834 */
[C---:B------:R-:W-:Y:S06]  /*d3e0*/  HMMA.16816.F32.BF16 R56, R28.reuse, R154, R56 ;  /* 0x0000009a1c38723c */ /* 0x040fec0000041838 */
[C---:B------:R-:W-:Y:S06]  /*d3f0*/  HMMA.16816.F32.BF16 R60, R28.reuse, R168, R60 ;  /* 0x000000a81c3c723c */ /* 0x040fec000004183c */
[C---:B------:R-:W-:Y:S06]  /*d400*/  HMMA.16816.F32.BF16 R64, R28.reuse, R170, R64 ;  /* 0x000000aa1c40723c */ /* 0x040fec0000041840 */
[C---:B---3--:R-:W-:Y:S06]  /*d410*/  HMMA.16816.F32.BF16 R68, R28.reuse, R4, R68 ;  /* 0x000000041c44723c */ /* 0x048fec0000041844 */
[C---:B------:R-:W-:Y:S01]  /*d420*/  HMMA.16816.F32.BF16 R72, R28.reuse, R6, R72 ;  /* 0x000000061c48723c */ /* 0x040fe20000041848 */
[----:B------:R-:W2:Y:S05]  /*d430*/  LDSM.16.MT88.4 R4, [R224+0x15800] ;  /* 0x01580000e004783b */ /* 0x000eaa0000004200 */
[C---:B----4-:R-:W-:Y:S06]  /*d440*/  HMMA.16816.F32.BF16 R76, R28.reuse, R8, R76 ;  /* 0x000000081c4c723c */ /* 0x050fec000004184c */
[C---:B------:R-:W-:Y:S01]  /*d450*/  HMMA.16816.F32.BF16 R80, R28.reuse, R10, R80 ;  /* 0x0000000a1c50723c */ /* 0x040fe20000041850 */
[----:B------:R-:W3:Y:S05]  /*d460*/  LDSM.16.MT88.4 R8, [R228+0x17800] ;  /* 0x01780000e408783b */ /* 0x000eea0000004200 */
[C---:B------:R-:W-:Y:S06]  /*d470*/  HMMA.16816.F32.BF16 R84, R28.reuse, R20, R84 ;  /* 0x000000141c54723c */ /* 0x040fec0000041854 */
[C---:B------:R-:W-:Y:S01]  /*d480*/  HMMA.16816.F32.BF16 R88, R28.reuse, R22, R88 ;  /* 0x000000161c58723c */ /* 0x040fe20000041858 */
[----:B------:R-:W4:Y:S05]  /*d490*/  LDSM.16.MT88.4 R20, [R226+0x17800] ;  /* 0x01780000e214783b */ /* 0x000f2a0000004200 */
[C---:B------:R-:W-:Y:S06]  /*d4a0*/  HMMA.16816.F32.BF16 R92, R28.reuse, R24, R92 ;  /* 0x000000181c5c723c */ /* 0x040fec000004185c */
[C---:B------:R-:W-:Y:S01]  /*d4b0*/  HMMA.16816.F32.BF16 R96, R28.reuse, R26, R96 ;  /* 0x0000001a1c60723c */ /* 0x040fe20000041860 */
[----:B------:R-:W4:Y:S05]  /*d4c0*/  LDSM.16.MT88.4 R24, [R225+0x17800] ;  /* 0x01780000e118783b */ /* 0x000f2a0000004200 */
[C---:B-----5:R-:W-:Y:S06]  /*d4d0*/  HMMA.16816.F32.BF16 R100, R28.reuse, R32, R100 ;  /* 0x000000201c64723c */ /* 0x060fec0000041864 */
[C---:B------:R-:W-:Y:S01]  /*d4e0*/  HMMA.16816.F32.BF16 R104, R28.reuse, R34, R104 ;  /* 0x000000221c68723c */ /* 0x040fe20000041868 */
[----:B------:R-:W5:Y:S05]  /*d4f0*/  LDSM.16.MT88.4 R32, [R224+0x17800] ;  /* 0x01780000e020783b */ /* 0x000f6a0000004200 */
[C---:B-1----:R-:W-:Y:S06]  /*d500*/  HMMA.16816.F32.BF16 R108, R28.reuse, R148, R108 ;  /* 0x000000941c6c723c */ /* 0x042fec000004186c */
[C---:B------:R-:W-:Y:S06]  /*d510*/  HMMA.16816.F32.BF16 R112, R28.reuse, R150, R112 ;  /* 0x000000961c70723c */ /* 0x040fec0000041870 */
[C---:B--2---:R-:W-:Y:S06]  /*d520*/  HMMA.16816.F32.BF16 R116, R28.reuse, R4, R116 ;  /* 0x000000041c74723c */ /* 0x044fec0000041874 */
[C---:B------:R-:W-:Y:S06]  /*d530*/  HMMA.16816.F32.BF16 R120, R28.reuse, R6, R120 ;  /* 0x000000061c78723c */ /* 0x040fec0000041878 */
        /* <DEDUP_REMOVED lines=11> */
.L_x_407:
[----:B------:R-:W1:Y:S01]  /*d5f0*/  SHFL.BFLY PT, R2, R247, 0x2, 0x1f ;  /* 0x0c401f00f7027f89 */ /* 0x000e6200000e0000 */
[----:B------:R-:W-:Y:S01]  /*d600*/  MOV R9, 0x3f800000 ;  /* 0x3f80000000097802 */ /* 0x000fe20000000f00 */
[----:B------:R-:W-:Y:S01]  /*d610*/  ULDC UR4, c[0x0][0x38c] ;  /* 0x0000e30000047ab9 */ /* 0x000fe20000000800 */
[----:B------:R-:W-:Y:S01]  /*d620*/  MOV R10, 0x3f800000 ;  /* 0x3f800000000a7802 */ /* 0x000fe20000000f00 */
[----:B------:R-:W2:Y:S01]  /*d630*/  SHFL.BFLY PT, R0, R246, 0x2, 0x1f ;  /* 0x0c401f00f6007f89 */ /* 0x000ea200000e0000 */
[----:B------:R-:W-:Y:S01]  /*d640*/  UMOV UR5, 0x400 ;  /* 0x0000040000057882 */ /* 0x000fe20000000000 */
[----:B------:R-:W-:Y:S01]  /*d650*/  MOV R12, 0x40 ;  /* 0x00000040000c7802 */ /* 0x000fe20000000f00 */
[----:B------:R-:W-:Y:S01]  /*d660*/  UISETP.NE.AND UP0, UPT, UR22, -0x1, UPT ;  /* 0xffffffff1600788c */ /* 0x000fe2000bf05270 */
[----:B------:R-:W3:Y:S01]  /*d670*/  S2R R17, SR_TID.X ;  /* 0x0000000000117919 */ /* 0x000ee20000002100 */
[----:B-1----:R-:W-:Y:S02]  /*d680*/  FADD.FTZ R247, R2, R247 ;  /* 0x000000f702f77221 */ /* 0x002fe40000010000 */
[----:B------:R-:W1:Y:S01]  /*d690*/  S2R R2, SR_TID.X ;  /* 0x0000000000027919 */ /* 0x000e620000002100 */
[----:B--2---:R-:W-:-:S02]  /*d6a0*/  FADD.FTZ R246, R0, R246 ;  /* 0x000000f600f67221 */ /* 0x004fc40000010000 */
[----:B------:R-:W2:Y:S04]  /*d6b0*/  SHFL.BFLY PT, R5, R247, 0x1, 0x1f ;  /* 0x0c201f00f7057f89 */ /* 0x000ea800000e0000 */
[----:B------:R-:W4:Y:S01]  /*d6c0*/  SHFL.BFLY PT, R4, R246, 0x1, 0x1f ;  /* 0x0c201f00f6047f89 */ /* 0x000f2200000e0000 */
[----:B--2---:R-:W-:Y:S01]  /*d6d0*/  FADD.FTZ R5, R247, R5 ;  /* 0x00000005f7057221 */ /* 0x004fe20000010000 */
[----:B----4-:R-:W-:-:S04]  /*d6e0*/  FADD.FTZ R4, R246, R4 ;  /* 0x00000004f6047221 */ /* 0x010fc80000010000 */
[----:B------:R-:W-:Y:S02]  /*d6f0*/  FSETP.NE.FTZ.AND P4, PT, R5, RZ, PT ;  /* 0x000000ff0500720b */ /* 0x000fe40003f95000 */
[----:B-1----:R-:W-:Y:S02]  /*d700*/  SHF.R.S32.HI R0, RZ, 0x1f, R2 ;  /* 0x0000001fff007819 */ /* 0x002fe40000011402 */
[----:B------:R-:W-:Y:S02]  /*d710*/  FSETP.NE.FTZ.AND P3, PT, R4, RZ, PT ;  /* 0x000000ff0400720b */ /* 0x000fe40003f75000 */
[CC--:B------:R-:W-:Y:S02]  /*d720*/  LEA.HI R8, R0.reuse, R2.reuse, RZ, 0x2 ;  /* 0x0000000200087211 */ /* 0x0c0fe400078f10ff */
[----:B------:R-:W-:Y:S02]  /*d730*/  LEA.HI R0, R0, R2, RZ, 0x5 ;  /* 0x0000000200007211 */ /* 0x000fe400078f28ff */
[----:B------:R-:W-:-:S02]  /*d740*/  SHF.R.S32.HI R7, RZ, 0x2, R8 ;  /* 0x00000002ff077819 */ /* 0x000fc40000011408 */
        /* <DEDUP_REMOVED lines=8> */
[----:B------:R-:W-:Y:S02]  /*d7d0*/  SHF.R.S32.HI R7, RZ, 0x5, R0 ;  /* 0x00000005ff077819 */ /* 0x000fe40000011400 */
[C---:B------:R-:W-:Y:S01]  /*d7e0*/  SHF.L.U32 R11, R6.reuse, 0x6, RZ ;  /* 0x00000006060b7819 */ /* 0x040fe200000006ff */
[----:B-1----:R-:W-:Y:S01]  /*d7f0*/  FMUL.FTZ R9, R9, UR4 ;  /* 0x0000000409097c20 */ /* 0x002fe20008410000 */
[C---:B------:R-:W-:Y:S02]  /*d800*/  R2P PR, R6.reuse, 0x6 ;  /* 0x0000000606007804 */ /* 0x040fe40000000000 */
[----:B------:R-:W-:Y:S01]  /*d810*/  LOP3.LUT R11, R11, 0x1c0, RZ, 0xc0, !PT ;  /* 0x000001c00b0b7812 */ /* 0x000fe200078ec0ff */
[C---:B------:R-:W-:Y:S01]  /*d820*/  FMUL.FTZ R160, R9.reuse, R160 ;  /* 0x000000a009a07220 */ /* 0x040fe20000410000 */
[----:B------:R-:W-:Y:S01]  /*d830*/  LOP3.LUT R6, R6, 0x1, RZ, 0xc0, !PT ;  /* 0x0000000106067812 */ /* 0x000fe200078ec0ff */
[----:B------:R-:W-:Y:S01]  /*d840*/  FMUL.FTZ R161, R9, R161 ;  /* 0x000000a109a17220 */ /* 0x000fe20000410000 */
[----:B------:R-:W-:Y:S01]  /*d850*/  LEA R8, R7, R8, 0x9 ;  /* 0x0000000807087211 */ /* 0x000fe200078e48ff */
[----:B--2---:R-:W-:Y:S01]  /*d860*/  FMUL.FTZ R10, R10, UR4 ;  /* 0x000000040a0a7c20 */ /* 0x004fe20008410000 */
[----:B------:R-:W1:Y:S01]  /*d870*/  S2UR UR4, SR_CgaCtaId ;  /* 0x00000000000479c3 */ /* 0x000e620000008800 */
[----:B------:R-:W-:Y:S01]  /*d880*/  LEA.HI R11, R11, R11, RZ, 0x1d ;  /* 0x0000000b0b0b7211 */ /* 0x000fe200078fe8ff */
[C---:B------:R-:W-:Y:S01]  /*d890*/  FMUL.FTZ R156, R9.reuse, R156 ;  /* 0x0000009c099c7220 */ /* 0x040fe20000410000 */
[----:B------:R-:W-:Y:S01]  /*d8a0*/  ISETP.NE.U32.AND P0, PT, R6, 0x1, PT ;  /* 0x000000010600780c */ /* 0x000fe20003f05070 */
[----:B------:R-:W-:Y:S01]  /*d8b0*/  FMUL.FTZ R162, R10, R162 ;  /* 0x000000a20aa27220 */ /* 0x000fe20000410000 */
        /* <DEDUP_REMOVED lines=18> */
[C---:B------:R-:W-:Y:S01]  /*d9e0*/  FMUL.FTZ R47, R10.reuse, R47 ;  /* 0x0000002f0a2f7220 */ /* 0x040fe20000410000 */
[----:B-1----:R-:W-:Y:S01]  /*d9f0*/  ULEA UR4, UR4, UR5, 0x18 ;  /* 0x0000000504047291 */ /* 0x002fe2000f8ec03f */
[C---:B------:R-:W-:Y:S01]  /*da00*/  FMUL.FTZ R48, R9.reuse, R48 ;  /* 0x0000003009307220 */ /* 0x040fe20000410000 */
[----:B------:R-:W-:Y:S01]  /*da10*/  FMUL.FTZ R49, R9, R49 ;  /* 0x0000003109317220 */ /* 0x000fe20000410000 */
[C---:B------:R-:W-:Y:S01]  /*da20*/  FMUL.FTZ R50, R10.reuse, R50 ;  /* 0x000000320a327220 */ /* 0x040fe20000410000 */
[----:B------:R-:W-:Y:S01]  /*da30*/  FMUL.FTZ R51, R10, R51 ;  /* 0x000000330a337220 */ /* 0x000fe20000410000 */
[----:B------:R-:W-:Y:S01]  /*da40*/  F2FP.BF16.F32.PACK_AB R160, R161, R160 ;  /* 0x000000a0a1a0723e */ /* 0x000fe200000010ff */
[C---:B------:R-:W-:Y:S01]  /*da50*/  FMUL.FTZ R52, R9.reuse, R52 ;  /* 0x0000003409347220 */ /* 0x040fe20000410000 */
[----:B------:R-:W-:Y:S01]  /*da60*/  LEA R8, R8, UR4, 0x1 ;  /* 0x0000000408087c11 */ /* 0x000fe2000f8e08ff */
[----:B------:R-:W-:Y:S01]  /*da70*/  FMUL.FTZ R53, R9, R53 ;  /* 0x0000003509357220 */ /* 0x000fe20000410000 */
[----:B------:R-:W-:Y:S01]  /*da80*/  F2FP.BF16.F32.PACK_AB R162, R163, R162 ;  /* 0x000000a2a3a2723e */ /* 0x000fe200000010ff */
[----:B------:R-:W-:Y:S01]  /*da90*/  FMUL.FTZ R54, R10, R54 ;  /* 0x000000360a367220 */ /* 0x000fe20000410000 */
[----:B------:R-:W-:Y:S01]  /*daa0*/  IADD3 R11, R8, -0x10, RZ ;  /* 0xfffffff0080b7810 */ /* 0x000fe20007ffe0ff */
[----:B------:R-:W-:Y:S01]  /*dab0*/  FMUL.FTZ R55, R10, R55 ;  /* 0x000000370a377220 */ /* 0x000fe20000410000 */
[----:B------:R-:W-:Y:S01]  /*dac0*/  @P0 IADD3 R11, R8, 0x10, RZ ;  /* 0x00000010080b0810 */ /* 0x000fe20007ffe0ff */
[C---:B------:R-:W-:Y:S01]  /*dad0*/  FMUL.FTZ R56, R9.reuse, R56 ;  /* 0x0000003809387220 */ /* 0x040fe20000410000 */
[----:B------:R-:W-:Y:S01]  /*dae0*/  SEL R12, R12, 0xffffffc0, !P2 ;  /* 0xffffffc00c0c7807 */ /* 0x000fe20005000000 */
[----:B------:R-:W-:Y:S01]  /*daf0*/  FMUL.FTZ R57, R9, R57 ;  /* 0x0000003909397220 */ /* 0x000fe20000410000 */
[----:B------:R-:W-:Y:S01]  /*db00*/  F2FP.BF16.F32.PACK_AB R156, R157, R156 ;  /* 0x0000009c9d9c723e */ /* 0x000fe200000010ff */
[C---:B------:R-:W-:Y:S01]  /*db10*/  FMUL.FTZ R58, R10.reuse, R58 ;  /* 0x0000003a0a3a7220 */ /* 0x040fe20000410000 */
[----:B------:R-:W-:Y:S01]  /*db20*/  F2FP.BF16.F32.PACK_AB R158, R159, R158 ;  /* 0x0000009e9f9e723e */ /* 0x000fe200000010ff */
        /* <DEDUP_REMOVED lines=28> */
[----:B------:R-:W-:Y:S01]  /*dcf0*/  FMUL.FTZ R73, R9, R73 ;  /* 0x0000004909497220 */ /* 0x000fe20000410000 */
[C---:B------:R-:W-:Y:S01]  /*dd00*/  FMUL.FTZ R74, R10.reuse, R74 ;  /* 0x0000004a0a4a7220 */ /* 0x040fe20000410000 */
[C---:B------:R-:W-:Y:S01]  /*dd10*/  FMUL.FTZ R75, R10.reuse, R75 ;  /* 0x0000004b0a4b7220 */ /* 0x040fe20000410000 */
[----:B------:R-:W-:Y:S01]  /*dd20*/  F2FP.BF16.F32.PACK_AB R52, R53, R52 ;  /* 0x000000343534723e */ /* 0x000fe200000010ff */
[----:B------:R1:W-:Y:S01]  /*dd30*/  STS [R11], R156 ;  /* 0x0000009c0b007388 */ /* 0x0003e20000000800 */
[----:B------:R-:W-:Y:S01]  /*dd40*/  F2FP.BF16.F32.PACK_AB R54, R55, R54 ;  /* 0x000000363736723e */ /* 0x000fe200000010ff */
[----:B------:R-:W-:Y:S01]  /*dd50*/  FMUL.FTZ R76, R9, R76 ;  /* 0x0000004c094c7220 */ /* 0x000fe20000410000 */
[----:B------:R-:W-:Y:S01]  /*dd60*/  IADD3 R16, R13, R12, RZ ;  /* 0x0000000c0d107210 */ /* 0x000fe20007ffe0ff */
[----:B------:R1:W-:Y:S01]  /*dd70*/  STS [R11+0x400], R158 ;  /* 0x0004009e0b007388 */ /* 0x0003e20000000800 */
[----:B------:R-:W-:Y:S01]  /*dd80*/  FMUL.FTZ R77, R9, R77 ;  /* 0x0000004d094d7220 */ /* 0x000fe20000410000 */
        /* <DEDUP_REMOVED lines=14> */
[C---:B------:R-:W-:Y:S01]  /*de70*/  FMUL.FTZ R84, R9.reuse, R84 ;  /* 0x0000005409547220 */ /* 0x040fe20000410000 */
[----:B------:R-:W-:Y:S01]  /*de80*/  FMUL.FTZ R85, R9, R85 ;  /* 0x0000005509557220 */ /* 0x000fe20000410000 */
[----:B------:R1:W-:Y:S01]  /*de90*/  STS [R6+0x400], R42 ;  /* 0x0004002a06007388 */ /* 0x0003e20000000800 */
        /* <DEDUP_REMOVED lines=35> */
[----:B------:R1:W-:Y:S01]  /*e0d0*/  STS [R8+0x2000], R60 ;  /* 0x0020003c08007388 */ /* 0x0003e20000000800 */
        /* <DEDUP_REMOVED lines=45> */
[----:B------:R-:W-:Y:S01]  /*e3b0*/  FMUL.FTZ R124, R9, R124 ;  /* 0x0000007c097c7220 */ /* 0x000fe20000410000 */
        /* <DEDUP_REMOVED lines=51> */
[----:B------:R-:W-:Y:S01]  /*e6f0*/  FMUL.FTZ R9, R9, R145 ;  /* 0x0000009109097220 */ /* 0x000fe20000410000 */
[----:B------:R-:W-:Y:S01]  /*e700*/  FMUL.FTZ R10, R10, R147 ;  /* 0x000000930a0a7220 */ /* 0x000fe20000410000 */
[----:B------:R1:W-:Y:S01]  /*e710*/  STS [R14+0x4400], R110 ;  /* 0x0044006e0e007388 */ /* 0x0003e20000000800 */
[----:B------:R-:W-:Y:S01]  /*e720*/  @UP0 UIMAD UR8, UR22, UR5, UR11 ;  /* 0x00000005160802a4 */ /* 0x000fe2000f8e020b */
[----:B------:R-:W-:-:S02]  /*e730*/  F2FP.BF16.F32.PACK_AB R122, R123, R122 ;  /* 0x0000007a7b7a723e */ /* 0x000fc400000010ff */
[----:B------:R1:W-:Y:S01]  /*e740*/  STS [R15+0x4000], R112 ;  /* 0x004000700f007388 */ /* 0x0003e20000000800 */
[----:B------:R-:W-:Y:S02]  /*e750*/  F2FP.BF16.F32.PACK_AB R124, R125, R124 ;  /* 0x0000007c7d7c723e */ /* 0x000fe400000010ff */
        /* <DEDUP_REMOVED lines=9> */
[----:B------:R-:W-:Y:S01]  /*e7f0*/  F2FP.BF16.F32.PACK_AB R134, R135, R134 ;  /* 0x000000868786723e */ /* 0x000fe200000010ff */
[----:B------:R1:W-:Y:S01]  /*e800*/  STS [R12+0x4000], R120 ;  /* 0x004000780c007388 */ /* 0x0003e20000000800 */
        /* <DEDUP_REMOVED lines=8> */
[----:B---3--:R-:W-:Y:S06]  /*e890*/  @P0 BRA `(.L_x_411) ;  /* 0x00000000001c0947 */ /* 0x008fec0003800000 */
[----:B------:R-:W2:Y:S01]  /*e8a0*/  S2UR UR7, SR_CTAID.Y ;  /* 0x00000000000779c3 */ /* 0x000ea20000002600 */
[----:B------:R-:W-:Y:S01]  /*e8b0*/  ULDC.64 UR4, c[0x0][0x290] ;  /* 0x0000a40000047ab9 */ /* 0x000fe20000000a00 */
[----:B--2---:R-:W-:Y:S02]  /*e8c0*/  USHF.R.S32.HI UR6, URZ, 0x1f, UR7 ;  /* 0x0000001f3f067899 */ /* 0x004fe40008011407 */
[----:B------:R-:W-:Y:S02]  /*e8d0*/  UIMAD.WIDE.U32 UR10, UR7, UR4, URZ ;  /* 0x00000004070a72a5 */ /* 0x000fe4000f8e003f */
[----:B------:R-:W-:-:S04]  /*e8e0*/  UIMAD UR6, UR6, UR4, URZ ;  /* 0x00000004060672a4 */ /* 0x000fc8000f8e023f */
[----:B------:R-:W-:-:S04]  /*e8f0*/  UIMAD UR5, UR7, UR5, UR6 ;  /* 0x00000005070572a4 */ /* 0x000fc8000f8e0206 */
[----:B------:R-:W-:-:S12]  /*e900*/  UIADD3 UR8, UR11, UR5, URZ ;  /* 0x000000050b087290 */ /* 0x000fd8000fffe03f */
.L_x_411:
[----:B------:R-:W-:Y:S01]  /*e910*/  ULDC.U8 UR5, c[0x0][0x3d9] ;  /* 0x0000f64000057ab9 */ /* 0x000fe20000000000 */
[----:B------:R-:W-:Y:S01]  /*e920*/  STS [R12+0x4400], R122 ;  /* 0x0044007a0c007388 */ /* 0x000fe20000000800 */
[----:B------:R-:W-:Y:S01]  /*e930*/  ISETP.NE.AND P0, PT, RZ, UR5, PT ;  /* 0x00000005ff007c0c */ /* 0x000fe2000bf05270 */
[----:B------:R-:W-:Y:S01]  /*e940*/  ULDC.U8 UR7, c[0x0][0x3d8] ;  /* 0x0000f60000077ab9 */ /* 0x000fe20000000000 */
[----:B------:R-:W-:Y:S01]  /*e950*/  SHF.R.S32.HI R24, RZ, 0x1f, R17 ;  /* 0x0000001fff187819 */ /* 0x000fe20000011411 */
[----:B------:R-:W-:Y:S01]  /*e960*/  STS [R8+0x6000], R124 ;  /* 0x0060007c08007388 */ /* 0x000fe20000000800 */
[----:B------:R-:W-:Y:S01]  /*e970*/  ISETP.NE.AND P1, PT, RZ, UR7, PT ;  /* 0x00000007ff007c0c */ /* 0x000fe2000bf25270 */
[----:B------:R-:W2:Y:S01]  /*e980*/  S2UR UR4, SR_CTAID.X ;  /* 0x00000000000479c3 */ /* 0x000ea20000002500 */
[----:B------:R-:W-:Y:S01]  /*e990*/  LOP3.LUT R0, R0, 0xffffffe0, RZ, 0xc0, !PT ;  /* 0xffffffe000007812 */ /* 0x000fe200078ec0ff */
[----:B------:R-:W-:Y:S01]  /*e9a0*/  STS [R8+0x6400], R126 ;  /* 0x0064007e08007388 */ /* 0x000fe20000000800 */
[----:B------:R-:W-:-:S02]  /*e9b0*/  ISETP.EQ.AND P1, PT, RZ, UR5, P1 ;  /* 0x00000005ff007c0c */ /* 0x000fc40008f22270 */
[----:B------:R-:W-:Y:S01]  /*e9c0*/  LEA.HI R24, R24, R17, RZ, 0x3 ;  /* 0x0000001118187211 */ /* 0x000fe200078f18ff */
[----:B------:R-:W-:Y:S01]  /*e9d0*/  STS [R11+0x6000], R128 ;  /* 0x006000800b007388 */ /* 0x000fe20000000800 */
[----:B------:R-:W-:-:S03]  /*e9e0*/  IMAD.IADD R2, R2, 0x1, -R0 ;  /* 0x0000000102027824 */ /* 0x000fc600078e0a00 */
[----:B------:R-:W-:Y:S04]  /*e9f0*/  STS [R11+0x6400], R130 ;  /* 0x006400820b007388 */ /* 0x000fe80000000800 */
[----:B------:R-:W-:Y:S02]  /*ea00*/  STS [R13+0x6000], R152 ;  /* 0x006000980d007388 */ /* 0x000fe40000000800 */
[----:B------:R-:W-:Y:S02]  /*ea10*/  @!P1 PLOP3.LUT P6, PT, PT, PT, PT, 0x8, 0x0 ;  /* 0x000000000000981c */ /* 0x000fe40003fce170 */
[----:B------:R-:W-:Y:S01]  /*ea20*/  @!P1 CS2R R18, SRZ ;  /* 0x0000000000129805 */ /* 0x000fe2000001ff00 */
[----:B------:R1:W-:Y:S04]  /*ea30*/  STS [R13+0x6400], R154 ;  /* 0x0064009a0d007388 */ /* 0x0003e80000000800 */
[----:B------:R-:W-:Y:S04]  /*ea40*/  STS [R6+0x6000], R132 ;  /* 0x0060008406007388 */ /* 0x000fe80000000800 */
[----:B------:R3:W-:Y:S04]  /*ea50*/  STS [R6+0x6400], R134 ;  /* 0x0064008606007388 */ /* 0x0007e80000000800 */
[----:B------:R-:W-:Y:S04]  /*ea60*/  STS [R14+0x6000], R136 ;  /* 0x006000880e007388 */ /* 0x000fe80000000800 */
[----:B------:R-:W-:Y:S04]  /*ea70*/  STS [R14+0x6400], R138 ;  /* 0x0064008a0e007388 */ /* 0x000fe80000000800 */
[----:B------:R-:W-:Y:S04]  /*ea80*/  STS [R15+0x6000], R148 ;  /* 0x006000940f007388 */ /* 0x000fe80000000800 */
[----:B------:R4:W-:Y:S01]  /*ea90*/  STS [R15+0x6400], R150 ;  /* 0x006400960f007388 */ /* 0x0009e20000000800 */
[----:B-1----:R-:W-:-:S03]  /*eaa0*/  LOP3.LUT R13, R24, 0xfffffff8, RZ, 0xc0, !PT ;  /* 0xfffffff8180d7812 */ /* 0x002fc600078ec0ff */
[----:B------:R-:W-:Y:S04]  /*eab0*/  STS [R16+0x6000], R140 ;  /* 0x0060008c10007388 */ /* 0x000fe80000000800 */
[----:B------:R-:W-:Y:S04]  /*eac0*/  STS [R16+0x6400], R142 ;  /* 0x0064008e10007388 */ /* 0x000fe80000000800 */
[----:B------:R-:W-:Y:S04]  /*ead0*/  STS [R12+0x6000], R9 ;  /* 0x006000090c007388 */ /* 0x000fe80000000800 */
[----:B------:R1:W-:Y:S01]  /*eae0*/  STS [R12+0x6400], R10 ;  /* 0x0064000a0c007388 */ /* 0x0003e20000000800 */
[----:B---3--:R-:W3:Y:S01]  /*eaf0*/  S2R R6, SR_CTAID.Y ;  /* 0x0000000000067919 */ /* 0x008ee20000002600 */
[----:B------:R-:W2:Y:S01]  /*eb00*/  S2R R26, SR_CTAID.Z ;  /* 0x00000000001a7919 */ /* 0x000ea20000002700 */
[----:B----4-:R-:W4:Y:S08]  /*eb10*/  @P0 LDC.64 R14, c[0x0][0x2c0] ;  /* 0x0000b000ff0e0b82 */ /* 0x010f300000000a00 */
[----:B-1----:R-:W1:Y:S01]  /*eb20*/  @P0 LDC R12, c[0x0][0x2c0] ;  /* 0x0000b000ff0c0b82 */ /* 0x002e620000000800 */
[----:B----4-:R-:W-:-:S02]  /*eb30*/  @P0 IMAD R14, R15, R14, RZ ;  /* 0x0000000e0f0e0224 */ /* 0x010fc400078e02ff */
[----:B------:R-:W-:Y:S01]  /*eb40*/  @P0 IMAD.MOV.U32 R15, RZ, RZ, 0x1 ;  /* 0x00000001ff0f0424 */ /* 0x000fe200078e00ff */
[----:B--23--:R-:W-:Y:S06]  /*eb50*/  @!P1 BRA `(.L_x_412) ;  /* 0x0000000000209947 */ /* 0x00cfec0003800000 */
[----:B------:R-:W2:Y:S01]  /*eb60*/  S2UR UR5, SR_CTAID.Y ;  /* 0x00000000000579c3 */ /* 0x000ea20000002600 */
[----:B------:R-:W-:Y:S01]  /*eb70*/  ULDC UR6, c[0x0][0x2c4] ;  /* 0x0000b10000067ab9 */ /* 0x000fe20000000800 */
[----:B------:R-:W-:Y:S01]  /*eb80*/  PLOP3.LUT P6, PT, PT, PT, PT, 0x80, 0x0 ;  /* 0x000000000000781c */ /* 0x000fe20003fcf070 */
[----:B--2---:R-:W-:-:S04]  /*eb90*/  UIMAD UR5, UR5, UR6, URZ ;  /* 0x00000006050572a4 */ /* 0x004fc8000f8e023f */
[----:B------:R-:W-:-:S04]  /*eba0*/  USEL UR22, UR5, UR22, !UP0 ;  /* 0x0000001605167287 */ /* 0x000fc8000c000000 */
[----:B------:R-:W-:Y:S02]  /*ebb0*/  USHF.R.S32.HI UR5, URZ, 0x1f, UR22 ;  /* 0x0000001f3f057899 */ /* 0x000fe40008011416 */
[----:B------:R-:W-:-:S04]  /*ebc0*/  IMAD.U32 R18, RZ, RZ, UR22 ;  /* 0x00000016ff127e24 */ /* 0x000fc8000f8e00ff */
[----:B------:R-:W-:Y:S02]  /*ebd0*/  MOV R19, UR5 ;  /* 0x0000000500137c02 */ /* 0x000fe40008000f00 */
.L_x_412:
[----:B------:R-:W-:Y:S05]  /*ebe0*/  @P0 BRA `(.L_x_413) ;  /* 0x0000000000180947 */ /* 0x000fea0003800000 */
[----:B------:R-:W2:Y:S01]  /*ebf0*/  LDC R14, c[0x0][0x2c4] ;  /* 0x0000b100ff0e7b82 */ /* 0x000ea20000000800 */
[----:B------:R-:W-:Y:S02]  /*ec00*/  ISETP.NE.AND P0, PT, RZ, UR7, PT ;  /* 0x00000007ff007c0c */ /* 0x000fe4000bf05270 */
[----:B-1----:R-:W-:-:S05]  /*ec10*/  MOV R12, 0x1 ;  /* 0x00000001000c7802 */ /* 0x002fca0000000f00 */
[----:B------:R-:W1:Y:S08]  /*ec20*/  LDC R15, c[0x0][0x270] ;  /* 0x00009c00ff0f7b82 */ /* 0x000e700000000800 */
[----:B--2---:R-:W1:Y:S02]  /*ec30*/  @P0 LDC R14, c[0x0][0x2e4] ;  /* 0x0000b900ff0e0b82 */ /* 0x004e640000000800 */
[----:B-1----:R-:W-:-:S07]  /*ec40*/  IMAD R15, R14, R15, RZ ;  /* 0x0000000f0e0f7224 */ /* 0x002fce00078e02ff */
.L_x_413:
[----:B------:R-:W-:Y:S01]  /*ec50*/  BAR.SYNC.DEFER_BLOCKING 0x0 ;  /* 0x0000000000007b1d */ /* 0x000fe20000010000 */
[----:B------:R-:W-:Y:S01]  /*ec60*/  IMAD R15, R6, R15, RZ ;  /* 0x0000000f060f7224 */ /* 0x000fe200078e02ff */
[----:B------:R-:W-:Y:S01]  /*ec70*/  SHF.R.S32.HI R24, RZ, 0x3, R24 ;  /* 0x00000003ff187819 */ /* 0x000fe20000011418 */
[----:B------:R-:W-:Y:S01]  /*ec80*/  IMAD.IADD R17, R17, 0x1, -R13 ;  /* 0x0000000111117824 */ /* 0x000fe200078e0a0d */
[----:B------:R-:W-:-:S04]  /*ec90*/  SHF.R.S32.HI R13, RZ, 0x1f, R7 ;  /* 0x0000001fff0d7819 */ /* 0x000fc80000011407 */
[----:B------:R-:W2:Y:S01]  /*eca0*/  @P4 LDC R0, c[0x0][0x2e8] ;  /* 0x0000ba00ff004b82 */ /* 0x000ea20000000800 */
[----:B------:R-:W3:Y:S01]  /*ecb0*/  @P4 MUFU.LG2 R5, R5 ;  /* 0x0000000500054308 */ /* 0x000ee20000000c00 */
[----:B------:R-:W-:Y:S01]  /*ecc0*/  LOP3.LUT P5, RZ, R2, 0x3, RZ, 0xc0, !PT ;  /* 0x0000000302ff7812 */ /* 0x000fe200078ac0ff */
[C---:B------:R-:W-:Y:S01]  /*ecd0*/  VIADD R2, R24.reuse, 0x10 ;  /* 0x0000001018027836 */ /* 0x040fe20000000000 */
[----:B------:R-:W-:Y:S01]  /*ece0*/  LEA.HI R13, R13, R7, RZ, 0x2 ;  /* 0x000000070d0d7211 */ /* 0x000fe200078f10ff */
[----:B------:R-:W-:Y:S01]  /*ecf0*/  VIADD R16, R24, 0x20 ;  /* 0x0000002018107836 */ /* 0x000fe20000000000 */
[----:B------:R-:W-:Y:S01]  /*ed00*/  SEL R15, R15, RZ, !P6 ;  /* 0x000000ff0f0f7207 */ /* 0x000fe20007000000 */
[----:B------:R-:W-:Y:S01]  /*ed10*/  BSSY B0, `(.L_x_414) ;  /* 0x000002c000007945 */ /* 0x000fe20003800000 */
[----:B------:R-:W4:Y:S01]  /*ed20*/  @P3 LDC R6, c[0x0][0x2e8] ;  /* 0x0000ba00ff063b82 */ /* 0x000f220000000800 */
[----:B------:R5:W1:Y:S01]  /*ed30*/  @P3 MUFU.LG2 R20, R4 ;  /* 0x0000000400143308 */ /* 0x000a620000000c00 */
[----:B------:R-:W-:Y:S01]  /*ed40*/  ISETP.GE.AND P2, PT, R2, UR21, PT ;  /* 0x0000001502007c0c */ /* 0x000fe2000bf46270 */
[----:B------:R-:W-:Y:S01]  /*ed50*/  IMAD R15, R26, R14, R15 ;  /* 0x0000000e1a0f7224 */ /* 0x000fe200078e020f */
[----:B------:R-:W-:Y:S01]  /*ed60*/  LOP3.LUT R2, R13, 0xffffffc, RZ, 0xc0, !PT ;  /* 0x0ffffffc0d027812 */ /* 0x000fe200078ec0ff */
[----:B------:R-:W-:Y:S01]  /*ed70*/  IMAD.MOV.U32 R13, RZ, RZ, 0x7f800000 ;  /* 0x7f800000ff0d7424 */ /* 0x000fe200078e00ff */
[----:B------:R-:W-:-:S02]  /*ed80*/  ISETP.GE.AND P1, PT, R16, UR21, PT ;  /* 0x0000001510007c0c */ /* 0x000fc4000bf26270 */
[----:B------:R-:W-:Y:S01]  /*ed90*/  SHF.L.U32 R17, R17, 0x3, RZ ;  /* 0x0000000311117819 */ /* 0x000fe200000006ff */
[----:B------:R-:W-:Y:S01]  /*eda0*/  IMAD.IADD R2, R7, 0x1, -R2 ;  /* 0x0000000107027824 */ /* 0x000fe200078e0a02 */
[----:B------:R1:W4:Y:S01]  /*edb0*/  LDS.128 R8, [R235+0x1800] ;  /* 0x00180000eb087984 */ /* 0x0003220000000c00 */
[----:B---3--:R-:W-:Y:S02]  /*edc0*/  @P4 FMUL.FTZ R5, R5, 0.69314718246459960938 ;  /* 0x3f31721805054820 */ /* 0x008fe40000410000 */
[----:B------:R-:W-:Y:S02]  /*edd0*/  IMAD R242, R2, 0x10, R242 ;  /* 0x0000001002f27824 */ /* 0x000fe400078e02f2 */
[----:B--2---:R-:W-:Y:S01]  /*ede0*/  @P4 FFMA.FTZ R13, R164, R0, R5 ;  /* 0x00000000a40d4223 */ /* 0x004fe20000010005 */
[----:B------:R-:W-:Y:S01]  /*edf0*/  IMAD.MOV.U32 R0, RZ, RZ, 0x7f800000 ;  /* 0x7f800000ff007424 */ /* 0x000fe200078e00ff */
[----:B-----5:R-:W-:Y:S01]  /*ee00*/  IADD3 R4, R24, 0x30, RZ ;  /* 0x0000003018047810 */ /* 0x020fe20007ffe0ff */
[----:B-1----:R-:W-:-:S03]  /*ee10*/  @P3 FMUL.FTZ R20, R20, 0.69314718246459960938 ;  /* 0x3f31721814143820 */ /* 0x002fc60000410000 */
[----:B------:R-:W-:Y:S01]  /*ee20*/  ISETP.GE.AND P0, PT, R4, UR21, PT ;  /* 0x0000001504007c0c */ /* 0x000fe2000bf06270 */
[----:B------:R-:W-:Y:S02]  /*ee30*/  IMAD R4, R12, UR4, RZ ;  /* 0x000000040c047c24 */ /* 0x000fe4000f8e02ff */
[----:B----4-:R-:W-:-:S03]  /*ee40*/  @P3 FFMA.FTZ R0, R3, R6, R20 ;  /* 0x0000000603003223 */ /* 0x010fc60000010014 */
[----:B------:R-:W-:-:S04]  /*ee50*/  SHF.L.U32 R4, R4, 0x6, RZ ;  /* 0x0000000604047819 */ /* 0x000fc800000006ff */
[--C-:B------:R-:W-:Y:S02]  /*ee60*/  IADD3 R7, P6, P4, R4, R18, R15.reuse ;  /* 0x0000001204077210 */ /* 0x100fe40007cde00f */
[----:B------:R-:W-:Y:S02]  /*ee70*/  SHF.R.S32.HI R5, RZ, 0x1f, R4 ;  /* 0x0000001fff057819 */ /* 0x000fe40000011404 */
[----:B------:R-:W-:-:S04]  /*ee80*/  SHF.R.S32.HI R15, RZ, 0x1f, R15 ;  /* 0x0000001fff0f7819 */ /* 0x000fc8000001140f */
[----:B------:R-:W-:Y:S01]  /*ee90*/  IADD3.X R15, R5, R19, R15, P6, P4 ;  /* 0x00000013050f7210 */ /* 0x000fe200037e840f */
[----:B------:R-:W-:Y:S06]  /*eea0*/  @P5 BRA `(.L_x_415) ;  /* 0x0000000000485947 */ /* 0x000fec0003800000 */
        /* <DEDUP_REMOVED lines=18> */
.L_x_415:
[----:B------:R-:W-:Y:S05]  /*efd0*/  BSYNC B0 ;  /* 0x0000000000007941 */ /* 0x000fea0003800000 */
.L_x_414:
[----:B------:R-:W-:Y:S01]  /*efe0*/  SHF.R.S32.HI R28, RZ, 0x1f, R26 ;  /* 0x0000001fff1c7819 */ /* 0x000fe2000001141a */
[----:B------:R-:W-:Y:S01]  /*eff0*/  ULDC.64 UR4, c[0x0][0x2a0] ;  /* 0x0000a80000047ab9 */ /* 0x000fe20000000a00 */
[----:B-1----:R-:W-:Y:S01]  /*f000*/  SHF.R.S32.HI R2, RZ, 0x1f, R17 ;  /* 0x0000001fff027819 */ /* 0x002fe20000011411 */
[----:B------:R1:W2:Y:S01]  /*f010*/  LDS.128 R20, [R235] ;  /* 0x00000000eb147984 */ /* 0x0002a20000000c00 */
[----:B------:R-:W-:Y:S01]  /*f020*/  IADD3 R4, P3, R17, UR10, RZ ;  /* 0x0000000a11047c10 */ /* 0x000fe2000ff7e0ff */
[----:B------:R-:W-:Y:S01]  /*f030*/  IMAD R28, R28, UR4, RZ ;  /* 0x000000041c1c7c24 */ /* 0x000fe2000f8e02ff */
[----:B------:R-:W-:Y:S01]  /*f040*/  SHF.R.S32.HI R25, RZ, 0x1f, R24 ;  /* 0x0000001fff197819 */ /* 0x000fe20000011418 */
[----:B------:R1:W3:Y:S01]  /*f050*/  LDS.128 R16, [R235+0x2000] ;  /* 0x00200000eb107984 */ /* 0x0002e20000000c00 */
[----:B------:R-:W-:Y:S01]  /*f060*/  IADD3.X R5, R2, UR8, RZ, P3, !PT ;  /* 0x0000000802057c10 */ /* 0x000fe20009ffe4ff */
[----:B------:R-:W-:Y:S01]  /*f070*/  IMAD R28, R26, UR5, R28 ;  /* 0x000000051a1c7c24 */ /* 0x000fe2000f8e021c */
[----:B------:R-:W-:Y:S01]  /*f080*/  ISETP.GE.AND P3, PT, R24, UR21, PT ;  /* 0x0000001518007c0c */ /* 0x000fe2000bf66270 */
[----:B------:R1:W4:Y:S01]  /*f090*/  LDS.128 R12, [R235+0x4000] ;  /* 0x00400000eb0c7984 */ /* 0x0003220000000c00 */
[----:B------:R-:W-:Y:S01]  /*f0a0*/  IMAD.U32 R0, RZ, RZ, UR23 ;  /* 0x00000017ff007e24 */ /* 0x000fe2000f8e00ff */
[----:B------:R-:W-:Y:S01]  /*f0b0*/  BSSY B0, `(.L_x_416) ;  /* 0x0000013000007945 */ /* 0x000fe20003800000 */
[----:B------:R-:W-:-:S02]  /*f0c0*/  IMAD.WIDE.U32 R26, R26, UR4, R4 ;  /* 0x000000041a1a7c25 */ /* 0x000fc4000f8e0004 */
[----:B------:R1:W1:Y:S02]  /*f0d0*/  LDS.128 R4, [R235+0x6000] ;  /* 0x00600000eb047984 */ /* 0x0002640000000c00 */
        /* <DEDUP_REMOVED lines=16> */
.L_x_417:
[----:B------:R-:W-:Y:S05]  /*f1e0*/  BSYNC B0 ;  /* 0x0000000000007941 */ /* 0x000fea0003800000 */
.L_x_416:
        /* <DEDUP_REMOVED lines=22> */
.L_x_419:
[----:B------:R-:W-:Y:S05]  /*f350*/  BSYNC B0 ;  /* 0x0000000000007941 */ /* 0x000fea0003800000 */
.L_x_418:
        /* <DEDUP_REMOVED lines=22> */
.L_x_421:
[----:B------:R-:W-:Y:S05]  /*f4c0*/  BSYNC B0 ;  /* 0x0000000000007941 */ /* 0x000fea0003800000 */
.L_x_420:
        /* <DEDUP_REMOVED lines=21> */
.L_x_400:
[----:B------:R-:W-:Y:S01]  /*f620*/  ULDC.U8 UR10, c[0x0][0x3d9] ;  /* 0x0000f640000a7ab9 */ /* 0x000fe20000000000 */
[----:B------:R-:W-:Y:S01]  /*f630*/  UISETP.NE.AND UP0, UPT, UR22, -0x1, UPT ;  /* 0xffffffff1600788c */ /* 0x000fe2000bf05270 */
[----:B------:R-:W-:Y:S01]  /*f640*/  LEA.HI R8, R14, R85, RZ, 0x3 ;  /* 0x000000550e087211 */ /* 0x000fe200078f18ff */
[----:B------:R-:W-:Y:S01]  /*f650*/  UISETP.NE.AND UP3, UPT, UR10, URZ, UPT ;  /* 0x0000003f0a00728c */ /* 0x000fe2000bf65270 */
[C---:B------:R-:W-:Y:S01]  /*f660*/  LOP3.LUT P3, RZ, R85.reuse, 0x7, RZ, 0xc0, !PT ;  /* 0x0000000755ff7812 */ /* 0x040fe2000786c0ff */
[----:B------:R-:W-:Y:S01]  /*f670*/  ULDC.U8 UR12, c[0x0][0x3d8] ;  /* 0x0000f600000c7ab9 */ /* 0x000fe20000000000 */
[----:B------:R-:W-:Y:S01]  /*f680*/  LOP3.LUT R0, R8, 0x1ffffff8, RZ, 0xc0, !PT ;  /* 0x1ffffff808007812 */ /* 0x000fe200078ec0ff */
[----:B------:R-:W-:Y:S01]  /*f690*/  UISETP.NE.AND UP2, UPT, UR12, URZ, UPT ;  /* 0x0000003f0c00728c */ /* 0x000fe2000bf45270 */
[----:B------:R-:W-:Y:S01]  /*f6a0*/  SHF.R.S32.HI R8, RZ, 0x3, R8 ;  /* 0x00000003ff087819 */ /* 0x000fe20000011408 */
[----:B------:R-:W-:Y:S01]  /*f6b0*/  UIADD3 UR24, -UR13, UR24, URZ ;  /* 0x000000180d187290 */ /* 0x000fe2000fffe13f */
[----:B------:R-:W-:Y:S01]  /*f6c0*/  IMAD.U32 R6, RZ, RZ, UR23 ;  /* 0x00000017ff067e24 */ /* 0x000fe2000f8e00ff */
[----:B------:R-:W-:Y:S01]  /*f6d0*/  UISETP.EQ.AND UP2, UPT, UR10, URZ, UP2 ;  /* 0x0000003f0a00728c */ /* 0x000fe20009742270 */
[----:B------:R-:W-:Y:S01]  /*f6e0*/  IMAD.IADD R0, R85, 0x1, -R0 ;  /* 0x0000000155007824 */ /* 0x000fe200078e0a00 */
[----:B------:R-:W-:Y:S01]  /*f6f0*/  @!UP0 USHF.R.S32.HI UR14, URZ, 0x1f, UR15 ;  /* 0x0000001f3f0e8899 */ /* 0x000fe2000801140f */
[----:B------:R-:W-:Y:S01]  /*f700*/  SHF.R.S32.HI R9, RZ, 0x1f, R8 ;  /* 0x0000001fff097819 */ /* 0x000fe20000011408 */
[----:B------:R-:W-:Y:S01]  /*f710*/  @UP3 ULDC.64 UR4, c[0x0][0x2c0] ;  /* 0x0000b00000043ab9 */ /* 0x000fe20000000a00 */
[----:B------:R-:W-:Y:S01]  /*f720*/  @UP0 ULDC.64 UR8, c[0x0][0x298] ;  /* 0x0000a60000080ab9 */ /* 0x000fe20000000a00 */
[----:B------:R-:W-:Y:S01]  /*f730*/  @UP3 UIMAD UR11, UR5, UR4, URZ ;  /* 0x00000004050b32a4 */ /* 0x000fe2000f8e023f */
[----:B------:R-:W-:Y:S01]  /*f740*/  IMAD.SHL.U32 R0, R0, 0x8, RZ ;  /* 0x0000000800007824 */ /* 0x000fe200078e00ff */
[----:B------:R-:W-:Y:S01]  /*f750*/  @UP0 UIMAD.WIDE.U32 UR16, UR22, UR8, URZ ;  /* 0x00000008161002a5 */ /* 0x000fe2000f8e003f */
[C---:B------:R-:W-:Y:S01]  /*f760*/  ISETP.GE.AND P4, PT, R8.reuse, UR24, PT ;  /* 0x0000001808007c0c */ /* 0x040fe2000bf86270 */
[----:B------:R-:W-:Y:S01]  /*f770*/  @!UP0 ULDC.64 UR4, c[0x0][0x290] ;  /* 0x0000a40000048ab9 */ /* 0x000fe20000000a00 */
[----:B------:R-:W-:Y:S01]  /*f780*/  USHF.R.S32.HI UR8, URZ, 0x1f, UR6 ;  /* 0x0000001f3f087899 */ /* 0x000fe20008011406 */
[C---:B------:R-:W-:Y:S01]  /*f790*/  VIADD R5, R8.reuse, 0x10 ;  /* 0x0000001008057836 */ /* 0x040fe20000000000 */
[----:B------:R-:W-:Y:S01]  /*f7a0*/  @!UP0 UIMAD UR14, UR14, UR4, URZ ;  /* 0x000000040e0e82a4 */ /* 0x000fe2000f8e023f */
[C---:B------:R-:W-:Y:S01]  /*f7b0*/  VIADD R4, R8.reuse, 0x20 ;  /* 0x0000002008047836 */ /* 0x040fe20000000000 */
[----:B------:R-:W-:Y:S01]  /*f7c0*/  @!UP0 UIMAD.WIDE.U32 UR18, UR15, UR4, URZ ;  /* 0x000000040f1282a5 */ /* 0x000fe2000f8e003f */
[----:B------:R-:W-:Y:S01]  /*f7d0*/  BSSY B0, `(.L_x_422) ;  /* 0x0000039000007945 */ /* 0x000fe20003800000 */
[----:B------:R-:W-:Y:S01]  /*f7e0*/  @!UP0 UIMAD UR14, UR15, UR5, UR14 ;  /* 0x000000050f0e82a4 */ /* 0x000fe2000f8e020e */
[----:B------:R-:W-:Y:S01]  /*f7f0*/  ISETP.GE.OR P6, PT, R8, UR24, P3 ;  /* 0x0000001808007c0c */ /* 0x000fe20009fc6670 */
[----:B------:R-:W-:Y:S01]  /*f800*/  @UP0 UIMAD UR9, UR22, UR9, UR17 ;  /* 0x00000009160902a4 */ /* 0x000fe2000f8e0211 */
[----:B------:R-:W-:Y:S01]  /*f810*/  ISETP.GE.AND P2, PT, R4, UR24, PT ;  /* 0x0000001804007c0c */ /* 0x000fe2000bf46270 */
[----:B------:R-:W-:Y:S01]  /*f820*/  @!UP0 UIADD3 UR9, UR19, UR14, URZ ;  /* 0x0000000e13098290 */ /* 0x000fe2000fffe03f */
[C---:B------:R-:W-:Y:S01]  /*f830*/  ISETP.GE.OR P5, PT, R5.reuse, UR24, P3 ;  /* 0x0000001805007c0c */ /* 0x040fe20009fa6670 */
[----:B------:R-:W-:Y:S01]  /*f840*/  @!UP0 UMOV UR16, UR18 ;  /* 0x0000001200108c82 */ /* 0x000fe20008000000 */
[----:B------:R-:W-:Y:S01]  /*f850*/  UISETP.NE.AND UP0, UPT, UR12, URZ, !UP3 ;  /* 0x0000003f0c00728c */ /* 0x000fe2000df05270 */
[C---:B------:R-:W-:Y:S01]  /*f860*/  IADD3 R2, P0, R0.reuse, UR16, RZ ;  /* 0x0000001000027c10 */ /* 0x040fe2000ff1e0ff */
[----:B------:R-:W-:Y:S01]  /*f870*/  ULDC.64 UR4, c[0x0][0x2a0] ;  /* 0x0000a80000047ab9 */ /* 0x000fe20000000a00 */
[----:B------:R-:W-:Y:S01]  /*f880*/  UISETP.NE.OR UP1, UPT, UR22, -0x1, !UP2 ;  /* 0xffffffff1600788c */ /* 0x000fe2000d725670 */
[----:B------:R-:W-:Y:S01]  /*f890*/  IMAD.U32 R10, RZ, RZ, UR4 ;  /* 0x00000004ff0a7e24 */ /* 0x000fe2000f8e00ff */
[----:B------:R-:W-:Y:S01]  /*f8a0*/  UIMAD UR8, UR8, UR4, URZ ;  /* 0x00000004080872a4 */ /* 0x000fe2000f8e023f */
[----:B------:R-:W-:Y:S01]  /*f8b0*/  LEA.HI.X.SX32 R3, R0, UR9, 0x1, P0 ;  /* 0x0000000900037c11 */ /* 0x000fe200080f0eff */
[----:B------:R-:W-:Y:S01]  /*f8c0*/  @UP3 UMOV UR10, 0x1 ;  /* 0x00000001000a3882 */ /* 0x000fe20000000000 */
[----:B------:R-:W-:Y:S01]  /*f8d0*/  @UP2 ULDC UR9, c[0x0][0x2c4] ;  /* 0x0000b10000092ab9 */ /* 0x000fe20000000800 */
[----:B------:R-:W-:Y:S01]  /*f8e0*/  UIMAD UR5, UR6, UR5, UR8 ;  /* 0x00000005060572a4 */ /* 0x000fe2000f8e0208 */
[----:B------:R-:W-:Y:S01]  /*f8f0*/  VIADD R0, R8, 0x30 ;  /* 0x0000003008007836 */ /* 0x000fe20000000000 */
[----:B------:R-:W-:Y:S01]  /*f900*/  @UP3 ULDC UR4, c[0x0][0x2c0] ;  /* 0x0000b00000043ab9 */ /* 0x000fe20000000800 */
[----:B------:R-:W-:Y:S01]  /*f910*/  @!UP3 ULDC UR8, c[0x0][0x2c4] ;  /* 0x0000b1000008bab9 */ /* 0x000fe20000000800 */
[----:B------:R-:W-:Y:S01]  /*f920*/  @UP0 ULDC UR8, c[0x0][0x2e4] ;  /* 0x0000b90000080ab9 */ /* 0x000fe20000000800 */
[----:B------:R-:W-:Y:S01]  /*f930*/  @!UP1 UIMAD UR22, UR15, UR9, URZ ;  /* 0x000000090f1692a4 */ /* 0x000fe2000f8e023f */
[----:B------:R-:W-:Y:S01]  /*f940*/  IMAD.WIDE.U32 R10, R10, UR6, R2 ;  /* 0x000000060a0a7c25 */ /* 0x000fe2000f8e0002 */
[----:B------:R-:W-:Y:S01]  /*f950*/  @!UP3 UIMAD UR10, UR8, UR7, URZ ;  /* 0x00000007080ab2a4 */ /* 0x000fe2000f8e023f */
[----:B------:R-:W-:Y:S01]  /*f960*/  ISETP.GE.AND P0, PT, R5, UR24, PT ;  /* 0x0000001805007c0c */ /* 0x000fe2000bf06270 */
[----:B------:R-:W-:Y:S01]  /*f970*/  @!UP3 UMOV UR4, 0x1 ;  /* 0x000000010004b882 */ /* 0x000fe20000000000 */
[----:B------:R-:W-:Y:S01]  /*f980*/  @!UP3 UMOV UR11, UR8 ;  /* 0x00000008000bbc82 */ /* 0x000fe20008000000 */
[----:B------:R-:W-:Y:S01]  /*f990*/  UIMAD UR10, UR15, UR10, URZ ;  /* 0x0000000a0f0a72a4 */ /* 0x000fe2000f8e023f */
[----:B------:R-:W-:Y:S01]  /*f9a0*/  VIADD R13, R11, UR5 ;  /* 0x000000050b0d7c36 */ /* 0x000fe20008000000 */
[----:B------:R-:W-:Y:S01]  /*f9b0*/  UIMAD UR9, UR13, UR4, URZ ;  /* 0x000000040d0972a4 */ /* 0x000fe2000f8e023f */
[----:B------:R-:W-:Y:S01]  /*f9c0*/  ISETP.GE.AND P1, PT, R0, UR24, PT ;  /* 0x0000001800007c0c */ /* 0x000fe2000bf26270 */
[----:B------:R-:W-:Y:S01]  /*f9d0*/  USEL UR10, UR10, URZ, !UP2 ;  /* 0x0000003f0a0a7287 */ /* 0x000fe2000d000000 */
[----:B------:R-:W-:Y:S01]  /*f9e0*/  IMAD.WIDE R6, R6, 0x40, R8 ;  /* 0x0000004006067825 */ /* 0x000fe200078e0208 */
[----:B------:R-:W-:Y:S01]  /*f9f0*/  @!UP2 UMOV UR16, URZ ;  /* 0x0000003f0010ac82 */ /* 0x000fe20008000000 */
[----:B------:R-:W-:Y:S01]  /*fa00*/  @UP2 UMOV UR16, UR22 ;  /* 0x0000001600102c82 */ /* 0x000fe20008000000 */
[----:B------:R-:W-:Y:S01]  /*fa10*/  UIMAD UR11, UR6, UR11, UR10 ;  /* 0x0000000b060b72a4 */ /* 0x000fe2000f8e020a */
[----:B------:R-:W-:Y:S01]  /*fa20*/  @!UP2 UMOV UR17, URZ ;  /* 0x0000003f0011ac82 */ /* 0x000fe20008000000 */
[----:B------:R-:W-:-:S02]  /*fa30*/  USHF.R.S32.HI UR8, URZ, 0x1f, UR9 ;  /* 0x0000001f3f087899 */ /* 0x000fc40008011409 */
[----:B------:R-:W-:Y:S02]  /*fa40*/  @UP2 USHF.R.S32.HI UR17, URZ, 0x1f, UR22 ;  /* 0x0000001f3f112899 */ /* 0x000fe40008011416 */
        /* <DEDUP_REMOVED lines=17> */
.L_x_423:
[----:B------:R-:W-:Y:S05]  /*fb60*/  BSYNC B0 ;  /* 0x0000000000007941 */ /* 0x000fea0003800000 */
.L_x_422:
        /* <DEDUP_REMOVED lines=20> */
.L_x_425:
[----:B------:R-:W-:Y:S05]  /*fcb0*/  BSYNC B0 ;  /* 0x0000000000007941 */ /* 0x000fea0003800000 */
.L_x_424:
        /* <DEDUP_REMOVED lines=18> */
.L_x_427:
[----:B------:R-:W-:Y:S05]  /*fde0*/  BSYNC B0 ;  /* 0x0000000000007941 */ /* 0x000fea0003800000 */
.L_x_426:
        /* <DEDUP_REMOVED lines=18> */
.L_x_429:
[----:B------:R-:W-:Y:S05]  /*ff10*/  BSYNC B0 ;  /* 0x0000000000007941 */ /* 0x000fea0003800000 */
.L_x_428:
        /* <DEDUP_REMOVED lines=10> */
.L_x_431:
[----:B------:R-:W-:Y:S05]  /*ffc0*/  BSYNC B0 ;  /* 0x0000000000007941 */ /* 0x000fea0003800000 */
.L_x_430:
        /* <DEDUP_REMOVED lines=10> */
.L_x_433:
[----:B------:R-:W-:Y:S05]  /*10070*/  BSYNC B0 ;  /* 0x0000000000007941 */ /* 0x000fea0003800000 */
.L_x_432:
        /* <DEDUP_REMOVED lines=10> */
.L_x_435:
[----:B------:R-:W-:Y:S05]  /*10120*/  BSYNC B0 ;  /* 0x0000000000007941 */ /* 0x000fea0003800000 */
.L_x_434:
        /* <DEDUP_REMOVED lines=10> */
.L_x_436:
        /* <DEDUP_REMOVED lines=11> */
.L_x_1264:


//--------------------- .text._ZN5flash16flash_fwd_kernelI23Flash_fwd_kernel_traitsILi256ELi64ELi64ELi4ELb0ELb0EN7cutlass10bfloat16_tE19Flash_kernel_traitsILi256ELi64ELi64ELi4ES3_EELb0ELb1ELb0ELb0ELb0ELb1ELb1ELb0EEEvNS_16Flash_fwd_paramsE --------------------------
	.section	.text._ZN5flash16flash_fwd_kernelI23Flash_fwd_kernel_traitsILi256ELi64ELi64ELi4ELb0ELb0EN7cutlass10bfloat16_tE19Flash_kernel_traitsILi256ELi64ELi64ELi4ES3_EELb0ELb1ELb0ELb0ELb0ELb1ELb1ELb0EEEvNS_16Flash_fwd_paramsE,"ax",@progbits
	.align	128
        .global         _ZN5flash16flash_fwd_kernelI23Flash_fwd_kernel_traitsILi256ELi64ELi64ELi4ELb0ELb0EN7cutlass10bfloat16_tE19Flash_kernel_traitsILi256ELi64ELi64ELi4ES3_EELb0ELb1ELb0ELb0ELb0ELb1ELb1ELb0EEEvNS_16Flash_fwd_paramsE
        .type           _ZN5flash16flash_fwd_kernelI23Flash_fwd_kernel_traitsILi256ELi64ELi64ELi4ELb0ELb0EN7cutlass10bfloat16_tE19Flash_kernel_traitsILi256ELi64ELi64ELi4ES3_EELb0ELb1ELb0ELb0ELb0ELb1ELb1ELb0EEEvNS_16Flash_fwd_paramsE,@function
        .size           _ZN5flash16flash_fwd_kernelI23Flash_fwd_kernel_traitsILi256ELi64ELi64ELi4ELb0ELb0EN7cutlass10bfloat16_tE19Flash_kernel_traitsILi256ELi64ELi64ELi4ES3_EELb0ELb1ELb0ELb0ELb0ELb1ELb1ELb0EEEvNS_16Flash_fwd_paramsE,(.L_x_1265 - _ZN5flash16flash_fwd_kernelI23Flash_fwd_kernel_traitsILi256ELi64ELi64ELi4ELb0ELb0EN7cutlass10bfloat16_tE19Flash_kernel_traitsILi256ELi64ELi64ELi4ES3_EELb0ELb1ELb0ELb0ELb0ELb1ELb1ELb0EEEvNS_16Flash_fwd_paramsE)
        .other          _ZN5flash16flash_fwd_kernelI23Flash_fwd_kernel_traitsILi256ELi64ELi64ELi4ELb0ELb0EN7cutlass10bfloat16_tE19Flash_kernel_traitsILi256ELi64ELi64ELi4ES3_EELb0ELb1ELb0ELb0ELb0ELb1ELb1ELb0EEEvNS_16Flash_fwd_paramsE,@"STO_CUDA_ENTRY STV_DEFAULT"
_ZN5flash16flash_fwd_kernelI23Flash_fwd_kernel_traitsILi256ELi64ELi64ELi4ELb0ELb0EN7cutlass10bfloat16_tE19Flash_kernel_traitsILi256ELi64ELi64ELi4ES3_EELb0ELb1ELb0ELb0ELb0ELb1ELb1ELb0EEEvNS_16Flash_fwd_paramsE:
.text._ZN5flash16flash_fwd_kernelI23Flash_fwd_kernel_traitsILi256ELi64ELi64ELi4ELb0ELb0EN7cutlass10bfloat16_tE19Flash_kernel_traitsILi256ELi64ELi64ELi4ES3_EELb0ELb1ELb0ELb0ELb0ELb1ELb1ELb0EEEvNS_16Flash_fwd_paramsE:
        /* <DEDUP_REMOVED lines=55> */
.L_x_437:
[----:B------:R-:W-:-:S05]  /*0370*/  ULDC UR6, c[0x0][0x2c8] ;  /* 0x0000b20000067ab9 */ /* 0x000fca0000000800 */
.L_x_438:
        /* <DEDUP_REMOVED lines=37> */
[----:B------:R-:W-:Y:S01]  /*05d0*/  SHF.R.S32.HI R13, RZ, 0x1f, R2 ;  /* 0x0000001fff0d7819 */ /* 0x000fe20000011402 */
[----:B------:R-:W-:Y:S01]  /*05e0*/  UISETP.NE.AND UP0, UPT, UR12, -0x1, UPT ;  /* 0xffffffff0c00788c */ /* 0x000fe2000bf05270 */
[----:B------:R-:W2:Y:S01]  /*05f0*/  S2R R27, SR_CTAID.Z ;  /* 0x00000000001b7919 */ /* 0x000ea20000002700 */
[----:B------:R-:W-:Y:S01]  /*0600*/  UIADD3 UR5, -UR20, UR14, URZ ;  /* 0x0000000e14057290 */ /* 0x000fe2000fffe13f */
[----:B------:R-:W-:Y:S01]  /*0610*/  LEA.HI R5, R13, R2, RZ, 0x3 ;  /* 0x000000020d057211 */ /* 0x000fe200078f18ff */
[----:B------:R-:W-:Y:S01]  /*0620*/  UIADD3 UR15, UR16, -0x1, URZ ;  /* 0xffffffff100f7890 */ /* 0x000fe2000fffe03f */
[----:B------:R-:W-:Y:S01]  /*0630*/  IMAD.U32 R23, RZ, RZ, UR13 ;  /* 0x0000000dff177e24 */ /* 0x000fe2000f8e00ff */
[----:B------:R-:W-:Y:S01]  /*0640*/  USHF.R.S32.HI UR25, URZ, 0x1f, UR8 ;  /* 0x0000001f3f197899 */ /* 0x000fe20008011408 */
[----:B------:R-:W-:Y:S01]  /*0650*/  SHF.R.S32.HI R16, RZ, 0x3, R5 ;  /* 0x00000003ff107819 */ /* 0x000fe20000011405 */
[----:B------:R-:W-:Y:S01]  /*0660*/  UIMAD UR22, UR15, -0x40, UR21 ;  /* 0xffffffc00f1678a4 */ /* 0x000fe2000f8e0215 */
[----:B------:R-:W-:-:S02]  /*0670*/  LOP3.LUT R5, R5, 0xfffffff8, RZ, 0xc0, !PT ;  /* 0xfffffff805057812 */ /* 0x000fc400078ec0ff */
[----:B------:R-:W-:Y:S01]  /*0680*/  @UP0 ULDC.64 UR6, c[0x0][0x240] ;  /* 0x0000900000060ab9 */ /* 0x000fe20000000a00 */
[C---:B------:R-:W-:Y:S01]  /*0690*/  VIADD R0, R16.reuse, 0x10 ;  /* 0x0000001010007836 */ /* 0x040fe20000000000 */
[----:B------:R-:W-:Y:S01]  /*06a0*/  @UP0 UIMAD.WIDE.U32 UR10, UR12, UR6, URZ ;  /* 0x000000060c0a02a5 */ /* 0x000fe2000f8e003f */
[C---:B------:R-:W-:Y:S01]  /*06b0*/  ISETP.GE.AND P3, PT, R16.reuse, UR5, PT ;  /* 0x0000000510007c0c */ /* 0x040fe2000bf66270 */
[----:B------:R-:W-:Y:S01]  /*06c0*/  IMAD.SHL.U32 R7, R16, 0x40, RZ ;  /* 0x0000004010077824 */ /* 0x000fe200078e00ff */
[----:B------:R-:W-:Y:S01]  /*06d0*/  SHF.R.S32.HI R17, RZ, 0x1f, R16 ;  /* 0x0000001fff117819 */ /* 0x000fe20000011410 */
[----:B------:R-:W-:Y:S01]  /*06e0*/  @UP0 UIMAD UR4, UR12, UR7, UR11 ;  /* 0x000000070c0402a4 */ /* 0x000fe2000f8e020b */
[C---:B------:R-:W-:Y:S01]  /*06f0*/  ISETP.GE.AND P2, PT, R0.reuse, UR5, PT ;  /* 0x0000000500007c0c */ /* 0x040fe2000bf46270 */
[----:B------:R-:W-:Y:S01]  /*0700*/  @!UP0 USHF.R.S32.HI UR11, URZ, 0x1f, UR23 ;  /* 0x0000001f3f0b8899 */ /* 0x000fe20008011417 */
[C---:B------:R-:W-:Y:S01]  /*0710*/  ISETP.GE.AND P5, PT, R0.reuse, UR22, PT ;  /* 0x0000001600007c0c */ /* 0x040fe2000bfa6270 */
[----:B------:R-:W-:Y:S01]  /*0720*/  @!UP0 ULDC.64 UR6, c[0x0][0x228] ;  /* 0x00008a0000068ab9 */ /* 0x000fe20000000a00 */
[----:B-1----:R-:W-:Y:S01]  /*0730*/  IABS R12, R3 ;  /* 0x00000003000c7213 */ /* 0x002fe20000000000 */
[----:B------:R-:W-:Y:S01]  /*0740*/  @!UP0 UIMAD UR11, UR11, UR6, URZ ;  /* 0x000000060b0b82a4 */ /* 0x000fe2000f8e023f */
[----:B------:R-:W-:Y:S01]  /*0750*/  ISETP.GE.AND P4, PT, R0, UR22, PT ;  /* 0x0000001600007c0c */ /* 0x000fe2000bf86270 */
[----:B------:R-:W-:Y:S01]  /*0760*/  IMAD.IADD R0, R2, 0x1, -R5 ;  /* 0x0000000102007824 */ /* 0x000fe200078e0a05 */
[----:B------:R-:W1:Y:S01]  /*0770*/  I2F.RP R30, R12 ;  /* 0x0000000c001e7306 */ /* 0x000e620000209400 */
[----:B------:R-:W-:Y:S01]  /*0780*/  LOP3.LUT R7, R7, 0x1c0, RZ, 0xc0, !PT ;  /* 0x000001c007077812 */ /* 0x000fe200078ec0ff */
[----:B------:R-:W-:Y:S01]  /*0790*/  @!UP0 UIMAD.WIDE.U32 UR26, UR23, UR6, URZ ;  /* 0x00000006171a82a5 */ /* 0x000fe2000f8e003f */
[----:B------:R-:W-:Y:S01]  /*07a0*/  IMAD.SHL.U32 R14, R0, 0x8, RZ ;  /* 0x00000008000e7824 */ /* 0x000fe200078e00ff */
[----:B------:R-:W-:Y:S01]  /*07b0*/  @!UP0 UIMAD UR11, UR23, UR7, UR11 ;  /* 0x00000007170b82a4 */ /* 0x000fe2000f8e020b */
[----:B------:R-:W3:Y:S01]  /*07c0*/  @!P2 S2R R25, SR_CgaCtaId ;  /* 0x000000000019a919 */ /* 0x000ee20000008800 */
[----:B------:R-:W-:Y:S01]  /*07d0*/  SHF.R.U32.HI R28, RZ, 0x3, R7 ;  /* 0x00000003ff1c7819 */ /* 0x000fe20000011607 */
[----:B------:R-:W-:Y:S01]  /*07e0*/  VIADD R18, R16, 0x20 ;  /* 0x0000002010127836 */ /* 0x000fe20000000000 */
[--C-:B------:R-:W-:Y:S01]  /*07f0*/  LOP3.LUT R5, R7, 0x38, R14.reuse, 0xf8, !PT ;  /* 0x0000003807057812 */ /* 0x100fe200078ef80e */
[----:B------:R-:W-:Y:S01]  /*0800*/  @!UP0 UIADD3 UR4, UR27, UR11, URZ ;  /* 0x0000000b1b048290 */ /* 0x000fe2000fffe03f */
[----:B------:R-:W4:Y:S01]  /*0810*/  @!P3 LDC.64 R6, c[0x0][0x240] ;  /* 0x00009000ff06bb82 */ /* 0x000f220000000a00 */
[----:B------:R-:W-:Y:S01]  /*0820*/  @!UP0 UMOV UR10, UR26 ;  /* 0x0000001a000a8c82 */ /* 0x000fe20008000000 */
[----:B------:R-:W-:Y:S01]  /*0830*/  LOP3.LUT R28, R5, R28, RZ, 0x3c, !PT ;  /* 0x0000001c051c7212 */ /* 0x000fe200078e3cff */
[----:B------:R-:W-:Y:S01]  /*0840*/  ULDC.64 UR6, c[0x0][0x258] ;  /* 0x0000960000067ab9 */ /* 0x000fe20000000a00 */
[----:B------:R-:W-:Y:S01]  /*0850*/  SHF.R.S32.HI R15, RZ, 0x1f, R14 ;  /* 0x0000001fff0f7819 */ /* 0x000fe2000001140e */
[----:B-1----:R-:W1:Y:S01]  /*0860*/  MUFU.RCP R30, R30 ;  /* 0x0000001e001e7308 */ /* 0x002e620000001000 */
[----:B------:R-:W-:Y:S01]  /*0870*/  IADD3 R34, P0, R14, UR10, RZ ;  /* 0x0000000a0e227c10 */ /* 0x000fe2000ff1e0ff */
[----:B------:R-:W-:Y:S01]  /*0880*/  UIMAD UR25, UR25, UR6, URZ ;  /* 0x00000006191972a4 */ /* 0x000fe2000f8e023f */
[----:B------:R-:W-:Y:S01]  /*0890*/  ISETP.GE.AND P1, PT, R18, UR5, PT ;  /* 0x0000000512007c0c */ /* 0x000fe2000bf26270 */
[----:B------:R-:W5:Y:S01]  /*08a0*/  @!P2 LDC.64 R10, c[0x0][0x240] ;  /* 0x00009000ff0aab82 */ /* 0x000f620000000a00 */
[----:B------:R-:W-:Y:S01]  /*08b0*/  IADD3.X R35, R15, UR4, RZ, P0, !PT ;  /* 0x000000040f237c10 */ /* 0x000fe200087fe4ff */
[----:B------:R-:W-:Y:S01]  /*08c0*/  IMAD.U32 R20, RZ, RZ, UR6 ;  /* 0x00000006ff147e24 */ /* 0x000fe2000f8e00ff */
[----:B--2---:R-:W-:Y:S01]  /*08d0*/  IABS R27, R27 ;  /* 0x0000001b001b7213 */ /* 0x004fe20000000000 */
[----:B------:R-:W-:Y:S01]  /*08e0*/  UIMAD UR7, UR8, UR7, UR25 ;  /* 0x00000007080772a4 */ /* 0x000fe2000f8e0219 */
[----:B------:R-:W-:Y:S01]  /*08f0*/  IMAD.WIDE R22, R23, 0x40, R16 ;  /* 0x0000004017167825 */ /* 0x000fe200078e0210 */
[----:B------:R-:W-:Y:S01]  /*0900*/  @!P2 MOV R4, 0x400 ;  /* 0x000004000004a802 */ /* 0x000fe20000000f00 */
[----:B------:R-:W-:Y:S01]  /*0910*/  UMOV UR6, 0x400 ;  /* 0x0000040000067882 */ /* 0x000fe20000000000 */
[----:B------:R-:W2:Y:S01]  /*0920*/  S2UR UR4, SR_CgaCtaId ;  /* 0x00000000000479c3 */ /* 0x000ea20000008800 */
[----:B------:R-:W-:Y:S01]  /*0930*/  IMAD.WIDE.U32 R20, R20, UR8, R34 ;  /* 0x0000000814147c25 */ /* 0x000fe2000f8e0022 */
[----:B------:R-:W-:Y:S01]  /*0940*/  @!P2 IADD3 R26, P0, R22, 0x10, RZ ;  /* 0x00000010161aa810 */ /* 0x000fe20007f1e0ff */
[----:B------:R-:W-:Y:S01]  /*0950*/  UISETP.NE.AND UP0, UPT, UR9, -0x1, UPT ;  /* 0xffffffff0900788c */ /* 0x000fe2000bf05270 */
[----:B------:R-:W2:Y:S01]  /*0960*/  @!P1 S2R R24, SR_CgaCtaId ;  /* 0x0000000000189919 */ /* 0x000ea20000008800 */
[----:B-1----:R-:W-:Y:S01]  /*0970*/  VIADD R30, R30, 0xffffffe ;  /* 0x0ffffffe1e1e7836 */ /* 0x002fe20000000000 */
[----:B------:R-:W-:Y:S01]  /*0980*/  IADD3 R21, R21, UR7, RZ ;  /* 0x0000000715157c10 */ /* 0x000fe2000fffe0ff */
[--C-:B------:R-:W-:Y:S01]  /*0990*/  @!P2 IMAD.MOV.U32 R36, RZ, RZ, R20.reuse ;  /* 0x000000ffff24a224 */ /* 0x100fe200078e0014 */
[----:B------:R-:W1:Y:S01]  /*09a0*/  @!P3 LDC.64 R8, c[0x0][0x210] ;  /* 0x00008400ff08bb82 */ /* 0x000e620000000a00 */
[----:B------:R-:W2:Y:S01]  /*09b0*/  F2I.FTZ.U32.TRUNC.NTZ R31, R30 ;  /* 0x0000001e001f7305 */ /* 0x000ea2000021f000 */
[----:B------:R-:W-:Y:S01]  /*09c0*/  LEA.HI R33, R13, R2, RZ, 0x6 ;  /* 0x000000020d217211 */ /* 0x000fe200078f30ff */
[----:B----4-:R-:W-:Y:S01]  /*09d0*/  @!P3 IMAD.WIDE.U32 R34, R22, R6, R20 ;  /* 0x000000061622b225 */ /* 0x010fe200078e0014 */
[----:B---3--:R-:W-:-:S02]  /*09e0*/  @!P2 LEA R25, R25, R4, 0x18 ;  /* 0x000000041919a211 */ /* 0x008fc400078ec0ff */
[----:B------:R-:W-:Y:S01]  /*09f0*/  @UP0 UIADD3 UR7, UR24, UR9, URZ ;  /* 0x0000000918070290 */ /* 0x000fe2000fffe03f */
[----:B------:R-:W-:Y:S01]  /*0a00*/  IMAD.SHL.U32 R33, R33, 0x8, RZ ;  /* 0x0000000821217824 */ /* 0x000fe200078e00ff */
[----:B------:R-:W-:Y:S01]  /*0a10*/  @UP0 ULDC.64 UR10, c[0x0][0x248] ;  /* 0x00009200000a0ab9 */ /* 0x000fe20000000a00 */
[----:B------:R-:W-:Y:S02]  /*0a20*/  @!P2 IMAD.MOV.U32 R37, RZ, RZ, R21 ;  /* 0x000000ffff25a224 */ /* 0x000fe400078e0015 */
[----:B-----5:R-:W-:Y:S01]  /*0a30*/  @!P2 IMAD.WIDE.U32 R36, R26, R10, R36 ;  /* 0x0000000a1a24a225 */ /* 0x020fe200078e0024 */
[----:B--2---:R-:W-:-:S03]  /*0a40*/  ULEA UR4, UR4, UR6, 0x18 ;  /* 0x0000000604047291 */ /* 0x004fc6000f8ec03f */
[--C-:B------:R-:W-:Y:S01]  /*0a50*/  IMAD.MOV R5, RZ, RZ, -R31.reuse ;  /* 0x000000ffff057224 */ /* 0x100fe200078e0a1f */
[----:B------:R-:W-:Y:S01]  /*0a60*/  @UP0 UIADD3 UR6, UR24, UR9, URZ ;  /* 0x0000000918060290 */ /* 0x000fe2000fffe03f */
[----:B------:R-:W-:Y:S02]  /*0a70*/  IMAD.MOV.U32 R30, RZ, RZ, RZ ;  /* 0x000000ffff1e7224 */ /* 0x000fe400078e00ff */
[----:B------:R-:W-:Y:S01]  /*0a80*/  IMAD R32, R5, R12, RZ ;  /* 0x0000000c05207224 */ /* 0x000fe200078e02ff */
[----:B------:R-:W-:Y:S01]  /*0a90*/  @UP0 UIMAD.WIDE.U32 UR28, UR6, UR10, URZ ;  /* 0x0000000a061c02a5 */ /* 0x000fe2000f8e003f */
[----:B------:R-:W2:Y:S01]  /*0aa0*/  @!P1 LDC.64 R4, c[0x0][0x240] ;  /* 0x00009000ff049b82 */ /* 0x000ea20000000a00 */
[----:B------:R-:W-:Y:S01]  /*0ab0*/  @UP0 UIMAD UR6, UR6, UR11, URZ ;  /* 0x0000000b060602a4 */ /* 0x000fe2000f8e023f */
[----:B------:R-:W-:-:S04]  /*0ac0*/  IMAD.HI.U32 R32, R31, R32, R30 ;  /* 0x000000201f207227 */ /* 0x000fc800078e001e */
[----:B------:R-:W-:Y:S02]  /*0ad0*/  @!P3 IMAD R30, R23, R6, RZ ;  /* 0x00000006171eb224 */ /* 0x000fe400078e02ff */
[----:B------:R-:W-:-:S04]  /*0ae0*/  IMAD.HI.U32 R19, R32, R27, RZ ;  /* 0x0000001b20137227 */ /* 0x000fc800078e00ff */
[----:B------:R-:W-:Y:S02]  /*0af0*/  IMAD.MOV R29, RZ, RZ, -R19 ;  /* 0x000000ffff1d7224 */ /* 0x000fe400078e0a13 */
[----:B------:R-:W-:Y:S02]  /*0b00*/  @!P3 IMAD R30, R22, R7, R30 ;  /* 0x00000007161eb224 */ /* 0x000fe400078e021e */
[----:B------:R-:W3:Y:S01]  /*0b10*/  @!P2 LDC.64 R6, c[0x0][0x210] ;  /* 0x00008400ff06ab82 */ /* 0x000ee20000000a00 */
[----:B------:R-:W-:Y:S01]  /*0b20*/  IMAD R27, R12, R29, R27 ;  /* 0x0000001d0c1b7224 */ /* 0x000fe200078e021b */
[----:B------:R-:W-:Y:S01]  /*0b30*/  @!P1 MOV R29, 0x400 ;  /* 0x00000400001d9802 */ /* 0x000fe20000000f00 */
[----:B------:R-:W-:Y:S01]  /*0b40*/  @!P2 IMAD.X R31, RZ, RZ, R23, P0 ;  /* 0x000000ffff1fa224 */ /* 0x000fe200000e0617 */
[----:B-1----:R-:W-:Y:S01]  /*0b50*/  @!P3 LEA R32, P0, R34, R8, 0x1 ;  /* 0x000000082220b211 */ /* 0x002fe200078008ff */
[----:B------:R-:W-:Y:S01]  /*0b60*/  @!P3 IMAD.IADD R30, R35, 0x1, R30 ;  /* 0x00000001231eb824 */ /* 0x000fe200078e021e */
[----:B------:R-:W-:Y:S01]  /*0b70*/  ISETP.GT.U32.AND P6, PT, R12, R27, PT ;  /* 0x0000001b0c00720c */ /* 0x000fe20003fc4070 */
[----:B------:R-:W-:Y:S01]  /*0b80*/  @!P2 IMAD R31, R31, R10, RZ ;  /* 0x0000000a1f1fa224 */ /* 0x000fe200078e02ff */
[----:B------:R-:W-:-:S02]  /*0b90*/  LOP3.LUT R8, R28, 0xfffffe00, R33, 0xf8, !PT ;  /* 0xfffffe001c087812 */ /* 0x000fc400078ef821 */
[----:B------:R-:W-:Y:S01]  /*0ba0*/  @!P3 LEA.HI.X R33, R34, R9, R30, 0x1, P0 ;  /* 0x000000092221b211 */ /* 0x000fe200000f0c1e */
[----:B------:R-:W-:Y:S01]  /*0bb0*/  @!P2 IMAD R31, R26, R11, R31 ;  /* 0x0000000b1a1fa224 */ /* 0x000fe200078e021f */
[----:B------:R-:W-:Y:S01]  /*0bc0*/  LEA R243, R8, UR4, 0x1 ;  /* 0x0000000408f37c11 */ /* 0x000fe2000f8e08ff */
[----:B------:R-:W1:Y:S01]  /*0bd0*/  @!P1 LDC.64 R10, c[0x0][0x210] ;  /* 0x00008400ff0a9b82 */ /* 0x000e620000000a00 */
[----:B------:R-:W-:Y:S01]  /*0be0*/  @!P1 IADD3 R9, P0, R22, 0x20, RZ ;  /* 0x0000002016099810 */ /* 0x000fe20007f1e0ff */
[----:B------:R-:W-:Y:S01]  /*0bf0*/  @!P1 IMAD.MOV.U32 R34, RZ, RZ, R20 ;  /* 0x000000ffff229224 */ /* 0x000fe200078e0014 */
[----:B------:R-:W-:Y:S01]  /*0c00*/  @!P2 IADD3 R26, R37, R31, RZ ;  /* 0x0000001f251aa210 */ /* 0x000fe20007ffe0ff */
[----:B------:R-:W-:Y:S01]  /*0c10*/  @!PT LDS RZ, [RZ] ;  /* 0x00000000fffff984 */ /* 0x000fe20000000800 */
[----:B------:R-:W-:Y:S01]  /*0c20*/  @!PT LDS RZ, [RZ] ;  /* 0x00000000fffff984 */ /* 0x000fe20000000800 */
[----:B------:R-:W-:Y:S01]  /*0c30*/  @!PT LDS RZ, [RZ] ;  /* 0x00000000fffff984 */ /* 0x000fe20000000800 */
[----:B------:R-:W-:Y:S01]  /*0c40*/  @!P3 LDGSTS.E.BYPASS.LTC128B.128 [R243], desc[UR18][R32.64] ;  /* 0x0000000020f3bfae */ /* 0x000fe2000b901d52 */
[----:B------:R-:W-:Y:S01]  /*0c50*/  @!P1 LEA R29, R24, R29, 0x18 ;  /* 0x0000001d181d9211 */ /* 0x000fe200078ec0ff */
[----:B------:R-:W-:Y:S02]  /*0c60*/  @!P6 IMAD.IADD R27, R27, 0x1, -R12 ;  /* 0x000000011b1be824 */ /* 0x000fe400078e0a0c */
[----:B------:R-:W-:Y:S01]  /*0c70*/  @!P3 LDGSTS.E.BYPASS.LTC128B.128 [R243+0x2000], desc[UR18][R32.64+0x80] ;  /* 0x0200008020f3bfae */ /* 0x000fe2000b901d52 */
[----:B------:R-:W-:Y:S01]  /*0c80*/  @!P1 IMAD.X R35, RZ, RZ, R23, P0 ;  /* 0x000000ffff239224 */ /* 0x000fe200000e0617 */
[----:B---3--:R-:W-:-:S02]  /*0c90*/  @!P2 LEA R30, P0, R36, R6, 0x1 ;  /* 0x00000006241ea211 */ /* 0x008fc400078008ff */
[----:B------:R-:W-:Y:S01]  /*0ca0*/  @!P3 LDGSTS.E.BYPASS.LTC128B.128 [R243+0x4000], desc[UR18][R32.64+0x100] ;  /* 0x0400010020f3bfae */ /* 0x000fe2000b901d52 */
[----:B--2---:R-:W-:Y:S02]  /*0cb0*/  @!P1 IMAD R24, R35, R4, RZ ;  /* 0x0000000423189224 */ /* 0x004fe400078e02ff */
[----:B------:R-:W-:Y:S01]  /*0cc0*/  @!P1 IMAD.MOV.U32 R35, RZ, RZ, R21 ;  /* 0x000000ffff239224 */ /* 0x000fe200078e0015 */
[----:B------:R-:W-:Y:S01]  /*0cd0*/  @!P3 LDGSTS.E.BYPASS.LTC128B.128 [R243+0x6000], desc[UR18][R32.64+0x180] ;  /* 0x0600018020f3bfae */ /* 0x000fe2000b901d52 */
[----:B------:R-:W-:Y:S01]  /*0ce0*/  ISETP.GE.U32.AND P3, PT, R27, R12, PT ;  /* 0x0000000c1b00720c */ /* 0x000fe20003f66070 */
[----:B------:R-:W-:Y:S01]  /*0cf0*/  VIADD R12, R16, 0x30 ;  /* 0x00000030100c7836 */ /* 0x000fe20000000000 */
[----:B------:R-:W-:Y:S01]  /*0d00*/  @!P2 LEA.HI.X R31, R36, R7, R26, 0x1, P0 ;  /* 0x00000007241fa211 */ /* 0x000fe200000f0c1a */
[C---:B------:R-:W-:Y:S02]  /*0d10*/  @!P1 IMAD R5, R9.reuse, R5, R24 ;  /* 0x0000000509059224 */ /* 0x040fe400078e0218 */
[----:B------:R-:W-:Y:S01]  /*0d20*/  @!P1 IMAD.WIDE.U32 R34, R9, R4, R34 ;  /* 0x0000000409229225 */ /* 0x000fe200078e0022 */
[----:B------:R-:W-:-:S02]  /*0d30*/  ISETP.GE.AND P0, PT, R12, UR5, PT ;  /* 0x000000050c007c0c */ /* 0x000fc4000bf06270 */
[----:B------:R-:W-:Y:S01]  /*0d40*/  LOP3.LUT R4, R3, UR8, RZ, 0x3c, !PT ;  /* 0x0000000803047c12 */ /* 0x000fe2000f8e3cff */
[----:B------:R-:W-:Y:S01]  /*0d50*/  @!P6 VIADD R19, R19, 0x1 ;  /* 0x000000011313e836 */ /* 0x000fe20000000000 */
[----:B------:R-:W-:Y:S01]  /*0d60*/  @!P1 IADD3 R6, R35, R5, RZ ;  /* 0x0000000523069210 */ /* 0x000fe20007ffe0ff */
[----:B------:R-:W-:Y:S01]  /*0d70*/  @!P2 IMAD R25, R8, 0x2, R25 ;  /* 0x000000020819a824 */ /* 0x000fe200078e0219 */
[----:B-1----:R-:W-:Y:S01]  /*0d80*/  @!P1 LEA R26, P6, R34, R10, 0x1 ;  /* 0x0000000a221a9211 */ /* 0x002fe200078c08ff */
[----:B------:R-:W-:Y:S01]  /*0d90*/  @!P1 IMAD R29, R8, 0x2, R29 ;  /* 0x00000002081d9824 */ /* 0x000fe200078e021d */
[----:B------:R-:W-:Y:S01]  /*0da0*/  @UP0 ULDC.64 UR8, c[0x0][0x250] ;  /* 0x0000940000080ab9 */ /* 0x000fe20000000a00 */
[----:B------:R-:W-:Y:S01]  /*0db0*/  @P3 VIADD R19, R19, 0x1 ;  /* 0x0000000113133836 */ /* 0x000fe20000000000 */
[----:B------:R-:W-:Y:S01]  /*0dc0*/  @!P1 LEA.HI.X R27, R34, R11, R6, 0x1, P6 ;  /* 0x0000000b221b9211 */ /* 0x000fe200030f0c06 */
[----:B------:R-:W-:Y:S01]  /*0dd0*/  @!P2 LDGSTS.E.BYPASS.LTC128B.128 [R25+0x800], desc[UR18][R30.64] ;  /* 0x008000001e19afae */ /* 0x000fe2000b901d52 */
[----:B------:R-:W-:Y:S01]  /*0de0*/  ISETP.NE.AND P3, PT, R3, RZ, PT ;  /* 0x000000ff0300720c */ /* 0x000fe20003f65270 */
[----:B------:R-:W1:Y:S01]  /*0df0*/  @!P0 LDC.64 R6, c[0x0][0x240] ;  /* 0x00009000ff068b82 */ /* 0x000e620000000a00 */
[----:B------:R-:W-:Y:S01]  /*0e00*/  @UP0 UIMAD.WIDE.U32 UR26, UR7, UR8, URZ ;  /* 0x00000008071a02a5 */ /* 0x000fe2000f8e003f */
[----:B------:R-:W-:Y:S01]  /*0e10*/  @!P2 LDGSTS.E.BYPASS.LTC128B.128 [R25+0x2800], desc[UR18][R30.64+0x80] ;  /* 0x028000801e19afae */ /* 0x000fe2000b901d52 */
[----:B------:R-:W-:Y:S01]  /*0e20*/  IMAD.MOV.U32 R9, RZ, RZ, R19 ;  /* 0x000000ffff097224 */ /* 0x000fe200078e0013 */
[----:B------:R-:W-:Y:S01]  /*0e30*/  @UP0 UIMAD UR7, UR7, UR9, URZ ;  /* 0x00000009070702a4 */ /* 0x000fe2000f8e023f */
[----:B------:R-:W-:Y:S01]  /*0e40*/  ISETP.GE.AND P6, PT, R16, UR22, PT ;  /* 0x0000001610007c0c */ /* 0x000fe2000bfc6270 */
[----:B------:R-:W-:Y:S02]  /*0e50*/  @!P2 LDGSTS.E.BYPASS.LTC128B.128 [R25+0x4800], desc[UR18][R30.64+0x100] ;  /* 0x048001001e19afae */ /* 0x000fe4000b901d52 */
[----:B------:R-:W-:-:S02]  /*0e60*/  @UP0 UIADD3 UR25, UR27, UR7, URZ ;  /* 0x000000071b190290 */ /* 0x000fc4000fffe03f */
[----:B------:R2:W-:Y:S01]  /*0e70*/  @!P2 LDGSTS.E.BYPASS.LTC128B.128 [R25+0x6800], desc[UR18][R30.64+0x180] ;  /* 0x068001801e19afae */ /* 0x0005e2000b901d52 */
[----:B------:R-:W-:Y:S01]  /*0e80*/  ISETP.GE.AND P2, PT, R4, RZ, PT ;  /* 0x000000ff0400720c */ /* 0x000fe20003f46270 */
[----:B------:R-:W-:Y:S01]  /*0e90*/  @UP0 UIADD3 UR27, UR29, UR6, URZ ;  /* 0x000000061d1b0290 */ /* 0x000fe2000fffe03f */
[----:B------:R-:W3:Y:S01]  /*0ea0*/  @!P0 LDC.64 R4, c[0x0][0x210] ;  /* 0x00008400ff048b82 */ /* 0x000ee20000000a00 */
[----:B------:R4:W-:Y:S04]  /*0eb0*/  @!P1 LDGSTS.E.BYPASS.LTC128B.128 [R29+0x1000], desc[UR18][R26.64] ;  /* 0x010000001a1d9fae */ /* 0x0009e8000b901d52 */
[----:B------:R4:W-:Y:S04]  /*0ec0*/  @!P1 LDGSTS.E.BYPASS.LTC128B.128 [R29+0x3000], desc[UR18][R26.64+0x80] ;  /* 0x030000801a1d9fae */ /* 0x0009e8000b901d52 */
[----:B------:R4:W-:Y:S02]  /*0ed0*/  @!P1 LDGSTS.E.BYPASS.LTC128B.128 [R29+0x5000], desc[UR18][R26.64+0x100] ;  /* 0x050001001a1d9fae */ /* 0x0009e4000b901d52 */
[----:B------:R-:W-:Y:S01]  /*0ee0*/  @!P2 IMAD.MOV R9, RZ, RZ, -R9 ;  /* 0x000000ffff09a224 */ /* 0x000fe200078e0a09 */
[----:B------:R-:W-:Y:S01]  /*0ef0*/  ISETP.GE.AND P2, PT, R18, UR22, PT ;  /* 0x0000001612007c0c */ /* 0x000fe2000bf46270 */
[----:B------:R4:W-:Y:S01]  /*0f00*/  @!P1 LDGSTS.E.BYPASS.LTC128B.128 [R29+0x7000], desc[UR18][R26.64+0x180] ;  /* 0x070001801a1d9fae */ /* 0x0009e2000b901d52 */
[----:B------:R-:W-:-:S02]  /*0f10*/  @!P0 IADD3 R11, P1, R22, 0x30, RZ ;  /* 0x00000030160b8810 */ /* 0x000fc40007f3e0ff */
[----:B------:R-:W-:Y:S01]  /*0f20*/  @!P3 LOP3.LUT R9, RZ, R3, RZ, 0x33, !PT ;  /* 0x00000003ff09b212 */ /* 0x000fe200078e33ff */
[----:B------:R-:W3:Y:S02]  /*0f30*/  @!P0 S2R R10, SR_CgaCtaId ;  /* 0x00000000000a8919 */ /* 0x000ee40000008800 */
[----:B------:R-:W-:Y:S01]  /*0f40*/  @!P0 IMAD.X R23, RZ, RZ, R23, P1 ;  /* 0x000000ffff178224 */ /* 0x000fe200008e0617 */
[----:B------:R-:W-:-:S03]  /*0f50*/  PLOP3.LUT P1, PT, PT, PT, UP0, 0x80, 0x0 ;  /* 0x000000000000781c */ /* 0x000fc60003f2f008 */
[-C--:B-1----:R-:W-:Y:S02]  /*0f60*/  @!P0 IMAD R22, R23, R6.reuse, RZ ;  /* 0x0000000617168224 */ /* 0x082fe400078e02ff */
[----:B--2---:R-:W-:-:S04]  /*0f70*/  @!P0 IMAD.WIDE.U32 R24, R11, R6, R20 ;  /* 0x000000060b188225 */ /* 0x004fc800078e0014 */
[----:B------:R-:W-:-:S04]  /*0f80*/  @!P0 IMAD R22, R11, R7, R22 ;  /* 0x000000070b168224 */ /* 0x000fc800078e0216 */
[----:B----4-:R-:W-:Y:S05]  /*0f90*/  @P1 BRA `(.L_x_440) ;  /* 0x0000000000341947 */ /* 0x010fea0003800000 */
        /* <DEDUP_REMOVED lines=13> */
.L_x_440:
[----:B------:R-:W-:Y:S01]  /*1070*/  @!P0 MOV R7, 0x400 ;  /* 0x0000040000078802 */ /* 0x000fe20000000f00 */
        /* <DEDUP_REMOVED lines=14> */
.L_x_441:
[----:B------:R-:W-:Y:S01]  /*1160*/  @!P0 IMAD.IADD R6, R25, 0x1, R22 ;  /* 0x0000000119068824 */ /* 0x000fe200078e0216 */
[----:B---3--:R-:W-:Y:S01]  /*1170*/  @!P0 LEA R28, P1, R24, R4, 0x1 ;  /* 0x00000004181c8211 */ /* 0x008fe200078208ff */
[----:B------:R-:W-:Y:S01]  /*1180*/  IMAD R3, R17, UR10, RZ ;  /* 0x0000000a11037c24 */ /* 0x000fe2000f8e02ff */
[----:B------:R-:W-:Y:S01]  /*1190*/  ISETP.GE.AND P3, PT, R18, UR22, PT ;  /* 0x0000001612007c0c */ /* 0x000fe2000bf66270 */
[----:B------:R-:W-:Y:S01]  /*11a0*/  IMAD.WIDE.U32 R20, R16, UR10, R14 ;  /* 0x0000000a10147c25 */ /* 0x000fe2000f8e000e */
[----:B------:R-:W-:Y:S01]  /*11b0*/  @!P0 LEA.HI.X R29, R24, R5, R6, 0x1, P1 ;  /* 0x00000005181d8211 */ /* 0x000fe200008f0c06 */
[----:B------:R-:W-:Y:S01]  /*11c0*/  ULDC.64 UR6, c[0x0][0x260] ;  /* 0x0000980000067ab9 */ /* 0x000fe20000000a00 */
[----:B------:R-:W1:Y:S01]  /*11d0*/  @!P6 S2R R6, SR_CgaCtaId ;  /* 0x000000000006e919 */ /* 0x000e620000008800 */
[----:B------:R-:W-:Y:S01]  /*11e0*/  IMAD R3, R16, UR11, R3 ;  /* 0x0000000b10037c24 */ /* 0x000fe2000f8e0203 */
[----:B------:R-:W-:Y:S01]  /*11f0*/  IADD3 R244, P1, R20, UR28, RZ ;  /* 0x0000001c14f47c10 */ /* 0x000fe2000ff3e0ff */
[----:B------:R-:W2:Y:S01]  /*1200*/  @!P6 LDC.64 R4, c[0x0][0x218] ;  /* 0x00008600ff04eb82 */ /* 0x000ea20000000a00 */
[----:B------:R-:W-:Y:S01]  /*1210*/  SHF.R.S32.HI R18, RZ, 0x1f, R9 ;  /* 0x0000001fff127819 */ /* 0x000fe20000011409 */
[----:B------:R-:W-:Y:S01]  /*1220*/  USHF.L.U64.HI UR24, UR10, 0x6, UR11 ;  /* 0x000000060a187899 */ /* 0x000fe2000801020b */
[----:B------:R-:W-:Y:S01]  /*1230*/  @!P0 LEA R7, R10, R7, 0x18 ;  /* 0x000000070a078211 */ /* 0x000fe200078ec0ff */
[----:B------:R-:W3:Y:S01]  /*1240*/  @!P5 S2R R11, SR_CgaCtaId ;  /* 0x00000000000bd919 */ /* 0x000ee20000008800 */
[----:B------:R-:W-:Y:S01]  /*1250*/  IADD3.X R245, R21, UR27, R3, P1, !PT ;  /* 0x0000001b15f57c10 */ /* 0x000fe20008ffe403 */
[----:B------:R-:W-:Y:S01]  /*1260*/  IMAD R10, R18, UR6, RZ ;  /* 0x00000006120a7c24 */ /* 0x000fe2000f8e02ff */
[----:B------:R-:W-:Y:S01]  /*1270*/  ISETP.GE.AND P1, PT, R12, UR22, PT ;  /* 0x000000160c007c0c */ /* 0x000fe2000bf26270 */
[----:B------:R-:W-:Y:S01]  /*1280*/  USHF.L.U32 UR27, UR10, 0x6, URZ ;  /* 0x000000060a1b7899 */ /* 0x000fe2000800063f */
[----:B------:R-:W4:Y:S01]  /*1290*/  @!P2 S2R R19, SR_CgaCtaId ;  /* 0x000000000013a919 */ /* 0x000f220000008800 */
[----:B------:R-:W-:Y:S01]  /*12a0*/  IMAD.WIDE.U32 R244, R9, UR6, R244 ;  /* 0x0000000609f47c25 */ /* 0x000fe2000f8e00f4 */
[----:B------:R-:W-:Y:S01]  /*12b0*/  USHF.R.S32.HI UR23, URZ, 0x1f, UR15 ;  /* 0x0000001f3f177899 */ /* 0x000fe2000801140f */
[-C--:B------:R-:W-:Y:S01]  /*12c0*/  LEA.HI R22, R13, R2.reuse, RZ, 0x4 ;  /* 0x000000020d167211 */ /* 0x080fe200078f20ff */
[----:B------:R-:W-:Y:S01]  /*12d0*/  UIMAD UR6, UR24, UR15, URZ ;  /* 0x0000000f180672a4 */ /* 0x000fe2000f8e023f */
[----:B------:R-:W-:Y:S01]  /*12e0*/  IMAD R249, R9, UR7, R10 ;  /* 0x0000000709f97c24 */ /* 0x000fe2000f8e020a */
[----:B------:R-:W-:Y:S01]  /*12f0*/  UIMAD.WIDE.U32 UR28, UR10, 0x20, URZ ;  /* 0x000000200a1c78a5 */ /* 0x000fe2000f8e003f */
[----:B------:R-:W-:Y:S01]  /*1300*/  IMAD.U32 R3, RZ, RZ, UR27 ;  /* 0x0000001bff037e24 */ /* 0x000fe2000f8e00ff */
[----:B------:R-:W-:Y:S01]  /*1310*/  UIMAD UR6, UR23, UR27, UR6 ;  /* 0x0000001b170672a4 */ /* 0x000fe2000f8e0206 */
[----:B------:R-:W-:Y:S01]  /*1320*/  IMAD.IADD R249, R245, 0x1, R249 ;  /* 0x00000001f5f97824 */ /* 0x000fe200078e02f9 */
[----:B------:R-:W-:Y:S01]  /*1330*/  SHF.R.S32.HI R25, RZ, 0x4, R22 ;  /* 0x00000004ff197819 */ /* 0x000fe20000011416 */
[----:B------:R-:W-:Y:S01]  /*1340*/  IMAD.MOV.U32 R248, RZ, RZ, R244 ;  /* 0x000000fffff87224 */ /* 0x000fe200078e00f4 */
[----:B------:R-:W5:Y:S01]  /*1350*/  @!P1 S2R R10, SR_CgaCtaId ;  /* 0x00000000000a9919 */ /* 0x000f620000008800 */
[----:B------:R-:W-:Y:S01]  /*1360*/  @!P0 IMAD R26, R8, 0x2, R7 ;  /* 0x00000002081a8824 */ /* 0x000fe200078e0207 */
[----:B------:R-:W-:Y:S01]  /*1370*/  @!P6 MOV R7, 0x400 ;  /* 0x000004000007e802 */ /* 0x000fe20000000f00 */
[----:B------:R-:W-:Y:S01]  /*1380*/  IMAD.WIDE.U32 R20, R3, UR15, R248 ;  /* 0x0000000f03147c25 */ /* 0x000fe2000f8e00f8 */
[----:B------:R-:W-:Y:S01]  /*1390*/  LEA.HI R24, R22, R25, RZ, 0x1 ;  /* 0x0000001916187211 */ /* 0x000fe200078f08ff */
[----:B------:R-:W-:Y:S01]  /*13a0*/  VOTEU.ALL UP0, P1 ;  /* 0x00000000003f7886 */ /* 0x000fe20000800000 */
[----:B------:R-:W-:Y:S01]  /*13b0*/  @!PT LDS RZ, [RZ] ;  /* 0x00000000fffff984 */ /* 0x000fe20000000800 */
[----:B------:R-:W-:Y:S01]  /*13c0*/  @!PT LDS RZ, [RZ] ;  /* 0x00000000fffff984 */ /* 0x000fe20000000800 */
[----:B------:R-:W-:Y:S01]  /*13d0*/  @!PT LDS RZ, [RZ] ;  /* 0x00000000fffff984 */ /* 0x000fe20000000800 */
[----:B------:R-:W-:Y:S01]  /*13e0*/  @!P0 LDGSTS.E.BYPASS.LTC128B.128 [R26+0x1800], desc[UR18][R28.64] ;  /* 0x018000001c1a8fae */ /* 0x000fe2000b901d52 */
[----:B------:R-:W-:Y:S01]  /*13f0*/  VIADD R23, R21, UR6 ;  /* 0x0000000615177c36 */ /* 0x000fe20008000000 */
[----:B-1----:R-:W-:Y:S01]  /*1400*/  @!P6 LEA R21, R6, R7, 0x18 ;  /* 0x000000070615e211 */ /* 0x002fe200078ec0ff */
[----:B------:R-:W-:Y:S01]  /*1410*/  USHF.L.U32 UR6, UR11, 0x5, URZ ;  /* 0x000000050b067899 */ /* 0x000fe2000800063f */
[----:B------:R-:W-:Y:S01]  /*1420*/  @!P0 LDGSTS.E.BYPASS.LTC128B.128 [R26+0x3800], desc[UR18][R28.64+0x80] ;  /* 0x038000801c1a8fae */ /* 0x000fe2000b901d52 */
[----:B------:R-:W1:Y:S01]  /*1430*/  @!P5 LDC.64 R6, c[0x0][0x218] ;  /* 0x00008600ff06db82 */ /* 0x000e620000000a00 */
[----:B------:R-:W-:Y:S01]  /*1440*/  LOP3.LUT R24, R24, 0xfffffffe, RZ, 0xc0, !PT ;  /* 0xfffffffe18187812 */ /* 0x000fe200078ec0ff */
[----:B------:R-:W-:Y:S01]  /*1450*/  @!P6 IMAD R27, R8, 0x2, R21 ;  /* 0x00000002081be824 */ /* 0x000fe200078e0215 */
[----:B------:R-:W-:Y:S01]  /*1460*/  @!P0 LDGSTS.E.BYPASS.LTC128B.128 [R26+0x5800], desc[UR18][R28.64+0x100] ;  /* 0x058001001c1a8fae */ /* 0x000fe2000b901d52 */
[----:B------:R-:W-:Y:S01]  /*1470*/  IMAD.U32 R21, RZ, RZ, UR10 ;  /* 0x0000000aff157e24 */ /* 0x000fe2000f8e00ff */
[----:B------:R-:W-:Y:S01]  /*1480*/  LEA.HI R108, R13, R2, RZ, 0x5 ;  /* 0x000000020d6c7211 */ /* 0x000fe200078f28ff */
[----:B------:R-:W-:Y:S01]  /*1490*/  IMAD.WIDE.U32 R14, R16, UR8, R14 ;  /* 0x00000008100e7c25 */ /* 0x000fe2000f8e000e */
[----:B------:R3:W-:Y:S01]  /*14a0*/  @!P0 LDGSTS.E.BYPASS.LTC128B.128 [R26+0x7800], desc[UR18][R28.64+0x180] ;  /* 0x078001801c1a8fae */ /* 0x0007e2000b901d52 */
[----:B--2---:R-:W-:-:S02]  /*14b0*/  @!P6 LEA R30, P0, R20, R4, 0x1 ;  /* 0x00000004141ee211 */ /* 0x004fc400078008ff */
[----:B------:R-:W-:Y:S02]  /*14c0*/  IMAD.U32 R4, RZ, RZ, UR10 ;  /* 0x0000000aff047e24 */ /* 0x000fe4000f8e00ff */
[----:B------:R-:W-:Y:S02]  /*14d0*/  @!P6 LEA.HI.X R31, R20, R5, R23, 0x1, P0 ;  /* 0x00000005141fe211 */ /* 0x000fe400000f0c17 */
[----:B------:R-:W-:Y:S02]  /*14e0*/  LOP3.LUT R5, R22, 0xfffffff0, RZ, 0xc0, !PT ;  /* 0xfffffff016057812 */ /* 0x000fe400078ec0ff */
[----:B------:R-:W-:Y:S01]  /*14f0*/  ISETP.GE.AND P0, PT, R12, UR22, PT ;  /* 0x000000160c007c0c */ /* 0x000fe2000bf06270 */
[----:B------:R-:W-:Y:S01]  /*1500*/  IMAD.IADD R12, R25, 0x1, -R24 ;  /* 0x00000001190c7824 */ /* 0x000fe200078e0a18 */
[----:B------:R-:W-:Y:S01]  /*1510*/  @!P6 LDGSTS.E.BYPASS.LTC128B.128 [R27+0x8000], desc[UR18][R30.64] ;  /* 0x080000001e1befae */ /* 0x000fe2000b901d52 */
[----:B------:R-:W-:Y:S02]  /*1520*/  IMAD.IADD R24, R2, 0x1, -R5 ;  /* 0x0000000102187824 */ /* 0x000fe400078e0a05 */
[----:B------:R-:W-:Y:S01]  /*1530*/  IMAD.U32 R5, RZ, RZ, UR11 ;  /* 0x0000000bff057e24 */ /* 0x000fe2000f8e00ff */
[----:B------:R-:W-:Y:S02]  /*1540*/  @!P6 LDGSTS.E.BYPASS.LTC128B.128 [R27+0xa000], desc[UR18][R30.64+0x80] ;  /* 0x0a0000801e1befae */ /* 0x000fe4000b901d52 */
[----:B------:R-:W-:-:S02]  /*1550*/  SHF.R.S32.HI R25, RZ, 0x1f, R24 ;  /* 0x0000001fff197819 */ /* 0x000fc40000011418 */
[----:B------:R-:W-:Y:S04]  /*1560*/  @!P6 LDGSTS.E.BYPASS.LTC128B.128 [R27+0xc000], desc[UR18][R30.64+0x100] ;  /* 0x0c0001001e1befae */ /* 0x000fe8000b901d52 */
[----:B------:R2:W-:Y:S01]  /*1570*/  @!P6 LDGSTS.E.BYPASS.LTC128B.128 [R27+0xe000], desc[UR18][R30.64+0x180] ;  /* 0x0e0001801e1befae */ /* 0x0005e2000b901d52 */
[----:B------:R-:W-:Y:S02]  /*1580*/  @!P5 LEA R22, P6, R21, R20, 0x4 ;  /* 0x000000141516d211 */ /* 0x000fe400078c20ff */
[----:B---3--:R-:W-:Y:S02]  /*1590*/  @!P5 MOV R28, 0x400 ;  /* 0x00000400001cd802 */ /* 0x008fe40000000f00 */
[----:B------:R-:W-:Y:S02]  /*15a0*/  @!P2 MOV R26, 0x400 ;  /* 0x00000400001aa802 */ /* 0x000fe40000000f00 */
[----:B------:R-:W-:-:S02]  /*15b0*/  @!P5 LEA R21, R11, R28, 0x18 ;  /* 0x0000001c0b15d211 */ /* 0x000fc400078ec0ff */
[----:B------:R-:W-:Y:S02]  /*15c0*/  LEA.HI R11, R25, R24, RZ, 0x3 ;  /* 0x00000018190b7211 */ /* 0x000fe400078f18ff */
[----:B----4-:R-:W-:Y:S02]  /*15d0*/  @!P2 LEA R19, R19, R26, 0x18 ;  /* 0x0000001a1313a211 */ /* 0x010fe400078ec0ff */
[----:B------:R-:W-:Y:S01]  /*15e0*/  @!P5 LEA.HI.X R26, R4, R23, R5, 0x4, P6 ;  /* 0x00000017041ad211 */ /* 0x000fe200030f2405 */
[----:B------:R-:W-:Y:S01]  /*15f0*/  IMAD.SHL.U32 R109, R11, 0x40, RZ ;  /* 0x000000400b6d7824 */ /* 0x000fe200078e00ff */
[----:B-1----:R-:W-:Y:S01]  /*1600*/  @!P5 LEA R28, P6, R22, R6, 0x1 ;  /* 0x00000006161cd211 */ /* 0x002fe200078c08ff */
[----:B------:R-:W1:Y:S01]  /*1610*/  @!P2 LDC.64 R4, c[0x0][0x218] ;  /* 0x00008600ff04ab82 */ /* 0x000e620000000a00 */
[----:B------:R-:W-:Y:S01]  /*1620*/  @!P1 MOV R25, 0x400 ;  /* 0x0000040000199802 */ /* 0x000fe20000000f00 */
[----:B------:R-:W-:Y:S01]  /*1630*/  IMAD.SHL.U32 R6, R16, 0x8, RZ ;  /* 0x0000000810067824 */ /* 0x000fe200078e00ff */
[----:B------:R-:W-:Y:S01]  /*1640*/  @!P5 LEA.HI.X R29, R22, R7, R26, 0x1, P6 ;  /* 0x00000007161dd211 */ /* 0x000fe200030f0c1a */
[----:B------:R-:W-:Y:S01]  /*1650*/  @!P5 IMAD R22, R8, 0x2, R21 ;  /* 0x000000020816d824 */ /* 0x000fe200078e0215 */
[----:B-----5:R-:W-:Y:S01]  /*1660*/  @!P1 LEA R25, R10, R25, 0x18 ;  /* 0x000000190a199211 */ /* 0x020fe200078ec0ff */
[----:B------:R-:W-:Y:S01]  /*1670*/  IMAD R21, R17, UR8, RZ ;  /* 0x0000000811157c24 */ /* 0x000fe2000f8e02ff */
[----:B------:R-:W-:Y:S01]  /*1680*/  @!P2 IADD3 R17, P6, R20, UR28, RZ ;  /* 0x0000001c1411ac10 */ /* 0x000fe2000ffde0ff */
[----:B------:R-:W-:Y:S01]  /*1690*/  IMAD.U32 R7, RZ, RZ, UR6 ;  /* 0x00000006ff077e24 */ /* 0x000fe2000f8e00ff */
[----:B------:R-:W-:Y:S01]  /*16a0*/  @!P5 LDGSTS.E.BYPASS.LTC128B.128 [R22+0x8800], desc[UR18][R28.64] ;  /* 0x088000001c16dfae */ /* 0x000fe2000b901d52 */
[----:B--2---:R-:W-:Y:S01]  /*16b0*/  LOP3.LUT R27, R11, 0xfffffff8, RZ, 0xc0, !PT ;  /* 0xfffffff80b1b7812 */ /* 0x004fe200078ec0ff */
[----:B------:R-:W-:Y:S01]  /*16c0*/  IMAD R21, R16, UR9, R21 ;  /* 0x0000000910157c24 */ /* 0x000fe2000f8e0215 */
[----:B------:R-:W-:Y:S01]  /*16d0*/  ULDC.64 UR6, c[0x0][0x268] ;  /* 0x00009a0000067ab9 */ /* 0x000fe20000000a00 */
[----:B------:R-:W-:Y:S01]  /*16e0*/  @!P5 LDGSTS.E.BYPASS.LTC128B.128 [R22+0xa800], desc[UR18][R28.64+0x80] ;  /* 0x0a8000801c16dfae */ /* 0x000fe2000b901d52 */
[----:B------:R-:W-:Y:S01]  /*16f0*/  @!P2 IMAD R19, R8, 0x2, R19 ;  /* 0x000000020813a824 */ /* 0x000fe200078e0213 */
[----:B------:R-:W-:Y:S01]  /*1700*/  LOP3.LUT R109, R109, 0xfffffe00, RZ, 0xc0, !PT ;  /* 0xfffffe006d6d7812 */ /* 0x000fe200078ec0ff */
[----:B------:R-:W-:Y:S01]  /*1710*/  IMAD.IADD R10, R24, 0x1, -R27 ;  /* 0x00000001180a7824 */ /* 0x000fe200078e0a1b */
[----:B------:R-:W-:Y:S01]  /*1720*/  @!P5 LDGSTS.E.BYPASS.LTC128B.128 [R22+0xc800], desc[UR18][R28.64+0x100] ;  /* 0x0c8001001c16dfae */ /* 0x000fe2000b901d52 */
[----:B------:R-:W-:-:S02]  /*1730*/  IMAD.SHL.U32 R27, R0, 0x40, RZ ;  /* 0x00000040001b7824 */ /* 0x000fc400078e00ff */
[----:B------:R-:W-:Y:S01]  /*1740*/  @!P1 IMAD R25, R8, 0x2, R25 ;  /* 0x0000000208199824 */ /* 0x000fe200078e0219 */
[----:B------:R2:W-:Y:S01]  /*1750*/  @!P5 LDGSTS.E.BYPASS.LTC128B.128 [R22+0xe800], desc[UR18][R28.64+0x180] ;  /* 0x0e8001801c16dfae */ /* 0x0005e2000b901d52 */
[----:B------:R-:W-:Y:S01]  /*1760*/  ISETP.GE.AND P5, PT, R16, UR22, PT ;  /* 0x0000001610007c0c */ /* 0x000fe2000bfa6270 */
[----:B------:R-:W-:Y:S01]  /*1770*/  UIMAD UR22, UR23, UR8, URZ ;  /* 0x00000008171672a4 */ /* 0x000fe2000f8e023f */
[----:B------:R-:W-:Y:S01]  /*1780*/  LOP3.LUT R27, R27, 0x1c0, RZ, 0xc0, !PT ;  /* 0x000001c01b1b7812 */ /* 0x000fe200078ec0ff */
[----:B------:R-:W-:Y:S01]  /*1790*/  @!UP0 UIMAD UR23, UR11, 0x30, URZ ;  /* 0x000000300b1788a4 */ /* 0x000fe2000f8e023f */
[----:B------:R-:W-:Y:S01]  /*17a0*/  @!P2 IADD3.X R16, R23, UR29, R7, P6, !PT ;  /* 0x0000001d1710ac10 */ /* 0x000fe2000b7fe407 */
[----:B------:R-:W-:Y:S01]  /*17b0*/  UIMAD.WIDE.U32 UR28, UR15, UR8, URZ ;  /* 0x000000080f1c72a5 */ /* 0x000fe2000f8e003f */
[----:B------:R-:W-:Y:S01]  /*17c0*/  LOP3.LUT R241, R27, 0x8, R6, 0xf8, !PT ;  /* 0x000000081bf17812 */ /* 0x000fe200078ef806 */
[----:B------:R-:W-:Y:S01]  /*17d0*/  UIMAD UR22, UR15, UR9, UR22 ;  /* 0x000000090f1672a4 */ /* 0x000fe2000f8e0216 */
[----:B------:R-:W3:Y:S01]  /*17e0*/  @!P1 LDC.64 R6, c[0x0][0x218] ;  /* 0x00008600ff069b82 */ /* 0x000ee20000000a00 */
[C---:B-1----:R-:W-:Y:S01]  /*17f0*/  @!P2 LEA R26, P6, R17.reuse, R4, 0x1 ;  /* 0x00000004111aa211 */ /* 0x042fe200078c08ff */
[----:B------:R-:W-:Y:S01]  /*1800*/  IMAD R18, R18, UR6, RZ ;  /* 0x0000000612127c24 */ /* 0x000fe2000f8e02ff */
[----:B------:R-:W-:Y:S01]  /*1810*/  SHF.R.U32.HI R4, RZ, 0x3, R27 ;  /* 0x00000003ff047819 */ /* 0x000fe2000001161b */
[----:B------:R-:W-:Y:S01]  /*1820*/  UIADD3 UR22, UR29, UR22, URZ ;  /* 0x000000161d167290 */ /* 0x000fe2000fffe03f */
[----:B------:R-:W-:Y:S01]  /*1830*/  @!P2 LEA.HI.X R27, R17, R5, R16, 0x1, P6 ;  /* 0x00000005111ba211 */ /* 0x000fe200030f0c10 */
[----:B------:R-:W-:Y:S01]  /*1840*/  IMAD.U32 R5, RZ, RZ, UR10 ;  /* 0x0000000aff057e24 */ /* 0x000fe2000f8e00ff */
[----:B------:R-:W-:Y:S01]  /*1850*/  IADD3 R204, P6, R14, UR26, RZ ;  /* 0x0000001a0ecc7c10 */ /* 0x000fe2000ffde0ff */
[----:B------:R-:W-:Y:S01]  /*1860*/  IMAD.U32 R246, RZ, RZ, UR28 ;  /* 0x0000001cfff67e24 */ /* 0x000fe2000f8e00ff */
[----:B------:R-:W-:Y:S01]  /*1870*/  LOP3.LUT R241, R241, R4, RZ, 0x3c, !PT ;  /* 0x00000004f1f17212 */ /* 0x000fe200078e3cff */
[----:B------:R-:W-:Y:S01]  /*1880*/  @!P2 LDGSTS.E.BYPASS.LTC128B.128 [R19+0x9000], desc[UR18][R26.64] ;  /* 0x090000001a13afae */ /* 0x000fe2000b901d52 */
[----:B------:R-:W-:Y:S01]  /*1890*/  IADD3.X R205, R15, UR25, R21, P6, !PT ;  /* 0x000000190fcd7c10 */ /* 0x000fe2000b7fe415 */
[----:B------:R-:W-:Y:S01]  /*18a0*/  IMAD.U32 R247, RZ, RZ, UR29 ;  /* 0x0000001dfff77e24 */ /* 0x000fe2000f8e00ff */
[----:B------:R-:W-:Y:S01]  /*18b0*/  VOTEU.ALL UP0, P0 ;  /* 0x00000000003f7886 */ /* 0x000fe20000000000 */
[----:B------:R-:W-:Y:S01]  /*18c0*/  @!P2 LDGSTS.E.BYPASS.LTC128B.128 [R19+0xb000], desc[UR18][R26.64+0x80] ;  /* 0x0b0000801a13afae */ /* 0x000fe2000b901d52 */
[----:B------:R-:W-:-:S02]  /*18d0*/  IMAD.U32 R15, RZ, RZ, UR22 ;  /* 0x00000016ff0f7e24 */ /* 0x000fc4000f8e00ff */
[C---:B------:R-:W-:Y:S01]  /*18e0*/  IMAD.WIDE.U32 R204, R9.reuse, UR6, R204 ;  /* 0x0000000609cc7c25 */ /* 0x040fe2000f8e00cc */
[----:B------:R-:W-:Y:S01]  /*18f0*/  @!P2 LDGSTS.E.BYPASS.LTC128B.128 [R19+0xd000], desc[UR18][R26.64+0x100] ;  /* 0x0d0001001a13afae */ /* 0x000fe2000b901d52 */
[----:B------:R-:W-:Y:S02]  /*1900*/  USHF.L.U32 UR6, UR9, 0x5, URZ ;  /* 0x0000000509067899 */ /* 0x000fe4000800063f */
[----:B--2---:R-:W-:Y:S01]  /*1910*/  @!P1 IMAD.MOV.U32 R22, RZ, RZ, R20 ;  /* 0x000000ffff169224 */ /* 0x004fe200078e0014 */
[----:B------:R1:W-:Y:S01]  /*1920*/  @!P2 LDGSTS.E.BYPASS.LTC128B.128 [R19+0xf000], desc[UR18][R26.64+0x180] ;  /* 0x0f0001801a13afae */ /* 0x0003e2000b901d52 */
[----:B------:R-:W-:Y:S01]  /*1930*/  IMAD R9, R9, UR7, R18 ;  /* 0x0000000709097c24 */ /* 0x000fe2000f8e0212 */
[----:B------:R-:W-:Y:S01]  /*1940*/  LEA R20, P2, R246, R204, 0x6 ;  /* 0x000000ccf6147211 */ /* 0x000fe200078430ff */
[----:B------:R-:W-:Y:S02]  /*1950*/  @!P1 IMAD.WIDE.U32 R22, R5, 0x30, R22 ;  /* 0x0000003005169825 */ /* 0x000fe400078e0016 */
[----:B------:R-:W2:Y:S02]  /*1960*/  @!P5 LDC.64 R4, c[0x0][0x220] ;  /* 0x00008800ff04db82 */ /* 0x000ea40000000a00 */
[----:B------:R-:W-:Y:S01]  /*1970*/  @!P1 VIADD R8, R23, UR23 ;  /* 0x0000001717089c36 */ /* 0x000fe20008000000 */
[C---:B---3--:R-:W-:Y:S01]  /*1980*/  @!P1 LEA R28, P6, R22.reuse, R6, 0x1 ;  /* 0x00000006161c9211 */ /* 0x048fe200078c08ff */
[----:B------:R-:W-:Y:S01]  /*1990*/  IMAD.IADD R247, R205, 0x1, R9 ;  /* 0x00000001cdf77824 */ /* 0x000fe200078e0209 */
[----:B------:R-:W-:Y:S01]  /*19a0*/  UIMAD.WIDE.U32 UR22, UR8, 0x20, URZ ;  /* 0x00000020081678a5 */ /* 0x000fe2000f8e003f */
[----:B------:R-:W-:Y:S01]  /*19b0*/  IMAD.U32 R9, RZ, RZ, UR8 ;  /* 0x00000008ff097e24 */ /* 0x000fe2000f8e00ff */
[----:B------:R-:W-:Y:S01]  /*19c0*/  @!P1 LEA.HI.X R29, R22, R7, R8, 0x1, P6 ;  /* 0x00000007161d9211 */ /* 0x000fe200030f0c08 */
[----:B------:R-:W-:Y:S01]  /*19d0*/  IMAD.U32 R8, RZ, RZ, UR8 ;  /* 0x00000008ff087e24 */ /* 0x000fe2000f8e00ff */
[----:B------:R-:W3:Y:S01]  /*19e0*/  @!P4 LDC.64 R6, c[0x0][0x220] ;  /* 0x00008800ff06cb82 */ /* 0x000ee20000000a00 */
[----:B------:R-:W-:Y:S01]  /*19f0*/  LEA.HI.X R21, R246, R247, R15, 0x6, P2 ;  /* 0x000000f7f6157211 */ /* 0x000fe200010f340f */
[----:B------:R-:W-:Y:S01]  /*1a00*/  IMAD.U32 R17, RZ, RZ, UR9 ;  /* 0x00000009ff117e24 */ /* 0x000fe2000f8e00ff */
[----:B------:R-:W-:Y:S01]  /*1a10*/  @!P1 LDGSTS.E.BYPASS.LTC128B.128 [R25+0x9800], desc[UR18][R28.64] ;  /* 0x098000001c199fae */ /* 0x000fe2000b901d52 */
[----:B------:R-:W-:Y:S01]  /*1a20*/  @!P4 LEA R16, P2, R9, R20, 0x4 ;  /* 0x000000140910c211 */ /* 0x000fe200078420ff */
[----:B------:R-:W-:Y:S01]  /*1a30*/  IMAD.U32 R15, RZ, RZ, UR6 ;  /* 0x00000006ff0f7e24 */ /* 0x000fe2000f8e00ff */
[----:B------:R-:W-:Y:S01]  /*1a40*/  @!UP0 UIMAD UR6, UR9, 0x30, URZ ;  /* 0x00000030090688a4 */ /* 0x000fe2000f8e023f */
[----:B------:R-:W-:Y:S01]  /*1a50*/  @!P1 LDGSTS.E.BYPASS.LTC128B.128 [R25+0xb800], desc[UR18][R28.64+0x80] ;  /* 0x0b8000801c199fae */ /* 0x000fe2000b901d52 */
[----:B------:R-:W-:Y:S01]  /*1a60*/  IMAD.U32 R18, RZ, RZ, UR8 ;  /* 0x00000008ff127e24 */ /* 0x000fe2000f8e00ff */
[----:B------:R-:W-:Y:S01]  /*1a70*/  @!P4 LEA.HI.X R17, R8, R21, R17, 0x4, P2 ;  /* 0x000000150811c211 */ /* 0x000fe200010f2411 */
[----:B------:R-:W-:Y:S01]  /*1a80*/  IMAD R241, R12, 0x200, R241 ;  /* 0x000002000cf17824 */ /* 0x000fe200078e02f1 */
[----:B------:R-:W-:Y:S01]  /*1a90*/  @!P1 LDGSTS.E.BYPASS.LTC128B.128 [R25+0xd800], desc[UR18][R28.64+0x100] ;  /* 0x0d8001001c199fae */ /* 0x000fe2000b901d52 */
[----:B------:R-:W4:Y:S01]  /*1aa0*/  @!P0 LDC.64 R8, c[0x0][0x220] ;  /* 0x00008800ff088b82 */ /* 0x000f220000000a00 */
[----:B-1----:R-:W-:Y:S01]  /*1ab0*/  @!P0 IMAD.WIDE.U32 R18, R18, 0x30, R20 ;  /* 0x0000003012128825 */ /* 0x002fe200078e0014 */
[----:B------:R-:W-:Y:S01]  /*1ac0*/  UISETP.GE.AND UP0, UPT, UR16, 0x2, UPT ;  /* 0x000000021000788c */ /* 0x000fe2000bf06270 */
[----:B------:R-:W-:Y:S01]  /*1ad0*/  @!P1 LDGSTS.E.BYPASS.LTC128B.128 [R25+0xf800], desc[UR18][R28.64+0x180] ;  /* 0x0f8001801c199fae */ /* 0x000fe2000b901d52 */
[----:B--2---:R-:W-:Y:S01]  /*1ae0*/  @!P5 LEA R22, P6, R20, R4, 0x1 ;  /* 0x000000041416d211 */ /* 0x004fe200078c08ff */
[----:B------:R-:W-:Y:S01]  /*1af0*/  IMAD.SHL.U32 R12, R12, 0x8, RZ ;  /* 0x000000080c0c7824 */ /* 0x000fe200078e00ff */
[C---:B------:R-:W-:Y:S01]  /*1b00*/  @!P3 IADD3 R14, P1, R20.reuse, UR22, RZ ;  /* 0x00000016140ebc10 */ /* 0x040fe2000ff3e0ff */
[----:B------:R-:W0:Y:S01]  /*1b10*/  LDGDEPBAR ;  /* 0x00000000000079af */ /* 0x000e220000000000 */
[----:B------:R-:W-:Y:S01]  /*1b20*/  @!P5 LEA.HI.X R23, R20, R5, R21, 0x1, P6 ;  /* 0x000000051417d211 */ /* 0x000fe200030f0c15 */
[----:B------:R-:W-:Y:S01]  /*1b30*/  ULDC UR22, c[0x0][0x39c] ;  /* 0x0000e70000167ab9 */ /* 0x000fe20000000800 */
[----:B------:R-:W1:Y:S01]  /*1b40*/  @!P3 LDC.64 R4, c[0x0][0x220] ;  /* 0x00008800ff04bb82 */ /* 0x000e620000000a00 */
[----:B------:R-:W-:-:S02]  /*1b50*/  @!P3 IADD3.X R15, R21, UR23, R15, P1, !PT ;  /* 0x00000017150fbc10 */ /* 0x000fc40008ffe40f */
[C---:B---3--:R-:W-:Y:S02]  /*1b60*/  @!P4 LEA R20, P1, R16.reuse, R6, 0x1 ;  /* 0x000000061014c211 */ /* 0x048fe400078208ff */
[----:B------:R-:W-:Y:S02]  /*1b70*/  SHF.R.S32.HI R6, RZ, 0x5, R108 ;  /* 0x00000005ff067819 */ /* 0x000fe4000001146c */
[----:B------:R-:W-:Y:S01]  /*1b80*/  @!P4 LEA.HI.X R21, R16, R7, R17, 0x1, P1 ;  /* 0x000000071015c211 */ /* 0x000fe200008f0c11 */
[----:B------:R-:W-:Y:S01]  /*1b90*/  IMAD.SHL.U32 R7, R10, 0x40, RZ ;  /* 0x000000400a077824 */ /* 0x000fe200078e00ff */
[----:B------:R-:W-:-:S04]  /*1ba0*/  LEA R241, R241, UR4, 0x1 ;  /* 0x00000004f1f17c11 */ /* 0x000fc8000f8e08ff */
[----:B------:R-:W-:Y:S01]  /*1bb0*/  LOP3.LUT R7, R7, 0x1c0, RZ, 0xc0, !PT ;  /* 0x000001c007077812 */ /* 0x000fe200078ec0ff */
[----:B------:R-:W-:-:S03]  /*1bc0*/  VIADD R239, R241, 0x8020 ;  /* 0x00008020f1ef7836 */ /* 0x000fc60000000000 */
[----:B------:R-:W-:Y:S02]  /*1bd0*/  LOP3.LUT R12, R7, 0x8, R12, 0xf8, !PT ;  /* 0x00000008070c7812 */ /* 0x000fe400078ef80c */
[----:B------:R-:W-:Y:S01]  /*1be0*/  SHF.R.U32.HI R7, RZ, 0x3, R7 ;  /* 0x00000003ff077819 */ /* 0x000fe20000011607 */
[----:B------:R-:W-:-:S04]  /*1bf0*/  DEPBAR.LE SB0, 0x0 ;  /* 0x000080000000791a */ /* 0x000fc80000000000 */
[----:B------:R-:W-:Y:S06]  /*1c00*/  BAR.SYNC.DEFER_BLOCKING 0x0 ;  /* 0x0000000000007b1d */ /* 0x000fec0000010000 */
        /* <DEDUP_REMOVED lines=10> */
[----:B------:R-:W-:Y:S01]  /*1cb0*/  @!P5 LDGSTS.E.BYPASS.LTC128B.128 [R243+0x16000], desc[UR18][R22.64+0x180] ;  /* 0x1600018016f3dfae */ /* 0x000fe2000b901d52 */
[----:B-1----:R-:W-:-:S02]  /*1cc0*/  @!P3 LEA R16, P5, R14, R4, 0x1 ;  /* 0x000000040e10b211 */ /* 0x002fc400078a08ff */
[----:B------:R-:W-:Y:S01]  /*1cd0*/  LOP3.LUT R4, R12, R7, RZ, 0x3c, !PT ;  /* 0x000000070c047212 */ /* 0x000fe200078e3cff */
[----:B------:R-:W-:Y:S01]  /*1ce0*/  @P4 STS.128 [R243+0x10800], RZ ;  /* 0x010800fff3004388 */ /* 0x000fe20000000c00 */
[----:B------:R-:W-:Y:S01]  /*1cf0*/  @!P3 LEA.HI.X R17, R14, R5, R15, 0x1, P5 ;  /* 0x000000050e11b211 */ /* 0x000fe200028f0c0f */
[----:B------:R-:W-:Y:S01]  /*1d00*/  IMAD R7, R6, 0x400, R109 ;  /* 0x0000040006077824 */ /* 0x000fe200078e026d */
[----:B------:R-:W-:Y:S01]  /*1d10*/  R2P PR, R10, 0x6 ;  /* 0x000000060a007804 */ /* 0x000fe20000000000 */
[----:B------:R-:W-:Y:S01]  /*1d20*/  @P4 STS.128 [R243+0x12800], RZ ;  /* 0x012800fff3004388 */ /* 0x000fe20000000c00 */
[----:B------:R-:W-:Y:S01]  /*1d30*/  @!P0 VIADD R5, R19, UR6 ;  /* 0x0000000613058c36 */ /* 0x000fe20008000000 */
[----:B----4-:R-:W-:Y:S01]  /*1d40*/  @!P0 LEA R8, P5, R18, R8, 0x1 ;  /* 0x0000000812088211 */ /* 0x010fe200078a08ff */
[----:B------:R-:W-:Y:S01]  /*1d50*/  IMAD.IADD R242, R4, 0x1, R7 ;  /* 0x0000000104f27824 */ /* 0x000fe200078e0207 */
[----:B------:R-:W-:Y:S01]  /*1d60*/  @P4 STS.128 [R243+0x14800], RZ ;  /* 0x014800fff3004388 */ /* 0x000fe20000000c00 */
[----:B------:R-:W-:Y:S01]  /*1d70*/  IMAD.MOV.U32 R7, RZ, RZ, 0x10 ;  /* 0x00000010ff077424 */ /* 0x000fe200078e00ff */
[----:B------:R-:W-:Y:S01]  /*1d80*/  @!P0 LEA.HI.X R9, R18, R9, R5, 0x1, P5 ;  /* 0x0000000912098211 */ /* 0x000fe200028f0c05 */
[----:B------:R-:W-:Y:S01]  /*1d90*/  IMAD.MOV.U32 R5, RZ, RZ, 0x20 ;  /* 0x00000020ff057424 */ /* 0x000fe200078e00ff */
[----:B------:R-:W-:Y:S01]  /*1da0*/  @P4 STS.128 [R243+0x16800], RZ ;  /* 0x016800fff3004388 */ /* 0x000fe20000000c00 */
[----:B------:R-:W-:-:S02]  /*1db0*/  LEA R242, R242, UR4, 0x1 ;  /* 0x00000004f2f27c11 */ /* 0x000fc4000f8e08ff */
[----:B------:R-:W-:Y:S01]  /*1dc0*/  SEL R7, R7, 0xfffffff0, !P1 ;  /* 0xfffffff007077807 */ /* 0x000fe20004800000 */
[----:B------:R-:W-:Y:S01]  /*1dd0*/  @!PT LDS RZ, [RZ] ;  /* 0x00000000fffff984 */ /* 0x000fe20000000800 */
[----:B------:R-:W-:Y:S01]  /*1de0*/  @!PT LDS RZ, [RZ] ;  /* 0x00000000fffff984 */ /* 0x000fe20000000800 */
[----:B------:R-:W-:Y:S01]  /*1df0*/  @!PT LDS RZ, [RZ] ;  /* 0x00000000fffff984 */ /* 0x000fe20000000800 */
[----:B------:R-:W-:Y:S01]  /*1e00*/  @!P4 LDGSTS.E.BYPASS.LTC128B.128 [R243+0x10800], desc[UR18][R20.64] ;  /* 0x1080000014f3cfae */ /* 0x000fe2000b901d52 */
[----:B------:R-:W-:Y:S02]  /*1e10*/  SEL R5, R5, 0xffffffe0, !P2 ;  /* 0xffffffe005057807 */ /* 0x000fe40005000000 */
[----:B------:R-:W-:Y:S01]  /*1e20*/  R2P PR, R0, 0x6 ;  /* 0x0000000600007804 */ /* 0x000fe20000000000 */
[----:B------:R-:W-:Y:S01]  /*1e30*/  @!P4 LDGSTS.E.BYPASS.LTC128B.128 [R243+0x12800], desc[UR18][R20.64+0x80] ;  /* 0x1280008014f3cfae */ /* 0x000fe2000b901d52 */
[----:B------:R-:W-:Y:S02]  /*1e40*/  VIADD R0, R241, 0x8000 ;  /* 0x00008000f1007836 */ /* 0x000fe40000000000 */
[--C-:B------:R-:W-:Y:S01]  /*1e50*/  IMAD R240, R7, 0x2, R242.reuse ;  /* 0x0000000207f07824 */ /* 0x100fe200078e02f2 */
[----:B------:R-:W-:Y:S01]  /*1e60*/  @!P4 LDGSTS.E.BYPASS.LTC128B.128 [R243+0x14800], desc[UR18][R20.64+0x100] ;  /* 0x1480010014f3cfae */ /* 0x000fe2000b901d52 */
[----:B------:R-:W-:-:S02]  /*1e70*/  IMAD R238, R5, 0x2, R242 ;  /* 0x0000000205ee7824 */ /* 0x000fc400078e02f2 */
[----:B------:R-:W-:Y:S01]  /*1e80*/  IMAD R237, R5, 0x2, R240 ;  /* 0x0000000205ed7824 */ /* 0x000fe200078e02f0 */
[----:B------:R1:W-:Y:S04]  /*1e90*/  @!P4 LDGSTS.E.BYPASS.LTC128B.128 [R243+0x16800], desc[UR18][R20.64+0x180] ;  /* 0x1680018014f3cfae */ /* 0x0003e8000b901d52 */
[----:B------:R-:W-:Y:S01]  /*1ea0*/  @P3 STS.128 [R243+0x11000], RZ ;  /* 0x011000fff3003388 */ /* 0x000fe20000000c00 */
[----:B------:R-:W-:Y:S02]  /*1eb0*/  @P1 VIADD R239, R0, 0xffffffe0 ;  /* 0xffffffe000ef1836 */ /* 0x000fe40000000000 */
[----:B------:R-:W-:Y:S01]  /*1ec0*/  IMAD.MOV.U32 R0, RZ, RZ, 0x40 ;  /* 0x00000040ff007424 */ /* 0x000fe200078e00ff */
[----:B------:R-:W-:Y:S04]  /*1ed0*/  @P3 STS.128 [R243+0x13000], RZ ;  /* 0x013000fff3003388 */ /* 0x000fe80000000c00 */
[----:B------:R-:W-:Y:S01]  /*1ee0*/  @P3 STS.128 [R243+0x15000], RZ ;  /* 0x015000fff3003388 */ /* 0x000fe20000000c00 */
[----:B------:R-:W-:-:S03]  /*1ef0*/  SEL R0, R0, 0xffffffc0, !P2 ;  /* 0xffffffc000007807 */ /* 0x000fc60005000000 */
[----:B------:R-:W-:Y:S02]  /*1f00*/  @P3 STS.128 [R243+0x17000], RZ ;  /* 0x017000fff3003388 */ /* 0x000fe40000000c00 */
[----:B------:R-:W-:Y:S02]  /*1f10*/  IMAD.IADD R235, R241, 0x1, R0 ;  /* 0x00000001f1eb7824 */ /* 0x000fe400078e0200 */
[----:B------:R-:W-:Y:S01]  /*1f20*/  @!PT LDS RZ, [RZ] ;  /* 0x00000000fffff984 */ /* 0x000fe20000000800 */
[----:B------:R-:W-:Y:S01]  /*1f30*/  @!PT LDS RZ, [RZ] ;  /* 0x00000000fffff984 */ /* 0x000fe20000000800 */
[----:B------:R-:W-:Y:S01]  /*1f40*/  @!PT LDS RZ, [RZ] ;  /* 0x00000000fffff984 */ /* 0x000fe20000000800 */
[----:B------:R-:W-:Y:S01]  /*1f50*/  @!P3 LDGSTS.E.BYPASS.LTC128B.128 [R243+0x11000], desc[UR18][R16.64] ;  /* 0x1100000010f3bfae */ /* 0x000fe2000b901d52 */
[----:B------:R-:W-:-:S03]  /*1f60*/  IMAD.IADD R228, R0, 0x1, R239 ;  /* 0x0000000100e47824 */ /* 0x000fc600078e02ef */
        /* <DEDUP_REMOVED lines=15> */
[----:B------:R-:W4:Y:S04]  /*2060*/  LDSM.16.M88.4 R32, [R241+0x8000] ;  /* 0x00800000f120783b */ /* 0x000f280000000200 */
[----:B------:R-:W-:Y:S04]  /*2070*/  LDSM.16.M88.4 R12, [R240] ;  /* 0x00000000f00c783b */ /* 0x000fe80000000200 */
[----:B------:R-:W-:Y:S04]  /*2080*/  LDSM.16.M88.4 R36, [R239] ;  /* 0x00000000ef24783b */ /* 0x000fe80000000200 */
[----:B------:R-:W5:Y:S04]  /*2090*/  LDSM.16.M88.4 R72, [R241+0x9000] ;  /* 0x00900000f148783b */ /* 0x000f680000000200 */
[----:B------:R-:W5:Y:S04]  /*20a0*/  LDSM.16.M88.4 R40, [R241+0x8800] ;  /* 0x00880000f128783b */ /* 0x000f680000000200 */
[----:B------:R-:W-:Y:S04]  /*20b0*/  LDSM.16.M88.4 R84, [R238] ;  /* 0x00000000ee54783b */ /* 0x000fe80000000200 */
[----:B------:R-:W5:Y:S04]  /*20c0*/  LDSM.16.M88.4 R76, [R235+0x8000] ;  /* 0x00800000eb4c783b */ /* 0x000f680000000200 */
[----:B-1----:R-:W1:Y:S04]  /*20d0*/  LDSM.16.M88.4 R20, [R241+0x9800] ;  /* 0x00980000f114783b */ /* 0x002e680000000200 */
[----:B--2---:R-:W2:Y:S04]  /*20e0*/  LDSM.16.M88.4 R16, [R239+0x1000] ;  /* 0x00100000ef10783b */ /* 0x004ea80000000200 */
[----:B---3--:R-:W3:Y:S01]  /*20f0*/  LDSM.16.M88.4 R8, [R239+0x800] ;  /* 0x00080000ef08783b */ /* 0x008ee20000000200 */
[C---:B----4-:R-:W-:Y:S03]  /*2100*/  HMMA.16816.F32.BF16 R24, R48.reuse, R32, RZ ;  /* 0x000000203018723c */ /* 0x050fe600000418ff */
[----:B------:R-:W-:Y:S04]  /*2110*/  LDSM.16.M88.4 R52, [R237] ;  /* 0x00000000ed34783b */ /* 0x000fe80000000200 */
[----:B------:R-:W4:Y:S01]  /*2120*/  LDSM.16.M88.4 R88, [R228] ;  /* 0x00000000e458783b */ /* 0x000f220000000200 */
[C---:B------:R-:W-:Y:S03]  /*2130*/  HMMA.16816.F32.BF16 R32, R48.reuse, R34, RZ ;  /* 0x000000223020723c */ /* 0x040fe600000418ff */
[----:B------:R-:W4:Y:S03]  /*2140*/  LDSM.16.M88.4 R64, [R239+0x1800] ;  /* 0x00180000ef40783b */ /* 0x000f260000000200 */
[C---:B-----5:R-:W-:Y:S01]  /*2150*/  HMMA.16816.F32.BF16 R56, R48.reuse, R72, RZ ;  /* 0x000000483038723c */ /* 0x060fe200000418ff */
[----:B------:R-:W5:Y:S04]  /*2160*/  LDSM.16.M88.4 R60, [R235+0x9000] ;  /* 0x00900000eb3c783b */ /* 0x000f680000000200 */
[----:B------:R-:W5:Y:S01]  /*2170*/  LDSM.16.M88.4 R28, [R235+0x8800] ;  /* 0x00880000eb1c783b */ /* 0x000f620000000200 */
[----:B------:R-:W-:Y:S03]  /*2180*/  HMMA.16816.F32.BF16 R72, R48, R74, RZ ;  /* 0x0000004a3048723c */ /* 0x000fe600000418ff */
[----:B------:R-:W-:Y:S03]  /*2190*/  LDSM.16.M88.4 R80, [R241+0xa000] ;  /* 0x00a00000f150783b */ /* 0x000fe60000000200 */
[C---:B------:R-:W-:Y:S01]  /*21a0*/  HMMA.16816.F32.BF16 R24, R12.reuse, R36, R24 ;  /* 0x000000240c18723c */ /* 0x040fe20000041818 */
[----:B------:R-:W-:Y:S04]  /*21b0*/  LDSM.16.M88.4 R100, [R239+0x6000] ;  /* 0x00600000ef64783b */ /* 0x000fe80000000200 */
[----:B------:R-:W-:Y:S01]  /*21c0*/  LDSM.16.M88.4 R104, [R228+0x4800] ;  /* 0x00480000e468783b */ /* 0x000fe20000000200 */
[----:B------:R-:W-:Y:S03]  /*21d0*/  HMMA.16816.F32.BF16 R32, R12, R38, R32 ;  /* 0x000000260c20723c */ /* 0x000fe60000041820 */
[----:B------:R-:W-:Y:S03]  /*21e0*/  LDSM.16.M88.4 R36, [R228+0x1000] ;  /* 0x00100000e424783b */ /* 0x000fe60000000200 */
[C---:B------:R-:W-:Y:S01]  /*21f0*/  HMMA.16816.F32.BF16 R44, R48.reuse, R40, RZ ;  /* 0x00000028302c723c */ /* 0x040fe200000418ff */
[----:B------:R-:W-:Y:S04]  /*2200*/  LDSM.16.M88.4 R92, [R235+0xd000] ;  /* 0x00d00000eb5c783b */ /* 0x000fe80000000200 */
[----:B------:R-:W-:Y:S01]  /*2210*/  LDSM.16.M88.4 R96, [R239+0x5800] ;  /* 0x00580000ef60783b */ /* 0x000fe20000000200 */
[----:B------:R-:W-:Y:S03]  /*2220*/  HMMA.16816.F32.BF16 R40, R48, R42, RZ ;  /* 0x0000002a3028723c */ /* 0x000fe600000418ff */
[----:B------:R-:W0:Y:S03]  /*2230*/  LDGDEPBAR ;  /* 0x00000000000079af */ /* 0x000e260000000000 */
[C---:B------:R-:W-:Y:S06]  /*2240*/  HMMA.16816.F32.BF16 R24, R84.reuse, R76, R24 ;  /* 0x0000004c5418723c */ /* 0x040fec0000041818 */
[----:B------:R-:W-:Y:S01]  /*2250*/  HMMA.16816.F32.BF16 R32, R84, R78, R32 ;  /* 0x0000004e5420723c */ /* 0x000fe20000041820 */
[----:B------:R-:W-:Y:S05]  /*2260*/  LDSM.16.M88.4 R76, [R240+0x2000] ;  /* 0x00200000f04c783b */ /* 0x000fea0000000200 */
[C---:B-1----:R-:W-:Y:S06]  /*2270*/  HMMA.16816.F32.BF16 R68, R48.reuse, R20, RZ ;  /* 0x000000143044723c */ /* 0x042fec00000418ff */
[----:B------:R-:W-:Y:S01]  /*2280*/  HMMA.16816.F32.BF16 R48, R48, R22, RZ ;  /* 0x000000163030723c */ /* 0x000fe200000418ff */
[----:B------:R-:W-:Y:S05]  /*2290*/  LDSM.16.M88.4 R20, [R235+0x9800] ;  /* 0x00980000eb14783b */ /* 0x000fea0000000200 */
[C---:B--2---:R-:W-:Y:S06]  /*22a0*/  HMMA.16816.F32.BF16 R56, R12.reuse, R16, R56 ;  /* 0x000000100c38723c */ /* 0x044fec0000041838 */
[C---:B------:R-:W-:Y:S01]  /*22b0*/  HMMA.16816.F32.BF16 R72, R12.reuse, R18, R72 ;  /* 0x000000120c48723c */ /* 0x040fe20000041848 */
[----:B------:R-:W1:Y:S05]  /*22c0*/  LDSM.16.M88.4 R16, [R242+0x2000] ;  /* 0x00200000f210783b */ /* 0x000e6a0000000200 */
[C---:B---3--:R-:W-:Y:S06]  /*22d0*/  HMMA.16816.F32.BF16 R44, R12.reuse, R8, R44 ;  /* 0x000000080c2c723c */ /* 0x048fec000004182c */
[----:B------:R-:W-:Y:S01]  /*22e0*/  HMMA.16816.F32.BF16 R40, R12, R10, R40 ;  /* 0x0000000a0c28723c */ /* 0x000fe20000041828 */
[----:B------:R-:W2:Y:S05]  /*22f0*/  LDSM.16.M88.4 R8, [R228+0x800] ;  /* 0x00080000e408783b */ /* 0x000eaa0000000200 */
[C---:B----4-:R-:W-:Y:S06]  /*2300*/  HMMA.16816.F32.BF16 R24, R52.reuse, R88, R24 ;  /* 0x000000583418723c */ /* 0x050fec0000041818 */
[----:B------:R-:W-:Y:S01]  /*2310*/  HMMA.16816.F32.BF16 R32, R52, R90, R32 ;  /* 0x0000005a3420723c */ /* 0x000fe20000041820 */
[----:B------:R-:W-:Y:S05]  /*2320*/  LDSM.16.M88.4 R88, [R235+0xa000] ;  /* 0x00a00000eb58783b */ /* 0x000fea0000000200 */
[C---:B------:R-:W-:Y:S06]  /*2330*/  HMMA.16816.F32.BF16 R68, R12.reuse, R64, R68 ;  /* 0x000000400c44723c */ /* 0x040fec0000041844 */
[----:B------:R-:W-:Y:S01]  /*2340*/  HMMA.16816.F32.BF16 R12, R12, R66, R48 ;  /* 0x000000420c0c723c */ /* 0x000fe20000041830 */
[----:B------:R-:W-:Y:S04]  /*2350*/  LDSM.16.M88.4 R64, [R228+0x1800] ;  /* 0x00180000e440783b */ /* 0x000fe80000000200 */
[----:B------:R-:W-:Y:S01]  /*2360*/  LDSM.16.M88.4 R48, [R241+0xa800] ;  /* 0x00a80000f130783b */ /* 0x000fe20000000200 */
[C---:B-----5:R-:W-:Y:S06]  /*2370*/  HMMA.16816.F32.BF16 R56, R84.reuse, R60, R56 ;  /* 0x0000003c5438723c */ /* 0x060fec0000041838 */
[C---:B------:R-:W-:Y:S01]  /*2380*/  HMMA.16816.F32.BF16 R72, R84.reuse, R62, R72 ;  /* 0x0000003e5448723c */ /* 0x040fe20000041848 */
[----:B------:R-:W3:Y:S05]  /*2390*/  LDSM.16.M88.4 R60, [R239+0x2000] ;  /* 0x00200000ef3c783b */ /* 0x000eea0000000200 */
        /* <DEDUP_REMOVED lines=8> */
[----:B------:R-:W-:Y:S04]  /*2420*/  LDSM.16.M88.4 R20, [R241+0xb800] ;  /* 0x00b80000f114783b */ /* 0x000fe80000000200 */
[----:B------:R-:W-:Y:S01]  /*2430*/  LDSM.16.M88.4 R12, [R239+0x3000] ;  /* 0x00300000ef0c783b */ /* 0x000fe20000000200 */
[C---:B------:R-:W-:Y:S06]  /*2440*/  HMMA.16816.F32.BF16 R56, R52.reuse, R36, R56 ;  /* 0x000000243438723c */ /* 0x040fec0000041838 */
[C---:B------:R-:W-:Y:S01]  /*2450*/  HMMA.16816.F32.BF16 R72, R52.reuse, R38, R72 ;  /* 0x000000263448723c */ /* 0x040fe20000041848 */
[----:B------:R-:W1:Y:S05]  /*2460*/  LDSM.16.M88.4 R36, [R238+0x2000] ;  /* 0x00200000ee24783b */ /* 0x000e6a0000000200 */
[C---:B--2---:R-:W-:Y:S06]  /*2470*/  HMMA.16816.F32.BF16 R44, R52.reuse, R8, R44 ;  /* 0x00000008342c723c */ /* 0x044fec000004182c */
[----:B------:R-:W-:Y:S01]  /*2480*/  HMMA.16816.F32.BF16 R40, R52, R10, R40 ;  /* 0x0000000a3428723c */ /* 0x000fe20000041828 */
[----:B------:R-:W2:Y:S05]  /*2490*/  LDSM.16.M88.4 R8, [R239+0x2800] ;  /* 0x00280000ef08783b */ /* 0x000eaa0000000200 */
[C---:B---3--:R-:W-:Y:S06]  /*24a0*/  HMMA.16816.F32.BF16 R24, R76.reuse, R60, R24 ;  /* 0x0000003c4c18723c */ /* 0x048fec0000041818 */
[----:B------:R-:W-:Y:S01]  /*24b0*/  HMMA.16816.F32.BF16 R32, R76, R62, R32 ;  /* 0x0000003e4c20723c */ /* 0x000fe20000041820 */
[----:B------:R-:W-:Y:S05]  /*24c0*/  LDSM.16.M88.4 R60, [R235+0xb800] ;  /* 0x00b80000eb3c783b */ /* 0x000fea0000000200 */
[C---:B------:R-:W-:Y:S06]  /*24d0*/  HMMA.16816.F32.BF16 R68, R52.reuse, R64, R68 ;  /* 0x000000403444723c */ /* 0x040fec0000041844 */
[----:B------:R-:W-:Y:S01]  /*24e0*/  HMMA.16816.F32.BF16 R84, R52, R66, R84 ;  /* 0x000000423454723c */ /* 0x000fe20000041854 */
[----:B------:R-:W-:Y:S04]  /*24f0*/  LDSM.16.M88.4 R64, [R228+0x2000] ;  /* 0x00200000e440783b */ /* 0x000fe80000000200 */
[----:B------:R-:W-:Y:S01]  /*2500*/  LDSM.16.M88.4 R52, [R235+0xa800] ;  /* 0x00a80000eb34783b */ /* 0x000fe20000000200 */
[C---:B----4-:R-:W-:Y:S06]  /*2510*/  HMMA.16816.F32.BF16 R56, R16.reuse, R28, R56 ;  /* 0x0000001c1038723c */ /* 0x050fec0000041838 */
        /* <DEDUP_REMOVED lines=40> */
[----:B------:R-:W1:Y:S05]  /*27a0*/  LDSM.16.M88.4 R8, [R235+0xc000] ;  /* 0x00c00000eb08783b */ /* 0x000e6a0000000200 */
[C---:B------:R-:W-:Y:S06]  /*27b0*/  HMMA.16816.F32.BF16 R44, R28.reuse, R20, R44 ;  /* 0x000000141c2c723c */ /* 0x040fec000004182c */
[----:B------:R-:W-:Y:S01]  /*27c0*/  HMMA.16816.F32.BF16 R40, R28, R22, R40 ;  /* 0x000000161c28723c */ /* 0x000fe20000041828 */
[----:B------:R-:W2:Y:S05]  /*27d0*/  LDSM.16.M88.4 R20, [R241+0xd000] ;  /* 0x00d00000f114783b */ /* 0x000eaa0000000200 */
[C---:B---3--:R-:W-:Y:S06]  /*27e0*/  HMMA.16816.F32.BF16 R24, R88.reuse, R48, R24 ;  /* 0x000000305818723c */ /* 0x048fec0000041818 */
[----:B------:R-:W-:Y:S01]  /*27f0*/  HMMA.16816.F32.BF16 R32, R88, R50, R32 ;  /* 0x000000325820723c */ /* 0x000fe20000041820 */
[----:B------:R-:W-:Y:S05]  /*2800*/  LDSM.16.M88.4 R48, [R241+0xe800] ;  /* 0x00e80000f130783b */ /* 0x000fea0000000200 */
[C---:B----4-:R-:W-:Y:S06]  /*2810*/  HMMA.16816.F32.BF16 R68, R28.reuse, R52, R68 ;  /* 0x000000341c44723c */ /* 0x050fec0000041844 */
[----:B------:R-:W-:Y:S01]  /*2820*/  HMMA.16816.F32.BF16 R84, R28, R54, R84 ;  /* 0x000000361c54723c */ /* 0x000fe20000041854 */
[----:B------:R-:W3:Y:S04]  /*2830*/  LDSM.16.M88.4 R28, [R228+0x4000] ;  /* 0x00400000e41c783b */ /* 0x000ee80000000200 */
[----:B------:R-:W-:Y:S01]  /*2840*/  LDSM.16.M88.4 R52, [R242+0x6000] ;  /* 0x00600000f234783b */ /* 0x000fe20000000200 */
[----:B-1----:R-:W-:Y:S06]  /*2850*/  HMMA.16816.F32.BF16 R24, R80, R8, R24 ;  /* 0x000000085018723c */ /* 0x002fec0000041818 */
[C---:B------:R-:W-:Y:S06]  /*2860*/  HMMA.16816.F32.BF16 R44, R12.reuse, R36, R44 ;  /* 0x000000240c2c723c */ /* 0x040fec000004182c */
[----:B------:R-:W-:Y:S01]  /*2870*/  HMMA.16816.F32.BF16 R40, R12, R38, R40 ;  /* 0x000000260c28723c */ /* 0x000fe20000041828 */
[----:B------:R-:W1:Y:S05]  /*2880*/  LDSM.16.M88.4 R36, [R235+0xc800] ;  /* 0x00c80000eb24783b */ /* 0x000e6a0000000200 */
[----:B------:R-:W-:Y:S01]  /*2890*/  HMMA.16816.F32.BF16 R32, R80, R10, R32 ;  /* 0x0000000a5020723c */ /* 0x000fe20000041820 */
[----:B------:R-:W-:Y:S05]  /*28a0*/  LDSM.16.M88.4 R8, [R239+0x5000] ;  /* 0x00500000ef08783b */ /* 0x000fea0000000200 */
[C---:B--2---:R-:W-:Y:S06]  /*28b0*/  HMMA.16816.F32.BF16 R56, R12.reuse, R20, R56 ;  /* 0x000000140c38723c */ /* 0x044fec0000041838 */
[----:B------:R-:W-:Y:S01]  /*28c0*/  HMMA.16816.F32.BF16 R72, R12, R22, R72 ;  /* 0x000000160c48723c */ /* 0x000fe20000041848 */
[----:B------:R-:W2:Y:S05]  /*28d0*/  LDSM.16.M88.4 R20, [R241+0xe000] ;  /* 0x00e00000f114783b */ /* 0x000eaa0000000200 */
[----:B---3--:R-:W-:Y:S06]  /*28e0*/  HMMA.16816.F32.BF16 R24, R64, R28, R24 ;  /* 0x0000001c4018723c */ /* 0x008fec0000041818 */
[C---:B------:R-:W-:Y:S06]  /*28f0*/  HMMA.16816.F32.BF16 R44, R88.reuse, R16, R44 ;  /* 0x00000010582c723c */ /* 0x040fec000004182c */
[----:B------:R-:W-:Y:S01]  /*2900*/  HMMA.16816.F32.BF16 R40, R88, R18, R40 ;  /* 0x000000125828723c */ /* 0x000fe20000041828 */
[----:B------:R-:W3:Y:S05]  /*2910*/  LDSM.16.M88.4 R16, [R240+0x6000] ;  /* 0x00600000f010783b */ /* 0x000eea0000000200 */
[----:B------:R-:W-:Y:S01]  /*2920*/  HMMA.16816.F32.BF16 R32, R64, R30, R32 ;  /* 0x0000001e4020723c */ /* 0x000fe20000041820 */
[----:B------:R-:W-:Y:S05]  /*2930*/  LDSM.16.M88.4 R28, [R235+0xe000] ;  /* 0x00e00000eb1c783b */ /* 0x000fea0000000200 */
[----:B------:R-:W-:Y:S06]  /*2940*/  HMMA.16816.F32.BF16 R68, R12, R60, R68 ;  /* 0x0000003c0c44723c */ /* 0x000fec0000041844 */
[----:B-1----:R-:W-:Y:S06]  /*2950*/  HMMA.16816.F32.BF16 R44, R80, R36, R44 ;  /* 0x00000024502c723c */ /* 0x002fec000004182c */
[----:B--2---:R-:W-:Y:S06]  /*2960*/  HMMA.16816.F32.BF16 R24, R52, R20, R24 ;  /* 0x000000143418723c */ /* 0x004fec0000041818 */
[----:B------:R-:W-:Y:S01]  /*2970*/  HMMA.16816.F32.BF16 R40, R80, R38, R40 ;  /* 0x000000265028723c */ /* 0x000fe20000041828 */
[----:B------:R-:W-:Y:S05]  /*2980*/  LDSM.16.M88.4 R36, [R239+0x6800] ;  /* 0x00680000ef24783b */ /* 0x000fea0000000200 */
[----:B------:R-:W-:Y:S01]  /*2990*/  HMMA.16816.F32.BF16 R32, R52, R22, R32 ;  /* 0x000000163420723c */ /* 0x000fe20000041820 */
[----:B------:R-:W-:Y:S05]  /*29a0*/  LDSM.16.M88.4 R20, [R228+0x6000] ;  /* 0x00600000e414783b */ /* 0x000fea0000000200 */
[----:B------:R-:W-:Y:S01]  /*29b0*/  HMMA.16816.F32.BF16 R84, R12, R62, R84 ;  /* 0x0000003e0c54723c */ /* 0x000fe20000041854 */
[----:B------:R-:W1:Y:S04]  /*29c0*/  LDSM.16.M88.4 R12, [R238+0x6000] ;  /* 0x00600000ee0c783b */ /* 0x000e680000000200 */
[----:B------:R-:W-:Y:S01]  /*29d0*/  LDSM.16.M88.4 R60, [R228+0x5000] ;  /* 0x00500000e43c783b */ /* 0x000fe20000000200 */
[----:B---3--:R-:W-:Y:S06]  /*29e0*/  HMMA.16816.F32.BF16 R24, R16, R100, R24 ;  /* 0x000000641018723c */ /* 0x008fec0000041818 */
[----:B------:R-:W-:Y:S06]  /*29f0*/  HMMA.16816.F32.BF16 R56, R88, R8, R56 ;  /* 0x000000085838723c */ /* 0x000fec0000041838 */
[C---:B------:R-:W-:Y:S06]  /*2a00*/  HMMA.16816.F32.BF16 R44, R64.reuse, R104, R44 ;  /* 0x00000068402c723c */ /* 0x040fec000004182c */
[----:B------:R-:W-:Y:S06]  /*2a10*/  HMMA.16816.F32.BF16 R40, R64, R106, R40 ;  /* 0x0000006a4028723c */ /* 0x000fec0000041828 */
[----:B------:R-:W-:Y:S06]  /*2a20*/  HMMA.16816.F32.BF16 R32, R16, R102, R32 ;  /* 0x000000661020723c */ /* 0x000fec0000041820 */
[----:B------:R-:W-:Y:S01]  /*2a30*/  HMMA.16816.F32.BF16 R72, R88, R10, R72 ;  /* 0x0000000a5848723c */ /* 0x000fe20000041848 */
[----:B------:R-:W2:Y:S05]  /*2a40*/  LDSM.16.M88.4 R8, [R237+0x6000] ;  /* 0x00600000ed08783b */ /* 0x000eaa0000000200 */
[----:B-1----:R-:W-:Y:S06]  /*2a50*/  HMMA.16816.F32.BF16 R24, R12, R28, R24 ;  /* 0x0000001c0c18723c */ /* 0x002fec0000041818 */
[----:B------:R-:W-:Y:S06]  /*2a60*/  HMMA.16816.F32.BF16 R56, R80, R92, R56 ;  /* 0x0000005c5038723c */ /* 0x000fec0000041838 */
[C---:B------:R-:W-:Y:S06]  /*2a70*/  HMMA.16816.F32.BF16 R44, R52.reuse, R48, R44 ;  /* 0x00000030342c723c */ /* 0x040fec000004182c */
[----:B------:R-:W-:Y:S01]  /*2a80*/  HMMA.16816.F32.BF16 R40, R52, R50, R40 ;  /* 0x000000323428723c */ /* 0x000fe20000041828 */
[----:B------:R-:W-:Y:S05]  /*2a90*/  LDSM.16.M88.4 R48, [R239+0x7000] ;  /* 0x00700000ef30783b */ /* 0x000fea0000000200 */
[----:B------:R-:W-:Y:S01]  /*2aa0*/  HMMA.16816.F32.BF16 R32, R12, R30, R32 ;  /* 0x0000001e0c20723c */ /* 0x000fe20000041820 */
[----:B------:R-:W-:Y:S05]  /*2ab0*/  LDSM.16.M88.4 R28, [R228+0x6800] ;  /* 0x00680000e41c783b */ /* 0x000fea0000000200 */
[----:B------:R-:W-:Y:S01]  /*2ac0*/  HMMA.16816.F32.BF16 R72, R80, R94, R72 ;  /* 0x0000005e5048723c */ /* 0x000fe20000041848 */
[----:B------:R-:W1:Y:S05]  /*2ad0*/  LDSM.16.M88.4 R92, [R241+0xf000] ;  /* 0x00f00000f15c783b */ /* 0x000e6a0000000200 */
[C---:B------:R-:W-:Y:S06]  /*2ae0*/  HMMA.16816.F32.BF16 R68, R88.reuse, R96, R68 ;  /* 0x000000605844723c */ /* 0x040fec0000041844 */
[----:B------:R-:W-:Y:S01]  /*2af0*/  HMMA.16816.F32.BF16 R88, R88, R98, R84 ;  /* 0x000000625858723c */ /* 0x000fe20000041854 */
[----:B------:R-:W3:Y:S05]  /*2b00*/  LDSM.16.M88.4 R84, [R235+0xe800] ;  /* 0x00e80000eb54783b */ /* 0x000eea0000000200 */
[----:B--2---:R-:W-:Y:S06]  /*2b10*/  HMMA.16816.F32.BF16 R24, R8, R20, R24 ;  /* 0x000000140818723c */ /* 0x004fec0000041818 */
[----:B------:R-:W-:Y:S06]  /*2b20*/  HMMA.16816.F32.BF16 R56, R64, R60, R56 ;  /* 0x0000003c4038723c */ /* 0x000fec0000041838 */
[C---:B------:R-:W-:Y:S06]  /*2b30*/  HMMA.16816.F32.BF16 R44, R16.reuse, R36, R44 ;  /* 0x00000024102c723c */ /* 0x040fec000004182c */
[----:B------:R-:W-:Y:S01]  /*2b40*/  HMMA.16816.F32.BF16 R40, R16, R38, R40 ;  /* 0x000000261028723c */ /* 0x000fe20000041828 */
[----:B------:R-:W-:Y:S05]  /*2b50*/  LDSM.16.M88.4 R36, [R235+0xf000] ;  /* 0x00f00000eb24783b */ /* 0x000fea0000000200 */
[----:B------:R-:W-:Y:S01]  /*2b60*/  HMMA.16816.F32.BF16 R32, R8, R22, R32 ;  /* 0x000000160820723c */ /* 0x000fe20000041820 */
[----:B------:R-:W2:Y:S01]  /*2b70*/  LDSM.16.M88.4 R20, [R228+0x5800] ;  /* 0x00580000e414783b */ /* 0x000ea20000000200 */
[----:B------:R-:W-:Y:S01]  /*2b80*/  FMUL.FTZ R24, R24, UR22 ;  /* 0x0000001618187c20 */ /* 0x000fe20008410000 */
[----:B------:R-:W-:-:S03]  /*2b90*/  FMUL.FTZ R25, R25, UR22 ;  /* 0x0000001619197c20 */ /* 0x000fc60008410000 */
[----:B------:R-:W-:Y:S01]  /*2ba0*/  HMMA.16816.F32.BF16 R72, R64, R62, R72 ;  /* 0x0000003e4048723c */ /* 0x000fe20000041848 */
[----:B------:R-:W-:Y:S05]  /*2bb0*/  LDSM.16.M88.4 R60, [R228+0x7000] ;  /* 0x00700000e43c783b */ /* 0x000fea0000000200 */
[----:B------:R-:W-:Y:S01]  /*2bc0*/  HMMA.16816.F32.BF16 R68, R80, R76, R68 ;  /* 0x0000004c5044723c */ /* 0x000fe20000041844 */
[----:B------:R-:W-:Y:S05]  /*2bd0*/  MUFU.TANH R76, R24 ;  /* 0x00000018004c7308 */ /* 0x000fea0000002400 */
[----:B-1----:R-:W-:Y:S01]  /*2be0*/  HMMA.16816.F32.BF16 R56, R52, R92, R56 ;  /* 0x0000005c3438723c */ /* 0x002fe20000041838 */
[----:B------:R-:W-:-:S05]  /*2bf0*/  FMUL.FTZ R77, R26, UR22 ;  /* 0x000000161a4d7c20 */ /* 0x000fca0008410000 */
[----:B------:R-:W-:Y:S01]  /*2c00*/  HMMA.16816.F32.BF16 R88, R80, R78, R88 ;  /* 0x0000004e5058723c */ /* 0x000fe20000041858 */
[----:B------:R1:W4:Y:S01]  /*2c10*/  MUFU.TANH R78, R25 ;  /* 0x00000019004e7308 */ /* 0x0003220000002400 */
[----:B------:R-:W-:Y:S01]  /*2c20*/  FMUL.FTZ R33, R33, UR22 ;  /* 0x0000001621217c20 */ /* 0x000fe20008410000 */
[----:B------:R-:W-:Y:S01]  /*2c30*/  FMUL.FTZ R34, R34, UR22 ;  /* 0x0000001622227c20 */ /* 0x000fe20008410000 */
[----:B------:R-:W-:Y:S01]  /*2c40*/  FMUL.FTZ R35, R35, UR22 ;  /* 0x0000001623237c20 */ /* 0x000fe20008410000 */
[----:B------:R-:W-:Y:S01]  /*2c50*/  FMUL.FTZ R32, R32, UR22 ;  /* 0x0000001620207c20 */ /* 0x000fe20008410000 */
[C---:B---3--:R-:W-:Y:S01]  /*2c60*/  HMMA.16816.F32.BF16 R44, R12.reuse, R84, R44 ;  /* 0x000000540c2c723c */ /* 0x048fe2000004182c */
[----:B------:R-:W-:Y:S02]  /*2c70*/  FMUL.FTZ R79, R27, UR22 ;  /* 0x000000161b4f7c20 */ /* 0x000fe40008410000 */
[----:B------:R-:W-:Y:S03]  /*2c80*/  MUFU.TANH R33, R33 ;  /* 0x0000002100217308 */ /* 0x000fe60000002400 */
[----:B------:R-:W-:Y:S05]  /*2c90*/  HMMA.16816.F32.BF16 R40, R12, R86, R40 ;  /* 0x000000560c28723c */ /* 0x000fea0000041828 */
[----:B------:R-:W3:Y:S01]  /*2ca0*/  MUFU.TANH R34, R34 ;  /* 0x0000002200227308 */ /* 0x000ee20000002400 */
[----:B-1----:R-:W1:Y:S01]  /*2cb0*/  LDSM.16.M88.4 R24, [R241+0xf800] ;  /* 0x00f80000f118783b */ /* 0x002e620000000200 */
[----:B------:R-:W-:Y:S06]  /*2cc0*/  HMMA.16816.F32.BF16 R72, R52, R94, R72 ;  /* 0x0000005e3448723c */ /* 0x000fec0000041848 */
[----:B--2---:R-:W-:Y:S01]  /*2cd0*/  HMMA.16816.F32.BF16 R68, R64, R20, R68 ;  /* 0x000000144044723c */ /* 0x004fe20000041844 */
[----:B------:R-:W-:Y:S05]  /*2ce0*/  MUFU.TANH R35, R35 ;  /* 0x0000002300237308 */ /* 0x000fea0000002400 */
[----:B------:R-:W-:Y:S01]  /*2cf0*/  HMMA.16816.F32.BF16 R56, R16, R48, R56 ;  /* 0x000000301038723c */ /* 0x000fe20000041838 */
[----:B------:R-:W-:-:S02]  /*2d00*/  LOP3.LUT R21, R108, 0xffffffe0, RZ, 0xc0, !PT ;  /* 0xffffffe06c157812 */ /* 0x000fc400078ec0ff */
[----:B------:R-:W-:Y:S03]  /*2d10*/  MUFU.TANH R79, R79 ;  /* 0x0000004f004f7308 */ /* 0x000fe60000002400 */
[C---:B------:R-:W-:Y:S01]  /*2d20*/  HMMA.16816.F32.BF16 R44, R8.reuse, R28, R44 ;  /* 0x0000001c082c723c */ /* 0x040fe2000004182c */
[C---:B------:R-:W-:Y:S02]  /*2d30*/  IMAD.IADD R0, R2.reuse, 0x1, -R21 ;  /* 0x0000000102007824 */ /* 0x040fe400078e0a15 */
[----:B------:R-:W-:Y:S02]  /*2d40*/  IMAD.SHL.U32 R2, R2, 0x2, RZ ;  /* 0x0000000202027824 */ /* 0x000fe400078e00ff */
[----:B------:R-:W-:Y:S01]  /*2d50*/  MUFU.TANH R32, R32 ;  /* 0x0000002000207308 */ /* 0x000fe20000002400 */
[----:B------:R-:W-:Y:S01]  /*2d60*/  HMMA.16816.F32.BF16 R40, R8, R30, R40 ;  /* 0x0000001e0828723c */ /* 0x000fe20000041828 */
[----:B------:R-:W2:Y:S01]  /*2d70*/  LDSM.16.M88.4 R28, [R239+0x7800] ;  /* 0x00780000ef1c783b */ /* 0x000ea20000000200 */
[----:B------:R-:W-:-:S04]  /*2d80*/  LOP3.LUT R2, R2, 0x6, RZ, 0xc0, !PT ;  /* 0x0000000602027812 */ /* 0x000fc800078ec0ff */
[----:B------:R-:W-:Y:S01]  /*2d90*/  HMMA.16816.F32.BF16 R88, R64, R22, R88 ;  /* 0x000000164058723c */ /* 0x000fe20000041858 */
[----:B------:R-:W5:Y:S01]  /*2da0*/  LDSM.16.M88.4 R20, [R235+0xf800] ;  /* 0x00f80000eb14783b */ /* 0x000f620000000200 */
[----:B------:R-:W-:Y:S04]  /*2db0*/  MUFU.TANH R77, R77 ;  /* 0x0000004d004d7308 */ /* 0x000fe80000002400 */
[----:B------:R-:W-:Y:S06]  /*2dc0*/  HMMA.16816.F32.BF16 R72, R16, R50, R72 ;  /* 0x000000321048723c */ /* 0x000fec0000041848 */
[----:B-1----:R-:W-:Y:S01]  /*2dd0*/  HMMA.16816.F32.BF16 R68, R52, R24, R68 ;  /* 0x000000183444723c */ /* 0x002fe20000041844 */
[----:B------:R-:W-:-:S05]  /*2de0*/  FMUL.FTZ R44, R44, UR22 ;  /* 0x000000162c2c7c20 */ /* 0x000fca0008410000 */
[----:B------:R-:W-:Y:S01]  /*2df0*/  HMMA.16816.F32.BF16 R56, R12, R36, R56 ;  /* 0x000000240c38723c */ /* 0x000fe20000041838 */
[----:B------:R-:W-:Y:S01]  /*2e00*/  SHF.R.S32.HI R25, RZ, 0x1f, R0 ;  /* 0x0000001fff197819 */ /* 0x000fe20000011400 */
[----:B------:R-:W-:Y:S01]  /*2e10*/  FMUL.FTZ R41, R41, UR22 ;  /* 0x0000001629297c20 */ /* 0x000fe20008410000 */
[----:B------:R-:W1:Y:S01]  /*2e20*/  MUFU.TANH R44, R44 ;  /* 0x0000002c002c7308 */ /* 0x000e620000002400 */
[----:B------:R-:W-:Y:S01]  /*2e30*/  FMUL.FTZ R40, R40, UR22 ;  /* 0x0000001628287c20 */ /* 0x000fe20008410000 */
[----:B------:R-:W-:Y:S01]  /*2e40*/  LEA.HI R0, R25, R0, RZ, 0x2 ;  /* 0x0000000019007211 */ /* 0x000fe200078f10ff */
[----:B------:R-:W-:Y:S01]  /*2e50*/  HMMA.16816.F32.BF16 R88, R52, R26, R88 ;  /* 0x0000001a3458723c */ /* 0x000fe20000041858 */
[----:B------:R-:W-:Y:S01]  /*2e60*/  LEA R25, R6, UR20, 0x4 ;  /* 0x0000001406197c11 */ /* 0x000fe2000f8e20ff */
[----:B------:R-:W-:Y:S01]  /*2e70*/  FMUL.FTZ R36, R45, UR22 ;  /* 0x000000162d247c20 */ /* 0x000fe20008410000 */
[----:B------:R-:W-:Y:S01]  /*2e80*/  SHF.R.S32.HI R0, RZ, 0x2, R0 ;  /* 0x00000002ff007819 */ /* 0x000fe20000011400 */
[----:B------:R-:W-:Y:S01]  /*2e90*/  FMUL.FTZ R37, R46, UR22 ;  /* 0x000000162e257c20 */ /* 0x000fe20008410000 */
[----:B------:R-:W-:Y:S01]  /*2ea0*/  FMUL.FTZ R45, R47, UR22 ;  /* 0x000000162f2d7c20 */ /* 0x000fe20008410000 */
[----:B------:R-:W-:Y:S01]  /*2eb0*/  HMMA.16816.F32.BF16 R72, R12, R38, R72 ;  /* 0x000000260c48723c */ /* 0x000fe20000041848 */
[----:B------:R-:W-:Y:S01]  /*2ec0*/  IADD3 R25, R25, 0x1, R0 ;  /* 0x0000000119197810 */ /* 0x000fe20007ffe000 */
[----:B------:R-:W-:Y:S01]  /*2ed0*/  IMAD.U32 R0, RZ, RZ, UR21 ;  /* 0x00000015ff007e24 */ /* 0x000fe2000f8e00ff */
[----:B------:R4:W-:Y:S03]  /*2ee0*/  MUFU.TANH R38, R41 ;  /* 0x0000002900267308 */ /* 0x0009e60000002400 */
[----:B--2---:R-:W-:Y:S01]  /*2ef0*/  HMMA.16816.F32.BF16 R68, R16, R28, R68 ;  /* 0x0000001c1044723c */ /* 0x004fe20000041844 */
[----:B------:R-:W-:Y:S01]  /*2f00*/  IADD3 R25, R0, -UR14, R25 ;  /* 0x8000000e00197c10 */ /* 0x000fe2000fffe019 */
[----:B------:R-:W-:-:S03]  /*2f10*/  FMUL.FTZ R39, R42, UR22 ;  /* 0x000000162a277c20 */ /* 0x000fc60008410000 */
[----:B------:R-:W2:Y:S01]  /*2f20*/  MUFU.TANH R36, R36 ;  /* 0x0000002400247308 */ /* 0x000ea20000002400 */
[----:B------:R-:W-:Y:S01]  /*2f30*/  HMMA.16816.F32.BF16 R56, R8, R60, R56 ;  /* 0x0000003c0838723c */ /* 0x000fe20000041838 */
[----:B------:R-:W-:Y:S02]  /*2f40*/  IMAD.U32 R29, RZ, RZ, UR15 ;  /* 0x0000000fff1d7e24 */ /* 0x000fe4000f8e00ff */
[----:B------:R-:W-:Y:S01]  /*2f50*/  FMUL.FTZ R28, R43, UR22 ;  /* 0x000000162b1c7c20 */ /* 0x000fe20008410000 */
[----:B------:R-:W-:Y:S02]  /*2f60*/  VIADD R43, R25, UR17 ;  /* 0x00000011192b7c36 */ /* 0x000fe40008000000 */
[----:B------:R-:W-:Y:S01]  /*2f70*/  IMAD R29, R29, 0x40, R2 ;  /* 0x000000401d1d7824 */ /* 0x000fe200078e0202 */
[----:B------:R-:W-:Y:S01]  /*2f80*/  HMMA.16816.F32.BF16 R88, R16, R30, R88 ;  /* 0x0000001e1058723c */ /* 0x000fe20000041858 */
[----:B------:R-:W2:Y:S01]  /*2f90*/  LDSM.16.M88.4 R24, [R228+0x7800] ;  /* 0x00780000e418783b */ /* 0x000ea20000000200 */
[----:B------:R-:W-:Y:S01]  /*2fa0*/  VIADDMNMX R0, R43, 0x8, R0, PT ;  /* 0x000000082b007846 */ /* 0x000fe20003800100 */
[----:B----4-:R-:W-:Y:S01]  /*2fb0*/  VIADD R41, R29, 0x1 ;  /* 0x000000011d297836 */ /* 0x010fe20000000000 */
[----:B------:R-:W-:Y:S01]  /*2fc0*/  VIMNMX R2, R43, UR21, PT ;  /* 0x000000152b027c48 */ /* 0x000fe2000bfe0100 */
[C---:B------:R-:W-:Y:S01]  /*2fd0*/  VIADD R43, R29.reuse, 0x8 ;  /* 0x000000081d2b7836 */ /* 0x040fe20000000000 */
[----:B------:R-:W-:Y:S01]  /*2fe0*/  HMMA.16816.F32.BF16 R72, R8, R62, R72 ;  /* 0x0000003e0848723c */ /* 0x000fe20000041848 */
[----:B------:R-:W-:Y:S01]  /*2ff0*/  VIADD R17, R29, 0x18 ;  /* 0x000000181d117836 */ /* 0x000fe20000000000 */
[C---:B------:R-:W-:Y:S01]  /*3000*/  ISETP.GE.AND P3, PT, R41.reuse, R2, PT ;  /* 0x000000022900720c */ /* 0x040fe20003f66270 */
[----:B------:R-:W4:Y:S01]  /*3010*/  MUFU.TANH R37, R37 ;  /* 0x0000002500257308 */ /* 0x000f220000002400 */
[-C--:B------:R-:W-:Y:S01]  /*3020*/  ISETP.GE.AND P2, PT, R41, R0.reuse, PT ;  /* 0x000000002900720c */ /* 0x080fe20003f46270 */
[----:B------:R-:W-:Y:S01]  /*3030*/  VIADD R41, R29, 0x9 ;  /* 0x000000091d297836 */ /* 0x000fe20000000000 */
[----:B-----5:R-:W-:Y:S01]  /*3040*/  HMMA.16816.F32.BF16 R68, R12, R20, R68 ;  /* 0x000000140c44723c */ /* 0x020fe20000041844 */
[----:B------:R-:W-:Y:S01]  /*3050*/  ISETP.GE.AND P1, PT, R43, R0, PT ;  /* 0x000000002b00720c */ /* 0x000fe20003f26270 */
[----:B------:R-:W-:Y:S01]  /*3060*/  VIADD R19, R29, 0x11 ;  /* 0x000000111d137836 */ /* 0x000fe20000000000 */
[----:B------:R-:W-:Y:S01]  /*3070*/  FSEL R78, R78, -INF , !P3 ;  /* 0xff8000004e4e7808 */ /* 0x000fe20005800000 */
[----:B------:R-:W-:-:S04]  /*3080*/  DEPBAR.LE SB0, 0x0 ;  /* 0x000080000000791a */ /* 0x000fc80000000000 */
[----:B------:R-:W-:Y:S02]  /*3090*/  VIADD R21, R29, 0x10 ;  /* 0x000000101d157836 */ /* 0x000fe40000000000 */
[----:B------:R-:W-:Y:S01]  /*30a0*/  FMUL.FTZ R58, R58, UR22 ;  /* 0x000000163a3a7c20 */ /* 0x000fe20008410000 */
[-C--:B------:R-:W-:Y:S01]  /*30b0*/  ISETP.GE.AND P5, PT, R41, R2.reuse, PT ;  /* 0x000000022900720c */ /* 0x080fe20003fa6270 */
[----:B------:R-:W-:Y:S01]  /*30c0*/  MUFU.TANH R45, R45 ;  /* 0x0000002d002d7308 */ /* 0x000fe20000002400 */
[----:B------:R-:W-:Y:S01]  /*30d0*/  HMMA.16816.F32.BF16 R88, R12, R22, R88 ;  /* 0x000000160c58723c */ /* 0x000fe20000041858 */
[----:B------:R-:W-:Y:S01]  /*30e0*/  ISETP.GE.AND P0, PT, R21, R2, PT ;  /* 0x000000021500720c */ /* 0x000fe20003f06270 */
[----:B------:R-:W-:Y:S01]  /*30f0*/  FMUL.FTZ R57, R57, UR22 ;  /* 0x0000001639397c20 */ /* 0x000fe20008410000 */
[----:B------:R-:W-:Y:S01]  /*3100*/  ISETP.GE.AND P3, PT, R21, R0, PT ;  /* 0x000000001500720c */ /* 0x000fe20003f66270 */
[----:B------:R-:W-:Y:S01]  /*3110*/  FMUL.FTZ R59, R59, UR22 ;  /* 0x000000163b3b7c20 */ /* 0x000fe20008410000 */
[----:B---3--:R-:W-:Y:S01]  /*3120*/  FSEL R21, R34, -INF , !P1 ;  /* 0xff80000022157808 */ /* 0x008fe20004800000 */
[----:B------:R-:W-:Y:S01]  /*3130*/  FMUL.FTZ R72, R72, UR22 ;  /* 0x0000001648487c20 */ /* 0x000fe20008410000 */
[----:B------:R-:W3:Y:S01]  /*3140*/  MUFU.TANH R201, R58 ;  /* 0x0000003a00c97308 */ /* 0x000ee20000002400 */
[----:B------:R-:W-:Y:S01]  /*3150*/  FSEL R18, R33, -INF , !P5 ;  /* 0xff80000021127808 */ /* 0x000fe20006800000 */
[----:B------:R-:W-:Y:S01]  /*3160*/  FMUL.FTZ R56, R56, UR22 ;  /* 0x0000001638387c20 */ /* 0x000fe20008410000 */
[----:B------:R-:W-:Y:S01]  /*3170*/  ISETP.GE.AND P1, PT, R17, R2, PT ;  /* 0x000000021100720c */ /* 0x000fe20003f26270 */
[----:B------:R-:W-:Y:S01]  /*3180*/  FMUL.FTZ R73, R73, UR22 ;  /* 0x0000001649497c20 */ /* 0x000fe20008410000 */
[-C--:B------:R-:W-:Y:S01]  /*3190*/  ISETP.GE.AND P5, PT, R17, R0.reuse, PT ;  /* 0x000000001100720c */ /* 0x080fe20003fa6270 */
[----:B------:R-:W-:Y:S01]  /*31a0*/  VIADD R17, R29, 0x19 ;  /* 0x000000191d117836 */ /* 0x000fe20000000000 */
[----:B------:R-:W-:Y:S01]  /*31b0*/  ISETP.GE.AND P4, PT, R41, R0, PT ;  /* 0x000000002900720c */ /* 0x000fe20003f86270 */
[----:B------:R-:W5:Y:S01]  /*31c0*/  MUFU.TANH R40, R40 ;  /* 0x0000002800287308 */ /* 0x000f620000002400 */
[----:B-1----:R-:W-:Y:S01]  /*31d0*/  FSEL R16, R44, -INF , !P0 ;  /* 0xff8000002c107808 */ /* 0x002fe20004000000 */
[C---:B--2---:R-:W-:Y:S01]  /*31e0*/  HMMA.16816.F32.BF16 R68, R8.reuse, R24, R68 ;  /* 0x000000180844723c */ /* 0x044fe20000041844 */
[----:B------:R-:W-:Y:S01]  /*31f0*/  FSEL R35, R35, -INF , !P4 ;  /* 0xff80000023237808 */ /* 0x000fe20006000000 */
[----:B------:R-:W-:Y:S01]  /*3200*/  VIADD R23, R29, 0x29 ;  /* 0x000000291d177836 */ /* 0x000fe20000000000 */
[----:B------:R-:W-:Y:S01]  /*3210*/  FSEL R79, R79, -INF , !P2 ;  /* 0xff8000004f4f7808 */ /* 0x000fe20005000000 */
[----:B------:R-:W-:Y:S01]  /*3220*/  FMUL.FTZ R74, R74, UR22 ;  /* 0x000000164a4a7c20 */ /* 0x000fe20008410000 */
[C---:B------:R-:W-:Y:S01]  /*3230*/  ISETP.GE.AND P4, PT, R17.reuse, R2, PT ;  /* 0x000000021100720c */ /* 0x040fe20003f86270 */
[----:B------:R-:W1:Y:S01]  /*3240*/  MUFU.TANH R198, R57 ;  /* 0x0000003900c67308 */ /* 0x000e620000002400 */
[----:B------:R-:W-:Y:S01]  /*3250*/  ISETP.GE.AND P0, PT, R17, R0, PT ;  /* 0x000000001100720c */ /* 0x000fe20003f06270 */
[----:B------:R-:W-:Y:S01]  /*3260*/  VIADD R17, R29, 0x20 ;  /* 0x000000201d117836 */ /* 0x000fe20000000000 */
[-C--:B------:R-:W-:Y:S01]  /*3270*/  ISETP.GE.AND P2, PT, R19, R2.reuse, PT ;  /* 0x000000021300720c */ /* 0x080fe20003f46270 */
[----:B------:R-:W-:Y:S01]  /*3280*/  HMMA.16816.F32.BF16 R88, R8, R26, R88 ;  /* 0x0000001a0858723c */ /* 0x000fe20000041858 */
[----:B------:R-:W-:Y:S01]  /*3290*/  ISETP.GE.AND P6, PT, R43, R2, PT ;  /* 0x000000022b00720c */ /* 0x000fe20003fc6270 */
[----:B------:R-:W-:Y:S01]  /*32a0*/  FMUL.FTZ R75, R75, UR22 ;  /* 0x000000164b4b7c20 */ /* 0x000fe20008410000 */
[----:B------:R-:W-:Y:S01]  /*32b0*/  FSEL R14, R36, -INF , !P2 ;  /* 0xff800000240e7808 */ /* 0x000fe20005000000 */
[----:B------:R-:W2:Y:S01]  /*32c0*/  MUFU.TANH R39, R39 ;  /* 0x0000002700277308 */ /* 0x000ea20000002400 */
[----:B------:R-:W-:-:S02]  /*32d0*/  ISETP.GE.AND P2, PT, R17, R0, PT ;  /* 0x000000001100720c */ /* 0x000fc40003f46270 */
[----:B----4-:R-:W-:Y:S01]  /*32e0*/  FSEL R15, R37, -INF , !P3 ;  /* 0xff800000250f7808 */ /* 0x010fe20005800000 */
[----:B------:R-:W-:Y:S01]  /*32f0*/  VIADD R9, R29, 0x30 ;  /* 0x000000301d097836 */ /* 0x000fe20000000000 */
[----:B---3--:R-:W-:Y:S02]  /*3300*/  FSEL R201, R201, -INF , !P2 ;  /* 0xff800000c9c97808 */ /* 0x008fe40005000000 */
[-C--:B------:R-:W-:Y:S01]  /*3310*/  ISETP.GE.AND P2, PT, R29, R2.reuse, PT ;  /* 0x000000021d00720c */ /* 0x080fe20003f46270 */
[----:B------:R-:W3:Y:S01]  /*3320*/  MUFU.TANH R219, R59 ;  /* 0x0000003b00db7308 */ /* 0x000ee20000002400 */
[----:B------:R-:W-:Y:S01]  /*3330*/  FSEL R32, R32, -INF , !P6 ;  /* 0xff80000020207808 */ /* 0x000fe20007000000 */
[----:B------:R-:W-:Y:S01]  /*3340*/  FMUL.FTZ R68, R68, UR22 ;  /* 0x0000001644447c20 */ /* 0x000fe20008410000 */
[----:B------:R-:W-:Y:S01]  /*3350*/  ISETP.GE.AND P3, PT, R17, R2, PT ;  /* 0x000000021100720c */ /* 0x000fe20003f66270 */
[----:B------:R-:W-:Y:S01]  /*3360*/  VIADD R17, R29, 0x21 ;  /* 0x000000211d117836 */ /* 0x000fe20000000000 */
[----:B------:R-:W-:Y:S01]  /*3370*/  ISETP.GE.AND P6, PT, R19, R0, PT ;  /* 0x000000001300720c */ /* 0x000fe20003fc6270 */
[----:B------:R-:W-:Y:S01]  /*3380*/  FMUL.FTZ R69, R69, UR22 ;  /* 0x0000001645457c20 */ /* 0x000fe20008410000 */
[----:B------:R-:W-:Y:S01]  /*3390*/  FSEL R76, R76, -INF , !P2 ;  /* 0xff8000004c4c7808 */ /* 0x000fe20005000000 */
[----:B------:R-:W4:Y:S01]  /*33a0*/  MUFU.TANH R202, R72 ;  /* 0x0000004800ca7308 */ /* 0x000f220000002400 */
[----:B------:R-:W-:Y:S01]  /*33b0*/  FSEL R13, R45, -INF , !P6 ;  /* 0xff8000002d0d7808 */ /* 0x000fe20007000000 */
[----:B------:R-:W-:Y:S01]  /*33c0*/  FMUL.FTZ R70, R70, UR22 ;  /* 0x0000001646467c20 */ /* 0x000fe20008410000 */
[----:B-----5:R-:W-:Y:S01]  /*33d0*/  FSEL R6, R40, -INF , !P1 ;  /* 0xff80000028067808 */ /* 0x020fe20004800000 */
[----:B------:R-:W-:Y:S01]  /*33e0*/  FMUL.FTZ R88, R88, UR22 ;  /* 0x0000001658587c20 */ /* 0x000fe20008410000 */
[----:B------:R-:W-:Y:S01]  /*33f0*/  ISETP.GE.AND P6, PT, R17, R2, PT ;  /* 0x000000021100720c */ /* 0x000fe20003fc6270 */
[----:B------:R-:W-:Y:S01]  /*3400*/  FMUL.FTZ R89, R89, UR22 ;  /* 0x0000001659597c20 */ /* 0x000fe20008410000 */
[----:B------:R-:W-:Y:S01]  /*3410*/  ISETP.GE.AND P1, PT, R17, R0, PT ;  /* 0x000000001100720c */ /* 0x000fe20003f26270 */
[----:B------:R-:W-:Y:S01]  /*3420*/  VIADD R17, R29, 0x28 ;  /* 0x000000281d117836 */ /* 0x000fe20000000000 */
[----:B------:R-:W-:Y:S01]  /*3430*/  FMNMX.FTZ R11, R76, R78, !PT ;  /* 0x0000004e4c0b7209 */ /* 0x000fe20007810000 */
[----:B------:R-:W5:Y:S01]  /*3440*/  MUFU.TANH R206, R56 ;  /* 0x0000003800ce7308 */ /* 0x000f620000002400 */
[----:B-1----:R-:W-:Y:S01]  /*3450*/  FSEL R198, R198, -INF , !P6 ;  /* 0xff800000c6c67808 */ /* 0x002fe20007000000 */
[----:B------:R-:W-:Y:S01]  /*3460*/  FMUL.FTZ R71, R71, UR22 ;  /* 0x0000001647477c20 */ /* 0x000fe20008410000 */
[----:B------:R-:W-:Y:S01]  /*3470*/  FMNMX.FTZ R11, R32, R11, !PT ;  /* 0x0000000b200b7209 */ /* 0x000fe20007810000 */
[----:B------:R-:W-:Y:S01]  /*3480*/  FMUL.FTZ R90, R90, UR22 ;  /* 0x000000165a5a7c20 */ /* 0x000fe20008410000 */
[----:B--2---:R-:W-:Y:S01]  /*3490*/  FSEL R19, R39, -INF , !P5 ;  /* 0xff80000027137808 */ /* 0x004fe20006800000 */
[----:B------:R-:W-:Y:S01]  /*34a0*/  FMUL.FTZ R91, R91, UR22 ;  /* 0x000000165b5b7c20 */ /* 0x000fe20008410000 */
[C---:B------:R-:W-:Y:S01]  /*34b0*/  ISETP.GE.AND P6, PT, R9.reuse, R2, PT ;  /* 0x000000020900720c */ /* 0x040fe20003fc6270 */
[----:B------:R-:W1:Y:S01]  /*34c0*/  MUFU.TANH R28, R28 ;  /* 0x0000001c001c7308 */ /* 0x000e620000002400 */
[----:B------:R-:W-:Y:S01]  /*34d0*/  ISETP.GE.AND P2, PT, R9, R0, PT ;  /* 0x000000000900720c */ /* 0x000fe20003f46270 */
[----:B------:R-:W-:Y:S01]  /*34e0*/  VIADD R9, R29, 0x31 ;  /* 0x000000311d097836 */ /* 0x000fe20000000000 */
[----:B---3--:R-:W-:-:S02]  /*34f0*/  FSEL R219, R219, -INF , !P1 ;  /* 0xff800000dbdb7808 */ /* 0x008fc40004800000 */
[----:B------:R-:W-:Y:S02]  /*3500*/  ISETP.GE.AND P5, PT, R17, R2, PT ;  /* 0x000000021100720c */ /* 0x000fe40003fa6270 */
[----:B------:R-:W-:Y:S01]  /*3510*/  ISETP.GE.AND P1, PT, R29, R0, PT ;  /* 0x000000001d00720c */ /* 0x000fe20003f26270 */
[----:B------:R-:W2:Y:S01]  /*3520*/  MUFU.TANH R200, R73 ;  /* 0x0000004900c87308 */ /* 0x000ea20000002400 */
[----:B------:R-:W-:Y:S02]  /*3530*/  FMNMX.FTZ R11, R18, R11, !PT ;  /* 0x0000000b120b7209 */ /* 0x000fe40007810000 */
[----:B----4-:R-:W-:Y:S02]  /*3540*/  FSEL R202, R202, -INF , !P5 ;  /* 0xff800000caca7808 */ /* 0x010fe40006800000 */
[----:B------:R-:W-:Y:S02]  /*3550*/  FSEL R77, R77, -INF , !P1 ;  /* 0xff8000004d4d7808 */ /* 0x000fe40004800000 */
[C---:B------:R-:W-:Y:S01]  /*3560*/  ISETP.GE.AND P5, PT, R9.reuse, R2, PT ;  /* 0x000000020900720c */ /* 0x040fe20003fa6270 */
[----:B------:R-:W3:Y:S01]  /*3570*/  MUFU.TANH R216, R68 ;  /* 0x0000004400d87308 */ /* 0x000ee20000002400 */
[----:B------:R-:W-:-:S02]  /*3580*/  ISETP.GE.AND P1, PT, R9, R0, PT ;  /* 0x000000000900720c */ /* 0x000fc40003f26270 */
[----:B------:R-:W-:Y:S02]  /*3590*/  FMNMX.FTZ R9, R16, R11, !PT ;  /* 0x0000000b10097209 */ /* 0x000fe40007810000 */
[----:B------:R-:W-:Y:S02]  /*35a0*/  FMNMX.FTZ R8, R77, R79, !PT ;  /* 0x0000004f4d087209 */ /* 0x000fe40007810000 */
[----:B------:R-:W-:Y:S01]  /*35b0*/  FMNMX.FTZ R9, R14, R9, !PT ;  /* 0x000000090e097209 */ /* 0x000fe20007810000 */
[----:B------:R-:W4:Y:S01]  /*35c0*/  MUFU.TANH R214, R69 ;  /* 0x0000004500d67308 */ /* 0x000f220000002400 */
[----:B------:R-:W-:Y:S02]  /*35d0*/  FSEL R12, R38, -INF , !P4 ;  /* 0xff800000260c7808 */ /* 0x000fe40006000000 */
[----:B------:R-:W-:Y:S02]  /*35e0*/  FMNMX.FTZ R9, R6, R9, !PT ;  /* 0x0000000906097209 */ /* 0x000fe40007810000 */
[----:B------:R-:W-:-:S02]  /*35f0*/  FMNMX.FTZ R8, R21, R8, !PT ;  /* 0x0000000815087209 */ /* 0x000fc40007810000 */
[----:B-----5:R-:W-:Y:S01]  /*3600*/  FSEL R206, R206, -INF , !P3 ;  /* 0xff800000cece7808 */ /* 0x020fe20005800000 */
[----:B------:R-:W5:Y:S01]  /*3610*/  MUFU.TANH R212, R88 ;  /* 0x0000005800d47308 */ /* 0x000f620000002400 */
[----:B------:R-:W-:Y:S02]  /*3620*/  FMNMX.FTZ R9, R12, R9, !PT ;  /* 0x000000090c097209 */ /* 0x000fe40007810000 */
[----:B------:R-:W-:Y:S02]  /*3630*/  FMNMX.FTZ R8, R35, R8, !PT ;  /* 0x0000000823087209 */ /* 0x000fe40007810000 */
[----:B------:R-:W-:Y:S01]  /*3640*/  FMNMX.FTZ R11, R206, R9, !PT ;  /* 0x00000009ce0b7209 */ /* 0x000fe20007810000 */
[----:B------:R-:W-:Y:S01]  /*3650*/  VIADD R9, R29, 0x38 ;  /* 0x000000381d097836 */ /* 0x000fe20000000000 */
[----:B------:R-:W-:Y:S01]  /*3660*/  ISETP.GE.AND P4, PT, R17, R0, PT ;  /* 0x000000001100720c */ /* 0x000fe20003f86270 */
[----:B------:R-:W5:Y:S01]  /*3670*/  MUFU.TANH R203, R74 ;  /* 0x0000004a00cb7308 */ /* 0x000f620000002400 */
[----:B-1----:R-:W-:Y:S01]  /*3680*/  FSEL R17, R28, -INF , !P0 ;  /* 0xff8000001c117808 */ /* 0x002fe20004000000 */
[----:B------:R-:W-:Y:S01]  /*3690*/  VIADD R29, R29, 0x39 ;  /* 0x000000391d1d7836 */ /* 0x000fe20000000000 */
[----:B------:R-:W-:-:S02]  /*36a0*/  FMNMX.FTZ R8, R15, R8, !PT ;  /* 0x000000080f087209 */ /* 0x000fc40007810000 */
[----:B------:R-:W-:Y:S02]  /*36b0*/  ISETP.GE.AND P0, PT, R23, R2, PT ;  /* 0x000000021700720c */ /* 0x000fe40003f06270 */
[----:B------:R-:W-:Y:S01]  /*36c0*/  FMNMX.FTZ R11, R198, R11, !PT ;  /* 0x0000000bc60b7209 */ /* 0x000fe20007810000 */
[----:B------:R-:W1:Y:S01]  /*36d0*/  MUFU.TANH R210, R89 ;  /* 0x0000005900d27308 */ /* 0x000e620000002400 */
[----:B------:R-:W-:Y:S02]  /*36e0*/  FMNMX.FTZ R8, R13, R8, !PT ;  /* 0x000000080d087209 */ /* 0x000fe40007810000 */
[----:B--2---:R-:W-:Y:S02]  /*36f0*/  FSEL R200, R200, -INF , !P0 ;  /* 0xff800000c8c87808 */ /* 0x004fe40004000000 */
[----:B------:R-:W-:Y:S02]  /*3700*/  FMNMX.FTZ R11, R202, R11, !PT ;  /* 0x0000000bca0b7209 */ /* 0x000fe40007810000 */
[----:B------:R-:W-:Y:S01]  /*3710*/  FMNMX.FTZ R8, R19, R8, !PT ;  /* 0x0000000813087209 */ /* 0x000fe20007810000 */
[----:B------:R-:W2:Y:S01]  /*3720*/  MUFU.TANH R217, R75 ;  /* 0x0000004b00d97308 */ /* 0x000ea20000002400 */
[----:B---3--:R-:W-:-:S02]  /*3730*/  FSEL R216, R216, -INF , !P6 ;  /* 0xff800000d8d87808 */ /* 0x008fc40007000000 */
[----:B------:R-:W-:Y:S02]  /*3740*/  FMNMX.FTZ R11, R200, R11, !PT ;  /* 0x0000000bc80b7209 */ /* 0x000fe40007810000 */
[----:B------:R-:W-:Y:S02]  /*3750*/  PLOP3.LUT P0, PT, PT, PT, UP0, 0x80, 0x0 ;  /* 0x000000000000781c */ /* 0x000fe40003f0f008 */
[----:B------:R-:W-:Y:S01]  /*3760*/  FMNMX.FTZ R8, R17, R8, !PT ;  /* 0x0000000811087209 */ /* 0x000fe20007810000 */
[----:B------:R3:W1:Y:S01]  /*3770*/  MUFU.TANH R213, R70 ;  /* 0x0000004600d57308 */ /* 0x0006620000002400 */
[----:B------:R-:W-:Y:S02]  /*3780*/  ISETP.GE.AND P6, PT, R9, R2, PT ;  /* 0x000000020900720c */ /* 0x000fe40003fc6270 */
[----:B----4-:R-:W-:Y:S02]  /*3790*/  FSEL R214, R214, -INF , !P5 ;  /* 0xff800000d6d67808 */ /* 0x010fe40006800000 */
[----:B------:R-:W-:-:S02]  /*37a0*/  FMNMX.FTZ R11, R216, R11, !PT ;  /* 0x0000000bd80b7209 */ /* 0x000fc40007810000 */
[----:B------:R-:W-:Y:S01]  /*37b0*/  FMNMX.FTZ R8, R201, R8, !PT ;  /* 0x00000008c9087209 */ /* 0x000fe20007810000 */
[----:B------:R3:W4:Y:S01]  /*37c0*/  MUFU.TANH R211, R71 ;  /* 0x0000004700d37308 */ /* 0x0007220000002400 */
[----:B------:R-:W-:Y:S02]  /*37d0*/  ISETP.GE.AND P5, PT, R29, R2, PT ;  /* 0x000000021d00720c */ /* 0x000fe40003fa6270 */
[----:B-----5:R-:W-:Y:S02]  /*37e0*/  FSEL R212, R212, -INF , !P6 ;  /* 0xff800000d4d47808 */ /* 0x020fe40007000000 */
[----:B------:R-:W-:Y:S02]  /*37f0*/  FMNMX.FTZ R11, R214, R11, !PT ;  /* 0x0000000bd60b7209 */ /* 0x000fe40007810000 */
[----:B------:R-:W-:Y:S01]  /*3800*/  FSEL R203, R203, -INF , !P4 ;  /* 0xff800000cbcb7808 */ /* 0x000fe20006000000 */
[----:B------:R3:W3:Y:S01]  /*3810*/  MUFU.TANH R209, R90 ;  /* 0x0000005a00d17308 */ /* 0x0006e20000002400 */
[----:B------:R-:W-:Y:S01]  /*3820*/  FMNMX.FTZ R8, R219, R8, !PT ;  /* 0x00000008db087209 */ /* 0x000fe20007810000 */
[----:B------:R-:W-:Y:S01]  /*3830*/  BAR.SYNC.DEFER_BLOCKING 0x0 ;  /* 0x0000000000007b1d */ /* 0x000fe20000010000 */
[----:B------:R-:W-:-:S02]  /*3840*/  ISETP.GE.AND P3, PT, R23, R0, PT ;  /* 0x000000001700720c */ /* 0x000fc40003f66270 */
[----:B-1----:R-:W-:Y:S02]  /*3850*/  FSEL R210, R210, -INF , !P5 ;  /* 0xff800000d2d27808 */ /* 0x002fe40006800000 */
[----:B------:R-:W-:Y:S01]  /*3860*/  FMNMX.FTZ R11, R212, R11, !PT ;  /* 0x0000000bd40b7209 */ /* 0x000fe20007810000 */
[----:B------:R1:W1:Y:S01]  /*3870*/  MUFU.TANH R207, R91 ;  /* 0x0000005b00cf7308 */ /* 0x0002620000002400 */
[----:B------:R-:W-:Y:S02]  /*3880*/  FMNMX.FTZ R10, R203, R8, !PT ;  /* 0x00000008cb0a7209 */ /* 0x000fe40007810000 */
[----:B--2---:R-:W-:Y:S02]  /*3890*/  FSEL R217, R217, -INF , !P3 ;  /* 0xff800000d9d97808 */ /* 0x004fe40005800000 */
[----:B------:R-:W-:Y:S01]  /*38a0*/  FMNMX.FTZ R8, R210, R11, !PT ;  /* 0x0000000bd2087209 */ /* 0x000fe20007810000 */
[----:B----4-:R-:W-:Y:S06]  /*38b0*/  @!P0 BRA `(.L_x_442) ;  /* 0x0000000000948947 */ /* 0x010fec0003800000 */
        /* <DEDUP_REMOVED lines=37> */
.L_x_442:
[----:B------:R-:W-:Y:S01]  /*3b10*/  FSEL R213, R213, -INF , !P2 ;  /* 0xff800000d5d57808 */ /* 0x000fe20005000000 */
[----:B------:R-:W4:Y:S01]  /*3b20*/  SHFL.BFLY PT, R3, R8, 0x2, 0x1f ;  /* 0x0c401f0008037f89 */ /* 0x000f2200000e0000 */
[----:B------:R-:W-:Y:S01]  /*3b30*/  FMNMX.FTZ R10, R217, R10, !PT ;  /* 0x0000000ad90a7209 */ /* 0x000fe20007810000 */
[----:B------:R-:W-:Y:S01]  /*3b40*/  ULDC UR17, c[0x0][0x2ec] ;  /* 0x0000bb0000117ab9 */ /* 0x000fe20000000800 */
[----:B------:R-:W-:Y:S02]  /*3b50*/  ISETP.GE.AND P2, PT, R9, R0, PT ;  /* 0x000000000900720c */ /* 0x000fe40003f46270 */
[----:B------:R-:W-:Y:S02]  /*3b60*/  FSEL R211, R211, -INF , !P1 ;  /* 0xff800000d3d37808 */ /* 0x000fe40004800000 */
[----:B------:R-:W-:Y:S02]  /*3b70*/  FMNMX.FTZ R10, R213, R10, !PT ;  /* 0x0000000ad50a7209 */ /* 0x000fe40007810000 */
[----:B------:R-:W-:-:S02]  /*3b80*/  ISETP.GE.AND P1, PT, R29, R0, PT ;  /* 0x000000001d00720c */ /* 0x000fc40003f26270 */
[----:B---3--:R-:W-:Y:S02]  /*3b90*/  FSEL R209, R209, -INF , !P2 ;  /* 0xff800000d1d17808 */ /* 0x008fe40005000000 */
[----:B------:R-:W-:Y:S02]  /*3ba0*/  FMNMX.FTZ R10, R211, R10, !PT ;  /* 0x0000000ad30a7209 */ /* 0x000fe40007810000 */
[----:B-1----:R-:W-:Y:S02]  /*3bb0*/  FSEL R207, R207, -INF , !P1 ;  /* 0xff800000cfcf7808 */ /* 0x002fe40004800000 */
[----:B------:R-:W-:Y:S02]  /*3bc0*/  FMNMX.FTZ R10, R209, R10, !PT ;  /* 0x0000000ad10a7209 */ /* 0x000fe40007810000 */
[----:B------:R-:W-:Y:S02]  /*3bd0*/  IADD3 R236, R109, R4, RZ ;  /* 0x000000046dec7210 */ /* 0x000fe40007ffe0ff */
[----:B------:R-:W-:-:S02]  /*3be0*/  FMNMX.FTZ R10, R207, R10, !PT ;  /* 0x0000000acf0a7209 */ /* 0x000fc40007810000 */
[----:B------:R-:W-:Y:S01]  /*3bf0*/  LEA R236, R236, UR4, 0x1 ;  /* 0x00000004ecec7c11 */ /* 0x000fe2000f8e08ff */
[----:B------:R-:W-:Y:S01]  /*3c00*/  UMOV UR4, UR15 ;  /* 0x0000000f00047c82 */ /* 0x000fe20008000000 */
[----:B----4-:R-:W-:Y:S01]  /*3c10*/  FMNMX.FTZ R11, R8, R3, !PT ;  /* 0x00000003080b7209 */ /* 0x010fe20007810000 */
[----:B------:R-:W1:Y:S01]  /*3c20*/  SHFL.BFLY PT, R9, R10, 0x2, 0x1f ;  /* 0x0c401f000a097f89 */ /* 0x000e6200000e0000 */
        /* <DEDUP_REMOVED lines=16> */
[C---:B------:R-:W-:Y:S01]  /*3d30*/  IADD3 R222, R239.reuse, 0x4800, RZ ;  /* 0x00004800efde7810 */ /* 0x040fe20007ffe0ff */
[----:B------:R-:W-:Y:S01]  /*3d40*/  LDSM.16.MT88.4 R148, [R234+0x10000] ;  /* 0x01000000ea94783b */ /* 0x000fe20000004200 */
[----:B-1----:R-:W-:Y:S02]  /*3d50*/  FMNMX.FTZ R8, R10, R9, !PT ;  /* 0x000000090a087209 */ /* 0x002fe40007810000 */
[----:B------:R-:W-:Y:S01]  /*3d60*/  IADD3 R221, R239, 0x5000, RZ ;  /* 0x00005000efdd7810 */ /* 0x000fe20007ffe0ff */
[----:B------:R-:W-:Y:S01]  /*3d70*/  LDSM.16.MT88.4 R132, [R232+0x10000] ;  /* 0x01000000e884783b */ /* 0x000fe20000004200 */
[----:B---3--:R-:W-:Y:S02]  /*3d80*/  FMNMX.FTZ R164, R11, R164, !PT ;  /* 0x000000a40ba47209 */ /* 0x008fe40007810000 */
[C---:B------:R-:W-:Y:S01]  /*3d90*/  IADD3 R220, R239.reuse, 0x5800, RZ ;  /* 0x00005800efdc7810 */ /* 0x040fe20007ffe0ff */
[----:B------:R-:W1:Y:S01]  /*3da0*/  SHFL.BFLY PT, R3, R8, 0x1, 0x1f ;  /* 0x0c201f0008037f89 */ /* 0x000e6200000e0000 */
[C---:B------:R-:W-:Y:S01]  /*3db0*/  FSETP.NEU.FTZ.AND P1, PT, R164.reuse, -INF , PT ;  /* 0xff800000a400780b */ /* 0x040fe20003f3d000 */
[----:B------:R-:W-:Y:S01]  /*3dc0*/  FMUL.FTZ R215, R164, UR17 ;  /* 0x00000011a4d77c20 */ /* 0x000fe20008410000 */
[----:B------:R-:W-:Y:S01]  /*3dd0*/  IADD3 R218, R239, 0x6800, RZ ;  /* 0x00006800efda7810 */ /* 0x000fe20007ffe0ff */
        /* <DEDUP_REMOVED lines=13> */
[--C-:B------:R-:W-:Y:S01]  /*3eb0*/  FFMA.FTZ R187, R16, UR17, -R215.reuse ;  /* 0x0000001110bb7c23 */ /* 0x100fe200080108d7 */
[--C-:B------:R-:W-:Y:S01]  /*3ec0*/  FFMA.FTZ R197, R206, UR17, -R215.reuse ;  /* 0x00000011cec57c23 */ /* 0x100fe200080108d7 */
[----:B-1----:R-:W-:Y:S01]  /*3ed0*/  FMNMX.FTZ R3, R8, R3, !PT ;  /* 0x0000000308037209 */ /* 0x002fe20007810000 */
[----:B------:R-:W1:Y:S01]  /*3ee0*/  LDSM.16.MT88.4 R88, [R233+0x14000] ;  /* 0x01400000e958783b */ /* 0x000e620000004200 */
[----:B------:R-:W2:Y:S01]  /*3ef0*/  MUFU.EX2 R195, R195 ;  /* 0x000000c300c37308 */ /* 0x000ea20000000800 */
[--C-:B------:R-:W-:Y:S01]  /*3f00*/  FFMA.FTZ R199, R202, UR17, -R215.reuse ;  /* 0x00000011cac77c23 */ /* 0x100fe200080108d7 */
[C---:B------:R-:W-:Y:S01]  /*3f10*/  FSETP.NEU.FTZ.AND P1, PT, R3.reuse, -INF , PT ;  /* 0xff8000000300780b */ /* 0x040fe20003f3d000 */
[----:B------:R-:W-:Y:S01]  /*3f20*/  FMUL.FTZ R208, R3, UR17 ;  /* 0x0000001103d07c20 */ /* 0x000fe20008410000 */
[----:B------:R-:W1:Y:S01]  /*3f30*/  LDSM.16.MT88.4 R96, [R232+0x14000] ;  /* 0x01400000e860783b */ /* 0x000e620000004200 */
[--C-:B------:R-:W-:Y:S01]  /*3f40*/  FFMA.FTZ R198, R198, UR17, -R215.reuse ;  /* 0x00000011c6c67c23 */ /* 0x100fe200080108d7 */
[----:B------:R-:W-:-:S02]  /*3f50*/  FFMA.FTZ R200, R200, UR17, -R215 ;  /* 0x00000011c8c87c23 */ /* 0x000fc400080108d7 */
[----:B------:R-:W-:Y:S01]  /*3f60*/  FSEL R208, R208, RZ, P1 ;  /* 0x000000ffd0d07208 */ /* 0x000fe20000800000 */
[----:B------:R-:W1:Y:S01]  /*3f70*/  LDSM.16.MT88.4 R104, [R236+0x16000] ;  /* 0x01600000ec68783b */ /* 0x000e620000004200 */
[----:B------:R-:W-:Y:S03]  /*3f80*/  MUFU.EX2 R192, R192 ;  /* 0x000000c000c07308 */ /* 0x000fe60000000800 */
[--C-:B------:R-:W-:Y:S01]  /*3f90*/  FFMA.FTZ R191, R77, UR17, -R208.reuse ;  /* 0x000000114dbf7c23 */ /* 0x100fe200080108d0 */
[--C-:B------:R-:W-:Y:S01]  /*3fa0*/  FFMA.FTZ R194, R79, UR17, -R208.reuse ;  /* 0x000000114fc27c23 */ /* 0x100fe200080108d0 */
[--C-:B------:R-:W-:Y:S01]  /*3fb0*/  FFMA.FTZ R193, R21, UR17, -R208.reuse ;  /* 0x0000001115c17c23 */ /* 0x100fe200080108d0 */
[--C-:B------:R-:W-:Y:S01]  /*3fc0*/  FFMA.FTZ R190, R35, UR17, -R208.reuse ;  /* 0x0000001123be7c23 */ /* 0x100fe200080108d0 */
[----:B------:R-:W1:Y:S01]  /*3fd0*/  LDSM.16.MT88.4 R112, [R234+0x16000] ;  /* 0x01600000ea70783b */ /* 0x000e620000004200 */
[----:B------:R-:W3:Y:S01]  /*3fe0*/  MUFU.EX2 R189, R189 ;  /* 0x000000bd00bd7308 */ /* 0x000ee20000000800 */
[--C-:B------:R-:W-:Y:S01]  /*3ff0*/  FFMA.FTZ R188, R15, UR17, -R208.reuse ;  /* 0x000000110fbc7c23 */ /* 0x100fe200080108d0 */
[--C-:B------:R-:W-:Y:S01]  /*4000*/  FFMA.FTZ R167, R13, UR17, -R208.reuse ;  /* 0x000000110da77c23 */ /* 0x100fe200080108d0 */
[----:B------:R-:W1:Y:S01]  /*4010*/  LDSM.16.MT88.4 R120, [R233+0x16000] ;  /* 0x01600000e978783b */ /* 0x000e620000004200 */
[----:B--2---:R-:W-:Y:S01]  /*4020*/  F2FP.BF16.F32.PACK_AB R128, R195, R196 ;  /* 0x000000c4c380723e */ /* 0x004fe200000010ff */
[--C-:B------:R-:W-:Y:S01]  /*4030*/  FFMA.FTZ R184, R19, UR17, -R208.reuse ;  /* 0x0000001113b87c23 */ /* 0x100fe200080108d0 */
[--C-:B------:R-:W-:Y:S01]  /*4040*/  FFMA.FTZ R165, R17, UR17, -R208.reuse ;  /* 0x0000001111a57c23 */ /* 0x100fe200080108d0 */
[----:B------:R-:W2:Y:S01]  /*4050*/  LDSM.16.MT88.4 R4, [R232+0x16000] ;  /* 0x01600000e804783b */ /* 0x000ea20000004200 */
[----:B------:R-:W-:Y:S01]  /*4060*/  MUFU.EX2 R191, R191 ;  /* 0x000000bf00bf7308 */ /* 0x000fe20000000800 */
[--C-:B------:R-:W-:Y:S01]  /*4070*/  FFMA.FTZ R201, R201, UR17, -R208.reuse ;  /* 0x00000011c9c97c23 */ /* 0x100fe200080108d0 */
[--C-:B------:R-:W-:Y:S01]  /*4080*/  FFMA.FTZ R202, R219, UR17, -R208.reuse ;  /* 0x00000011dbca7c23 */ /* 0x100fe200080108d0 */
[----:B------:R-:W2:Y:S01]  /*4090*/  LDSM.16.MT88.4 R12, [R233+0x10800] ;  /* 0x01080000e90c783b */ /* 0x000ea20000004200 */
[--C-:B------:R-:W-:Y:S01]  /*40a0*/  FFMA.FTZ R203, R203, UR17, -R208.reuse ;  /* 0x00000011cbcb7c23 */ /* 0x100fe200080108d0 */
[--C-:B------:R-:W-:Y:S01]  /*40b0*/  FFMA.FTZ R206, R217, UR17, -R208.reuse ;  /* 0x00000011d9ce7c23 */ /* 0x100fe200080108d0 */
[----:B------:R-:W-:Y:S01]  /*40c0*/  FFMA.FTZ R251, R207, UR17, -R208 ;  /* 0x00000011cffb7c23 */ /* 0x000fe200080108d0 */
[----:B------:R-:W2:Y:S01]  /*40d0*/  LDSM.16.MT88.4 R20, [R233+0x12800] ;  /* 0x01280000e914783b */ /* 0x000ea20000004200 */
[----:B------:R-:W4:Y:S01]  /*40e0*/  MUFU.EX2 R194, R194 ;  /* 0x000000c200c27308 */ /* 0x000f220000000800 */
[----:B---3--:R-:W-:Y:S01]  /*40f0*/  F2FP.BF16.F32.PACK_AB R130, R189, R192 ;  /* 0x000000c0bd82723e */ /* 0x008fe200000010ff */
[----:B------:R-:W-:Y:S01]  /*4100*/  FADD.FTZ R195, R196, R195 ;  /* 0x000000c3c4c37221 */ /* 0x000fe20000010000 */
[----:B------:R-:W3:Y:S01]  /*4110*/  LDSM.16.MT88.4 R8, [R234+0x14800] ;  /* 0x01480000ea08783b */ /* 0x000ee20000004200 */
[----:B------:R-:W-:-:S02]  /*4120*/  IADD3 R219, R239, 0x6000, RZ ;  /* 0x00006000efdb7810 */ /* 0x000fc40007ffe0ff */
[----:B------:R-:W-:Y:S01]  /*4130*/  FADD.FTZ R192, R192, R195 ;  /* 0x000000c3c0c07221 */ /* 0x000fe20000010000 */
[----:B------:R-:W3:Y:S01]  /*4140*/  LDSM.16.MT88.4 R16, [R233+0x14800] ;  /* 0x01480000e910783b */ /* 0x000ee20000004200 */
[----:B------:R-:W-:Y:S01]  /*4150*/  MUFU.EX2 R193, R193 ;  /* 0x000000c100c17308 */ /* 0x000fe20000000800 */
[----:B------:R-:W-:Y:S01]  /*4160*/  IADD3 R217, R239, 0x7000, RZ ;  /* 0x00007000efd97810 */ /* 0x000fe20007ffe0ff */
[----:B------:R-:W-:Y:S01]  /*4170*/  FADD.FTZ R192, R189, R192 ;  /* 0x000000c0bdc07221 */ /* 0x000fe20000010000 */
        /* <DEDUP_REMOVED lines=11> */
[C---:B-----5:R-:W-:Y:S01]  /*4230*/  F2FP.BF16.F32.PACK_AB R131, R190.reuse, R193 ;  /* 0x000000c1be83723e */ /* 0x060fe200000010ff */
[----:B------:R-:W-:Y:S01]  /*4240*/  FADD.FTZ R193, R193, R194 ;  /* 0x000000c2c1c17221 */ /* 0x000fe20000010000 */
[----:B------:R-:W-:Y:S03]  /*4250*/  LDSM.16.MT88.4 R28, [R232+0x12800] ;  /* 0x01280000e81c783b */ /* 0x000fe60000004200 */
[----:B------:R-:W-:-:S02]  /*4260*/  FADD.FTZ R193, R190, R193 ;  /* 0x000000c1bec17221 */ /* 0x000fc40000010000 */
        /* <DEDUP_REMOVED lines=21> */
[C---:B------:R-:W-:Y:S01]  /*43c0*/  HMMA.16816.F32.BF16 R68, R128.reuse, R72, RZ ;  /* 0x000000488044723c */ /* 0x040fe200000418ff */
[----:B------:R-:W-:Y:S05]  /*43d0*/  MUFU.EX2 R200, R200 ;  /* 0x000000c800c87308 */ /* 0x000fea0000000800 */
[C---:B-1----:R-:W-:Y:S03]  /*43e0*/  HMMA.16816.F32.BF16 R84, R128.reuse, R88, RZ ;  /* 0x000000588054723c */ /* 0x042fe600000418ff */
        /* <DEDUP_REMOVED lines=21> */
[C---:B--2---:R-:W-:Y:S06]  /*4540*/  HMMA.16816.F32.BF16 R124, R128.reuse, R4, RZ ;  /* 0x00000004807c723c */ /* 0x044fec00000418ff */
        /* <DEDUP_REMOVED lines=25> */
[C---:B--2---:R-:W-:Y:S06]  /*46e0*/  HMMA.16816.F32.BF16 R92, R4.reuse, R12, R92 ;  /* 0x0000000c045c723c */ /* 0x044fec000004185c */
[C---:B------:R-:W-:Y:S01]  /*46f0*/  HMMA.16816.F32.BF16 R96, R4.reuse, R14, R96 ;  /* 0x0000000e0460723c */ /* 0x040fe20000041860 */
[----:B------:R-:W2:Y:S05]  /*4700*/  LDSM.16.MT88.4 R12, [R232+0x16800] ;  /* 0x01680000e80c783b */ /* 0x000eaa0000004200 */
        /* <DEDUP_REMOVED lines=31> */
[----:B------:R-:W-:Y:S01]  /*4900*/  HMMA.16816.F32.BF16 R128, R4, R14, R128 ;  /* 0x0000000e0480723c */ /* 0x000fe20000041880 */
[----:B------:R-:W2:Y:S06]  /*4910*/  LDSM.16.MT88.4 R12, [R233+0x15000] ;  /* 0x01500000e90c783b */ /* 0x000eac0000004200 */
[----:B------:R-:W-:Y:S01]  /*4920*/  F2FP.BF16.F32.PACK_AB R4, R198, R197 ;  /* 0x000000c5c604723e */ /* 0x000fe200000010ff */
[----:B------:R-:W-:Y:S01]  /*4930*/  FADD.FTZ R197, R197, R166 ;  /* 0x000000a6c5c57221 */ /* 0x000fe20000010000 */
[----:B-1----:R-:W-:Y:S01]  /*4940*/  F2FP.BF16.F32.PACK_AB R5, R202, R201 ;  /* 0x000000c9ca05723e */ /* 0x002fe200000010ff */
        /* <DEDUP_REMOVED lines=9> */
[----:B------:R-:W-:-:S04]  /*49e0*/  FADD.FTZ R203, R206, R203 ;  /* 0x000000cbcecb7221 */ /* 0x000fc80000010000 */
[C---:B------:R-:W-:Y:S01]  /*49f0*/  HMMA.16816.F32.BF16 R48, R4.reuse, R10, R48 ;  /* 0x0000000a0430723c */ /* 0x040fe20000041830 */
[----:B------:R-:W1:Y:S05]  /*4a00*/  LDSM.16.MT88.4 R8, [R236+0x17000] ;  /* 0x01700000ec08783b */ /* 0x000e6a0000004200 */
        /* <DEDUP_REMOVED lines=23> */
[----:B------:R-:W-:Y:S01]  /*4b80*/  FFMA.FTZ R182, R209, UR17, -R208 ;  /* 0x00000011d1b67c23 */ /* 0x000fe200080108d0 */
[----:B------:R-:W-:Y:S04]  /*4b90*/  MUFU.EX2 R180, R180 ;  /* 0x000000b400b47308 */ /* 0x000fe80000000800 */
[C---:B------:R-:W-:Y:S01]  /*4ba0*/  HMMA.16816.F32.BF16 R148, R4.reuse, R178, R148 ;  /* 0x000000b20494723c */ /* 0x040fe20000041894 */
[--C-:B------:R-:W-:Y:S01]  /*4bb0*/  FFMA.FTZ R176, R216, UR17, -R215.reuse ;  /* 0x00000011d8b07c23 */ /* 0x100fe200080108d7 */
[--C-:B------:R-:W-:Y:S01]  /*4bc0*/  FFMA.FTZ R177, R214, UR17, -R215.reuse ;  /* 0x00000011d6b17c23 */ /* 0x100fe200080108d7 */
[----:B------:R-:W-:Y:S01]  /*4bd0*/  IADD3 R216, R239, 0x7800, RZ ;  /* 0x00007800efd87810 */ /* 0x000fe20007ffe0ff */
[----:B------:R-:W-:Y:S02]  /*4be0*/  MUFU.EX2 R181, R181 ;  /* 0x000000b500b57308 */ /* 0x000fe40000000800 */
[----:B------:R-:W-:Y:S01]  /*4bf0*/  HMMA.16816.F32.BF16 R136, R4, R172, R136 ;  /* 0x000000ac0488723c */ /* 0x000fe20000041888 */
[--C-:B------:R-:W-:Y:S01]  /*4c00*/  FFMA.FTZ R178, R212, UR17, -R215.reuse ;  /* 0x00000011d4b27c23 */ /* 0x100fe200080108d7 */
[----:B------:R-:W-:-:S04]  /*4c10*/  FFMA.FTZ R179, R210, UR17, -R215 ;  /* 0x00000011d2b37c23 */ /* 0x000fc800080108d7 */
[----:B------:R-:W-:Y:S01]  /*4c20*/  MUFU.EX2 R176, R176 ;  /* 0x000000b000b07308 */ /* 0x000fe20000000800 */
[C---:B------:R-:W-:Y:S01]  /*4c30*/  HMMA.16816.F32.BF16 R132, R4.reuse, R174, R132 ;  /* 0x000000ae0484723c */ /* 0x040fe20000041884 */
[----:B------:R-:W-:Y:S05]  /*4c40*/  LDSM.16.MT88.4 R172, [R234+0x13800] ;  /* 0x01380000eaac783b */ /* 0x000fea0000004200 */
[C---:B------:R-:W-:Y:S01]  /*4c50*/  HMMA.16816.F32.BF16 R36, R4.reuse, R168, R36 ;  /* 0x000000a80424723c */ /* 0x040fe20000041824 */
[----:B------:R-:W1:Y:S05]  /*4c60*/  MUFU.EX2 R177, R177 ;  /* 0x000000b100b17308 */ /* 0x000e6a0000000800 */
        /* <DEDUP_REMOVED lines=17> */
[C---:B--2---:R-:W-:Y:S06]  /*4d80*/  HMMA.16816.F32.BF16 R124, R4.reuse, R12, R124 ;  /* 0x0000000c047c723c */ /* 0x044fec000004187c */
[----:B------:R-:W-:Y:S01]  /*4d90*/  HMMA.16816.F32.BF16 R128, R4, R14, R128 ;  /* 0x0000000e0480723c */ /* 0x000fe20000041880 */
[----:B------:R-:W2:Y:S06]  /*4da0*/  LDSM.16.MT88.4 R12, [R236+0x13800] ;  /* 0x01380000ec0c783b */ /* 0x000eac0000004200 */
[----:B-1----:R-:W-:Y:S01]  /*4db0*/  F2FP.BF16.F32.PACK_AB R4, R177, R176 ;  /* 0x000000b0b104723e */ /* 0x002fe200000010ff */
[----:B------:R-:W-:Y:S01]  /*4dc0*/  FADD.FTZ R176, R176, R199 ;  /* 0x000000c7b0b07221 */ /* 0x000fe20000010000 */
[----:B------:R-:W-:Y:S01]  /*4dd0*/  F2FP.BF16.F32.PACK_AB R5, R181, R180 ;  /* 0x000000b4b505723e */ /* 0x000fe200000010ff */
[----:B------:R-:W-:Y:S01]  /*4de0*/  FADD.FTZ R180, R180, R203 ;  /* 0x000000cbb4b47221 */ /* 0x000fe20000010000 */
[----:B---3--:R-:W-:Y:S01]  /*4df0*/  F2FP.BF16.F32.PACK_AB R6, R179, R178 ;  /* 0x000000b2b306723e */ /* 0x008fe200000010ff */
        /* <DEDUP_REMOVED lines=96> */
[----:B------:R-:W5:Y:S04]  /*5400*/  LDSM.16.M88.4 R192, [R241+0x9800] ;  /* 0x00980000f1c0783b */ /* 0x000f680000000200 */
[----:B-1----:R-:W-:Y:S04]  /*5410*/  LDSM.16.M88.4 R8, [R240] ;  /* 0x00000000f008783b */ /* 0x002fe80000000200 */
[----:B------:R-:W1:Y:S04]  /*5420*/  LDSM.16.M88.4 R168, [R239] ;  /* 0x00000000efa8783b */ /* 0x000e680000000200 */
[----:B------:R-:W1:Y:S04]  /*5430*/  LDSM.16.M88.4 R200, [R231] ;  /* 0x00000000e7c8783b */ /* 0x000e680000000200 */
[----:B------:R-:W1:Y:S04]  /*5440*/  LDSM.16.M88.4 R172, [R230] ;  /* 0x00000000e6ac783b */ /* 0x000e680000000200 */
[----:B------:R-:W1:Y:S04]  /*5450*/  LDSM.16.M88.4 R32, [R229] ;  /* 0x00000000e520783b */ /* 0x000e680000000200 */
[----:B--2---:R-:W-:Y:S01]  /*5460*/  LDSM.16.M88.4 R4, [R238] ;  /* 0x00000000ee04783b */ /* 0x004fe20000000200 */
[C---:B---3--:R-:W-:Y:S03]  /*5470*/  HMMA.16816.F32.BF16 R24, R176.reuse, R20, RZ ;  /* 0x00000014b018723c */ /* 0x048fe600000418ff */
[----:B------:R-:W2:Y:S04]  /*5480*/  LDSM.16.M88.4 R28, [R235+0x8000] ;  /* 0x00800000eb1c783b */ /* 0x000ea80000000200 */
[----:B------:R-:W3:Y:S01]  /*5490*/  LDSM.16.M88.4 R196, [R235+0x8800] ;  /* 0x00880000ebc4783b */ /* 0x000ee20000000200 */
[C---:B------:R-:W-:Y:S03]  /*54a0*/  HMMA.16816.F32.BF16 R20, R176.reuse, R22, RZ ;  /* 0x00000016b014723c */ /* 0x040fe600000418ff */
[----:B------:R-:W0:Y:S03]  /*54b0*/  LDGDEPBAR ;  /* 0x00000000000079af */ /* 0x000e260000000000 */
[C---:B----4-:R-:W-:Y:S06]  /*54c0*/  HMMA.16816.F32.BF16 R16, R176.reuse, R12, RZ ;  /* 0x0000000cb010723c */ /* 0x050fec00000418ff */
[C---:B-----5:R-:W-:Y:S06]  /*54d0*/  HMMA.16816.F32.BF16 R188, R176.reuse, R184, RZ ;  /* 0x000000b8b0bc723c */ /* 0x060fec00000418ff */
        /* <DEDUP_REMOVED lines=16> */
[----:B------:R-:W5:Y:S04]  /*55e0*/  LDSM.16.M88.4 R8, [R237] ;  /* 0x00000000ed08783b */ /* 0x000f680000000200 */
        /* <DEDUP_REMOVED lines=10> */
[C---:B-1----:R-:W-:Y:S06]  /*5690*/  HMMA.16816.F32.BF16 R180, R4.reuse, R168, R180 ;  /* 0x000000a804b4723c */ /* 0x042fec00000418b4 */
[----:B------:R-:W-:Y:S01]  /*56a0*/  HMMA.16816.F32.BF16 R176, R4, R170, R176 ;  /* 0x000000aa04b0723c */ /* 0x000fe200000418b0 */
[----:B------:R-:W1:Y:S04]  /*56b0*/  LDSM.16.M88.4 R168, [R241+0xa800] ;  /* 0x00a80000f1a8783b */ /* 0x000e680000000200 */
[----:B------:R-:W4:Y:S01]  /*56c0*/  LDSM.16.M88.4 R4, [R241+0xb000] ;  /* 0x00b00000f104783b */ /* 0x000f220000000200 */
[C---:B-----5:R-:W-:Y:S06]  /*56d0*/  HMMA.16816.F32.BF16 R24, R8.reuse, R200, R24 ;  /* 0x000000c80818723c */ /* 0x060fec0000041818 */
[C---:B------:R-:W-:Y:S01]  /*56e0*/  HMMA.16816.F32.BF16 R20, R8.reuse, R202, R20 ;  /* 0x000000ca0814723c */ /* 0x040fe20000041814 */
[----:B------:R-:W5:Y:S05]  /*56f0*/  LDSM.16.M88.4 R200, [R241+0xb800] ;  /* 0x00b80000f1c8783b */ /* 0x000f6a0000000200 */
[C---:B------:R-:W-:Y:S06]  /*5700*/  HMMA.16816.F32.BF16 R16, R8.reuse, R172, R16 ;  /* 0x000000ac0810723c */ /* 0x040fec0000041810 */
[C---:B------:R-:W-:Y:S01]  /*5710*/  HMMA.16816.F32.BF16 R12, R8.reuse, R174, R12 ;  /* 0x000000ae080c723c */ /* 0x040fe2000004180c */
[----:B------:R-:W-:Y:S05]  /*5720*/  LDSM.16.M88.4 R172, [R240+0x2000] ;  /* 0x00200000f0ac783b */ /* 0x000fea0000000200 */
[C---:B------:R-:W-:Y:S06]  /*5730*/  HMMA.16816.F32.BF16 R188, R8.reuse, R32, R188 ;  /* 0x0000002008bc723c */ /* 0x040fec00000418bc */
[C---:B------:R-:W-:Y:S01]  /*5740*/  HMMA.16816.F32.BF16 R184, R8.reuse, R34, R184 ;  /* 0x0000002208b8723c */ /* 0x040fe200000418b8 */
[----:B------:R-:W5:Y:S05]  /*5750*/  LDSM.16.M88.4 R32, [R227] ;  /* 0x00000000e320783b */ /* 0x000f6a0000000200 */
[C---:B--2---:R-:W-:Y:S06]  /*5760*/  HMMA.16816.F32.BF16 R180, R8.reuse, R28, R180 ;  /* 0x0000001c08b4723c */ /* 0x044fec00000418b4 */
[----:B------:R-:W-:Y:S01]  /*5770*/  HMMA.16816.F32.BF16 R176, R8, R30, R176 ;  /* 0x0000001e08b0723c */ /* 0x000fe200000418b0 */
[----:B------:R-:W2:Y:S04]  /*5780*/  LDSM.16.M88.4 R28, [R226] ;  /* 0x00000000e21c783b */ /* 0x000ea80000000200 */
[----:B------:R-:W2:Y:S01]  /*5790*/  LDSM.16.M88.4 R8, [R225] ;  /* 0x00000000e108783b */ /* 0x000ea20000000200 */
[C---:B---3--:R-:W-:Y:S06]  /*57a0*/  HMMA.16816.F32.BF16 R24, R196.reuse, R192, R24 ;  /* 0x000000c0c418723c */ /* 0x048fec0000041818 */
[C---:B------:R-:W-:Y:S01]  /*57b0*/  HMMA.16816.F32.BF16 R20, R196.reuse, R194, R20 ;  /* 0x000000c2c414723c */ /* 0x040fe20000041814 */
[----:B------:R-:W3:Y:S05]  /*57c0*/  LDSM.16.M88.4 R192, [R224] ;  /* 0x00000000e0c0783b */ /* 0x000eea0000000200 */
[C---:B-1----:R-:W-:Y:S06]  /*57d0*/  HMMA.16816.F32.BF16 R16, R196.reuse, R168, R16 ;  /* 0x000000a8c410723c */ /* 0x042fec0000041810 */
[C---:B------:R-:W-:Y:S01]  /*57e0*/  HMMA.16816.F32.BF16 R12, R196.reuse, R170, R12 ;  /* 0x000000aac40c723c */ /* 0x040fe2000004180c */
[----:B------:R-:W-:Y:S05]  /*57f0*/  LDSM.16.M88.4 R168, [R235+0xa000] ;  /* 0x00a00000eba8783b */ /* 0x000fea0000000200 */
[C---:B----4-:R-:W-:Y:S06]  /*5800*/  HMMA.16816.F32.BF16 R188, R196.reuse, R4, R188 ;  /* 0x00000004c4bc723c */ /* 0x050fec00000418bc */
[C---:B------:R-:W-:Y:S01]  /*5810*/  HMMA.16816.F32.BF16 R184, R196.reuse, R6, R184 ;  /* 0x00000006c4b8723c */ /* 0x040fe200000418b8 */
[----:B------:R-:W1:Y:S05]  /*5820*/  LDSM.16.M88.4 R4, [R238+0x2000] ;  /* 0x00200000ee04783b */ /* 0x000e6a0000000200 */
[C---:B-----5:R-:W-:Y:S06]  /*5830*/  HMMA.16816.F32.BF16 R180, R196.reuse, R200, R180 ;  /* 0x000000c8c4b4723c */ /* 0x060fec00000418b4 */
[----:B------:R-:W-:Y:S01]  /*5840*/  HMMA.16816.F32.BF16 R176, R196, R202, R176 ;  /* 0x000000cac4b0723c */ /* 0x000fe200000418b0 */
[----:B------:R-:W4:Y:S04]  /*5850*/  LDSM.16.M88.4 R200, [R235+0xa800] ;  /* 0x00a80000ebc8783b */ /* 0x000f280000000200 */
[----:B------:R-:W5:Y:S01]  /*5860*/  LDSM.16.M88.4 R196, [R235+0xb000] ;  /* 0x00b00000ebc4783b */ /* 0x000f620000000200 */
[C---:B------:R-:W-:Y:S06]  /*5870*/  HMMA.16816.F32.BF16 R24, R172.reuse, R32, R24 ;  /* 0x00000020ac18723c */ /* 0x040fec0000041818 */
[C---:B------:R-:W-:Y:S01]  /*5880*/  HMMA.16816.F32.BF16 R20, R172.reuse, R34, R20 ;  /* 0x00000022ac14723c */ /* 0x040fe20000041814 */
[----:B------:R-:W5:Y:S05]  /*5890*/  LDSM.16.M88.4 R32, [R235+0xb800] ;  /* 0x00b80000eb20783b */ /* 0x000f6a0000000200 */
        /* <DEDUP_REMOVED lines=8> */
[----:B------:R-:W3:Y:S04]  /*5920*/  LDSM.16.M88.4 R192, [R228+0x2800] ;  /* 0x00280000e4c0783b */ /* 0x000ee80000000200 */
[----:B------:R-:W3:Y:S01]  /*5930*/  LDSM.16.M88.4 R172, [R228+0x3000] ;  /* 0x00300000e4ac783b */ /* 0x000ee20000000200 */
[C---:B-1----:R-:W-:Y:S06]  /*5940*/  HMMA.16816.F32.BF16 R24, R4.reuse, R168, R24 ;  /* 0x000000a80418723c */ /* 0x042fec0000041818 */
[C---:B------:R-:W-:Y:S01]  /*5950*/  HMMA.16816.F32.BF16 R20, R4.reuse, R170, R20 ;  /* 0x000000aa0414723c */ /* 0x040fe20000041814 */
[----:B------:R-:W1:Y:S05]  /*5960*/  LDSM.16.M88.4 R168, [R228+0x3800] ;  /* 0x00380000e4a8783b */ /* 0x000e6a0000000200 */
[C---:B----4-:R-:W-:Y:S06]  /*5970*/  HMMA.16816.F32.BF16 R16, R4.reuse, R200, R16 ;  /* 0x000000c80410723c */ /* 0x050fec0000041810 */
[C---:B------:R-:W-:Y:S01]  /*5980*/  HMMA.16816.F32.BF16 R12, R4.reuse, R202, R12 ;  /* 0x000000ca040c723c */ /* 0x040fe2000004180c */
[----:B------:R-:W-:Y:S05]  /*5990*/  LDSM.16.M88.4 R200, [R241+0xc000] ;  /* 0x00c00000f1c8783b */ /* 0x000fea0000000200 */
[C---:B-----5:R-:W-:Y:S06]  /*59a0*/  HMMA.16816.F32.BF16 R188, R4.reuse, R196, R188 ;  /* 0x000000c404bc723c */ /* 0x060fec00000418bc */
[C---:B------:R-:W-:Y:S01]  /*59b0*/  HMMA.16816.F32.BF16 R184, R4.reuse, R198, R184 ;  /* 0x000000c604b8723c */ /* 0x040fe200000418b8 */
[----:B------:R-:W-:Y:S05]  /*59c0*/  LDSM.16.M88.4 R196, [R241+0xd800] ;  /* 0x00d80000f1c4783b */ /* 0x000fea0000000200 */
[C---:B------:R-:W-:Y:S06]  /*59d0*/  HMMA.16816.F32.BF16 R180, R4.reuse, R32, R180 ;  /* 0x0000002004b4723c */ /* 0x040fec00000418b4 */
[----:B------:R-:W-:Y:S01]  /*59e0*/  HMMA.16816.F32.BF16 R176, R4, R34, R176 ;  /* 0x0000002204b0723c */ /* 0x000fe200000418b0 */
[----:B------:R-:W-:Y:S04]  /*59f0*/  LDSM.16.M88.4 R4, [R242+0x4000] ;  /* 0x00400000f204783b */ /* 0x000fe80000000200 */
[----:B------:R-:W4:Y:S01]  /*5a00*/  LDSM.16.M88.4 R32, [R241+0xc800] ;  /* 0x00c80000f120783b */ /* 0x000f220000000200 */
        /* <DEDUP_REMOVED lines=8> */
[----:B------:R-:W-:Y:S05]  /*5a90*/  LDSM.16.M88.4 R172, [R222] ;  /* 0x00000000deac783b */ /* 0x000fea0000000200 */
[C---:B-1----:R-:W-:Y:S06]  /*5aa0*/  HMMA.16816.F32.BF16 R180, R28.reuse, R168, R180 ;  /* 0x000000a81cb4723c */ /* 0x042fec00000418b4 */
[----:B------:R-:W-:Y:S01]  /*5ab0*/  HMMA.16816.F32.BF16 R176, R28, R170, R176 ;  /* 0x000000aa1cb0723c */ /* 0x000fe200000418b0 */
[----:B------:R-:W1:Y:S04]  /*5ac0*/  LDSM.16.M88.4 R28, [R240+0x4000] ;  /* 0x00400000f01c783b */ /* 0x000e680000000200 */
[----:B------:R-:W3:Y:S01]  /*5ad0*/  LDSM.16.M88.4 R168, [R221] ;  /* 0x00000000dda8783b */ /* 0x000ee20000000200 */
[C---:B----4-:R-:W-:Y:S06]  /*5ae0*/  HMMA.16816.F32.BF16 R16, R4.reuse, R32, R16 ;  /* 0x000000200410723c */ /* 0x050fec0000041810 */
[C---:B------:R-:W-:Y:S01]  /*5af0*/  HMMA.16816.F32.BF16 R12, R4.reuse, R34, R12 ;  /* 0x00000022040c723c */ /* 0x040fe2000004180c */
[----:B------:R-:W4:Y:S05]  /*5b00*/  LDSM.16.M88.4 R32, [R220] ;  /* 0x00000000dc20783b */ /* 0x000f2a0000000200 */
        /* <DEDUP_REMOVED lines=12> */
[----:B------:R-:W-:Y:S05]  /*5bd0*/  LDSM.16.M88.4 R192, [R235+0xd800] ;  /* 0x00d80000ebc0783b */ /* 0x000fea0000000200 */
[C---:B------:R-:W-:Y:S06]  /*5be0*/  HMMA.16816.F32.BF16 R16, R28.reuse, R172, R16 ;  /* 0x000000ac1c10723c */ /* 0x040fec0000041810 */
[C---:B------:R-:W-:Y:S01]  /*5bf0*/  HMMA.16816.F32.BF16 R12, R28.reuse, R174, R12 ;  /* 0x000000ae1c0c723c */ /* 0x040fe2000004180c */
[----:B------:R-:W-:Y:S05]  /*5c00*/  LDSM.16.M88.4 R172, [R237+0x4000] ;  /* 0x00400000edac783b */ /* 0x000fea0000000200 */
[C---:B---3--:R-:W-:Y:S06]  /*5c10*/  HMMA.16816.F32.BF16 R188, R28.reuse, R168, R188 ;  /* 0x000000a81cbc723c */ /* 0x048fec00000418bc */
[C---:B------:R-:W-:Y:S01]  /*5c20*/  HMMA.16816.F32.BF16 R184, R28.reuse, R170, R184 ;  /* 0x000000aa1cb8723c */ /* 0x040fe200000418b8 */
[----:B------:R-:W1:Y:S05]  /*5c30*/  LDSM.16.M88.4 R168, [R228+0x4000] ;  /* 0x00400000e4a8783b */ /* 0x000e6a0000000200 */
[C---:B----4-:R-:W-:Y:S06]  /*5c40*/  HMMA.16816.F32.BF16 R180, R28.reuse, R32, R180 ;  /* 0x000000201cb4723c */ /* 0x050fec00000418b4 */
[----:B------:R-:W-:Y:S01]  /*5c50*/  HMMA.16816.F32.BF16 R176, R28, R34, R176 ;  /* 0x000000221cb0723c */ /* 0x000fe200000418b0 */
[----:B------:R-:W3:Y:S04]  /*5c60*/  LDSM.16.M88.4 R32, [R228+0x4800] ;  /* 0x00480000e420783b */ /* 0x000ee80000000200 */
[----:B------:R-:W-:Y:S01]  /*5c70*/  LDSM.16.M88.4 R28, [R228+0x5000] ;  /* 0x00500000e41c783b */ /* 0x000fe20000000200 */
[C---:B--2---:R-:W-:Y:S06]  /*5c80*/  HMMA.16816.F32.BF16 R24, R200.reuse, R8, R24 ;  /* 0x00000008c818723c */ /* 0x044fec0000041818 */
[C---:B------:R-:W-:Y:S01]  /*5c90*/  HMMA.16816.F32.BF16 R20, R200.reuse, R10, R20 ;  /* 0x0000000ac814723c */ /* 0x040fe20000041814 */
[----:B------:R-:W-:Y:S05]  /*5ca0*/  LDSM.16.M88.4 R8, [R242+0x6000] ;  /* 0x00600000f208783b */ /* 0x000fea0000000200 */
[C---:B-----5:R-:W-:Y:S06]  /*5cb0*/  HMMA.16816.F32.BF16 R16, R200.reuse, R4, R16 ;  /* 0x00000004c810723c */ /* 0x060fec0000041810 */
[----:B------:R-:W-:Y:S01]  /*5cc0*/  HMMA.16816.F32.BF16 R12, R200, R6, R12 ;  /* 0x00000006c80c723c */ /* 0x000fe2000004180c */
[----:B------:R-:W2:Y:S05]  /*5cd0*/  LDSM.16.M88.4 R4, [R241+0xe000] ;  /* 0x00e00000f104783b */ /* 0x000eaa0000000200 */
[----:B-1----:R-:W-:Y:S06]  /*5ce0*/  HMMA.16816.F32.BF16 R24, R172, R168, R24 ;  /* 0x000000a8ac18723c */ /* 0x002fec0000041818 */
[C---:B------:R-:W-:Y:S06]  /*5cf0*/  HMMA.16816.F32.BF16 R188, R200.reuse, R196, R188 ;  /* 0x000000c4c8bc723c */ /* 0x040fec00000418bc */
[C---:B------:R-:W-:Y:S01]  /*5d00*/  HMMA.16816.F32.BF16 R184, R200.reuse, R198, R184 ;  /* 0x000000c6c8b8723c */ /* 0x040fe200000418b8 */
[----:B------:R-:W1:Y:S05]  /*5d10*/  LDSM.16.M88.4 R196, [R228+0x5800] ;  /* 0x00580000e4c4783b */ /* 0x000e6a0000000200 */
[----:B------:R-:W-:Y:S06]  /*5d20*/  HMMA.16816.F32.BF16 R180, R200, R192, R180 ;  /* 0x000000c0c8b4723c */ /* 0x000fec00000418b4 */
[C---:B------:R-:W-:Y:S01]  /*5d30*/  HMMA.16816.F32.BF16 R20, R172.reuse, R170, R20 ;  /* 0x000000aaac14723c */ /* 0x040fe20000041814 */
[----:B------:R-:W-:Y:S05]  /*5d40*/  LDSM.16.M88.4 R168, [R238+0x6000] ;  /* 0x00600000eea8783b */ /* 0x000fea0000000200 */
[C---:B---3--:R-:W-:Y:S06]  /*5d50*/  HMMA.16816.F32.BF16 R16, R172.reuse, R32, R16 ;  /* 0x00000020ac10723c */ /* 0x048fec0000041810 */
[----:B------:R-:W-:Y:S01]  /*5d60*/  HMMA.16816.F32.BF16 R12, R172, R34, R12 ;  /* 0x00000022ac0c723c */ /* 0x000fe2000004180c */
[----:B------:R-:W3:Y:S05]  /*5d70*/  LDSM.16.M88.4 R32, [R241+0xe800] ;  /* 0x00e80000f120783b */ /* 0x000eea0000000200 */
[----:B------:R-:W-:Y:S01]  /*5d80*/  HMMA.16816.F32.BF16 R200, R200, R194, R176 ;  /* 0x000000c2c8c8723c */ /* 0x000fe200000418b0 */
[----:B------:R-:W-:Y:S04]  /*5d90*/  LDSM.16.M88.4 R192, [R240+0x6000] ;  /* 0x00600000f0c0783b */ /* 0x000fe80000000200 */
[----:B------:R-:W4:Y:S01]  /*5da0*/  LDSM.16.M88.4 R176, [R219] ;  /* 0x00000000dbb0783b */ /* 0x000f220000000200 */
[C---:B--2---:R-:W-:Y:S06]  /*5db0*/  HMMA.16816.F32.BF16 R24, R8.reuse, R4, R24 ;  /* 0x000000040818723c */ /* 0x044fec0000041818 */
[----:B------:R-:W-:Y:S01]  /*5dc0*/  HMMA.16816.F32.BF16 R20, R8, R6, R20 ;  /* 0x000000060814723c */ /* 0x000fe20000041814 */
[----:B------:R-:W2:Y:S05]  /*5dd0*/  LDSM.16.M88.4 R4, [R218] ;  /* 0x00000000da04783b */ /* 0x000eaa0000000200 */
[C---:B------:R-:W-:Y:S06]  /*5de0*/  HMMA.16816.F32.BF16 R188, R172.reuse, R28, R188 ;  /* 0x0000001cacbc723c */ /* 0x040fec00000418bc */
[C---:B------:R-:W-:Y:S01]  /*5df0*/  HMMA.16816.F32.BF16 R184, R172.reuse, R30, R184 ;  /* 0x0000001eacb8723c */ /* 0x040fe200000418b8 */
[----:B------:R-:W5:Y:S05]  /*5e00*/  LDSM.16.M88.4 R28, [R235+0xe000] ;  /* 0x00e00000eb1c783b */ /* 0x000f6a0000000200 */
[----:B-1----:R-:W-:Y:S06]  /*5e10*/  HMMA.16816.F32.BF16 R180, R172, R196, R180 ;  /* 0x000000c4acb4723c */ /* 0x002fec00000418b4 */
[C---:B---3--:R-:W-:Y:S06]  /*5e20*/  HMMA.16816.F32.BF16 R16, R8.reuse, R32, R16 ;  /* 0x000000200810723c */ /* 0x048fec0000041810 */
[----:B------:R-:W-:Y:S01]  /*5e30*/  HMMA.16816.F32.BF16 R12, R8, R34, R12 ;  /* 0x00000022080c723c */ /* 0x000fe2000004180c */
[----:B------:R-:W1:Y:S05]  /*5e40*/  LDSM.16.M88.4 R32, [R241+0xf000] ;  /* 0x00f00000f120783b */ /* 0x000e6a0000000200 */
[C---:B----4-:R-:W-:Y:S06]  /*5e50*/  HMMA.16816.F32.BF16 R24, R192.reuse, R176, R24 ;  /* 0x000000b0c018723c */ /* 0x050fec0000041818 */
[----:B------:R-:W-:Y:S01]  /*5e60*/  HMMA.16816.F32.BF16 R20, R192, R178, R20 ;  /* 0x000000b2c014723c */ /* 0x000fe20000041814 */
[----:B------:R-:W3:Y:S05]  /*5e70*/  LDSM.16.M88.4 R176, [R235+0xe800] ;  /* 0x00e80000ebb0783b */ /* 0x000eea0000000200 */
[----:B------:R-:W-:Y:S01]  /*5e80*/  HMMA.16816.F32.BF16 R200, R172, R198, R200 ;  /* 0x000000c6acc8723c */ /* 0x000fe200000418c8 */
[----:B------:R-:W-:Y:S04]  /*5e90*/  LDSM.16.M88.4 R196, [R237+0x6000] ;  /* 0x00600000edc4783b */ /* 0x000fe80000000200 */
[----:B------:R-:W4:Y:S01]  /*5ea0*/  LDSM.16.M88.4 R172, [R228+0x6000] ;  /* 0x00600000e4ac783b */ /* 0x000f220000000200 */
[----:B--2---:R-:W-:Y:S06]  /*5eb0*/  HMMA.16816.F32.BF16 R16, R192, R4, R16 ;  /* 0x00000004c010723c */ /* 0x004fec0000041810 */
[----:B-----5:R-:W-:Y:S06]  /*5ec0*/  HMMA.16816.F32.BF16 R24, R168, R28, R24 ;  /* 0x0000001ca818723c */ /* 0x020fec0000041818 */
[----:B------:R-:W-:Y:S01]  /*5ed0*/  HMMA.16816.F32.BF16 R12, R192, R6, R12 ;  /* 0x00000006c00c723c */ /* 0x000fe2000004180c */
[----:B------:R-:W2:Y:S05]  /*5ee0*/  LDSM.16.M88.4 R4, [R217] ;  /* 0x00000000d904783b */ /* 0x000eaa0000000200 */
[----:B------:R-:W-:Y:S01]  /*5ef0*/  HMMA.16816.F32.BF16 R20, R168, R30, R20 ;  /* 0x0000001ea814723c */ /* 0x000fe20000041814 */
[----:B------:R-:W5:Y:S05]  /*5f00*/  LDSM.16.M88.4 R28, [R228+0x6800] ;  /* 0x00680000e41c783b */ /* 0x000f6a0000000200 */
[----:B-1----:R-:W-:Y:S06]  /*5f10*/  HMMA.16816.F32.BF16 R188, R8, R32, R188 ;  /* 0x0000002008bc723c */ /* 0x002fec00000418bc */
[C---:B---3--:R-:W-:Y:S06]  /*5f20*/  HMMA.16816.F32.BF16 R16, R168.reuse, R176, R16 ;  /* 0x000000b0a810723c */ /* 0x048fec0000041810 */
[----:B------:R-:W-:Y:S06]  /*5f30*/  HMMA.16816.F32.BF16 R12, R168, R178, R12 ;  /* 0x000000b2a80c723c */ /* 0x000fec000004180c */
[C---:B----4-:R-:W-:Y:S06]  /*5f40*/  HMMA.16816.F32.BF16 R24, R196.reuse, R172, R24 ;  /* 0x000000acc418723c */ /* 0x050fec0000041818 */
[----:B------:R-:W-:Y:S01]  /*5f50*/  HMMA.16816.F32.BF16 R20, R196, R174, R20 ;  /* 0x000000aec414723c */ /* 0x000fe20000041814 */
[----:B------:R-:W1:Y:S05]  /*5f60*/  LDSM.16.M88.4 R172, [R235+0xf000] ;  /* 0x00f00000ebac783b */ /* 0x000e6a0000000200 */
[----:B--2---:R-:W-:Y:S06]  /*5f70*/  HMMA.16816.F32.BF16 R188, R192, R4, R188 ;  /* 0x00000004c0bc723c */ /* 0x004fec00000418bc */
[----:B-----5:R-:W-:Y:S06]  /*5f80*/  HMMA.16816.F32.BF16 R16, R196, R28, R16 ;  /* 0x0000001cc410723c */ /* 0x020fec0000041810 */
[----:B------:R-:W-:Y:S01]  /*5f90*/  FMUL.FTZ R165, R24, UR22 ;  /* 0x0000001618a57c20 */ /* 0x000fe20008410000 */
[----:B------:R-:W-:Y:S01]  /*5fa0*/  FMUL.FTZ R167, R25, UR22 ;  /* 0x0000001619a77c20 */ /* 0x000fe20008410000 */
[----:B------:R-:W-:Y:S01]  /*5fb0*/  FMUL.FTZ R166, R26, UR22 ;  /* 0x000000161aa67c20 */ /* 0x000fe20008410000 */
[----:B------:R-:W-:Y:S01]  /*5fc0*/  FMUL.FTZ R28, R27, UR22 ;  /* 0x000000161b1c7c20 */ /* 0x000fe20008410000 */
[----:B------:R-:W-:Y:S01]  /*5fd0*/  HMMA.16816.F32.BF16 R184, R8, R34, R184 ;  /* 0x0000002208b8723c */ /* 0x000fe200000418b8 */
[----:B------:R-:W2:Y:S01]  /*5fe0*/  LDSM.16.M88.4 R24, [R241+0xf800] ;  /* 0x00f80000f118783b */ /* 0x000ea20000000200 */
[----:B------:R-:W-:Y:S01]  /*5ff0*/  FMUL.FTZ R20, R20, UR22 ;  /* 0x0000001614147c20 */ /* 0x000fe20008410000 */
[----:B------:R-:W-:Y:S01]  /*6000*/  FMUL.FTZ R176, R21, UR22 ;  /* 0x0000001615b07c20 */ /* 0x000fe20008410000 */
[----:B------:R-:W-:Y:S01]  /*6010*/  FMUL.FTZ R177, R22, UR22 ;  /* 0x0000001616b17c20 */ /* 0x000fe20008410000 */
[----:B------:R-:W3:Y:S01]  /*6020*/  LDSM.16.M88.4 R32, [R228+0x7000] ;  /* 0x00700000e420783b */ /* 0x000ee20000000200 */
[----:B------:R4:W-:Y:S01]  /*6030*/  MUFU.TANH R29, R20 ;  /* 0x00000014001d7308 */ /* 0x0009e20000002400 */
[----:B------:R-:W-:Y:S01]  /*6040*/  HMMA.16816.F32.BF16 R12, R196, R30, R12 ;  /* 0x0000001ec40c723c */ /* 0x000fe2000004180c */
[----:B------:R-:W5:Y:S06]  /*6050*/  S2R R30, SR_TID.X ;  /* 0x00000000001e7919 */ /* 0x000f6c0000002100 */
[----:B------:R-:W-:Y:S01]  /*6060*/  MUFU.TANH R167, R167 ;  /* 0x000000a700a77308 */ /* 0x000fe20000002400 */
[----:B------:R-:W-:Y:S01]  /*6070*/  FMUL.FTZ R16, R16, UR22 ;  /* 0x0000001610107c20 */ /* 0x000fe20008410000 */
[----:B------:R-:W-:Y:S01]  /*6080*/  FMUL.FTZ R31, R17, UR22 ;  /* 0x00000016111f7c20 */ /* 0x000fe20008410000 */
[----:B------:R-:W-:Y:S01]  /*6090*/  FMUL.FTZ R17, R19, UR22 ;  /* 0x0000001613117c20 */ /* 0x000fe20008410000 */
[----:B------:R-:W-:Y:S01]  /*60a0*/  FMUL.FTZ R18, R18, UR22 ;  /* 0x0000001612127c20 */ /* 0x000fe20008410000 */
[----:B-1----:R-:W-:Y:S03]  /*60b0*/  HMMA.16816.F32.BF16 R188, R168, R172, R188 ;  /* 0x000000aca8bc723c */ /* 0x002fe600000418bc */
[----:B------:R-:W-:Y:S03]  /*60c0*/  MUFU.TANH R28, R28 ;  /* 0x0000001c001c7308 */ /* 0x000fe60000002400 */
[----:B------:R-:W-:Y:S01]  /*60d0*/  HMMA.16816.F32.BF16 R184, R192, R6, R184 ;  /* 0x00000006c0b8723c */ /* 0x000fe200000418b8 */
[----:B------:R-:W-:Y:S01]  /*60e0*/  FMUL.FTZ R172, R23, UR22 ;  /* 0x0000001617ac7c20 */ /* 0x000fe20008410000 */
[----:B------:R-:W-:Y:S03]  /*60f0*/  LDSM.16.M88.4 R4, [R235+0xf800] ;  /* 0x00f80000eb04783b */ /* 0x000fe60000000200 */
[----:B------:R-:W-:Y:S01]  /*6100*/  MUFU.TANH R176, R176 ;  /* 0x000000b000b07308 */ /* 0x000fe20000002400 */
[----:B----4-:R-:W1:Y:S01]  /*6110*/  LDSM.16.M88.4 R20, [R216] ;  /* 0x00000000d814783b */ /* 0x010e620000000200 */
[----:B------:R-:W-:-:S06]  /*6120*/  FMUL.FTZ R12, R12, UR22 ;  /* 0x000000160c0c7c20 */ /* 0x000fcc0008410000 */
[----:B------:R-:W4:Y:S01]  /*6130*/  MUFU.TANH R177, R177 ;  /* 0x000000b100b17308 */ /* 0x000f220000002400 */
[C---:B--2---:R-:W-:Y:S07]  /*6140*/  HMMA.16816.F32.BF16 R180, R8.reuse, R24, R180 ;  /* 0x0000001808b4723c */ /* 0x044fee00000418b4 */
[----:B------:R-:W-:Y:S01]  /*6150*/  MUFU.TANH R172, R172 ;  /* 0x000000ac00ac7308 */ /* 0x000fe20000002400 */
[----:B------:R-:W-:Y:S01]  /*6160*/  HMMA.16816.F32.BF16 R200, R8, R26, R200 ;  /* 0x0000001a08c8723c */ /* 0x000fe200000418c8 */
[----:B------:R-:W-:Y:S01]  /*6170*/  FMUL.FTZ R25, R13, UR22 ;  /* 0x000000160d197c20 */ /* 0x000fe20008410000 */
[----:B------:R-:W-:-:S04]  /*6180*/  IMAD.U32 R13, RZ, RZ, UR4 ;  /* 0x00000004ff0d7e24 */ /* 0x000fc8000f8e00ff */
[----:B------:R-:W-:Y:S01]  /*6190*/  HMMA.16816.F32.BF16 R184, R168, R174, R184 ;  /* 0x000000aea8b8723c */ /* 0x000fe200000418b8 */
[----:B-----5:R-:W-:Y:S02]  /*61a0*/  IMAD.SHL.U32 R8, R30, 0x2, RZ ;  /* 0x000000021e087824 */ /* 0x020fe400078e00ff */
[----:B------:R-:W-:Y:S01]  /*61b0*/  FMUL.FTZ R30, R14, UR22 ;  /* 0x000000160e1e7c20 */ /* 0x000fe20008410000 */
[----:B------:R-:W-:Y:S01]  /*61c0*/  FMUL.FTZ R14, R15, UR22 ;  /* 0x000000160f0e7c20 */ /* 0x000fe20008410000 */
[----:B------:R-:W-:Y:S01]  /*61d0*/  MUFU.TANH R16, R16 ;  /* 0x0000001000107308 */ /* 0x000fe20000002400 */
[----:B------:R-:W-:Y:S01]  /*61e0*/  LOP3.LUT R8, R8, 0x6, RZ, 0xc0, !PT ;  /* 0x0000000608087812 */ /* 0x000fe200078ec0ff */
[----:B---3--:R-:W-:Y:S04]  /*61f0*/  HMMA.16816.F32.BF16 R188, R196, R32, R188 ;  /* 0x00000020c4bc723c */ /* 0x008fe800000418bc */
[----:B------:R-:W-:-:S02]  /*6200*/  IMAD R13, R13, 0x40, R8 ;  /* 0x000000400d0d7824 */ /* 0x000fc400078e0208 */
[----:B------:R-:W-:Y:S01]  /*6210*/  MUFU.TANH R31, R31 ;  /* 0x0000001f001f7308 */ /* 0x000fe20000002400 */
[----:B------:R-:W2:Y:S01]  /*6220*/  LDSM.16.M88.4 R8, [R228+0x7800] ;  /* 0x00780000e408783b */ /* 0x000ea20000000200 */
[----:B------:R-:W-:-:S04]  /*6230*/  DEPBAR.LE SB0, 0x0 ;  /* 0x000080000000791a */ /* 0x000fc80000000000 */
[----:B-1----:R-:W-:Y:S01]  /*6240*/  HMMA.16816.F32.BF16 R180, R192, R20, R180 ;  /* 0x00000014c0b4723c */ /* 0x002fe200000418b4 */
[C---:B------:R-:W-:Y:S01]  /*6250*/  VIADD R15, R13.reuse, 0x1 ;  /* 0x000000010d0f7836 */ /* 0x040fe20000000000 */
[----:B------:R4:W1:Y:S01]  /*6260*/  MUFU.TANH R27, R12 ;  /* 0x0000000c001b7308 */ /* 0x0008620000002400 */
[----:B------:R-:W-:-:S03]  /*6270*/  VIADD R19, R13, 0x9 ;  /* 0x000000090d137836 */ /* 0x000fc60000000000 */
[----:B------:R-:W-:Y:S01]  /*6280*/  HMMA.16816.F32.BF16 R200, R192, R22, R200 ;  /* 0x00000016c0c8723c */ /* 0x000fe200000418c8 */
[----:B------:R-:W-:Y:S01]  /*6290*/  ISETP.GE.AND P3, PT, R15, R2, PT ;  /* 0x000000020f00720c */ /* 0x000fe20003f66270 */
[----:B------:R-:W-:Y:S01]  /*62a0*/  VIADD R21, R13, 0x18 ;  /* 0x000000180d157836 */ /* 0x000fe20000000000 */
[----:B------:R-:W-:Y:S01]  /*62b0*/  ISETP.GE.AND P2, PT, R15, R0, PT ;  /* 0x000000000f00720c */ /* 0x000fe20003f46270 */
[----:B------:R-:W-:Y:S01]  /*62c0*/  VIADD R15, R13, 0x8 ;  /* 0x000000080d0f7836 */ /* 0x000fe20000000000 */
[C---:B------:R-:W-:Y:S01]  /*62d0*/  ISETP.GE.AND P1, PT, R19.reuse, R2, PT ;  /* 0x000000021300720c */ /* 0x040fe20003f26270 */
[----:B------:R-:W-:Y:S01]  /*62e0*/  HMMA.16816.F32.BF16 R184, R196, R34, R184 ;  /* 0x00000022c4b8723c */ /* 0x000fe200000418b8 */
[----:B------:R-:W-:Y:S01]  /*62f0*/  ISETP.GE.AND P4, PT, R19, R0, PT ;  /* 0x000000001300720c */ /* 0x000fe20003f86270 */
[----:B------:R-:W-:Y:S01]  /*6300*/  VIADD R19, R13, 0x11 ;  /* 0x000000110d137836 */ /* 0x000fe20000000000 */
[C---:B------:R-:W-:Y:S01]  /*6310*/  ISETP.GE.AND P5, PT, R15.reuse, R2, PT ;  /* 0x000000020f00720c */ /* 0x040fe20003fa6270 */
[----:B------:R-:W-:Y:S01]  /*6320*/  FMUL.FTZ R190, R190, UR22 ;  /* 0x00000016bebe7c20 */ /* 0x000fe20008410000 */
[----:B------:R-:W-:Y:S01]  /*6330*/  ISETP.GE.AND P0, PT, R15, R0, PT ;  /* 0x000000000f00720c */ /* 0x000fe20003f06270 */
[----:B------:R-:W-:Y:S01]  /*6340*/  VIADD R15, R13, 0x10 ;  /* 0x000000100d0f7836 */ /* 0x000fe20000000000 */
[----:B------:R-:W-:Y:S01]  /*6350*/  MUFU.TANH R165, R165 ;  /* 0x000000a500a57308 */ /* 0x000fe20000002400 */
[----:B------:R-:W-:Y:S01]  /*6360*/  FMUL.FTZ R191, R191, UR22 ;  /* 0x00000016bfbf7c20 */ /* 0x000fe20008410000 */
[----:B----4-:R-:W-:Y:S01]  /*6370*/  FSEL R12, R177, -INF , !P0 ;  /* 0xff800000b10c7808 */ /* 0x010fe20004000000 */
[----:B------:R-:W-:Y:S01]  /*6380*/  FMUL.FTZ R189, R189, UR22 ;  /* 0x00000016bdbd7c20 */ /* 0x000fe20008410000 */
[-C--:B------:R-:W-:Y:S01]  /*6390*/  ISETP.GE.AND P6, PT, R15, R2.reuse, PT ;  /* 0x000000020f00720c */ /* 0x080fe20003fc6270 */
[----:B------:R-:W-:Y:S01]  /*63a0*/  HMMA.16816.F32.BF16 R180, R168, R4, R180 ;  /* 0x00000004a8b4723c */ /* 0x000fe200000418b4 */
[----:B------:R-:W-:-:S02]  /*63b0*/  ISETP.GE.AND P0, PT, R21, R2, PT ;  /* 0x000000021500720c */ /* 0x000fc40003f06270 */
[----:B------:R-:W-:Y:S02]  /*63c0*/  MUFU.TANH R208, R190 ;  /* 0x000000be00d07308 */ /* 0x000fe40000002400 */
[----:B-1----:R-:W-:Y:S01]  /*63d0*/  FSEL R27, R27, -INF , !P0 ;  /* 0xff8000001b1b7808 */ /* 0x002fe20004000000 */
[----:B------:R-:W-:Y:S01]  /*63e0*/  HMMA.16816.F32.BF16 R200, R168, R6, R200 ;  /* 0x00000006a8c8723c */ /* 0x000fe200000418c8 */
[----:B------:R-:W-:Y:S02]  /*63f0*/  FSEL R5, R167, -INF , !P3 ;  /* 0xff800000a7057808 */ /* 0x000fe40005800000 */
[----:B------:R-:W-:Y:S02]  /*6400*/  ISETP.GE.AND P3, PT, R15, R0, PT ;  /* 0x000000000f00720c */ /* 0x000fe40003f66270 */
[----:B------:R-:W-:Y:S01]  /*6410*/  FSEL R4, R28, -INF , !P2 ;  /* 0xff8000001c047808 */ /* 0x000fe20005000000 */
[----:B------:R-:W1:Y:S01]  /*6420*/  MUFU.TANH R17, R17 ;  /* 0x0000001100117308 */ /* 0x000e620000002400 */
[----:B------:R-:W-:Y:S01]  /*6430*/  FSEL R15, R29, -INF , !P5 ;  /* 0xff8000001d0f7808 */ /* 0x000fe20006800000 */
[----:B------:R-:W-:Y:S01]  /*6440*/  FMUL.FTZ R185, R185, UR22 ;  /* 0x00000016b9b97c20 */ /* 0x000fe20008410000 */
[C---:B------:R-:W-:Y:S01]  /*6450*/  ISETP.GE.AND P2, PT, R19.reuse, R2, PT ;  /* 0x000000021300720c */ /* 0x040fe20003f46270 */
[----:B------:R-:W-:Y:S01]  /*6460*/  FMUL.FTZ R7, R184, UR22 ;  /* 0x00000016b8077c20 */ /* 0x000fe20008410000 */
[----:B------:R-:W-:-:S02]  /*6470*/  ISETP.GE.AND P5, PT, R19, R0, PT ;  /* 0x000000001300720c */ /* 0x000fc40003fa6270 */
[----:B------:R-:W-:Y:S01]  /*6480*/  FSEL R19, R176, -INF , !P1 ;  /* 0xff800000b0137808 */ /* 0x000fe20004800000 */
[----:B------:R3:W4:Y:S01]  /*6490*/  MUFU.TANH R24, R18 ;  /* 0x0000001200187308 */ /* 0x0007220000002400 */
[----:B------:R-:W-:Y:S01]  /*64a0*/  ISETP.GE.AND P1, PT, R21, R0, PT ;  /* 0x000000001500720c */ /* 0x000fe20003f26270 */
[----:B------:R-:W-:Y:S01]  /*64b0*/  VIADD R21, R13, 0x19 ;  /* 0x000000190d157836 */ /* 0x000fe20000000000 */
[----:B------:R-:W-:Y:S01]  /*64c0*/  FSEL R6, R172, -INF , !P4 ;  /* 0xff800000ac067808 */ /* 0x000fe20006000000 */
[C---:B--2---:R-:W-:Y:S01]  /*64d0*/  HMMA.16816.F32.BF16 R180, R196.reuse, R8, R180 ;  /* 0x00000008c4b4723c */ /* 0x044fe200000418b4 */
[----:B------:R-:W-:Y:S02]  /*64e0*/  FSEL R29, R16, -INF , !P6 ;  /* 0xff800000101d7808 */ /* 0x000fe40007000000 */
[C---:B------:R-:W-:Y:S01]  /*64f0*/  ISETP.GE.AND P4, PT, R21.reuse, R2, PT ;  /* 0x000000021500720c */ /* 0x040fe20003f86270 */
[----:B------:R-:W2:Y:S01]  /*6500*/  MUFU.TANH R14, R14 ;  /* 0x0000000e000e7308 */ /* 0x000ea20000002400 */
[-C--:B------:R-:W-:Y:S01]  /*6510*/  ISETP.GE.AND P6, PT, R21, R0.reuse, PT ;  /* 0x000000001500720c */ /* 0x080fe20003fc6270 */
[----:B------:R-:W-:Y:S01]  /*6520*/  VIADD R21, R13, 0x20 ;  /* 0x000000200d157836 */ /* 0x000fe20000000000 */
[----:B------:R-:W-:Y:S01]  /*6530*/  FSEL R31, R31, -INF , !P2 ;  /* 0xff8000001f1f7808 */ /* 0x000fe20005000000 */
[----:B------:R-:W-:Y:S01]  /*6540*/  HMMA.16816.F32.BF16 R200, R196, R10, R200 ;  /* 0x0000000ac4c8723c */ /* 0x000fe200000418c8 */
[----:B-1----:R-:W-:Y:S01]  /*6550*/  FSEL R32, R17, -INF , !P5 ;  /* 0xff80000011207808 */ /* 0x002fe20006800000 */
[----:B------:R-:W-:Y:S01]  /*6560*/  VIADD R17, R13, 0x29 ;  /* 0x000000290d117836 */ /* 0x000fe20000000000 */
[----:B------:R-:W-:Y:S01]  /*6570*/  ISETP.GE.AND P2, PT, R21, R0, PT ;  /* 0x000000001500720c */ /* 0x000fe20003f46270 */
[----:B------:R1:W5:Y:S01]  /*6580*/  MUFU.TANH R207, R185 ;  /* 0x000000b900cf7308 */ /* 0x0003620000002400 */
[----:B---3--:R-:W-:Y:S01]  /*6590*/  FMUL.FTZ R18, R188, UR22 ;  /* 0x00000016bc127c20 */ /* 0x008fe20008410000 */
[----:B----4-:R-:W-:Y:S01]  /*65a0*/  FSEL R24, R24, -INF , !P3 ;  /* 0xff80000018187808 */ /* 0x010fe20005800000 */
[C---:B------:R-:W-:Y:S01]  /*65b0*/  VIADD R9, R13.reuse, 0x21 ;  /* 0x000000210d097836 */ /* 0x040fe20000000000 */
[----:B------:R-:W-:Y:S01]  /*65c0*/  FSEL R208, R208, -INF , !P2 ;  /* 0xff800000d0d07808 */ /* 0x000fe20005000000 */
[----:B------:R-:W-:Y:S01]  /*65d0*/  FMUL.FTZ R8, R186, UR22 ;  /* 0x00000016ba087c20 */ /* 0x000fe20008410000 */
[----:B------:R-:W-:-:S02]  /*65e0*/  ISETP.GE.AND P2, PT, R13, R2, PT ;  /* 0x000000020d00720c */ /* 0x000fc40003f46270 */
[----:B------:R-:W3:Y:S01]  /*65f0*/  MUFU.TANH R18, R18 ;  /* 0x0000001200127308 */ /* 0x000ee20000002400 */
[----:B--2---:R-:W-:Y:S02]  /*6600*/  FSEL R28, R14, -INF , !P6 ;  /* 0xff8000000e1c7808 */ /* 0x004fe40007000000 */
[----:B------:R-:W-:Y:S01]  /*6610*/  FSEL R11, R165, -INF , !P2 ;  /* 0xff800000a50b7808 */ /* 0x000fe20005000000 */
[----:B------:R-:W-:Y:S01]  /*6620*/  FMUL.FTZ R180, R180, UR22 ;  /* 0x00000016b4b47c20 */ /* 0x000fe20008410000 */
[-C--:B------:R-:W-:Y:S01]  /*6630*/  ISETP.GE.AND P6, PT, R17, R2.reuse, PT ;  /* 0x000000021100720c */ /* 0x080fe20003fc6270 */
[----:B------:R-:W-:Y:S01]  /*6640*/  FMUL.FTZ R181, R181, UR22 ;  /* 0x00000016b5b57c20 */ /* 0x000fe20008410000 */
[----:B------:R-:W-:Y:S01]  /*6650*/  FMNMX.FTZ R10, R164, R11, !PT ;  /* 0x0000000ba40a7209 */ /* 0x000fe20007810000 */
[----:B------:R-:W2:Y:S01]  /*6660*/  MUFU.TANH R30, R30 ;  /* 0x0000001e001e7308 */ /* 0x000ea20000002400 */
[----:B------:R-:W-:Y:S01]  /*6670*/  ISETP.GE.AND P3, PT, R21, R2, PT ;  /* 0x000000021500720c */ /* 0x000fe20003f66270 */
[----:B------:R-:W-:Y:S01]  /*6680*/  VIADD R21, R13, 0x28 ;  /* 0x000000280d157836 */ /* 0x000fe20000000000 */
[----:B------:R-:W-:Y:S01]  /*6690*/  FMNMX.FTZ R10, R5, R10, !PT ;  /* 0x0000000a050a7209 */ /* 0x000fe20007810000 */
[----:B-1----:R-:W-:Y:S01]  /*66a0*/  FMUL.FTZ R185, R201, UR22 ;  /* 0x00000016c9b97c20 */ /* 0x002fe20008410000 */
[----:B-----5:R-:W-:Y:S01]  /*66b0*/  FSEL R207, R207, -INF , !P6 ;  /* 0xff800000cfcf7808 */ /* 0x020fe20007000000 */
[----:B------:R-:W-:Y:S01]  /*66c0*/  FMUL.FTZ R182, R182, UR22 ;  /* 0x00000016b6b67c20 */ /* 0x000fe20008410000 */
[----:B------:R-:W-:Y:S01]  /*66d0*/  FMNMX.FTZ R10, R15, R10, !PT ;  /* 0x0000000a0f0a7209 */ /* 0x000fe20007810000 */
[----:B------:R-:W1:Y:S01]  /*66e0*/  MUFU.TANH R25, R25 ;  /* 0x0000001900197308 */ /* 0x000e620000002400 */
[----:B---3--:R-:W-:Y:S01]  /*66f0*/  FSEL R167, R18, -INF , !P3 ;  /* 0xff80000012a77808 */ /* 0x008fe20005800000 */
[----:B------:R-:W-:Y:S01]  /*6700*/  FMUL.FTZ R183, R183, UR22 ;  /* 0x00000016b7b77c20 */ /* 0x000fe20008410000 */
[----:B------:R-:W-:-:S02]  /*6710*/  ISETP.GE.AND P6, PT, R13, R0, PT ;  /* 0x000000000d00720c */ /* 0x000fc40003fc6270 */
[----:B------:R-:W-:Y:S02]  /*6720*/  FMNMX.FTZ R10, R19, R10, !PT ;  /* 0x0000000a130a7209 */ /* 0x000fe40007810000 */
[-C--:B------:R-:W-:Y:S01]  /*6730*/  ISETP.GE.AND P3, PT, R17, R0.reuse, PT ;  /* 0x000000001100720c */ /* 0x080fe20003f66270 */
[----:B------:R-:W3:Y:S01]  /*6740*/  MUFU.TANH R166, R166 ;  /* 0x000000a600a67308 */ /* 0x000ee20000002400 */
[----:B--2---:R-:W-:Y:S01]  /*6750*/  FSEL R30, R30, -INF , !P1 ;  /* 0xff8000001e1e7808 */ /* 0x004fe20004800000 */
[----:B------:R-:W-:Y:S01]  /*6760*/  VIADD R17, R13, 0x31 ;  /* 0x000000310d117836 */ /* 0x000fe20000000000 */
[----:B------:R-:W-:Y:S02]  /*6770*/  ISETP.GE.AND P0, PT, R9, R0, PT ;  /* 0x000000000900720c */ /* 0x000fe40003f06270 */
[----:B------:R-:W-:Y:S02]  /*6780*/  ISETP.GE.AND P1, PT, R21, R2, PT ;  /* 0x000000021500720c */ /* 0x000fe40003f26270 */
[----:B------:R-:W-:Y:S01]  /*6790*/  FMNMX.FTZ R10, R29, R10, !PT ;  /* 0x0000000a1d0a7209 */ /* 0x000fe20007810000 */
[----:B------:R-:W2:Y:S01]  /*67a0*/  MUFU.TANH R206, R191 ;  /* 0x000000bf00ce7308 */ /* 0x000ea20000002400 */
[----:B-1----:R-:W-:-:S02]  /*67b0*/  FSEL R25, R25, -INF , !P4 ;  /* 0xff80000019197808 */ /* 0x002fc40006000000 */
[----:B------:R-:W-:Y:S01]  /*67c0*/  ISETP.GE.AND P4, PT, R21, R0, PT ;  /* 0x000000001500720c */ /* 0x000fe20003f86270 */
[----:B------:R-:W-:Y:S01]  /*67d0*/  VIADD R21, R13, 0x30 ;  /* 0x000000300d157836 */ /* 0x000fe20000000000 */
[----:B------:R-:W-:Y:S01]  /*67e0*/  ISETP.GE.AND P5, PT, R9, R2, PT ;  /* 0x000000020900720c */ /* 0x000fe20003fa6270 */
[----:B------:R-:W-:Y:S01]  /*67f0*/  FMUL.FTZ R9, R187, UR22 ;  /* 0x00000016bb097c20 */ /* 0x000fe20008410000 */
[----:B------:R-:W-:Y:S01]  /*6800*/  FMNMX.FTZ R10, R31, R10, !PT ;  /* 0x0000000a1f0a7209 */ /* 0x000fe20007810000 */
[----:B------:R-:W1:Y:S01]  /*6810*/  MUFU.TANH R7, R7 ;  /* 0x0000000700077308 */ /* 0x000e620000002400 */
[----:B---3--:R-:W-:Y:S01]  /*6820*/  FSEL R166, R166, -INF , !P6 ;  /* 0xff800000a6a67808 */ /* 0x008fe20007000000 */
[----:B------:R-:W-:Y:S01]  /*6830*/  FMUL.FTZ R187, R200, UR22 ;  /* 0x00000016c8bb7c20 */ /* 0x000fe20008410000 */
[----:B------:R-:W-:Y:S02]  /*6840*/  FMNMX.FTZ R10, R27, R10, !PT ;  /* 0x0000000a1b0a7209 */ /* 0x000fe40007810000 */
[----:B------:R-:W-:-:S03]  /*6850*/  ISETP.GE.AND P2, PT, R21, R0, PT ;  /* 0x000000001500720c */ /* 0x000fc60003f46270 */
[----:B------:R-:W3:Y:S01]  /*6860*/  MUFU.TANH R209, R189 ;  /* 0x000000bd00d17308 */ /* 0x000ee20000002400 */
[----:B--2---:R-:W-:Y:S02]  /*6870*/  FSEL R206, R206, -INF , !P0 ;  /* 0xff800000cece7808 */ /* 0x004fe40004000000 */
[----:B------:R-:W-:-:S05]  /*6880*/  ISETP.GE.AND P0, PT, R17, R2, PT ;  /* 0x000000021100720c */ /* 0x000fca0003f06270 */
[----:B------:R-:W2:Y:S01]  /*6890*/  MUFU.TANH R191, R180 ;  /* 0x000000b400bf7308 */ /* 0x000ea20000002400 */
[----:B-1----:R-:W-:Y:S01]  /*68a0*/  FSEL R165, R7, -INF , !P1 ;  /* 0xff80000007a57808 */ /* 0x002fe20004800000 */
[----:B------:R-:W-:Y:S01]  /*68b0*/  VIADD R7, R13, 0x38 ;  /* 0x000000380d077836 */ /* 0x000fe20000000000 */
[----:B------:R-:W-:Y:S01]  /*68c0*/  ISETP.GE.AND P1, PT, R17, R0, PT ;  /* 0x000000001100720c */ /* 0x000fe20003f26270 */
[----:B------:R-:W-:Y:S01]  /*68d0*/  VIADD R13, R13, 0x39 ;  /* 0x000000390d0d7836 */ /* 0x000fe20000000000 */
[----:B------:R-:W-:Y:S02]  /*68e0*/  FMNMX.FTZ R17, R3, R166, !PT ;  /* 0x000000a603117209 */ /* 0x000fe40007810000 */
[-C--:B------:R-:W-:Y:S01]  /*68f0*/  ISETP.GE.AND P6, PT, R7, R2.reuse, PT ;  /* 0x000000020700720c */ /* 0x080fe20003fc6270 */
[----:B------:R-:W1:Y:S01]  /*6900*/  MUFU.TANH R189, R181 ;  /* 0x000000b500bd7308 */ /* 0x000e620000002400 */
[----:B---3--:R-:W-:Y:S02]  /*6910*/  FSEL R209, R209, -INF , !P5 ;  /* 0xff800000d1d17808 */ /* 0x008fe40006800000 */
[----:B------:R-:W-:-:S02]  /*6920*/  ISETP.GE.AND P5, PT, R21, R2, PT ;  /* 0x000000021500720c */ /* 0x000fc40003fa6270 */
[----:B------:R-:W-:-:S03]  /*6930*/  FMNMX.FTZ R17, R4, R17, !PT ;  /* 0x0000001104117209 */ /* 0x000fc60007810000 */
[----:B------:R-:W3:Y:S01]  /*6940*/  MUFU.TANH R187, R187 ;  /* 0x000000bb00bb7308 */ /* 0x000ee20000002400 */
[----:B--2---:R-:W-:Y:S01]  /*6950*/  FSEL R191, R191, -INF , !P5 ;  /* 0xff800000bfbf7808 */ /* 0x004fe20006800000 */
[----:B------:R-:W-:Y:S01]  /*6960*/  FMUL.FTZ R180, R203, UR22 ;  /* 0x00000016cbb47c20 */ /* 0x000fe20008410000 */
[----:B------:R-:W-:Y:S02]  /*6970*/  ISETP.GE.AND P5, PT, R13, R2, PT ;  /* 0x000000020d00720c */ /* 0x000fe40003fa6270 */
[----:B------:R-:W-:Y:S02]  /*6980*/  FMNMX.FTZ R17, R12, R17, !PT ;  /* 0x000000110c117209 */ /* 0x000fe40007810000 */
[----:B------:R-:W-:Y:S01]  /*6990*/  FMNMX.FTZ R2, R25, R10, !PT ;  /* 0x0000000a19027209 */ /* 0x000fe20007810000 */
[----:B------:R-:W2:Y:S01]  /*69a0*/  MUFU.TANH R8, R8 ;  /* 0x0000000800087308 */ /* 0x000ea20000002400 */
[----:B------:R-:W-:Y:S02]  /*69b0*/  FMNMX.FTZ R17, R6, R17, !PT ;  /* 0x0000001106117209 */ /* 0x000fe40007810000 */
[----:B------:R-:W-:-:S02]  /*69c0*/  FMNMX.FTZ R2, R167, R2, !PT ;  /* 0x00000002a7027209 */ /* 0x000fc40007810000 */
[----:B------:R-:W-:Y:S02]  /*69d0*/  FMNMX.FTZ R17, R24, R17, !PT ;  /* 0x0000001118117209 */ /* 0x000fe40007810000 */
[----:B------:R-:W-:Y:S01]  /*69e0*/  FMNMX.FTZ R2, R209, R2, !PT ;  /* 0x00000002d1027209 */ /* 0x000fe20007810000 */
[----:B------:R-:W4:Y:S01]  /*69f0*/  MUFU.TANH R185, R185 ;  /* 0x000000b900b97308 */ /* 0x000f220000002400 */
[----:B------:R-:W-:Y:S02]  /*6a00*/  FMNMX.FTZ R17, R32, R17, !PT ;  /* 0x0000001120117209 */ /* 0x000fe40007810000 */
[----:B------:R-:W-:Y:S02]  /*6a10*/  FMNMX.FTZ R2, R165, R2, !PT ;  /* 0x00000002a5027209 */ /* 0x000fe40007810000 */
[----:B-1----:R-:W-:Y:S02]  /*6a20*/  FSEL R189, R189, -INF , !P0 ;  /* 0xff800000bdbd7808 */ /* 0x002fe40004000000 */
[----:B------:R-:W-:Y:S01]  /*6a30*/  FMNMX.FTZ R17, R30, R17, !PT ;  /* 0x000000111e117209 */ /* 0x000fe20007810000 */
[----:B------:R1:W-:Y:S01]  /*6a40*/  MUFU.TANH R186, R182 ;  /* 0x000000b600ba7308 */ /* 0x0003e20000002400 */
[----:B------:R-:W-:-:S02]  /*6a50*/  FMNMX.FTZ R2, R207, R2, !PT ;  /* 0x00000002cf027209 */ /* 0x000fc40007810000 */
[----:B------:R-:W-:Y:S02]  /*6a60*/  PLOP3.LUT P0, PT, PT, PT, UP0, 0x80, 0x0 ;  /* 0x000000000000781c */ /* 0x000fe40003f0f008 */
[----:B------:R-:W-:Y:S02]  /*6a70*/  FMNMX.FTZ R21, R28, R17, !PT ;  /* 0x000000111c157209 */ /* 0x000fe40007810000 */
[----:B------:R-:W-:Y:S01]  /*6a80*/  FMNMX.FTZ R2, R191, R2, !PT ;  /* 0x00000002bf027209 */ /* 0x000fe20007810000 */
[----:B------:R-:W5:Y:S01]  /*6a90*/  MUFU.TANH R9, R9 ;  /* 0x0000000900097308 */ /* 0x000f620000002400 */
[----:B---3--:R-:W-:Y:S02]  /*6aa0*/  FSEL R187, R187, -INF , !P6 ;  /* 0xff800000bbbb7808 */ /* 0x008fe40007000000 */
[----:B------:R-:W-:Y:S02]  /*6ab0*/  FMNMX.FTZ R21, R208, R21, !PT ;  /* 0x00000015d0157209 */ /* 0x000fe40007810000 */
[----:B------:R-:W-:-:S02]  /*6ac0*/  FMNMX.FTZ R2, R189, R2, !PT ;  /* 0x00000002bd027209 */ /* 0x000fc40007810000 */
[----:B--2---:R-:W-:Y:S01]  /*6ad0*/  FSEL R200, R8, -INF , !P4 ;  /* 0xff80000008c87808 */ /* 0x004fe20006000000 */
[----:B------:R2:W3:Y:S01]  /*6ae0*/  MUFU.TANH R184, R183 ;  /* 0x000000b700b87308 */ /* 0x0004e20000002400 */
[----:B-1----:R-:W-:Y:S01]  /*6af0*/  FMUL.FTZ R182, R202, UR22 ;  /* 0x00000016cab67c20 */ /* 0x002fe20008410000 */
[----:B----4-:R-:W-:Y:S02]  /*6b00*/  FSEL R185, R185, -INF , !P5 ;  /* 0xff800000b9b97808 */ /* 0x010fe40006800000 */
[----:B------:R-:W-:Y:S02]  /*6b10*/  FMNMX.FTZ R21, R206, R21, !PT ;  /* 0x00000015ce157209 */ /* 0x000fe40007810000 */
[----:B------:R-:W-:Y:S02]  /*6b20*/  FMNMX.FTZ R2, R187, R2, !PT ;  /* 0x00000002bb027209 */ /* 0x000fe40007810000 */
[----:B------:R-:W1:Y:S01]  /*6b30*/  MUFU.TANH R182, R182 ;  /* 0x000000b600b67308 */ /* 0x000e620000002400 */
[----:B-----5:R-:W-:-:S02]  /*6b40*/  FSEL R198, R9, -INF , !P3 ;  /* 0xff80000009c67808 */ /* 0x020fc40005800000 */
[----:B------:R-:W-:Y:S02]  /*6b50*/  FSEL R186, R186, -INF , !P2 ;  /* 0xff800000baba7808 */ /* 0x000fe40005000000 */
[----:B------:R-:W-:Y:S02]  /*6b60*/  FMNMX.FTZ R21, R200, R21, !PT ;  /* 0x00000015c8157209 */ /* 0x000fe40007810000 */
[----:B------:R-:W-:Y:S01]  /*6b70*/  FMNMX.FTZ R9, R185, R2, !PT ;  /* 0x00000002b9097209 */ /* 0x000fe20007810000 */
[----:B------:R-:W4:Y:S01]  /*6b80*/  MUFU.TANH R180, R180 ;  /* 0x000000b400b47308 */ /* 0x000f220000002400 */
[----:B------:R-:W-:Y:S06]  /*6b90*/  BAR.SYNC.DEFER_BLOCKING 0x0 ;  /* 0x0000000000007b1d */ /* 0x000fec0000010000 */
[----:B--23--:R-:W-:Y:S05]  /*6ba0*/  @!P0 BRA `(.L_x_444) ;  /* 0x0000000000a88947 */ /* 0x00cfea0003800000 */
        /* <DEDUP_REMOVED lines=42> */
.L_x_444:
[----:B------:R-:W-:Y:S01]  /*6e50*/  FMNMX.FTZ R21, R198, R21, !PT ;  /* 0x00000015c6157209 */ /* 0x000fe20007810000 */
[----:B------:R-:W3:Y:S01]  /*6e60*/  SHFL.BFLY PT, R2, R9, 0x2, 0x1f ;  /* 0x0c401f0009027f89 */ /* 0x000ee200000e0000 */
[-C--:B------:R-:W-:Y:S01]  /*6e70*/  ISETP.GE.AND P0, PT, R7, R0.reuse, PT ;  /* 0x000000000700720c */ /* 0x080fe20003f06270 */
[----:B------:R-:W-:Y:S01]  /*6e80*/  UISETP.GE.AND UP0, UPT, UR16, 0x3, UPT ;  /* 0x000000031000788c */ /* 0x000fe2000bf06270 */
[----:B------:R-:W-:Y:S01]  /*6e90*/  FSEL R184, R184, -INF , !P1 ;  /* 0xff800000b8b87808 */ /* 0x000fe20004800000 */
[----:B--2---:R-:W-:Y:S01]  /*6ea0*/  LDSM.16.MT88.4 R168, [R236+0x16800] ;  /* 0x01680000eca8783b */ /* 0x004fe20000004200 */
[----:B------:R-:W-:Y:S02]  /*6eb0*/  FMNMX.FTZ R21, R186, R21, !PT ;  /* 0x00000015ba157209 */ /* 0x000fe40007810000 */
[----:B------:R-:W-:Y:S02]  /*6ec0*/  ISETP.GE.AND P1, PT, R13, R0, PT ;  /* 0x000000000d00720c */ /* 0x000fe40003f26270 */
[----:B-1----:R-:W-:-:S02]  /*6ed0*/  FSEL R182, R182, -INF , !P0 ;  /* 0xff800000b6b67808 */ /* 0x002fc40004000000 */
[----:B------:R-:W-:Y:S02]  /*6ee0*/  FMNMX.FTZ R21, R184, R21, !PT ;  /* 0x00000015b8157209 */ /* 0x000fe40007810000 */
[----:B----4-:R-:W-:Y:S01]  /*6ef0*/  FSEL R180, R180, -INF , !P1 ;  /* 0xff800000b4b47808 */ /* 0x010fe20004800000 */
[----:B------:R-:W-:Y:S01]  /*6f00*/  @UP0 UIADD3 UR16, UR16, -0x3, URZ ;  /* 0xfffffffd10100890 */ /* 0x000fe2000fffe03f */
[----:B------:R-:W-:-:S04]  /*6f10*/  FMNMX.FTZ R21, R182, R21, !PT ;  /* 0x00000015b6157209 */ /* 0x000fc80007810000 */
[----:B------:R-:W-:Y:S02]  /*6f20*/  FMNMX.FTZ R8, R180, R21, !PT ;  /* 0x00000015b4087209 */ /* 0x000fe40007810000 */
[----:B------:R-:W-:Y:S01]  /*6f30*/  LDSM.16.MT88.4 R20, [R236+0x10000] ;  /* 0x01000000ec14783b */ /* 0x000fe20000004200 */
[----:B---3--:R-:W-:-:S03]  /*6f40*/  FMNMX.FTZ R9, R9, R2, !PT ;  /* 0x0000000209097209 */ /* 0x008fc60007810000 */
[----:B------:R-:W1:Y:S04]  /*6f50*/  SHFL.BFLY PT, R7, R8, 0x2, 0x1f ;  /* 0x0c401f0008077f89 */ /* 0x000e6800000e0000 */
[----:B------:R-:W2:Y:S01]  /*6f60*/  SHFL.BFLY PT, R2, R9, 0x1, 0x1f ;  /* 0x0c201f0009027f89 */ /* 0x000ea200000e0000 */
[----:B-1----:R-:W-:Y:S02]  /*6f70*/  FMNMX.FTZ R7, R8, R7, !PT ;  /* 0x0000000708077209 */ /* 0x002fe40007810000 */
[----:B--2---:R-:W-:-:S03]  /*6f80*/  FMNMX.FTZ R2, R9, R2, !PT ;  /* 0x0000000209027209 */ /* 0x004fc60007810000 */
[----:B------:R-:W1:Y:S01]  /*6f90*/  SHFL.BFLY PT, R0, R7, 0x1, 0x1f ;  /* 0x0c201f0007007f89 */ /* 0x000e6200000e0000 */
[C---:B------:R-:W-:Y:S01]  /*6fa0*/  FSETP.NEU.FTZ.AND P1, PT, R2.reuse, -INF , PT ;  /* 0xff8000000200780b */ /* 0x040fe20003f3d000 */
[----:B------:R-:W-:-:S05]  /*6fb0*/  FMUL.FTZ R188, R2, UR17 ;  /* 0x0000001102bc7c20 */ /* 0x000fca0008410000 */
[----:B------:R-:W-:-:S05]  /*6fc0*/  FSEL R188, R188, RZ, P1 ;  /* 0x000000ffbcbc7208 */ /* 0x000fca0000800000 */
[--C-:B------:R-:W-:Y:S01]  /*6fd0*/  FFMA.FTZ R177, R5, UR17, -R188.reuse ;  /* 0x0000001105b17c23 */ /* 0x100fe200080108bc */
[----:B------:R-:W-:Y:S01]  /*6fe0*/  FSEL R5, R2, RZ, P1 ;  /* 0x000000ff02057208 */ /* 0x000fe20000800000 */
[--C-:B------:R-:W-:Y:S01]  /*6ff0*/  FFMA.FTZ R175, R19, UR17, -R188.reuse ;  /* 0x0000001113af7c23 */ /* 0x100fe200080108bc */
[--C-:B------:R-:W-:Y:S01]  /*7000*/  FFMA.FTZ R179, R11, UR17, -R188.reuse ;  /* 0x000000110bb37c23 */ /* 0x100fe200080108bc */
[----:B------:R-:W2:Y:S01]  /*7010*/  LDSM.16.MT88.4 R16, [R234+0x10000] ;  /* 0x01000000ea10783b */ /* 0x000ea20000004200 */
[--C-:B------:R-:W-:Y:S01]  /*7020*/  FFMA.FTZ R176, R15, UR17, -R188.reuse ;  /* 0x000000110fb07c23 */ /* 0x100fe200080108bc */
[----:B------:R-:W-:Y:S01]  /*7030*/  MUFU.EX2 R177, R177 ;  /* 0x000000b100b17308 */ /* 0x000fe20000000800 */
[--C-:B------:R-:W-:Y:S01]  /*7040*/  FFMA.FTZ R190, R29, UR17, -R188.reuse ;  /* 0x000000111dbe7c23 */ /* 0x100fe200080108bc */
[----:B------:R-:W3:Y:S01]  /*7050*/  LDSM.16.MT88.4 R8, [R233+0x10000] ;  /* 0x01000000e908783b */ /* 0x000ee20000004200 */
[--C-:B------:R-:W-:Y:S01]  /*7060*/  FFMA.FTZ R193, R31, UR17, -R188.reuse ;  /* 0x000000111fc17c23 */ /* 0x100fe200080108bc */
[----:B-1----:R-:W-:Y:S01]  /*7070*/  FMNMX.FTZ R0, R7, R0, !PT ;  /* 0x0000000007007209 */ /* 0x002fe20007810000 */
[--C-:B------:R-:W-:Y:S01]  /*7080*/  FFMA.FTZ R192, R27, UR17, -R188.reuse ;  /* 0x000000111bc07c23 */ /* 0x100fe200080108bc */
[--C-:B------:R-:W-:Y:S01]  /*7090*/  FFMA.FTZ R195, R25, UR17, -R188.reuse ;  /* 0x0000001119c37c23 */ /* 0x100fe200080108bc */
[--C-:B------:R-:W-:Y:S01]  /*70a0*/  FFMA.FTZ R201, R167, UR17, -R188.reuse ;  /* 0x00000011a7c97c23 */ /* 0x100fe200080108bc */
[C---:B------:R-:W-:Y:S01]  /*70b0*/  FSETP.NEU.FTZ.AND P0, PT, R0.reuse, -INF , PT ;  /* 0xff8000000000780b */ /* 0x040fe20003f1d000 */
[----:B------:R-:W-:Y:S01]  /*70c0*/  FMUL.FTZ R183, R0, UR17 ;  /* 0x0000001100b77c20 */ /* 0x000fe20008410000 */
[----:B------:R-:W1:Y:S01]  /*70d0*/  MUFU.EX2 R179, R179 ;  /* 0x000000b300b37308 */ /* 0x000e620000000800 */
[--C-:B------:R-:W-:Y:S01]  /*70e0*/  FFMA.FTZ R203, R165, UR17, -R188.reuse ;  /* 0x00000011a5cb7c23 */ /* 0x100fe200080108bc */
[--C-:B------:R-:W-:Y:S01]  /*70f0*/  FFMA.FTZ R210, R207, UR17, -R188.reuse ;  /* 0x00000011cfd27c23 */ /* 0x100fe200080108bc */
[--C-:B------:R-:W-:Y:S01]  /*7100*/  FFMA.FTZ R202, R209, UR17, -R188.reuse ;  /* 0x00000011d1ca7c23 */ /* 0x100fe200080108bc */
[----:B------:R-:W-:Y:S01]  /*7110*/  FSEL R183, R183, RZ, P0 ;  /* 0x000000ffb7b77208 */ /* 0x000fe20000000000 */
[----:B------:R-:W-:-:S03]  /*7120*/  FFMA.FTZ R187, R187, UR17, -R188 ;  /* 0x00000011bbbb7c23 */ /* 0x000fc600080108bc */
[----:B------:R-:W-:Y:S01]  /*7130*/  MUFU.EX2 R176, R176 ;  /* 0x000000b000b07308 */ /* 0x000fe20000000800 */
[--C-:B------:R-:W-:Y:S01]  /*7140*/  FFMA.FTZ R181, R6, UR17, -R183.reuse ;  /* 0x0000001106b57c23 */ /* 0x100fe200080108b7 */
[----:B------:R-:W-:Y:S01]  /*7150*/  FSEL R6, R0, RZ, P0 ;  /* 0x000000ff00067208 */ /* 0x000fe20000000000 */
[----:B------:R-:W-:Y:S01]  /*7160*/  FFMA.FTZ R173, R4, UR17, -R183 ;  /* 0x0000001104ad7c23 */ /* 0x000fe200080108b7 */
[----:B------:R-:W-:Y:S01]  /*7170*/  FADD.FTZ R4, R164, -R5 ;  /* 0x80000005a4047221 */ /* 0x000fe20000010000 */
[--C-:B------:R-:W-:Y:S01]  /*7180*/  FFMA.FTZ R174, R166, UR17, -R183.reuse ;  /* 0x00000011a6ae7c23 */ /* 0x100fe200080108b7 */
[--C-:B------:R-:W-:Y:S01]  /*7190*/  FFMA.FTZ R172, R12, UR17, -R183.reuse ;  /* 0x000000110cac7c23 */ /* 0x100fe200080108b7 */
[----:B------:R-:W-:Y:S01]  /*71a0*/  FADD.FTZ R6, R3, -R6 ;  /* 0x8000000603067221 */ /* 0x000fe20000010000 */
[----:B------:R-:W-:Y:S01]  /*71b0*/  FMUL.FTZ R178, R4, UR17 ;  /* 0x0000001104b27c20 */ /* 0x000fe20008410000 */
[----:B------:R-:W4:Y:S01]  /*71c0*/  MUFU.EX2 R175, R175 ;  /* 0x000000af00af7308 */ /* 0x000f220000000800 */
[----:B-1----:R-:W-:Y:S01]  /*71d0*/  F2FP.BF16.F32.PACK_AB R4, R177, R179 ;  /* 0x000000b3b104723e */ /* 0x002fe200000010ff */
[----:B------:R-:W-:Y:S01]  /*71e0*/  FMUL.FTZ R3, R6, UR17 ;  /* 0x0000001106037c20 */ /* 0x000fe20008410000 */
[----:B------:R-:W-:Y:S01]  /*71f0*/  LDSM.16.MT88.4 R12, [R232+0x10000] ;  /* 0x01000000e80c783b */ /* 0x000fe20000004200 */
[--C-:B------:R-:W-:Y:S01]  /*7200*/  FFMA.FTZ R194, R24, UR17, -R183.reuse ;  /* 0x0000001118c27c23 */ /* 0x100fe200080108b7 */
        /* <DEDUP_REMOVED lines=8> */
[----:B------:R-:W-:Y:S01]  /*7290*/  LDSM.16.MT88.4 R32, [R236+0x12800] ;  /* 0x01280000ec20783b */ /* 0x000fe20000004200 */
[--C-:B------:R-:W-:Y:S01]  /*72a0*/  FFMA.FTZ R184, R184, UR17, -R183.reuse ;  /* 0x00000011b8b87c23 */ /* 0x100fe200080108b7 */
[----:B------:R-:W-:Y:S01]  /*72b0*/  FFMA.FTZ R182, R182, UR17, -R183 ;  /* 0x00000011b6b67c23 */ /* 0x000fe200080108b7 */
[----:B------:R-:W1:Y:S01]  /*72c0*/  MUFU.EX2 R173, R173 ;  /* 0x000000ad00ad7308 */ /* 0x000e620000000800 */
[----:B----4-:R-:W-:Y:S01]  /*72d0*/  F2FP.BF16.F32.PACK_AB R6, R175, R176 ;  /* 0x000000b0af06723e */ /* 0x010fe200000010ff */
[----:B------:R-:W-:Y:S01]  /*72e0*/  LDSM.16.MT88.4 R28, [R234+0x12800] ;  /* 0x01280000ea1c783b */ /* 0x000fe20000004200 */
[----:B------:R-:W-:-:S03]  /*72f0*/  PLOP3.LUT P0, PT, PT, PT, UP0, 0x80, 0x0 ;  /* 0x000000000000781c */ /* 0x000fc60003f0f008 */
[----:B------:R-:W-:Y:S02]  /*7300*/  LDSM.16.MT88.4 R164, [R234+0x16800] ;  /* 0x01680000eaa4783b */ /* 0x000fe40000004200 */
        /* <DEDUP_REMOVED lines=138> */
[----:B------:R-:W5:Y:S01]  /*7bb0*/  MUFU.EX2 R193, R193 ;  /* 0x000000c100c17308 */ /* 0x000f620000000800 */
[-C--:B------:R-:W-:Y:S01]  /*7bc0*/  FMUL.FTZ R116, R116, R178.reuse ;  /* 0x000000b274747220 */ /* 0x080fe20000410000 */
[-C--:B------:R-:W-:Y:S01]  /*7bd0*/  FMUL.FTZ R117, R117, R178.reuse ;  /* 0x000000b275757220 */ /* 0x080fe20000410000 */
[-C--:B------:R-:W-:Y:S01]  /*7be0*/  FMUL.FTZ R118, R118, R3.reuse ;  /* 0x0000000376767220 */ /* 0x080fe20000410000 */
[C---:B---3--:R-:W-:Y:S01]  /*7bf0*/  HMMA.16816.F32.BF16 R84, R4.reuse, R8, R84 ;  /* 0x000000080454723c */ /* 0x048fe20000041854 */
[-C--:B------:R-:W-:Y:S01]  /*7c00*/  FMUL.FTZ R119, R119, R3.reuse ;  /* 0x0000000377777220 */ /* 0x080fe20000410000 */
[-C--:B------:R-:W-:Y:S01]  /*7c10*/  FMUL.FTZ R120, R120, R178.reuse ;  /* 0x000000b278787220 */ /* 0x080fe20000410000 */
[-C--:B------:R-:W-:Y:S01]  /*7c20*/  FMUL.FTZ R121, R121, R178.reuse ;  /* 0x000000b279797220 */ /* 0x080fe20000410000 */
[----:B------:R-:W-:Y:S01]  /*7c30*/  MUFU.EX2 R192, R192 ;  /* 0x000000c000c07308 */ /* 0x000fe20000000800 */
        /* <DEDUP_REMOVED lines=31> */
[----:B--2---:R-:W-:Y:S01]  /*7e30*/  HMMA.16816.F32.BF16 R108, R4, R16, R108 ;  /* 0x00000010046c723c */ /* 0x004fe2000004186c */
[----:B------:R-:W-:Y:S01]  /*7e40*/  MUFU.EX2 R196, R196 ;  /* 0x000000c400c47308 */ /* 0x000fe20000000800 */
[----:B------:R-:W-:Y:S01]  /*7e50*/  FADD.FTZ R177, R177, R178 ;  /* 0x000000b2b1b17221 */ /* 0x000fe20000010000 */
[----:B------:R-:W-:-:S03]  /*7e60*/  FADD.FTZ R173, R173, R174 ;  /* 0x000000aeadad7221 */ /* 0x000fc60000010000 */
[C---:B------:R-:W-:Y:S01]  /*7e70*/  HMMA.16816.F32.BF16 R112, R4.reuse, R18, R112 ;  /* 0x000000120470723c */ /* 0x040fe20000041870 */
[----:B------:R-:W2:Y:S01]  /*7e80*/  LDSM.16.MT88.4 R16, [R234+0x10800] ;  /* 0x01080000ea10783b */ /* 0x000ea20000004200 */
[----:B------:R-:W-:Y:S01]  /*7e90*/  FADD.FTZ R176, R176, R177 ;  /* 0x000000b1b0b07221 */ /* 0x000fe20000010000 */
[----:B------:R-:W4:Y:S01]  /*7ea0*/  MUFU.EX2 R199, R199 ;  /* 0x000000c700c77308 */ /* 0x000f220000000800 */
[----:B------:R-:W-:Y:S02]  /*7eb0*/  FADD.FTZ R172, R172, R173 ;  /* 0x000000adacac7221 */ /* 0x000fe40000010000 */
[----:B---3--:R-:W-:Y:S01]  /*7ec0*/  HMMA.16816.F32.BF16 R116, R4, R8, R116 ;  /* 0x000000080474723c */ /* 0x008fe20000041874 */
        /* <DEDUP_REMOVED lines=10> */
[----:B------:R-:W-:Y:S01]  /*7f70*/  MUFU.EX2 R202, R202 ;  /* 0x000000ca00ca7308 */ /* 0x000fe20000000800 */
[----:B------:R-:W-:Y:S01]  /*7f80*/  F2FP.BF16.F32.PACK_AB R11, R199, R196 ;  /* 0x000000c4c70b723e */ /* 0x000fe200000010ff */
[----:B------:R-:W-:Y:S01]  /*7f90*/  FADD.FTZ R193, R193, R190 ;  /* 0x000000bec1c17221 */ /* 0x000fe20000010000 */
[----:B------:R-:W-:Y:S01]  /*7fa0*/  FADD.FTZ R197, R197, R194 ;  /* 0x000000c2c5c57221 */ /* 0x000fe20000010000 */
[----:B------:R-:W-:Y:S01]  /*7fb0*/  HMMA.16816.F32.BF16 R96, R4, R14, R96 ;  /* 0x0000000e0460723c */ /* 0x000fe20000041860 */
[----:B------:R-:W1:Y:S01]  /*7fc0*/  LDSM.16.MT88.4 R12, [R233+0x10800] ;  /* 0x01080000e90c783b */ /* 0x000e620000004200 */
[----:B------:R-:W-:Y:S01]  /*7fd0*/  FADD.FTZ R192, R192, R193 ;  /* 0x000000c1c0c07221 */ /* 0x000fe20000010000 */
[----:B------:R-:W-:Y:S01]  /*7fe0*/  FADD.FTZ R196, R196, R197 ;  /* 0x000000c5c4c47221 */ /* 0x000fe20000010000 */
[----:B------:R-:W-:Y:S02]  /*7ff0*/  MUFU.EX2 R203, R203 ;  /* 0x000000cb00cb7308 */ /* 0x000fe40000000800 */
[----:B------:R-:W-:Y:S01]  /*8000*/  HMMA.16816.F32.BF16 R160, R8, R20, R160 ;  /* 0x0000001408a0723c */ /* 0x000fe200000418a0 */
[----:B------:R-:W-:Y:S01]  /*8010*/  FADD.FTZ R192, R195, R192 ;  /* 0x000000c0c3c07221 */ /* 0x000fe20000010000 */
[----:B------:R-:W-:-:S04]  /*8020*/  FADD.FTZ R196, R199, R196 ;  /* 0x000000c4c7c47221 */ /* 0x000fc80000010000 */
[C---:B------:R-:W-:Y:S01]  /*8030*/  HMMA.16816.F32.BF16 R156, R8.reuse, R22, R156 ;  /* 0x00000016089c723c */ /* 0x040fe2000004189c */
[----:B------:R-:W3:Y:S01]  /*8040*/  LDSM.16.MT88.4 R20, [R233+0x12800] ;  /* 0x01280000e914783b */ /* 0x000ee20000004200 */
[----:B------:R-:W-:Y:S04]  /*8050*/  MUFU.EX2 R210, R210 ;  /* 0x000000d200d27308 */ /* 0x000fe80000000800 */
[C---:B--2---:R-:W-:Y:S04]  /*8060*/  HMMA.16816.F32.BF16 R152, R8.reuse, R16, R152 ;  /* 0x000000100898723c */ /* 0x044fe80000041898 */
[----:B------:R-:W2:Y:S02]  /*8070*/  MUFU.EX2 R207, R207 ;  /* 0x000000cf00cf7308 */ /* 0x000ea40000000800 */
[----:B------:R-:W-:Y:S01]  /*8080*/  HMMA.16816.F32.BF16 R148, R8, R18, R148 ;  /* 0x000000120894723c */ /* 0x000fe20000041894 */
[----:B------:R-:W4:Y:S05]  /*8090*/  LDSM.16.MT88.4 R16, [R236+0x14800] ;  /* 0x01480000ec10783b */ /* 0x000f2a0000004200 */
[C---:B------:R-:W-:Y:S01]  /*80a0*/  HMMA.16816.F32.BF16 R124, R4.reuse, R24, R124 ;  /* 0x00000018047c723c */ /* 0x040fe2000004187c */
[----:B------:R-:W5:Y:S05]  /*80b0*/  MUFU.EX2 R206, R206 ;  /* 0x000000ce00ce7308 */ /* 0x000f6a0000000800 */
[----:B------:R-:W-:Y:S01]  /*80c0*/  HMMA.16816.F32.BF16 R128, R4, R26, R128 ;  /* 0x0000001a0480723c */ /* 0x000fe20000041880 */
[----:B------:R-:W4:Y:S02]  /*80d0*/  LDSM.16.MT88.4 R4, [R232+0x10800] ;  /* 0x01080000e804783b */ /* 0x000f240000004200 */
[----:B------:R-:W-:Y:S01]  /*80e0*/  MUFU.EX2 R187, R187 ;  /* 0x000000bb00bb7308 */ /* 0x000fe20000000800 */
[----:B--2---:R-:W-:Y:S01]  /*80f0*/  FADD.FTZ R3, R207, R196 ;  /* 0x000000c4cf037221 */ /* 0x004fe20000010000 */
[----:B------:R-:W-:Y:S01]  /*8100*/  LDSM.16.MT88.4 R24, [R232+0x12800] ;  /* 0x01280000e818783b */ /* 0x000fe20000004200 */
[C---:B-1----:R-:W-:Y:S05]  /*8110*/  HMMA.16816.F32.BF16 R144, R8.reuse, R12, R144 ;  /* 0x0000000c0890723c */ /* 0x042fea0000041890 */
[----:B------:R-:W-:Y:S01]  /*8120*/  MUFU.EX2 R184, R184 ;  /* 0x000000b800b87308 */ /* 0x000fe20000000800 */
[----:B------:R-:W-:Y:S01]  /*8130*/  HMMA.16816.F32.BF16 R140, R8, R14, R140 ;  /* 0x0000000e088c723c */ /* 0x000fe2000004188c */
[----:B------:R-:W1:Y:S01]  /*8140*/  LDSM.16.MT88.4 R12, [R234+0x14800] ;  /* 0x01480000ea0c783b */ /* 0x000e620000004200 */
[----:B-----5:R-:W-:-:S04]  /*8150*/  FADD.FTZ R3, R206, R3 ;  /* 0x00000003ce037221 */ /* 0x020fc80000010000 */
[C---:B---3--:R-:W-:Y:S01]  /*8160*/  HMMA.16816.F32.BF16 R52, R8.reuse, R20, R52 ;  /* 0x000000140834723c */ /* 0x048fe20000041834 */
[----:B------:R-:W-:Y:S05]  /*8170*/  MUFU.EX2 R182, R182 ;  /* 0x000000b600b67308 */ /* 0x000fea0000000800 */
        /* <DEDUP_REMOVED lines=13> */
[----:B------:R-:W-:Y:S05]  /*8250*/  LDSM.16.MT88.4 R12, [R232+0x11000] ;  /* 0x01100000e80c783b */ /* 0x000fea0000004200 */
[C---:B--2---:R-:W-:Y:S06]  /*8260*/  HMMA.16816.F32.BF16 R92, R8.reuse, R20, R92 ;  /* 0x00000014085c723c */ /* 0x044fec000004185c */
        /* <DEDUP_REMOVED lines=8> */
[C---:B------:R-:W-:Y:S01]  /*82f0*/  HMMA.16816.F32.BF16 R100, R8.reuse, R168, R100 ;  /* 0x000000a80864723c */ /* 0x040fe20000041864 */
[----:B------:R-:W-:Y:S05]  /*8300*/  MUFU.EX2 R168, R200 ;  /* 0x000000c800a87308 */ /* 0x000fea0000000800 */
[----:B----4-:R-:W-:Y:S01]  /*8310*/  HMMA.16816.F32.BF16 R84, R8, R4, R84 ;  /* 0x000000040854723c */ /* 0x010fe20000041854 */
[----:B------:R-:W-:-:S05]  /*8320*/  FFMA.FTZ R169, R198, UR17, -R183 ;  /* 0x00000011c6a97c23 */ /* 0x000fca00080108b7 */
[C---:B------:R-:W-:Y:S01]  /*8330*/  HMMA.16816.F32.BF16 R88, R8.reuse, R6, R88 ;  /* 0x000000060858723c */ /* 0x040fe20000041858 */
[----:B------:R-:W4:Y:S01]  /*8340*/  MUFU.EX2 R169, R169 ;  /* 0x000000a900a97308 */ /* 0x000f220000000800 */
[----:B------:R-:W-:Y:S01]  /*8350*/  F2FP.BF16.F32.PACK_AB R4, R202, R201 ;  /* 0x000000c9ca04723e */ /* 0x000fe200000010ff */
[----:B------:R-:W-:Y:S01]  /*8360*/  FADD.FTZ R201, R201, R192 ;  /* 0x000000c0c9c97221 */ /* 0x000fe20000010000 */
[----:B------:R-:W-:Y:S02]  /*8370*/  F2FP.BF16.F32.PACK_AB R5, R206, R207 ;  /* 0x000000cfce05723e */ /* 0x000fe400000010ff */
[----:B------:R-:W-:Y:S01]  /*8380*/  HMMA.16816.F32.BF16 R60, R8, R24, R60 ;  /* 0x00000018083c723c */ /* 0x000fe2000004183c */
[----:B------:R-:W-:Y:S01]  /*8390*/  F2FP.BF16.F32.PACK_AB R6, R210, R203 ;  /* 0x000000cbd206723e */ /* 0x000fe200000010ff */
[----:B------:R-:W-:-:S04]  /*83a0*/  FADD.FTZ R202, R202, R201 ;  /* 0x000000c9caca7221 */ /* 0x000fc80000010000 */
[----:B------:R-:W-:Y:S01]  /*83b0*/  HMMA.16816.F32.BF16 R64, R8, R26, R64 ;  /* 0x0000001a0840723c */ /* 0x000fe20000041840 */
[----:B------:R-:W3:Y:S01]  /*83c0*/  LDSM.16.MT88.4 R24, [R234+0x11000] ;  /* 0x01100000ea18783b */ /* 0x000ee20000004200 */
[----:B------:R-:W-:Y:S01]  /*83d0*/  FADD.FTZ R203, R203, R202 ;  /* 0x000000cacbcb7221 */ /* 0x000fe20000010000 */
[----:B----4-:R-:W-:-:S03]  /*83e0*/  F2FP.BF16.F32.PACK_AB R7, R169, R168 ;  /* 0x000000a8a907723e */ /* 0x010fc600000010ff */
        /* <DEDUP_REMOVED lines=13> */
[C---:B-----5:R-:W-:Y:S04]  /*84c0*/  HMMA.16816.F32.BF16 R124, R8.reuse, R32, R124 ;  /* 0x00000020087c723c */ /* 0x060fe8000004187c */
[----:B------:R-:W4:Y:S02]  /*84d0*/  MUFU.EX2 R171, R171 ;  /* 0x000000ab00ab7308 */ /* 0x000f240000000800 */
[----:B------:R-:W-:Y:S01]  /*84e0*/  HMMA.16816.F32.BF16 R128, R8, R34, R128 ;  /* 0x000000220880723c */ /* 0x000fe20000041880 */
[----:B------:R-:W-:Y:S04]  /*84f0*/  LDSM.16.MT88.4 R8, [R232+0x15000] ;  /* 0x01500000e808783b */ /* 0x000fe80000004200 */
[----:B------:R-:W-:Y:S01]  /*8500*/  LDSM.16.MT88.4 R32, [R233+0x13000] ;  /* 0x01300000e920783b */ /* 0x000fe20000004200 */
[C---:B-1----:R-:W-:Y:S01]  /*8510*/  HMMA.16816.F32.BF16 R144, R4.reuse, R20, R144 ;  /* 0x000000140490723c */ /* 0x042fe20000041890 */
[----:B------:R-:W-:Y:S05]  /*8520*/  MUFU.EX2 R188, R188 ;  /* 0x000000bc00bc7308 */ /* 0x000fea0000000800 */
[C---:B------:R-:W-:Y:S01]  /*8530*/  HMMA.16816.F32.BF16 R140, R4.reuse, R22, R140 ;  /* 0x00000016048c723c */ /* 0x040fe2000004188c */
[----:B------:R-:W1:Y:S02]  /*8540*/  LDSM.16.MT88.4 R20, [R234+0x15000] ;  /* 0x01500000ea14783b */ /* 0x000e640000004200 */
[----:B------:R-:W5:Y:S03]  /*8550*/  MUFU.EX2 R185, R185 ;  /* 0x000000b900b97308 */ /* 0x000f660000000800 */
[C---:B------:R-:W-:Y:S05]  /*8560*/  HMMA.16816.F32.BF16 R136, R4.reuse, R12, R136 ;  /* 0x0000000c0488723c */ /* 0x040fea0000041888 */
[----:B------:R-:W5:Y:S01]  /*8570*/  MUFU.EX2 R183, R183 ;  /* 0x000000b700b77308 */ /* 0x000f620000000800 */
        /* <DEDUP_REMOVED lines=43> */
[----:B------:R-:W4:Y:S06]  /*8830*/  LDSM.16.MT88.4 R8, [R234+0x13800] ;  /* 0x01380000ea08783b */ /* 0x000f2c0000004200 */
[----:B------:R-:W-:Y:S01]  /*8840*/  F2FP.BF16.F32.PACK_AB R4, R171, R170 ;  /* 0x000000aaab04723e */ /* 0x000fe200000010ff */
[----:B------:R-:W-:Y:S01]  /*8850*/  FADD.FTZ R170, R170, R3 ;  /* 0x00000003aaaa7221 */ /* 0x000fe20000010000 */
[----:B------:R-:W-:Y:S01]  /*8860*/  F2FP.BF16.F32.PACK_AB R5, R184, R185 ;  /* 0x000000b9b805723e */ /* 0x000fe200000010ff */
[----:B------:R-:W-:Y:S01]  /*8870*/  FADD.FTZ R185, R185, R168 ;  /* 0x000000a8b9b97221 */ /* 0x000fe20000010000 */
[----:B------:R-:W-:Y:S01]  /*8880*/  F2FP.BF16.F32.PACK_AB R6, R188, R187 ;  /* 0x000000bbbc06723e */ /* 0x000fe200000010ff */
[----:B------:R-:W-:Y:S01]  /*8890*/  FADD.FTZ R170, R171, R170 ;  /* 0x000000aaabaa7221 */ /* 0x000fe20000010000 */
[----:B------:R-:W-:Y:S01]  /*88a0*/  F2FP.BF16.F32.PACK_AB R7, R183, R182 ;  /* 0x000000b6b707723e */ /* 0x000fe200000010ff */
[----:B------:R-:W-:Y:S01]  /*88b0*/  FADD.FTZ R185, R184, R185 ;  /* 0x000000b9b8b97221 */ /* 0x000fe20000010000 */
[-C--:B------:R-:W-:Y:S01]  /*88c0*/  MOV R3, R0.reuse ;  /* 0x0000000000037202 */ /* 0x080fe20000000f00 */
[----:B------:R-:W-:Y:S01]  /*88d0*/  FADD.FTZ R187, R187, R170 ;  /* 0x000000aabbbb7221 */ /* 0x000fe20000010000 */
[----:B------:R-:W-:Y:S01]  /*88e0*/  @P0 MOV R3, R0 ;  /* 0x0000000000030202 */ /* 0x000fe20000000f00 */
[----:B------:R-:W-:-:S02]  /*88f0*/  FADD.FTZ R182, R182, R185 ;  /* 0x000000b9b6b67221 */ /* 0x000fc40000010000 */
[----:B--2---:R-:W-:Y:S01]  /*8900*/  HMMA.16816.F32.BF16 R160, R4, R28, R160 ;  /* 0x0000001c04a0723c */ /* 0x004fe200000418a0 */
[----:B------:R-:W-:Y:S01]  /*8910*/  FADD.FTZ R250, R188, R187 ;  /* 0x000000bbbcfa7221 */ /* 0x000fe20000010000 */
[----:B------:R-:W-:-:S04]  /*8920*/  FADD.FTZ R251, R183, R182 ;  /* 0x000000b6b7fb7221 */ /* 0x000fc80000010000 */
[C---:B------:R-:W-:Y:S01]  /*8930*/  HMMA.16816.F32.BF16 R156, R4.reuse, R30, R156 ;  /* 0x0000001e049c723c */ /* 0x040fe2000004189c */
[----:B------:R-:W2:Y:S05]  /*8940*/  LDSM.16.MT88.4 R28, [R236+0x15800] ;  /* 0x01580000ec1c783b */ /* 0x000eaa0000004200 */
[C---:B---3--:R-:W-:Y:S06]  /*8950*/  HMMA.16816.F32.BF16 R136, R4.reuse, R16, R136 ;  /* 0x000000100488723c */ /* 0x048fec0000041888 */
[C---:B------:R-:W-:Y:S01]  /*8960*/  HMMA.16816.F32.BF16 R132, R4.reuse, R18, R132 ;  /* 0x000000120484723c */ /* 0x040fe20000041884 */
[----:B------:R-:W3:Y:S05]  /*8970*/  LDSM.16.MT88.4 R16, [R232+0x15800] ;  /* 0x01580000e810783b */ /* 0x000eea0000004200 */
        /* <DEDUP_REMOVED lines=21> */
[----:B------:R-:W-:Y:S01]  /*8ad0*/  HMMA.16816.F32.BF16 R64, R4, R166, R64 ;  /* 0x000000a60440723c */ /* 0x000fe20000041840 */
[----:B------:R-:W-:-:S02]  /*8ae0*/  MOV R164, R2 ;  /* 0x0000000200a47202 */ /* 0x000fc40000000f00 */
[----:B------:R-:W-:-:S03]  /*8af0*/  @P0 MOV R164, R2 ;  /* 0x0000000200a40202 */ /* 0x000fc60000000f00 */
[C---:B-----5:R-:W-:Y:S06]  /*8b00*/  HMMA.16816.F32.BF16 R76, R4.reuse, R24, R76 ;  /* 0x00000018044c723c */ /* 0x060fec000004184c */
[C---:B------:R-:W-:Y:S06]  /*8b10*/  HMMA.16816.F32.BF16 R80, R4.reuse, R26, R80 ;  /* 0x0000001a0450723c */ /* 0x040fec0000041850 */
[C---:B-1----:R-:W-:Y:S06]  /*8b20*/  HMMA.16816.F32.BF16 R84, R4.reuse, R20, R84 ;  /* 0x000000140454723c */ /* 0x042fec0000041854 */
[C---:B------:R-:W-:Y:S06]  /*8b30*/  HMMA.16816.F32.BF16 R88, R4.reuse, R22, R88 ;  /* 0x000000160458723c */ /* 0x040fec0000041858 */
[C---:B----4-:R-:W-:Y:S06]  /*8b40*/  HMMA.16816.F32.BF16 R100, R4.reuse, R12, R100 ;  /* 0x0000000c0464723c */ /* 0x050fec0000041864 */
[C---:B------:R-:W-:Y:S06]  /*8b50*/  HMMA.16816.F32.BF16 R104, R4.reuse, R14, R104 ;  /* 0x0000000e0468723c */ /* 0x040fec0000041868 */
[C---:B------:R-:W-:Y:S06]  /*8b60*/  HMMA.16816.F32.BF16 R108, R4.reuse, R8, R108 ;  /* 0x00000008046c723c */ /* 0x040fec000004186c */
[C---:B------:R-:W-:Y:S06]  /*8b70*/  HMMA.16816.F32.BF16 R112, R4.reuse, R10, R112 ;  /* 0x0000000a0470723c */ /* 0x040fec0000041870 */
[C---:B--2---:R-:W-:Y:S06]  /*8b80*/  HMMA.16816.F32.BF16 R116, R4.reuse, R28, R116 ;  /* 0x0000001c0474723c */ /* 0x044fec0000041874 */
[C---:B------:R-:W-:Y:S06]  /*8b90*/  HMMA.16816.F32.BF16 R120, R4.reuse, R30, R120 ;  /* 0x0000001e0478723c */ /* 0x040fec0000041878 */
[C---:B---3--:R-:W-:Y:S06]  /*8ba0*/  HMMA.16816.F32.BF16 R124, R4.reuse, R16, R124 ;  /* 0x00000010047c723c */ /* 0x048fec000004187c */
[----:B------:R-:W-:Y:S01]  /*8bb0*/  HMMA.16816.F32.BF16 R128, R4, R18, R128 ;  /* 0x000000120480723c */ /* 0x000fe20000041880 */
[----:B------:R-:W-:-:S08]  /*8bc0*/  NOP ;  /* 0x0000000000007918 */ /* 0x000fd00000000000 */
[----:B------:R-:W-:-:S15]  /*8bd0*/  @P0 BRA `(.L_x_445) ;  /* 0x0000000000040947 */ /* 0x000fde0003800000 */
.L_x_443:
[----:B------:R-:W-:-:S12]  /*8be0*/  UIADD3 UR16, UR4, -0x1, URZ ;  /* 0xffffffff04107890 */ /* 0x000fd8000fffe03f */
.L_x_445:
        /* <DEDUP_REMOVED lines=12> */
[----:B------:R-:W-:Y:S01]  /*8cb0*/  ULDC UR4, c[0x0][0x2ec] ;  /* 0x0000bb0000047ab9 */ /* 0x000fe20000000800 */
[----:B------:R-:W-:Y:S01]  /*8cc0*/  ULDC.64 UR6, c[0x0][0x218] ;  /* 0x0000860000067ab9 */ /* 0x000fe20000000a00 */
[----:B------:R-:W-:Y:S01]  /*8cd0*/  ULDC.64 UR10, c[0x0][0x220] ;  /* 0x00008800000a7ab9 */ /* 0x000fe20000000a00 */
[----:B------:R-:W-:Y:S01]  /*8ce0*/  ULDC.64 UR8, c[0x0][0x248] ;  /* 0x0000920000087ab9 */ /* 0x000fe20000000a00 */
[----:B------:R-:W-:Y:S06]  /*8cf0*/  BRA `(.L_x_447) ;  /* 0x0000000000a07947 */ /* 0x000fec0003800000 */
.L_x_449:
        /* <DEDUP_REMOVED lines=40> */
.L_x_447:
        /* <DEDUP_REMOVED lines=16> */
[----:B------:R-:W-:Y:S02]  /*9080*/  IADD3 R10, P0, R14, UR20, RZ ;  /* 0x000000140e0a7c10 */ /* 0x000fe4000ff1e0ff */
[----:B------:R-:W-:Y:S02]  /*9090*/  LDGSTS.E.BYPASS.LTC128B.128 [R243+0x12000], desc[UR18][R164.64+0x80] ;  /* 0x12000080a4f37fae */ /* 0x000fe4000b901d52 */
[----:B------:R-:W-:Y:S03]  /*90a0*/  IADD3.X R11, R15, UR21, RZ, P0, !PT ;  /* 0x000000150f0b7c10 */ /* 0x000fe600087fe4ff */
[----:B------:R-:W-:Y:S01]  /*90b0*/  LDGSTS.E.BYPASS.LTC128B.128 [R243+0x14000], desc[UR18][R164.64+0x100] ;  /* 0x14000100a4f37fae */ /* 0x000fe2000b901d52 */
[----:B------:R-:W-:Y:S04]  /*90c0*/  IADD3 R2, P0, R10, UR20, RZ ;  /* 0x000000140a027c10 */ /* 0x000fe8000ff1e0ff */
[----:B------:R-:W-:Y:S01]  /*90d0*/  LDGSTS.E.BYPASS.LTC128B.128 [R243+0x16000], desc[UR18][R164.64+0x180] ;  /* 0x16000180a4f37fae */ /* 0x000fe2000b901d52 */
[----:B------:R-:W-:Y:S02]  /*90e0*/  IADD3.X R3, R11, UR21, RZ, P0, !PT ;  /* 0x000000150b037c10 */ /* 0x000fe400087fe4ff */
[----:B------:R-:W-:Y:S02]  /*90f0*/  ISETP.LT.AND P0, PT, RZ, UR16, PT ;  /* 0x00000010ff007c0c */ /* 0x000fe4000bf01270 */
[----:B------:R-:W-:Y:S05]  /*9100*/  LDGSTS.E.BYPASS.LTC128B.128 [R243+0x10800], desc[UR18][R14.64] ;  /* 0x108000000ef37fae */ /* 0x000fea000b901d52 */
[----:B------:R-:W-:Y:S05]  /*9110*/  LDGSTS.E.BYPASS.LTC128B.128 [R243+0x12800], desc[UR18][R14.64+0x80] ;  /* 0x128000800ef37fae */ /* 0x000fea000b901d52 */
[----:B------:R-:W-:Y:S05]  /*9120*/  LDGSTS.E.BYPASS.LTC128B.128 [R243+0x14800], desc[UR18][R14.64+0x100] ;  /* 0x148001000ef37fae */ /* 0x000fea000b901d52 */
[----:B------:R-:W-:Y:S05]  /*9130*/  LDGSTS.E.BYPASS.LTC128B.128 [R243+0x16800], desc[UR18][R14.64+0x180] ;  /* 0x168001800ef37fae */ /* 0x000fea000b901d52 */
[----:B------:R-:W-:Y:S05]  /*9140*/  LDGSTS.E.BYPASS.LTC128B.128 [R243+0x11000], desc[UR18][R10.64] ;  /* 0x110000000af37fae */ /* 0x000fea000b901d52 */
[----:B------:R-:W-:Y:S05]  /*9150*/  LDGSTS.E.BYPASS.LTC128B.128 [R243+0x13000], desc[UR18][R10.64+0x80] ;  /* 0x130000800af37fae */ /* 0x000fea000b901d52 */
[----:B------:R-:W-:Y:S05]  /*9160*/  LDGSTS.E.BYPASS.LTC128B.128 [R243+0x15000], desc[UR18][R10.64+0x100] ;  /* 0x150001000af37fae */ /* 0x000fea000b901d52 */
[----:B------:R1:W-:Y:S05]  /*9170*/  LDGSTS.E.BYPASS.LTC128B.128 [R243+0x17000], desc[UR18][R10.64+0x180] ;  /* 0x170001800af37fae */ /* 0x0003ea000b901d52 */
[----:B------:R-:W-:Y:S05]  /*9180*/  LDGSTS.E.BYPASS.LTC128B.128 [R243+0x11800], desc[UR18][R2.64] ;  /* 0x1180000002f37fae */ /* 0x000fea000b901d52 */
[----:B------:R-:W-:Y:S05]  /*9190*/  LDGSTS.E.BYPASS.LTC128B.128 [R243+0x13800], desc[UR18][R2.64+0x80] ;  /* 0x1380008002f37fae */ /* 0x000fea000b901d52 */
[----:B------:R-:W-:Y:S05]  /*91a0*/  LDGSTS.E.BYPASS.LTC128B.128 [R243+0x15800], desc[UR18][R2.64+0x100] ;  /* 0x1580010002f37fae */ /* 0x000fea000b901d52 */
[----:B------:R2:W-:Y:S05]  /*91b0*/  LDGSTS.E.BYPASS.LTC128B.128 [R243+0x17800], desc[UR18][R2.64+0x180] ;  /* 0x1780018002f37fae */ /* 0x0005ea000b901d52 */
[----:B------:R-:W-:Y:S05]  /*91c0*/  LDSM.16.M88.4 R168, [R242] ;  /* 0x00000000f2a8783b */ /* 0x000fea0000000200 */
[----:B------:R-:W3:Y:S05]  /*91d0*/  LDSM.16.M88.4 R172, [R241+0x8000] ;  /* 0x00800000f1ac783b */ /* 0x000eea0000000200 */
[----:B------:R-:W4:Y:S05]  /*91e0*/  LDSM.16.M88.4 R176, [R241+0x8800] ;  /* 0x00880000f1b0783b */ /* 0x000f2a0000000200 */
[----:B------:R-:W5:Y:S05]  /*91f0*/  LDSM.16.M88.4 R180, [R241+0x9000] ;  /* 0x00900000f1b4783b */ /* 0x000f6a0000000200 */
[----:B------:R-:W2:Y:S05]  /*9200*/  LDSM.16.M88.4 R184, [R241+0x9800] ;  /* 0x00980000f1b8783b */ /* 0x000eaa0000000200 */
[----:B------:R-:W0:Y:S05]  /*9210*/  LDGDEPBAR ;  /* 0x00000000000079af */ /* 0x000e2a0000000000 */
[----:B------:R-:W-:Y:S05]  /*9220*/  LDSM.16.M88.4 R188, [R240] ;  /* 0x00000000f0bc783b */ /* 0x000fea0000000200 */
[----:B------:R-:W2:Y:S05]  /*9230*/  LDSM.16.M88.4 R192, [R239] ;  /* 0x00000000efc0783b */ /* 0x000eaa0000000200 */
[----:B------:R-:W2:Y:S05]  /*9240*/  LDSM.16.M88.4 R196, [R231] ;  /* 0x00000000e7c4783b */ /* 0x000eaa0000000200 */
[----:B------:R-:W2:Y:S01]  /*9250*/  LDSM.16.M88.4 R200, [R230] ;  /* 0x00000000e6c8783b */ /* 0x000ea20000000200 */
[C---:B---3--:R-:W-:Y:S04]  /*9260*/  HMMA.16816.F32.BF16 R4, R168.reuse, R172, RZ ;  /* 0x000000aca804723c */ /* 0x048fe800000418ff */
[----:B------:R-:W3:Y:S02]  /*9270*/  LDSM.16.M88.4 R204, [R229] ;  /* 0x00000000e5cc783b */ /* 0x000ee40000000200 */
[C---:B-1----:R-:W-:Y:S03]  /*9280*/  HMMA.16816.F32.BF16 R8, R168.reuse, R174, RZ ;  /* 0x000000aea808723c */ /* 0x042fe600000418ff */
[----:B------:R-:W-:Y:S03]  /*9290*/  LDSM.16.M88.4 R208, [R238] ;  /* 0x00000000eed0783b */ /* 0x000fe60000000200 */
[C---:B----4-:R-:W-:Y:S02]  /*92a0*/  HMMA.16816.F32.BF16 R12, R168.reuse, R176, RZ ;  /* 0x000000b0a80c723c */ /* 0x050fe400000418ff */
[----:B------:R-:W1:Y:S04]  /*92b0*/  LDSM.16.M88.4 R212, [R235+0x8000] ;  /* 0x00800000ebd4783b */ /* 0x000e680000000200 */
[C---:B------:R-:W-:Y:S01]  /*92c0*/  HMMA.16816.F32.BF16 R16, R168.reuse, R178, RZ ;  /* 0x000000b2a810723c */ /* 0x040fe200000418ff */
[----:B------:R-:W-:Y:S05]  /*92d0*/  LDSM.16.M88.4 R172, [R235+0x9000] ;  /* 0x00900000ebac783b */ /* 0x000fea0000000200 */
[C---:B-----5:R-:W-:Y:S01]  /*92e0*/  HMMA.16816.F32.BF16 R20, R168.reuse, R180, RZ ;  /* 0x000000b4a814723c */ /* 0x060fe200000418ff */
[----:B------:R-:W-:Y:S05]  /*92f0*/  LDSM.16.M88.4 R176, [R235+0x9800] ;  /* 0x00980000ebb0783b */ /* 0x000fea0000000200 */
[C---:B------:R-:W-:Y:S01]  /*9300*/  HMMA.16816.F32.BF16 R24, R168.reuse, R182, RZ ;  /* 0x000000b6a818723c */ /* 0x040fe200000418ff */
[----:B------:R-:W-:Y:S05]  /*9310*/  LDSM.16.M88.4 R180, [R237] ;  /* 0x00000000edb4783b */ /* 0x000fea0000000200 */
[C---:B--2---:R-:W-:Y:S06]  /*9320*/  HMMA.16816.F32.BF16 R28, R168.reuse, R184, RZ ;  /* 0x000000b8a81c723c */ /* 0x044fec00000418ff */
[----:B------:R-:W-:Y:S01]  /*9330*/  HMMA.16816.F32.BF16 R32, R168, R186, RZ ;  /* 0x000000baa820723c */ /* 0x000fe200000418ff */
[----:B------:R-:W2:Y:S05]  /*9340*/  LDSM.16.M88.4 R168, [R235+0x8800] ;  /* 0x00880000eba8783b */ /* 0x000eaa0000000200 */
[C---:B------:R-:W-:Y:S01]  /*9350*/  HMMA.16816.F32.BF16 R4, R188.reuse, R192, R4 ;  /* 0x000000c0bc04723c */ /* 0x040fe20000041804 */
[----:B------:R-:W4:Y:S05]  /*9360*/  LDSM.16.M88.4 R184, [R228] ;  /* 0x00000000e4b8783b */ /* 0x000f2a0000000200 */
[C---:B------:R-:W-:Y:S01]  /*9370*/  HMMA.16816.F32.BF16 R8, R188.reuse, R194, R8 ;  /* 0x000000c2bc08723c */ /* 0x040fe20000041808 */
[----:B------:R-:W-:Y:S05]  /*9380*/  LDSM.16.M88.4 R192, [R228+0x1000] ;  /* 0x00100000e4c0783b */ /* 0x000fea0000000200 */
[C---:B------:R-:W-:Y:S06]  /*9390*/  HMMA.16816.F32.BF16 R12, R188.reuse, R196, R12 ;  /* 0x000000c4bc0c723c */ /* 0x040fec000004180c */
[C---:B------:R-:W-:Y:S01]  /*93a0*/  HMMA.16816.F32.BF16 R16, R188.reuse, R198, R16 ;  /* 0x000000c6bc10723c */ /* 0x040fe20000041810 */
[----:B------:R-:W-:Y:S05]  /*93b0*/  LDSM.16.M88.4 R196, [R228+0x1800] ;  /* 0x00180000e4c4783b */ /* 0x000fea0000000200 */
[C---:B------:R-:W-:Y:S06]  /*93c0*/  HMMA.16816.F32.BF16 R20, R188.reuse, R200, R20 ;  /* 0x000000c8bc14723c */ /* 0x040fec0000041814 */
[C---:B------:R-:W-:Y:S01]  /*93d0*/  HMMA.16816.F32.BF16 R24, R188.reuse, R202, R24 ;  /* 0x000000cabc18723c */ /* 0x040fe20000041818 */
[----:B------:R-:W-:Y:S05]  /*93e0*/  LDSM.16.M88.4 R200, [R242+0x2000] ;  /* 0x00200000f2c8783b */ /* 0x000fea0000000200 */
[C---:B---3--:R-:W-:Y:S06]  /*93f0*/  HMMA.16816.F32.BF16 R28, R188.reuse, R204, R28 ;  /* 0x000000ccbc1c723c */ /* 0x048fec000004181c */
[----:B------:R-:W-:Y:S01]  /*9400*/  HMMA.16816.F32.BF16 R32, R188, R206, R32 ;  /* 0x000000cebc20723c */ /* 0x000fe20000041820 */
[----:B------:R-:W3:Y:S05]  /*9410*/  LDSM.16.M88.4 R188, [R228+0x800] ;  /* 0x00080000e4bc783b */ /* 0x000eea0000000200 */
[C---:B-1----:R-:W-:Y:S01]  /*9420*/  HMMA.16816.F32.BF16 R4, R208.reuse, R212, R4 ;  /* 0x000000d4d004723c */ /* 0x042fe20000041804 */
[----:B------:R-:W1:Y:S05]  /*9430*/  LDSM.16.M88.4 R204, [R241+0xa000] ;  /* 0x00a00000f1cc783b */ /* 0x000e6a0000000200 */
[C---:B------:R-:W-:Y:S01]  /*9440*/  HMMA.16816.F32.BF16 R8, R208.reuse, R214, R8 ;  /* 0x000000d6d008723c */ /* 0x040fe20000041808 */
[----:B------:R-:W-:Y:S05]  /*9450*/  LDSM.16.M88.4 R212, [R227] ;  /* 0x00000000e3d4783b */ /* 0x000fea0000000200 */
[C---:B--2---:R-:W-:Y:S06]  /*9460*/  HMMA.16816.F32.BF16 R12, R208.reuse, R168, R12 ;  /* 0x000000a8d00c723c */ /* 0x044fec000004180c */
[C---:B------:R-:W-:Y:S01]  /*9470*/  HMMA.16816.F32.BF16 R16, R208.reuse, R170, R16 ;  /* 0x000000aad010723c */ /* 0x040fe20000041810 */
[----:B------:R-:W2:Y:S05]  /*9480*/  LDSM.16.M88.4 R168, [R241+0xa800] ;  /* 0x00a80000f1a8783b */ /* 0x000eaa0000000200 */
[C---:B------:R-:W-:Y:S06]  /*9490*/  HMMA.16816.F32.BF16 R20, R208.reuse, R172, R20 ;  /* 0x000000acd014723c */ /* 0x040fec0000041814 */
[C---:B------:R-:W-:Y:S01]  /*94a0*/  HMMA.16816.F32.BF16 R24, R208.reuse, R174, R24 ;  /* 0x000000aed018723c */ /* 0x040fe20000041818 */
[----:B------:R-:W5:Y:S05]  /*94b0*/  LDSM.16.M88.4 R172, [R241+0xb000] ;  /* 0x00b00000f1ac783b */ /* 0x000f6a0000000200 */
[C---:B------:R-:W-:Y:S06]  /*94c0*/  HMMA.16816.F32.BF16 R28, R208.reuse, R176, R28 ;  /* 0x000000b0d01c723c */ /* 0x040fec000004181c */
[----:B------:R-:W-:Y:S01]  /*94d0*/  HMMA.16816.F32.BF16 R32, R208, R178, R32 ;  /* 0x000000b2d020723c */ /* 0x000fe20000041820 */
[----:B------:R-:W5:Y:S05]  /*94e0*/  LDSM.16.M88.4 R176, [R241+0xb800] ;  /* 0x00b80000f1b0783b */ /* 0x000f6a0000000200 */
[C---:B----4-:R-:W-:Y:S01]  /*94f0*/  HMMA.16816.F32.BF16 R4, R180.reuse, R184, R4 ;  /* 0x000000b8b404723c */ /* 0x050fe20000041804 */
[----:B------:R-:W4:Y:S05]  /*9500*/  LDSM.16.M88.4 R208, [R240+0x2000] ;  /* 0x00200000f0d0783b */ /* 0x000f2a0000000200 */
[C---:B------:R-:W-:Y:S01]  /*9510*/  HMMA.16816.F32.BF16 R8, R180.reuse, R186, R8 ;  /* 0x000000bab408723c */ /* 0x040fe20000041808 */
[----:B------:R-:W-:Y:S05]  /*9520*/  LDSM.16.M88.4 R184, [R225] ;  /* 0x00000000e1b8783b */ /* 0x000fea0000000200 */
[C---:B---3--:R-:W-:Y:S06]  /*9530*/  HMMA.16816.F32.BF16 R12, R180.reuse, R188, R12 ;  /* 0x000000bcb40c723c */ /* 0x048fec000004180c */
[C---:B------:R-:W-:Y:S01]  /*9540*/  HMMA.16816.F32.BF16 R16, R180.reuse, R190, R16 ;  /* 0x000000beb410723c */ /* 0x040fe20000041810 */
[----:B------:R-:W-:Y:S05]  /*9550*/  LDSM.16.M88.4 R188, [R224] ;  /* 0x00000000e0bc783b */ /* 0x000fea0000000200 */
[C---:B------:R-:W-:Y:S06]  /*9560*/  HMMA.16816.F32.BF16 R20, R180.reuse, R192, R20 ;  /* 0x000000c0b414723c */ /* 0x040fec0000041814 */
[C---:B------:R-:W-:Y:S01]  /*9570*/  HMMA.16816.F32.BF16 R24, R180.reuse, R194, R24 ;  /* 0x000000c2b418723c */ /* 0x040fe20000041818 */
[----:B------:R-:W-:Y:S05]  /*9580*/  LDSM.16.M88.4 R192, [R238+0x2000] ;  /* 0x00200000eec0783b */ /* 0x000fea0000000200 */
[C---:B------:R-:W-:Y:S06]  /*9590*/  HMMA.16816.F32.BF16 R28, R180.reuse, R196, R28 ;  /* 0x000000c4b41c723c */ /* 0x040fec000004181c */
[----:B------:R-:W-:Y:S01]  /*95a0*/  HMMA.16816.F32.BF16 R32, R180, R198, R32 ;  /* 0x000000c6b420723c */ /* 0x000fe20000041820 */
[----:B------:R-:W3:Y:S05]  /*95b0*/  LDSM.16.M88.4 R180, [R226] ;  /* 0x00000000e2b4783b */ /* 0x000eea0000000200 */
[C---:B-1----:R-:W-:Y:S01]  /*95c0*/  HMMA.16816.F32.BF16 R4, R200.reuse, R204, R4 ;  /* 0x000000ccc804723c */ /* 0x042fe20000041804 */
[----:B------:R-:W1:Y:S05]  /*95d0*/  LDSM.16.M88.4 R196, [R235+0xa000] ;  /* 0x00a00000ebc4783b */ /* 0x000e6a0000000200 */
[C---:B------:R-:W-:Y:S01]  /*95e0*/  HMMA.16816.F32.BF16 R8, R200.reuse, R206, R8 ;  /* 0x000000cec808723c */ /* 0x040fe20000041808 */
[----:B------:R-:W-:Y:S05]  /*95f0*/  LDSM.16.M88.4 R204, [R228+0x2000] ;  /* 0x00200000e4cc783b */ /* 0x000fea0000000200 */
[C---:B--2---:R-:W-:Y:S06]  /*9600*/  HMMA.16816.F32.BF16 R12, R200.reuse, R168, R12 ;  /* 0x000000a8c80c723c */ /* 0x044fec000004180c */
[C---:B------:R-:W-:Y:S01]  /*9610*/  HMMA.16816.F32.BF16 R16, R200.reuse, R170, R16 ;  /* 0x000000aac810723c */ /* 0x040fe20000041810 */
[----:B------:R-:W2:Y:S05]  /*9620*/  LDSM.16.M88.4 R168, [R235+0xa800] ;  /* 0x00a80000eba8783b */ /* 0x000eaa0000000200 */
[C---:B-----5:R-:W-:Y:S06]  /*9630*/  HMMA.16816.F32.BF16 R20, R200.reuse, R172, R20 ;  /* 0x000000acc814723c */ /* 0x060fec0000041814 */
        /* <DEDUP_REMOVED lines=8> */
[----:B------:R-:W-:Y:S05]  /*96c0*/  LDSM.16.M88.4 R212, [R241+0xc000] ;  /* 0x00c00000f1d4783b */ /* 0x000fea0000000200 */
[C---:B---3--:R-:W-:Y:S06]  /*96d0*/  HMMA.16816.F32.BF16 R12, R208.reuse, R180, R12 ;  /* 0x000000b4d00c723c */ /* 0x048fec000004180c */
[C---:B------:R-:W-:Y:S01]  /*96e0*/  HMMA.16816.F32.BF16 R16, R208.reuse, R182, R16 ;  /* 0x000000b6d010723c */ /* 0x040fe20000041810 */
[----:B------:R-:W3:Y:S05]  /*96f0*/  LDSM.16.M88.4 R180, [R228+0x2800] ;  /* 0x00280000e4b4783b */ /* 0x000eea0000000200 */
[C---:B------:R-:W-:Y:S06]  /*9700*/  HMMA.16816.F32.BF16 R20, R208.reuse, R184, R20 ;  /* 0x000000b8d014723c */ /* 0x040fec0000041814 */
[C---:B------:R-:W-:Y:S01]  /*9710*/  HMMA.16816.F32.BF16 R24, R208.reuse, R186, R24 ;  /* 0x000000bad018723c */ /* 0x040fe20000041818 */
[----:B------:R-:W3:Y:S05]  /*9720*/  LDSM.16.M88.4 R184, [R228+0x3000] ;  /* 0x00300000e4b8783b */ /* 0x000eea0000000200 */
[C---:B------:R-:W-:Y:S06]  /*9730*/  HMMA.16816.F32.BF16 R28, R208.reuse, R188, R28 ;  /* 0x000000bcd01c723c */ /* 0x040fec000004181c */
        /* <DEDUP_REMOVED lines=21> */
[----:B------:R-:W3:Y:S05]  /*9890*/  LDSM.16.M88.4 R180, [R222] ;  /* 0x00000000deb4783b */ /* 0x000eea0000000200 */
[C---:B------:R-:W-:Y:S06]  /*98a0*/  HMMA.16816.F32.BF16 R20, R200.reuse, R184, R20 ;  /* 0x000000b8c814723c */ /* 0x040fec0000041814 */
[C---:B------:R-:W-:Y:S01]  /*98b0*/  HMMA.16816.F32.BF16 R24, R200.reuse, R186, R24 ;  /* 0x000000bac818723c */ /* 0x040fe20000041818 */
[----:B------:R-:W3:Y:S05]  /*98c0*/  LDSM.16.M88.4 R184, [R221] ;  /* 0x00000000ddb8783b */ /* 0x000eea0000000200 */
        /* <DEDUP_REMOVED lines=70> */
[C---:B------:R-:W-:Y:S06]  /*9d30*/  HMMA.16816.F32.BF16 R8, R200.reuse, R206, R8 ;  /* 0x000000cec808723c */ /* 0x040fec0000041808 */
[C---:B---3--:R-:W-:Y:S06]  /*9d40*/  HMMA.16816.F32.BF16 R12, R200.reuse, R180, R12 ;  /* 0x000000b4c80c723c */ /* 0x048fec000004180c */
[C---:B------:R-:W-:Y:S06]  /*9d50*/  HMMA.16816.F32.BF16 R16, R200.reuse, R182, R16 ;  /* 0x000000b6c810723c */ /* 0x040fec0000041810 */
[C---:B------:R-:W-:Y:S06]  /*9d60*/  HMMA.16816.F32.BF16 R20, R200.reuse, R184, R20 ;  /* 0x000000b8c814723c */ /* 0x040fec0000041814 */
[C---:B------:R-:W-:Y:S06]  /*9d70*/  HMMA.16816.F32.BF16 R24, R200.reuse, R186, R24 ;  /* 0x000000bac818723c */ /* 0x040fec0000041818 */
[C---:B------:R-:W-:Y:S06]  /*9d80*/  HMMA.16816.F32.BF16 R28, R200.reuse, R188, R28 ;  /* 0x000000bcc81c723c */ /* 0x040fec000004181c */
[----:B------:R-:W-:Y:S06]  /*9d90*/  HMMA.16816.F32.BF16 R32, R200, R190, R32 ;  /* 0x000000bec820723c */ /* 0x000fec0000041820 */
[C---:B-1----:R-:W-:Y:S06]  /*9da0*/  HMMA.16816.F32.BF16 R4, R208.reuse, R212, R4 ;  /* 0x000000d4d004723c */ /* 0x042fec0000041804 */
[C---:B------:R-:W-:Y:S06]  /*9db0*/  HMMA.16816.F32.BF16 R8, R208.reuse, R214, R8 ;  /* 0x000000d6d008723c */ /* 0x040fec0000041808 */
[C---:B--2---:R-:W-:Y:S06]  /*9dc0*/  HMMA.16816.F32.BF16 R12, R208.reuse, R168, R12 ;  /* 0x000000a8d00c723c */ /* 0x044fec000004180c */
[C---:B------:R-:W-:Y:S01]  /*9dd0*/  HMMA.16816.F32.BF16 R16, R208.reuse, R170, R16 ;  /* 0x000000aad010723c */ /* 0x040fe20000041810 */
[----:B------:R-:W1:Y:S05]  /*9de0*/  LDSM.16.M88.4 R168, [R228+0x6800] ;  /* 0x00680000e4a8783b */ /* 0x000e6a0000000200 */
[C---:B-----5:R-:W-:Y:S06]  /*9df0*/  HMMA.16816.F32.BF16 R20, R208.reuse, R172, R20 ;  /* 0x000000acd014723c */ /* 0x060fec0000041814 */
[C---:B------:R-:W-:Y:S01]  /*9e00*/  HMMA.16816.F32.BF16 R24, R208.reuse, R174, R24 ;  /* 0x000000aed018723c */ /* 0x040fe20000041818 */
[----:B------:R-:W2:Y:S05]  /*9e10*/  LDSM.16.M88.4 R172, [R228+0x7000] ;  /* 0x00700000e4ac783b */ /* 0x000eaa0000000200 */
[C---:B------:R-:W-:Y:S06]  /*9e20*/  HMMA.16816.F32.BF16 R28, R208.reuse, R176, R28 ;  /* 0x000000b0d01c723c */ /* 0x040fec000004181c */
[----:B------:R-:W-:Y:S06]  /*9e30*/  HMMA.16816.F32.BF16 R32, R208, R178, R32 ;  /* 0x000000b2d020723c */ /* 0x000fec0000041820 */
[C---:B----4-:R-:W-:Y:S06]  /*9e40*/  HMMA.16816.F32.BF16 R4, R192.reuse, R196, R4 ;  /* 0x000000c4c004723c */ /* 0x050fec0000041804 */
[C---:B------:R-:W-:Y:S06]  /*9e50*/  HMMA.16816.F32.BF16 R8, R192.reuse, R198, R8 ;  /* 0x000000c6c008723c */ /* 0x040fec0000041808 */
[C---:B-1----:R-:W-:Y:S06]  /*9e60*/  HMMA.16816.F32.BF16 R12, R192.reuse, R168, R12 ;  /* 0x000000a8c00c723c */ /* 0x042fec000004180c */
[C---:B------:R-:W-:Y:S01]  /*9e70*/  HMMA.16816.F32.BF16 R16, R192.reuse, R170, R16 ;  /* 0x000000aac010723c */ /* 0x040fe20000041810 */
[----:B------:R-:W1:Y:S01]  /*9e80*/  LDSM.16.M88.4 R168, [R228+0x7800] ;  /* 0x00780000e4a8783b */ /* 0x000e620000000200 */
[----:B------:R-:W-:Y:S04]  /*9e90*/  DEPBAR.LE SB0, 0x0 ;  /* 0x000080000000791a */ /* 0x000fe80000000000 */
[----:B------:R-:W-:Y:S01]  /*9ea0*/  BAR.SYNC.DEFER_BLOCKING 0x0 ;  /* 0x0000000000007b1d */ /* 0x000fe20000010000 */
[C---:B--2---:R-:W-:Y:S05]  /*9eb0*/  HMMA.16816.F32.BF16 R20, R192.reuse, R172, R20 ;  /* 0x000000acc014723c */ /* 0x044fea0000041814 */
[----:B------:R-:W-:Y:S01]  /*9ec0*/  FMUL.FTZ R2, R4, UR23 ;  /* 0x0000001704027c20 */ /* 0x000fe20008410000 */
[----:B------:R-:W-:Y:S01]  /*9ed0*/  FMUL.FTZ R3, R6, UR23 ;  /* 0x0000001706037c20 */ /* 0x000fe20008410000 */
[----:B------:R-:W-:Y:S01]  /*9ee0*/  FMUL.FTZ R252, R5, UR23 ;  /* 0x0000001705fc7c20 */ /* 0x000fe20008410000 */
[----:B------:R-:W-:Y:S01]  /*9ef0*/  FMUL.FTZ R165, R8, UR23 ;  /* 0x0000001708a57c20 */ /* 0x000fe20008410000 */
[----:B------:R2:W3:Y:S01]  /*9f00*/  MUFU.TANH R190, R2 ;  /* 0x0000000200be7308 */ /* 0x0004e20000002400 */
[C---:B------:R-:W-:Y:S03]  /*9f10*/  HMMA.16816.F32.BF16 R24, R192.reuse, R174, R24 ;  /* 0x000000aec018723c */ /* 0x040fe60000041818 */
[----:B------:R-:W-:Y:S01]  /*9f20*/  FMUL.FTZ R164, R9, UR23 ;  /* 0x0000001709a47c20 */ /* 0x000fe20008410000 */
[----:B------:R-:W-:Y:S01]  /*9f30*/  FMUL.FTZ R166, R7, UR23 ;  /* 0x0000001707a67c20 */ /* 0x000fe20008410000 */
[----:B------:R-:W-:Y:S04]  /*9f40*/  FMUL.FTZ R13, R13, UR23 ;  /* 0x000000170d0d7c20 */ /* 0x000fe80008410000 */
[----:B------:R4:W-:Y:S05]  /*9f50*/  MUFU.TANH R179, R3 ;  /* 0x0000000300b37308 */ /* 0x0009ea0000002400 */
[----:B------:R-:W-:Y:S05]  /*9f60*/  FMUL.FTZ R215, R20, UR23 ;  /* 0x0000001714d77c20 */ /* 0x000fea0008410000 */
[----:B------:R5:W3:Y:S01]  /*9f70*/  MUFU.TANH R186, R252 ;  /* 0x000000fc00ba7308 */ /* 0x000ae20000002400 */
[----:B--2---:R-:W-:Y:S09]  /*9f80*/  FMUL.FTZ R2, R10, UR23 ;  /* 0x000000170a027c20 */ /* 0x004ff20008410000 */
[----:B------:R2:W-:Y:S01]  /*9f90*/  MUFU.TANH R10, R2 ;  /* 0x00000002000a7308 */ /* 0x0005e20000002400 */
[----:B----4-:R-:W-:Y:S01]  /*9fa0*/  FMUL.FTZ R3, R11, UR23 ;  /* 0x000000170b037c20 */ /* 0x010fe20008410000 */
[C---:B-1----:R-:W-:Y:S03]  /*9fb0*/  HMMA.16816.F32.BF16 R28, R192.reuse, R168, R28 ;  /* 0x000000a8c01c723c */ /* 0x042fe6000004181c */
[----:B------:R-:W-:Y:S01]  /*9fc0*/  FMUL.FTZ R11, R12, UR23 ;  /* 0x000000170c0b7c20 */ /* 0x000fe20008410000 */
[----:B------:R-:W-:Y:S01]  /*9fd0*/  FMUL.FTZ R210, R24, UR23 ;  /* 0x0000001718d27c20 */ /* 0x000fe20008410000 */
[----:B------:R-:W-:Y:S03]  /*9fe0*/  FMUL.FTZ R25, R25, UR23 ;  /* 0x0000001719197c20 */ /* 0x000fe60008410000 */
[----:B------:R1:W-:Y:S03]  /*9ff0*/  MUFU.TANH R187, R165 ;  /* 0x000000a500bb7308 */ /* 0x0003e60000002400 */
[----:B-----5:R-:W-:Y:S01]  /*a000*/  FMUL.FTZ R252, R14, UR23 ;  /* 0x000000170efc7c20 */ /* 0x020fe20008410000 */
[----:B------:R-:W-:Y:S06]  /*a010*/  HMMA.16816.F32.BF16 R32, R192, R170, R32 ;  /* 0x000000aac020723c */ /* 0x000fec0000041820 */
[----:B------:R4:W-:Y:S01]  /*a020*/  MUFU.TANH R183, R164 ;  /* 0x000000a400b77308 */ /* 0x0009e20000002400 */
[----:B--2---:R-:W-:Y:S09]  /*a030*/  FMUL.FTZ R2, R15, UR23 ;  /* 0x000000170f027c20 */ /* 0x004ff20008410000 */
[----:B------:R2:W-:Y:S01]  /*a040*/  MUFU.TANH R9, R3 ;  /* 0x0000000300097308 */ /* 0x0005e20000002400 */
[----:B-1----:R-:W-:Y:S01]  /*a050*/  FMUL.FTZ R165, R17, UR23 ;  /* 0x0000001711a57c20 */ /* 0x002fe20008410000 */
[----:B------:R-:W-:Y:S08]  /*a060*/  FMUL.FTZ R30, R30, UR23 ;  /* 0x000000171e1e7c20 */ /* 0x000ff00008410000 */
[----:B------:R1:W5:Y:S01]  /*a070*/  MUFU.TANH R181, R166 ;  /* 0x000000a600b57308 */ /* 0x0003620000002400 */
[----:B----4-:R-:W-:Y:S01]  /*a080*/  FMUL.FTZ R164, R18, UR23 ;  /* 0x0000001712a47c20 */ /* 0x010fe20008410000 */
[----:B------:R-:W-:Y:S08]  /*a090*/  FMUL.FTZ R35, R35, UR23 ;  /* 0x0000001723237c20 */ /* 0x000ff00008410000 */
[----:B------:R4:W-:Y:S01]  /*a0a0*/  MUFU.TANH R177, R2 ;  /* 0x0000000200b17308 */ /* 0x0009e20000002400 */
[----:B--2---:R-:W-:Y:S09]  /*a0b0*/  FMUL.FTZ R3, R19, UR23 ;  /* 0x0000001713037c20 */ /* 0x004ff20008410000 */
[----:B------:R2:W5:Y:S01]  /*a0c0*/  MUFU.TANH R201, R252 ;  /* 0x000000fc00c97308 */ /* 0x0005620000002400 */
[----:B-1----:R-:W-:Y:S09]  /*a0d0*/  FMUL.FTZ R166, R16, UR23 ;  /* 0x0000001710a67c20 */ /* 0x002ff20008410000 */
[----:B------:R1:W5:Y:S01]  /*a0e0*/  MUFU.TANH R173, R164 ;  /* 0x000000a400ad7308 */ /* 0x0003620000002400 */
[----:B----4-:R-:W-:Y:S09]  /*a0f0*/  FMUL.FTZ R2, R23, UR23 ;  /* 0x0000001717027c20 */ /* 0x010ff20008410000 */
[----:B------:R4:W-:Y:S01]  /*a100*/  MUFU.TANH R203, R165 ;  /* 0x000000a500cb7308 */ /* 0x0009e20000002400 */
[----:B--2---:R-:W-:Y:S09]  /*a110*/  FMUL.FTZ R252, R22, UR23 ;  /* 0x0000001716fc7c20 */ /* 0x004ff20008410000 */
[----:B------:R2:W5:Y:S01]  /*a120*/  MUFU.TANH R205, R3 ;  /* 0x0000000300cd7308 */ /* 0x0005620000002400 */
[----:B-1----:R-:W-:Y:S09]  /*a130*/  FMUL.FTZ R164, R27, UR23 ;  /* 0x000000171ba47c20 */ /* 0x002ff20008410000 */
[----:B------:R1:W-:Y:S01]  /*a140*/  MUFU.TANH R178, R166 ;  /* 0x000000a600b27308 */ /* 0x0003e20000002400 */
[----:B----4-:R-:W-:Y:S09]  /*a150*/  FMUL.FTZ R165, R26, UR23 ;  /* 0x000000171aa57c20 */ /* 0x010ff20008410000 */
[----:B------:R3:W-:Y:S01]  /*a160*/  MUFU.TANH R211, R2 ;  /* 0x0000000200d37308 */ /* 0x0007e20000002400 */
[----:B--2---:R-:W-:Y:S09]  /*a170*/  FMUL.FTZ R3, R28, UR23 ;  /* 0x000000171c037c20 */ /* 0x004ff20008410000 */
[----:B------:R2:W-:Y:S01]  /*a180*/  MUFU.TANH R213, R252 ;  /* 0x000000fc00d57308 */ /* 0x0005e20000002400 */
[----:B-1----:R-:W-:Y:S09]  /*a190*/  FMUL.FTZ R166, R21, UR23 ;  /* 0x0000001715a67c20 */ /* 0x002ff20008410000 */
[----:B------:R5:W-:Y:S01]  /*a1a0*/  MUFU.TANH R209, R165 ;  /* 0x000000a500d17308 */ /* 0x000be20000002400 */
[----:B---3--:R-:W-:Y:S04]  /*a1b0*/  FMNMX.FTZ R2, R190, R167, !PT ;  /* 0x000000a7be027209 */ /* 0x008fe80007810000 */
[----:B------:R-:W-:Y:S05]  /*a1c0*/  FMNMX.FTZ R2, R186, R2, !PT ;  /* 0x00000002ba027209 */ /* 0x000fea0007810000 */
[----:B------:R1:W-:Y:S01]  /*a1d0*/  MUFU.TANH R207, R164 ;  /* 0x000000a400cf7308 */ /* 0x0003e20000002400 */
[----:B--2---:R-:W-:Y:S09]  /*a1e0*/  FMNMX.FTZ R252, R179, R0, !PT ;  /* 0x00000000b3fc7209 */ /* 0x004ff20007810000 */
[----:B------:R2:W-:Y:S01]  /*a1f0*/  MUFU.TANH R198, R3 ;  /* 0x0000000300c67308 */ /* 0x0005e20000002400 */
[----:B-----5:R-:W-:Y:S01]  /*a200*/  FMNMX.FTZ R165, R181, R252, !PT ;  /* 0x000000fcb5a57209 */ /* 0x020fe20007810000 */
[----:B------:R-:W-:Y:S08]  /*a210*/  FMUL.FTZ R252, R31, UR23 ;  /* 0x000000171ffc7c20 */ /* 0x000ff00008410000 */
[----:B------:R3:W-:Y:S01]  /*a220*/  MUFU.TANH R214, R166 ;  /* 0x000000a600d67308 */ /* 0x0007e20000002400 */
[----:B-1----:R-:W-:Y:S02]  /*a230*/  FMNMX.FTZ R164, R187, R2, !PT ;  /* 0x00000002bba47209 */ /* 0x002fe40007810000 */
[----:B------:R-:W-:Y:S01]  /*a240*/  FMNMX.FTZ R2, R10, R165, !PT ;  /* 0x000000a50a027209 */ /* 0x000fe20007810000 */
[----:B------:R-:W-:Y:S03]  /*a250*/  FMUL.FTZ R165, R32, UR23 ;  /* 0x0000001720a57c20 */ /* 0x000fe60008410000 */
[----:B------:R-:W-:Y:S03]  /*a260*/  FMNMX.FTZ R2, R9, R2, !PT ;  /* 0x0000000209027209 */ /* 0x000fe60007810000 */
[----:B------:R-:W1:Y:S01]  /*a270*/  MUFU.TANH R182, R11 ;  /* 0x0000000b00b67308 */ /* 0x000e620000002400 */
[----:B--2---:R-:W-:Y:S02]  /*a280*/  FMNMX.FTZ R3, R183, R164, !PT ;  /* 0x000000a4b7037209 */ /* 0x004fe40007810000 */
[----:B------:R-:W-:Y:S04]  /*a290*/  FMNMX.FTZ R2, R201, R2, !PT ;  /* 0x00000002c9027209 */ /* 0x000fe80007810000 */
[----:B------:R-:W-:Y:S03]  /*a2a0*/  FMNMX.FTZ R2, R177, R2, !PT ;  /* 0x00000002b1027209 */ /* 0x000fe60007810000 */
[----:B------:R-:W2:Y:S01]  /*a2b0*/  MUFU.TANH R199, R13 ;  /* 0x0000000d00c77308 */ /* 0x000ea20000002400 */
[----:B---3--:R-:W-:Y:S01]  /*a2c0*/  FMUL.FTZ R166, R29, UR23 ;  /* 0x000000171da67c20 */ /* 0x008fe20008410000 */
[----:B------:R-:W-:Y:S04]  /*a2d0*/  FMNMX.FTZ R2, R173, R2, !PT ;  /* 0x00000002ad027209 */ /* 0x000fe80007810000 */
[----:B------:R-:W-:Y:S04]  /*a2e0*/  FMNMX.FTZ R2, R205, R2, !PT ;  /* 0x00000002cd027209 */ /* 0x000fe80007810000 */
[----:B------:R-:W3:Y:S01]  /*a2f0*/  MUFU.TANH R215, R215 ;  /* 0x000000d700d77308 */ /* 0x000ee20000002400 */
[----:B-1----:R-:W-:Y:S02]  /*a300*/  FMNMX.FTZ R164, R182, R3, !PT ;  /* 0x00000003b6a47209 */ /* 0x002fe40007810000 */
[----:B------:R-:W-:Y:S04]  /*a310*/  FMNMX.FTZ R2, R213, R2, !PT ;  /* 0x00000002d5027209 */ /* 0x000fe80007810000 */
[----:B------:R-:W-:Y:S03]  /*a320*/  FMNMX.FTZ R2, R211, R2, !PT ;  /* 0x00000002d3027209 */ /* 0x000fe60007810000 */
[----:B------:R1:W-:Y:S01]  /*a330*/  MUFU.TANH R202, R166 ;  /* 0x000000a600ca7308 */ /* 0x0003e20000002400 */
[----:B--2---:R-:W-:Y:S02]  /*a340*/  FMNMX.FTZ R3, R199, R164, !PT ;  /* 0x000000a4c7037209 */ /* 0x004fe40007810000 */
[----:B------:R-:W-:Y:S02]  /*a350*/  FMNMX.FTZ R2, R209, R2, !PT ;  /* 0x00000002d1027209 */ /* 0x000fe40007810000 */
[----:B------:R-:W-:Y:S02]  /*a360*/  FMNMX.FTZ R164, R178, R3, !PT ;  /* 0x00000003b2a47209 */ /* 0x000fe40007810000 */
[----:B------:R-:W-:Y:S03]  /*a370*/  FMNMX.FTZ R2, R207, R2, !PT ;  /* 0x00000002cf027209 */ /* 0x000fe60007810000 */
[----:B------:R2:W-:Y:S01]  /*a380*/  MUFU.TANH R195, R252 ;  /* 0x000000fc00c37308 */ /* 0x0005e20000002400 */
[----:B------:R-:W-:Y:S04]  /*a390*/  FMNMX.FTZ R164, R203, R164, !PT ;  /* 0x000000a4cba47209 */ /* 0x000fe80007810000 */
[----:B---3--:R-:W-:Y:S05]  /*a3a0*/  FMNMX.FTZ R3, R215, R164, !PT ;  /* 0x000000a4d7037209 */ /* 0x008fea0007810000 */
[----:B------:R-:W3:Y:S01]  /*a3b0*/  MUFU.TANH R210, R210 ;  /* 0x000000d200d27308 */ /* 0x000ee20000002400 */
[----:B-1----:R-:W-:Y:S01]  /*a3c0*/  FMUL.FTZ R166, R34, UR23 ;  /* 0x0000001722a67c20 */ /* 0x002fe20008410000 */
[----:B------:R-:W-:Y:S08]  /*a3d0*/  FMNMX.FTZ R3, R214, R3, !PT ;  /* 0x00000003d6037209 */ /* 0x000ff00007810000 */
[----:B------:R-:W1:Y:S01]  /*a3e0*/  MUFU.TANH R206, R25 ;  /* 0x0000001900ce7308 */ /* 0x000e620000002400 */
[----:B--2---:R-:W-:Y:S09]  /*a3f0*/  FMUL.FTZ R252, R33, UR23 ;  /* 0x0000001721fc7c20 */ /* 0x004ff20008410000 */
[----:B------:R-:W2:Y:S01]  /*a400*/  MUFU.TANH R197, R30 ;  /* 0x0000001e00c57308 */ /* 0x000ea20000002400 */
[----:B---3--:R-:W-:Y:S09]  /*a410*/  FMNMX.FTZ R3, R210, R3, !PT ;  /* 0x00000003d2037209 */ /* 0x008ff20007810000 */
[----:B------:R-:W3:Y:S01]  /*a420*/  MUFU.TANH R194, R165 ;  /* 0x000000a500c27308 */ /* 0x000ee20000002400 */
[----:B-1----:R-:W-:Y:S04]  /*a430*/  FMNMX.FTZ R3, R206, R3, !PT ;  /* 0x00000003ce037209 */ /* 0x002fe80007810000 */
[----:B------:R-:W-:Y:S05]  /*a440*/  FMNMX.FTZ R3, R198, R3, !PT ;  /* 0x00000003c6037209 */ /* 0x000fea0007810000 */
[----:B------:R-:W1:Y:S01]  /*a450*/  MUFU.TANH R166, R166 ;  /* 0x000000a600a67308 */ /* 0x000e620000002400 */
[----:B--2---:R-:W-:Y:S02]  /*a460*/  FMNMX.FTZ R2, R197, R2, !PT ;  /* 0x00000002c5027209 */ /* 0x004fe40007810000 */
[----:B------:R-:W-:Y:S02]  /*a470*/  FMNMX.FTZ R164, R202, R3, !PT ;  /* 0x00000003caa47209 */ /* 0x000fe40007810000 */
[----:B------:R-:W-:Y:S05]  /*a480*/  FMNMX.FTZ R3, R195, R2, !PT ;  /* 0x00000002c3037209 */ /* 0x000fea0007810000 */
[----:B------:R-:W2:Y:S01]  /*a490*/  MUFU.TANH R252, R252 ;  /* 0x000000fc00fc7308 */ /* 0x000ea20000002400 */
[----:B---3--:R-:W-:Y:S09]  /*a4a0*/  FMNMX.FTZ R164, R194, R164, !PT ;  /* 0x000000a4c2a47209 */ /* 0x008ff20007810000 */
[----:B------:R3:W4:Y:S01]  /*a4b0*/  MUFU.TANH R165, R35 ;  /* 0x0000002300a57308 */ /* 0x0007220000002400 */
[----:B-1----:R-:W-:Y:S02]  /*a4c0*/  FMNMX.FTZ R2, R166, R3, !PT ;  /* 0x00000003a6027209 */ /* 0x002fe40007810000 */
[----:B--2---:R-:W-:Y:S01]  /*a4d0*/  FMNMX.FTZ R14, R252, R164, !PT ;  /* 0x000000a4fc0e7209 */ /* 0x004fe20007810000 */
[----:B------:R-:W-:Y:S06]  /*a4e0*/  @P0 BRA `(.L_x_449) ;  /* 0xffffffe800040947 */ /* 0x000fec000383ffff */
.L_x_448:
[----:B------:R-:W2:Y:S01]  /*a4f0*/  SHFL.BFLY PT, R3, R14, 0x2, 0x1f ;  /* 0x0c401f000e037f89 */ /* 0x000ea200000e0000 */
[----:B-1--4-:R-:W-:Y:S01]  /*a500*/  FMNMX.FTZ R7, R165, R2, !PT ;  /* 0x00000002a5077209 */ /* 0x012fe20007810000 */
[----:B------:R-:W-:Y:S06]  /*a510*/  UIADD3 UR16, UR16, -0x1, URZ ;  /* 0xffffffff10107890 */ /* 0x000fec000fffe03f */
[----:B------:R-:W-:Y:S08]  /*a520*/  LDSM.16.MT88.4 R20, [R234+0x10000] ;  /* 0x01000000ea14783b */ /* 0x000ff00000004200 */
[----:B------:R-:W1:Y:S08]  /*a530*/  SHFL.BFLY PT, R2, R7, 0x2, 0x1f ;  /* 0x0c401f0007027f89 */ /* 0x000e7000000e0000 */
[----:B------:R-:W-:Y:S08]  /*a540*/  LDSM.16.MT88.4 R28, [R233+0x10000] ;  /* 0x01000000e91c783b */ /* 0x000ff00000004200 */
[----:B------:R-:W-:Y:S01]  /*a550*/  LDSM.16.MT88.4 R168, [R233+0x12800] ;  /* 0x01280000e9a8783b */ /* 0x000fe20000004200 */
[----:B--2---:R-:W-:Y:S07]  /*a560*/  FMNMX.FTZ R11, R14, R3, !PT ;  /* 0x000000030e0b7209 */ /* 0x004fee0007810000 */
[----:B------:R-:W2:Y:S01]  /*a570*/  SHFL.BFLY PT, R164, R11, 0x1, 0x1f ;  /* 0x0c201f000ba47f89 */ /* 0x000ea200000e0000 */
[----:B-1----:R-:W-:Y:S07]  /*a580*/  FMNMX.FTZ R4, R7, R2, !PT ;  /* 0x0000000207047209 */ /* 0x002fee0007810000 */
[----:B------:R-:W-:Y:S08]  /*a590*/  LDSM.16.MT88.4 R12, [R236+0x10000] ;  /* 0x01000000ec0c783b */ /* 0x000ff00000004200 */
[----:B------:R-:W1:Y:S01]  /*a5a0*/  SHFL.BFLY PT, R3, R4, 0x1, 0x1f ;  /* 0x0c201f0004037f89 */ /* 0x000e6200000e0000 */
[----:B--2---:R-:W-:Y:S04]  /*a5b0*/  FMNMX.FTZ R164, R11, R164, !PT ;  /* 0x000000a40ba47209 */ /* 0x004fe80007810000 */
[C---:B------:R-:W-:Y:S01]  /*a5c0*/  FSETP.NEU.FTZ.AND P1, PT, R164.reuse, -INF , PT ;  /* 0xff800000a400780b */ /* 0x040fe20003f3d000 */
[C---:B------:R-:W-:Y:S01]  /*a5d0*/  FMUL.FTZ R193, R164.reuse, UR4 ;  /* 0x00000004a4c17c20 */ /* 0x040fe20008410000 */
[----:B------:R-:W-:Y:S04]  /*a5e0*/  FADD.FTZ R2, -R164, R167 ;  /* 0x000000a7a4027221 */ /* 0x000fe80000010100 */
[----:B------:R-:W-:Y:S01]  /*a5f0*/  FSEL R193, R193, RZ, P1 ;  /* 0x000000ffc1c17208 */ /* 0x000fe20000800000 */
[----:B------:R-:W-:Y:S01]  /*a600*/  FMUL.FTZ R5, R2, UR4 ;  /* 0x0000000402057c20 */ /* 0x000fe20008410000 */
[----:B-1----:R-:W-:Y:S03]  /*a610*/  FMNMX.FTZ R3, R4, R3, !PT ;  /* 0x0000000304037209 */ /* 0x002fe60007810000 */
[--C-:B------:R-:W-:Y:S01]  /*a620*/  FFMA.FTZ R191, R190, UR4, -R193.reuse ;  /* 0x00000004bebf7c23 */ /* 0x100fe200080108c1 */
[--C-:B------:R-:W-:Y:S01]  /*a630*/  FFMA.FTZ R188, R186, UR4, -R193.reuse ;  /* 0x00000004babc7c23 */ /* 0x100fe200080108c1 */
[C---:B------:R-:W-:Y:S01]  /*a640*/  FSETP.NEU.FTZ.AND P1, PT, R3.reuse, -INF , PT ;  /* 0xff8000000300780b */ /* 0x040fe20003f3d000 */
[C---:B------:R-:W-:Y:S01]  /*a650*/  FMUL.FTZ R4, R3.reuse, UR4 ;  /* 0x0000000403047c20 */ /* 0x040fe20008410000 */
[----:B------:R-:W-:Y:S01]  /*a660*/  FADD.FTZ R0, -R3, R0 ;  /* 0x0000000003007221 */ /* 0x000fe20000010100 */
[--C-:B------:R-:W-:Y:S01]  /*a670*/  FFMA.FTZ R186, R183, UR4, -R193.reuse ;  /* 0x00000004b7ba7c23 */ /* 0x100fe200080108c1 */
[--C-:B------:R-:W-:Y:S01]  /*a680*/  FFMA.FTZ R187, R187, UR4, -R193.reuse ;  /* 0x00000004bbbb7c23 */ /* 0x100fe200080108c1 */
[----:B------:R-:W1:Y:S01]  /*a690*/  MUFU.EX2 R2, R5 ;  /* 0x0000000500027308 */ /* 0x000e620000000800 */
[----:B------:R-:W-:Y:S01]  /*a6a0*/  FSEL R190, R4, RZ, P1 ;  /* 0x000000ff04be7208 */ /* 0x000fe20000800000 */
[----:B------:R-:W-:Y:S01]  /*a6b0*/  FMUL.FTZ R6, R0, UR4 ;  /* 0x0000000400067c20 */ /* 0x000fe20008410000 */
        /* <DEDUP_REMOVED lines=8> */
[----:B------:R-:W-:Y:S01]  /*a740*/  LDSM.16.MT88.4 R180, [R233+0x14800] ;  /* 0x01480000e9b4783b */ /* 0x000fe20000004200 */
[--C-:B------:R-:W-:Y:S01]  /*a750*/  FFMA.FTZ R204, R173, UR4, -R190.reuse ;  /* 0x00000004adcc7c23 */ /* 0x100fe200080108be */
[--C-:B------:R-:W-:Y:S01]  /*a760*/  FFMA.FTZ R196, R201, UR4, -R190.reuse ;  /* 0x00000004c9c47c23 */ /* 0x100fe200080108be */
[--C-:B------:R-:W-:Y:S01]  /*a770*/  FFMA.FTZ R201, R177, UR4, -R190.reuse ;  /* 0x00000004b1c97c23 */ /* 0x100fe200080108be */
[--C-:B------:R-:W-:Y:S01]  /*a780*/  FFMA.FTZ R203, R203, UR4, -R193.reuse ;  /* 0x00000004cbcb7c23 */ /* 0x100fe200080108c1 */
[--C-:B------:R-:W-:Y:S01]  /*a790*/  FFMA.FTZ R205, R205, UR4, -R190.reuse ;  /* 0x00000004cdcd7c23 */ /* 0x100fe200080108be */
[C---:B-1----:R-:W-:Y:S03]  /*a7a0*/  FMUL.FTZ R4, R2.reuse, R160 ;  /* 0x000000a002047220 */ /* 0x042fe60000410000 */
[----:B------:R-:W-:Y:S01]  /*a7b0*/  MUFU.EX2 R191, R191 ;  /* 0x000000bf00bf7308 */ /* 0x000fe20000000800 */
[C---:B------:R-:W-:Y:S01]  /*a7c0*/  FMUL.FTZ R5, R2.reuse, R161 ;  /* 0x000000a102057220 */ /* 0x040fe20000410000 */
[C---:B------:R-:W-:Y:S01]  /*a7d0*/  FMUL.FTZ R8, R2.reuse, R156 ;  /* 0x0000009c02087220 */ /* 0x040fe20000410000 */
[C---:B------:R-:W-:Y:S01]  /*a7e0*/  FMUL.FTZ R9, R2.reuse, R157 ;  /* 0x0000009d02097220 */ /* 0x040fe20000410000 */
[C---:B------:R-:W-:Y:S01]  /*a7f0*/  FMUL.FTZ R16, R2.reuse, R148 ;  /* 0x0000009402107220 */ /* 0x040fe20000410000 */
[C---:B------:R-:W-:Y:S01]  /*a800*/  FMUL.FTZ R17, R2.reuse, R149 ;  /* 0x0000009502117220 */ /* 0x040fe20000410000 */
[C---:B------:R-:W-:Y:S01]  /*a810*/  FMUL.FTZ R24, R2.reuse, R140 ;  /* 0x0000008c02187220 */ /* 0x040fe20000410000 */
[----:B------:R-:W-:Y:S03]  /*a820*/  FMUL.FTZ R25, R2, R141 ;  /* 0x0000008d02197220 */ /* 0x000fe60000410000 */
[----:B------:R-:W1:Y:S01]  /*a830*/  MUFU.EX2 R188, R188 ;  /* 0x000000bc00bc7308 */ /* 0x000e620000000800 */
[C---:B--2---:R-:W-:Y:S01]  /*a840*/  FMUL.FTZ R6, R0.reuse, R162 ;  /* 0x000000a200067220 */ /* 0x044fe20000410000 */
[C---:B------:R-:W-:Y:S01]  /*a850*/  FMUL.FTZ R7, R0.reuse, R163 ;  /* 0x000000a300077220 */ /* 0x040fe20000410000 */
[C---:B------:R-:W-:Y:S01]  /*a860*/  FMUL.FTZ R10, R0.reuse, R158 ;  /* 0x0000009e000a7220 */ /* 0x040fe20000410000 */
[C---:B------:R-:W-:Y:S01]  /*a870*/  FMUL.FTZ R11, R0.reuse, R159 ;  /* 0x0000009f000b7220 */ /* 0x040fe20000410000 */
[C---:B------:R-:W-:Y:S01]  /*a880*/  FMUL.FTZ R18, R0.reuse, R150 ;  /* 0x0000009600127220 */ /* 0x040fe20000410000 */
[C---:B------:R-:W-:Y:S01]  /*a890*/  FMUL.FTZ R19, R0.reuse, R151 ;  /* 0x0000009700137220 */ /* 0x040fe20000410000 */
[----:B------:R-:W2:Y:S03]  /*a8a0*/  LDSM.16.MT88.4 R156, [R232+0x10000] ;  /* 0x01000000e89c783b */ /* 0x000ea60000004200 */
[----:B------:R-:W-:Y:S01]  /*a8b0*/  MUFU.EX2 R189, R189 ;  /* 0x000000bd00bd7308 */ /* 0x000fe20000000800 */
[C---:B------:R-:W-:Y:S01]  /*a8c0*/  FMUL.FTZ R26, R0.reuse, R142 ;  /* 0x0000008e001a7220 */ /* 0x040fe20000410000 */
[----:B------:R-:W-:Y:S01]  /*a8d0*/  FMUL.FTZ R27, R0, R143 ;  /* 0x0000008f001b7220 */ /* 0x000fe20000410000 */
[C---:B------:R-:W-:Y:S01]  /*a8e0*/  FMUL.FTZ R32, R2.reuse, R132 ;  /* 0x0000008402207220 */ /* 0x040fe20000410000 */
[----:B------:R-:W-:Y:S01]  /*a8f0*/  FMUL.FTZ R33, R2, R133 ;  /* 0x0000008502217220 */ /* 0x000fe20000410000 */
[C---:B------:R-:W-:Y:S01]  /*a900*/  FMUL.FTZ R34, R0.reuse, R134 ;  /* 0x0000008600227220 */ /* 0x040fe20000410000 */
[----:B---3--:R-:W-:Y:S01]  /*a910*/  FMUL.FTZ R35, R0, R135 ;  /* 0x0000008700237220 */ /* 0x008fe20000410000 */
[----:B------:R-:W3:Y:S03]  /*a920*/  LDSM.16.MT88.4 R148, [R236+0x12000] ;  /* 0x01200000ec94783b */ /* 0x000ee60000004200 */
[----:B------:R-:W4:Y:S01]  /*a930*/  MUFU.EX2 R185, R185 ;  /* 0x000000b900b97308 */ /* 0x000f220000000800 */
[----:B-1----:R-:W-:Y:S01]  /*a940*/  F2FP.BF16.F32.PACK_AB R160, R188, R191 ;  /* 0x000000bfbca0723e */ /* 0x002fe200000010ff */
[C---:B------:R-:W-:Y:S01]  /*a950*/  FMUL.FTZ R36, R2.reuse, R36 ;  /* 0x0000002402247220 */ /* 0x040fe20000410000 */
[----:B------:R-:W-:Y:S01]  /*a960*/  FMUL.FTZ R37, R2, R37 ;  /* 0x0000002502257220 */ /* 0x000fe20000410000 */
[C---:B------:R-:W-:Y:S01]  /*a970*/  FMUL.FTZ R38, R0.reuse, R38 ;  /* 0x0000002600267220 */ /* 0x040fe20000410000 */
[----:B------:R-:W-:Y:S01]  /*a980*/  FMUL.FTZ R39, R0, R39 ;  /* 0x0000002700277220 */ /* 0x000fe20000410000 */
[C---:B------:R-:W-:Y:S01]  /*a990*/  FMUL.FTZ R40, R2.reuse, R40 ;  /* 0x0000002802287220 */ /* 0x040fe20000410000 */
[----:B------:R-:W1:Y:S03]  /*a9a0*/  LDSM.16.MT88.4 R140, [R234+0x12000] ;  /* 0x01200000ea8c783b */ /* 0x000e660000004200 */
[----:B------:R-:W-:Y:S01]  /*a9b0*/  MUFU.EX2 R187, R187 ;  /* 0x000000bb00bb7308 */ /* 0x000fe20000000800 */
[----:B------:R-:W-:Y:S01]  /*a9c0*/  FMUL.FTZ R41, R2, R41 ;  /* 0x0000002902297220 */ /* 0x000fe20000410000 */
[C---:B------:R-:W-:Y:S01]  /*a9d0*/  FMUL.FTZ R42, R0.reuse, R42 ;  /* 0x0000002a002a7220 */ /* 0x040fe20000410000 */
[----:B------:R-:W-:Y:S01]  /*a9e0*/  FMUL.FTZ R43, R0, R43 ;  /* 0x0000002b002b7220 */ /* 0x000fe20000410000 */
[C---:B------:R-:W-:Y:S01]  /*a9f0*/  FMUL.FTZ R44, R2.reuse, R44 ;  /* 0x0000002c022c7220 */ /* 0x040fe20000410000 */
[----:B------:R-:W-:Y:S01]  /*aa00*/  FMUL.FTZ R45, R2, R45 ;  /* 0x0000002d022d7220 */ /* 0x000fe20000410000 */
[C---:B------:R-:W-:Y:S01]  /*aa10*/  FMUL.FTZ R46, R0.reuse, R46 ;  /* 0x0000002e002e7220 */ /* 0x040fe20000410000 */
[----:B------:R-:W5:Y:S03]  /*aa20*/  LDSM.16.MT88.4 R132, [R233+0x12000] ;  /* 0x01200000e984783b */ /* 0x000f660000004200 */
[----:B------:R-:W2:Y:S01]  /*aa30*/  MUFU.EX2 R186, R186 ;  /* 0x000000ba00ba7308 */ /* 0x000ea20000000800 */
[----:B----4-:R-:W-:Y:S01]  /*aa40*/  F2FP.BF16.F32.PACK_AB R161, R185, R189 ;  /* 0x000000bdb9a1723e */ /* 0x010fe200000010ff */
[----:B------:R-:W-:Y:S01]  /*aa50*/  FMUL.FTZ R47, R0, R47 ;  /* 0x0000002f002f7220 */ /* 0x000fe20000410000 */
[C---:B------:R-:W-:Y:S01]  /*aa60*/  FMUL.FTZ R48, R2.reuse, R48 ;  /* 0x0000003002307220 */ /* 0x040fe20000410000 */
[----:B------:R-:W-:Y:S01]  /*aa70*/  FMUL.FTZ R49, R2, R49 ;  /* 0x0000003102317220 */ /* 0x000fe20000410000 */
[C---:B------:R-:W-:Y:S01]  /*aa80*/  FMUL.FTZ R50, R0.reuse, R50 ;  /* 0x0000003200327220 */ /* 0x040fe20000410000 */
[----:B------:R-:W-:Y:S01]  /*aa90*/  FMUL.FTZ R51, R0, R51 ;  /* 0x0000003300337220 */ /* 0x000fe20000410000 */
[----:B------:R-:W-:Y:S03]  /*aaa0*/  LDSM.16.MT88.4 R172, [R236+0x14800] ;  /* 0x01480000ecac783b */ /* 0x000fe60000004200 */
[----:B------:R-:W-:Y:S01]  /*aab0*/  MUFU.EX2 R184, R184 ;  /* 0x000000b800b87308 */ /* 0x000fe20000000800 */
[C---:B------:R-:W-:Y:S01]  /*aac0*/  FMUL.FTZ R52, R2.reuse, R52 ;  /* 0x0000003402347220 */ /* 0x040fe20000410000 */
[----:B------:R-:W-:Y:S01]  /*aad0*/  FMUL.FTZ R53, R2, R53 ;  /* 0x0000003502357220 */ /* 0x000fe20000410000 */
[C---:B------:R-:W-:Y:S01]  /*aae0*/  FMUL.FTZ R54, R0.reuse, R54 ;  /* 0x0000003600367220 */ /* 0x040fe20000410000 */
[----:B------:R-:W-:Y:S01]  /*aaf0*/  FMUL.FTZ R55, R0, R55 ;  /* 0x0000003700377220 */ /* 0x000fe20000410000 */
[C---:B------:R-:W-:Y:S01]  /*ab00*/  FMUL.FTZ R56, R2.reuse, R56 ;  /* 0x0000003802387220 */ /* 0x040fe20000410000 */
[----:B------:R-:W-:Y:S01]  /*ab10*/  FMUL.FTZ R57, R2, R57 ;  /* 0x0000003902397220 */ /* 0x000fe20000410000 */
[----:B------:R-:W-:Y:S03]  /*ab20*/  LDSM.16.MT88.4 R176, [R234+0x14800] ;  /* 0x01480000eab0783b */ /* 0x000fe60000004200 */
        /* <DEDUP_REMOVED lines=17> */
[----:B----4-:R-:W-:Y:S01]  /*ac40*/  F2FP.BF16.F32.PACK_AB R163, R167, R184 ;  /* 0x000000b8a7a3723e */ /* 0x010fe200000010ff */
[----:B------:R-:W-:Y:S01]  /*ac50*/  FMUL.FTZ R73, R2, R73 ;  /* 0x0000004902497220 */ /* 0x000fe20000410000 */
[C---:B------:R-:W-:Y:S01]  /*ac60*/  FMUL.FTZ R74, R0.reuse, R74 ;  /* 0x0000004a004a7220 */ /* 0x040fe20000410000 */
[----:B------:R-:W-:Y:S01]  /*ac70*/  FMUL.FTZ R75, R0, R75 ;  /* 0x0000004b004b7220 */ /* 0x000fe20000410000 */
[C---:B------:R-:W-:Y:S01]  /*ac80*/  FMUL.FTZ R76, R2.reuse, R76 ;  /* 0x0000004c024c7220 */ /* 0x040fe20000410000 */
[----:B------:R-:W-:Y:S01]  /*ac90*/  FMUL.FTZ R77, R2, R77 ;  /* 0x0000004d024d7220 */ /* 0x000fe20000410000 */
[C---:B------:R-:W-:Y:S01]  /*aca0*/  FMUL.FTZ R78, R0.reuse, R78 ;  /* 0x0000004e004e7220 */ /* 0x040fe20000410000 */
[C---:B------:R-:W-:Y:S01]  /*acb0*/  HMMA.16816.F32.BF16 R4, R160.reuse, R12, R4 ;  /* 0x0000000ca004723c */ /* 0x040fe20000041804 */
[----:B------:R-:W-:Y:S04]  /*acc0*/  MUFU.EX2 R192, R192 ;  /* 0x000000c000c07308 */ /* 0x000fe80000000800 */
[----:B------:R-:W-:Y:S01]  /*acd0*/  FMUL.FTZ R79, R0, R79 ;  /* 0x0000004f004f7220 */ /* 0x000fe20000410000 */
[C---:B------:R-:W-:Y:S05]  /*ace0*/  HMMA.16816.F32.BF16 R8, R160.reuse, R14, R8 ;  /* 0x0000000ea008723c */ /* 0x040fea0000041808 */
[----:B------:R-:W2:Y:S01]  /*acf0*/  MUFU.EX2 R199, R199 ;  /* 0x000000c700c77308 */ /* 0x000ea20000000800 */
[C---:B------:R-:W-:Y:S01]  /*ad00*/  FMUL.FTZ R12, R2.reuse, R152 ;  /* 0x00000098020c7220 */ /* 0x040fe20000410000 */
[----:B------:R-:W-:Y:S01]  /*ad10*/  FMUL.FTZ R13, R2, R153 ;  /* 0x00000099020d7220 */ /* 0x000fe20000410000 */
[C---:B------:R-:W-:Y:S03]  /*ad20*/  FMUL.FTZ R14, R0.reuse, R154 ;  /* 0x0000009a000e7220 */ /* 0x040fe60000410000 */
[----:B------:R-:W-:Y:S02]  /*ad30*/  FMUL.FTZ R15, R0, R155 ;  /* 0x0000009b000f7220 */ /* 0x000fe40000410000 */
[----:B------:R-:W-:Y:S01]  /*ad40*/  LDSM.16.MT88.4 R152, [R236+0x12800] ;  /* 0x01280000ec98783b */ /* 0x000fe20000004200 */
[C---:B------:R-:W-:Y:S01]  /*ad50*/  FMUL.FTZ R80, R2.reuse, R80 ;  /* 0x0000005002507220 */ /* 0x040fe20000410000 */
[----:B------:R-:W-:Y:S01]  /*ad60*/  FMUL.FTZ R81, R2, R81 ;  /* 0x0000005102517220 */ /* 0x000fe20000410000 */
[C---:B------:R-:W-:Y:S01]  /*ad70*/  FMUL.FTZ R82, R0.reuse, R82 ;  /* 0x0000005200527220 */ /* 0x040fe20000410000 */
[----:B------:R-:W-:Y:S01]  /*ad80*/  FMUL.FTZ R83, R0, R83 ;  /* 0x0000005300537220 */ /* 0x000fe20000410000 */
[C---:B------:R-:W-:Y:S01]  /*ad90*/  HMMA.16816.F32.BF16 R12, R160.reuse, R20, R12 ;  /* 0x00000014a00c723c */ /* 0x040fe2000004180c */
[----:B------:R-:W-:Y:S02]  /*ada0*/  MUFU.EX2 R196, R196 ;  /* 0x000000c400c47308 */ /* 0x000fe40000000800 */
[C---:B------:R-:W-:Y:S01]  /*adb0*/  FMUL.FTZ R84, R2.reuse, R84 ;  /* 0x0000005402547220 */ /* 0x040fe20000410000 */
[----:B------:R-:W-:Y:S01]  /*adc0*/  FMUL.FTZ R85, R2, R85 ;  /* 0x0000005502557220 */ /* 0x000fe20000410000 */
[----:B------:R-:W-:Y:S01]  /*add0*/  FMUL.FTZ R86, R0, R86 ;  /* 0x0000005600567220 */ /* 0x000fe20000410000 */
[C---:B------:R-:W-:Y:S05]  /*ade0*/  HMMA.16816.F32.BF16 R16, R160.reuse, R22, R16 ;  /* 0x00000016a010723c */ /* 0x040fea0000041810 */
[----:B------:R-:W4:Y:S01]  /*adf0*/  MUFU.EX2 R201, R201 ;  /* 0x000000c900c97308 */ /* 0x000f220000000800 */
[C---:B------:R-:W-:Y:S01]  /*ae00*/  FMUL.FTZ R20, R2.reuse, R144 ;  /* 0x0000009002147220 */ /* 0x040fe20000410000 */
[----:B------:R-:W-:Y:S01]  /*ae10*/  FMUL.FTZ R21, R2, R145 ;  /* 0x0000009102157220 */ /* 0x000fe20000410000 */
[C---:B------:R-:W-:Y:S03]  /*ae20*/  FMUL.FTZ R22, R0.reuse, R146 ;  /* 0x0000009200167220 */ /* 0x040fe60000410000 */
[C---:B------:R-:W-:Y:S02]  /*ae30*/  FMUL.FTZ R23, R0.reuse, R147 ;  /* 0x0000009300177220 */ /* 0x040fe40000410000 */
[----:B------:R-:W-:Y:S01]  /*ae40*/  LDSM.16.MT88.4 R144, [R234+0x10800] ;  /* 0x01080000ea90783b */ /* 0x000fe20000004200 */
[----:B------:R-:W-:Y:S01]  /*ae50*/  FMUL.FTZ R87, R0, R87 ;  /* 0x0000005700577220 */ /* 0x000fe20000410000 */
[C---:B------:R-:W-:Y:S01]  /*ae60*/  FMUL.FTZ R88, R2.reuse, R88 ;  /* 0x0000005802587220 */ /* 0x040fe20000410000 */
[----:B------:R-:W-:Y:S01]  /*ae70*/  FMUL.FTZ R89, R2, R89 ;  /* 0x0000005902597220 */ /* 0x000fe20000410000 */
[C---:B------:R-:W-:Y:S01]  /*ae80*/  FMUL.FTZ R90, R0.reuse, R90 ;  /* 0x0000005a005a7220 */ /* 0x040fe20000410000 */
[C---:B------:R-:W-:Y:S01]  /*ae90*/  HMMA.16816.F32.BF16 R20, R160.reuse, R28, R20 ;  /* 0x0000001ca014723c */ /* 0x040fe20000041814 */
[----:B------:R-:W-:Y:S02]  /*aea0*/  MUFU.EX2 R200, R200 ;  /* 0x000000c800c87308 */ /* 0x000fe40000000800 */
[----:B------:R-:W-:Y:S01]  /*aeb0*/  FMUL.FTZ R91, R0, R91 ;  /* 0x0000005b005b7220 */ /* 0x000fe20000410000 */
[C---:B------:R-:W-:Y:S01]  /*aec0*/  FMUL.FTZ R92, R2.reuse, R92 ;  /* 0x0000005c025c7220 */ /* 0x040fe20000410000 */
[C---:B------:R-:W-:Y:S01]  /*aed0*/  FMUL.FTZ R93, R2.reuse, R93 ;  /* 0x0000005d025d7220 */ /* 0x040fe20000410000 */
[C---:B------:R-:W-:Y:S05]  /*aee0*/  HMMA.16816.F32.BF16 R24, R160.reuse, R30, R24 ;  /* 0x0000001ea018723c */ /* 0x040fea0000041818 */
[----:B------:R-:W4:Y:S01]  /*aef0*/  MUFU.EX2 R203, R203 ;  /* 0x000000cb00cb7308 */ /* 0x000f220000000800 */
[C---:B------:R-:W-:Y:S01]  /*af00*/  FMUL.FTZ R28, R2.reuse, R136 ;  /* 0x00000088021c7220 */ /* 0x040fe20000410000 */
[----:B------:R-:W-:Y:S01]  /*af10*/  FMUL.FTZ R29, R2, R137 ;  /* 0x00000089021d7220 */ /* 0x000fe20000410000 */
[C---:B------:R-:W-:Y:S03]  /*af20*/  FMUL.FTZ R30, R0.reuse, R138 ;  /* 0x0000008a001e7220 */ /* 0x040fe60000410000 */
[C---:B------:R-:W-:Y:S02]  /*af30*/  FMUL.FTZ R31, R0.reuse, R139 ;  /* 0x0000008b001f7220 */ /* 0x040fe40000410000 */
[----:B------:R-:W2:Y:S01]  /*af40*/  LDSM.16.MT88.4 R136, [R232+0x12000] ;  /* 0x01200000e888783b */ /* 0x000ea20000004200 */
        /* <DEDUP_REMOVED lines=8> */
[C---:B------:R-:W-:Y:S01]  /*afd0*/  FMUL.FTZ R100, R2.reuse, R100 ;  /* 0x0000006402647220 */ /* 0x040fe20000410000 */
[C---:B------:R-:W-:Y:S01]  /*afe0*/  HMMA.16816.F32.BF16 R32, R160.reuse, R158, R32 ;  /* 0x0000009ea020723c */ /* 0x040fe20000041820 */
[----:B------:R-:W-:Y:S04]  /*aff0*/  LDSM.16.MT88.4 R156, [R234+0x12800] ;  /* 0x01280000ea9c783b */ /* 0x000fe80000004200 */
[----:B------:R-:W4:Y:S01]  /*b000*/  MUFU.EX2 R205, R205 ;  /* 0x000000cd00cd7308 */ /* 0x000f220000000800 */
[----:B------:R-:W-:Y:S01]  /*b010*/  FMUL.FTZ R101, R2, R101 ;  /* 0x0000006502657220 */ /* 0x000fe20000410000 */
[C---:B---3--:R-:W-:Y:S04]  /*b020*/  HMMA.16816.F32.BF16 R36, R160.reuse, R148, R36 ;  /* 0x00000094a024723c */ /* 0x048fe80000041824 */
[C---:B------:R-:W-:Y:S02]  /*b030*/  FMUL.FTZ R102, R0.reuse, R102 ;  /* 0x0000006600667220 */ /* 0x040fe40000410000 */
[C---:B------:R-:W-:Y:S01]  /*b040*/  HMMA.16816.F32.BF16 R40, R160.reuse, R150, R40 ;  /* 0x00000096a028723c */ /* 0x040fe20000041828 */
[----:B------:R-:W-:Y:S04]  /*b050*/  LDSM.16.MT88.4 R148, [R232+0x10800] ;  /* 0x01080000e894783b */ /* 0x000fe80000004200 */
[----:B------:R-:W-:Y:S01]  /*b060*/  FMUL.FTZ R103, R0, R103 ;  /* 0x0000006700677220 */ /* 0x000fe20000410000 */
[C---:B-1----:R-:W-:Y:S05]  /*b070*/  HMMA.16816.F32.BF16 R44, R160.reuse, R140, R44 ;  /* 0x0000008ca02c723c */ /* 0x042fea000004182c */
[C---:B------:R-:W-:Y:S01]  /*b080*/  FMUL.FTZ R104, R2.reuse, R104 ;  /* 0x0000006802687220 */ /* 0x040fe20000410000 */
[C---:B------:R-:W-:Y:S01]  /*b090*/  HMMA.16816.F32.BF16 R48, R160.reuse, R142, R48 ;  /* 0x0000008ea030723c */ /* 0x040fe20000041830 */
[----:B------:R-:W1:Y:S04]  /*b0a0*/  LDSM.16.MT88.4 R140, [R236+0x14000] ;  /* 0x01400000ec8c783b */ /* 0x000e680000004200 */
[----:B------:R-:W-:Y:S01]  /*b0b0*/  FMUL.FTZ R105, R2, R105 ;  /* 0x0000006902697220 */ /* 0x000fe20000410000 */
[C---:B-----5:R-:W-:Y:S05]  /*b0c0*/  HMMA.16816.F32.BF16 R52, R160.reuse, R132, R52 ;  /* 0x00000084a034723c */ /* 0x060fea0000041834 */
        /* <DEDUP_REMOVED lines=18> */
[C---:B-1----:R-:W-:Y:S03]  /*b1f0*/  HMMA.16816.F32.BF16 R68, R160.reuse, R140, R68 ;  /* 0x0000008ca044723c */ /* 0x042fe60000041844 */
[----:B------:R-:W-:Y:S01]  /*b200*/  FMUL.FTZ R119, R0, R119 ;  /* 0x0000007700777220 */ /* 0x000fe20000410000 */
[C---:B------:R-:W-:Y:S01]  /*b210*/  FMUL.FTZ R120, R2.reuse, R120 ;  /* 0x0000007802787220 */ /* 0x040fe20000410000 */
[----:B------:R-:W-:Y:S01]  /*b220*/  FMUL.FTZ R121, R2, R121 ;  /* 0x0000007902797220 */ /* 0x000fe20000410000 */
[C---:B------:R-:W-:Y:S01]  /*b230*/  HMMA.16816.F32.BF16 R72, R160.reuse, R142, R72 ;  /* 0x0000008ea048723c */ /* 0x040fe20000041848 */
[----:B------:R-:W1:Y:S04]  /*b240*/  LDSM.16.MT88.4 R140, [R232+0x14000] ;  /* 0x01400000e88c783b */ /* 0x000e680000004200 */
[C---:B------:R-:W-:Y:S01]  /*b250*/  FMUL.FTZ R122, R0.reuse, R122 ;  /* 0x0000007a007a7220 */ /* 0x040fe20000410000 */
[C---:B---3--:R-:W-:Y:S05]  /*b260*/  HMMA.16816.F32.BF16 R76, R160.reuse, R132, R76 ;  /* 0x00000084a04c723c */ /* 0x048fea000004184c */
[----:B------:R-:W-:Y:S01]  /*b270*/  FMUL.FTZ R123, R0, R123 ;  /* 0x0000007b007b7220 */ /* 0x000fe20000410000 */
[C---:B------:R-:W-:Y:S01]  /*b280*/  HMMA.16816.F32.BF16 R80, R160.reuse, R134, R80 ;  /* 0x00000086a050723c */ /* 0x040fe20000041850 */
[----:B------:R-:W3:Y:S04]  /*b290*/  LDSM.16.MT88.4 R132, [R236+0x16000] ;  /* 0x01600000ec84783b */ /* 0x000ee80000004200 */
        /* <DEDUP_REMOVED lines=11> */
[--C-:B------:R-:W-:Y:S01]  /*b350*/  FFMA.FTZ R208, R210, UR4, -R193.reuse ;  /* 0x00000004d2d07c23 */ /* 0x100fe200080108c1 */
[--C-:B------:R-:W-:Y:S01]  /*b360*/  FFMA.FTZ R207, R207, UR4, -R190.reuse ;  /* 0x00000004cfcf7c23 */ /* 0x100fe200080108be */
[--C-:B------:R-:W-:Y:S01]  /*b370*/  FFMA.FTZ R198, R198, UR4, -R193.reuse ;  /* 0x00000004c6c67c23 */ /* 0x100fe200080108c1 */
[----:B------:R-:W-:Y:S01]  /*b380*/  FFMA.FTZ R194, R194, UR4, -R193 ;  /* 0x00000004c2c27c23 */ /* 0x000fe200080108c1 */
[C---:B-1----:R-:W-:Y:S02]  /*b390*/  HMMA.16816.F32.BF16 R92, R160.reuse, R140, R92 ;  /* 0x0000008ca05c723c */ /* 0x042fe4000004185c */
[----:B------:R-:W-:Y:S01]  /*b3a0*/  MUFU.EX2 R208, R208 ;  /* 0x000000d000d07308 */ /* 0x000fe20000000800 */
[--C-:B------:R-:W-:Y:S01]  /*b3b0*/  FFMA.FTZ R197, R197, UR4, -R190.reuse ;  /* 0x00000004c5c57c23 */ /* 0x100fe200080108be */
[----:B------:R-:W-:Y:S01]  /*b3c0*/  FFMA.FTZ R166, R166, UR4, -R190 ;  /* 0x00000004a6a67c23 */ /* 0x000fe200080108be */
[----:B------:R-:W-:Y:S01]  /*b3d0*/  FFMA.FTZ R191, R2, R250, R191 ;  /* 0x000000fa02bf7223 */ /* 0x000fe200000100bf */
[C---:B------:R-:W-:Y:S01]  /*b3e0*/  HMMA.16816.F32.BF16 R96, R160.reuse, R142, R96 ;  /* 0x0000008ea060723c */ /* 0x040fe20000041860 */
[----:B------:R-:W1:Y:S05]  /*b3f0*/  LDSM.16.MT88.4 R140, [R233+0x16000] ;  /* 0x01600000e98c783b */ /* 0x000e6a0000004200 */
[----:B------:R-:W-:Y:S01]  /*b400*/  MUFU.EX2 R207, R207 ;  /* 0x000000cf00cf7308 */ /* 0x000fe20000000800 */
[----:B------:R-:W-:Y:S01]  /*b410*/  FFMA.FTZ R189, R0, R251, R189 ;  /* 0x000000fb00bd7223 */ /* 0x000fe200000100bd */
[C---:B---3--:R-:W-:Y:S03]  /*b420*/  HMMA.16816.F32.BF16 R100, R160.reuse, R132, R100 ;  /* 0x00000084a064723c */ /* 0x048fe60000041864 */
[----:B------:R-:W-:Y:S03]  /*b430*/  MOV R0, R3 ;  /* 0x0000000300007202 */ /* 0x000fe60000000f00 */
[C---:B------:R-:W-:Y:S01]  /*b440*/  HMMA.16816.F32.BF16 R104, R160.reuse, R134, R104 ;  /* 0x00000086a068723c */ /* 0x040fe20000041868 */
[----:B------:R-:W3:Y:S01]  /*b450*/  LDSM.16.MT88.4 R132, [R232+0x16000] ;  /* 0x01600000e884783b */ /* 0x000ee20000004200 */
[----:B------:R-:W-:Y:S03]  /*b460*/  MUFU.EX2 R198, R198 ;  /* 0x000000c600c67308 */ /* 0x000fe60000000800 */
[----:B------:R-:W-:Y:S01]  /*b470*/  FADD.FTZ R188, R188, R191 ;  /* 0x000000bfbcbc7221 */ /* 0x000fe20000010000 */
[C---:B--2---:R-:W-:Y:S06]  /*b480*/  HMMA.16816.F32.BF16 R108, R160.reuse, R136, R108 ;  /* 0x00000088a06c723c */ /* 0x044fec000004186c */
[----:B------:R-:W-:Y:S01]  /*b490*/  MUFU.EX2 R197, R197 ;  /* 0x000000c500c57308 */ /* 0x000fe20000000800 */
[----:B------:R-:W-:Y:S01]  /*b4a0*/  FADD.FTZ R189, R185, R189 ;  /* 0x000000bdb9bd7221 */ /* 0x000fe20000010000 */
[C---:B------:R-:W-:Y:S01]  /*b4b0*/  HMMA.16816.F32.BF16 R112, R160.reuse, R138, R112 ;  /* 0x0000008aa070723c */ /* 0x040fe20000041870 */
[----:B------:R-:W2:Y:S02]  /*b4c0*/  LDSM.16.MT88.4 R136, [R236+0x10800] ;  /* 0x01080000ec88783b */ /* 0x000ea40000004200 */
[----:B------:R-:W-:Y:S05]  /*b4d0*/  FADD.FTZ R187, R187, R188 ;  /* 0x000000bcbbbb7221 */ /* 0x000fea0000010000 */
[----:B------:R-:W-:Y:S03]  /*b4e0*/  MUFU.EX2 R194, R194 ;  /* 0x000000c200c27308 */ /* 0x000fe60000000800 */
[----:B------:R-:W-:Y:S01]  /*b4f0*/  FADD.FTZ R184, R184, R189 ;  /* 0x000000bdb8b87221 */ /* 0x000fe20000010000 */
[----:B------:R-:W-:Y:S03]  /*b500*/  FADD.FTZ R187, R186, R187 ;  /* 0x000000bbbabb7221 */ /* 0x000fe60000010000 */
[----:B------:R-:W-:Y:S03]  /*b510*/  FADD.FTZ R167, R167, R184 ;  /* 0x000000b8a7a77221 */ /* 0x000fe60000010000 */
[----:B------:R-:W-:Y:S01]  /*b520*/  MUFU.EX2 R166, R166 ;  /* 0x000000a600a67308 */ /* 0x000fe20000000800 */
[C---:B-1----:R-:W-:Y:S06]  /*b530*/  HMMA.16816.F32.BF16 R116, R160.reuse, R140, R116 ;  /* 0x0000008ca074723c */ /* 0x042fec0000041874 */
[C---:B------:R-:W-:Y:S01]  /*b540*/  HMMA.16816.F32.BF16 R120, R160.reuse, R142, R120 ;  /* 0x0000008ea078723c */ /* 0x040fe20000041878 */
[----:B------:R-:W1:Y:S05]  /*b550*/  LDSM.16.MT88.4 R140, [R233+0x10800] ;  /* 0x01080000e98c783b */ /* 0x000e6a0000004200 */
[C---:B---3--:R-:W-:Y:S06]  /*b560*/  HMMA.16816.F32.BF16 R124, R160.reuse, R132, R124 ;  /* 0x00000084a07c723c */ /* 0x048fec000004187c */
[----:B------:R-:W-:Y:S01]  /*b570*/  HMMA.16816.F32.BF16 R128, R160, R134, R128 ;  /* 0x00000086a080723c */ /* 0x000fe20000041880 */
[----:B------:R-:W3:Y:S04]  /*b580*/  LDSM.16.MT88.4 R160, [R232+0x12800] ;  /* 0x01280000e8a0783b */ /* 0x000ee80000004200 */
[----:B------:R-:W-:Y:S01]  /*b590*/  F2FP.BF16.F32.PACK_AB R132, R199, R192 ;  /* 0x000000c0c784723e */ /* 0x000fe200000010ff */
[----:B------:R-:W-:Y:S01]  /*b5a0*/  FADD.FTZ R192, R192, R187 ;  /* 0x000000bbc0c07221 */ /* 0x000fe20000010000 */
[----:B----4-:R-:W-:Y:S01]  /*b5b0*/  F2FP.BF16.F32.PACK_AB R133, R201, R196 ;  /* 0x000000c4c985723e */ /* 0x010fe200000010ff */
[----:B------:R-:W-:Y:S03]  /*b5c0*/  FADD.FTZ R196, R196, R167 ;  /* 0x000000a7c4c47221 */ /* 0x000fe60000010000 */
[----:B------:R-:W-:Y:S01]  /*b5d0*/  F2FP.BF16.F32.PACK_AB R134, R203, R200 ;  /* 0x000000c8cb86723e */ /* 0x000fe200000010ff */
[----:B------:R-:W-:Y:S01]  /*b5e0*/  FADD.FTZ R199, R199, R192 ;  /* 0x000000c0c7c77221 */ /* 0x000fe20000010000 */
[----:B------:R-:W-:Y:S01]  /*b5f0*/  F2FP.BF16.F32.PACK_AB R135, R205, R204 ;  /* 0x000000cccd87723e */ /* 0x000fe200000010ff */
[----:B------:R-:W-:Y:S01]  /*b600*/  FADD.FTZ R201, R201, R196 ;  /* 0x000000c4c9c97221 */ /* 0x000fe20000010000 */
[----:B------:R-:W-:Y:S01]  /*b610*/  MOV R167, R164 ;  /* 0x000000a400a77202 */ /* 0x000fe20000000f00 */
[----:B------:R-:W-:Y:S02]  /*b620*/  FADD.FTZ R200, R200, R199 ;  /* 0x000000c7c8c87221 */ /* 0x000fe40000010000 */
[----:B------:R-:W-:Y:S02]  /*b630*/  FADD.FTZ R204, R204, R201 ;  /* 0x000000c9cccc7221 */ /* 0x000fe40000010000 */
        /* <DEDUP_REMOVED lines=23> */
[C---:B---3--:R-:W-:Y:S06]  /*b7b0*/  HMMA.16816.F32.BF16 R60, R132.reuse, R160, R60 ;  /* 0x000000a0843c723c */ /* 0x048fec000004183c */
        /* <DEDUP_REMOVED lines=9> */
[C---:B------:R-:W-:Y:S05]  /*b850*/  HMMA.16816.F32.BF16 R88, R132.reuse, R182, R88 ;  /* 0x000000b68458723c */ /* 0x040fea0000041858 */
[--C-:B------:R-:W-:Y:S01]  /*b860*/  FFMA.FTZ R180, R215, UR4, -R193.reuse ;  /* 0x00000004d7b47c23 */ /* 0x100fe200080108c1 */
[C---:B--2---:R-:W-:Y:S05]  /*b870*/  HMMA.16816.F32.BF16 R92, R132.reuse, R136, R92 ;  /* 0x00000088845c723c */ /* 0x044fea000004185c */
[----:B------:R-:W-:Y:S01]  /*b880*/  MUFU.EX2 R180, R180 ;  /* 0x000000b400b47308 */ /* 0x000fe20000000800 */
[C---:B------:R-:W-:Y:S01]  /*b890*/  HMMA.16816.F32.BF16 R96, R132.reuse, R138, R96 ;  /* 0x0000008a8460723c */ /* 0x040fe20000041860 */
[----:B------:R-:W2:Y:S04]  /*b8a0*/  LDSM.16.MT88.4 R136, [R232+0x16800] ;  /* 0x01680000e888783b */ /* 0x000ea80000004200 */
[--C-:B------:R-:W-:Y:S01]  /*b8b0*/  FFMA.FTZ R183, R211, UR4, -R190.reuse ;  /* 0x00000004d3b77c23 */ /* 0x100fe200080108be */
[C---:B-1----:R-:W-:Y:S05]  /*b8c0*/  HMMA.16816.F32.BF16 R100, R132.reuse, R140, R100 ;  /* 0x0000008c8464723c */ /* 0x042fea0000041864 */
[----:B------:R-:W-:Y:S01]  /*b8d0*/  MUFU.EX2 R183, R183 ;  /* 0x000000b700b77308 */ /* 0x000fe20000000800 */
[C---:B------:R-:W-:Y:S05]  /*b8e0*/  HMMA.16816.F32.BF16 R104, R132.reuse, R142, R104 ;  /* 0x0000008e8468723c */ /* 0x040fea0000041868 */
[--C-:B------:R-:W-:Y:S01]  /*b8f0*/  FFMA.FTZ R211, R206, UR4, -R193.reuse ;  /* 0x00000004ced37c23 */ /* 0x100fe200080108c1 */
[C---:B------:R-:W-:Y:S05]  /*b900*/  HMMA.16816.F32.BF16 R108, R132.reuse, R144, R108 ;  /* 0x00000090846c723c */ /* 0x040fea000004186c */
[----:B------:R-:W1:Y:S01]  /*b910*/  MUFU.EX2 R211, R211 ;  /* 0x000000d300d37308 */ /* 0x000e620000000800 */
[C---:B------:R-:W-:Y:S01]  /*b920*/  HMMA.16816.F32.BF16 R112, R132.reuse, R146, R112 ;  /* 0x000000928470723c */ /* 0x040fe20000041870 */
[----:B------:R-:W3:Y:S04]  /*b930*/  LDSM.16.MT88.4 R144, [R234+0x11000] ;  /* 0x01100000ea90783b */ /* 0x000ee80000004200 */
[--C-:B------:R-:W-:Y:S01]  /*b940*/  FFMA.FTZ R181, R214, UR4, -R193.reuse ;  /* 0x00000004d6b57c23 */ /* 0x100fe200080108c1 */
[C---:B----4-:R-:W-:Y:S05]  /*b950*/  HMMA.16816.F32.BF16 R116, R132.reuse, R148, R116 ;  /* 0x000000948474723c */ /* 0x050fea0000041874 */
[--C-:B------:R-:W-:Y:S01]  /*b960*/  FFMA.FTZ R182, R213, UR4, -R190.reuse ;  /* 0x00000004d5b67c23 */ /* 0x100fe200080108be */
[C---:B------:R-:W-:Y:S01]  /*b970*/  HMMA.16816.F32.BF16 R120, R132.reuse, R150, R120 ;  /* 0x000000968478723c */ /* 0x040fe20000041878 */
[----:B------:R-:W4:Y:S01]  /*b980*/  MUFU.EX2 R181, R181 ;  /* 0x000000b500b57308 */ /* 0x000f220000000800 */
[----:B------:R-:W5:Y:S03]  /*b990*/  LDSM.16.MT88.4 R148, [R236+0x13000] ;  /* 0x01300000ec94783b */ /* 0x000f660000004200 */
[--C-:B------:R-:W-:Y:S01]  /*b9a0*/  FFMA.FTZ R206, R209, UR4, -R190.reuse ;  /* 0x00000004d1ce7c23 */ /* 0x100fe200080108be */
[C---:B--2---:R-:W-:Y:S05]  /*b9b0*/  HMMA.16816.F32.BF16 R124, R132.reuse, R136, R124 ;  /* 0x00000088847c723c */ /* 0x044fea000004187c */
[----:B------:R-:W2:Y:S01]  /*b9c0*/  MUFU.EX2 R182, R182 ;  /* 0x000000b600b67308 */ /* 0x000ea20000000800 */
[----:B-1----:R-:W-:Y:S01]  /*b9d0*/  F2FP.BF16.F32.PACK_AB R142, R211, R208 ;  /* 0x000000d0d38e723e */ /* 0x002fe200000010ff */
[----:B------:R-:W-:Y:S01]  /*b9e0*/  HMMA.16816.F32.BF16 R128, R132, R138, R128 ;  /* 0x0000008a8480723c */ /* 0x000fe20000041880 */
[----:B------:R-:W1:Y:S07]  /*b9f0*/  LDSM.16.MT88.4 R132, [R236+0x15000] ;  /* 0x01500000ec84783b */ /* 0x000e6e0000004200 */
[----:B------:R-:W3:Y:S03]  /*ba00*/  MUFU.EX2 R206, R206 ;  /* 0x000000ce00ce7308 */ /* 0x000ee60000000800 */
[----:B----4-:R-:W-:Y:S01]  /*ba10*/  F2FP.BF16.F32.PACK_AB R140, R181, R180 ;  /* 0x000000b4b58c723e */ /* 0x010fe200000010ff */
[--C-:B------:R-:W-:Y:S01]  /*ba20*/  FFMA.FTZ R209, R202, UR4, -R193.reuse ;  /* 0x00000004cad17c23 */ /* 0x100fe200080108c1 */
[--C-:B------:R-:W-:Y:S01]  /*ba30*/  FFMA.FTZ R202, R195, UR4, -R190.reuse ;  /* 0x00000004c3ca7c23 */ /* 0x100fe200080108be */
[----:B------:R-:W4:Y:S01]  /*ba40*/  LDSM.16.MT88.4 R136, [R234+0x15000] ;  /* 0x01500000ea88783b */ /* 0x000f220000004200 */
[----:B------:R-:W-:Y:S01]  /*ba50*/  FFMA.FTZ R193, R252, UR4, -R193 ;  /* 0x00000004fcc17c23 */ /* 0x000fe200080108c1 */
[----:B------:R-:W-:Y:S02]  /*ba60*/  FFMA.FTZ R190, R165, UR4, -R190 ;  /* 0x00000004a5be7c23 */ /* 0x000fe400080108be */
[----:B------:R-:W1:Y:S01]  /*ba70*/  MUFU.EX2 R209, R209 ;  /* 0x000000d100d17308 */ /* 0x000e620000000800 */
[----:B--2---:R-:W-:Y:S01]  /*ba80*/  F2FP.BF16.F32.PACK_AB R141, R183, R182 ;  /* 0x000000b6b78d723e */ /* 0x004fe200000010ff */
[----:B------:R-:W-:Y:S01]  /*ba90*/  FADD.FTZ R180, R180, R203 ;  /* 0x000000cbb4b47221 */ /* 0x000fe20000010000 */
[----:B------:R-:W-:Y:S03]  /*baa0*/  FADD.FTZ R182, R182, R205 ;  /* 0x000000cdb6b67221 */ /* 0x000fe60000010000 */
[----:B------:R-:W-:Y:S01]  /*bab0*/  FADD.FTZ R181, R181, R180 ;  /* 0x000000b4b5b57221 */ /* 0x000fe20000010000 */
[----:B------:R-:W-:Y:S03]  /*bac0*/  FADD.FTZ R183, R183, R182 ;  /* 0x000000b6b7b77221 */ /* 0x000fe60000010000 */
[----:B------:R-:W2:Y:S01]  /*bad0*/  MUFU.EX2 R202, R202 ;  /* 0x000000ca00ca7308 */ /* 0x000ea20000000800 */
[----:B---3--:R-:W-:Y:S01]  /*bae0*/  F2FP.BF16.F32.PACK_AB R143, R207, R206 ;  /* 0x000000cecf8f723e */ /* 0x008fe200000010ff */
[----:B------:R-:W-:Y:S01]  /*baf0*/  FADD.FTZ R208, R208, R181 ;  /* 0x000000b5d0d07221 */ /* 0x000fe20000010000 */
[----:B------:R-:W-:Y:S03]  /*bb00*/  FADD.FTZ R206, R206, R183 ;  /* 0x000000b7cece7221 */ /* 0x000fe60000010000 */
[----:B------:R-:W-:Y:S01]  /*bb10*/  FADD.FTZ R211, R211, R208 ;  /* 0x000000d0d3d37221 */ /* 0x000fe20000010000 */
[----:B------:R-:W-:Y:S01]  /*bb20*/  FADD.FTZ R206, R207, R206 ;  /* 0x000000cecfce7221 */ /* 0x000fe20000010000 */
[C---:B------:R-:W-:Y:S02]  /*bb30*/  HMMA.16816.F32.BF16 R4, R140.reuse, R152, R4 ;  /* 0x000000988c04723c */ /* 0x040fe40000041804 */
[----:B------:R-:W3:Y:S04]  /*bb40*/  MUFU.EX2 R193, R193 ;  /* 0x000000c100c17308 */ /* 0x000ee80000000800 */
[C---:B------:R-:W-:Y:S01]  /*bb50*/  HMMA.16816.F32.BF16 R8, R140.reuse, R154, R8 ;  /* 0x0000009a8c08723c */ /* 0x040fe20000041808 */
[----:B------:R-:W-:Y:S05]  /*bb60*/  LDSM.16.MT88.4 R152, [R236+0x17000] ;  /* 0x01700000ec98783b */ /* 0x000fea0000004200 */
[----:B------:R-:W4:Y:S01]  /*bb70*/  MUFU.EX2 R165, R190 ;  /* 0x000000be00a57308 */ /* 0x000f220000000800 */
[C---:B------:R-:W-:Y:S06]  /*bb80*/  HMMA.16816.F32.BF16 R12, R140.reuse, R144, R12 ;  /* 0x000000908c0c723c */ /* 0x040fec000004180c */
[C---:B------:R-:W-:Y:S01]  /*bb90*/  HMMA.16816.F32.BF16 R16, R140.reuse, R146, R16 ;  /* 0x000000928c10723c */ /* 0x040fe20000041810 */
[----:B------:R-:W4:Y:S05]  /*bba0*/  LDSM.16.MT88.4 R144, [R233+0x15000] ;  /* 0x01500000e990783b */ /* 0x000f2a0000004200 */
[C---:B------:R-:W-:Y:S06]  /*bbb0*/  HMMA.16816.F32.BF16 R20, R140.reuse, R156, R20 ;  /* 0x0000009c8c14723c */ /* 0x040fec0000041814 */
[C---:B------:R-:W-:Y:S01]  /*bbc0*/  HMMA.16816.F32.BF16 R24, R140.reuse, R158, R24 ;  /* 0x0000009e8c18723c */ /* 0x040fe20000041818 */
[----:B------:R-:W-:Y:S05]  /*bbd0*/  LDSM.16.MT88.4 R156, [R236+0x11800] ;  /* 0x01180000ec9c783b */ /* 0x000fea0000004200 */
[C---:B------:R-:W-:Y:S06]  /*bbe0*/  HMMA.16816.F32.BF16 R28, R140.reuse, R160, R28 ;  /* 0x000000a08c1c723c */ /* 0x040fec000004181c */
[C---:B------:R-:W-:Y:S06]  /*bbf0*/  HMMA.16816.F32.BF16 R32, R140.reuse, R162, R32 ;  /* 0x000000a28c20723c */ /* 0x040fec0000041820 */
[C---:B-----5:R-:W-:Y:S06]  /*bc00*/  HMMA.16816.F32.BF16 R36, R140.reuse, R148, R36 ;  /* 0x000000948c24723c */ /* 0x060fec0000041824 */
[C---:B------:R-:W-:Y:S01]  /*bc10*/  HMMA.16816.F32.BF16 R40, R140.reuse, R150, R40 ;  /* 0x000000968c28723c */ /* 0x040fe20000041828 */
[----:B------:R-:W5:Y:S05]  /*bc20*/  LDSM.16.MT88.4 R148, [R232+0x15000] ;  /* 0x01500000e894783b */ /* 0x000f6a0000004200 */
[C---:B------:R-:W-:Y:S06]  /*bc30*/  HMMA.16816.F32.BF16 R44, R140.reuse, R168, R44 ;  /* 0x000000a88c2c723c */ /* 0x040fec000004182c */
[C---:B------:R-:W-:Y:S05]  /*bc40*/  HMMA.16816.F32.BF16 R48, R140.reuse, R170, R48 ;  /* 0x000000aa8c30723c */ /* 0x040fea0000041830 */
[----:B-1----:R-:W-:Y:S01]  /*bc50*/  F2FP.BF16.F32.PACK_AB R168, R209, R198 ;  /* 0x000000c6d1a8723e */ /* 0x002fe200000010ff */
[C---:B------:R-:W-:Y:S05]  /*bc60*/  HMMA.16816.F32.BF16 R52, R140.reuse, R172, R52 ;  /* 0x000000ac8c34723c */ /* 0x040fea0000041834 */
[----:B--2---:R-:W-:Y:S01]  /*bc70*/  F2FP.BF16.F32.PACK_AB R169, R202, R197 ;  /* 0x000000c5caa9723e */ /* 0x004fe200000010ff */
[C---:B------:R-:W-:Y:S01]  /*bc80*/  HMMA.16816.F32.BF16 R56, R140.reuse, R174, R56 ;  /* 0x000000ae8c38723c */ /* 0x040fe20000041838 */
[----:B------:R-:W-:Y:S04]  /*bc90*/  LDSM.16.MT88.4 R172, [R232+0x11800] ;  /* 0x01180000e8ac783b */ /* 0x000fe80000004200 */
[----:B---3--:R-:W-:Y:S01]  /*bca0*/  F2FP.BF16.F32.PACK_AB R170, R193, R194 ;  /* 0x000000c2c1aa723e */ /* 0x008fe200000010ff */
[C---:B------:R-:W-:Y:S05]  /*bcb0*/  HMMA.16816.F32.BF16 R60, R140.reuse, R176, R60 ;  /* 0x000000b08c3c723c */ /* 0x040fea000004183c */
[----:B----4-:R-:W-:Y:S01]  /*bcc0*/  F2FP.BF16.F32.PACK_AB R171, R165, R166 ;  /* 0x000000a6a5ab723e */ /* 0x010fe200000010ff */
[C---:B------:R-:W-:Y:S01]  /*bcd0*/  HMMA.16816.F32.BF16 R64, R140.reuse, R178, R64 ;  /* 0x000000b28c40723c */ /* 0x040fe20000041840 */
[----:B------:R-:W-:Y:S04]  /*bce0*/  LDSM.16.MT88.4 R176, [R236+0x13800] ;  /* 0x01380000ecb0783b */ /* 0x000fe80000004200 */
[----:B------:R-:W-:Y:S01]  /*bcf0*/  FADD.FTZ R198, R198, R211 ;  /* 0x000000d3c6c67221 */ /* 0x000fe20000010000 */
[C---:B------:R-:W-:Y:S05]  /*bd00*/  HMMA.16816.F32.BF16 R68, R140.reuse, R132, R68 ;  /* 0x000000848c44723c */ /* 0x040fea0000041844 */
[----:B------:R-:W-:Y:S01]  /*bd10*/  FADD.FTZ R197, R197, R206 ;  /* 0x000000cec5c57221 */ /* 0x000fe20000010000 */
[C---:B------:R-:W-:Y:S01]  /*bd20*/  HMMA.16816.F32.BF16 R72, R140.reuse, R134, R72 ;  /* 0x000000868c48723c */ /* 0x040fe20000041848 */
[----:B------:R-:W1:Y:S04]  /*bd30*/  LDSM.16.MT88.4 R132, [R234+0x17000] ;  /* 0x01700000ea84783b */ /* 0x000e680000004200 */
        /* <DEDUP_REMOVED lines=9> */
[----:B------:R-:W3:Y:S04]  /*bdd0*/  LDSM.16.MT88.4 R144, [R232+0x17000] ;  /* 0x01700000e890783b */ /* 0x000ee80000004200 */
[----:B------:R-:W-:Y:S01]  /*bde0*/  FADD.FTZ R250, R193, R194 ;  /* 0x000000c2c1fa7221 */ /* 0x000fe20000010000 */
[C---:B-----5:R-:W-:Y:S05]  /*bdf0*/  HMMA.16816.F32.BF16 R92, R140.reuse, R148, R92 ;  /* 0x000000948c5c723c */ /* 0x060fea000004185c */
[----:B------:R-:W-:Y:S01]  /*be00*/  FADD.FTZ R251, R165, R166 ;  /* 0x000000a6a5fb7221 */ /* 0x000fe20000010000 */
        /* <DEDUP_REMOVED lines=8> */
[C---:B------:R-:W-:Y:S06]  /*be90*/  HMMA.16816.F32.BF16 R120, R140.reuse, R138, R120 ;  /* 0x0000008a8c78723c */ /* 0x040fec0000041878 */
[C---:B---3--:R-:W-:Y:S06]  /*bea0*/  HMMA.16816.F32.BF16 R124, R140.reuse, R144, R124 ;  /* 0x000000908c7c723c */ /* 0x048fec000004187c */
[----:B------:R-:W-:Y:S06]  /*beb0*/  HMMA.16816.F32.BF16 R128, R140, R146, R128 ;  /* 0x000000928c80723c */ /* 0x000fec0000041880 */
[C---:B------:R-:W-:Y:S01]  /*bec0*/  HMMA.16816.F32.BF16 R160, R168.reuse, R156, R4 ;  /* 0x0000009ca8a0723c */ /* 0x040fe20000041804 */
[----:B------:R-:W2:Y:S05]  /*bed0*/  LDSM.16.MT88.4 R4, [R234+0x13800] ;  /* 0x01380000ea04783b */ /* 0x000eaa0000004200 */
[C---:B------:R-:W-:Y:S03]  /*bee0*/  HMMA.16816.F32.BF16 R156, R168.reuse, R158, R8 ;  /* 0x0000009ea89c723c */ /* 0x040fe60000041808 */
[----:B------:R-:W3:Y:S03]  /*bef0*/  LDSM.16.MT88.4 R8, [R233+0x13800] ;  /* 0x01380000e908783b */ /* 0x000ee60000004200 */
[C---:B----4-:R-:W-:Y:S05]  /*bf00*/  HMMA.16816.F32.BF16 R152, R168.reuse, R148, R12 ;  /* 0x00000094a898723c */ /* 0x050fea000004180c */
[----:B------:R-:W4:Y:S01]  /*bf10*/  LDSM.16.MT88.4 R12, [R232+0x13800] ;  /* 0x01380000e80c783b */ /* 0x000f220000004200 */
[C---:B------:R-:W-:Y:S06]  /*bf20*/  HMMA.16816.F32.BF16 R148, R168.reuse, R150, R16 ;  /* 0x00000096a894723c */ /* 0x040fec0000041810 */
[C---:B-1----:R-:W-:Y:S01]  /*bf30*/  HMMA.16816.F32.BF16 R144, R168.reuse, R132, R20 ;  /* 0x00000084a890723c */ /* 0x042fe20000041814 */
[----:B------:R-:W1:Y:S05]  /*bf40*/  LDSM.16.MT88.4 R16, [R236+0x15800] ;  /* 0x01580000ec10783b */ /* 0x000e6a0000004200 */
[C---:B------:R-:W-:Y:S03]  /*bf50*/  HMMA.16816.F32.BF16 R140, R168.reuse, R134, R24 ;  /* 0x00000086a88c723c */ /* 0x040fe60000041818 */
[----:B------:R-:W5:Y:S03]  /*bf60*/  LDSM.16.MT88.4 R20, [R234+0x15800] ;  /* 0x01580000ea14783b */ /* 0x000f660000004200 */
[C---:B------:R-:W-:Y:S05]  /*bf70*/  HMMA.16816.F32.BF16 R136, R168.reuse, R172, R28 ;  /* 0x000000aca888723c */ /* 0x040fea000004181c */
[----:B------:R-:W5:Y:S01]  /*bf80*/  LDSM.16.MT88.4 R24, [R233+0x15800] ;  /* 0x01580000e918783b */ /* 0x000f620000004200 */
[C---:B------:R-:W-:Y:S06]  /*bf90*/  HMMA.16816.F32.BF16 R132, R168.reuse, R174, R32 ;  /* 0x000000aea884723c */ /* 0x040fec0000041820 */
[C---:B------:R-:W-:Y:S06]  /*bfa0*/  HMMA.16816.F32.BF16 R36, R168.reuse, R176, R36 ;  /* 0x000000b0a824723c */ /* 0x040fec0000041824 */
[C---:B------:R-:W-:Y:S06]  /*bfb0*/  HMMA.16816.F32.BF16 R40, R168.reuse, R178, R40 ;  /* 0x000000b2a828723c */ /* 0x040fec0000041828 */
        /* <DEDUP_REMOVED lines=16> */
[C---:B------:R-:W-:Y:S06]  /*c0c0*/  HMMA.16816.F32.BF16 R88, R168.reuse, R26, R88 ;  /* 0x0000001aa858723c */ /* 0x040fec0000041858 */
[C---:B--2---:R-:W-:Y:S06]  /*c0d0*/  HMMA.16816.F32.BF16 R92, R168.reuse, R4, R92 ;  /* 0x00000004a85c723c */ /* 0x044fec000004185c */
[C---:B------:R-:W-:Y:S06]  /*c0e0*/  HMMA.16816.F32.BF16 R96, R168.reuse, R6, R96 ;  /* 0x00000006a860723c */ /* 0x040fec0000041860 */
[C---:B---3--:R-:W-:Y:S06]  /*c0f0*/  HMMA.16816.F32.BF16 R100, R168.reuse, R8, R100 ;  /* 0x00000008a864723c */ /* 0x048fec0000041864 */
[C---:B------:R-:W-:Y:S06]  /*c100*/  HMMA.16816.F32.BF16 R104, R168.reuse, R10, R104 ;  /* 0x0000000aa868723c */ /* 0x040fec0000041868 */
[C---:B----4-:R-:W-:Y:S06]  /*c110*/  HMMA.16816.F32.BF16 R108, R168.reuse, R12, R108 ;  /* 0x0000000ca86c723c */ /* 0x050fec000004186c */
[C---:B------:R-:W-:Y:S06]  /*c120*/  HMMA.16816.F32.BF16 R112, R168.reuse, R14, R112 ;  /* 0x0000000ea870723c */ /* 0x040fec0000041870 */
[C---:B-1----:R-:W-:Y:S06]  /*c130*/  HMMA.16816.F32.BF16 R116, R168.reuse, R16, R116 ;  /* 0x00000010a874723c */ /* 0x042fec0000041874 */
[C---:B------:R-:W-:Y:S06]  /*c140*/  HMMA.16816.F32.BF16 R120, R168.reuse, R18, R120 ;  /* 0x00000012a878723c */ /* 0x040fec0000041878 */
[C---:B-----5:R-:W-:Y:S06]  /*c150*/  HMMA.16816.F32.BF16 R124, R168.reuse, R20, R124 ;  /* 0x00000014a87c723c */ /* 0x060fec000004187c */
[----:B------:R-:W-:Y:S01]  /*c160*/  HMMA.16816.F32.BF16 R128, R168, R22, R128 ;  /* 0x00000016a880723c */ /* 0x000fe20000041880 */
[----:B------:R-:W-:Y:S11]  /*c170*/  @!UPT UIADD3 URZ, URZ, URZ, URZ ;  /* 0x0000003f3f3ff290 */ /* 0x000ff6000fffe03f */
[----:B------:R-:W-:Y:S01]  /*c180*/  @!UPT UIADD3 URZ, URZ, URZ, URZ ;  /* 0x0000003f3f3ff290 */ /* 0x000fe2000fffe03f */
[----:B------:R-:W-:Y:S11]  /*c190*/  @P0 BRA `(.L_x_447) ;  /* 0xffffffcc00780947 */ /* 0x000ff6000383ffff */
.L_x_446:
        /* <DEDUP_REMOVED lines=272> */
.L_x_450:
        /* <DEDUP_REMOVED lines=24> */
.L_x_451:
        /* <DEDUP_REMOVED lines=122> */
.L_x_453:
[----:B------:R-:W-:Y:S05]  /*dbc0*/  BSYNC B0 ;  /* 0x0000000000007941 */ /* 0x000fea0003800000 */
.L_x_452:
        /* <DEDUP_REMOVED lines=32> */
.L_x_455:
[----:B------:R-:W-:Y:S05]  /*ddd0*/  BSYNC B0 ;  /* 0x0000000000007941 */ /* 0x000fea0003800000 */
.L_x_454:
        /* <DEDUP_REMOVED lines=22> */
.L_x_457:
[----:B------:R-:W-:Y:S05]  /*df40*/  BSYNC B0 ;  /* 0x0000000000007941 */ /* 0x000fea0003800000 */
.L_x_456:
        /* <DEDUP_REMOVED lines=22> */
.L_x_459:
[----:B------:R-:W-:Y:S05]  /*e0b0*/  BSYNC B0 ;  /* 0x0000000000007941 */ /* 0x000fea0003800000 */
.L_x_458:
        /* <DEDUP_REMOVED lines=21> */
.L_x_439:
        /* <DEDUP_REMOVED lines=86> */
.L_x_461:
[----:B------:R-:W-:Y:S05]  /*e770*/  BSYNC B0 ;  /* 0x0000000000007941 */ /* 0x000fea0003800000 */
.L_x_460:
        /* <DEDUP_REMOVED lines=20> */
.L_x_463:
[----:B------:R-:W-:Y:S05]  /*e8c0*/  BSYNC B0 ;  /* 0x0000000000007941 */ /* 0x000fea0003800000 */
.L_x_462:
        /* <DEDUP_REMOVED lines=18> */
.L_x_465:
[----:B------:R-:W-:Y:S05]  /*e9f0*/  BSYNC B0 ;  /* 0x0000000000007941 */ /* 0x000fea0003800000 */
.L_x_464:
        /* <DEDUP_REMOVED lines=18> */
.L_x_467:
[----:B------:R-:W-:Y:S05]  /*eb20*/  BSYNC B0 ;  /* 0x0000000000007941 */ /* 0x000fea0003800000 */
.L_x_466:
        /* <DEDUP_REMOVED lines=10> */
.L_x_469:
[----:B------:R-:W-:Y:S05]  /*ebd0*/  BSYNC B0 ;  /* 0x0000000000007941 */ /* 0x000fea0003800000 */
.L_x_468:
        /* <DEDUP_REMOVED lines=10> */
.L_x_471:
[----:B------:R-:W-:Y:S05]  /*ec80*/  BSYNC B0 ;  /* 0x0000000000007941 */ /* 0x000fea0003800000 */
.L_x_470:
        /* <DEDUP_REMOVED lines=10> */
.L_x_473:
[----:B------:R-:W-:Y:S05]  /*ed30*/  BSYNC B0 ;  /* 0x0000000000007941 */ /* 0x000fea0003800000 */
.L_x_472:
        /* <DEDUP_REMOVED lines=10> */
.L_x_474:
        /* <DEDUP_REMOVED lines=10> */
.L_x_1265:


//--------------------- .text._ZN5flash16flash_fwd_kernelI23Flash_fwd_kernel_traitsILi256ELi64ELi64ELi4ELb0ELb0EN7cutlass10bfloat16_tE19Flash_kernel_traitsILi256ELi64ELi64ELi4ES3_EELb1ELb1ELb0ELb1ELb0ELb0ELb0ELb0EEEvNS_16Flash_fwd_paramsE --------------------------
	.section	.text._ZN5flash16flash_fwd_kernelI23Flash_fwd_kernel_traitsILi256ELi64ELi64ELi4ELb0ELb0EN7cutlass10bfloat16_tE19Flash_kernel_traitsILi256ELi64ELi64ELi4ES3_EELb1ELb1ELb0ELb1ELb0ELb0ELb0ELb0EEEvNS_16Flash_fwd_paramsE,"ax",@progbits
	.align	128
        .global         _ZN5flash16flash_fwd_kernelI23Flash_fwd_kernel_traitsILi256ELi64ELi64ELi4ELb0ELb0EN7cutlass10bfloat16_tE19Flash_kernel_traitsILi256ELi64ELi64ELi4ES3_EELb1ELb1ELb0ELb1ELb0ELb0ELb0ELb0EEEvNS_16Flash_fwd_paramsE
        .type           _ZN5flash16flash_fwd_kernelI23Flash_fwd_kernel_traitsILi256ELi64ELi64ELi4ELb0ELb0EN7cutlass10bfloat16_tE19Flash_kernel_traitsILi256ELi64ELi64ELi4ES3_EELb1ELb1ELb0ELb1ELb0ELb0ELb0ELb0EEEvNS_16Flash_fwd_paramsE,@function
        .size           _ZN5flash16flash_fwd_kernelI23Flash_fwd_kernel_traitsILi256ELi64ELi64ELi4ELb0ELb0EN7cutlass10bfloat16_tE19Flash_kernel_traitsILi256ELi64ELi64ELi4ES3_EELb1ELb1ELb0ELb1ELb0ELb0ELb0ELb0EEEvNS_16Flash_fwd_paramsE,(.L_x_1266 - _ZN5flash16flash_fwd_kernelI23Flash_fwd_kernel_traitsILi256ELi64ELi64ELi4ELb0ELb0EN7cutlass10bfloat16_tE19Flash_kernel_traitsILi256ELi64ELi64ELi4ES3_EELb1ELb1ELb0ELb1ELb0ELb0ELb0ELb0EEEvNS_16Flash_fwd_paramsE)
        .other          _ZN5flash16flash_fwd_kernelI23Flash_fwd_kernel_traitsILi256ELi64ELi64ELi4ELb0ELb0EN7cutlass10bfloat16_tE19Flash_kernel_traitsILi256ELi64ELi64ELi4ES3_EELb1ELb1ELb0ELb1ELb0ELb0ELb0ELb0EEEvNS_16Flash_fwd_paramsE,@"STO_CUDA_ENTRY STV_DEFAULT"
_ZN5flash16flash_fwd_kernelI23Flash_fwd_kernel_traitsILi256ELi64ELi64ELi4ELb0ELb0EN7cutlass10bfloat16_tE19Flash_kernel_traitsILi256ELi64ELi64ELi4ES3_EELb1ELb1ELb0ELb1ELb0ELb0ELb0ELb0EEEvNS_16Flash_fwd_paramsE:
.text._ZN5flash16flash_fwd_kernelI23Flash_fwd_kernel_traitsILi256ELi64ELi64ELi4ELb0ELb0EN7cutlass10bfloat16_tE19Flash_kernel_traitsILi256ELi64ELi64ELi4ES3_EELb1ELb1ELb0ELb1ELb0ELb0ELb0ELb0EEEvNS_16Flash_fwd_paramsE:
        /* <DEDUP_REMOVED lines=13> */
[----:B------:R2:W5:Y:S01]  /*00d0*/  @P2 LDG.E.64 R4, desc[UR30][R2.64] ;  /* 0x0000001e02042981 */ /* 0x000562000c1e1b00 */
[----:B------:R-:W-:Y:S08]  /*00e0*/  S2UR UR17, SR_CTAID.X ;  /* 0x00000000001179c3 */ /* 0x000ff00000002500 */
[----:B------:R-:W1:Y:S08]  /*00f0*/  S2UR UR35, SR_CTAID.Y ;  /* 0x00000000002379c3 */ /* 0x000e700000002600 */
[----:B------:R-:W4:Y:S01]  /*0100*/  S2UR UR34, SR_CTAID.Z ;  /* 0x00000000002279c3 */ /* 0x000f220000002700 */
[----:B--2---:R-:W-:-:S07]  /*0110*/  @P2 IMAD.MOV.U32 R2, RZ, RZ, R6 ;  /* 0x000000ffff022224 */ /* 0x004fce00078e0006 */
[----:B------:R-:W2:Y:S01]  /*0120*/  @P2 LDC R0, c[0x0][0x3b0] ;  /* 0x0000ec00ff002b82 */ /* 0x000ea20000000800 */
[----:B---3--:R-:W-:-:S06]  /*0130*/  @P2 IMAD.MOV.U32 R3, RZ, RZ, R7 ;  /* 0x000000ffff032224 */ /* 0x008fcc00078e0007 */
[----:B------:R-:W2:Y:S01]  /*0140*/  @P2 LDG.E.64 R2, desc[UR30][R2.64] ;  /* 0x0000001e02022981 */ /* 0x000ea2000c1e1b00 */
[----:B------:R-:W-:Y:S02]  /*0150*/  UISETP.NE.U32.AND UP2, UPT, UR6, URZ, UPT ;  /* 0x0000003f0600728c */ /* 0x000fe4000bf45070 */
[----:B-1----:R-:W-:Y:S02]  /*0160*/  UIMAD.WIDE UR8, UR35, 0x4, UR8 ;  /* 0x00000004230878a5 */ /* 0x002fe4000f8e0208 */
[----:B------:R-:W-:Y:S01]  /*0170*/  UISETP.NE.AND.EX UP2, UPT, UR7, URZ, UPT, UP2 ;  /* 0x0000003f0700728c */ /* 0x000fe2000bf45320 */
[----:B------:R-:W-:Y:S01]  /*0180*/  ULDC.U8 UR6, c[0x0][0x3c2] ;  /* 0x0000f08000067ab9 */ /* 0x000fe20000000000 */
[----:B----4-:R-:W-:Y:S02]  /*0190*/  ULOP3.LUT UR4, UR34, UR17, UR35, 0xfe, !UPT ;  /* 0x0000001122047292 */ /* 0x010fe4000f8efe23 */
[----:B------:R-:W-:Y:S02]  /*01a0*/  UISETP.NE.AND UP3, UPT, UR6, URZ, UPT ;  /* 0x0000003f0600728c */ /* 0x000fe4000bf65270 */
[----:B------:R-:W-:Y:S01]  /*01b0*/  PLOP3.LUT P0, PT, PT, PT, UP2, 0x80, 0x0 ;  /* 0x000000000000781c */ /* 0x000fe20003f0f028 */
[----:B------:R-:W-:Y:S01]  /*01c0*/  ULDC.64 UR6, c[0x0][0x2f8] ;  /* 0x0000be0000067ab9 */ /* 0x000fe20000000a00 */
[----:B------:R-:W-:Y:S01]  /*01d0*/  LOP3.LUT P3, RZ, R114, UR4, RZ, 0xfc, !PT ;  /* 0x0000000472ff7c12 */ /* 0x000fe2000f86fcff */
[----:B------:R-:W-:-:S02]  /*01e0*/  ULDC.64 UR4, c[0x0][0x300] ;  /* 0x0000c00000047ab9 */ /* 0x000fc40000000a00 */
[----:B------:R-:W-:-:S04]  /*01f0*/  UISETP.NE.U32.AND UP1, UPT, UR4, URZ, UPT ;  /* 0x0000003f0400728c */ /* 0x000fc8000bf25070 */
[----:B------:R-:W-:-:S03]  /*0200*/  UISETP.NE.AND.EX UP1, UPT, UR5, URZ, UPT, UP1 ;  /* 0x0000003f0500728c */ /* 0x000fc6000bf25310 */
[----:B------:R-:W-:Y:S02]  /*0210*/  ULDC.64 UR4, c[0x0][0x2f8] ;  /* 0x0000be0000047ab9 */ /* 0x000fe40000000a00 */
[----:B------:R-:W-:Y:S01]  /*0220*/  UISETP.EQ.U32.AND UP0, UPT, UR4, URZ, UPT ;  /* 0x0000003f0400728c */ /* 0x000fe2000bf02070 */
[----:B------:R-:W1:Y:S03]  /*0230*/  @!P3 LDC.64 R8, c[0x0][0x3b8] ;  /* 0x0000ee00ff08bb82 */ /* 0x000e660000000a00 */
[----:B------:R-:W-:Y:S02]  /*0240*/  UISETP.EQ.OR.EX UP0, UPT, UR5, URZ, !UP3, UP0 ;  /* 0x0000003f0500728c */ /* 0x000fe4000df02700 */
[----:B------:R-:W-:Y:S01]  /*0250*/  UIMAD.WIDE UR6, UR35, 0x4, UR6 ;  /* 0x00000004230678a5 */ /* 0x000fe2000f8e0206 */
[----:B-----5:R-:W-:Y:S02]  /*0260*/  @P2 R2UR UR36, R4 ;  /* 0x00000000042422ca */ /* 0x020fe400000e0000 */
[----:B------:R-:W-:-:S11]  /*0270*/  @P2 R2UR UR37, R5 ;  /* 0x00000000052522ca */ /* 0x000fd600000e0000 */
[----:B------:R-:W-:Y:S02]  /*0280*/  IMAD.U32 R4, RZ, RZ, UR36 ;  /* 0x00000024ff047e24 */ /* 0x000fe4000f8e00ff */
[----:B------:R-:W-:-:S05]  /*0290*/  IMAD.U32 R5, RZ, RZ, UR37 ;  /* 0x00000025ff057e24 */ /* 0x000fca000f8e00ff */
[----:B-1----:R1:W-:Y:S01]  /*02a0*/  @!P3 STG.E.64 desc[UR30][R8.64], R4 ;  /* 0x000000040800b986 */ /* 0x0023e2000c101b1e */
[----:B--2---:R-:W-:Y:S01]  /*02b0*/  @P2 IADD3 R6, P1, R2, R0, RZ ;  /* 0x0000000002062210 */ /* 0x004fe20007f3e0ff */
[----:B------:R-:W-:-:S04]  /*02c0*/  IMAD.U32 R2, RZ, RZ, UR8 ;  /* 0x00000008ff027e24 */ /* 0x000fc8000f8e00ff */
[----:B------:R-:W-:Y:S01]  /*02d0*/  @P2 IMAD.X R7, RZ, RZ, R3, P1 ;  /* 0x000000ffff072224 */ /* 0x000fe200008e0603 */
[----:B------:R-:W-:Y:S01]  /*02e0*/  PLOP3.LUT P1, PT, PT, PT, UP1, 0x80, 0x0 ;  /* 0x000000000000781c */ /* 0x000fe20003f2f018 */
[----:B------:R-:W-:Y:S01]  /*02f0*/  IMAD.U32 R3, RZ, RZ, UR9 ;  /* 0x00000009ff037e24 */ /* 0x000fe2000f8e00ff */
[----:B------:R-:W-:Y:S02]  /*0300*/  @UP1 ULDC.64 UR8, c[0x0][0x300] ;  /* 0x0000c00000081ab9 */ /* 0x000fe40000000a00 */
[----:B------:R-:W-:Y:S01]  /*0310*/  @UP1 UIMAD.WIDE UR8, UR35, 0x4, UR8 ;  /* 0x00000004230818a5 */ /* 0x000fe2000f8e0208 */
[----:B-1----:R-:W-:Y:S02]  /*0320*/  @!P3 IMAD.MOV.U32 R4, RZ, RZ, R6 ;  /* 0x000000ffff04b224 */ /* 0x002fe400078e0006 */
[----:B------:R-:W-:Y:S01]  /*0330*/  @!P3 IMAD.MOV.U32 R5, RZ, RZ, R7 ;  /* 0x000000ffff05b224 */ /* 0x000fe200078e0007 */
[----:B------:R-:W-:-:S04]  /*0340*/  PLOP3.LUT P2, PT, PT, PT, UP0, 0x80, 0x0 ;  /* 0x000000000000781c */ /* 0x000fc80003f4f008 */
[----:B------:R1:W-:Y:S04]  /*0350*/  @!P3 STG.E.64 desc[UR30][R8.64+0x8], R4 ;  /* 0x000008040800b986 */ /* 0x0003e8000c101b1e */
[----:B-1----:R-:W2:Y:S04]  /*0360*/  @P0 LDG.E R8, desc[UR30][R2.64] ;  /* 0x0000001e02080981 */ /* 0x002ea8000c1e1900 */
[----:B------:R1:W3:Y:S02]  /*0370*/  @P0 LDG.E R5, desc[UR30][R2.64+0x4] ;  /* 0x0000041e02050981 */ /* 0x0002e4000c1e1900 */
[----:B-1----:R-:W-:-:S02]  /*0380*/  IMAD.U32 R2, RZ, RZ, UR8 ;  /* 0x00000008ff027e24 */ /* 0x002fc4000f8e00ff */
[----:B------:R-:W-:-:S05]  /*0390*/  IMAD.U32 R3, RZ, RZ, UR9 ;  /* 0x00000009ff037e24 */ /* 0x000fca000f8e00ff */
[----:B------:R1:W4:Y:S02]  /*03a0*/  @P1 LDG.E R0, desc[UR30][R2.64] ;  /* 0x0000001e02001981 */ /* 0x000324000c1e1900 */
[----:B-1----:R-:W-:Y:S02]  /*03b0*/  IMAD.U32 R2, RZ, RZ, UR6 ;  /* 0x00000006ff027e24 */ /* 0x002fe4000f8e00ff */
[----:B------:R-:W-:Y:S01]  /*03c0*/  IMAD.U32 R3, RZ, RZ, UR7 ;  /* 0x00000007ff037e24 */ /* 0x000fe2000f8e00ff */
[----:B------:R-:W-:Y:S01]  /*03d0*/  SHF.R.S32.HI R28, RZ, 0x1f, R114 ;  /* 0x0000001fff1c7819 */ /* 0x000fe20000011472 */
[----:B------:R-:W-:-:S03]  /*03e0*/  ULDC UR7, c[0x0][0x270] ;  /* 0x00009c0000077ab9 */ /* 0x000fc60000000800 */
[----:B------:R-:W5:Y:S01]  /*03f0*/  @!P2 LDG.E R4, desc[UR30][R2.64] ;  /* 0x0000001e0204a981 */ /* 0x000f62000c1e1900 */
[----:B------:R-:W-:Y:S01]  /*0400*/  LEA.HI R29, R28, R114, RZ, 0x5 ;  /* 0x000000721c1d7211 */ /* 0x000fe200078f28ff */
[----:B------:R-:W-:Y:S01]  /*0410*/  UMOV UR11, URZ ;  /* 0x0000003f000b7c82 */ /* 0x000fe20008000000 */
[----:B------:R-:W-:Y:S01]  /*0420*/  UIMAD UR8, UR35, UR7, UR34 ;  /* 0x00000007230872a4 */ /* 0x000fe2000f8e0222 */
[----:B------:R-:W-:Y:S01]  /*0430*/  UMOV UR16, 0xffffffff ;  /* 0xffffffff00107882 */ /* 0x000fe20000000000 */
[----:B------:R-:W-:Y:S01]  /*0440*/  UMOV UR6, 0xffffffff ;  /* 0xffffffff00067882 */ /* 0x000fe20000000000 */
[----:B--2---:R-:W-:Y:S02]  /*0450*/  @P0 R2UR UR16, R8 ;  /* 0x00000000081002ca */ /* 0x004fe400000e0000 */
[----:B---3--:R-:W-:Y:S02]  /*0460*/  @P0 R2UR UR18, R5 ;  /* 0x00000000051202ca */ /* 0x008fe400000e0000 */
[----:B------:R-:W-:Y:S01]  /*0470*/  ISETP.NE.U32.AND P0, PT, RZ, UR4, PT ;  /* 0x00000004ff007c0c */ /* 0x000fe2000bf05070 */
[----:B------:R-:W-:-:S10]  /*0480*/  USHF.L.U32 UR4, UR8, 0x5, URZ ;  /* 0x0000000508047899 */ /* 0x000fd4000800063f */
[----:B------:R-:W-:-:S07]  /*0490*/  @UP2 UIADD3 UR18, UR18, -UR16, URZ ;  /* 0x8000001012122290 */ /* 0x000fce000fffe03f */
[----:B------:R-:W-:Y:S01]  /*04a0*/  @!UP2 ULDC UR18, c[0x0][0x2c4] ;  /* 0x0000b1000012aab9 */ /* 0x000fe20000000800 */
[----:B----4-:R-:W-:Y:S02]  /*04b0*/  @P1 R2UR UR11, R0 ;  /* 0x00000000000b12ca */ /* 0x010fe400000e0000 */
[----:B------:R-:W-:-:S05]  /*04c0*/  LOP3.LUT R0, R29, 0xffffffe0, RZ, 0xc0, !PT ;  /* 0xffffffe01d007812 */ /* 0x000fca00078ec0ff */
[----:B------:R-:W-:-:S05]  /*04d0*/  IMAD.IADD R20, R114, 0x1, -R0 ;  /* 0x0000000172147824 */ /* 0x000fca00078e0a00 */
[--C-:B------:R-:W-:Y:S02]  /*04e0*/  SHF.R.S32.HI R0, RZ, 0x1f, R20.reuse ;  /* 0x0000001fff007819 */ /* 0x100fe40000011414 */
[----:B-----5:R-:W-:Y:S02]  /*04f0*/  @!P2 R2UR UR6, R4 ;  /* 0x000000000406a2ca */ /* 0x020fe400000e0000 */
[----:B------:R-:W-:Y:S01]  /*0500*/  ISETP.NE.AND.EX P2, PT, RZ, UR5, PT, P0 ;  /* 0x00000005ff007c0c */ /* 0x000fe2000bf45300 */
[----:B------:R-:W-:Y:S01]  /*0510*/  USHF.R.S32.HI UR5, URZ, 0x1f, UR4 ;  /* 0x0000001f3f057899 */ /* 0x000fe20008011404 */
[----:B------:R-:W-:-:S05]  /*0520*/  IADD3 R116, P1, P0, R6, UR4, R20 ;  /* 0x0000000406747c10 */ /* 0x000fca000f83e014 */
[----:B------:R1:W-:Y:S01]  /*0530*/  STL [R1+0x68], R116 ;  /* 0x0000687401007387 */ /* 0x0003e20000100800 */
        /* <DEDUP_REMOVED lines=9> */
.L_x_475:
[----:B------:R-:W-:-:S05]  /*05d0*/  ULDC UR8, c[0x0][0x2c8] ;  /* 0x0000b20000087ab9 */ /* 0x000fca0000000800 */
.L_x_476:
        /* <DEDUP_REMOVED lines=70> */
.L_x_478:
[----:B------:R-:W-:Y:S01]  /*0a40*/  ULDC UR4, c[0x0][0x278] ;  /* 0x00009e0000047ab9 */ /* 0x000fe20000000800 */
[----:B------:R-:W2:Y:S01]  /*0a50*/  S2R R2, SR_CTAID.Z ;  /* 0x0000000000027919 */ /* 0x000ea20000002700 */
[----:B------:R-:W-:Y:S01]  /*0a60*/  IMAD.U32 R0, RZ, RZ, UR4 ;  /* 0x00000004ff007e24 */ /* 0x000fe2000f8e00ff */
[----:B------:R-:W-:Y:S01]  /*0a70*/  UMOV UR14, URZ ;  /* 0x0000003f000e7c82 */ /* 0x000fe20008000000 */
[----:B------:R-:W-:Y:S01]  /*0a80*/  IMAD.U32 R12, RZ, RZ, UR17 ;  /* 0x00000011ff0c7e24 */ /* 0x000fe2000f8e00ff */
[----:B------:R-:W-:Y:S02]  /*0a90*/  USHF.R.S32.HI UR33, URZ, 0x1f, UR34 ;  /* 0x0000001f3f217899 */ /* 0x000fe40008011422 */
[----:B------:R-:W-:-:S04]  /*0aa0*/  IABS R0, R0 ;  /* 0x0000000000007213 */ /* 0x000fc80000000000 */
[----:B------:R-:W-:-:S13]  /*0ab0*/  R2UR UR5, R0 ;  /* 0x00000000000572ca */ /* 0x000fda00000e0000 */
[----:B------:R-:W3:Y:S08]  /*0ac0*/  I2F.RP R0, UR5 ;  /* 0x0000000500007d06 */ /* 0x000ef00008209400 */
[----:B---3--:R-:W3:Y:S02]  /*0ad0*/  MUFU.RCP R0, R0 ;  /* 0x0000000000007308 */ /* 0x008ee40000001000 */
[----:B---3--:R-:W-:-:S06]  /*0ae0*/  VIADD R0, R0, 0xffffffe ;  /* 0x0ffffffe00007836 */ /* 0x008fcc0000000000 */
[----:B------:R-:W3:Y:S02]  /*0af0*/  F2I.FTZ.U32.TRUNC.NTZ R0, R0 ;  /* 0x0000000000007305 */ /* 0x000ee4000021f000 */
[----:B---3--:R-:W-:Y:S02]  /*0b00*/  R2UR UR15, R0 ;  /* 0x00000000000f72ca */ /* 0x008fe400000e0000 */
[----:B--2---:R-:W-:Y:S02]  /*0b10*/  IABS R0, R2 ;  /* 0x0000000200007213 */ /* 0x004fe40000000000 */
[----:B------:R-:W-:Y:S02]  /*0b20*/  LEA.HI R2, R28, R114, RZ, 0x3 ;  /* 0x000000721c027211 */ /* 0x000fe400078f18ff */
[----:B------:R-:W-:Y:S02]  /*0b30*/  R2UR UR7, R0 ;  /* 0x00000000000772ca */ /* 0x000fe400000e0000 */
[----:B------:R-:W-:-:S02]  /*0b40*/  SHF.R.S32.HI R30, RZ, 0x3, R2 ;  /* 0x00000003ff1e7819 */ /* 0x000fc40000011402 */
[----:B------:R-:W-:Y:S02]  /*0b50*/  LOP3.LUT R0, R2, 0xfffffff8, RZ, 0xc0, !PT ;  /* 0xfffffff802007812 */ /* 0x000fe400078ec0ff */
[----:B------:R-:W-:Y:S01]  /*0b60*/  SHF.R.S32.HI R31, RZ, 0x1f, R30 ;  /* 0x0000001fff1f7819 */ /* 0x000fe2000001141e */
[----:B------:R-:W-:Y:S02]  /*0b70*/  UIADD3 UR13, URZ, -UR15, URZ ;  /* 0x8000000f3f0d7290 */ /* 0x000fe4000fffe03f */
[----:B------:R-:W-:Y:S02]  /*0b80*/  IMAD.IADD R26, R114, 0x1, -R0 ;  /* 0x00000001721a7824 */ /* 0x000fe400078e0a00 */
[----:B------:R-:W-:Y:S01]  /*0b90*/  UIMAD UR13, UR13, UR5, URZ ;  /* 0x000000050d0d72a4 */ /* 0x000fe2000f8e023f */
[----:B------:R2:W-:Y:S01]  /*0ba0*/  STL.64 [R1+0x28], R30 ;  /* 0x0000281e01007387 */ /* 0x0005e20000100a00 */
[----:B------:R-:W-:Y:S02]  /*0bb0*/  IMAD.SHL.U32 R0, R30, 0x40, RZ ;  /* 0x000000401e007824 */ /* 0x000fe400078e00ff */
[----:B------:R-:W-:Y:S01]  /*0bc0*/  UIMAD.WIDE.U32 UR14, UR15, UR13, UR14 ;  /* 0x0000000d0f0e72a5 */ /* 0x000fe2000f8e000e */
[----:B------:R-:W-:-:S02]  /*0bd0*/  IMAD.SHL.U32 R36, R26, 0x8, RZ ;  /* 0x000000081a247824 */ /* 0x000fc400078e00ff */
[----:B------:R-:W-:Y:S01]  /*0be0*/  LOP3.LUT R0, R0, 0x1c0, RZ, 0xc0, !PT ;  /* 0x000001c000007812 */ /* 0x000fe200078ec0ff */
[----:B------:R-:W-:Y:S02]  /*0bf0*/  IMAD.WIDE R12, R12, 0x40, R30 ;  /* 0x000000400c0c7825 */ /* 0x000fe400078e021e */
[--C-:B------:R-:W-:Y:S01]  /*0c00*/  SHF.R.S32.HI R37, RZ, 0x1f, R36.reuse ;  /* 0x0000001fff257819 */ /* 0x100fe20000011424 */
[----:B------:R-:W-:Y:S01]  /*0c10*/  UMOV UR13, UR15 ;  /* 0x0000000f000d7c82 */ /* 0x000fe20008000000 */
[----:B------:R-:W-:Y:S01]  /*0c20*/  LOP3.LUT R2, R0, 0x38, R36, 0xf8, !PT ;  /* 0x0000003800027812 */ /* 0x000fe200078ef824 */
[----:B------:R-:W-:Y:S01]  /*0c30*/  UIMAD.WIDE.U32 UR20, UR13, UR7, URZ ;  /* 0x000000070d1472a5 */ /* 0x000fe2000f8e003f */
[----:B------:R-:W-:Y:S01]  /*0c40*/  SHF.R.U32.HI R4, RZ, 0x3, R0 ;  /* 0x00000003ff047819 */ /* 0x000fe20000011600 */
[----:B------:R-:W-:Y:S01]  /*0c50*/  UIADD3 UR20, UR22, -0x1, URZ ;  /* 0xffffffff16147890 */ /* 0x000fe2000fffe03f */
[----:B------:R-:W-:Y:S01]  /*0c60*/  LEA.HI R0, R28, R114, RZ, 0x6 ;  /* 0x000000721c007211 */ /* 0x000fe200078f30ff */
[----:B------:R-:W-:Y:S01]  /*0c70*/  UIADD3 UR13, -UR21, URZ, URZ ;  /* 0x0000003f150d7290 */ /* 0x000fe2000fffe13f */
[----:B------:R-:W-:-:S03]  /*0c80*/  LOP3.LUT R4, R2, R4, RZ, 0x3c, !PT ;  /* 0x0000000402047212 */ /* 0x000fc600078e3cff */
        /* <DEDUP_REMOVED lines=14> */
[----:B------:R-:W-:Y:S01]  /*0d70*/  @!UP2 ULOP3.LUT UR21, URZ, UR4, URZ, 0x33, !UPT ;  /* 0x000000043f15a292 */ /* 0x000fe2000f8e333f */
[----:B------:R-:W-:Y:S01]  /*0d80*/  @UP0 UMOV UR28, UR14 ;  /* 0x0000000e001c0c82 */ /* 0x000fe20008000000 */
[----:B------:R-:W-:Y:S02]  /*0d90*/  @UP0 UIADD3 UR25, UR15, UR5, URZ ;  /* 0x000000050f190290 */ /* 0x000fe4000fffe03f */
        /* <DEDUP_REMOVED lines=15> */
.L_x_479:
[C---:B------:R-:W-:Y:S01]  /*0e90*/  IADD3 R2, P0, R36.reuse, UR12, RZ ;  /* 0x0000000c24027c10 */ /* 0x040fe2000ff1e0ff */
[----:B------:R-:W2:Y:S01]  /*0ea0*/  S2UR UR32, SR_CgaCtaId ;  /* 0x00000000002079c3 */ /* 0x000ea20000008800 */
[C---:B------:R-:W-:Y:S01]  /*0eb0*/  VIADD R120, R36.reuse, 0x40 ;  /* 0x0000004024787836 */ /* 0x040fe20000000000 */
[----:B------:R-:W-:Y:S01]  /*0ec0*/  ULDC.64 UR12, c[0x0][0x260] ;  /* 0x00009800000c7ab9 */ /* 0x000fe20000000a00 */
[----:B------:R-:W-:Y:S01]  /*0ed0*/  IADD3.X R3, R37, UR10, RZ, P0, !PT ;  /* 0x0000000a25037c10 */ /* 0x000fe200087fe4ff */
[----:B------:R-:W-:Y:S01]  /*0ee0*/  VIADD R117, R36, 0xc0 ;  /* 0x000000c024757836 */ /* 0x000fe20000000000 */
[----:B------:R-:W-:Y:S01]  /*0ef0*/  ULDC.64 UR10, c[0x0][0x268] ;  /* 0x00009a00000a7ab9 */ /* 0x000fe20000000a00 */
[----:B------:R-:W-:Y:S01]  /*0f00*/  MOV R33, UR12 ;  /* 0x0000000c00217c02 */ /* 0x000fe20008000f00 */
[----:B------:R-:W-:Y:S01]  /*0f10*/  IMAD.U32 R32, RZ, RZ, UR10 ;  /* 0x0000000aff207e24 */ /* 0x000fe2000f8e00ff */
[----:B------:R3:W-:Y:S01]  /*0f20*/  STL [R1+0x20], R120 ;  /* 0x0000207801007387 */ /* 0x0007e20000100800 */
[----:B------:R-:W-:Y:S01]  /*0f30*/  UIADD3 UR39, -UR27, UR18, URZ ;  /* 0x000000121b277290 */ /* 0x000fe2000fffe13f */
[----:B------:R-:W-:Y:S01]  /*0f40*/  IMAD.SHL.U32 R5, R0, 0x8, RZ ;  /* 0x0000000800057824 */ /* 0x000fe200078e00ff */
[----:B------:R-:W-:Y:S01]  /*0f50*/  ULDC.64 UR4, c[0x0][0x258] ;  /* 0x0000960000047ab9 */ /* 0x000fe20000000a00 */
[----:B------:R3:W-:Y:S01]  /*0f60*/  STL [R1+0x24], R117 ;  /* 0x0000247501007387 */ /* 0x0007e20000100800 */
[----:B------:R-:W-:Y:S01]  /*0f70*/  UIMAD UR15, UR33, UR4, URZ ;  /* 0x00000004210f72a4 */ /* 0x000fe2000f8e023f */
[----:B------:R-:W-:Y:S01]  /*0f80*/  IMAD.U32 R0, RZ, RZ, UR4 ;  /* 0x00000004ff007e24 */ /* 0x000fe2000f8e00ff */
[----:B------:R-:W-:Y:S01]  /*0f90*/  ISETP.GE.AND P1, PT, R30, UR39, PT ;  /* 0x000000271e007c0c */ /* 0x000fe2000bf26270 */
[----:B------:R3:W-:Y:S01]  /*0fa0*/  STL [R1+0x6c], R33 ;  /* 0x00006c2101007387 */ /* 0x0007e20000100800 */
[----:B------:R-:W-:Y:S01]  /*0fb0*/  UIMAD UR15, UR34, UR5, UR15 ;  /* 0x00000005220f72a4 */ /* 0x000fe2000f8e020f */
[----:B------:R-:W-:Y:S01]  /*0fc0*/  IMAD.WIDE.U32 R16, R0, UR34, R2 ;  /* 0x0000002200107c25 */ /* 0x000fe2000f8e0002 */
[----:B------:R-:W-:Y:S01]  /*0fd0*/  UMOV UR4, 0x400 ;  /* 0x0000040000047882 */ /* 0x000fe20000000000 */
[----:B------:R3:W-:Y:S01]  /*0fe0*/  STL [R1+0x70], R32 ;  /* 0x0000702001007387 */ /* 0x0007e20000100800 */
[----:B------:R-:W-:Y:S01]  /*0ff0*/  UIMAD UR38, UR14, UR12, URZ ;  /* 0x0000000c0e2672a4 */ /* 0x000fe2000f8e023f */
[----:B------:R-:W-:Y:S01]  /*1000*/  VIADD R24, R30, 0x20 ;  /* 0x000000201e187836 */ /* 0x000fe20000000000 */
[----:B------:R-:W-:Y:S01]  /*1010*/  UIMAD UR14, UR14, UR10, URZ ;  /* 0x0000000a0e0e72a4 */ /* 0x000fe2000f8e023f */
[----:B------:R-:W-:Y:S01]  /*1020*/  LOP3.LUT R4, R4, 0xfffffe00, R5, 0xf8, !PT ;  /* 0xfffffe0004047812 */ /* 0x000fe200078ef805 */
[----:B--2---:R-:W-:Y:S01]  /*1030*/  ULEA UR4, UR32, UR4, 0x18 ;  /* 0x0000000420047291 */ /* 0x004fe2000f8ec03f */
[C---:B------:R-:W-:Y:S01]  /*1040*/  IADD3 R21, R30.reuse, 0x10, RZ ;  /* 0x000000101e157810 */ /* 0x040fe20007ffe0ff */
[----:B------:R-:W-:Y:S01]  /*1050*/  UIMAD UR32, UR21, UR13, UR38 ;  /* 0x0000000d152072a4 */ /* 0x000fe2000f8e0226 */
[----:B------:R-:W-:Y:S01]  /*1060*/  IADD3 R15, R17, UR15, RZ ;  /* 0x0000000f110f7c10 */ /* 0x000fe2000fffe0ff */
[----:B------:R-:W-:Y:S01]  /*1070*/  USHF.R.S32.HI UR5, URZ, 0x1f, UR20 ;  /* 0x0000001f3f057899 */ /* 0x000fe20008011414 */
[----:B------:R-:W-:Y:S01]  /*1080*/  BSSY B0, `(.L_x_480) ;  /* 0x0000037000007945 */ /* 0x000fe20003800000 */
[----:B------:R-:W-:Y:S01]  /*1090*/  UIMAD UR19, UR20, -0x40, UR29 ;  /* 0xffffffc0141378a4 */ /* 0x000fe2000f8e021d */
[----:B------:R-:W-:Y:S01]  /*10a0*/  IADD3 R25, R30, 0x30, RZ ;  /* 0x000000301e197810 */ /* 0x000fe20007ffe0ff */
[----:B------:R-:W-:Y:S01]  /*10b0*/  UIMAD UR38, UR21, UR11, UR14 ;  /* 0x0000000b152672a4 */ /* 0x000fe2000f8e020e */
[----:B------:R-:W-:Y:S01]  /*10c0*/  ISETP.GE.AND P0, PT, R21, UR39, PT ;  /* 0x0000002715007c0c */ /* 0x000fe2000bf06270 */
[----:B------:R-:W-:Y:S01]  /*10d0*/  IMAD R18, R31, UR8, RZ ;  /* 0x000000081f127c24 */ /* 0x000fe2000f8e02ff */
[----:B------:R-:W-:Y:S01]  /*10e0*/  ISETP.GE.AND P5, PT, R24, UR39, PT ;  /* 0x0000002718007c0c */ /* 0x000fe2000bfa6270 */
[----:B------:R-:W-:Y:S01]  /*10f0*/  IMAD.WIDE.U32 R10, R30, UR8, R36 ;  /* 0x000000081e0a7c25 */ /* 0x000fe2000f8e0024 */
[----:B------:R-:W-:-:S02]  /*1100*/  IADD3 R252, R36, 0x80, RZ ;  /* 0x0000008024fc7810 */ /* 0x000fc40007ffe0ff */
        /* <DEDUP_REMOVED lines=12> */
[----:B------:R-:W2:Y:S02]  /*11d0*/  @!P4 LDC.64 R4, c[0x0][0x210] ;  /* 0x00008400ff04cb82 */ /* 0x000ea40000000a00 */
[----:B------:R4:W-:Y:S06]  /*11e0*/  @P6 STS.128 [R215], RZ ;  /* 0x000000ffd7006388 */ /* 0x0009ec0000000c00 */
[----:B------:R-:W5:Y:S08]  /*11f0*/  @!P6 LDC.64 R6, c[0x0][0x210] ;  /* 0x00008400ff06eb82 */ /* 0x000f700000000a00 */
[----:B------:R-:W1:Y:S01]  /*1200*/  @!P3 LDC.64 R2, c[0x0][0x210] ;  /* 0x00008400ff02bb82 */ /* 0x000e620000000a00 */
        /* <DEDUP_REMOVED lines=30> */
.L_x_481:
[----:B------:R-:W-:Y:S05]  /*13f0*/  BSYNC B0 ;  /* 0x0000000000007941 */ /* 0x000fea0003800000 */
.L_x_480:
[----:B--2-4-:R-:W-:Y:S01]  /*1400*/  IMAD R2, R30, UR9, R18 ;  /* 0x000000091e027c24 */ /* 0x014fe2000f8e0212 */
[----:B------:R-:W-:Y:S01]  /*1410*/  IADD3 R10, P1, R10, UR26, RZ ;  /* 0x0000001a0a0a7c10 */ /* 0x000fe2000ff3e0ff */
[----:B------:R-:W-:Y:S01]  /*1420*/  IMAD R0, R31, UR6, RZ ;  /* 0x000000061f007c24 */ /* 0x000fe2000f8e02ff */
        /* <DEDUP_REMOVED lines=53> */
.L_x_483:
[----:B------:R-:W-:Y:S05]  /*1780*/  BSYNC B0 ;  /* 0x0000000000007941 */ /* 0x000fea0003800000 */
.L_x_482:
[----:B------:R-:W-:Y:S04]  /*1790*/  BSSY B0, `(.L_x_484) ;  /* 0x0000031000007945 */ /* 0x000fe80003800000 */
[----:B------:R-:W-:Y:S05]  /*17a0*/  @P5 BRA `(.L_x_485) ;  /* 0x0000000000bc5947 */ /* 0x000fea0003800000 */
[----:B------:R-:W-:Y:S01]  /*17b0*/  ULDC UR12, c[0x0][0x2d0] ;  /* 0x0000b400000c7ab9 */ /* 0x000fe20000000800 */
[----:B--2-4-:R-:W-:Y:S01]  /*17c0*/  IADD3 R4, P0, R12, 0x20, RZ ;  /* 0x000000200c047810 */ /* 0x014fe20007f1e0ff */
        /* <DEDUP_REMOVED lines=45> */
.L_x_485:
[----:B------:R-:W-:Y:S05]  /*1aa0*/  BSYNC B0 ;  /* 0x0000000000007941 */ /* 0x000fea0003800000 */
.L_x_484:
[----:B------:R-:W-:Y:S01]  /*1ab0*/  IMAD.WIDE.U32 R34, R33, UR21, R10 ;  /* 0x0000001521227c25 */ /* 0x000fe2000f8e000a */
[----:B------:R-:W-:Y:S01]  /*1ac0*/  USHF.L.U32 UR14, UR8, 0x6, URZ ;  /* 0x00000006080e7899 */ /* 0x000fe2000800063f */
[----:B------:R-:W-:Y:S03]  /*1ad0*/  BSSY B0, `(.L_x_486) ;  /* 0x0000032000007945 */ /* 0x000fe60003800000 */
[----:B------:R1:W-:Y:S01]  /*1ae0*/  STL.64 [R1+0x40], R34 ;  /* 0x0000402201007387 */ /* 0x0003e20000100a00 */
[----:B------:R-:W-:Y:S07]  /*1af0*/  @P6 BRA `(.L_x_487) ;  /* 0x0000000000bc6947 */ /* 0x000fee0003800000 */
        /* <DEDUP_REMOVED lines=18> */
[C-C-:B------:R-:W-:Y:S02]  /*1c20*/  @!P5 LEA.HI.X R7, R8.reuse, R7, R0.reuse, 0x1, P0 ;  /* 0x000000070807d211 */ /* 0x140fe400000f0c00 */
        /* <DEDUP_REMOVED lines=28> */
.L_x_487:
[----:B------:R-:W-:Y:S05]  /*1df0*/  BSYNC B0 ;  /* 0x0000000000007941 */ /* 0x000fea0003800000 */
.L_x_486:
[----:B------:R-:W-:Y:S01]  /*1e00*/  VIADD R119, R35, UR32 ;  /* 0x0000002023777c36 */ /* 0x000fe20008000000 */
[----:B------:R-:W-:Y:S01]  /*1e10*/  MOV R118, R34 ;  /* 0x0000002200767202 */ /* 0x000fe20000000f00 */
[----:B------:R-:W-:Y:S01]  /*1e20*/  USHF.L.U64.HI UR15, UR8, 0x6, UR9 ;  /* 0x00000006080f7899 */ /* 0x000fe20008010209 */
[----:B------:R-:W-:Y:S01]  /*1e30*/  ISETP.GE.AND P1, PT, R30, UR19, PT ;  /* 0x000000131e007c0c */ /* 0x000fe2000bf26270 */
[----:B------:R-:W-:Y:S01]  /*1e40*/  IMAD.U32 R112, RZ, RZ, UR14 ;  /* 0x0000000eff707e24 */ /* 0x000fe2000f8e00ff */
[----:B------:R-:W-:Y:S01]  /*1e50*/  BSSY B0, `(.L_x_488) ;  /* 0x000002f000007945 */ /* 0x000fe20003800000 */
[----:B------:R3:W-:Y:S01]  /*1e60*/  STL.64 [R1+0x38], R118 ;  /* 0x0000387601007387 */ /* 0x0007e20000100a00 */
[----:B------:R-:W-:Y:S01]  /*1e70*/  UIMAD UR10, UR15, UR20, URZ ;  /* 0x000000140f0a72a4 */ /* 0x000fe2000f8e023f */
[----:B-12---:R-:W-:Y:S01]  /*1e80*/  IMAD.WIDE.U32 R2, R112, UR20, R118 ;  /* 0x0000001470027c25 */ /* 0x006fe2000f8e0076 */
[----:B------:R-:W-:Y:S02]  /*1e90*/  ISETP.GE.AND P0, PT, R21, UR19, PT ;  /* 0x0000001315007c0c */ /* 0x000fe4000bf06270 */
[----:B------:R-:W-:Y:S01]  /*1ea0*/  UIMAD UR10, UR5, UR14, UR10 ;  /* 0x0000000e050a72a4 */ /* 0x000fe2000f8e020a */
[----:B------:R-:W-:-:S05]  /*1eb0*/  ISETP.GE.AND P5, PT, R24, UR19, PT ;  /* 0x0000001318007c0c */ /* 0x000fca000bfa6270 */
[----:B----4-:R-:W-:Y:S01]  /*1ec0*/  VIADD R5, R3, UR10 ;  /* 0x0000000a03057c36 */ /* 0x010fe20008000000 */
[----:B------:R-:W-:Y:S07]  /*1ed0*/  @P1 BRA `(.L_x_489) ;  /* 0x0000000000981947 */ /* 0x000fee0003800000 */
[----:B------:R-:W-:Y:S02]  /*1ee0*/  ULDC UR10, c[0x0][0x2d0] ;  /* 0x0000b400000a7ab9 */ /* 0x000fe40000000800 */
[----:B------:R-:W-:Y:S02]  /*1ef0*/  ISETP.GE.AND P4, PT, R120, UR10, PT ;  /* 0x0000000a78007c0c */ /* 0x000fe4000bf86270 */
[----:B------:R-:W-:Y:S02]  /*1f00*/  ISETP.GE.AND P6, PT, R36, UR10, PT ;  /* 0x0000000a24007c0c */ /* 0x000fe4000bfc6270 */
[----:B------:R-:W-:-:S09]  /*1f10*/  ISETP.GE.AND P3, PT, R252, UR10, PT ;  /* 0x0000000afc007c0c */ /* 0x000fd2000bf66270 */
[----:B------:R-:W1:Y:S02]  /*1f20*/  @!P4 LDC.64 R8, c[0x0][0x218] ;  /* 0x00008600ff08cb82 */ /* 0x000e640000000a00 */
[----:B------:R2:W-:Y:S06]  /*1f30*/  @P6 STS.128 [R215+0x8000], RZ ;  /* 0x008000ffd7006388 */ /* 0x0005ec0000000c00 */
[----:B------:R-:W4:Y:S08]  /*1f40*/  @!P6 LDC.64 R10, c[0x0][0x218] ;  /* 0x00008600ff0aeb82 */ /* 0x000f300000000a00 */
[----:B------:R-:W5:Y:S01]  /*1f50*/  @!P3 LDC.64 R6, c[0x0][0x218] ;  /* 0x00008600ff06bb82 */ /* 0x000f620000000a00 */
[----:B-1----:R-:W-:-:S04]  /*1f60*/  @!P4 LEA R8, P1, R2, R8, 0x1 ;  /* 0x000000080208c211 */ /* 0x002fc800078208ff */
[C---:B------:R-:W-:Y:S02]  /*1f70*/  @!P4 LEA.HI.X R9, R2.reuse, R9, R5, 0x1, P1 ;  /* 0x000000090209c211 */ /* 0x040fe400008f0c05 */
        /* <DEDUP_REMOVED lines=28> */
.L_x_489:
[----:B------:R-:W-:Y:S05]  /*2140*/  BSYNC B0 ;  /* 0x0000000000007941 */ /* 0x000fea0003800000 */
.L_x_488:
        /* <DEDUP_REMOVED lines=45> */
.L_x_491:
[----:B------:R-:W-:Y:S05]  /*2420*/  BSYNC B0 ;  /* 0x0000000000007941 */ /* 0x000fea0003800000 */
.L_x_490:
[----:B------:R-:W-:Y:S04]  /*2430*/  BSSY B0, `(.L_x_492) ;  /* 0x000002d000007945 */ /* 0x000fe80003800000 */
[----:B------:R-:W-:Y:S05]  /*2440*/  @P5 BRA `(.L_x_493) ;  /* 0x0000000000ac5947 */ /* 0x000fea0003800000 */
[----:B------:R-:W-:Y:S01]  /*2450*/  ULDC UR10, c[0x0][0x2d0] ;  /* 0x0000b400000a7ab9 */ /* 0x000fe20000000800 */
[----:B------:R-:W-:Y:S01]  /*2460*/  IMAD.U32 R0, RZ, RZ, UR8 ;  /* 0x00000008ff007e24 */ /* 0x000fe2000f8e00ff */
[----:B------:R-:W-:Y:S01]  /*2470*/  ISETP.GE.AND P5, PT, R36, UR10, PT ;  /* 0x0000000a24007c0c */ /* 0x000fe2000bfa6270 */
[----:B-12-4-:R-:W-:Y:S01]  /*2480*/  IMAD.U32 R6, RZ, RZ, UR8 ;  /* 0x00000008ff067e24 */ /* 0x016fe2000f8e00ff */
[----:B------:R-:W-:Y:S01]  /*2490*/  ISETP.GE.AND P4, PT, R120, UR10, PT ;  /* 0x0000000a78007c0c */ /* 0x000fe2000bf86270 */
[----:B------:R-:W-:Y:S01]  /*24a0*/  IMAD.U32 R12, RZ, RZ, UR9 ;  /* 0x00000009ff0c7e24 */ /* 0x000fe2000f8e00ff */
[----:B------:R-:W-:Y:S02]  /*24b0*/  ISETP.GE.AND P2, PT, R252, UR10, PT ;  /* 0x0000000afc007c0c */ /* 0x000fe4000bf46270 */
[----:B------:R-:W-:-:S04]  /*24c0*/  LEA R0, P0, R0, R2, 0x5 ;  /* 0x0000000200007211 */ /* 0x000fc800078028ff */
[----:B------:R-:W-:-:S03]  /*24d0*/  LEA.HI.X R12, R6, R5, R12, 0x5, P0 ;  /* 0x00000005060c7211 */ /* 0x000fc600000f2c0c */
[----:B------:R-:W1:Y:S01]  /*24e0*/  @!P5 LDC.64 R10, c[0x0][0x218] ;  /* 0x00008600ff0adb82 */ /* 0x000e620000000a00 */
[----:B------:R2:W-:Y:S07]  /*24f0*/  @P5 STS.128 [R215+0x9000], RZ ;  /* 0x009000ffd7005388 */ /* 0x0005ee0000000c00 */
        /* <DEDUP_REMOVED lines=32> */
.L_x_493:
[----:B------:R-:W-:Y:S05]  /*2700*/  BSYNC B0 ;  /* 0x0000000000007941 */ /* 0x000fea0003800000 */
.L_x_492:
        /* <DEDUP_REMOVED lines=13> */
[----:B-1----:R-:W1:Y:S08]  /*27e0*/  @!P4 LDC.64 R6, c[0x0][0x218] ;  /* 0x00008600ff06cb82 */ /* 0x002e700000000a00 */
[----:B------:R-:W5:Y:S01]  /*27f0*/  @!P2 LDC.64 R10, c[0x0][0x218] ;  /* 0x00008600ff0aab82 */ /* 0x000f620000000a00 */
[----:B--2---:R-:W-:-:S04]  /*2800*/  @!P5 LEA R8, P0, R2, R8, 0x1 ;  /* 0x000000080208d211 */ /* 0x004fc800078008ff */
[C-C-:B------:R-:W-:Y:S02]  /*2810*/  @!P5 LEA.HI.X R9, R2.reuse, R9, R0.reuse, 0x1, P0 ;  /* 0x000000090209d211 */ /* 0x140fe400000f0c00 */
[----:B------:R-:W-:Y:S02]  /*2820*/  ISETP.GE.AND P0, PT, R117, UR10, PT ;  /* 0x0000000a75007c0c */ /* 0x000fe4000bf06270 */
[C---:B-1----:R-:W-:Y:S01]  /*2830*/  @!P4 LEA R6, P3, R2.reuse, R6, 0x1 ;  /* 0x000000060206c211 */ /* 0x042fe200078608ff */
        /* <DEDUP_REMOVED lines=26> */
.L_x_495:
[----:B------:R-:W-:Y:S05]  /*29e0*/  BSYNC B0 ;  /* 0x0000000000007941 */ /* 0x000fea0003800000 */
.L_x_494:
        /* <DEDUP_REMOVED lines=11> */
[----:B------:R-:W-:Y:S01]  /*2aa0*/  SHF.R.S32.HI R113, RZ, 0x5, R29 ;  /* 0x00000005ff717819 */ /* 0x000fe2000001141d */
        /* <DEDUP_REMOVED lines=8> */
[----:B--2-4-:R2:W4:Y:S01]  /*2b30*/  @P1 LDG.E R10, desc[UR30][R2.64] ;  /* 0x0000001e020a1981 */ /* 0x014522000c1e1900 */
[----:B------:R-:W-:Y:S01]  /*2b40*/  LEA R9, R113, UR27, 0x4 ;  /* 0x0000001b71097c11 */ /* 0x000fe2000f8e20ff */
[----:B------:R-:W4:Y:S01]  /*2b50*/  @P1 MUFU.RCP R8, UR10 ;  /* 0x0000000a00081d08 */ /* 0x000f220008001000 */
[----:B-1----:R-:W-:Y:S01]  /*2b60*/  IMAD.U32 R5, RZ, RZ, UR29 ;  /* 0x0000001dff057e24 */ /* 0x002fe2000f8e00ff */
[----:B------:R-:W-:Y:S01]  /*2b70*/  USHF.L.U64.HI UR12, UR6, 0x6, UR7 ;  /* 0x00000006060c7899 */ /* 0x000fe20008010207 */
[----:B------:R-:W-:Y:S01]  /*2b80*/  BSSY B0, `(.L_x_496) ;  /* 0x0000060000007945 */ /* 0x000fe20003800000 */
[----:B------:R-:W-:Y:S01]  /*2b90*/  USHF.L.U32 UR13, UR6, 0x6, URZ ;  /* 0x00000006060d7899 */ /* 0x000fe2000800063f */
[----:B------:R-:W-:Y:S01]  /*2ba0*/  BAR.SYNC.DEFER_BLOCKING 0x0 ;  /* 0x0000000000007b1d */ /* 0x000fe20000010000 */
[----:B------:R-:W-:Y:S01]  /*2bb0*/  UIMAD UR11, UR12, UR20, URZ ;  /* 0x000000140c0b72a4 */ /* 0x000fe2000f8e023f */
[----:B------:R-:W-:Y:S02]  /*2bc0*/  ISETP.GE.AND P0, PT, R21, UR19, PT ;  /* 0x0000001315007c0c */ /* 0x000fe4000bf06270 */
[----:B------:R-:W-:Y:S01]  /*2bd0*/  ISETP.GE.AND P5, PT, R24, UR19, PT ;  /* 0x0000001318007c0c */ /* 0x000fe2000bfa6270 */
[----:B------:R-:W-:-:S03]  /*2be0*/  UIMAD UR11, UR5, UR13, UR11 ;  /* 0x0000000d050b72a4 */ /* 0x000fc6000f8e020b */
[----:B------:R-:W-:Y:S01]  /*2bf0*/  UMOV UR5, URZ ;  /* 0x0000003f00057c82 */ /* 0x000fe20008000000 */
[----:B--2---:R-:W-:-:S04]  /*2c00*/  LEA.HI R3, R28, R114, RZ, 0x4 ;  /* 0x000000721c037211 */ /* 0x004fc800078f20ff */
[----:B------:R-:W-:Y:S02]  /*2c10*/  LOP3.LUT R0, R3, 0xfffffff0, RZ, 0xc0, !PT ;  /* 0xfffffff003007812 */ /* 0x000fe400078ec0ff */
[----:B------:R-:W-:-:S03]  /*2c20*/  SHF.R.S32.HI R2, RZ, 0x4, R3 ;  /* 0x00000004ff027819 */ /* 0x000fc60000011403 */
[----:B------:R-:W-:Y:S01]  /*2c30*/  IMAD.IADD R0, R114, 0x1, -R0 ;  /* 0x0000000172007824 */ /* 0x000fe200078e0a00 */
[----:B------:R-:W-:-:S04]  /*2c40*/  LEA.HI R3, R3, R2, RZ, 0x1 ;  /* 0x0000000203037211 */ /* 0x000fc800078f08ff */
[----:B------:R-:W-:Y:S02]  /*2c50*/  SHF.R.S32.HI R4, RZ, 0x1f, R0 ;  /* 0x0000001fff047819 */ /* 0x000fe40000011400 */
[----:B------:R-:W-:Y:S02]  /*2c60*/  LOP3.LUT R3, R3, 0xfffffffe, RZ, 0xc0, !PT ;  /* 0xfffffffe03037812 */ /* 0x000fe400078ec0ff */
[----:B------:R-:W-:-:S03]  /*2c70*/  LEA.HI R7, R4, R0, RZ, 0x3 ;  /* 0x0000000004077211 */ /* 0x000fc600078f18ff */
[----:B------:R-:W-:Y:S01]  /*2c80*/  IMAD.IADD R15, R2, 0x1, -R3 ;  /* 0x00000001020f7824 */ /* 0x000fe200078e0a03 */
[C---:B------:R-:W-:Y:S01]  /*2c90*/  LOP3.LUT R4, R7.reuse, 0xfffffff8, RZ, 0xc0, !PT ;  /* 0xfffffff807047812 */ /* 0x040fe200078ec0ff */
[----:B------:R-:W-:Y:S02]  /*2ca0*/  IMAD.SHL.U32 R7, R7, 0x40, RZ ;  /* 0x0000004007077824 */ /* 0x000fe400078e00ff */
[----:B------:R-:W-:Y:S02]  /*2cb0*/  IMAD.SHL.U32 R3, R15, 0x8, RZ ;  /* 0x000000080f037824 */ /* 0x000fe400078e00ff */
[----:B------:R-:W-:Y:S01]  /*2cc0*/  IMAD.IADD R38, R0, 0x1, -R4 ;  /* 0x0000000100267824 */ /* 0x000fe200078e0a04 */
[----:B------:R-:W-:-:S03]  /*2cd0*/  SHF.R.S32.HI R4, RZ, 0x1f, R20 ;  /* 0x0000001fff047819 */ /* 0x000fc60000011414 */
[----:B------:R-:W-:Y:S01]  /*2ce0*/  IMAD.SHL.U32 R0, R38, 0x40, RZ ;  /* 0x0000004026007824 */ /* 0x000fe200078e00ff */
[----:B------:R-:W-:Y:S01]  /*2cf0*/  LEA.HI R2, R4, R20, RZ, 0x2 ;  /* 0x0000001404027211 */ /* 0x000fe200078f10ff */
[----:B------:R-:W-:-:S03]  /*2d00*/  IMAD.SHL.U32 R4, R30, 0x8, RZ ;  /* 0x000000081e047824 */ /* 0x000fc600078e00ff */
[----:B------:R-:W-:Y:S02]  /*2d10*/  LOP3.LUT R0, R0, 0x1c0, RZ, 0xc0, !PT ;  /* 0x000001c000007812 */ /* 0x000fe400078ec0ff */
[----:B------:R-:W-:Y:S02]  /*2d20*/  SHF.R.S32.HI R2, RZ, 0x2, R2 ;  /* 0x00000002ff027819 */ /* 0x000fe40000011402 */
[----:B------:R-:W-:Y:S02]  /*2d30*/  LOP3.LUT R3, R0, 0x8, R3, 0xf8, !PT ;  /* 0x0000000800037812 */ /* 0x000fe400078ef803 */
[----:B------:R-:W-:Y:S02]  /*2d40*/  SHF.R.U32.HI R0, RZ, 0x3, R0 ;  /* 0x00000003ff007819 */ /* 0x000fe40000011600 */
[----:B------:R-:W-:Y:S02]  /*2d50*/  IADD3 R9, R9, 0x1, R2 ;  /* 0x0000000109097810 */ /* 0x000fe40007ffe002 */
[----:B------:R-:W-:-:S02]  /*2d60*/  IADD3 R2, P2, R22, UR28, RZ ;  /* 0x0000001c16027c10 */ /* 0x000fc4000ff5e0ff */
[----:B------:R-:W-:Y:S01]  /*2d70*/  LOP3.LUT R6, R3, R0, RZ, 0x3c, !PT ;  /* 0x0000000003067212 */ /* 0x000fe200078e3cff */
[----:B------:R-:W-:Y:S01]  /*2d80*/  IMAD.SHL.U32 R0, R26, 0x40, RZ ;  /* 0x000000401a007824 */ /* 0x000fe200078e00ff */
[----:B------:R-:W-:Y:S02]  /*2d90*/  IADD3.X R3, R23, UR25, R27, P2, !PT ;  /* 0x0000001917037c10 */ /* 0x000fe400097fe41b */
[----:B------:R-:W-:Y:S02]  /*2da0*/  ISETP.GE.AND P2, PT, R30, UR19, PT ;  /* 0x000000131e007c0c */ /* 0x000fe4000bf46270 */
[----:B------:R-:W-:Y:S01]  /*2db0*/  LOP3.LUT R0, R0, 0x1c0, RZ, 0xc0, !PT ;  /* 0x000001c000007812 */ /* 0x000fe200078ec0ff */
[----:B------:R-:W-:Y:S01]  /*2dc0*/  IMAD.WIDE.U32 R16, R32, UR21, R2 ;  /* 0x0000001520107c25 */ /* 0x000fe2000f8e0002 */
[----:B------:R-:W-:Y:S02]  /*2dd0*/  IADD3 R14, R5, -UR18, R9 ;  /* 0x80000012050e7c10 */ /* 0x000fe4000fffe009 */
[----:B------:R-:W-:Y:S01]  /*2de0*/  LOP3.LUT R4, R0, 0x8, R4, 0xf8, !PT ;  /* 0x0000000800047812 */ /* 0x000fe200078ef804 */
[----:B------:R-:W-:Y:S01]  /*2df0*/  VIADD R13, R17, UR38 ;  /* 0x00000026110d7c36 */ /* 0x000fe20008000000 */
[----:B------:R-:W-:Y:S01]  /*2e00*/  SHF.R.U32.HI R0, RZ, 0x3, R0 ;  /* 0x00000003ff007819 */ /* 0x000fe20000011600 */
[----:B------:R-:W-:Y:S01]  /*2e10*/  IMAD.MOV.U32 R12, RZ, RZ, R16 ;  /* 0x000000ffff0c7224 */ /* 0x000fe200078e0010 */
[----:B------:R1:W-:Y:S02]  /*2e20*/  STL.64 [R1+0x60], R16 ;  /* 0x0000601001007387 */ /* 0x0003e40000100a00 */
[----:B------:R-:W-:-:S02]  /*2e30*/  LOP3.LUT R5, R4, R0, RZ, 0x3c, !PT ;  /* 0x0000000004057212 */ /* 0x000fc400078e3cff */
[----:B------:R1:W-:Y:S01]  /*2e40*/  STL.64 [R1+0x50], R12 ;  /* 0x0000500c01007387 */ /* 0x0003e20000100a00 */
[----:B------:R-:W-:Y:S01]  /*2e50*/  LOP3.LUT R4, R6, 0xfffffe00, R7, 0xf8, !PT ;  /* 0xfffffe0006047812 */ /* 0x000fe200078ef807 */
[----:B------:R-:W-:Y:S02]  /*2e60*/  IMAD.U32 R6, RZ, RZ, UR20 ;  /* 0x00000014ff067e24 */ /* 0x000fe4000f8e00ff */
[----:B------:R1:W-:Y:S02]  /*2e70*/  @P2 STS.128 [R215+0x10000], RZ ;  /* 0x010000ffd7002388 */ /* 0x0003e40000000c00 */
[----:B------:R-:W-:Y:S02]  /*2e80*/  IMAD.WIDE.U32 R6, R6, UR13, R12 ;  /* 0x0000000d06067c25 */ /* 0x000fe4000f8e000c */
[----:B------:R1:W-:Y:S02]  /*2e90*/  @P2 STS.128 [R215+0x12000], RZ ;  /* 0x012000ffd7002388 */ /* 0x0003e40000000c00 */
[----:B------:R-:W-:-:S02]  /*2ea0*/  VIADD R3, R7, UR11 ;  /* 0x0000000b07037c36 */ /* 0x000fc40008000000 */
[----:B------:R1:W-:Y:S01]  /*2eb0*/  @P2 STS.128 [R215+0x14000], RZ ;  /* 0x014000ffd7002388 */ /* 0x0003e20000000c00 */
[----:B------:R-:W-:-:S03]  /*2ec0*/  IMAD R2, R113, 0x400, R4 ;  /* 0x0000040071027824 */ /* 0x000fc600078e0204 */
[----:B------:R1:W-:Y:S01]  /*2ed0*/  @P2 STS.128 [R215+0x16000], RZ ;  /* 0x016000ffd7002388 */ /* 0x0003e20000000c00 */
[----:B----4-:R-:W-:-:S05]  /*2ee0*/  @P1 FMUL.FTZ R0, R10, R8 ;  /* 0x000000080a001220 */ /* 0x010fca0000410000 */
        /* <DEDUP_REMOVED lines=41> */
.L_x_497:
[----:B------:R-:W-:Y:S05]  /*3180*/  BSYNC B0 ;  /* 0x0000000000007941 */ /* 0x000fea0003800000 */
.L_x_496:
[----:B------:R4:W-:Y:S01]  /*3190*/  @P0 STS.128 [R215+0x10800], RZ ;  /* 0x010800ffd7000388 */ /* 0x0009e20000000c00 */
[----:B------:R-:W-:Y:S01]  /*31a0*/  IMAD R0, R15, 0x200, R5 ;  /* 0x000002000f007824 */ /* 0x000fe200078e0205 */
[----:B------:R-:W-:Y:S01]  /*31b0*/  USHF.L.U32 UR27, UR6, 0x4, URZ ;  /* 0x00000004061b7899 */ /* 0x000fe2000800063f */
[----:B------:R-:W-:Y:S01]  /*31c0*/  VIADD R39, R14, UR23 ;  /* 0x000000170e277c36 */ /* 0x000fe20008000000 */
[----:B------:R4:W-:Y:S01]  /*31d0*/  @P0 STS.128 [R215+0x12800], RZ ;  /* 0x012800ffd7000388 */ /* 0x0009e20000000c00 */
[----:B------:R-:W-:Y:S01]  /*31e0*/  USHF.L.U64.HI UR23, UR6, 0x4, UR7 ;  /* 0x0000000406177899 */ /* 0x000fe20008010207 */
[----:B------:R-:W-:Y:S01]  /*31f0*/  BSSY B0, `(.L_x_498) ;  /* 0x000002f000007945 */ /* 0x000fe20003800000 */
[----:B------:R-:W-:Y:S01]  /*3200*/  ISETP.GE.AND P6, PT, R25, UR19, PT ;  /* 0x0000001319007c0c */ /* 0x000fe2000bfc6270 */
[----:B------:R4:W-:Y:S01]  /*3210*/  @P0 STS.128 [R215+0x14800], RZ ;  /* 0x014800ffd7000388 */ /* 0x0009e20000000c00 */
[----:B------:R-:W-:Y:S02]  /*3220*/  LEA R195, R2, UR4, 0x1 ;  /* 0x0000000402c37c11 */ /* 0x000fe4000f8e08ff */
[----:B------:R-:W-:Y:S01]  /*3230*/  LEA R188, R0, UR4, 0x1 ;  /* 0x0000000400bc7c11 */ /* 0x000fe2000f8e08ff */
[----:B------:R4:W-:Y:S01]  /*3240*/  @P0 STS.128 [R215+0x16800], RZ ;  /* 0x016800ffd7000388 */ /* 0x0009e20000000c00 */
[----:B------:R-:W-:Y:S07]  /*3250*/  @P0 BRA `(.L_x_499) ;  /* 0x0000000000a00947 */ /* 0x000fee0003800000 */
        /* <DEDUP_REMOVED lines=40> */
.L_x_499:
[----:B------:R-:W-:Y:S05]  /*34e0*/  BSYNC B0 ;  /* 0x0000000000007941 */ /* 0x000fea0003800000 */
.L_x_498:
        /* <DEDUP_REMOVED lines=9> */
[----:B-12---:R-:W-:Y:S01]  /*3580*/  IMAD.U32 R8, RZ, RZ, UR7 ;  /* 0x00000007ff087e24 */ /* 0x006fe2000f8e00ff */
[----:B------:R-:W-:Y:S02]  /*3590*/  ISETP.GE.AND P4, PT, R120, UR10, PT ;  /* 0x0000000a78007c0c */ /* 0x000fe4000bf86270 */
[----:B------:R-:W-:Y:S02]  /*35a0*/  ISETP.GE.AND P2, PT, R252, UR10, PT ;  /* 0x0000000afc007c0c */ /* 0x000fe4000bf46270 */
[----:B------:R-:W-:-:S04]  /*35b0*/  LEA R0, P0, R5, R6, 0x5 ;  /* 0x0000000605007211 */ /* 0x000fc800078028ff */
[----:B------:R-:W-:-:S03]  /*35c0*/  LEA.HI.X R5, R5, R3, R8, 0x5, P0 ;  /* 0x0000000305057211 */ /* 0x000fc600000f2c08 */
[----:B------:R-:W1:Y:S01]  /*35d0*/  @!P5 LDC.64 R12, c[0x0][0x220] ;  /* 0x00008800ff0cdb82 */ /* 0x000e620000000a00 */
[----:B------:R2:W-:Y:S07]  /*35e0*/  @P5 STS.128 [R215+0x11000], RZ ;  /* 0x011000ffd7005388 */ /* 0x0005ee0000000c00 */
[----:B------:R-:W5:Y:S08]  /*35f0*/  @!P4 LDC.64 R10, c[0x0][0x220] ;  /* 0x00008800ff0acb82 */ /* 0x000f700000000a00 */
[----:B------:R-:W3:Y:S01]  /*3600*/  @!P2 LDC.64 R14, c[0x0][0x220] ;  /* 0x00008800ff0eab82 */ /* 0x000ee20000000a00 */
        /* <DEDUP_REMOVED lines=30> */
.L_x_501:
[----:B------:R-:W-:Y:S05]  /*37f0*/  BSYNC B0 ;  /* 0x0000000000007941 */ /* 0x000fea0003800000 */
.L_x_500:
        /* <DEDUP_REMOVED lines=15> */
[----:B-12---:R-:W1:Y:S01]  /*38f0*/  @!P5 LDC.64 R10, c[0x0][0x220] ;  /* 0x00008800ff0adb82 */ /* 0x006e620000000a00 */
        /* <DEDUP_REMOVED lines=33> */
.L_x_503:
[----:B------:R-:W-:Y:S05]  /*3b10*/  BSYNC B0 ;  /* 0x0000000000007941 */ /* 0x000fea0003800000 */
.L_x_502:
[----:B-12---:R-:W-:Y:S01]  /*3b20*/  LDSM.16.M88.4 R8, [R195] ;  /* 0x00000000c308783b */ /* 0x006fe20000000200 */
[----:B------:R-:W-:Y:S01]  /*3b30*/  R2P PR, R26, 0x6 ;  /* 0x000000061a007804 */ /* 0x000fe20000000000 */
[----:B------:R-:W-:Y:S01]  /*3b40*/  IMAD.MOV.U32 R3, RZ, RZ, 0x10 ;  /* 0x00000010ff037424 */ /* 0x000fe200078e00ff */
[----:B------:R-:W-:Y:S01]  /*3b50*/  LOP3.LUT P0, RZ, R38, 0x2, RZ, 0xc0, !PT ;  /* 0x0000000226ff7812 */ /* 0x000fe2000780c0ff */
[----:B------:R-:W1:Y:S01]  /*3b60*/  LDSM.16.M88.4 R16, [R188+0x8000] ;  /* 0x00800000bc10783b */ /* 0x000e620000000200 */
[C---:B------:R-:W-:Y:S01]  /*3b70*/  VIADD R0, R188.reuse, 0x8000 ;  /* 0x00008000bc007836 */ /* 0x040fe20000000000 */
[----:B------:R-:W-:Y:S01]  /*3b80*/  UISETP.GE.AND UP0, UPT, UR22, 0x2, UPT ;  /* 0x000000021600788c */ /* 0x000fe2000bf06270 */
[----:B------:R-:W-:Y:S01]  /*3b90*/  SEL R3, R3, 0xfffffff0, !P0 ;  /* 0xfffffff003037807 */ /* 0x000fe20004000000 */
[----:B------:R-:W2:Y:S01]  /*3ba0*/  LDSM.16.M88.4 R20, [R188+0x8800] ;  /* 0x00880000bc14783b */ /* 0x000ea20000000200 */
[----:B------:R-:W-:Y:S01]  /*3bb0*/  VIADD R199, R188, 0x8020 ;  /* 0x00008020bcc77836 */ /* 0x000fe20000000000 */
[----:B------:R-:W-:Y:S01]  /*3bc0*/  LOP3.LUT P0, RZ, R38, 0x4, RZ, 0xc0, !PT ;  /* 0x0000000426ff7812 */ /* 0x000fe2000780c0ff */
[----:B------:R-:W-:Y:S01]  /*3bd0*/  IMAD.MOV.U32 R2, RZ, RZ, 0x40 ;  /* 0x00000040ff027424 */ /* 0x000fe200078e00ff */
[----:B------:R-:W5:Y:S01]  /*3be0*/  LDSM.16.M88.4 R28, [R188+0x9000] ;  /* 0x00900000bc1c783b */ /* 0x000f620000000200 */
[----:B------:R-:W-:Y:S01]  /*3bf0*/  IMAD R196, R3, 0x2, R195 ;  /* 0x0000000203c47824 */ /* 0x000fe200078e02c3 */
[----:B------:R-:W-:Y:S01]  /*3c00*/  UIADD3 UR11, UR37, 0x646e171e, URZ ;  /* 0x646e171e250b7890 */ /* 0x000fe2000fffe03f */
[----:B------:R-:W-:Y:S01]  /*3c10*/  @P1 VIADD R199, R0, 0xffffffe0 ;  /* 0xffffffe000c71836 */ /* 0x000fe20000000000 */
[----:B------:R-:W4:Y:S01]  /*3c20*/  LDSM.16.M88.4 R40, [R188+0x9800] ;  /* 0x00980000bc28783b */ /* 0x000f220000000200 */
[----:B------:R-:W-:Y:S01]  /*3c30*/  IMAD.MOV.U32 R0, RZ, RZ, 0x20 ;  /* 0x00000020ff007424 */ /* 0x000fe200078e00ff */
[----:B------:R-:W-:Y:S01]  /*3c40*/  SEL R2, R2, 0xffffffc0, !P2 ;  /* 0xffffffc002027807 */ /* 0x000fe20005000000 */
[----:B------:R-:W-:Y:S01]  /*3c50*/  IMAD.SHL.U32 R114, R114, 0x2, RZ ;  /* 0x0000000272727824 */ /* 0x000fe200078e00ff */
[----:B------:R-:W-:Y:S01]  /*3c60*/  LDSM.16.M88.4 R12, [R196] ;  /* 0x00000000c40c783b */ /* 0x000fe20000000200 */
[----:B------:R-:W-:Y:S01]  /*3c70*/  IMAD.U32 R6, RZ, RZ, UR17 ;  /* 0x00000011ff067e24 */ /* 0x000fe2000f8e00ff */
[----:B------:R-:W-:Y:S01]  /*3c80*/  SEL R0, R0, 0xffffffe0, !P0 ;  /* 0xffffffe000007807 */ /* 0x000fe20004000000 */
[----:B------:R-:W-:Y:S01]  /*3c90*/  IMAD.IADD R194, R188, 0x1, R2 ;  /* 0x00000001bcc27824 */ /* 0x000fe200078e0202 */
[----:B------:R-:W4:Y:S01]  /*3ca0*/  LDSM.16.M88.4 R48, [R199] ;  /* 0x00000000c730783b */ /* 0x000f220000000200 */
[----:B------:R-:W-:Y:S01]  /*3cb0*/  IMAD.IADD R193, R2, 0x1, R199 ;  /* 0x0000000102c17824 */ /* 0x000fe200078e02c7 */
[----:B------:R-:W-:Y:S01]  /*3cc0*/  LOP3.LUT R5, R114, 0x6, RZ, 0xc0, !PT ;  /* 0x0000000672057812 */ /* 0x000fe200078ec0ff */
[C---:B------:R-:W-:Y:S01]  /*3cd0*/  IMAD R198, R0.reuse, 0x2, R195 ;  /* 0x0000000200c67824 */ /* 0x040fe200078e02c3 */
[----:B------:R-:W4:Y:S01]  /*3ce0*/  LDSM.16.M88.4 R64, [R199+0x800] ;  /* 0x00080000c740783b */ /* 0x000f220000000200 */
[----:B------:R-:W-:Y:S01]  /*3cf0*/  IMAD R197, R0, 0x2, R196 ;  /* 0x0000000200c57824 */ /* 0x000fe200078e02c4 */
[----:B------:R-:W-:Y:S01]  /*3d00*/  UIADD3 UR10, UR36, -0x4ab325aa, URZ ;  /* 0xb54cda56240a7890 */ /* 0x000fe2000fffe03f */
[----:B------:R-:W-:Y:S01]  /*3d10*/  IMAD.U32 R2, RZ, RZ, UR20 ;  /* 0x00000014ff027e24 */ /* 0x000fe2000f8e00ff */
[----:B------:R-:W4:Y:S01]  /*3d20*/  LDSM.16.M88.4 R76, [R199+0x1000] ;  /* 0x00100000c74c783b */ /* 0x000f220000000200 */
[----:B------:R-:W-:-:S02]  /*3d30*/  IMAD R38, R6, 0x4, R113 ;  /* 0x0000000406267824 */ /* 0x000fc400078e0271 */
[----:B------:R-:W-:Y:S01]  /*3d40*/  IMAD R2, R2, 0x40, R5 ;  /* 0x0000004002027824 */ /* 0x000fe200078e0205 */
[----:B------:R-:W4:Y:S01]  /*3d50*/  LDSM.16.M88.4 R80, [R199+0x1800] ;  /* 0x00180000c750783b */ /* 0x000f220000000200 */
[----:B------:R-:W-:Y:S02]  /*3d60*/  IMAD.U32 R5, RZ, RZ, UR29 ;  /* 0x0000001dff057e24 */ /* 0x000fe4000f8e00ff */
[C---:B------:R-:W-:Y:S01]  /*3d70*/  VIADD R6, R2.reuse, 0x1 ;  /* 0x0000000102067836 */ /* 0x040fe20000000000 */
[----:B------:R-:W-:Y:S01]  /*3d80*/  LDSM.16.M88.4 R84, [R194+0x8000] ;  /* 0x00800000c254783b */ /* 0x000fe20000000200 */
[----:B------:R-:W-:Y:S02]  /*3d90*/  VIADD R7, R2, 0x9 ;  /* 0x0000000902077836 */ /* 0x000fe40000000000 */
[C---:B------:R-:W-:Y:S01]  /*3da0*/  VIADD R214, R199.reuse, 0x800 ;  /* 0x00000800c7d67836 */ /* 0x040fe20000000000 */
[----:B-1----:R-:W-:Y:S01]  /*3db0*/  HMMA.16816.F32.BF16 R24, R8, R16, RZ ;  /* 0x000000100818723c */ /* 0x002fe200000418ff */
[----:B------:R-:W-:Y:S01]  /*3dc0*/  LDSM.16.M88.4 R96, [R194+0x8800] ;  /* 0x00880000c260783b */ /* 0x000fe20000000200 */
[----:B------:R-:W-:-:S02]  /*3dd0*/  VIADD R213, R199, 0x1000 ;  /* 0x00001000c7d57836 */ /* 0x000fc40000000000 */
[C---:B------:R-:W-:Y:S01]  /*3de0*/  VIADD R212, R199.reuse, 0x1800 ;  /* 0x00001800c7d47836 */ /* 0x040fe20000000000 */
[----:B------:R-:W-:Y:S01]  /*3df0*/  LDSM.16.M88.4 R104, [R194+0x9000] ;  /* 0x00900000c268783b */ /* 0x000fe20000000200 */
[C---:B---3--:R-:W-:Y:S01]  /*3e00*/  HMMA.16816.F32.BF16 R32, R8.reuse, R18, RZ ;  /* 0x000000120820723c */ /* 0x048fe200000418ff */
[C---:B------:R-:W-:Y:S02]  /*3e10*/  VIADD R211, R199.reuse, 0x2000 ;  /* 0x00002000c7d37836 */ /* 0x040fe40000000000 */
[----:B------:R-:W1:Y:S01]  /*3e20*/  LDSM.16.M88.4 R16, [R198] ;  /* 0x00000000c610783b */ /* 0x000e620000000200 */
[C---:B------:R-:W-:Y:S02]  /*3e30*/  VIADD R210, R199.reuse, 0x2800 ;  /* 0x00002800c7d27836 */ /* 0x040fe40000000000 */
[----:B--2---:R-:W-:Y:S01]  /*3e40*/  HMMA.16816.F32.BF16 R44, R8, R20, RZ ;  /* 0x00000014082c723c */ /* 0x004fe200000418ff */
[----:B------:R-:W2:Y:S01]  /*3e50*/  LDSM.16.M88.4 R88, [R194+0x9800] ;  /* 0x00980000c258783b */ /* 0x000ea20000000200 */
[----:B------:R-:W-:-:S02]  /*3e60*/  VIADD R209, R199, 0x3000 ;  /* 0x00003000c7d17836 */ /* 0x000fc40000000000 */
[C---:B------:R-:W-:Y:S01]  /*3e70*/  VIADD R208, R199.reuse, 0x3800 ;  /* 0x00003800c7d07836 */ /* 0x040fe20000000000 */
[----:B------:R-:W-:Y:S01]  /*3e80*/  LDSM.16.M88.4 R92, [R193] ;  /* 0x00000000c15c783b */ /* 0x000fe20000000200 */
[C---:B------:R-:W-:Y:S01]  /*3e90*/  HMMA.16816.F32.BF16 R52, R8.reuse, R22, RZ ;  /* 0x000000160834723c */ /* 0x040fe200000418ff */
[C---:B------:R-:W-:Y:S02]  /*3ea0*/  VIADD R207, R199.reuse, 0x4000 ;  /* 0x00004000c7cf7836 */ /* 0x040fe40000000000 */
[----:B------:R-:W-:Y:S01]  /*3eb0*/  LDSM.16.M88.4 R100, [R193+0x800] ;  /* 0x00080000c164783b */ /* 0x000fe20000000200 */
[C---:B------:R-:W-:Y:S02]  /*3ec0*/  VIADD R206, R199.reuse, 0x4800 ;  /* 0x00004800c7ce7836 */ /* 0x040fe40000000000 */
[----:B-----5:R-:W-:Y:S01]  /*3ed0*/  HMMA.16816.F32.BF16 R60, R8, R28, RZ ;  /* 0x0000001c083c723c */ /* 0x020fe200000418ff */
[----:B------:R-:W-:Y:S01]  /*3ee0*/  LDSM.16.M88.4 R108, [R193+0x1000] ;  /* 0x00100000c16c783b */ /* 0x000fe20000000200 */
[----:B------:R-:W-:-:S02]  /*3ef0*/  VIADD R205, R199, 0x5000 ;  /* 0x00005000c7cd7836 */ /* 0x000fc40000000000 */
[C---:B------:R-:W-:Y:S01]  /*3f00*/  VIADD R204, R199.reuse, 0x5800 ;  /* 0x00005800c7cc7836 */ /* 0x040fe20000000000 */
[----:B------:R-:W0:Y:S01]  /*3f10*/  LDGDEPBAR ;  /* 0x00000000000079af */ /* 0x000e220000000000 */
[C---:B------:R-:W-:Y:S01]  /*3f20*/  HMMA.16816.F32.BF16 R68, R8.reuse, R30, RZ ;  /* 0x0000001e0844723c */ /* 0x040fe200000418ff */
[C---:B------:R-:W-:Y:S02]  /*3f30*/  VIADD R203, R199.reuse, 0x6000 ;  /* 0x00006000c7cb7836 */ /* 0x040fe40000000000 */
[----:B------:R-:W-:Y:S01]  /*3f40*/  STL [R1+0x48], R38 ;  /* 0x0000482601007387 */ /* 0x000fe20000100800 */
[C---:B------:R-:W-:Y:S02]  /*3f50*/  VIADD R202, R199.reuse, 0x6800 ;  /* 0x00006800c7ca7836 */ /* 0x040fe40000000000 */
[----:B----4-:R-:W-:Y:S01]  /*3f60*/  HMMA.16816.F32.BF16 R72, R8, R40, RZ ;  /* 0x000000280848723c */ /* 0x010fe200000418ff */
[C---:B------:R-:W-:Y:S02]  /*3f70*/  VIADD R201, R199.reuse, 0x7000 ;  /* 0x00007000c7c97836 */ /* 0x040fe40000000000 */
[----:B------:R-:W-:-:S03]  /*3f80*/  VIADD R200, R199, 0x7800 ;  /* 0x00007800c7c87836 */ /* 0x000fc60000000000 */
[----:B------:R-:W-:Y:S01]  /*3f90*/  HMMA.16816.F32.BF16 R56, R8, R42, RZ ;  /* 0x0000002a0838723c */ /* 0x000fe200000418ff */
[----:B------:R-:W3:Y:S05]  /*3fa0*/  LDSM.16.M88.4 R8, [R197] ;  /* 0x00000000c508783b */ /* 0x000eea0000000200 */
[C---:B------:R-:W-:Y:S06]  /*3fb0*/  HMMA.16816.F32.BF16 R20, R12.reuse, R48, R24 ;  /* 0x000000300c14723c */ /* 0x040fec0000041818 */
[C---:B------:R-:W-:Y:S06]  /*3fc0*/  HMMA.16816.F32.BF16 R28, R12.reuse, R50, R32 ;  /* 0x000000320c1c723c */ /* 0x040fec0000041820 */
[C---:B------:R-:W-:Y:S06]  /*3fd0*/  HMMA.16816.F32.BF16 R32, R12.reuse, R64, R44 ;  /* 0x000000400c20723c */ /* 0x040fec000004182c */
[C---:B------:R-:W-:Y:S01]  /*3fe0*/  HMMA.16816.F32.BF16 R40, R12.reuse, R66, R52 ;  /* 0x000000420c28723c */ /* 0x040fe20000041834 */
[----:B------:R-:W-:Y:S05]  /*3ff0*/  LDSM.16.M88.4 R64, [R188+0xa000] ;  /* 0x00a00000bc40783b */ /* 0x000fea0000000200 */
[C---:B------:R-:W-:Y:S01]  /*4000*/  HMMA.16816.F32.BF16 R44, R12.reuse, R76, R60 ;  /* 0x0000004c0c2c723c */ /* 0x040fe2000004183c */
[----:B------:R-:W4:Y:S05]  /*4010*/  LDSM.16.M88.4 R60, [R193+0x1800] ;  /* 0x00180000c13c783b */ /* 0x000f2a0000000200 */
[C---:B------:R-:W-:Y:S01]  /*4020*/  HMMA.16816.F32.BF16 R52, R12.reuse, R78, R68 ;  /* 0x0000004e0c34723c */ /* 0x040fe20000041844 */
[----:B------:R-:W-:Y:S04]  /*4030*/  LDSM.16.M88.4 R76, [R188+0xa800] ;  /* 0x00a80000bc4c783b */ /* 0x000fe80000000200 */
[----:B------:R-:W-:Y:S01]  /*4040*/  LDSM.16.M88.4 R68, [R188+0xb800] ;  /* 0x00b80000bc44783b */ /* 0x000fe20000000200 */
[C---:B------:R-:W-:Y:S03]  /*4050*/  HMMA.16816.F32.BF16 R24, R12.reuse, R80, R72 ;  /* 0x000000500c18723c */ /* 0x040fe60000041848 */
[----:B------:R-:W-:Y:S03]  /*4060*/  LDSM.16.M88.4 R72, [R199+0x2000] ;  /* 0x00200000c748783b */ /* 0x000fe60000000200 */
        /* <DEDUP_REMOVED lines=10> */
[C---:B------:R-:W-:Y:S06]  /*4110*/  HMMA.16816.F32.BF16 R52, R16.reuse, R106, R52 ;  /* 0x0000006a1034723c */ /* 0x040fec0000041834 */
[C---:B--2---:R-:W-:Y:S01]  /*4120*/  HMMA.16816.F32.BF16 R56, R16.reuse, R88, R24 ;  /* 0x000000581038723c */ /* 0x044fe20000041818 */
[----:B------:R-:W-:Y:S05]  /*4130*/  LDSM.16.M88.4 R24, [R199+0x3800] ;  /* 0x00380000c718783b */ /* 0x000fea0000000200 */
[----:B------:R-:W-:Y:S01]  /*4140*/  HMMA.16816.F32.BF16 R48, R16, R90, R48 ;  /* 0x0000005a1030723c */ /* 0x000fe20000041830 */
[----:B------:R-:W-:Y:S05]  /*4150*/  LDSM.16.M88.4 R88, [R199+0x3000] ;  /* 0x00300000c758783b */ /* 0x000fea0000000200 */
[C---:B---3--:R-:W-:Y:S01]  /*4160*/  HMMA.16816.F32.BF16 R16, R8.reuse, R92, R20 ;  /* 0x0000005c0810723c */ /* 0x048fe20000041814 */
[----:B------:R-:W2:Y:S05]  /*4170*/  LDSM.16.M88.4 R20, [R196+0x2000] ;  /* 0x00200000c414783b */ /* 0x000eaa0000000200 */
[C---:B------:R-:W-:Y:S01]  /*4180*/  HMMA.16816.F32.BF16 R28, R8.reuse, R94, R28 ;  /* 0x0000005e081c723c */ /* 0x040fe2000004181c */
[----:B------:R-:W-:Y:S05]  /*4190*/  LDSM.16.M88.4 R92, [R199+0x5000] ;  /* 0x00500000c75c783b */ /* 0x000fea0000000200 */
[C---:B------:R-:W-:Y:S06]  /*41a0*/  HMMA.16816.F32.BF16 R32, R8.reuse, R100, R32 ;  /* 0x000000640820723c */ /* 0x040fec0000041820 */
[C---:B------:R-:W-:Y:S06]  /*41b0*/  HMMA.16816.F32.BF16 R40, R8.reuse, R102, R40 ;  /* 0x000000660828723c */ /* 0x040fec0000041828 */
[C---:B------:R-:W-:Y:S06]  /*41c0*/  HMMA.16816.F32.BF16 R44, R8.reuse, R108, R44 ;  /* 0x0000006c082c723c */ /* 0x040fec000004182c */
[C---:B------:R-:W-:Y:S06]  /*41d0*/  HMMA.16816.F32.BF16 R52, R8.reuse, R110, R52 ;  /* 0x0000006e0834723c */ /* 0x040fec0000041834 */
[C---:B----4-:R-:W-:Y:S06]  /*41e0*/  HMMA.16816.F32.BF16 R56, R8.reuse, R60, R56 ;  /* 0x0000003c0838723c */ /* 0x050fec0000041838 */
[----:B------:R-:W-:Y:S01]  /*41f0*/  HMMA.16816.F32.BF16 R48, R8, R62, R48 ;  /* 0x0000003e0830723c */ /* 0x000fe20000041830 */
[----:B------:R-:W-:Y:S04]  /*4200*/  LDSM.16.M88.4 R8, [R198+0x2000] ;  /* 0x00200000c608783b */ /* 0x000fe80000000200 */
[----:B------:R-:W3:Y:S01]  /*4210*/  LDSM.16.M88.4 R60, [R194+0xa000] ;  /* 0x00a00000c23c783b */ /* 0x000ee20000000200 */
[C---:B-----5:R-:W-:Y:S06]  /*4220*/  HMMA.16816.F32.BF16 R16, R12.reuse, R64, R16 ;  /* 0x000000400c10723c */ /* 0x060fec0000041810 */
[C---:B------:R-:W-:Y:S01]  /*4230*/  HMMA.16816.F32.BF16 R28, R12.reuse, R66, R28 ;  /* 0x000000420c1c723c */ /* 0x040fe2000004181c */
[----:B------:R-:W-:Y:S05]  /*4240*/  LDSM.16.M88.4 R64, [R194+0xb800] ;  /* 0x00b80000c240783b */ /* 0x000fea0000000200 */
        /* <DEDUP_REMOVED lines=8> */
[----:B------:R-:W-:Y:S05]  /*42d0*/  LDSM.16.M88.4 R68, [R193+0x2000] ;  /* 0x00200000c144783b */ /* 0x000fea0000000200 */
[C---:B--2---:R-:W-:Y:S01]  /*42e0*/  HMMA.16816.F32.BF16 R12, R20.reuse, R72, R16 ;  /* 0x00000048140c723c */ /* 0x044fe20000041810 */
[----:B------:R-:W2:Y:S05]  /*42f0*/  LDSM.16.M88.4 R16, [R197+0x2000] ;  /* 0x00200000c510783b */ /* 0x000eaa0000000200 */
[C---:B------:R-:W-:Y:S01]  /*4300*/  HMMA.16816.F32.BF16 R28, R20.reuse, R74, R28 ;  /* 0x0000004a141c723c */ /* 0x040fe2000004181c */
[----:B------:R-:W5:Y:S05]  /*4310*/  LDSM.16.M88.4 R72, [R193+0x2800] ;  /* 0x00280000c148783b */ /* 0x000f6a0000000200 */
[C---:B------:R-:W-:Y:S06]  /*4320*/  HMMA.16816.F32.BF16 R32, R20.reuse, R80, R32 ;  /* 0x000000501420723c */ /* 0x040fec0000041820 */
[C---:B------:R-:W-:Y:S01]  /*4330*/  HMMA.16816.F32.BF16 R40, R20.reuse, R82, R40 ;  /* 0x000000521428723c */ /* 0x040fe20000041828 */
[----:B------:R-:W-:Y:S05]  /*4340*/  LDSM.16.M88.4 R80, [R199+0x4800] ;  /* 0x00480000c750783b */ /* 0x000fea0000000200 */
[C---:B------:R-:W-:Y:S06]  /*4350*/  HMMA.16816.F32.BF16 R44, R20.reuse, R88, R44 ;  /* 0x00000058142c723c */ /* 0x040fec000004182c */
[C---:B------:R-:W-:Y:S01]  /*4360*/  HMMA.16816.F32.BF16 R52, R20.reuse, R90, R52 ;  /* 0x0000005a1434723c */ /* 0x040fe20000041834 */
[----:B------:R-:W5:Y:S05]  /*4370*/  LDSM.16.M88.4 R88, [R193+0x3000] ;  /* 0x00300000c158783b */ /* 0x000f6a0000000200 */
[C---:B------:R-:W-:Y:S06]  /*4380*/  HMMA.16816.F32.BF16 R56, R20.reuse, R24, R56 ;  /* 0x000000181438723c */ /* 0x040fec0000041838 */
[----:B------:R-:W-:Y:S01]  /*4390*/  HMMA.16816.F32.BF16 R48, R20, R26, R48 ;  /* 0x0000001a1430723c */ /* 0x000fe20000041830 */
[----:B------:R-:W5:Y:S04]  /*43a0*/  LDSM.16.M88.4 R24, [R193+0x3800] ;  /* 0x00380000c118783b */ /* 0x000f680000000200 */
[----:B------:R-:W-:Y:S01]  /*43b0*/  LDSM.16.M88.4 R20, [R195+0x4000] ;  /* 0x00400000c314783b */ /* 0x000fe20000000200 */
        /* <DEDUP_REMOVED lines=13> */
[----:B------:R-:W-:Y:S05]  /*4490*/  LDSM.16.M88.4 R12, [R196+0x4000] ;  /* 0x00400000c40c783b */ /* 0x000fea0000000200 */
[C---:B------:R-:W-:Y:S01]  /*44a0*/  HMMA.16816.F32.BF16 R28, R16.reuse, R70, R28 ;  /* 0x00000046101c723c */ /* 0x040fe2000004181c */
[----:B------:R-:W2:Y:S05]  /*44b0*/  LDSM.16.M88.4 R68, [R188+0xd800] ;  /* 0x00d80000bc44783b */ /* 0x000eaa0000000200 */
[C---:B-----5:R-:W-:Y:S06]  /*44c0*/  HMMA.16816.F32.BF16 R32, R16.reuse, R72, R32 ;  /* 0x000000481020723c */ /* 0x060fec0000041820 */
[C---:B------:R-:W-:Y:S01]  /*44d0*/  HMMA.16816.F32.BF16 R40, R16.reuse, R74, R40 ;  /* 0x0000004a1028723c */ /* 0x040fe20000041828 */
[----:B------:R-:W5:Y:S05]  /*44e0*/  LDSM.16.M88.4 R72, [R199+0x4000] ;  /* 0x00400000c748783b */ /* 0x000f6a0000000200 */
[C---:B------:R-:W-:Y:S06]  /*44f0*/  HMMA.16816.F32.BF16 R44, R16.reuse, R88, R44 ;  /* 0x00000058102c723c */ /* 0x040fec000004182c */
[C---:B------:R-:W-:Y:S01]  /*4500*/  HMMA.16816.F32.BF16 R52, R16.reuse, R90, R52 ;  /* 0x0000005a1034723c */ /* 0x040fe20000041834 */
[----:B------:R-:W-:Y:S05]  /*4510*/  LDSM.16.M88.4 R88, [R194+0xd000] ;  /* 0x00d00000c258783b */ /* 0x000fea0000000200 */
[C---:B------:R-:W-:Y:S06]  /*4520*/  HMMA.16816.F32.BF16 R56, R16.reuse, R24, R56 ;  /* 0x000000181038723c */ /* 0x040fec0000041838 */
[----:B------:R-:W-:Y:S01]  /*4530*/  HMMA.16816.F32.BF16 R48, R16, R26, R48 ;  /* 0x0000001a1030723c */ /* 0x000fe20000041830 */
[----:B------:R-:W5:Y:S05]  /*4540*/  LDSM.16.M88.4 R24, [R199+0x5800] ;  /* 0x00580000c718783b */ /* 0x000f6a0000000200 */
[C---:B---3--:R-:W-:Y:S01]  /*4550*/  HMMA.16816.F32.BF16 R16, R20.reuse, R60, R8 ;  /* 0x0000003c1410723c */ /* 0x048fe20000041808 */
[----:B------:R-:W3:Y:S05]  /*4560*/  LDSM.16.M88.4 R8, [R198+0x4000] ;  /* 0x00400000c608783b */ /* 0x000eea0000000200 */
[C---:B------:R-:W-:Y:S01]  /*4570*/  HMMA.16816.F32.BF16 R28, R20.reuse, R62, R28 ;  /* 0x0000003e141c723c */ /* 0x040fe2000004181c */
[----:B------:R-:W-:Y:S05]  /*4580*/  LDSM.16.M88.4 R60, [R194+0xd800] ;  /* 0x00d80000c23c783b */ /* 0x000fea0000000200 */
        /* <DEDUP_REMOVED lines=8> */
[----:B------:R-:W-:Y:S04]  /*4610*/  LDSM.16.M88.4 R20, [R197+0x4000] ;  /* 0x00400000c514783b */ /* 0x000fe80000000200 */
[----:B------:R-:W1:Y:S01]  /*4620*/  LDSM.16.M88.4 R68, [R193+0x4000] ;  /* 0x00400000c144783b */ /* 0x000e620000000200 */
[C---:B-----5:R-:W-:Y:S06]  /*4630*/  HMMA.16816.F32.BF16 R16, R12.reuse, R72, R16 ;  /* 0x000000480c10723c */ /* 0x060fec0000041810 */
        /* <DEDUP_REMOVED lines=8> */
[C---:B------:R-:W-:Y:S06]  /*46c0*/  HMMA.16816.F32.BF16 R56, R12.reuse, R24, R56 ;  /* 0x000000180c38723c */ /* 0x040fec0000041838 */
[----:B------:R-:W-:Y:S06]  /*46d0*/  HMMA.16816.F32.BF16 R48, R12, R26, R48 ;  /* 0x0000001a0c30723c */ /* 0x000fec0000041830 */
[C---:B---3--:R-:W-:Y:S01]  /*46e0*/  HMMA.16816.F32.BF16 R24, R8.reuse, R64, R16 ;  /* 0x000000400818723c */ /* 0x048fe20000041810 */
[----:B------:R-:W-:Y:S05]  /*46f0*/  LDSM.16.M88.4 R16, [R195+0x6000] ;  /* 0x00600000c310783b */ /* 0x000fea0000000200 */
[C---:B------:R-:W-:Y:S01]  /*4700*/  HMMA.16816.F32.BF16 R12, R8.reuse, R66, R28 ;  /* 0x00000042080c723c */ /* 0x040fe2000004181c */
[----:B------:R-:W2:Y:S05]  /*4710*/  LDSM.16.M88.4 R64, [R193+0x5800] ;  /* 0x00580000c140783b */ /* 0x000eaa0000000200 */
[C---:B----4-:R-:W-:Y:S06]  /*4720*/  HMMA.16816.F32.BF16 R32, R8.reuse, R76, R32 ;  /* 0x0000004c0820723c */ /* 0x050fec0000041820 */
[C---:B------:R-:W-:Y:S01]  /*4730*/  HMMA.16816.F32.BF16 R40, R8.reuse, R78, R40 ;  /* 0x0000004e0828723c */ /* 0x040fe20000041828 */
[----:B------:R-:W-:Y:S05]  /*4740*/  LDSM.16.M88.4 R76, [R199+0x6800] ;  /* 0x00680000c74c783b */ /* 0x000fea0000000200 */
[C---:B------:R-:W-:Y:S06]  /*4750*/  HMMA.16816.F32.BF16 R44, R8.reuse, R88, R44 ;  /* 0x00000058082c723c */ /* 0x040fec000004182c */
[C---:B------:R-:W-:Y:S01]  /*4760*/  HMMA.16816.F32.BF16 R52, R8.reuse, R90, R52 ;  /* 0x0000005a0834723c */ /* 0x040fe20000041834 */
[----:B------:R-:W-:Y:S05]  /*4770*/  LDSM.16.M88.4 R88, [R194+0xe800] ;  /* 0x00e80000c258783b */ /* 0x000fea0000000200 */
[C---:B------:R-:W-:Y:S06]  /*4780*/  HMMA.16816.F32.BF16 R56, R8.reuse, R60, R56 ;  /* 0x0000003c0838723c */ /* 0x040fec0000041838 */
[----:B------:R-:W-:Y:S01]  /*4790*/  HMMA.16816.F32.BF16 R48, R8, R62, R48 ;  /* 0x0000003e0830723c */ /* 0x000fe20000041830 */
[----:B------:R-:W3:Y:S05]  /*47a0*/  LDSM.16.M88.4 R60, [R188+0xf800] ;  /* 0x00f80000bc3c783b */ /* 0x000eea0000000200 */
[C---:B-1----:R-:W-:Y:S06]  /*47b0*/  HMMA.16816.F32.BF16 R28, R20.reuse, R68, R24 ;  /* 0x00000044141c723c */ /* 0x042fec0000041818 */
[C---:B------:R-:W-:Y:S01]  /*47c0*/  HMMA.16816.F32.BF16 R24, R20.reuse, R70, R12 ;  /* 0x000000461418723c */ /* 0x040fe2000004180c */
[----:B------:R-:W-:Y:S04]  /*47d0*/  LDSM.16.M88.4 R12, [R196+0x6000] ;  /* 0x00600000c40c783b */ /* 0x000fe80000000200 */
[----:B------:R-:W1:Y:S01]  /*47e0*/  LDSM.16.M88.4 R68, [R199+0x6000] ;  /* 0x00600000c744783b */ /* 0x000e620000000200 */
[C---:B------:R-:W-:Y:S06]  /*47f0*/  HMMA.16816.F32.BF16 R8, R20.reuse, R84, R32 ;  /* 0x000000541408723c */ /* 0x040fec0000041820 */
[C---:B------:R-:W-:Y:S01]  /*4800*/  HMMA.16816.F32.BF16 R40, R20.reuse, R86, R40 ;  /* 0x000000561428723c */ /* 0x040fe20000041828 */
[----:B------:R-:W4:Y:S05]  /*4810*/  LDSM.16.M88.4 R84, [R199+0x7000] ;  /* 0x00700000c754783b */ /* 0x000f2a0000000200 */
[C---:B------:R-:W-:Y:S06]  /*4820*/  HMMA.16816.F32.BF16 R44, R20.reuse, R96, R44 ;  /* 0x00000060142c723c */ /* 0x040fec000004182c */
[C---:B------:R-:W-:Y:S06]  /*4830*/  HMMA.16816.F32.BF16 R52, R20.reuse, R98, R52 ;  /* 0x000000621434723c */ /* 0x040fec0000041834 */
[C---:B--2---:R-:W-:Y:S06]  /*4840*/  HMMA.16816.F32.BF16 R56, R20.reuse, R64, R56 ;  /* 0x000000401438723c */ /* 0x044fec0000041838 */
[----:B------:R-:W-:Y:S01]  /*4850*/  HMMA.16816.F32.BF16 R48, R20, R66, R48 ;  /* 0x000000421430723c */ /* 0x000fe20000041830 */
[----:B------:R-:W-:Y:S05]  /*4860*/  LDSM.16.M88.4 R64, [R194+0xf800] ;  /* 0x00f80000c240783b */ /* 0x000fea0000000200 */
[C---:B------:R-:W-:Y:S06]  /*4870*/  HMMA.16816.F32.BF16 R32, R16.reuse, R72, R28 ;  /* 0x000000481020723c */ /* 0x040fec000004181c */
[C---:B------:R-:W-:Y:S01]  /*4880*/  HMMA.16816.F32.BF16 R28, R16.reuse, R74, R24 ;  /* 0x0000004a101c723c */ /* 0x040fe20000041818 */
[----:B------:R-:W2:Y:S05]  /*4890*/  LDSM.16.M88.4 R72, [R199+0x7800] ;  /* 0x00780000c748783b */ /* 0x000eaa0000000200 */
[C---:B------:R-:W-:Y:S01]  /*48a0*/  HMMA.16816.F32.BF16 R24, R16.reuse, R80, R8 ;  /* 0x000000501018723c */ /* 0x040fe20000041808 */
[----:B------:R-:W-:Y:S05]  /*48b0*/  LDSM.16.M88.4 R8, [R198+0x6000] ;  /* 0x00600000c608783b */ /* 0x000fea0000000200 */
[C---:B------:R-:W-:Y:S01]  /*48c0*/  HMMA.16816.F32.BF16 R20, R16.reuse, R82, R40 ;  /* 0x000000521014723c */ /* 0x040fe20000041828 */
[----:B------:R-:W5:Y:S05]  /*48d0*/  LDSM.16.M88.4 R80, [R194+0xe000] ;  /* 0x00e00000c250783b */ /* 0x000f6a0000000200 */
[C---:B------:R-:W-:Y:S06]  /*48e0*/  HMMA.16816.F32.BF16 R44, R16.reuse, R92, R44 ;  /* 0x0000005c102c723c */ /* 0x040fec000004182c */
[C---:B------:R-:W-:Y:S01]  /*48f0*/  HMMA.16816.F32.BF16 R52, R16.reuse, R94, R52 ;  /* 0x0000005e1034723c */ /* 0x040fe20000041834 */
[----:B------:R-:W5:Y:S05]  /*4900*/  LDSM.16.M88.4 R92, [R194+0xf000] ;  /* 0x00f00000c25c783b */ /* 0x000f6a0000000200 */
[C---:B---3--:R-:W-:Y:S06]  /*4910*/  HMMA.16816.F32.BF16 R56, R16.reuse, R60, R56 ;  /* 0x0000003c1038723c */ /* 0x048fec0000041838 */
[----:B------:R-:W-:Y:S01]  /*4920*/  HMMA.16816.F32.BF16 R48, R16, R62, R48 ;  /* 0x0000003e1030723c */ /* 0x000fe20000041830 */
[----:B------:R-:W-:Y:S04]  /*4930*/  LDSM.16.M88.4 R16, [R197+0x6000] ;  /* 0x00600000c510783b */ /* 0x000fe80000000200 */
[----:B------:R-:W-:Y:S01]  /*4940*/  LDSM.16.M88.4 R60, [R193+0x7800] ;  /* 0x00780000c13c783b */ /* 0x000fe20000000200 */
[C---:B-1----:R-:W-:Y:S06]  /*4950*/  HMMA.16816.F32.BF16 R40, R12.reuse, R68, R32 ;  /* 0x000000440c28723c */ /* 0x042fec0000041820 */
[C---:B------:R-:W-:Y:S01]  /*4960*/  HMMA.16816.F32.BF16 R32, R12.reuse, R70, R28 ;  /* 0x000000460c20723c */ /* 0x040fe2000004181c */
[----:B------:R-:W1:Y:S05]  /*4970*/  LDSM.16.M88.4 R68, [R193+0x6000] ;  /* 0x00600000c144783b */ /* 0x000e6a0000000200 */
[C---:B------:R-:W-:Y:S06]  /*4980*/  HMMA.16816.F32.BF16 R28, R12.reuse, R76, R24 ;  /* 0x0000004c0c1c723c */ /* 0x040fec0000041818 */
[C---:B----4-:R-:W-:Y:S06]  /*4990*/  HMMA.16816.F32.BF16 R24, R12.reuse, R84, R44 ;  /* 0x000000540c18723c */ /* 0x050fec000004182c */
[C---:B------:R-:W-:Y:S01]  /*49a0*/  HMMA.16816.F32.BF16 R20, R12.reuse, R78, R20 ;  /* 0x0000004e0c14723c */ /* 0x040fe20000041814 */
[----:B------:R-:W3:Y:S05]  /*49b0*/  LDSM.16.M88.4 R76, [R193+0x6800] ;  /* 0x00680000c14c783b */ /* 0x000eea0000000200 */
[----:B------:R-:W-:Y:S01]  /*49c0*/  HMMA.16816.F32.BF16 R52, R12, R86, R52 ;  /* 0x000000560c34723c */ /* 0x000fe20000041834 */
[----:B------:R-:W4:Y:S01]  /*49d0*/  LDSM.16.M88.4 R84, [R193+0x7000] ;  /* 0x00700000c154783b */ /* 0x000f220000000200 */
[----:B------:R-:W-:-:S04]  /*49e0*/  DEPBAR.LE SB0, 0x0 ;  /* 0x000080000000791a */ /* 0x000fc80000000000 */
[C---:B--2---:R-:W-:Y:S06]  /*49f0*/  HMMA.16816.F32.BF16 R56, R12.reuse, R72, R56 ;  /* 0x000000480c38723c */ /* 0x044fec0000041838 */
[----:B------:R-:W-:Y:S06]  /*4a00*/  HMMA.16816.F32.BF16 R48, R12, R74, R48 ;  /* 0x0000004a0c30723c */ /* 0x000fec0000041830 */
[C---:B-----5:R-:W-:Y:S06]  /*4a10*/  HMMA.16816.F32.BF16 R44, R8.reuse, R80, R40 ;  /* 0x00000050082c723c */ /* 0x060fec0000041828 */
[C---:B------:R-:W-:Y:S06]  /*4a20*/  HMMA.16816.F32.BF16 R40, R8.reuse, R82, R32 ;  /* 0x000000520828723c */ /* 0x040fec0000041820 */
[C---:B------:R-:W-:Y:S06]  /*4a30*/  HMMA.16816.F32.BF16 R32, R8.reuse, R88, R28 ;  /* 0x000000580820723c */ /* 0x040fec000004181c */
[C---:B------:R-:W-:Y:S06]  /*4a40*/  HMMA.16816.F32.BF16 R12, R8.reuse, R92, R24 ;  /* 0x0000005c080c723c */ /* 0x040fec0000041818 */
[C---:B------:R-:W-:Y:S06]  /*4a50*/  HMMA.16816.F32.BF16 R20, R8.reuse, R90, R20 ;  /* 0x0000005a0814723c */ /* 0x040fec0000041814 */
[C---:B------:R-:W-:Y:S06]  /*4a60*/  HMMA.16816.F32.BF16 R24, R8.reuse, R94, R52 ;  /* 0x0000005e0818723c */ /* 0x040fec0000041834 */
[C---:B------:R-:W-:Y:S06]  /*4a70*/  HMMA.16816.F32.BF16 R28, R8.reuse, R64, R56 ;  /* 0x00000040081c723c */ /* 0x040fec0000041838 */
[----:B------:R-:W-:Y:S06]  /*4a80*/  HMMA.16816.F32.BF16 R8, R8, R66, R48 ;  /* 0x000000420808723c */ /* 0x000fec0000041830 */
[C---:B-1----:R-:W-:Y:S06]  /*4a90*/  HMMA.16816.F32.BF16 R52, R16.reuse, R68, R44 ;  /* 0x000000441034723c */ /* 0x042fec000004182c */
[C---:B------:R-:W-:Y:S06]  /*4aa0*/  HMMA.16816.F32.BF16 R40, R16.reuse, R70, R40 ;  /* 0x000000461028723c */ /* 0x040fec0000041828 */
[C---:B---3--:R-:W-:Y:S06]  /*4ab0*/  HMMA.16816.F32.BF16 R32, R16.reuse, R76, R32 ;  /* 0x0000004c1020723c */ /* 0x048fec0000041820 */
[C---:B----4-:R-:W-:Y:S06]  /*4ac0*/  HMMA.16816.F32.BF16 R44, R16.reuse, R84, R12 ;  /* 0x00000054102c723c */ /* 0x050fec000004180c */
[----:B------:R-:W-:Y:S01]  /*4ad0*/  HMMA.16816.F32.BF16 R48, R16, R60, R28 ;  /* 0x0000003c1030723c */ /* 0x000fe2000004181c */
[----:B------:R-:W-:-:S02]  /*4ae0*/  VIMNMX R14, R39, UR29, PT ;  /* 0x0000001d270e7c48 */ /* 0x000fc4000bfe0100 */
[----:B------:R-:W-:Y:S01]  /*4af0*/  VIADDMNMX R13, R39, 0x8, R5, PT ;  /* 0x00000008270d7846 */ /* 0x000fe20003800105 */
[----:B------:R-:W-:Y:S01]  /*4b00*/  VIADD R5, R2, 0x8 ;  /* 0x0000000802057836 */ /* 0x000fe20000000000 */
[C---:B------:R-:W-:Y:S01]  /*4b10*/  ISETP.GE.AND P6, PT, R6.reuse, R14, PT ;  /* 0x0000000e0600720c */ /* 0x040fe20003fc6270 */
[C---:B------:R-:W-:Y:S01]  /*4b20*/  HMMA.16816.F32.BF16 R20, R16.reuse, R78, R20 ;  /* 0x0000004e1014723c */ /* 0x040fe20000041814 */
[----:B------:R-:W-:Y:S01]  /*4b30*/  BAR.SYNC.DEFER_BLOCKING 0x0 ;  /* 0x0000000000007b1d */ /* 0x000fe20000010000 */
[-C--:B------:R-:W-:Y:S02]  /*4b40*/  ISETP.GE.AND P3, PT, R6, R13.reuse, PT ;  /* 0x0000000d0600720c */ /* 0x080fe40003f66270 */
[----:B------:R-:W-:Y:S02]  /*4b50*/  I2FP.F32.S32 R6, R6 ;  /* 0x0000000600067245 */ /* 0x000fe40000201400 */
[C---:B------:R-:W-:Y:S01]  /*4b60*/  ISETP.GE.AND P4, PT, R5.reuse, R14, PT ;  /* 0x0000000e0500720c */ /* 0x040fe20003f86270 */
[----:B------:R-:W-:Y:S01]  /*4b70*/  HMMA.16816.F32.BF16 R28, R16, R62, R8 ;  /* 0x0000003e101c723c */ /* 0x000fe20000041808 */
[----:B------:R-:W-:-:S02]  /*4b80*/  ISETP.GE.AND P1, PT, R5, R13, PT ;  /* 0x0000000d0500720c */ /* 0x000fc40003f26270 */
[----:B------:R-:W-:Y:S02]  /*4b90*/  I2FP.F32.S32 R5, R5 ;  /* 0x0000000500057245 */ /* 0x000fe40000201400 */
[----:B------:R-:W-:Y:S01]  /*4ba0*/  ISETP.GE.AND P0, PT, R7, R14, PT ;  /* 0x0000000e0700720c */ /* 0x000fe20003f06270 */
[----:B------:R-:W-:Y:S01]  /*4bb0*/  HMMA.16816.F32.BF16 R24, R16, R86, R24 ;  /* 0x000000561018723c */ /* 0x000fe20000041818 */
[C---:B------:R-:W-:Y:S01]  /*4bc0*/  FFMA.FTZ R10, R6.reuse, UR5, R53 ;  /* 0x00000005060a7c23 */ /* 0x040fe20008010035 */
[----:B------:R-:W-:Y:S01]  /*4bd0*/  FFMA.FTZ R8, R6, UR5, R55 ;  /* 0x0000000506087c23 */ /* 0x000fe20008010037 */
[C---:B------:R-:W-:Y:S02]  /*4be0*/  VIADD R6, R2.reuse, 0x10 ;  /* 0x0000001002067836 */ /* 0x040fe40000000000 */
[C---:B------:R-:W-:Y:S01]  /*4bf0*/  FFMA.FTZ R9, R5.reuse, UR5, R40 ;  /* 0x0000000505097c23 */ /* 0x040fe20008010028 */
[----:B------:R-:W-:Y:S01]  /*4c00*/  FFMA.FTZ R15, R5, UR5, R42 ;  /* 0x00000005050f7c23 */ /* 0x000fe2000801002a */
[----:B------:R-:W-:Y:S01]  /*4c10*/  VIADD R5, R2, 0x11 ;  /* 0x0000001102057836 */ /* 0x000fe20000000000 */
[----:B------:R-:W-:-:S02]  /*4c20*/  ISETP.GE.AND P5, PT, R7, R13, PT ;  /* 0x0000000d0700720c */ /* 0x000fc40003fa6270 */
[----:B------:R-:W-:Y:S02]  /*4c30*/  FSEL R40, R10, -INF , !P6 ;  /* 0xff8000000a287808 */ /* 0x000fe40007000000 */
[----:B------:R-:W-:Y:S02]  /*4c40*/  I2FP.F32.S32 R7, R7 ;  /* 0x0000000700077245 */ /* 0x000fe40000201400 */
[C---:B------:R-:W-:Y:S02]  /*4c50*/  ISETP.GE.AND P2, PT, R6.reuse, R14, PT ;  /* 0x0000000e0600720c */ /* 0x040fe40003f46270 */
[----:B------:R-:W-:Y:S01]  /*4c60*/  ISETP.GE.AND P6, PT, R6, R13, PT ;  /* 0x0000000d0600720c */ /* 0x000fe20003fc6270 */
[----:B------:R-:W-:Y:S01]  /*4c70*/  FFMA.FTZ R12, R7, UR5, R41 ;  /* 0x00000005070c7c23 */ /* 0x000fe20008010029 */
[----:B------:R-:W-:Y:S02]  /*4c80*/  I2FP.F32.S32 R6, R6 ;  /* 0x0000000600067245 */ /* 0x000fe40000201400 */
[----:B------:R-:W-:-:S02]  /*4c90*/  FSEL R62, R8, -INF , !P3 ;  /* 0xff800000083e7808 */ /* 0x000fc40005800000 */
[----:B------:R-:W-:Y:S01]  /*4ca0*/  FSEL R42, R9, -INF , !P4 ;  /* 0xff800000092a7808 */ /* 0x000fe20006000000 */
[----:B------:R-:W-:Y:S01]  /*4cb0*/  FFMA.FTZ R9, R7, UR5, R43 ;  /* 0x0000000507097c23 */ /* 0x000fe2000801002b */
[CC--:B------:R-:W-:Y:S01]  /*4cc0*/  ISETP.GE.AND P3, PT, R5.reuse, R14.reuse, PT ;  /* 0x0000000e0500720c */ /* 0x0c0fe20003f66270 */
        /* <DEDUP_REMOVED lines=10> */
[----:B------:R-:W-:Y:S01]  /*4d70*/  FSEL R35, R12, -INF , !P0 ;  /* 0xff8000000c237808 */ /* 0x000fe20004000000 */
[----:B------:R-:W-:Y:S01]  /*4d80*/  VIADD R5, R2, 0x20 ;  /* 0x0000002002057836 */ /* 0x000fe20000000000 */
[----:B------:R-:W-:-:S02]  /*4d90*/  ISETP.GE.AND P1, PT, R7, R14, PT ;  /* 0x0000000e0700720c */ /* 0x000fc40003f26270 */
[----:B------:R-:W-:Y:S02]  /*4da0*/  ISETP.GE.AND P0, PT, R7, R13, PT ;  /* 0x0000000d0700720c */ /* 0x000fe40003f06270 */
[----:B------:R-:W-:Y:S02]  /*4db0*/  FSEL R63, R11, -INF , !P2 ;  /* 0xff8000000b3f7808 */ /* 0x000fe40005000000 */
[----:B------:R-:W-:Y:S02]  /*4dc0*/  I2FP.F32.S32 R7, R7 ;  /* 0x0000000700077245 */ /* 0x000fe40000201400 */
[C---:B------:R-:W-:Y:S02]  /*4dd0*/  ISETP.GE.AND P5, PT, R6.reuse, R14, PT ;  /* 0x0000000e0600720c */ /* 0x040fe40003fa6270 */
[-C--:B------:R-:W-:Y:S01]  /*4de0*/  ISETP.GE.AND P2, PT, R6, R13.reuse, PT ;  /* 0x0000000d0600720c */ /* 0x080fe20003f46270 */
[C---:B------:R-:W-:Y:S01]  /*4df0*/  FFMA.FTZ R12, R7.reuse, UR5, R20 ;  /* 0x00000005070c7c23 */ /* 0x040fe20008010014 */
[----:B------:R-:W-:Y:S01]  /*4e00*/  I2FP.F32.S32 R6, R6 ;  /* 0x0000000600067245 */ /* 0x000fe20000201400 */
[----:B------:R-:W-:Y:S01]  /*4e10*/  FFMA.FTZ R9, R7, UR5, R22 ;  /* 0x0000000507097c23 */ /* 0x000fe20008010016 */
[----:B------:R-:W-:Y:S01]  /*4e20*/  FSEL R154, R8, -INF , !P6 ;  /* 0xff800000089a7808 */ /* 0x000fe20007000000 */
[----:B------:R-:W-:Y:S01]  /*4e30*/  VIADD R7, R2, 0x21 ;  /* 0x0000002102077836 */ /* 0x000fe20000000000 */
[----:B------:R-:W-:Y:S01]  /*4e40*/  FSEL R104, R10, -INF , !P3 ;  /* 0xff8000000a687808 */ /* 0x000fe20005800000 */
[C---:B------:R-:W-:Y:S01]  /*4e50*/  FFMA.FTZ R11, R6.reuse, UR5, R21 ;  /* 0x00000005060b7c23 */ /* 0x040fe20008010015 */
[C---:B------:R-:W-:Y:S01]  /*4e60*/  ISETP.GE.AND P6, PT, R5.reuse, R14, PT ;  /* 0x0000000e0500720c */ /* 0x040fe20003fc6270 */
[----:B------:R-:W-:Y:S01]  /*4e70*/  FFMA.FTZ R8, R6, UR5, R23 ;  /* 0x0000000506087c23 */ /* 0x000fe20008010017 */
[----:B------:R-:W-:Y:S01]  /*4e80*/  ISETP.GE.AND P3, PT, R5, R13, PT ;  /* 0x0000000d0500720c */ /* 0x000fe20003f66270 */
[----:B------:R-:W-:Y:S01]  /*4e90*/  VIADD R6, R2, 0x28 ;  /* 0x0000002802067836 */ /* 0x000fe20000000000 */
[----:B------:R-:W-:-:S02]  /*4ea0*/  I2FP.F32.S32 R5, R5 ;  /* 0x0000000500057245 */ /* 0x000fc40000201400 */
[----:B------:R-:W-:Y:S02]  /*4eb0*/  FSEL R155, R17, -INF , !P4 ;  /* 0xff800000119b7808 */ /* 0x000fe40006000000 */
[----:B------:R-:W-:Y:S01]  /*4ec0*/  FSEL R148, R12, -INF , !P1 ;  /* 0xff8000000c947808 */ /* 0x000fe20004800000 */
[C---:B------:R-:W-:Y:S01]  /*4ed0*/  FFMA.FTZ R10, R5.reuse, UR5, R44 ;  /* 0x00000005050a7c23 */ /* 0x040fe2000801002c */
[----:B------:R-:W-:Y:S01]  /*4ee0*/  FFMA.FTZ R16, R5, UR5, R46 ;  /* 0x0000000505107c23 */ /* 0x000fe2000801002e */
[----:B------:R-:W-:Y:S01]  /*4ef0*/  VIADD R5, R2, 0x29 ;  /* 0x0000002902057836 */ /* 0x000fe20000000000 */
[C---:B------:R-:W-:Y:S02]  /*4f00*/  ISETP.GE.AND P4, PT, R7.reuse, R14, PT ;  /* 0x0000000e0700720c */ /* 0x040fe40003f86270 */
[----:B------:R-:W-:Y:S02]  /*4f10*/  ISETP.GE.AND P1, PT, R7, R13, PT ;  /* 0x0000000d0700720c */ /* 0x000fe40003f26270 */
[----:B------:R-:W-:-:S02]  /*4f20*/  FSEL R150, R9, -INF , !P0 ;  /* 0xff80000009967808 */ /* 0x000fc40004000000 */
        /* <DEDUP_REMOVED lines=21> */
[C---:B------:R-:W-:Y:S01]  /*5080*/  ISETP.GE.AND P3, PT, R7.reuse, R14, PT ;  /* 0x0000000e0700720c */ /* 0x040fe20003f66270 */
[----:B------:R-:W1:Y:S01]  /*5090*/  LDC.U8 R16, c[0x0][0x388] ;  /* 0x0000e200ff107b82 */ /* 0x000e620000000000 */
[----:B------:R-:W-:Y:S02]  /*50a0*/  ISETP.GE.AND P4, PT, R7, R13, PT ;  /* 0x0000000d0700720c */ /* 0x000fe40003f86270 */
[----:B------:R-:W-:-:S02]  /*50b0*/  FSEL R187, R9, -INF , !P1 ;  /* 0xff80000009bb7808 */ /* 0x000fc40004800000 */
[----:B------:R-:W-:Y:S02]  /*50c0*/  FSEL R156, R11, -INF , !P0 ;  /* 0xff8000000b9c7808 */ /* 0x000fe40004000000 */
[----:B------:R-:W-:Y:S02]  /*50d0*/  FSEL R8, R8, -INF , !P5 ;  /* 0xff80000008087808 */ /* 0x000fe40006800000 */
[----:B------:R-:W-:Y:S02]  /*50e0*/  I2FP.F32.S32 R7, R7 ;  /* 0x0000000700077245 */ /* 0x000fe40000201400 */
[C---:B------:R-:W-:Y:S01]  /*50f0*/  ISETP.GE.AND P1, PT, R6.reuse, R14, PT ;  /* 0x0000000e0600720c */ /* 0x040fe20003f26270 */
[----:B------:R2:W-:Y:S01]  /*5100*/  STL [R1+0x30], R8 ;  /* 0x0000300801007387 */ /* 0x0005e20000100800 */
[----:B------:R-:W-:Y:S02]  /*5110*/  ISETP.GE.AND P0, PT, R6, R13, PT ;  /* 0x0000000d0600720c */ /* 0x000fe40003f06270 */
[----:B------:R-:W-:-:S02]  /*5120*/  I2FP.F32.S32 R6, R6 ;  /* 0x0000000600067245 */ /* 0x000fc40000201400 */
[----:B------:R-:W-:Y:S01]  /*5130*/  FSEL R172, R10, -INF , !P2 ;  /* 0xff8000000aac7808 */ /* 0x000fe20005000000 */
[----:B------:R-:W-:Y:S01]  /*5140*/  FFMA.FTZ R10, R7, UR5, R48 ;  /* 0x00000005070a7c23 */ /* 0x000fe20008010030 */
[CC--:B------:R-:W-:Y:S01]  /*5150*/  ISETP.GE.AND P5, PT, R5.reuse, R14.reuse, PT ;  /* 0x0000000e0500720c */ /* 0x0c0fe20003fa6270 */
[----:B------:R-:W-:Y:S01]  /*5160*/  FFMA.FTZ R9, R6, UR5, R49 ;  /* 0x0000000506097c23 */ /* 0x000fe20008010031 */
[----:B------:R-:W-:Y:S02]  /*5170*/  ISETP.GE.AND P2, PT, R5, R13, PT ;  /* 0x0000000d0500720c */ /* 0x000fe40003f46270 */
[----:B------:R-:W-:Y:S02]  /*5180*/  I2FP.F32.S32 R5, R5 ;  /* 0x0000000500057245 */ /* 0x000fe40000201400 */
[----:B------:R-:W-:Y:S02]  /*5190*/  FSEL R239, R15, -INF , !P6 ;  /* 0xff8000000fef7808 */ /* 0x000fe40007000000 */
[----:B------:R-:W-:Y:S01]  /*51a0*/  FSEL R186, R10, -INF , !P3 ;  /* 0xff8000000aba7808 */ /* 0x000fe20005800000 */
[C---:B------:R-:W-:Y:S01]  /*51b0*/  FFMA.FTZ R12, R5.reuse, UR5, R28 ;  /* 0x00000005050c7c23 */ /* 0x040fe2000801001c */
[----:B------:R-:W-:Y:S01]  /*51c0*/  FFMA.FTZ R11, R5, UR5, R30 ;  /* 0x00000005050b7c23 */ /* 0x000fe2000801001e */
[C---:B------:R-:W-:Y:S01]  /*51d0*/  VIADD R5, R2.reuse, 0x39 ;  /* 0x0000003902057836 */ /* 0x040fe20000000000 */
[----:B------:R-:W-:-:S02]  /*51e0*/  ISETP.GE.AND P6, PT, R2, R14, PT ;  /* 0x0000000e0200720c */ /* 0x000fc40003fc6270 */
[----:B------:R-:W-:Y:S02]  /*51f0*/  ISETP.GE.AND P3, PT, R2, R13, PT ;  /* 0x0000000d0200720c */ /* 0x000fe40003f66270 */
[----:B------:R-:W-:Y:S01]  /*5200*/  FSEL R182, R9, -INF , !P1 ;  /* 0xff80000009b67808 */ /* 0x000fe20004800000 */
[----:B--2---:R-:W-:Y:S01]  /*5210*/  FFMA.FTZ R8, R7, UR5, R50 ;  /* 0x0000000507087c23 */ /* 0x004fe20008010032 */
[----:B------:R-:W-:Y:S01]  /*5220*/  FFMA.FTZ R7, R6, UR5, R51 ;  /* 0x0000000506077c23 */ /* 0x000fe20008010033 */
[----:B------:R-:W-:Y:S02]  /*5230*/  I2FP.F32.S32 R6, R2 ;  /* 0x0000000200067245 */ /* 0x000fe40000201400 */
[----:B------:R-:W-:Y:S02]  /*5240*/  I2FP.F32.S32 R2, R5 ;  /* 0x0000000500027245 */ /* 0x000fe40000201400 */
[----:B------:R-:W-:Y:S02]  /*5250*/  FSEL R216, R7, -INF , !P0 ;  /* 0xff80000007d87808 */ /* 0x000fe40004000000 */
[----:B------:R-:W-:-:S02]  /*5260*/  PLOP3.LUT P0, PT, PT, PT, UP0, 0x80, 0x0 ;  /* 0x000000000000781c */ /* 0x000fc40003f0f008 */
[----:B------:R-:W-:Y:S01]  /*5270*/  FSEL R181, R8, -INF , !P4 ;  /* 0xff80000008b57808 */ /* 0x000fe20006000000 */
[C---:B------:R-:W-:Y:S01]  /*5280*/  FFMA.FTZ R8, R6.reuse, UR5, R52 ;  /* 0x0000000506087c23 */ /* 0x040fe20008010034 */
[C---:B------:R-:W-:Y:S01]  /*5290*/  ISETP.GE.AND P4, PT, R5.reuse, R14, PT ;  /* 0x0000000e0500720c */ /* 0x040fe20003f86270 */
[----:B------:R-:W-:Y:S01]  /*52a0*/  FFMA.FTZ R6, R6, UR5, R54 ;  /* 0x0000000506067c23 */ /* 0x000fe20008010036 */
[----:B------:R-:W-:Y:S01]  /*52b0*/  ISETP.GE.AND P1, PT, R5, R13, PT ;  /* 0x0000000d0500720c */ /* 0x000fe20003f26270 */
[C---:B------:R-:W-:Y:S01]  /*52c0*/  FFMA.FTZ R5, R2.reuse, UR5, R29 ;  /* 0x0000000502057c23 */ /* 0x040fe2000801001d */
[----:B------:R-:W-:Y:S01]  /*52d0*/  FFMA.FTZ R2, R2, UR5, R31 ;  /* 0x0000000502027c23 */ /* 0x000fe2000801001f */
[----:B-1----:R-:W-:Y:S02]  /*52e0*/  PRMT R185, R16, 0x7054, R16 ;  /* 0x0000705410b97816 */ /* 0x002fe40000000010 */
[----:B------:R-:W-:Y:S02]  /*52f0*/  FSEL R229, R12, -INF , !P5 ;  /* 0xff8000000ce57808 */ /* 0x000fe40006800000 */
[----:B------:R-:W-:-:S02]  /*5300*/  FSEL R180, R11, -INF , !P2 ;  /* 0xff8000000bb47808 */ /* 0x000fc40005000000 */
        /* <DEDUP_REMOVED lines=50> */
[----:B------:R-:W2:Y:S02]  /*5630*/  @!P3 LDC.64 R22, c[0x0][0x218] ;  /* 0x00008600ff16bb82 */ /* 0x000ea40000000a00 */
[----:B------:R-:W-:Y:S01]  /*5640*/  @!PT LDS RZ, [RZ] ;  /* 0x00000000fffff984 */ /* 0x000fe20000000800 */
[----:B------:R-:W-:Y:S01]  /*5650*/  @!PT LDS RZ, [RZ] ;  /* 0x00000000fffff984 */ /* 0x000fe20000000800 */
[----:B------:R-:W-:Y:S01]  /*5660*/  @!PT LDS RZ, [RZ] ;  /* 0x00000000fffff984 */ /* 0x000fe20000000800 */
[----:B------:R3:W-:Y:S04]  /*5670*/  @!P3 LDGSTS.E.BYPASS.LTC128B.128 [R215+0xe000], desc[UR30][R16.64+0x180] ;  /* 0x0e00018010d7bfae */ /* 0x0007e8000b901d5e */
[----:B------:R2:W-:Y:S02]  /*5680*/  @P6 STS.128 [R215+0x8800], RZ ;  /* 0x008800ffd7006388 */ /* 0x0005e40000000c00 */
[----:B------:R-:W2:Y:S01]  /*5690*/  @!P4 LDC.64 R32, c[0x0][0x218] ;  /* 0x00008600ff20cb82 */ /* 0x000ea20000000a00 */
[----:B-1----:R-:W-:-:S07]  /*56a0*/  @!P6 LEA R10, P1, R5, R20, 0x1 ;  /* 0x00000014050ae211 */ /* 0x002fce00078208ff */
[----:B------:R-:W1:Y:S01]  /*56b0*/  @!P3 LDC.64 R30, c[0x0][0x218] ;  /* 0x00008600ff1ebb82 */ /* 0x000e620000000a00 */
[C---:B------:R-:W-:Y:S02]  /*56c0*/  @!P6 LEA.HI.X R11, R5.reuse, R21, R6, 0x1, P1 ;  /* 0x00000015050be211 */ /* 0x040fe400008f0c06 */
[----:B----4-:R-:W-:-:S03]  /*56d0*/  @!P5 LEA R8, P1, R5, R26, 0x1 ;  /* 0x0000001a0508d211 */ /* 0x010fc600078208ff */
[----:B------:R-:W-:Y:S01]  /*56e0*/  @!PT LDS RZ, [RZ] ;  /* 0x00000000fffff984 */ /* 0x000fe20000000800 */
[----:B------:R-:W-:Y:S01]  /*56f0*/  @!PT LDS RZ, [RZ] ;  /* 0x00000000fffff984 */ /* 0x000fe20000000800 */
[----:B------:R-:W-:Y:S01]  /*5700*/  @!PT LDS RZ, [RZ] ;  /* 0x00000000fffff984 */ /* 0x000fe20000000800 */
[----:B------:R2:W-:Y:S01]  /*5710*/  @!P6 LDGSTS.E.BYPASS.LTC128B.128 [R215+0x8800], desc[UR30][R10.64] ;  /* 0x088000000ad7efae */ /* 0x0005e2000b901d5e */
[C---:B------:R-:W-:Y:S01]  /*5720*/  @!P5 LEA.HI.X R9, R5.reuse, R27, R6, 0x1, P1 ;  /* 0x0000001b0509d211 */ /* 0x040fe200008f0c06 */
[----:B-----5:R-:W4:Y:S02]  /*5730*/  @!P6 LDC.64 R18, c[0x0][0x218] ;  /* 0x00008600ff12eb82 */ /* 0x020f240000000a00 */
        /* <DEDUP_REMOVED lines=9> */
[----:B------:R-:W-:-:S03]  /*57d0*/  IADD3 R2, P2, R5, UR40, RZ ;  /* 0x0000002805027c10 */ /* 0x000fc6000ff5e0ff */
[----:B------:R-:W-:Y:S01]  /*57e0*/  @!PT LDS RZ, [RZ] ;  /* 0x00000000fffff984 */ /* 0x000fe20000000800 */
[----:B------:R-:W-:Y:S01]  /*57f0*/  @!PT LDS RZ, [RZ] ;  /* 0x00000000fffff984 */ /* 0x000fe20000000800 */
[----:B------:R-:W-:Y:S01]  /*5800*/  @!PT LDS RZ, [RZ] ;  /* 0x00000000fffff984 */ /* 0x000fe20000000800 */
[----:B------:R5:W-:Y:S02]  /*5810*/  @!P4 LDGSTS.E.BYPASS.LTC128B.128 [R215+0xc800], desc[UR30][R16.64+0x100] ;  /* 0x0c80010010d7cfae */ /* 0x000be4000b901d5e */
[----:B------:R-:W5:Y:S02]  /*5820*/  @!P6 LDC.64 R24, c[0x0][0x218] ;  /* 0x00008600ff18eb82 */ /* 0x000f640000000a00 */
[----:B------:R1:W-:Y:S06]  /*5830*/  @P3 STS.128 [R215+0xe800], RZ ;  /* 0x00e800ffd7003388 */ /* 0x0003ec0000000c00 */
[----:B------:R-:W5:Y:S01]  /*5840*/  @!P5 LDC.64 R26, c[0x0][0x218] ;  /* 0x00008600ff1adb82 */ /* 0x000f620000000a00 */
[----:B--2---:R-:W-:-:S04]  /*5850*/  @!P3 LEA R10, P1, R5, R22, 0x1 ;  /* 0x00000016050ab211 */ /* 0x004fc800078208ff */
[----:B------:R-:W-:Y:S02]  /*5860*/  @!P3 LEA.HI.X R11, R5, R23, R6, 0x1, P1 ;  /* 0x00000017050bb211 */ /* 0x000fe400008f0c06 */
[----:B----4-:R-:W-:Y:S01]  /*5870*/  @!P6 LEA R18, P1, R2, R18, 0x1 ;  /* 0x000000120212e211 */ /* 0x010fe200078208ff */
[----:B------:R-:W2:Y:S01]  /*5880*/  @!P4 LDC.64 R28, c[0x0][0x218] ;  /* 0x00008600ff1ccb82 */ /* 0x000ea20000000a00 */
[----:B------:R-:W-:Y:S01]  /*5890*/  IADD3.X R6, R6, UR39, RZ, P2, !PT ;  /* 0x0000002706067c10 */ /* 0x000fe200097fe4ff */
        /* <DEDUP_REMOVED lines=12> */
[----:B------:R-:W-:Y:S01]  /*5960*/  @!P6 LDGSTS.E.BYPASS.LTC128B.128 [R215+0x9000], desc[UR30][R18.64] ;  /* 0x0900000012d7efae */ /* 0x000fe2000b901d5e */
[C-C-:B------:R-:W-:Y:S02]  /*5970*/  @!P4 LEA.HI.X R23, R2.reuse, R33, R6.reuse, 0x1, P1 ;  /* 0x000000210217c211 */ /* 0x140fe400008f0c06 */
[C---:B-1----:R-:W-:Y:S01]  /*5980*/  @!P3 LEA R20, P1, R2.reuse, R30, 0x1 ;  /* 0x0000001e0214b211 */ /* 0x042fe200078208ff */
[----:B------:R3:W-:Y:S01]  /*5990*/  @P5 STS.128 [R215+0xb000], RZ ;  /* 0x00b000ffd7005388 */ /* 0x0007e20000000c00 */
[C---:B------:R-:W-:Y:S02]  /*59a0*/  IADD3 R5, P2, R2.reuse, UR40, RZ ;  /* 0x0000002802057c10 */ /* 0x040fe4000ff5e0ff */
[----:B------:R-:W-:Y:S01]  /*59b0*/  @!P3 LEA.HI.X R21, R2, R31, R6, 0x1, P1 ;  /* 0x0000001f0215b211 */ /* 0x000fe200008f0c06 */
[----:B------:R-:W-:Y:S01]  /*59c0*/  @!PT LDS RZ, [RZ] ;  /* 0x00000000fffff984 */ /* 0x000fe20000000800 */
[----:B------:R-:W-:Y:S01]  /*59d0*/  @!PT LDS RZ, [RZ] ;  /* 0x00000000fffff984 */ /* 0x000fe20000000800 */
[----:B------:R-:W-:Y:S01]  /*59e0*/  @!PT LDS RZ, [RZ] ;  /* 0x00000000fffff984 */ /* 0x000fe20000000800 */
[----:B------:R2:W-:Y:S01]  /*59f0*/  @!P5 LDGSTS.E.BYPASS.LTC128B.128 [R215+0xb000], desc[UR30][R8.64+0x80] ;  /* 0x0b00008008d7dfae */ /* 0x0005e2000b901d5e */
[----:B-----5:R-:W-:-:S02]  /*5a00*/  @!P6 LEA R16, P1, R5, R24, 0x1 ;  /* 0x000000180510e211 */ /* 0x020fc400078208ff */
[----:B------:R-:W-:Y:S01]  /*5a10*/  IADD3.X R6, R6, UR39, RZ, P2, !PT ;  /* 0x0000002706067c10 */ /* 0x000fe200097fe4ff */
[----:B------:R3:W-:Y:S03]  /*5a20*/  @P4 STS.128 [R215+0xd000], RZ ;  /* 0x00d000ffd7004388 */ /* 0x0007e60000000c00 */
[C---:B------:R-:W-:Y:S01]  /*5a30*/  @!P6 LEA.HI.X R17, R5.reuse, R25, R6, 0x1, P1 ;  /* 0x000000190511e211 */ /* 0x040fe200008f0c06 */
        /* <DEDUP_REMOVED lines=16> */
[----:B--2---:R-:W-:-:S03]  /*5b40*/  @!P4 LEA R8, P1, R5, R28, 0x1 ;  /* 0x0000001c0508c211 */ /* 0x004fc600078208ff */
        /* <DEDUP_REMOVED lines=20> */
.L_x_506:
[----:B------:R-:W-:Y:S05]  /*5c90*/  BSYNC B0 ;  /* 0x0000000000007941 */ /* 0x000fea0003800000 */
.L_x_505:
[----:B------:R-:W0:Y:S02]  /*5ca0*/  LDGDEPBAR ;  /* 0x00000000000079af */ /* 0x000e240000000000 */
.L_x_504:
[----:B------:R2:W-:Y:S01]  /*5cb0*/  STL [R1+0x74], R13 ;  /* 0x0000740d01007387 */ /* 0x0005e20000100800 */
[----:B------:R-:W-:Y:S01]  /*5cc0*/  FMNMX.FTZ R2, R15, R40, !PT ;  /* 0x000000280f027209 */ /* 0x000fe20007810000 */
[----:B------:R-:W-:Y:S01]  /*5cd0*/  IMAD.WIDE.U32 R178, R38, -0x326172a9, RZ ;  /* 0xcd9e8d5726b27825 */ /* 0x000fe200078e00ff */
[----:B------:R-:W-:Y:S01]  /*5ce0*/  LOP3.LUT R6, R115, UR36, RZ, 0x3c, !PT ;  /* 0x0000002473067c12 */ /* 0x000fe2000f8e3cff */
[----:B------:R-:W-:Y:S02]  /*5cf0*/  USHF.L.U32 UR41, UR20, 0x1, URZ ;  /* 0x0000000114297899 */ /* 0x000fe4000800063f */
[----:B------:R-:W-:Y:S01]  /*5d00*/  UIADD3 UR6, UR37, -0x4498517b, URZ ;  /* 0xbb67ae8525067890 */ /* 0x000fe2000fffe03f */
[----:B------:R-:W-:Y:S01]  /*5d10*/  IMAD.WIDE.U32 R168, R116, -0x2daee0ad, RZ ;  /* 0xd2511f5374a87825 */ /* 0x000fe200078e00ff */
[----:B------:R-:W-:Y:S02]  /*5d20*/  UIADD3 UR35, UR36, -0x61c88647, URZ ;  /* 0x9e3779b924237890 */ /* 0x000fe4000fffe03f */
[----:B------:R-:W-:Y:S01]  /*5d30*/  UIADD3 UR34, UR36, 0x3c6ef372, URZ ;  /* 0x3c6ef37224227890 */ /* 0x000fe2000fffe03f */
[----:B------:R-:W-:Y:S01]  /*5d40*/  ULDC UR14, c[0x0][0x2ec] ;  /* 0x0000bb00000e7ab9 */ /* 0x000fe20000000800 */
[----:B--2---:R-:W2:Y:S01]  /*5d50*/  LDL.LU R13, [R1+0x30] ;  /* 0x00003000010d7983 */ /* 0x004ea20000300800 */
[----:B------:R-:W-:Y:S01]  /*5d60*/  FMNMX.FTZ R2, R42, R2, !PT ;  /* 0x000000022a027209 */ /* 0x000fe20007810000 */
[----:B------:R-:W-:Y:S01]  /*5d70*/  UIADD3 UR33, UR37, 0x76cf5d0a, URZ ;  /* 0x76cf5d0a25217890 */ /* 0x000fe2000fffe03f */
[----:B------:R-:W-:Y:S01]  /*5d80*/  LEA R189, R4, UR4, 0x1 ;  /* 0x0000000404bd7c11 */ /* 0x000fe2000f8e08ff */
[----:B------:R4:W-:Y:S01]  /*5d90*/  STL [R1+0x58], R6 ;  /* 0x0000580601007387 */ /* 0x0009e20000100800 */
[----:B------:R-:W-:Y:S01]  /*5da0*/  FMNMX.FTZ R2, R35, R2, !PT ;  /* 0x0000000223027209 */ /* 0x000fe20007810000 */
[----:B------:R-:W-:-:S02]  /*5db0*/  UIADD3 UR19, UR37, 0x32370b8f, URZ ;  /* 0x32370b8f25137890 */ /* 0x000fc4000fffe03f */
[----:B------:R-:W-:Y:S01]  /*5dc0*/  UIADD3 UR29, UR36, -0x255992d5, URZ ;  /* 0xdaa66d2b241d7890 */ /* 0x000fe2000fffe03f */
[----:B------:R-:W-:Y:S01]  /*5dd0*/  FMNMX.FTZ R2, R63, R2, !PT ;  /* 0x000000023f027209 */ /* 0x000fe20007810000 */
[----:B------:R-:W-:Y:S01]  /*5de0*/  UIADD3 UR15, UR36, 0x78dde6e4, URZ ;  /* 0x78dde6e4240f7890 */ /* 0x000fe2000fffe03f */
[--C-:B------:R-:W-:Y:S01]  /*5df0*/  IMAD R190, R3, 0x2, R189.reuse ;  /* 0x0000000203be7824 */ /* 0x100fe200078e02bd */
[----:B------:R-:W-:Y:S01]  /*5e00*/  UIADD3 UR7, UR37, -0x126145ec, URZ ;  /* 0xed9eba1425077890 */ /* 0x000fe2000fffe03f */
[----:B------:R-:W-:Y:S01]  /*5e10*/  FMNMX.FTZ R2, R104, R2, !PT ;  /* 0x0000000268027209 */ /* 0x000fe20007810000 */
[C---:B------:R-:W-:Y:S01]  /*5e20*/  IMAD R192, R0.reuse, 0x2, R189 ;  /* 0x0000000200c07824 */ /* 0x040fe200078e02bd */
[----:B---3--:R-:W-:Y:S01]  /*5e30*/  LDSM.16.MT88.4 R16, [R189+0x10000] ;  /* 0x01000000bd10783b */ /* 0x008fe20000004200 */
[----:B------:R-:W-:Y:S01]  /*5e40*/  LEA R191, R0, R190, 0x1 ;  /* 0x000000be00bf7211 */ /* 0x000fe200078e08ff */
[----:B------:R-:W-:Y:S01]  /*5e50*/  UIADD3 UR4, UR36, 0x1715609d, URZ ;  /* 0x1715609d24047890 */ /* 0x000fe2000fffe03f */
[----:B------:R-:W-:Y:S01]  /*5e60*/  FMNMX.FTZ R2, R148, R2, !PT ;  /* 0x0000000294027209 */ /* 0x000fe20007810000 */
[----:B------:R-:W-:Y:S03]  /*5e70*/  LDSM.16.MT88.4 R20, [R189+0x14000] ;  /* 0x01400000bd14783b */ /* 0x000fe60000004200 */
[----:B------:R-:W-:Y:S01]  /*5e80*/  FMNMX.FTZ R2, R149, R2, !PT ;  /* 0x0000000295027209 */ /* 0x000fe20007810000 */
[----:B------:R-:W-:Y:S03]  /*5e90*/  LDSM.16.MT88.4 R48, [R191+0x10000] ;  /* 0x01000000bf30783b */ /* 0x000fe60000004200 */
        /* <DEDUP_REMOVED lines=20> */
[----:B----4-:R-:W-:Y:S01]  /*5fe0*/  LOP3.LUT R6, R179, R6, RZ, 0x3c, !PT ;  /* 0x00000006b3067212 */ /* 0x010fe200078e3cff */
[----:B------:R-:W3:Y:S01]  /*5ff0*/  SHFL.BFLY PT, R5, R153, 0x2, 0x1f ;  /* 0x0c401f0099057f89 */ /* 0x000ee200000e0000 */
[----:B------:R-:W-:-:S03]  /*6000*/  FMNMX.FTZ R2, R187, R2, !PT ;  /* 0x00000002bb027209 */ /* 0x000fc60007810000 */
[----:B------:R-:W-:-:S05]  /*6010*/  IMAD.WIDE.U32 R60, R6, -0x2daee0ad, RZ ;  /* 0xd2511f53063c7825 */ /* 0x000fca00078e00ff */
[----:B-1----:R-:W-:Y:S01]  /*6020*/  LOP3.LUT R8, R61, UR6, R168, 0x96, !PT ;  /* 0x000000063d087c12 */ /* 0x002fe2000f8e96a8 */
[----:B------:R-:W-:-:S04]  /*6030*/  UIADD3 UR6, UR37, -0x56f99767, URZ ;  /* 0xa906689925067890 */ /* 0x000fc8000fffe03f */
[----:B------:R-:W-:Y:S01]  /*6040*/  IMAD.WIDE.U32 R38, R8, -0x326172a9, RZ ;  /* 0xcd9e8d5708267825 */ /* 0x000fe200078e00ff */
[----:B---3--:R-:W-:-:S03]  /*6050*/  FMNMX.FTZ R153, R153, R5, !PT ;  /* 0x0000000599997209 */ /* 0x008fc60007810000 */
[----:B------:R-:W-:Y:S01]  /*6060*/  IMAD.U32 R5, RZ, RZ, UR41 ;  /* 0x00000029ff057e24 */ /* 0x000fe2000f8e00ff */
[----:B------:R-:W-:Y:S01]  /*6070*/  UIADD3 UR41, UR41, 0x1, URZ ;  /* 0x0000000129297890 */ /* 0x000fe2000fffe03f */
[----:B------:R-:W1:Y:S03]  /*6080*/  SHFL.BFLY PT, R9, R153, 0x1, 0x1f ;  /* 0x0c201f0099097f89 */ /* 0x000e6600000e0000 */
[----:B------:R-:W-:-:S05]  /*6090*/  LOP3.LUT R5, R169, UR37, R5, 0x96, !PT ;  /* 0x00000025a9057c12 */ /* 0x000fca000f8e9605 */
[----:B------:R-:W-:-:S05]  /*60a0*/  IMAD.WIDE.U32 R6, R5, -0x326172a9, RZ ;  /* 0xcd9e8d5705067825 */ /* 0x000fca00078e00ff */
[----:B------:R-:W-:Y:S02]  /*60b0*/  LOP3.LUT R7, R7, UR35, R178, 0x96, !PT ;  /* 0x0000002307077c12 */ /* 0x000fe4000f8e96b2 */
[----:B------:R-:W-:-:S03]  /*60c0*/  LOP3.LUT R8, R39, UR34, R6, 0x96, !PT ;  /* 0x0000002227087c12 */ /* 0x000fc6000f8e9606 */
[----:B------:R-:W-:-:S05]  /*60d0*/  IMAD.WIDE.U32 R6, R7, -0x2daee0ad, RZ ;  /* 0xd2511f5307067825 */ /* 0x000fca00078e00ff */
[----:B------:R-:W-:Y:S02]  /*60e0*/  LOP3.LUT R7, R7, UR33, R60, 0x96, !PT ;  /* 0x0000002107077c12 */ /* 0x000fe4000f8e963c */
[----:B-1----:R-:W-:Y:S01]  /*60f0*/  FMNMX.FTZ R153, R153, R9, !PT ;  /* 0x0000000999997209 */ /* 0x002fe20007810000 */
[----:B------:R-:W-:-:S03]  /*6100*/  IMAD.WIDE.U32 R8, R8, -0x2daee0ad, RZ ;  /* 0xd2511f5308087825 */ /* 0x000fc600078e00ff */
[C---:B------:R-:W-:Y:S01]  /*6110*/  FSETP.NEU.FTZ.AND P1, PT, R153.reuse, -INF , PT ;  /* 0xff8000009900780b */ /* 0x040fe20003f3d000 */
[----:B------:R-:W-:Y:S01]  /*6120*/  FMUL.FTZ R12, R153, UR14 ;  /* 0x0000000e990c7c20 */ /* 0x000fe20008410000 */
[----:B------:R-:W-:Y:S01]  /*6130*/  LOP3.LUT R5, R9, UR19, R6, 0x96, !PT ;  /* 0x0000001309057c12 */ /* 0x000fe2000f8e9606 */
[----:B------:R-:W-:-:S03]  /*6140*/  IMAD.WIDE.U32 R6, R7, -0x326172a9, RZ ;  /* 0xcd9e8d5707067825 */ /* 0x000fc600078e00ff */
[----:B------:R-:W-:Y:S01]  /*6150*/  FSEL R12, R12, RZ, P1 ;  /* 0x000000ff0c0c7208 */ /* 0x000fe20000800000 */
[----:B------:R-:W-:Y:S01]  /*6160*/  IMAD.WIDE.U32 R36, R5, -0x326172a9, RZ ;  /* 0xcd9e8d5705247825 */ /* 0x000fe200078e00ff */
[----:B------:R-:W-:-:S03]  /*6170*/  LOP3.LUT R7, R7, UR29, R38, 0x96, !PT ;  /* 0x0000001d07077c12 */ /* 0x000fc6000f8e9626 */
[----:B------:R-:W-:Y:S01]  /*6180*/  FFMA.FTZ R9, R15, UR14, -R12 ;  /* 0x0000000e0f097c23 */ /* 0x000fe2000801080c */
[----:B------:R-:W-:Y:S01]  /*6190*/  LOP3.LUT R5, R37, UR15, R6, 0x96, !PT ;  /* 0x0000000f25057c12 */ /* 0x000fe2000f8e9606 */
[----:B------:R-:W-:Y:S02]  /*61a0*/  IMAD.WIDE.U32 R6, R7, -0x2daee0ad, RZ ;  /* 0xd2511f5307067825 */ /* 0x000fe400078e00ff */
[----:B------:R1:W3:Y:S02]  /*61b0*/  MUFU.EX2 R11, R9 ;  /* 0x00000009000b7308 */ /* 0x0002e40000000800 */
[----:B------:R-:W-:-:S04]  /*61c0*/  IMAD.WIDE.U32 R26, R5, -0x2daee0ad, RZ ;  /* 0xd2511f53051a7825 */ /* 0x000fc800078e00ff */
[----:B------:R-:W-:Y:S01]  /*61d0*/  FFMA.FTZ R5, R42, UR14, -R12 ;  /* 0x0000000e2a057c23 */ /* 0x000fe2000801080c */
[----:B------:R-:W-:Y:S02]  /*61e0*/  LOP3.LUT R8, R7, UR7, R8, 0x96, !PT ;  /* 0x0000000707087c12 */ /* 0x000fe4000f8e9608 */
[----:B------:R-:W-:Y:S01]  /*61f0*/  LOP3.LUT R6, R27, UR6, R6, 0x96, !PT ;  /* 0x000000061b067c12 */ /* 0x000fe2000f8e9606 */
[----:B------:R4:W-:Y:S02]  /*6200*/  MUFU.EX2 R173, R5 ;  /* 0x0000000500ad7308 */ /* 0x0009e40000000800 */
[----:B------:R-:W-:-:S04]  /*6210*/  IMAD.WIDE.U32 R24, R8, -0x326172a9, RZ ;  /* 0xcd9e8d5708187825 */ /* 0x000fc800078e00ff */
[----:B------:R-:W-:-:S04]  /*6220*/  IMAD.WIDE.U32 R6, R6, -0x326172a9, RZ ;  /* 0xcd9e8d5706067825 */ /* 0x000fc800078e00ff */
[----:B-1----:R-:W-:Y:S01]  /*6230*/  FFMA.FTZ R9, R40, UR14, -R12 ;  /* 0x0000000e28097c23 */ /* 0x002fe2000801080c */
[----:B------:R-:W-:-:S03]  /*6240*/  LOP3.LUT R8, R6, 0xffff, RZ, 0xc0, !PT ;  /* 0x0000ffff06087812 */ /* 0x000fc600078ec0ff */
[----:B------:R-:W-:Y:S01]  /*6250*/  MUFU.EX2 R219, R9 ;  /* 0x0000000900db7308 */ /* 0x000fe20000000800 */
[----:B------:R-:W-:Y:S01]  /*6260*/  SHF.R.U32.HI R8, RZ, 0x8, R8 ;  /* 0x00000008ff087819 */ /* 0x000fe20000011608 */
[----:B----4-:R-:W-:-:S06]  /*6270*/  FFMA.FTZ R5, R35, UR14, -R12 ;  /* 0x0000000e23057c23 */ /* 0x010fcc000801080c */
[----:B------:R1:W4:Y:S02]  /*6280*/  MUFU.EX2 R236, R5 ;  /* 0x0000000500ec7308 */ /* 0x0003240000000800 */
[----:B-1----:R-:W-:Y:S02]  /*6290*/  LOP3.LUT R5, R7, UR10, R24, 0x96, !PT ;  /* 0x0000000a07057c12 */ /* 0x002fe4000f8e9618 */
[----:B------:R-:W-:Y:S02]  /*62a0*/  SHF.R.U32.HI R7, RZ, 0x10, R6 ;  /* 0x00000010ff077819 */ /* 0x000fe40000011606 */
[----:B------:R-:W-:Y:S02]  /*62b0*/  LOP3.LUT R0, R5, 0xffff, RZ, 0xc0, !PT ;  /* 0x0000ffff05007812 */ /* 0x000fe400078ec0ff */
[----:B------:R-:W-:Y:S02]  /*62c0*/  LOP3.LUT R4, R7, 0xff, RZ, 0xc0, !PT ;  /* 0x000000ff07047812 */ /* 0x000fe400078ec0ff */
[----:B------:R-:W-:-:S02]  /*62d0*/  SHF.R.U32.HI R0, RZ, 0x8, R0 ;  /* 0x00000008ff007819 */ /* 0x000fc40000011600 */
[----:B--2---:R-:W-:-:S04]  /*62e0*/  FMNMX.FTZ R2, R13, R2, !PT ;  /* 0x000000020d027209 */ /* 0x004fc80007810000 */
[----:B------:R-:W-:-:S04]  /*62f0*/  FMNMX.FTZ R2, R239, R2, !PT ;  /* 0x00000002ef027209 */ /* 0x000fc80007810000 */
[----:B------:R-:W-:-:S04]  /*6300*/  FMNMX.FTZ R2, R181, R2, !PT ;  /* 0x00000002b5027209 */ /* 0x000fc80007810000 */
[----:B------:R-:W-:-:S04]  /*6310*/  FMNMX.FTZ R2, R216, R2, !PT ;  /* 0x00000002d8027209 */ /* 0x000fc80007810000 */
[----:B------:R-:W-:-:S04]  /*6320*/  FMNMX.FTZ R2, R180, R2, !PT ;  /* 0x00000002b4027209 */ /* 0x000fc80007810000 */
[----:B------:R-:W-:-:S05]  /*6330*/  FMNMX.FTZ R2, R237, R2, !PT ;  /* 0x00000002ed027209 */ /* 0x000fca0007810000 */
[----:B------:R-:W1:Y:S02]  /*6340*/  SHFL.BFLY PT, R10, R2, 0x2, 0x1f ;  /* 0x0c401f00020a7f89 */ /* 0x000e6400000e0000 */
[----:B-1----:R-:W-:Y:S02]  /*6350*/  FMNMX.FTZ R2, R2, R10, !PT ;  /* 0x0000000a02027209 */ /* 0x002fe40007810000 */
[----:B------:R-:W-:-:S03]  /*6360*/  LOP3.LUT R10, R6, 0xff, RZ, 0xc0, !PT ;  /* 0x000000ff060a7812 */ /* 0x000fc600078ec0ff */
[----:B------:R-:W1:Y:S01]  /*6370*/  SHFL.BFLY PT, R152, R2, 0x1, 0x1f ;  /* 0x0c201f0002987f89 */ /* 0x000e6200000e0000 */
[----:B------:R-:W-:Y:S02]  /*6380*/  PRMT R8, R10, 0x5410, R8 ;  /* 0x000054100a087816 */ /* 0x000fe40000000008 */
[----:B-1----:R-:W-:-:S04]  /*6390*/  FMNMX.FTZ R152, R2, R152, !PT ;  /* 0x0000009802987209 */ /* 0x002fc80007810000 */
[C---:B------:R-:W-:Y:S01]  /*63a0*/  FSETP.NEU.FTZ.AND P1, PT, R152.reuse, -INF , PT ;  /* 0xff8000009800780b */ /* 0x040fe20003f3d000 */
[----:B------:R-:W-:-:S05]  /*63b0*/  FMUL.FTZ R2, R152, UR14 ;  /* 0x0000000e98027c20 */ /* 0x000fca0008410000 */
[----:B------:R-:W-:-:S05]  /*63c0*/  FSEL R2, R2, RZ, P1 ;  /* 0x000000ff02027208 */ /* 0x000fca0000800000 */
[--C-:B------:R-:W-:Y:S01]  /*63d0*/  FFMA.FTZ R3, R43, UR14, -R2.reuse ;  /* 0x0000000e2b037c23 */ /* 0x100fe20008010802 */
[--C-:B------:R-:W-:Y:S02]  /*63e0*/  FFMA.FTZ R9, R34, UR14, -R2.reuse ;  /* 0x0000000e22097c23 */ /* 0x100fe40008010802 */
[----:B------:R-:W-:Y:S01]  /*63f0*/  LDSM.16.MT88.4 R32, [R192+0x12000] ;  /* 0x01200000c020783b */ /* 0x000fe20000004200 */
[----:B------:R1:W-:Y:S08]  /*6400*/  MUFU.EX2 R231, R3 ;  /* 0x0000000300e77308 */ /* 0x0003f00000000800 */
[----:B------:R2:W-:Y:S01]  /*6410*/  MUFU.EX2 R184, R9 ;  /* 0x0000000900b87308 */ /* 0x0005e20000000800 */
[----:B-1----:R-:W-:Y:S01]  /*6420*/  FFMA.FTZ R3, R62, UR14, -R2 ;  /* 0x0000000e3e037c23 */ /* 0x002fe20008010802 */
[----:B---3--:R-:W-:-:S06]  /*6430*/  IMAD.MOV.U32 R62, RZ, RZ, R11 ;  /* 0x000000ffff3e7224 */ /* 0x008fcc00078e000b */
[----:B------:R4:W1:Y:S01]  /*6440*/  MUFU.EX2 R218, R3 ;  /* 0x0000000300da7308 */ /* 0x0008620000000800 */
[----:B--2---:R-:W-:Y:S01]  /*6450*/  SHF.R.U32.HI R9, RZ, 0x18, R6 ;  /* 0x00000018ff097819 */ /* 0x004fe20000011606 */
[----:B------:R-:W-:Y:S02]  /*6460*/  FFMA.FTZ R6, R41, UR14, -R2 ;  /* 0x0000000e29067c23 */ /* 0x000fe40008010802 */
[----:B------:R-:W2:Y:S01]  /*6470*/  LDSM.16.MT88.4 R40, [R190+0x12000] ;  /* 0x01200000be28783b */ /* 0x000ea20000004200 */
[----:B------:R-:W-:-:S03]  /*6480*/  PRMT R7, R4, 0x5410, R9 ;  /* 0x0000541004077816 */ /* 0x000fc60000000009 */
[----:B------:R3:W1:Y:S01]  /*6490*/  MUFU.EX2 R238, R6 ;  /* 0x0000000600ee7308 */ /* 0x0006620000000800 */
[----:B------:R-:W-:-:S04]  /*64a0*/  SHF.R.U32.HI R4, RZ, 0x10, R5 ;  /* 0x00000010ff047819 */ /* 0x000fc80000011605 */
[----:B------:R-:W-:Y:S02]  /*64b0*/  LOP3.LUT R4, R4, 0xff, RZ, 0xc0, !PT ;  /* 0x000000ff04047812 */ /* 0x000fe400078ec0ff */
[----:B----4-:R-:W-:Y:S02]  /*64c0*/  F2FP.BF16.F32.PACK_AB R3, R236, R173 ;  /* 0x000000adec03723e */ /* 0x010fe400000010ff */
[----:B---3--:R-:W-:Y:S02]  /*64d0*/  LOP3.LUT R6, R5, 0xff, RZ, 0xc0, !PT ;  /* 0x000000ff05067812 */ /* 0x008fe400078ec0ff */
[----:B------:R-:W-:Y:S02]  /*64e0*/  SHF.R.U32.HI R5, RZ, 0x18, R5 ;  /* 0x00000018ff057819 */ /* 0x000fe40000011605 */
[----:B------:R-:W-:Y:S02]  /*64f0*/  PRMT R6, R6, 0x5410, R0 ;  /* 0x0000541006067816 */ /* 0x000fe40000000000 */
[----:B------:R-:W-:-:S02]  /*6500*/  HSET2.LE.AND R0, R8, R185, PT ;  /* 0x000000b908007233 */ /* 0x000fc40003803000 */
[----:B------:R-:W-:Y:S02]  /*6510*/  PRMT R5, R4, 0x5410, R5 ;  /* 0x0000541004057816 */ /* 0x000fe40000000005 */
[--C-:B------:R-:W-:Y:S02]  /*6520*/  HSET2.LE.AND R4, R6, R185.reuse, PT ;  /* 0x000000b906047233 */ /* 0x100fe40003803000 */
[----:B------:R-:W-:Y:S02]  /*6530*/  LOP3.LUT R10, R0, R3, RZ, 0xc0, !PT ;  /* 0x00000003000a7212 */ /* 0x000fe400078ec0ff */
[--C-:B------:R-:W-:Y:S02]  /*6540*/  HSET2.LE.AND R0, R7, R185.reuse, PT ;  /* 0x000000b907007233 */ /* 0x100fe40003803000 */
[----:B------:R-:W-:Y:S02]  /*6550*/  HSET2.LE.AND R6, R5, R185, PT ;  /* 0x000000b905067233 */ /* 0x000fe40003803000 */
[----:B------:R-:W-:-:S02]  /*6560*/  F2FP.BF16.F32.PACK_AB R5, R219, R62 ;  /* 0x0000003edb05723e */ /* 0x000fc400000010ff */
[----:B-1----:R-:W-:Y:S02]  /*6570*/  F2FP.BF16.F32.PACK_AB R7, R218, R184 ;  /* 0x000000b8da07723e */ /* 0x002fe400000010ff */
[----:B------:R-:W-:Y:S02]  /*6580*/  LOP3.LUT R8, R4, R5, RZ, 0xc0, !PT ;  /* 0x0000000504087212 */ /* 0x000fe400078ec0ff */
[----:B------:R-:W-:Y:S02]  /*6590*/  LOP3.LUT R9, R6, R7, RZ, 0xc0, !PT ;  /* 0x0000000706097212 */ /* 0x000fe400078ec0ff */
[----:B------:R-:W1:Y:S01]  /*65a0*/  LDSM.16.MT88.4 R4, [R190+0x14000] ;  /* 0x01400000be04783b */ /* 0x000e620000004200 */
[----:B------:R-:W-:-:S04]  /*65b0*/  F2FP.BF16.F32.PACK_AB R3, R231, R238 ;  /* 0x000000eee703723e */ /* 0x000fc800000010ff */
[----:B------:R-:W-:Y:S01]  /*65c0*/  LOP3.LUT R11, R0, R3, RZ, 0xc0, !PT ;  /* 0x00000003000b7212 */ /* 0x000fe200078ec0ff */
[--C-:B------:R-:W-:Y:S01]  /*65d0*/  FFMA.FTZ R0, R63, UR14, -R12.reuse ;  /* 0x0000000e3f007c23 */ /* 0x100fe2000801080c */
[----:B------:R-:W-:Y:S01]  /*65e0*/  FFMA.FTZ R3, R148, UR14, -R12 ;  /* 0x0000000e94037c23 */ /* 0x000fe2000801080c */
[----:B------:R-:W-:Y:S02]  /*65f0*/  IMAD.MOV.U32 R63, RZ, RZ, R156 ;  /* 0x000000ffff3f7224 */ /* 0x000fe400078e009c */
[----:B------:R3:W4:Y:S02]  /*6600*/  MUFU.EX2 R157, R0 ;  /* 0x00000000009d7308 */ /* 0x0007240000000800 */
[C---:B------:R-:W-:Y:S06]  /*6610*/  HMMA.16816.F32.BF16 R144, R8.reuse, R16, RZ ;  /* 0x000000100890723c */ /* 0x040fec00000418ff */
[C---:B------:R-:W-:Y:S01]  /*6620*/  HMMA.16816.F32.BF16 R100, R8.reuse, R18, RZ ;  /* 0x000000120864723c */ /* 0x040fe200000418ff */
[----:B------:R-:W4:Y:S01]  /*6630*/  LDSM.16.MT88.4 R16, [R192+0x14000] ;  /* 0x01400000c010783b */ /* 0x000f220000004200 */
[----:B------:R2:W-:Y:S04]  /*6640*/  MUFU.EX2 R183, R3 ;  /* 0x0000000300b77308 */ /* 0x0005e80000000800 */
[----:B------:R-:W-:Y:S01]  /*6650*/  HMMA.16816.F32.BF16 R112, R8, R20, RZ ;  /* 0x000000140870723c */ /* 0x000fe200000418ff */
[----:B---3--:R-:W-:-:S05]  /*6660*/  FFMA.FTZ R0, R104, UR14, -R12 ;  /* 0x0000000e68007c23 */ /* 0x008fca000801080c */
[C---:B------:R-:W-:Y:S01]  /*6670*/  HMMA.16816.F32.BF16 R68, R8.reuse, R22, RZ ;  /* 0x000000160844723c */ /* 0x040fe200000418ff */
[----:B------:R-:W3:Y:S01]  /*6680*/  LDSM.16.MT88.4 R20, [R190+0x16000] ;  /* 0x01600000be14783b */ /* 0x000ee20000004200 */
[----:B------:R1:W-:Y:S04]  /*6690*/  MUFU.EX2 R176, R0 ;  /* 0x0000000000b07308 */ /* 0x0003e80000000800 */
[----:B------:R-:W-:Y:S01]  /*66a0*/  HMMA.16816.F32.BF16 R132, R8, R48, RZ ;  /* 0x000000300884723c */ /* 0x000fe200000418ff */
[----:B--2---:R-:W-:-:S04]  /*66b0*/  FFMA.FTZ R3, R149, UR14, -R12 ;  /* 0x0000000e95037c23 */ /* 0x004fc8000801080c */
[----:B------:R2:W-:Y:S01]  /*66c0*/  MUFU.EX2 R174, R3 ;  /* 0x0000000300ae7308 */ /* 0x0005e20000000800 */
[C---:B------:R-:W-:Y:S01]  /*66d0*/  HMMA.16816.F32.BF16 R88, R8.reuse, R50, RZ ;  /* 0x000000320858723c */ /* 0x040fe200000418ff */
[----:B------:R-:W3:Y:S05]  /*66e0*/  LDSM.16.MT88.4 R48, [R191+0x14000] ;  /* 0x01400000bf30783b */ /* 0x000eea0000004200 */
[----:B------:R-:W-:Y:S01]  /*66f0*/  HMMA.16816.F32.BF16 R124, R8, R40, RZ ;  /* 0x00000028087c723c */ /* 0x000fe200000418ff */
[----:B-1----:R-:W-:-:S05]  /*6700*/  LOP3.LUT R0, R25, UR4, R36, 0x96, !PT ;  /* 0x0000000419007c12 */ /* 0x002fca000f8e9624 */
[C---:B------:R-:W-:Y:S01]  /*6710*/  HMMA.16816.F32.BF16 R80, R8.reuse, R42, RZ ;  /* 0x0000002a0850723c */ /* 0x040fe200000418ff */
[----:B------:R-:W1:Y:S05]  /*6720*/  LDSM.16.MT88.4 R40, [R189+0x16000] ;  /* 0x01600000bd28783b */ /* 0x000e6a0000004200 */
[C---:B------:R-:W-:Y:S06]  /*6730*/  HMMA.16816.F32.BF16 R120, R8.reuse, R32, RZ ;  /* 0x000000200878723c */ /* 0x040fec00000418ff */
[C---:B------:R-:W-:Y:S01]  /*6740*/  HMMA.16816.F32.BF16 R76, R8.reuse, R34, RZ ;  /* 0x00000022084c723c */ /* 0x040fe200000418ff */
[----:B------:R-:W1:Y:S05]  /*6750*/  LDSM.16.MT88.4 R32, [R192+0x16000] ;  /* 0x01600000c020783b */ /* 0x000e6a0000004200 */
[C---:B------:R-:W-:Y:S06]  /*6760*/  HMMA.16816.F32.BF16 R116, R8.reuse, R28, RZ ;  /* 0x0000001c0874723c */ /* 0x040fec00000418ff */
[C---:B------:R-:W-:Y:S01]  /*6770*/  HMMA.16816.F32.BF16 R72, R8.reuse, R30, RZ ;  /* 0x0000001e0848723c */ /* 0x040fe200000418ff */
[----:B------:R-:W1:Y:S05]  /*6780*/  LDSM.16.MT88.4 R28, [R191+0x16000] ;  /* 0x01600000bf1c783b */ /* 0x000e6a0000004200 */
[C---:B------:R-:W-:Y:S06]  /*6790*/  HMMA.16816.F32.BF16 R108, R8.reuse, R4, RZ ;  /* 0x00000004086c723c */ /* 0x040fec00000418ff */
[----:B------:R-:W-:Y:S01]  /*67a0*/  HMMA.16816.F32.BF16 R64, R8, R6, RZ ;  /* 0x000000060840723c */ /* 0x000fe200000418ff */
[----:B------:R-:W-:-:S03]  /*67b0*/  IMAD.WIDE.U32 R4, R0, -0x2daee0ad, RZ ;  /* 0xd2511f5300047825 */ /* 0x000fc600078e00ff */
[C---:B--2---:R-:W-:Y:S02]  /*67c0*/  LOP3.LUT R3, R4.reuse, 0xffff, RZ, 0xc0, !PT ;  /* 0x0000ffff04037812 */ /* 0x044fe400078ec0ff */
[C---:B----4-:R-:W-:Y:S01]  /*67d0*/  HMMA.16816.F32.BF16 R104, R8.reuse, R16, RZ ;  /* 0x000000100868723c */ /* 0x050fe200000418ff */
[----:B------:R-:W-:Y:S02]  /*67e0*/  LOP3.LUT R7, R4, 0xff, RZ, 0xc0, !PT ;  /* 0x000000ff04077812 */ /* 0x000fe400078ec0ff */
[----:B------:R-:W-:Y:S02]  /*67f0*/  SHF.R.U32.HI R6, RZ, 0x8, R3 ;  /* 0x00000008ff067819 */ /* 0x000fe40000011603 */
[--C-:B------:R-:W-:Y:S01]  /*6800*/  SHF.R.U32.HI R3, RZ, 0x10, R4.reuse ;  /* 0x00000010ff037819 */ /* 0x100fe20000011604 */
[C---:B------:R-:W-:Y:S01]  /*6810*/  HMMA.16816.F32.BF16 R136, R8.reuse, R52, RZ ;  /* 0x000000340888723c */ /* 0x040fe200000418ff */
[----:B------:R-:W-:Y:S01]  /*6820*/  SHF.R.U32.HI R15, RZ, 0x18, R4 ;  /* 0x00000018ff0f7819 */ /* 0x000fe20000011604 */
[----:B------:R-:W-:Y:S01]  /*6830*/  FFMA.FTZ R4, R151, UR14, -R2 ;  /* 0x0000000e97047c23 */ /* 0x000fe20008010802 */
[----:B------:R-:W-:Y:S01]  /*6840*/  LOP3.LUT R0, R5, UR11, R26, 0x96, !PT ;  /* 0x0000000b05007c12 */ /* 0x000fe2000f8e961a */
[----:B------:R-:W-:Y:S01]  /*6850*/  FFMA.FTZ R5, R150, UR14, -R2 ;  /* 0x0000000e96057c23 */ /* 0x000fe20008010802 */
[----:B------:R-:W-:Y:S01]  /*6860*/  PRMT R17, R7, 0x5410, R6 ;  /* 0x0000541007117816 */ /* 0x000fe20000000006 */
[----:B------:R2:W-:Y:S01]  /*6870*/  MUFU.EX2 R230, R4 ;  /* 0x0000000400e67308 */ /* 0x0005e20000000800 */
[----:B------:R-:W-:Y:S01]  /*6880*/  LOP3.LUT R6, R3, 0xff, RZ, 0xc0, !PT ;  /* 0x000000ff03067812 */ /* 0x000fe200078ec0ff */
[----:B------:R-:W4:Y:S01]  /*6890*/  LDSM.16.MT88.4 R24, [R189+0x10800] ;  /* 0x01080000bd18783b */ /* 0x000f220000004200 */
[----:B------:R-:W-:Y:S01]  /*68a0*/  LOP3.LUT R3, R0, 0xffff, RZ, 0xc0, !PT ;  /* 0x0000ffff00037812 */ /* 0x000fe200078ec0ff */
[----:B---3--:R-:W-:Y:S01]  /*68b0*/  HMMA.16816.F32.BF16 R148, R8, R20, RZ ;  /* 0x000000140894723c */ /* 0x008fe200000418ff */
[----:B------:R-:W-:-:S02]  /*68c0*/  PRMT R16, R6, 0x5410, R15 ;  /* 0x0000541006107816 */ /* 0x000fc4000000000f */
[----:B------:R-:W-:Y:S01]  /*68d0*/  SHF.R.U32.HI R3, RZ, 0x8, R3 ;  /* 0x00000008ff037819 */ /* 0x000fe20000011603 */
[----:B------:R3:W-:Y:S01]  /*68e0*/  MUFU.EX2 R175, R5 ;  /* 0x0000000500af7308 */ /* 0x0007e20000000800 */
[----:B------:R-:W-:Y:S01]  /*68f0*/  SHF.R.U32.HI R6, RZ, 0x18, R0 ;  /* 0x00000018ff067819 */ /* 0x000fe20000011600 */
[C---:B------:R-:W-:Y:S06]  /*6900*/  HMMA.16816.F32.BF16 R92, R8.reuse, R54, RZ ;  /* 0x00000036085c723c */ /* 0x040fec00000418ff */
[----:B------:R-:W-:Y:S01]  /*6910*/  HMMA.16816.F32.BF16 R128, R8, R44, RZ ;  /* 0x0000002c0880723c */ /* 0x000fe200000418ff */
[----:B--2---:R-:W-:Y:S01]  /*6920*/  FFMA.FTZ R4, R154, UR14, -R2 ;  /* 0x0000000e9a047c23 */ /* 0x004fe20008010802 */
[----:B------:R-:W-:-:S04]  /*6930*/  IMAD.MOV.U32 R154, RZ, RZ, R157 ;  /* 0x000000ffff9a7224 */ /* 0x000fc800078e009d */
[----:B------:R-:W-:Y:S01]  /*6940*/  HMMA.16816.F32.BF16 R156, R8, R22, RZ ;  /* 0x00000016089c723c */ /* 0x000fe200000418ff */
[----:B------:R-:W2:Y:S01]  /*6950*/  MUFU.EX2 R4, R4 ;  /* 0x0000000400047308 */ /* 0x000ea20000000800 */
[----:B------:R-:W4:Y:S01]  /*6960*/  LDSM.16.MT88.4 R20, [R190+0x10800] ;  /* 0x01080000be14783b */ /* 0x000f220000004200 */
[----:B---3--:R-:W-:-:S03]  /*6970*/  LOP3.LUT R5, R0, 0xff, RZ, 0xc0, !PT ;  /* 0x000000ff00057812 */ /* 0x008fc600078ec0ff */
[C---:B------:R-:W-:Y:S01]  /*6980*/  HMMA.16816.F32.BF16 R84, R8.reuse, R46, RZ ;  /* 0x0000002e0854723c */ /* 0x040fe200000418ff */
[----:B------:R-:W-:Y:S01]  /*6990*/  PRMT R7, R5, 0x5410, R3 ;  /* 0x0000541005077816 */ /* 0x000fe20000000003 */
[----:B------:R-:W-:Y:S01]  /*69a0*/  FFMA.FTZ R5, R155, UR14, -R2 ;  /* 0x0000000e9b057c23 */ /* 0x000fe20008010802 */
[----:B------:R-:W-:Y:S02]  /*69b0*/  SHF.R.U32.HI R3, RZ, 0x10, R0 ;  /* 0x00000010ff037819 */ /* 0x000fe40000011600 */
[----:B------:R-:W-:Y:S01]  /*69c0*/  HSET2.LE.AND R0, R17, R185, PT ;  /* 0x000000b911007233 */ /* 0x000fe20003803000 */
[C---:B------:R-:W-:Y:S01]  /*69d0*/  HMMA.16816.F32.BF16 R140, R8.reuse, R56, RZ ;  /* 0x00000038088c723c */ /* 0x040fe200000418ff */
[----:B------:R3:W3:Y:S05]  /*69e0*/  MUFU.EX2 R217, R5 ;  /* 0x0000000500d97308 */ /* 0x0006ea0000000800 */
[----:B------:R-:W-:Y:S01]  /*69f0*/  HMMA.16816.F32.BF16 R96, R8, R58, RZ ;  /* 0x0000003a0860723c */ /* 0x000fe200000418ff */
[----:B--2---:R-:W-:-:S02]  /*6a00*/  MOV R155, R4 ;  /* 0x00000004009b7202 */ /* 0x004fc40000000f00 */
[----:B------:R-:W-:Y:S02]  /*6a10*/  LOP3.LUT R4, R3, 0xff, RZ, 0xc0, !PT ;  /* 0x000000ff03047812 */ /* 0x000fe400078ec0ff */
[----:B------:R-:W-:Y:S01]  /*6a20*/  F2FP.BF16.F32.PACK_AB R3, R174, R183 ;  /* 0x000000b7ae03723e */ /* 0x000fe200000010ff */
[C---:B------:R-:W-:Y:S01]  /*6a30*/  HMMA.16816.F32.BF16 R52, R8.reuse, R48, RZ ;  /* 0x000000300834723c */ /* 0x040fe200000418ff */
[----:B------:R-:W-:Y:S02]  /*6a40*/  PRMT R15, R4, 0x5410, R6 ;  /* 0x00005410040f7816 */ /* 0x000fe40000000006 */
[----:B------:R-:W-:Y:S02]  /*6a50*/  LOP3.LUT R6, R0, R3, RZ, 0xc0, !PT ;  /* 0x0000000300067212 */ /* 0x000fe400078ec0ff */
[----:B------:R-:W-:Y:S01]  /*6a60*/  HSET2.LE.AND R0, R16, R185, PT ;  /* 0x000000b910007233 */ /* 0x000fe20003803000 */
[----:B-1----:R-:W-:Y:S01]  /*6a70*/  HMMA.16816.F32.BF16 R44, R8, R40, RZ ;  /* 0x00000028082c723c */ /* 0x002fe200000418ff */
[----:B------:R-:W-:-:S02]  /*6a80*/  F2FP.BF16.F32.PACK_AB R3, R230, R175 ;  /* 0x000000afe603723e */ /* 0x000fc400000010ff */
[--C-:B------:R-:W-:Y:S02]  /*6a90*/  HSET2.LE.AND R4, R7, R185.reuse, PT ;  /* 0x000000b907047233 */ /* 0x100fe40003803000 */
[----:B------:R-:W-:Y:S01]  /*6aa0*/  LOP3.LUT R7, R0, R3, RZ, 0xc0, !PT ;  /* 0x0000000300077212 */ /* 0x000fe200078ec0ff */
[C---:B------:R-:W-:Y:S01]  /*6ab0*/  HMMA.16816.F32.BF16 R160, R8.reuse, R32, RZ ;  /* 0x0000002008a0723c */ /* 0x040fe200000418ff */
[----:B---3--:R-:W-:Y:S02]  /*6ac0*/  F2FP.BF16.F32.PACK_AB R5, R176, R154 ;  /* 0x0000009ab005723e */ /* 0x008fe400000010ff */
[----:B------:R-:W-:Y:S02]  /*6ad0*/  HSET2.LE.AND R0, R15, R185, PT ;  /* 0x000000b90f007233 */ /* 0x000fe40003803000 */
[----:B------:R-:W-:Y:S01]  /*6ae0*/  F2FP.BF16.F32.PACK_AB R3, R217, R155 ;  /* 0x0000009bd903723e */ /* 0x000fe200000010ff */
[----:B------:R-:W-:Y:S01]  /*6af0*/  HMMA.16816.F32.BF16 R164, R8, R28, RZ ;  /* 0x0000001c08a4723c */ /* 0x000fe200000418ff */
[----:B------:R-:W-:-:S02]  /*6b00*/  LOP3.LUT R4, R4, R5, RZ, 0xc0, !PT ;  /* 0x0000000504047212 */ /* 0x000fc400078ec0ff */
[----:B------:R-:W-:Y:S01]  /*6b10*/  LOP3.LUT R5, R0, R3, RZ, 0xc0, !PT ;  /* 0x0000000300057212 */ /* 0x000fe200078ec0ff */
[----:B------:R-:W-:Y:S01]  /*6b20*/  IMAD.MOV.U32 R0, RZ, RZ, R187 ;  /* 0x000000ffff007224 */ /* 0x000fe200078e00bb */
[----:B------:R-:W-:Y:S01]  /*6b30*/  MOV R15, R228 ;  /* 0x000000e4000f7202 */ /* 0x000fe20000000f00 */
[----:B------:R-:W-:Y:S01]  /*6b40*/  HMMA.16816.F32.BF16 R56, R8, R18, RZ ;  /* 0x000000120838723c */ /* 0x000fe200000418ff */
[----:B------:R-:W1:Y:S01]  /*6b50*/  LDSM.16.MT88.4 R16, [R191+0x10800] ;  /* 0x01080000bf10783b */ /* 0x000e620000004200 */
[----:B------:R-:W-:-:S04]  /*6b60*/  IMAD.MOV.U32 R3, RZ, RZ, R186 ;  /* 0x000000ffff037224 */ /* 0x000fc800078e00ba */
[C---:B------:R-:W-:Y:S06]  /*6b70*/  HMMA.16816.F32.BF16 R48, R8.reuse, R50, RZ ;  /* 0x000000320830723c */ /* 0x040fec00000418ff */
[C---:B------:R-:W-:Y:S06]  /*6b80*/  HMMA.16816.F32.BF16 R40, R8.reuse, R42, RZ ;  /* 0x0000002a0828723c */ /* 0x040fec00000418ff */
[C---:B------:R-:W-:Y:S06]  /*6b90*/  HMMA.16816.F32.BF16 R32, R8.reuse, R34, RZ ;  /* 0x000000220820723c */ /* 0x040fec00000418ff */
[----:B------:R-:W-:Y:S01]  /*6ba0*/  HMMA.16816.F32.BF16 R28, R8, R30, RZ ;  /* 0x0000001e081c723c */ /* 0x000fe200000418ff */
[----:B------:R-:W2:Y:S05]  /*6bb0*/  LDSM.16.MT88.4 R8, [R192+0x10800] ;  /* 0x01080000c008783b */ /* 0x000eaa0000004200 */
[C---:B----4-:R-:W-:Y:S06]  /*6bc0*/  HMMA.16816.F32.BF16 R220, R4.reuse, R24, R144 ;  /* 0x0000001804dc723c */ /* 0x050fec0000041890 */
[----:B------:R-:W-:Y:S01]  /*6bd0*/  HMMA.16816.F32.BF16 R224, R4, R22, R96 ;  /* 0x0000001604e0723c */ /* 0x000fe20000041860 */
[----:B------:R-:W-:Y:S01]  /*6be0*/  IMAD.MOV.U32 R144, RZ, RZ, R185 ;  /* 0x000000ffff907224 */ /* 0x000fe200078e00b9 */
[----:B------:R-:W-:Y:S01]  /*6bf0*/  MOV R147, R184 ;  /* 0x000000b800937202 */ /* 0x000fe20000000f00 */
[----:B------:R-:W-:-:S02]  /*6c00*/  IMAD.MOV.U32 R146, RZ, RZ, R231 ;  /* 0x000000ffff927224 */ /* 0x000fc400078e00e7 */
[----:B------:R-:W-:Y:S01]  /*6c10*/  IMAD.MOV.U32 R145, RZ, RZ, R230 ;  /* 0x000000ffff917224 */ /* 0x000fe200078e00e6 */
[C---:B------:R-:W-:Y:S01]  /*6c20*/  HMMA.16816.F32.BF16 R184, R4.reuse, R26, R100 ;  /* 0x0000001a04b8723c */ /* 0x040fe20000041864 */
[----:B------:R-:W-:Y:S01]  /*6c30*/  IMAD.MOV.U32 R96, RZ, RZ, R219 ;  /* 0x000000ffff607224 */ /* 0x000fe200078e00db */
[----:B------:R-:W-:Y:S01]  /*6c40*/  MOV R99, R182 ;  /* 0x000000b600637202 */ /* 0x000fe20000000f00 */
[----:B------:R-:W-:Y:S02]  /*6c50*/  IMAD.MOV.U32 R97, RZ, RZ, R217 ;  /* 0x000000ffff617224 */ /* 0x000fe400078e00d9 */
[----:B------:R-:W-:Y:S01]  /*6c60*/  IMAD.MOV.U32 R98, RZ, RZ, R183 ;  /* 0x000000ffff627224 */ /* 0x000fe200078e00b7 */
[----:B------:R-:W-:Y:S01]  /*6c70*/  HMMA.16816.F32.BF16 R100, R4, R20, R140 ;  /* 0x000000140464723c */ /* 0x000fe2000004188c */
[----:B------:R-:W3:Y:S01]  /*6c80*/  LDSM.16.MT88.4 R20, [R189+0x12800] ;  /* 0x01280000bd14783b */ /* 0x000ee20000004200 */
[----:B------:R-:W-:Y:S02]  /*6c90*/  IMAD.MOV.U32 R24, RZ, RZ, R178 ;  /* 0x000000ffff187224 */ /* 0x000fe400078e00b2 */
[----:B------:R-:W-:-:S02]  /*6ca0*/  IMAD.MOV.U32 R25, RZ, RZ, R179 ;  /* 0x000000ffff197224 */ /* 0x000fc400078e00b3 */
[C---:B-1----:R-:W-:Y:S01]  /*6cb0*/  HMMA.16816.F32.BF16 R244, R4.reuse, R16, R132 ;  /* 0x0000001004f4723c */ /* 0x042fe20000041884 */
[----:B------:R-:W-:Y:S02]  /*6cc0*/  IMAD.MOV.U32 R143, RZ, RZ, R239 ;  /* 0x000000ffff8f7224 */ /* 0x000fe400078e00ef */
[----:B------:R-:W-:Y:S02]  /*6cd0*/  IMAD.MOV.U32 R142, RZ, RZ, R237 ;  /* 0x000000ffff8e7224 */ /* 0x000fe400078e00ed */
[----:B------:R-:W-:Y:S01]  /*6ce0*/  IMAD.MOV.U32 R140, RZ, RZ, R181 ;  /* 0x000000ffff8c7224 */ /* 0x000fe200078e00b5 */
[----:B------:R-:W-:Y:S01]  /*6cf0*/  HMMA.16816.F32.BF16 R240, R4, R18, R88 ;  /* 0x0000001204f0723c */ /* 0x000fe20000041858 */
[----:B------:R-:W1:Y:S01]  /*6d00*/  LDSM.16.MT88.4 R16, [R192+0x12800] ;  /* 0x01280000c010783b */ /* 0x000e620000004200 */
[----:B------:R-:W-:-:S04]  /*6d10*/  IMAD.MOV.U32 R141, RZ, RZ, R180 ;  /* 0x000000ffff8d7224 */ /* 0x000fc800078e00b4 */
[----:B--2---:R-:W-:Y:S01]  /*6d20*/  HMMA.16816.F32.BF16 R136, R4, R8, R136 ;  /* 0x000000080488723c */ /* 0x004fe20000041888 */
[----:B------:R-:W-:Y:S01]  /*6d30*/  IMAD.MOV.U32 R89, RZ, RZ, R229 ;  /* 0x000000ffff597224 */ /* 0x000fe200078e00e5 */
[----:B------:R-:W-:-:S04]  /*6d40*/  MOV R88, R146 ;  /* 0x0000009200587202 */ /* 0x000fc80000000f00 */
[C---:B------:R-:W-:Y:S01]  /*6d50*/  HMMA.16816.F32.BF16 R248, R4.reuse, R10, R92 ;  /* 0x0000000a04f8723c */ /* 0x040fe2000004185c */
[----:B------:R-:W2:Y:S05]  /*6d60*/  LDSM.16.MT88.4 R8, [R190+0x12800] ;  /* 0x01280000be08783b */ /* 0x000eaa0000004200 */
[----:B---3--:R-:W-:-:S12]  /*6d70*/  HMMA.16816.F32.BF16 R232, R4, R20, R128 ;  /* 0x0000001404e8723c */ /* 0x008fd80000041880 */
[----:B------:R-:W-:Y:S01]  /*6d80*/  MOV R36, R139 ;  /* 0x0000008b00247202 */ /* 0x000fe20000000f00 */
[----:B------:R-:W-:Y:S02]  /*6d90*/  IMAD.MOV.U32 R139, RZ, RZ, R236 ;  /* 0x000000ffff8b7224 */ /* 0x000fe400078e00ec */
[----:B------:R-:W-:Y:S01]  /*6da0*/  IMAD.MOV.U32 R27, RZ, RZ, R136 ;  /* 0x000000ffff1b7224 */ /* 0x000fe200078e0088 */
[C---:B------:R-:W-:Y:S01]  /*6db0*/  HMMA.16816.F32.BF16 R228, R4.reuse, R22, R84 ;  /* 0x0000001604e4723c */ /* 0x040fe20000041854 */
[----:B------:R-:W3:Y:S01]  /*6dc0*/  LDSM.16.MT88.4 R20, [R191+0x12800] ;  /* 0x01280000bf14783b */ /* 0x000ee20000004200 */
[----:B------:R-:W-:Y:S02]  /*6dd0*/  IMAD.MOV.U32 R26, RZ, RZ, R137 ;  /* 0x000000ffff1a7224 */ /* 0x000fe400078e0089 */
[----:B------:R-:W-:Y:S02]  /*6de0*/  IMAD.MOV.U32 R37, RZ, RZ, R138 ;  /* 0x000000ffff257224 */ /* 0x000fe400078e008a */
[C---:B-1----:R-:W-:Y:S01]  /*6df0*/  HMMA.16816.F32.BF16 R180, R4.reuse, R18, R76 ;  /* 0x0000001204b4723c */ /* 0x042fe2000004184c */
        /* <DEDUP_REMOVED lines=10> */
[----:B------:R-:W-:Y:S01]  /*6ea0*/  HMMA.16816.F32.BF16 R216, R4, R16, R120 ;  /* 0x0000001004d8723c */ /* 0x000fe20000041878 */
[----:B------:R-:W-:Y:S01]  /*6eb0*/  LDSM.16.MT88.4 R16, [R190+0x14800] ;  /* 0x01480000be10783b */ /* 0x000fe20000004200 */
[----:B------:R-:W-:-:S02]  /*6ec0*/  IMAD.MOV.U32 R78, RZ, RZ, R177 ;  /* 0x000000ffff4e7224 */ /* 0x000fc400078e00b1 */
[----:B------:R-:W-:Y:S02]  /*6ed0*/  IMAD.MOV.U32 R76, RZ, RZ, R173 ;  /* 0x000000ffff4c7224 */ /* 0x000fe400078e00ad */
[C---:B--2---:R-:W-:Y:S01]  /*6ee0*/  HMMA.16816.F32.BF16 R236, R4.reuse, R8, R124 ;  /* 0x0000000804ec723c */ /* 0x044fe2000004187c */
[----:B------:R-:W-:Y:S01]  /*6ef0*/  IMAD.MOV.U32 R87, RZ, RZ, R144 ;  /* 0x000000ffff577224 */ /* 0x000fe200078e0090 */
[----:B------:R-:W-:Y:S01]  /*6f00*/  MOV R122, R141 ;  /* 0x0000008d007a7202 */ /* 0x000fe20000000f00 */
[----:B------:R-:W-:Y:S02]  /*6f10*/  IMAD.MOV.U32 R79, RZ, RZ, R145 ;  /* 0x000000ffff4f7224 */ /* 0x000fe400078e0091 */
[----:B------:R-:W-:Y:S01]  /*6f20*/  IMAD.MOV.U32 R121, RZ, RZ, R140 ;  /* 0x000000ffff797224 */ /* 0x000fe200078e008c */
[----:B------:R-:W-:Y:S01]  /*6f30*/  HMMA.16816.F32.BF16 R124, R4, R10, R80 ;  /* 0x0000000a047c723c */ /* 0x000fe20000041850 */
[----:B------:R-:W1:Y:S01]  /*6f40*/  LDSM.16.MT88.4 R8, [R189+0x14800] ;  /* 0x01480000bd08783b */ /* 0x000e620000004200 */
[----:B------:R-:W-:-:S02]  /*6f50*/  IMAD.MOV.U32 R123, RZ, RZ, R142 ;  /* 0x000000ffff7b7224 */ /* 0x000fc400078e008e */
[----:B------:R-:W-:Y:S02]  /*6f60*/  IMAD.MOV.U32 R90, RZ, RZ, R27 ;  /* 0x000000ffff5a7224 */ /* 0x000fe400078e001b */
[----:B------:R-:W-:Y:S01]  /*6f70*/  IMAD.MOV.U32 R120, RZ, RZ, R99 ;  /* 0x000000ffff787224 */ /* 0x000fe200078e0063 */
[C---:B---3--:R-:W-:Y:S06]  /*6f80*/  HMMA.16816.F32.BF16 R128, R4.reuse, R20, R116 ;  /* 0x000000140480723c */ /* 0x048fec0000041874 */
[----:B------:R-:W-:Y:S01]  /*6f90*/  HMMA.16816.F32.BF16 R176, R4, R22, R72 ;  /* 0x0000001604b0723c */ /* 0x000fe20000041848 */
[----:B------:R-:W2:Y:S06]  /*6fa0*/  LDSM.16.MT88.4 R20, [R192+0x14800] ;  /* 0x01480000c014783b */ /* 0x000eac0000004200 */
[----:B------:R-:W-:Y:S01]  /*6fb0*/  IMAD.MOV.U32 R74, RZ, RZ, R175 ;  /* 0x000000ffff4a7224 */ /* 0x000fe200078e00af */
[----:B------:R-:W-:Y:S01]  /*6fc0*/  MOV R73, R172 ;  /* 0x000000ac00497202 */ /* 0x000fe20000000f00 */
[----:B------:R-:W-:-:S02]  /*6fd0*/  IMAD.MOV.U32 R75, RZ, RZ, R174 ;  /* 0x000000ffff4b7224 */ /* 0x000fc400078e00ae */
[----:B------:R-:W-:Y:S01]  /*6fe0*/  IMAD.MOV.U32 R72, RZ, RZ, R3 ;  /* 0x000000ffff487224 */ /* 0x000fe200078e0003 */
[C---:B-1----:R-:W-:Y:S07]  /*6ff0*/  HMMA.16816.F32.BF16 R172, R4.reuse, R8, R112 ;  /* 0x0000000804ac723c */ /* 0x042fee0000041870 */
[----:B------:R-:W-:Y:S01]  /*7000*/  IMAD.MOV.U32 R114, RZ, RZ, R147 ;  /* 0x000000ffff727224 */ /* 0x000fe200078e0093 */
[----:B------:R-:W-:Y:S01]  /*7010*/  MOV R113, R97 ;  /* 0x0000006100717202 */ /* 0x000fe20000000f00 */
[----:B------:R-:W-:Y:S01]  /*7020*/  HMMA.16816.F32.BF16 R144, R4, R10, R68 ;  /* 0x0000000a0490723c */ /* 0x000fe20000041844 */
[----:B------:R-:W1:Y:S01]  /*7030*/  LDSM.16.MT88.4 R8, [R191+0x14800] ;  /* 0x01480000bf08783b */ /* 0x000e620000004200 */
[----:B------:R-:W-:-:S02]  /*7040*/  IMAD.MOV.U32 R112, RZ, RZ, R143 ;  /* 0x000000ffff707224 */ /* 0x000fc400078e008f */
[----:B------:R-:W-:Y:S02]  /*7050*/  IMAD.MOV.U32 R115, RZ, RZ, R98 ;  /* 0x000000ffff737224 */ /* 0x000fe400078e0062 */
[C---:B------:R-:W-:Y:S01]  /*7060*/  HMMA.16816.F32.BF16 R140, R4.reuse, R16, R108 ;  /* 0x00000010048c723c */ /* 0x040fe2000004186c */
[----:B------:R-:W-:Y:S02]  /*7070*/  IMAD.MOV.U32 R70, RZ, RZ, R139 ;  /* 0x000000ffff467224 */ /* 0x000fe400078e008b */
[----:B------:R-:W-:Y:S02]  /*7080*/  IMAD.MOV.U32 R69, RZ, RZ, R0 ;  /* 0x000000ffff457224 */ /* 0x000fe400078e0000 */
[----:B------:R-:W-:Y:S01]  /*7090*/  IMAD.U32 R0, RZ, RZ, UR41 ;  /* 0x00000029ff007e24 */ /* 0x000fe2000f8e00ff */
[----:B------:R-:W-:Y:S01]  /*70a0*/  HMMA.16816.F32.BF16 R136, R4, R18, R64 ;  /* 0x000000120488723c */ /* 0x000fe20000041840 */
[----:B------:R-:W3:Y:S01]  /*70b0*/  LDSM.16.MT88.4 R16, [R189+0x16800] ;  /* 0x01680000bd10783b */ /* 0x000ee20000004200 */
[----:B------:R-:W-:-:S02]  /*70c0*/  IMAD.MOV.U32 R71, RZ, RZ, R96 ;  /* 0x000000ffff477224 */ /* 0x000fc400078e0060 */
[----:B------:R-:W-:Y:S01]  /*70d0*/  LOP3.LUT R0, R169, UR37, R0, 0x96, !PT ;  /* 0x00000025a9007c12 */ /* 0x000fe2000f8e9600 */
[----:B------:R-:W-:Y:S01]  /*70e0*/  IMAD.MOV.U32 R68, RZ, RZ, R13 ;  /* 0x000000ffff447224 */ /* 0x000fe200078e000d */
[C---:B--2---:R-:W-:Y:S01]  /*70f0*/  HMMA.16816.F32.BF16 R132, R4.reuse, R20, R104 ;  /* 0x000000140484723c */ /* 0x044fe20000041868 */
[----:B------:R-:W-:Y:S01]  /*7100*/  IMAD.MOV.U32 R66, RZ, RZ, R24 ;  /* 0x000000ffff427224 */ /* 0x000fe200078e0018 */
[----:B------:R-:W-:Y:S01]  /*7110*/  MOV R67, R25 ;  /* 0x0000001900437202 */ /* 0x000fe20000000f00 */
[----:B------:R2:W5:Y:S03]  /*7120*/  LDL.LU R13, [R1+0x74] ;  /* 0x00007400010d7983 */ /* 0x0005660000300800 */
[C---:B------:R-:W-:Y:S01]  /*7130*/  HMMA.16816.F32.BF16 R116, R4.reuse, R22, R56 ;  /* 0x000000160474723c */ /* 0x040fe20000041838 */
[----:B------:R-:W4:Y:S01]  /*7140*/  LDSM.16.MT88.4 R20, [R190+0x16800] ;  /* 0x01680000be14783b */ /* 0x000f220000004200 */
[----:B------:R-:W-:Y:S01]  /*7150*/  IMAD.MOV.U32 R104, RZ, RZ, R69 ;  /* 0x000000ffff687224 */ /* 0x000fe200078e0045 */
[----:B------:R-:W-:Y:S01]  /*7160*/  MOV R105, R73 ;  /* 0x0000004900697202 */ /* 0x000fe20000000f00 */
[----:B------:R-:W-:Y:S01]  /*7170*/  IMAD.MOV.U32 R69, RZ, RZ, R114 ;  /* 0x000000ffff457224 */ /* 0x000fe200078e0072 */
[----:B------:R-:W2:Y:S01]  /*7180*/  LDSM.16.MT88.4 R24, [R192+0x16800] ;  /* 0x01680000c018783b */ /* 0x000ea20000004200 */
[----:B------:R-:W-:Y:S01]  /*7190*/  IMAD.MOV.U32 R73, RZ, RZ, R77 ;  /* 0x000000ffff497224 */ /* 0x000fe200078e004d */
[----:B------:R-:W-:Y:S01]  /*71a0*/  MOV R107, R85 ;  /* 0x00000055006b7202 */ /* 0x000fe20000000f00 */
[----:B------:R-:W-:Y:S01]  /*71b0*/  IMAD.MOV.U32 R106, RZ, RZ, R78 ;  /* 0x000000ffff6a7224 */ /* 0x000fe200078e004e */
[----:B-1----:R-:W-:Y:S01]  /*71c0*/  HMMA.16816.F32.BF16 R108, R4, R8, R52 ;  /* 0x00000008046c723c */ /* 0x002fe20000041834 */
[----:B------:R-:W-:-:S05]  /*71d0*/  IMAD.MOV.U32 R78, RZ, RZ, R84 ;  /* 0x000000ffff4e7224 */ /* 0x000fca00078e0054 */
[----:B------:R-:W-:Y:S01]  /*71e0*/  HMMA.16816.F32.BF16 R96, R4, R10, R48 ;  /* 0x0000000a0460723c */ /* 0x000fe20000041830 */
[----:B------:R-:W-:-:S05]  /*71f0*/  IMAD.WIDE.U32 R8, R0, -0x326172a9, RZ ;  /* 0xcd9e8d5700087825 */ /* 0x000fca00078e00ff */
[C---:B---3--:R-:W-:Y:S01]  /*7200*/  HMMA.16816.F32.BF16 R92, R4.reuse, R16, R44 ;  /* 0x00000010045c723c */ /* 0x048fe2000004182c */
[----:B------:R-:W-:Y:S01]  /*7210*/  LOP3.LUT R3, R9, UR35, R66, 0x96, !PT ;  /* 0x0000002309037c12 */ /* 0x000fe2000f8e9642 */
[----:B------:R-:W-:Y:S01]  /*7220*/  FFMA.FTZ R9, R171, UR14, -R12 ;  /* 0x0000000eab097c23 */ /* 0x000fe2000801080c */
[----:B------:R-:W-:Y:S01]  /*7230*/  LOP3.LUT R0, R39, UR34, R8, 0x96, !PT ;  /* 0x0000002227007c12 */ /* 0x000fe2000f8e9608 */
[----:B------:R-:W-:Y:S02]  /*7240*/  IMAD.MOV.U32 R77, RZ, RZ, R86 ;  /* 0x000000ffff4d7224 */ /* 0x000fe400078e0056 */
[----:B------:R-:W-:Y:S01]  /*7250*/  HMMA.16816.F32.BF16 R80, R4, R18, R40 ;  /* 0x000000120450723c */ /* 0x000fe20000041828 */
[----:B------:R1:W-:Y:S01]  /*7260*/  MUFU.EX2 R46, R9 ;  /* 0x00000009002e7308 */ /* 0x0003e20000000800 */
[----:B------:R-:W3:Y:S01]  /*7270*/  LDSM.16.MT88.4 R16, [R191+0x16800] ;  /* 0x01680000bf10783b */ /* 0x000ee20000004200 */
[----:B------:R-:W-:Y:S01]  /*7280*/  IMAD.WIDE.U32 R10, R0, -0x2daee0ad, RZ ;  /* 0xd2511f53000a7825 */ /* 0x000fe200078e00ff */
[----:B------:R-:W-:-:S03]  /*7290*/  MOV R59, R105 ;  /* 0x00000069003b7202 */ /* 0x000fc60000000f00 */
[----:B------:R-:W-:Y:S02]  /*72a0*/  IMAD.MOV.U32 R114, RZ, RZ, R87 ;  /* 0x000000ffff727224 */ /* 0x000fe400078e0057 */
[----:B-1----:R-:W-:-:S04]  /*72b0*/  IMAD.WIDE.U32 R8, R3, -0x2daee0ad, RZ ;  /* 0xd2511f5303087825 */ /* 0x002fc800078e00ff */
[----:B------:R-:W-:-:S04]  /*72c0*/  FFMA.FTZ R3, R170, UR14, -R12 ;  /* 0x0000000eaa037c23 */ /* 0x000fc8000801080c */
[----:B------:R1:W2:Y:S01]  /*72d0*/  MUFU.EX2 R40, R3 ;  /* 0x0000000300287308 */ /* 0x0002a20000000800 */
[----:B------:R-:W-:Y:S01]  /*72e0*/  LOP3.LUT R0, R11, UR19, R8, 0x96, !PT ;  /* 0x000000130b007c12 */ /* 0x000fe2000f8e9608 */
[----:B------:R-:W-:Y:S01]  /*72f0*/  FFMA.FTZ R11, R104, UR14, -R12 ;  /* 0x0000000e680b7c23 */ /* 0x000fe2000801080c */
[----:B----4-:R-:W-:Y:S03]  /*7300*/  HMMA.16816.F32.BF16 R84, R4, R20, R148 ;  /* 0x000000140454723c */ /* 0x010fe60000041894 */
[----:B------:R-:W-:Y:S01]  /*7310*/  IMAD.WIDE.U32 R44, R0, -0x326172a9, RZ ;  /* 0xcd9e8d57002c7825 */ /* 0x000fe200078e00ff */
[----:B-1----:R-:W-:-:S05]  /*7320*/  LOP3.LUT R3, R9, UR33, R60, 0x96, !PT ;  /* 0x0000002109037c12 */ /* 0x002fca000f8e963c */
[----:B------:R-:W-:Y:S01]  /*7330*/  IMAD.WIDE.U32 R8, R3, -0x326172a9, RZ ;  /* 0xcd9e8d5703087825 */ /* 0x000fe200078e00ff */
[----:B------:R1:W-:Y:S04]  /*7340*/  MUFU.EX2 R148, R11 ;  /* 0x0000000b00947308 */ /* 0x0003e80000000800 */
[----:B------:R-:W-:Y:S01]  /*7350*/  LOP3.LUT R0, R9, UR29, R38, 0x96, !PT ;  /* 0x0000001d09007c12 */ /* 0x000fe2000f8e9626 */
[----:B------:R-:W-:Y:S02]  /*7360*/  IMAD.MOV.U32 R104, RZ, RZ, R106 ;  /* 0x000000ffff687224 */ /* 0x000fe400078e006a */
[----:B------:R-:W-:Y:S01]  /*7370*/  FFMA.FTZ R3, R59, UR14, -R12 ;  /* 0x0000000e3b037c23 */ /* 0x000fe2000801080c */
[----:B------:R-:W-:Y:S01]  /*7380*/  IMAD.MOV.U32 R106, RZ, RZ, R68 ;  /* 0x000000ffff6a7224 */ /* 0x000fe200078e0044 */
[----:B------:R-:W-:Y:S01]  /*7390*/  HMMA.16816.F32.BF16 R64, R4, R22, R156 ;  /* 0x000000160440723c */ /* 0x000fe2000004189c */
[----:B------:R-:W-:Y:S01]  /*73a0*/  IMAD.MOV.U32 R105, RZ, RZ, R107 ;  /* 0x000000ffff697224 */ /* 0x000fe200078e006b */
[----:B------:R4:W-:Y:S01]  /*73b0*/  MUFU.EX2 R156, R3 ;  /* 0x00000003009c7308 */ /* 0x0009e20000000800 */
[----:B-1----:R-:W-:Y:S01]  /*73c0*/  LOP3.LUT R11, R45, UR15, R8, 0x96, !PT ;  /* 0x0000000f2d0b7c12 */ /* 0x002fe2000f8e9608 */
[----:B------:R-:W-:-:S04]  /*73d0*/  IMAD.WIDE.U32 R8, R0, -0x2daee0ad, RZ ;  /* 0xd2511f5300087825 */ /* 0x000fc800078e00ff */
[----:B------:R-:W-:Y:S01]  /*73e0*/  FFMA.FTZ R0, R104, UR14, -R2 ;  /* 0x0000000e68007c23 */ /* 0x000fe20008010802 */
[----:B------:R-:W-:Y:S01]  /*73f0*/  MOV R53, R106 ;  /* 0x0000006a00357202 */ /* 0x000fe20000000f00 */
[----:B------:R-:W1:Y:S01]  /*7400*/  LDSM.16.MT88.4 R20, [R190+0x11000] ;  /* 0x01100000be14783b */ /* 0x000e620000004200 */
[----:B------:R-:W-:Y:S01]  /*7410*/  IMAD.WIDE.U32 R42, R11, -0x2daee0ad, RZ ;  /* 0xd2511f530b2a7825 */ /* 0x000fe200078e00ff */
[----:B------:R3:W-:Y:S01]  /*7420*/  MUFU.EX2 R104, R0 ;  /* 0x0000000000687308 */ /* 0x0007e20000000800 */
[----:B------:R-:W-:Y:S02]  /*7430*/  MOV R107, R112 ;  /* 0x00000070006b7202 */ /* 0x000fe40000000f00 */
[----:B----4-:R-:W-:Y:S01]  /*7440*/  LOP3.LUT R3, R9, UR7, R10, 0x96, !PT ;  /* 0x0000000709037c12 */ /* 0x010fe2000f8e960a */
[----:B--2---:R-:W-:Y:S02]  /*7450*/  IMAD.MOV.U32 R159, RZ, RZ, R40 ;  /* 0x000000ffff9f7224 */ /* 0x004fe400078e0028 */
[----:B------:R-:W-:-:S02]  /*7460*/  IMAD.MOV.U32 R54, RZ, RZ, R107 ;  /* 0x000000ffff367224 */ /* 0x000fc400078e006b */
[----:B------:R-:W-:-:S04]  /*7470*/  IMAD.WIDE.U32 R40, R3, -0x326172a9, RZ ;  /* 0xcd9e8d5703287825 */ /* 0x000fc800078e00ff */
[----:B------:R-:W-:Y:S01]  /*7480*/  FFMA.FTZ R3, R53, UR14, -R2 ;  /* 0x0000000e35037c23 */ /* 0x000fe20008010802 */
[----:B---3--:R-:W-:Y:S01]  /*7490*/  LOP3.LUT R0, R43, UR6, R8, 0x96, !PT ;  /* 0x000000062b007c12 */ /* 0x008fe2000f8e9608 */
[----:B------:R-:W-:Y:S02]  /*74a0*/  IMAD.MOV.U32 R68, RZ, RZ, R62 ;  /* 0x000000ffff447224 */ /* 0x000fe400078e003e */
[----:B------:R-:W-:Y:S02]  /*74b0*/  FFMA.FTZ R10, R105, UR14, -R2 ;  /* 0x0000000e690a7c23 */ /* 0x000fe40008010802 */
[----:B------:R-:W-:Y:S01]  /*74c0*/  IMAD.WIDE.U32 R8, R0, -0x326172a9, RZ ;  /* 0xcd9e8d5700087825 */ /* 0x000fe200078e00ff */
[----:B------:R2:W-:Y:S01]  /*74d0*/  MUFU.EX2 R149, R3 ;  /* 0x0000000300957308 */ /* 0x0005e20000000800 */
[----:B------:R-:W-:Y:S02]  /*74e0*/  MOV R105, R70 ;  /* 0x0000004600697202 */ /* 0x000fe40000000f00 */
[----:B------:R-:W-:Y:S01]  /*74f0*/  IMAD.MOV.U32 R107, RZ, RZ, R68 ;  /* 0x000000ffff6b7224 */ /* 0x000fe200078e0044 */
[----:B------:R-:W-:Y:S01]  /*7500*/  LOP3.LUT R0, R9, UR10, R40, 0x96, !PT ;  /* 0x0000000a09007c12 */ /* 0x000fe2000f8e9628 */
[----:B------:R-:W-:Y:S01]  /*7510*/  IMAD.MOV.U32 R106, RZ, RZ, R69 ;  /* 0x000000ffff6a7224 */ /* 0x000fe200078e0045 */
[----:B------:R-:W-:Y:S01]  /*7520*/  MOV R69, R73 ;  /* 0x0000004900457202 */ /* 0x000fe20000000f00 */
[----:B------:R-:W-:Y:S01]  /*7530*/  IMAD.MOV.U32 R55, RZ, RZ, R71 ;  /* 0x000000ffff377224 */ /* 0x000fe200078e0047 */
[----:B------:R3:W4:Y:S01]  /*7540*/  MUFU.EX2 R158, R10 ;  /* 0x0000000a009e7308 */ /* 0x0007220000000800 */
[----:B------:R-:W-:Y:S01]  /*7550*/  IMAD.MOV.U32 R112, RZ, RZ, R63 ;  /* 0x000000ffff707224 */ /* 0x000fe200078e003f */
[----:B------:R-:W-:Y:S01]  /*7560*/  HMMA.16816.F32.BF16 R56, R4, R26, R32 ;  /* 0x0000001a0438723c */ /* 0x000fe20000041820 */
[----:B------:R-:W-:-:S02]  /*7570*/  IMAD.MOV.U32 R68, RZ, RZ, R72 ;  /* 0x000000ffff447224 */ /* 0x000fc400078e0048 */
[----:B------:R-:W-:Y:S02]  /*7580*/  IMAD.MOV.U32 R70, RZ, RZ, R74 ;  /* 0x000000ffff467224 */ /* 0x000fe400078e004a */
[----:B--2---:R-:W-:Y:S01]  /*7590*/  FFMA.FTZ R3, R54, UR14, -R2 ;  /* 0x0000000e36037c23 */ /* 0x004fe20008010802 */
[----:B------:R-:W-:Y:S01]  /*75a0*/  IMAD.MOV.U32 R71, RZ, RZ, R75 ;  /* 0x000000ffff477224 */ /* 0x000fe200078e004b */
[C---:B------:R-:W-:Y:S06]  /*75b0*/  HMMA.16816.F32.BF16 R60, R4.reuse, R24, R160 ;  /* 0x00000018043c723c */ /* 0x040fec00000418a0 */
[----:B------:R-:W-:Y:S01]  /*75c0*/  HMMA.16816.F32.BF16 R48, R4, R16, R164 ;  /* 0x000000100430723c */ /* 0x000fe200000418a4 */
[----:B------:R2:W1:Y:S01]  /*75d0*/  MUFU.EX2 R157, R3 ;  /* 0x00000003009d7308 */ /* 0x0004620000000800 */
[----:B---3--:R-:W-:-:S02]  /*75e0*/  LOP3.LUT R10, R0, 0xff, RZ, 0xc0, !PT ;  /* 0x000000ff000a7812 */ /* 0x008fc400078ec0ff */
[C---:B------:R-:W-:Y:S01]  /*75f0*/  LOP3.LUT R11, R8.reuse, 0xff, RZ, 0xc0, !PT ;  /* 0x000000ff080b7812 */ /* 0x040fe200078ec0ff */
[----:B------:R-:W-:Y:S01]  /*7600*/  IMAD.MOV.U32 R150, RZ, RZ, R77 ;  /* 0x000000ffff967224 */ /* 0x000fe200078e004d */
[----:B------:R-:W-:Y:S01]  /*7610*/  HMMA.16816.F32.BF16 R72, R4, R18, R28 ;  /* 0x000000120448723c */ /* 0x000fe2000004181c */
[----:B------:R-:W3:Y:S01]  /*7620*/  LDSM.16.MT88.4 R16, [R189+0x11000] ;  /* 0x01100000bd10783b */ /* 0x000ee20000004200 */
[----:B------:R-:W-:Y:S01]  /*7630*/  MOV R166, R46 ;  /* 0x0000002e00a67202 */ /* 0x000fe20000000f00 */
[----:B------:R-:W-:Y:S01]  /*7640*/  IMAD.MOV.U32 R168, RZ, RZ, R68 ;  /* 0x000000ffffa87224 */ /* 0x000fe200078e0044 */
[----:B------:R-:W-:Y:S01]  /*7650*/  MOV R47, R69 ;  /* 0x00000045002f7202 */ /* 0x000fe20000000f00 */
[----:B------:R-:W-:Y:S01]  /*7660*/  IMAD.MOV.U32 R171, RZ, RZ, R71 ;  /* 0x000000ffffab7224 */ /* 0x000fe200078e0047 */
[----:B------:R-:W-:Y:S01]  /*7670*/  MOV R151, R76 ;  /* 0x0000004c00977202 */ /* 0x000fe20000000f00 */
[----:B------:R-:W-:Y:S01]  /*7680*/  IMAD.MOV.U32 R170, RZ, RZ, R78 ;  /* 0x000000ffffaa7224 */ /* 0x000fe200078e004e */
[----:B------:R-:W-:Y:S01]  /*7690*/  LOP3.LUT R5, R8, 0xffff, RZ, 0xc0, !PT ;  /* 0x0000ffff08057812 */ /* 0x000fe200078ec0ff */
[----:B------:R-:W3:Y:S01]  /*76a0*/  LDSM.16.MT88.4 R24, [R191+0x11000] ;  /* 0x01100000bf18783b */ /* 0x000ee20000004200 */
[----:B------:R-:W-:-:S02]  /*76b0*/  SHF.R.U32.HI R7, RZ, 0x10, R0 ;  /* 0x00000010ff077819 */ /* 0x000fc40000011600 */
[----:B------:R-:W-:Y:S01]  /*76c0*/  SHF.R.U32.HI R6, RZ, 0x10, R8 ;  /* 0x00000010ff067819 */ /* 0x000fe20000011608 */
[----:B------:R-:W-:Y:S01]  /*76d0*/  IMAD.MOV.U32 R169, RZ, RZ, R55 ;  /* 0x000000ffffa97224 */ /* 0x000fe200078e0037 */
[----:B------:R-:W-:Y:S01]  /*76e0*/  LOP3.LUT R4, R0, 0xffff, RZ, 0xc0, !PT ;  /* 0x0000ffff00047812 */ /* 0x000fe200078ec0ff */
[----:B------:R-:W-:Y:S01]  /*76f0*/  LDSM.16.MT88.4 R28, [R192+0x11000] ;  /* 0x01100000c01c783b */ /* 0x000fe20000004200 */
[----:B------:R-:W-:Y:S02]  /*7700*/  SHF.R.U32.HI R9, RZ, 0x18, R0 ;  /* 0x00000018ff097819 */ /* 0x000fe40000011600 */
[----:B------:R-:W-:Y:S01]  /*7710*/  SHF.R.U32.HI R0, RZ, 0x8, R5 ;  /* 0x00000008ff007819 */ /* 0x000fe20000011605 */
[----:B------:R-:W-:Y:S01]  /*7720*/  LDSM.16.MT88.4 R32, [R191+0x13000] ;  /* 0x01300000bf20783b */ /* 0x000fe20000004200 */
[----:B------:R-:W-:Y:S02]  /*7730*/  LOP3.LUT R5, R7, 0xff, RZ, 0xc0, !PT ;  /* 0x000000ff07057812 */ /* 0x000fe400078ec0ff */
[----:B------:R-:W-:-:S02]  /*7740*/  SHF.R.U32.HI R8, RZ, 0x18, R8 ;  /* 0x00000018ff087819 */ /* 0x000fc40000011608 */
[----:B--2---:R-:W-:Y:S02]  /*7750*/  LOP3.LUT R3, R6, 0xff, RZ, 0xc0, !PT ;  /* 0x000000ff06037812 */ /* 0x004fe400078ec0ff */
[----:B------:R-:W-:Y:S02]  /*7760*/  SHF.R.U32.HI R4, RZ, 0x8, R4 ;  /* 0x00000008ff047819 */ /* 0x000fe40000011604 */
[----:B------:R-:W-:Y:S02]  /*7770*/  PRMT R5, R5, 0x5410, R9 ;  /* 0x0000541005057816 */ /* 0x000fe40000000009 */
[----:B------:R-:W-:Y:S02]  /*7780*/  PRMT R0, R11, 0x5410, R0 ;  /* 0x000054100b007816 */ /* 0x000fe40000000000 */
[----:B------:R-:W-:Y:S02]  /*7790*/  PRMT R3, R3, 0x5410, R8 ;  /* 0x0000541003037816 */ /* 0x000fe40000000008 */
[----:B------:R-:W-:-:S02]  /*77a0*/  PRMT R4, R10, 0x5410, R4 ;  /* 0x000054100a047816 */ /* 0x000fc40000000004 */
[--C-:B------:R-:W-:Y:S02]  /*77b0*/  HSET2.LE.AND R5, R5, R114.reuse, PT ;  /* 0x0000007205057233 */ /* 0x100fe40003803000 */
[--C-:B------:R-:W-:Y:S02]  /*77c0*/  HSET2.LE.AND R7, R0, R114.reuse, PT ;  /* 0x0000007200077233 */ /* 0x100fe40003803000 */
[----:B----4-:R-:W-:Y:S02]  /*77d0*/  F2FP.BF16.F32.PACK_AB R6, R158, R104 ;  /* 0x000000689e06723e */ /* 0x010fe400000010ff */
[--C-:B------:R-:W-:Y:S02]  /*77e0*/  HSET2.LE.AND R9, R3, R114.reuse, PT ;  /* 0x0000007203097233 */ /* 0x100fe40003803000 */
[----:B------:R-:W-:Y:S02]  /*77f0*/  HSET2.LE.AND R0, R4, R114, PT ;  /* 0x0000007204007233 */ /* 0x000fe40003803000 */
[----:B------:R-:W-:-:S02]  /*7800*/  F2FP.BF16.F32.PACK_AB R8, R156, R148 ;  /* 0x000000949c08723e */ /* 0x000fc400000010ff */
[----:B------:R-:W-:Y:S02]  /*7810*/  F2FP.BF16.F32.PACK_AB R3, R159, R166 ;  /* 0x000000a69f03723e */ /* 0x000fe400000010ff */
[----:B-1----:R-:W-:Y:S02]  /*7820*/  F2FP.BF16.F32.PACK_AB R10, R157, R149 ;  /* 0x000000959d0a723e */ /* 0x002fe400000010ff */
[----:B------:R-:W-:Y:S02]  /*7830*/  LOP3.LUT R5, R5, R6, RZ, 0xc0, !PT ;  /* 0x0000000605057212 */ /* 0x000fe400078ec0ff */
[----:B------:R-:W-:Y:S02]  /*7840*/  LOP3.LUT R6, R7, R8, RZ, 0xc0, !PT ;  /* 0x0000000807067212 */ /* 0x000fe400078ec0ff */
[----:B------:R-:W-:Y:S02]  /*7850*/  LOP3.LUT R4, R0, R3, RZ, 0xc0, !PT ;  /* 0x0000000300047212 */ /* 0x000fe400078ec0ff */
[----:B------:R-:W-:Y:S01]  /*7860*/  LOP3.LUT R7, R9, R10, RZ, 0xc0, !PT ;  /* 0x0000000a09077212 */ /* 0x000fe200078ec0ff */
[----:B------:R-:W-:Y:S01]  /*7870*/  IMAD.MOV.U32 R46, RZ, RZ, R70 ;  /* 0x000000ffff2e7224 */ /* 0x000fe200078e0046 */
[----:B------:R-:W-:Y:S01]  /*7880*/  MOV R167, R79 ;  /* 0x0000004f00a77202 */ /* 0x000fe20000000f00 */
[----:B------:R-:W1:Y:S04]  /*7890*/  LDSM.16.MT88.4 R8, [R192+0x13000] ;  /* 0x01300000c008783b */ /* 0x000e680000004200 */
[C---:B------:R-:W-:Y:S06]  /*78a0*/  HMMA.16816.F32.BF16 R68, R4.reuse, R20, R100 ;  /* 0x000000140444723c */ /* 0x040fec0000041864 */
[C---:B------:R-:W-:Y:S01]  /*78b0*/  HMMA.16816.F32.BF16 R76, R4.reuse, R22, R224 ;  /* 0x00000016044c723c */ /* 0x040fe200000418e0 */
[----:B------:R-:W2:Y:S05]  /*78c0*/  LDSM.16.MT88.4 R20, [R189+0x13000] ;  /* 0x01300000bd14783b */ /* 0x000eaa0000004200 */
[C---:B---3--:R-:W-:Y:S06]  /*78d0*/  HMMA.16816.F32.BF16 R160, R4.reuse, R16, R220 ;  /* 0x0000001004a0723c */ /* 0x048fec00000418dc */
[----:B------:R-:W-:Y:S01]  /*78e0*/  HMMA.16816.F32.BF16 R52, R4, R18, R184 ;  /* 0x000000120434723c */ /* 0x000fe200000418b8 */
[----:B------:R-:W3:Y:S01]  /*78f0*/  LDSM.16.MT88.4 R16, [R190+0x13000] ;  /* 0x01300000be10783b */ /* 0x000ee20000004200 */
[----:B------:R-:W-:-:S02]  /*7900*/  IMAD.MOV.U32 R164, RZ, RZ, R89 ;  /* 0x000000ffffa47224 */ /* 0x000fc400078e0059 */
[----:B------:R-:W-:Y:S01]  /*7910*/  IMAD.MOV.U32 R165, RZ, RZ, R88 ;  /* 0x000000ffffa57224 */ /* 0x000fe200078e0058 */
[----:B------:R-:W-:Y:S01]  /*7920*/  MOV R88, R90 ;  /* 0x0000005a00587202 */ /* 0x000fe20000000f00 */
[----:B------:R-:W-:Y:S01]  /*7930*/  IMAD.MOV.U32 R89, RZ, RZ, R91 ;  /* 0x000000ffff597224 */ /* 0x000fe200078e005b */
[----:B------:R-:W-:Y:S01]  /*7940*/  MOV R91, R36 ;  /* 0x00000024005b7202 */ /* 0x000fe20000000f00 */
[----:B------:R-:W-:Y:S01]  /*7950*/  IMAD.MOV.U32 R3, RZ, RZ, R164 ;  /* 0x000000ffff037224 */ /* 0x000fe200078e00a4 */
[----:B------:R-:W-:Y:S01]  /*7960*/  MOV R227, R166 ;  /* 0x000000a600e37202 */ /* 0x000fe20000000f00 */
[----:B------:R-:W-:Y:S01]  /*7970*/  IMAD.MOV.U32 R90, RZ, RZ, R37 ;  /* 0x000000ffff5a7224 */ /* 0x000fe200078e0025 */
[----:B------:R-:W-:Y:S01]  /*7980*/  HMMA.16816.F32.BF16 R100, R4, R24, R244 ;  /* 0x000000180464723c */ /* 0x000fe200000418f4 */
[----:B------:R-:W-:Y:S01]  /*7990*/  IMAD.MOV.U32 R164, RZ, RZ, R47 ;  /* 0x000000ffffa47224 */ /* 0x000fe200078e002f */
[----:B------:R-:W4:Y:S01]  /*79a0*/  LDSM.16.MT88.4 R36, [R189+0x15000] ;  /* 0x01500000bd24783b */ /* 0x000f220000004200 */
[----:B------:R-:W-:Y:S01]  /*79b0*/  IMAD.MOV.U32 R220, RZ, RZ, R167 ;  /* 0x000000ffffdc7224 */ /* 0x000fe200078e00a7 */
[----:B------:R-:W-:Y:S01]  /*79c0*/  MOV R47, R169 ;  /* 0x000000a9002f7202 */ /* 0x000fe20000000f00 */
[----:B------:R-:W-:Y:S01]  /*79d0*/  IMAD.MOV.U32 R166, RZ, RZ, R112 ;  /* 0x000000ffffa67224 */ /* 0x000fe200078e0070 */
[----:B------:R-:W-:Y:S01]  /*79e0*/  MOV R167, R113 ;  /* 0x0000007100a77202 */ /* 0x000fe20000000f00 */
[----:B------:R-:W-:-:S02]  /*79f0*/  IMAD.MOV.U32 R244, RZ, RZ, R114 ;  /* 0x000000fffff47224 */ /* 0x000fc400078e0072 */
[----:B------:R-:W-:Y:S01]  /*7a00*/  IMAD.MOV.U32 R169, RZ, RZ, R115 ;  /* 0x000000ffffa97224 */ /* 0x000fe200078e0073 */
[C---:B-1----:R-:W-:Y:S06]  /*7a10*/  HMMA.16816.F32.BF16 R184, R4.reuse, R10, R180 ;  /* 0x0000000a04b8723c */ /* 0x042fec00000418b4 */
[C---:B--2---:R-:W-:Y:S06]  /*7a20*/  HMMA.16816.F32.BF16 R112, R4.reuse, R20, R232 ;  /* 0x000000140470723c */ /* 0x044fec00000418e8 */
[----:B------:R-:W-:Y:S01]  /*7a30*/  HMMA.16816.F32.BF16 R232, R4, R8, R216 ;  /* 0x0000000804e8723c */ /* 0x000fe200000418d8 */
[----:B------:R-:W1:Y:S01]  /*7a40*/  LDSM.16.MT88.4 R8, [R192+0x15000] ;  /* 0x01500000c008783b */ /* 0x000e620000004200 */
[----:B------:R-:W-:-:S04]  /*7a50*/  IMAD.MOV.U32 R0, RZ, RZ, R170 ;  /* 0x000000ffff007224 */ /* 0x000fc800078e00aa */
[----:B------:R-:W-:Y:S01]  /*7a60*/  HMMA.16816.F32.BF16 R88, R4, R28, R88 ;  /* 0x0000001c0458723c */ /* 0x000fe20000041858 */
[----:B------:R-:W-:Y:S01]  /*7a70*/  IMAD.MOV.U32 R221, RZ, RZ, R171 ;  /* 0x000000ffffdd7224 */ /* 0x000fe200078e00ab */
[----:B------:R-:W-:Y:S01]  /*7a80*/  MOV R223, R120 ;  /* 0x0000007800df7202 */ /* 0x000fe20000000f00 */
[----:B------:R-:W-:-:S03]  /*7a90*/  IMAD.MOV.U32 R170, RZ, RZ, R121 ;  /* 0x000000ffffaa7224 */ /* 0x000fc600078e0079 */
[----:B------:R-:W-:Y:S01]  /*7aa0*/  HMMA.16816.F32.BF16 R28, R4, R30, R248 ;  /* 0x0000001e041c723c */ /* 0x000fe200000418f8 */
[----:B------:R-:W-:-:S05]  /*7ab0*/  IMAD.MOV.U32 R171, RZ, RZ, R122 ;  /* 0x000000ffffab7224 */ /* 0x000fca00078e007a */
[----:B---3--:R-:W-:Y:S01]  /*7ac0*/  HMMA.16816.F32.BF16 R236, R4, R16, R236 ;  /* 0x0000001004ec723c */ /* 0x008fe200000418ec */
[----:B------:R-:W-:Y:S02]  /*7ad0*/  IMAD.MOV.U32 R249, RZ, RZ, R165 ;  /* 0x000000fffff97224 */ /* 0x000fe400078e00a5 */
[----:B------:R-:W-:-:S03]  /*7ae0*/  IMAD.MOV.U32 R165, RZ, RZ, R168 ;  /* 0x000000ffffa57224 */ /* 0x000fc600078e00a8 */
[----:B------:R-:W-:Y:S01]  /*7af0*/  HMMA.16816.F32.BF16 R124, R4, R18, R124 ;  /* 0x00000012047c723c */ /* 0x000fe2000004187c */
[----:B------:R-:W2:Y:S01]  /*7b00*/  LDSM.16.MT88.4 R16, [R190+0x15000] ;  /* 0x01500000be10783b */ /* 0x000ea20000004200 */
[----:B------:R-:W-:-:S04]  /*7b10*/  MOV R168, R123 ;  /* 0x0000007b00a87202 */ /* 0x000fc80000000f00 */
[C---:B------:R-:W-:Y:S01]  /*7b20*/  HMMA.16816.F32.BF16 R120, R4.reuse, R22, R228 ;  /* 0x000000160478723c */ /* 0x040fe200000418e4 */
[----:B------:R-:W3:Y:S01]  /*7b30*/  LDSM.16.MT88.4 R20, [R189+0x17000] ;  /* 0x01700000bd14783b */ /* 0x000ee20000004200 */
[----:B------:R-:W-:Y:S01]  /*7b40*/  MOV R222, R46 ;  /* 0x0000002e00de7202 */ /* 0x000fe20000000f00 */
[----:B------:R-:W-:Y:S01]  /*7b50*/  IMAD.MOV.U32 R251, RZ, RZ, R164 ;  /* 0x000000fffffb7224 */ /* 0x000fe200078e00a4 */
[----:B------:R-:W-:Y:S02]  /*7b60*/  MOV R250, R165 ;  /* 0x000000a500fa7202 */ /* 0x000fe40000000f00 */
[C---:B----4-:R-:W-:Y:S06]  /*7b70*/  HMMA.16816.F32.BF16 R228, R4.reuse, R36, R172 ;  /* 0x0000002404e4723c */ /* 0x050fec00000418ac */
[----:B------:R-:W-:Y:S01]  /*7b80*/  HMMA.16816.F32.BF16 R128, R4, R32, R128 ;  /* 0x000000200480723c */ /* 0x000fe20000041880 */
[----:B------:R-:W-:-:S02]  /*7b90*/  IMAD.MOV.U32 R37, RZ, RZ, R166 ;  /* 0x000000ffff257224 */ /* 0x000fc400078e00a6 */
[----:B------:R-:W-:-:S03]  /*7ba0*/  IMAD.MOV.U32 R36, RZ, RZ, R167 ;  /* 0x000000ffff247224 */ /* 0x000fc600078e00a7 */
[----:B------:R-:W-:Y:S01]  /*7bb0*/  HMMA.16816.F32.BF16 R180, R4, R34, R176 ;  /* 0x0000002204b4723c */ /* 0x000fe200000418b0 */
[----:B------:R-:W-:-:S05]  /*7bc0*/  IMAD.MOV.U32 R32, RZ, RZ, R220 ;  /* 0x000000ffff207224 */ /* 0x000fca00078e00dc */
[----:B------:R-:W-:Y:S01]  /*7bd0*/  HMMA.16816.F32.BF16 R164, R4, R38, R144 ;  /* 0x0000002604a4723c */ /* 0x000fe20000041890 */
[----:B------:R-:W-:Y:S01]  /*7be0*/  MOV R35, R221 ;  /* 0x000000dd00237202 */ /* 0x000fe20000000f00 */
[----:B------:R-:W-:-:S04]  /*7bf0*/  IMAD.MOV.U32 R34, RZ, RZ, R222 ;  /* 0x000000ffff227224 */ /* 0x000fc800078e00de */
[----:B-1----:R-:W-:Y:S01]  /*7c00*/  HMMA.16816.F32.BF16 R116, R4, R10, R116 ;  /* 0x0000000a0474723c */ /* 0x002fe20000041874 */
[----:B------:R-:W-:-:S05]  /*7c10*/  MOV R39, R223 ;  /* 0x000000df00277202 */ /* 0x000fca0000000f00 */
[C---:B------:R-:W-:Y:S01]  /*7c20*/  HMMA.16816.F32.BF16 R220, R4.reuse, R8, R132 ;  /* 0x0000000804dc723c */ /* 0x040fe20000041884 */
[----:B------:R-:W1:Y:S01]  /*7c30*/  LDSM.16.MT88.4 R8, [R190+0x17000] ;  /* 0x01700000be08783b */ /* 0x000e620000004200 */
[----:B------:R-:W-:Y:S01]  /*7c40*/  MOV R248, R150 ;  /* 0x0000009600f87202 */ /* 0x000fe20000000f00 */
[----:B------:R-:W-:Y:S01]  /*7c50*/  IMAD.MOV.U32 R150, RZ, RZ, R151 ;  /* 0x000000ffff967224 */ /* 0x000fe200078e0097 */
[----:B------:R-:W-:Y:S01]  /*7c60*/  MOV R247, R107 ;  /* 0x0000006b00f77202 */ /* 0x000fe20000000f00 */
[----:B------:R-:W-:Y:S02]  /*7c70*/  IMAD.MOV.U32 R46, RZ, RZ, R105 ;  /* 0x000000ffff2e7224 */ /* 0x000fe400078e0069 */
[----:B------:R-:W-:Y:S02]  /*7c80*/  IMAD.MOV.U32 R151, RZ, RZ, R106 ;  /* 0x000000ffff977224 */ /* 0x000fe400078e006a */
[----:B------:R-:W-:Y:S02]  /*7c90*/  IMAD.MOV.U32 R246, RZ, RZ, R104 ;  /* 0x000000fffff67224 */ /* 0x000fe400078e0068 */
[----:B------:R-:W-:Y:S01]  /*7ca0*/  HMMA.16816.F32.BF16 R104, R4, R26, R240 ;  /* 0x0000001a0468723c */ /* 0x000fe200000418f0 */
[----:B------:R-:W-:Y:S01]  /*7cb0*/  IMAD.MOV.U32 R33, RZ, RZ, R227 ;  /* 0x000000ffff217224 */ /* 0x000fe200078e00e3 */
[----:B------:R-:W4:Y:S01]  /*7cc0*/  LDSM.16.MT88.4 R24, [R191+0x15000] ;  /* 0x01500000bf18783b */ /* 0x000f220000004200 */
[----:B------:R-:W-:-:S03]  /*7cd0*/  IMAD.MOV.U32 R144, RZ, RZ, R170 ;  /* 0x000000ffff907224 */ /* 0x000fc600078e00aa */
[----:B--2---:R-:W-:Y:S01]  /*7ce0*/  HMMA.16816.F32.BF16 R224, R4, R16, R140 ;  /* 0x0000001004e0723c */ /* 0x004fe2000004188c */
[----:B------:R-:W-:Y:S01]  /*7cf0*/  IMAD.MOV.U32 R145, RZ, RZ, R171 ;  /* 0x000000ffff917224 */ /* 0x000fe200078e00ab */
[----:B------:R-:W-:Y:S01]  /*7d00*/  MOV R146, R168 ;  /* 0x000000a800927202 */ /* 0x000fe20000000f00 */
[----:B------:R-:W-:-:S03]  /*7d10*/  IMAD.MOV.U32 R147, RZ, RZ, R169 ;  /* 0x000000ffff937224 */ /* 0x000fc600078e00a9 */
[C---:B------:R-:W-:Y:S01]  /*7d20*/  HMMA.16816.F32.BF16 R240, R4.reuse, R18, R136 ;  /* 0x0000001204f0723c */ /* 0x040fe20000041888 */
[----:B------:R-:W2:Y:S05]  /*7d30*/  LDSM.16.MT88.4 R16, [R192+0x17000] ;  /* 0x01700000c010783b */ /* 0x000eaa0000004200 */
[C---:B---3--:R-:W-:Y:S06]  /*7d40*/  HMMA.16816.F32.BF16 R172, R4.reuse, R20, R92 ;  /* 0x0000001404ac723c */ /* 0x048fec000004185c */
[C---:B------:R-:W-:Y:S01]  /*7d50*/  HMMA.16816.F32.BF16 R168, R4.reuse, R22, R80 ;  /* 0x0000001604a8723c */ /* 0x040fe20000041850 */
[----:B------:R-:W3:Y:S01]  /*7d60*/  LDSM.16.MT88.4 R20, [R191+0x17000] ;  /* 0x01700000bf14783b */ /* 0x000ee20000004200 */
[----:B------:R-:W-:Y:S01]  /*7d70*/  FFMA.FTZ R0, R0, UR14, -R12 ;  /* 0x0000000e00007c23 */ /* 0x000fe2000801080c */
[----:B------:R-:W-:Y:S01]  /*7d80*/  IMAD.MOV.U32 R140, RZ, RZ, R144 ;  /* 0x000000ffff8c7224 */ /* 0x000fe200078e0090 */
[----:B------:R-:W-:Y:S01]  /*7d90*/  MOV R141, R145 ;  /* 0x00000091008d7202 */ /* 0x000fe20000000f00 */
[----:B------:R-:W-:Y:S01]  /*7da0*/  IMAD.MOV.U32 R142, RZ, RZ, R146 ;  /* 0x000000ffff8e7224 */ /* 0x000fe200078e0092 */
[----:B------:R4:W-:Y:S01]  /*7db0*/  MUFU.EX2 R245, R0 ;  /* 0x0000000000f57308 */ /* 0x0009e20000000800 */
[----:B------:R-:W-:Y:S01]  /*7dc0*/  IMAD.MOV.U32 R144, RZ, RZ, R32 ;  /* 0x000000ffff907224 */ /* 0x000fe200078e0020 */
[----:B------:R-:W-:Y:S01]  /*7dd0*/  MOV R145, R33 ;  /* 0x0000002100917202 */ /* 0x000fe20000000f00 */
[----:B------:R-:W-:Y:S01]  /*7de0*/  IMAD.MOV.U32 R146, RZ, RZ, R244 ;  /* 0x000000ffff927224 */ /* 0x000fe200078e00f4 */
[----:B-1----:R-:W-:Y:S01]  /*7df0*/  HMMA.16816.F32.BF16 R132, R4, R8, R84 ;  /* 0x000000080484723c */ /* 0x002fe20000041854 */
[----:B------:R-:W-:Y:S01]  /*7e00*/  MOV R38, R34 ;  /* 0x0000002200267202 */ /* 0x000fe20000000f00 */
[----:B------:R-:W-:Y:S01]  /*7e10*/  IMAD.MOV.U32 R143, RZ, RZ, R35 ;  /* 0x000000ffff8f7224 */ /* 0x000fe200078e0023 */
[----:B------:R-:W-:Y:S01]  /*7e20*/  LDSM.16.MT88.4 R80, [R192+0x13800] ;  /* 0x01380000c050783b */ /* 0x000fe20000004200 */
[----:B----4-:R-:W-:Y:S01]  /*7e30*/  FFMA.FTZ R0, R39, UR14, -R12 ;  /* 0x0000000e27007c23 */ /* 0x010fe2000801080c */
[----:B------:R-:W-:-:S02]  /*7e40*/  IMAD.MOV.U32 R39, RZ, RZ, R147 ;  /* 0x000000ffff277224 */ /* 0x000fc400078e0093 */
[----:B------:R-:W-:Y:S01]  /*7e50*/  IMAD.MOV.U32 R147, RZ, RZ, R246 ;  /* 0x000000ffff937224 */ /* 0x000fe200078e00f6 */
[----:B------:R-:W-:Y:S01]  /*7e60*/  MOV R246, R247 ;  /* 0x000000f700f67202 */ /* 0x000fe20000000f00 */
[----:B------:R-:W-:Y:S02]  /*7e70*/  IMAD.MOV.U32 R247, RZ, RZ, R248 ;  /* 0x000000fffff77224 */ /* 0x000fe400078e00f8 */
[----:B------:R1:W4:Y:S01]  /*7e80*/  MUFU.EX2 R248, R0 ;  /* 0x0000000000f87308 */ /* 0x0003220000000800 */
[----:B------:R-:W-:Y:S01]  /*7e90*/  MOV R138, R144 ;  /* 0x00000090008a7202 */ /* 0x000fe20000000f00 */
[----:B------:R-:W-:Y:S01]  /*7ea0*/  IMAD.MOV.U32 R144, RZ, RZ, R145 ;  /* 0x000000ffff907224 */ /* 0x000fe200078e0091 */
[C---:B------:R-:W-:Y:S01]  /*7eb0*/  HMMA.16816.F32.BF16 R32, R4.reuse, R10, R64 ;  /* 0x0000000a0420723c */ /* 0x040fe20000041840 */
[----:B------:R-:W-:Y:S01]  /*7ec0*/  IMAD.MOV.U32 R145, RZ, RZ, R146 ;  /* 0x000000ffff917224 */ /* 0x000fe200078e0092 */
[----:B------:R-:W-:Y:S01]  /*7ed0*/  MOV R146, R147 ;  /* 0x0000009300927202 */ /* 0x000fe20000000f00 */
[----:B------:R-:W-:Y:S01]  /*7ee0*/  IMAD.MOV.U32 R147, RZ, RZ, R246 ;  /* 0x000000ffff937224 */ /* 0x000fe200078e00f6 */
[----:B------:R-:W-:Y:S01]  /*7ef0*/  MOV R136, R141 ;  /* 0x0000008d00887202 */ /* 0x000fe20000000f00 */
[----:B-1----:R-:W-:Y:S01]  /*7f00*/  FFMA.FTZ R0, R3, UR14, -R12 ;  /* 0x0000000e03007c23 */ /* 0x002fe2000801080c */
[----:B------:R-:W-:Y:S01]  /*7f10*/  LOP3.LUT R3, R41, UR4, R44, 0x96, !PT ;  /* 0x0000000429037c12 */ /* 0x000fe2000f8e962c */
[----:B------:R-:W-:Y:S01]  /*7f20*/  FFMA.FTZ R10, R140, UR14, -R2 ;  /* 0x0000000e8c0a7c23 */ /* 0x000fe20008010802 */
[----:B------:R-:W-:Y:S01]  /*7f30*/  IMAD.MOV.U32 R137, RZ, RZ, R142 ;  /* 0x000000ffff897224 */ /* 0x000fe200078e008e */
[----:B------:R-:W-:Y:S01]  /*7f40*/  HMMA.16816.F32.BF16 R216, R4, R24, R108 ;  /* 0x0000001804d8723c */ /* 0x000fe2000004186c */
[----:B------:R-:W-:Y:S01]  /*7f50*/  IMAD.MOV.U32 R139, RZ, RZ, R143 ;  /* 0x000000ffff8b7224 */ /* 0x000fe200078e008f */
[----:B------:R-:W-:Y:S01]  /*7f60*/  LDSM.16.MT88.4 R64, [R189+0x13800] ;  /* 0x01380000bd40783b */ /* 0x000fe20000004200 */
[----:B------:R-:W-:-:S04]  /*7f70*/  IMAD.WIDE.U32 R8, R3, -0x2daee0ad, RZ ;  /* 0xd2511f5303087825 */ /* 0x000fc800078e00ff */
[----:B------:R-:W-:Y:S01]  /*7f80*/  IMAD.MOV.U32 R246, RZ, RZ, R247 ;  /* 0x000000fffff67224 */ /* 0x000fe200078e00f7 */
[----:B------:R-:W-:Y:S02]  /*7f90*/  LOP3.LUT R3, R8, 0xffff, RZ, 0xc0, !PT ;  /* 0x0000ffff08037812 */ /* 0x000fe400078ec0ff */
[----:B------:R-:W-:Y:S01]  /*7fa0*/  MOV R247, R249 ;  /* 0x000000f900f77202 */ /* 0x000fe20000000f00 */
[----:B------:R-:W-:Y:S01]  /*7fb0*/  IMAD.MOV.U32 R249, RZ, RZ, R154 ;  /* 0x000000fffff97224 */ /* 0x000fe200078e009a */
[----:B------:R-:W-:Y:S01]  /*7fc0*/  SHF.R.U32.HI R3, RZ, 0x8, R3 ;  /* 0x00000008ff037819 */ /* 0x000fe20000011603 */
[----:B------:R1:W-:Y:S01]  /*7fd0*/  MUFU.EX2 R154, R10 ;  /* 0x0000000a009a7308 */ /* 0x0003e20000000800 */
[----:B--2---:R-:W-:Y:S01]  /*7fe0*/  HMMA.16816.F32.BF16 R140, R4, R16, R60 ;  /* 0x00000010048c723c */ /* 0x004fe2000004183c */
[----:B------:R-:W-:Y:S01]  /*7ff0*/  FFMA.FTZ R11, R137, UR14, -R2 ;  /* 0x0000000e890b7c23 */ /* 0x000fe20008010802 */
[----:B------:R-:W-:Y:S02]  /*8000*/  IMAD.MOV.U32 R137, RZ, RZ, R144 ;  /* 0x000000ffff897224 */ /* 0x000fe400078e0090 */
[----:B------:R-:W-:-:S02]  /*8010*/  IMAD.MOV.U32 R111, RZ, RZ, R147 ;  /* 0x000000ffff6f7224 */ /* 0x000fc400078e0093 */
[----:B------:R-:W-:Y:S01]  /*8020*/  HMMA.16816.F32.BF16 R176, R4, R26, R96 ;  /* 0x0000001a04b0723c */ /* 0x000fe20000041860 */
[----:B------:R2:W-:Y:S01]  /*8030*/  MUFU.EX2 R244, R0 ;  /* 0x0000000000f47308 */ /* 0x0005e20000000800 */
[----:B-1----:R-:W-:-:S05]  /*8040*/  LOP3.LUT R10, R8, 0xff, RZ, 0xc0, !PT ;  /* 0x000000ff080a7812 */ /* 0x002fca00078ec0ff */
[----:B------:R-:W-:Y:S02]  /*8050*/  MOV R96, R145 ;  /* 0x0000009100607202 */ /* 0x000fe40000000f00 */
[----:B------:R-:W-:Y:S01]  /*8060*/  PRMT R16, R10, 0x5410, R3 ;  /* 0x000054100a107816 */ /* 0x000fe20000000003 */
[----:B------:R-:W-:Y:S01]  /*8070*/  FFMA.FTZ R3, R136, UR14, -R2 ;  /* 0x0000000e88037c23 */ /* 0x000fe20008010802 */
[----:B------:R-:W-:Y:S02]  /*8080*/  IMAD.MOV.U32 R136, RZ, RZ, R146 ;  /* 0x000000ffff887224 */ /* 0x000fe400078e0092 */
[C---:B---3--:R-:W-:Y:S01]  /*8090*/  HMMA.16816.F32.BF16 R144, R4.reuse, R20, R48 ;  /* 0x000000140490723c */ /* 0x048fe20000041830 */
[----:B--2---:R-:W-:Y:S01]  /*80a0*/  FFMA.FTZ R0, R15, UR14, -R12 ;  /* 0x0000000e0f007c23 */ /* 0x004fe2000801080c */
[----:B------:R-:W1:Y:S01]  /*80b0*/  LDSM.16.MT88.4 R48, [R192+0x11800] ;  /* 0x01180000c030783b */ /* 0x000e620000004200 */
[----:B------:R-:W-:Y:S02]  /*80c0*/  IMAD.MOV.U32 R15, RZ, RZ, R155 ;  /* 0x000000ffff0f7224 */ /* 0x000fe400078e009b */
[----:B------:R2:W-:Y:S01]  /*80d0*/  MUFU.EX2 R155, R0 ;  /* 0x00000000009b7308 */ /* 0x0005e20000000800 */
[----:B------:R-:W-:Y:S01]  /*80e0*/  HMMA.16816.F32.BF16 R24, R4, R18, R56 ;  /* 0x000000120418723c */ /* 0x000fe20000041838 */
[----:B------:R-:W-:-:S06]  /*80f0*/  SHF.R.U32.HI R12, RZ, 0x10, R8 ;  /* 0x00000010ff0c7819 */ /* 0x000fcc0000011608 */
[----:B------:R-:W-:Y:S08]  /*8100*/  MUFU.EX2 R11, R11 ;  /* 0x0000000b000b7308 */ /* 0x000ff00000000800 */
[----:B------:R3:W-:Y:S01]  /*8110*/  MUFU.EX2 R17, R3 ;  /* 0x0000000300117308 */ /* 0x0007e20000000800 */
[----:B--2---:R-:W-:Y:S01]  /*8120*/  LOP3.LUT R0, R9, UR11, R42, 0x96, !PT ;  /* 0x0000000b09007c12 */ /* 0x004fe2000f8e962a */
[----:B------:R-:W-:Y:S01]  /*8130*/  FFMA.FTZ R9, R15, UR14, -R2 ;  /* 0x0000000e0f097c23 */ /* 0x000fe20008010802 */
[----:B------:R-:W-:Y:S01]  /*8140*/  SHF.R.U32.HI R15, RZ, 0x18, R8 ;  /* 0x00000018ff0f7819 */ /* 0x000fe20000011608 */
[----:B------:R-:W-:Y:S01]  /*8150*/  IMAD.MOV.U32 R109, RZ, RZ, R247 ;  /* 0x000000ffff6d7224 */ /* 0x000fe200078e00f7 */
[C---:B------:R-:W-:Y:S01]  /*8160*/  LOP3.LUT R2, R0.reuse, 0xffff, RZ, 0xc0, !PT ;  /* 0x0000ffff00027812 */ /* 0x040fe200078ec0ff */
[----:B------:R-:W2:Y:S01]  /*8170*/  LDSM.16.MT88.4 R40, [R190+0x11800] ;  /* 0x01180000be28783b */ /* 0x000ea20000004200 */
[----:B------:R-:W-:Y:S01]  /*8180*/  LOP3.LUT R10, R0, 0xff, RZ, 0xc0, !PT ;  /* 0x000000ff000a7812 */ /* 0x000fe200078ec0ff */
[----:B------:R4:W1:Y:S01]  /*8190*/  MUFU.EX2 R18, R9 ;  /* 0x0000000900127308 */ /* 0x0008620000000800 */
[----:B------:R-:W-:Y:S01]  /*81a0*/  SHF.R.U32.HI R8, RZ, 0x10, R0 ;  /* 0x00000010ff087819 */ /* 0x000fe20000011600 */
[----:B------:R-:W-:Y:S01]  /*81b0*/  HMMA.16816.F32.BF16 R20, R4, R22, R72 ;  /* 0x000000160414723c */ /* 0x000fe20000041848 */
[----:B------:R-:W-:Y:S01]  /*81c0*/  IMAD.MOV.U32 R98, RZ, RZ, R251 ;  /* 0x000000ffff627224 */ /* 0x000fe200078e00fb */
[----:B------:R-:W2:Y:S01]  /*81d0*/  LDSM.16.MT88.4 R72, [R190+0x13800] ;  /* 0x01380000be48783b */ /* 0x000ea20000004200 */
[----:B------:R-:W-:Y:S01]  /*81e0*/  IMAD.MOV.U32 R97, RZ, RZ, R159 ;  /* 0x000000ffff617224 */ /* 0x000fe200078e009f */
[----:B------:R-:W-:Y:S01]  /*81f0*/  MOV R99, R250 ;  /* 0x000000fa00637202 */ /* 0x000fe20000000f00 */
[----:B------:R-:W-:Y:S01]  /*8200*/  IMAD.MOV.U32 R108, RZ, RZ, R249 ;  /* 0x000000ffff6c7224 */ /* 0x000fe200078e00f9 */
[----:B------:R-:W-:Y:S01]  /*8210*/  MOV R110, R246 ;  /* 0x000000f6006e7202 */ /* 0x000fe20000000f00 */
[----:B------:R-:W-:Y:S01]  /*8220*/  LDSM.16.MT88.4 R56, [R191+0x11800] ;  /* 0x01180000bf38783b */ /* 0x000fe20000004200 */
[----:B---3--:R-:W-:-:S02]  /*8230*/  LOP3.LUT R3, R12, 0xff, RZ, 0xc0, !PT ;  /* 0x000000ff0c037812 */ /* 0x008fc400078ec0ff */
[----:B----4-:R-:W-:Y:S02]  /*8240*/  SHF.R.U32.HI R9, RZ, 0x18, R0 ;  /* 0x00000018ff097819 */ /* 0x010fe40000011600 */
[----:B------:R-:W-:Y:S02]  /*8250*/  SHF.R.U32.HI R0, RZ, 0x8, R2 ;  /* 0x00000008ff007819 */ /* 0x000fe40000011602 */
[----:B------:R-:W-:Y:S02]  /*8260*/  LOP3.LUT R2, R8, 0xff, RZ, 0xc0, !PT ;  /* 0x000000ff08027812 */ /* 0x000fe400078ec0ff */
[----:B------:R-:W-:Y:S02]  /*8270*/  PRMT R0, R10, 0x5410, R0 ;  /* 0x000054100a007816 */ /* 0x000fe40000000000 */
[----:B------:R-:W-:Y:S02]  /*8280*/  PRMT R8, R3, 0x5410, R15 ;  /* 0x0000541003087816 */ /* 0x000fe4000000000f */
[----:B------:R-:W-:-:S02]  /*8290*/  PRMT R3, R2, 0x5410, R9 ;  /* 0x0000541002037816 */ /* 0x000fc40000000009 */
[--C-:B------:R-:W-:Y:S02]  /*82a0*/  HSET2.LE.AND R0, R0, R96.reuse, PT ;  /* 0x0000006000007233 */ /* 0x100fe40003803000 */
[----:B------:R-:W-:Y:S01]  /*82b0*/  F2FP.BF16.F32.PACK_AB R2, R248, R245 ;  /* 0x000000f5f802723e */ /* 0x000fe200000010ff */
[----:B------:R-:W-:Y:S01]  /*82c0*/  IMAD.MOV.U32 R247, RZ, RZ, R148 ;  /* 0x000000fffff77224 */ /* 0x000fe200078e0094 */
[--C-:B------:R-:W-:Y:S02]  /*82d0*/  HSET2.LE.AND R3, R3, R96.reuse, PT ;  /* 0x0000006003037233 */ /* 0x100fe40003803000 */
[----:B------:R-:W-:Y:S02]  /*82e0*/  LOP3.LUT R148, R0, R2, RZ, 0xc0, !PT ;  /* 0x0000000200947212 */ /* 0x000fe400078ec0ff */
[--C-:B------:R-:W-:Y:S02]  /*82f0*/  HSET2.LE.AND R5, R16, R96.reuse, PT ;  /* 0x0000006010057233 */ /* 0x100fe40003803000 */
[----:B------:R-:W-:-:S02]  /*8300*/  HSET2.LE.AND R0, R8, R96, PT ;  /* 0x0000006008007233 */ /* 0x000fc40003803000 */
[----:B-1----:R-:W-:Y:S02]  /*8310*/  F2FP.BF16.F32.PACK_AB R4, R18, R154 ;  /* 0x0000009a1204723e */ /* 0x002fe400000010ff */
[----:B------:R-:W-:Y:S02]  /*8320*/  F2FP.BF16.F32.PACK_AB R6, R155, R244 ;  /* 0x000000f49b06723e */ /* 0x000fe400000010ff */
[----:B------:R-:W-:Y:S01]  /*8330*/  F2FP.BF16.F32.PACK_AB R2, R11, R17 ;  /* 0x000000110b02723e */ /* 0x000fe200000010ff */
[----:B------:R-:W-:Y:S01]  /*8340*/  IMAD.MOV.U32 R15, RZ, RZ, R137 ;  /* 0x000000ffff0f7224 */ /* 0x000fe200078e0089 */
[----:B------:R-:W-:Y:S01]  /*8350*/  MOV R12, R136 ;  /* 0x00000088000c7202 */ /* 0x000fe20000000f00 */
[----:B------:R-:W-:Y:S01]  /*8360*/  IMAD.MOV.U32 R136, RZ, RZ, R150 ;  /* 0x000000ffff887224 */ /* 0x000fe200078e0096 */
[----:B------:R-:W-:Y:S02]  /*8370*/  MOV R249, R149 ;  /* 0x0000009500f97202 */ /* 0x000fe40000000f00 */
[----:B------:R-:W-:Y:S01]  /*8380*/  MOV R137, R151 ;  /* 0x0000009700897202 */ /* 0x000fe20000000f00 */
[----:B------:R-:W-:Y:S01]  /*8390*/  IMAD.MOV.U32 R19, RZ, RZ, R97 ;  /* 0x000000ffff137224 */ /* 0x000fe200078e0061 */
[----:B------:R-:W-:-:S02]  /*83a0*/  LOP3.LUT R149, R3, R4, RZ, 0xc0, !PT ;  /* 0x0000000403957212 */ /* 0x000fc400078ec0ff */
[----:B------:R-:W-:Y:S02]  /*83b0*/  LOP3.LUT R150, R5, R6, RZ, 0xc0, !PT ;  /* 0x0000000605967212 */ /* 0x000fe400078ec0ff */
[----:B------:R-:W-:Y:S02]  /*83c0*/  LOP3.LUT R151, R0, R2, RZ, 0xc0, !PT ;  /* 0x0000000200977212 */ /* 0x000fe400078ec0ff */
[----:B------:R-:W-:Y:S01]  /*83d0*/  MOV R97, R98 ;  /* 0x0000006200617202 */ /* 0x000fe20000000f00 */
[----:B------:R-:W-:Y:S01]  /*83e0*/  IMAD.MOV.U32 R98, RZ, RZ, R99 ;  /* 0x000000ffff627224 */ /* 0x000fe200078e0063 */
[----:B------:R-:W-:Y:S01]  /*83f0*/  MOV R9, R139 ;  /* 0x0000008b00097202 */ /* 0x000fe20000000f00 */
[----:B------:R-:W-:Y:S02]  /*8400*/  IMAD.MOV.U32 R99, RZ, RZ, R108 ;  /* 0x000000ffff637224 */ /* 0x000fe400078e006c */
[----:B------:R-:W-:Y:S01]  /*8410*/  IMAD.MOV.U32 R10, RZ, RZ, R138 ;  /* 0x000000ffff0a7224 */ /* 0x000fe200078e008a */
[----:B------:R-:W-:Y:S01]  /*8420*/  MOV R246, R158 ;  /* 0x0000009e00f67202 */ /* 0x000fe20000000f00 */
[----:B------:R-:W-:-:S02]  /*8430*/  IMAD.MOV.U32 R138, RZ, RZ, R46 ;  /* 0x000000ffff8a7224 */ /* 0x000fc400078e002e */
[----:B------:R-:W-:Y:S02]  /*8440*/  IMAD.MOV.U32 R251, RZ, RZ, R157 ;  /* 0x000000fffffb7224 */ /* 0x000fe400078e009d */
[----:B------:R-:W-:Y:S01]  /*8450*/  IMAD.MOV.U32 R250, RZ, RZ, R156 ;  /* 0x000000fffffa7224 */ /* 0x000fe200078e009c */
[----:B------:R-:W-:Y:S01]  /*8460*/  MOV R8, R36 ;  /* 0x0000002400087202 */ /* 0x000fe20000000f00 */
[----:B------:R-:W-:Y:S01]  /*8470*/  IMAD.MOV.U32 R139, RZ, RZ, R47 ;  /* 0x000000ffff8b7224 */ /* 0x000fe200078e002f */
[----:B------:R-:W1:Y:S01]  /*8480*/  LDSM.16.MT88.4 R156, [R189+0x11800] ;  /* 0x01180000bd9c783b */ /* 0x000e620000004200 */
[C---:B------:R-:W-:Y:S03]  /*8490*/  HMMA.16816.F32.BF16 R44, R148.reuse, R48, R88 ;  /* 0x00000030942c723c */ /* 0x040fe60000041858 */
[----:B------:R-:W-:Y:S03]  /*84a0*/  LDSM.16.MT88.4 R88, [R191+0x13800] ;  /* 0x01380000bf58783b */ /* 0x000fe60000004200 */
[----:B------:R-:W-:Y:S01]  /*84b0*/  HMMA.16816.F32.BF16 R48, R148, R50, R28 ;  /* 0x000000329430723c */ /* 0x000fe2000004181c */
[----:B------:R-:W-:Y:S01]  /*84c0*/  IMAD.MOV.U32 R16, RZ, RZ, R38 ;  /* 0x000000ffff107224 */ /* 0x000fe200078e0026 */
[----:B------:R-:W-:Y:S05]  /*84d0*/  LDSM.16.MT88.4 R4, [R191+0x17800] ;  /* 0x01780000bf04783b */ /* 0x000fea0000004200 */
[----:B------:R-:W-:Y:S01]  /*84e0*/  MOV R31, R97 ;  /* 0x00000061001f7202 */ /* 0x000fe20000000f00 */
[----:B------:R-:W-:-:S02]  /*84f0*/  IMAD.MOV.U32 R30, RZ, RZ, R98 ;  /* 0x000000ffff1e7224 */ /* 0x000fc400078e0062 */
[----:B------:R-:W-:Y:S02]  /*8500*/  IMAD.MOV.U32 R29, RZ, RZ, R99 ;  /* 0x000000ffff1d7224 */ /* 0x000fe400078e0063 */
[----:B------:R-:W3:Y:S01]  /*8510*/  LDSM.16.MT88.4 R96, [R189+0x15800] ;  /* 0x01580000bd60783b */ /* 0x000ee20000004200 */
[----:B------:R-:W-:Y:S01]  /*8520*/  MOV R108, R109 ;  /* 0x0000006d006c7202 */ /* 0x000fe20000000f00 */
[----:B------:R-:W-:Y:S02]  /*8530*/  IMAD.MOV.U32 R109, RZ, RZ, R110 ;  /* 0x000000ffff6d7224 */ /* 0x000fe400078e006e */
[----:B------:R-:W-:Y:S02]  /*8540*/  IMAD.MOV.U32 R110, RZ, RZ, R111 ;  /* 0x000000ffff6e7224 */ /* 0x000fe400078e006f */
[----:B------:R-:W-:Y:S02]  /*8550*/  IMAD.MOV.U32 R111, RZ, RZ, R37 ;  /* 0x000000ffff6f7224 */ /* 0x000fe400078e0025 */
[----:B------:R-:W-:-:S02]  /*8560*/  IMAD.MOV.U32 R3, RZ, RZ, R39 ;  /* 0x000000ffff037224 */ /* 0x000fc400078e0027 */
[----:B--2---:R-:W-:Y:S01]  /*8570*/  HMMA.16816.F32.BF16 R36, R148, R40, R68 ;  /* 0x000000289424723c */ /* 0x004fe20000041844 */
[----:B------:R-:W-:Y:S02]  /*8580*/  IMAD.MOV.U32 R0, RZ, RZ, R109 ;  /* 0x000000ffff007224 */ /* 0x000fe400078e006d */
[----:B------:R-:W-:-:S03]  /*8590*/  IMAD.MOV.U32 R2, RZ, RZ, R110 ;  /* 0x000000ffff027224 */ /* 0x000fc600078e006e */
[C---:B------:R-:W-:Y:S06]  /*85a0*/  HMMA.16816.F32.BF16 R68, R148.reuse, R72, R236 ;  /* 0x000000489444723c */ /* 0x040fec00000418ec */
[----:B------:R-:W-:Y:S01]  /*85b0*/  HMMA.16816.F32.BF16 R72, R148, R74, R124 ;  /* 0x0000004a9448723c */ /* 0x000fe2000004187c */
[----:B------:R-:W-:Y:S01]  /*85c0*/  MOV R236, R111 ;  /* 0x0000006f00ec7202 */ /* 0x000fe20000000f00 */
[----:B------:R-:W-:-:S05]  /*85d0*/  IMAD.MOV.U32 R237, RZ, RZ, R136 ;  /* 0x000000ffffed7224 */ /* 0x000fca00078e0088 */
[----:B------:R-:W-:Y:S02]  /*85e0*/  IMAD.MOV.U32 R127, RZ, RZ, R139 ;  /* 0x000000ffff7f7224 */ /* 0x000fe400078e008b */
[----:B------:R-:W-:Y:S01]  /*85f0*/  FADD.FTZ R0, R0, R236 ;  /* 0x000000ec00007221 */ /* 0x000fe20000010000 */
[----:B------:R-:W-:Y:S02]  /*8600*/  IMAD.MOV.U32 R238, RZ, RZ, R137 ;  /* 0x000000ffffee7224 */ /* 0x000fe400078e0089 */
[----:B------:R-:W-:Y:S01]  /*8610*/  FADD.FTZ R2, R2, R127 ;  /* 0x0000007f02027221 */ /* 0x000fe20000010000 */
[----:B------:R-:W-:Y:S01]  /*8620*/  MOV R28, R108 ;  /* 0x0000006c001c7202 */ /* 0x000fe20000000f00 */
[----:B------:R-:W-:Y:S01]  /*8630*/  FADD.FTZ R0, R238, R0 ;  /* 0x00000000ee007221 */ /* 0x000fe20000010000 */
[----:B------:R-:W-:Y:S01]  /*8640*/  MOV R239, R138 ;  /* 0x0000008a00ef7202 */ /* 0x000fe20000000f00 */
[----:B------:R-:W-:Y:S01]  /*8650*/  FADD.FTZ R2, R237, R2 ;  /* 0x00000002ed027221 */ /* 0x000fe20000010000 */
[----:B-1----:R-:W-:Y:S01]  /*8660*/  HMMA.16816.F32.BF16 R160, R148, R156, R160 ;  /* 0x0000009c94a0723c */ /* 0x002fe200000418a0 */
[----:B------:R-:W-:Y:S01]  /*8670*/  FADD.FTZ R0, R28, R0 ;  /* 0x000000001c007221 */ /* 0x000fe20000010000 */
[----:B------:R-:W-:Y:S01]  /*8680*/  LDSM.16.MT88.4 R136, [R190+0x17800] ;  /* 0x01780000be88783b */ /* 0x000fe20000004200 */
[----:B------:R-:W-:-:S03]  /*8690*/  FADD.FTZ R2, R239, R2 ;  /* 0x00000002ef027221 */ /* 0x000fc60000010000 */
[----:B------:R-:W-:Y:S01]  /*86a0*/  HMMA.16816.F32.BF16 R156, R148, R158, R52 ;  /* 0x0000009e949c723c */ /* 0x000fe20000041834 */
[----:B------:R-:W-:Y:S01]  /*86b0*/  FADD.FTZ R2, R29, R2 ;  /* 0x000000021d027221 */ /* 0x000fe20000010000 */
[----:B------:R-:W-:-:S04]  /*86c0*/  FADD.FTZ R0, R30, R0 ;  /* 0x000000001e007221 */ /* 0x000fc80000010000 */
[C---:B------:R-:W-:Y:S01]  /*86d0*/  HMMA.16816.F32.BF16 R60, R148.reuse, R64, R112 ;  /* 0x00000040943c723c */ /* 0x040fe20000041870 */
[----:B------:R-:W1:Y:S05]  /*86e0*/  LDSM.16.MT88.4 R112, [R192+0x15800] ;  /* 0x01580000c070783b */ /* 0x000e6a0000004200 */
[C---:B------:R-:W-:Y:S06]  /*86f0*/  HMMA.16816.F32.BF16 R52, R148.reuse, R56, R100 ;  /* 0x000000389434723c */ /* 0x040fec0000041864 */
[C---:B---3--:R-:W-:Y:S06]  /*8700*/  HMMA.16816.F32.BF16 R92, R148.reuse, R96, R228 ;  /* 0x00000060945c723c */ /* 0x048fec00000418e4 */
[C---:B------:R-:W-:Y:S01]  /*8710*/  HMMA.16816.F32.BF16 R56, R148.reuse, R58, R104 ;  /* 0x0000003a9438723c */ /* 0x040fe20000041868 */
[----:B------:R-:W2:Y:S05]  /*8720*/  LDSM.16.MT88.4 R104, [R190+0x15800] ;  /* 0x01580000be68783b */ /* 0x000eaa0000004200 */
[C---:B------:R-:W-:Y:S01]  /*8730*/  HMMA.16816.F32.BF16 R64, R148.reuse, R66, R120 ;  /* 0x000000429440723c */ /* 0x040fe20000041878 */
[----:B------:R-:W3:Y:S05]  /*8740*/  LDSM.16.MT88.4 R120, [R191+0x15800] ;  /* 0x01580000bf78783b */ /* 0x000eea0000004200 */
[C---:B------:R-:W-:Y:S01]  /*8750*/  HMMA.16816.F32.BF16 R84, R148.reuse, R88, R128 ;  /* 0x000000589454723c */ /* 0x040fe20000041880 */
[----:B------:R-:W4:Y:S05]  /*8760*/  LDSM.16.MT88.4 R128, [R189+0x17800] ;  /* 0x01780000bd80783b */ /* 0x000f2a0000004200 */
[----:B------:R-:W-:Y:S01]  /*8770*/  HMMA.16816.F32.BF16 R96, R148, R98, R164 ;  /* 0x000000629460723c */ /* 0x000fe200000418a4 */
[----:B------:R-:W4:Y:S01]  /*8780*/  LDSM.16.MT88.4 R164, [R192+0x17800] ;  /* 0x01780000c0a4783b */ /* 0x000f220000004200 */
[----:B------:R-:W-:Y:S01]  /*8790*/  FADD.FTZ R2, R31, R2 ;  /* 0x000000021f027221 */ /* 0x000fe20000010000 */
[----:B------:R-:W-:-:S03]  /*87a0*/  FADD.FTZ R0, R8, R0 ;  /* 0x0000000008007221 */ /* 0x000fc60000010000 */
        /* <DEDUP_REMOVED lines=13> */
[----:B------:R-:W-:Y:S01]  /*8880*/  FADD.FTZ R0, R154, R0 ;  /* 0x000000009a007221 */ /* 0x000fe20000010000 */
[----:B-1----:R-:W-:Y:S02]  /*8890*/  HMMA.16816.F32.BF16 R108, R148, R112, R220 ;  /* 0x00000070946c723c */ /* 0x002fe400000418dc */
[----:B------:R-:W-:Y:S01]  /*88a0*/  FADD.FTZ R248, R248, R2 ;  /* 0x00000002f8f87221 */ /* 0x000fe20000010000 */
[----:B------:R-:W-:-:S03]  /*88b0*/  FADD.FTZ R0, R18, R0 ;  /* 0x0000000012007221 */ /* 0x000fc60000010000 */
[----:B------:R-:W-:Y:S01]  /*88c0*/  HMMA.16816.F32.BF16 R40, R148, R42, R76 ;  /* 0x0000002a9428723c */ /* 0x000fe2000004184c */
[----:B------:R-:W-:Y:S01]  /*88d0*/  FADD.FTZ R248, R244, R248 ;  /* 0x000000f8f4f87221 */ /* 0x000fe20000010000 */
[----:B------:R-:W-:-:S04]  /*88e0*/  FADD.FTZ R0, R17, R0 ;  /* 0x0000000011007221 */ /* 0x000fc80000010000 */
[----:B------:R-:W-:Y:S01]  /*88f0*/  HMMA.16816.F32.BF16 R112, R148, R114, R116 ;  /* 0x000000729470723c */ /* 0x000fe20000041874 */
[----:B------:R-:W-:-:S05]  /*8900*/  FADD.FTZ R248, R155, R248 ;  /* 0x000000f89bf87221 */ /* 0x000fca0000010000 */
[----:B------:R-:W-:Y:S01]  /*8910*/  HMMA.16816.F32.BF16 R76, R148, R80, R232 ;  /* 0x00000050944c723c */ /* 0x000fe200000418e8 */
[----:B------:R-:W-:-:S05]  /*8920*/  FADD.FTZ R249, R11, R0 ;  /* 0x000000000bf97221 */ /* 0x000fca0000010000 */
[C---:B--2---:R-:W-:Y:S06]  /*8930*/  HMMA.16816.F32.BF16 R100, R148.reuse, R104, R224 ;  /* 0x000000689464723c */ /* 0x044fec00000418e0 */
        /* <DEDUP_REMOVED lines=16> */
[----:B------:R-:W-:-:S03]  /*8a40*/  ULDC UR4, c[0x0][0x2d0] ;  /* 0x0000b40000047ab9 */ /* 0x000fc60000000800 */
[----:B------:R-:W3:Y:S04]  /*8a50*/  LDL R19, [R1+0x24] ;  /* 0x0000240001137983 */ /* 0x000ee80000100800 */
[----:B------:R-:W4:Y:S04]  /*8a60*/  LDL.64 R246, [R1+0x50] ;  /* 0x0000500001f67983 */ /* 0x000f280000100a00 */
[----:B------:R-:W4:Y:S01]  /*8a70*/  LDL.64 R250, [R1+0x60] ;  /* 0x0000600001fa7983 */ /* 0x000f220000100a00 */
[----:B------:R-:W-:Y:S01]  /*8a80*/  ISETP.GE.AND P4, PT, R252, UR4, PT ;  /* 0x00000004fc007c0c */ /* 0x000fe2000bf86270 */
[----:B------:R-:W-:Y:S01]  /*8a90*/  UIADD3 UR20, UR22, -0x2, URZ ;  /* 0xfffffffe16147890 */ /* 0x000fe2000fffe03f */
[----:B------:R-:W-:-:S04]  /*8aa0*/  DEPBAR.LE SB0, 0x0 ;  /* 0x000080000000791a */ /* 0x000fc80000000000 */
[----:B------:R-:W1:Y:S01]  /*8ab0*/  S2R R2, SR_TID.X ;  /* 0x0000000000027919 */ /* 0x000e620000002100 */
[----:B------:R-:W-:Y:S02]  /*8ac0*/  USHF.R.S32.HI UR6, URZ, 0x1f, UR20 ;  /* 0x0000001f3f067899 */ /* 0x000fe40008011414 */
[----:B------:R-:W-:-:S04]  /*8ad0*/  UISETP.GE.AND UP0, UPT, UR22, 0x3, UPT ;  /* 0x000000031600788c */ /* 0x000fc8000bf06270 */
[----:B------:R-:W4:Y:S08]  /*8ae0*/  @!P4 LDC.64 R10, c[0x0][0x220] ;  /* 0x00008800ff0acb82 */ /* 0x000f300000000a00 */
[----:B------:R-:W4:Y:S01]  /*8af0*/  @!P4 LDC.64 R26, c[0x0][0x220] ;  /* 0x00008800ff1acb82 */ /* 0x000f220000000a00 */
[----:B-1----:R-:W-:-:S04]  /*8b00*/  SHF.R.S32.HI R0, RZ, 0x1f, R2 ;  /* 0x0000001fff007819 */ /* 0x002fc80000011402 */
[----:B------:R-:W-:-:S04]  /*8b10*/  LEA.HI R0, R0, R2, RZ, 0x3 ;  /* 0x0000000200007211 */ /* 0x000fc800078f18ff */
[----:B------:R-:W-:-:S05]  /*8b20*/  LOP3.LUT R0, R0, 0xfffffff8, RZ, 0xc0, !PT ;  /* 0xfffffff800007812 */ /* 0x000fca00078ec0ff */
[----:B------:R-:W-:-:S04]  /*8b30*/  IMAD.IADD R0, R2, 0x1, -R0 ;  /* 0x0000000102007824 */ /* 0x000fc800078e0a00 */
[----:B------:R-:W-:Y:S01]  /*8b40*/  IMAD.SHL.U32 R0, R0, 0x8, RZ ;  /* 0x0000000800007824 */ /* 0x000fe200078e00ff */
[----:B------:R-:W-:Y:S04]  /*8b50*/  BAR.SYNC.DEFER_BLOCKING 0x0 ;  /* 0x0000000000007b1d */ /* 0x000fe80000010000 */
[----:B------:R-:W-:Y:S01]  /*8b60*/  ISETP.GE.AND P6, PT, R0, UR4, PT ;  /* 0x0000000400007c0c */ /* 0x000fe2000bfc6270 */
[----:B------:R-:W-:-:S12]  /*8b70*/  IMAD.U32 R0, RZ, RZ, UR20 ;  /* 0x00000014ff007e24 */ /* 0x000fd8000f8e00ff */
[----:B------:R-:W1:Y:S01]  /*8b80*/  @!P6 LDC.64 R4, c[0x0][0x220] ;  /* 0x00008800ff04eb82 */ /* 0x000e620000000a00 */
[----:B------:R-:W-:Y:S07]  /*8b90*/  @P6 STS.128 [R215+0x10000], RZ ;  /* 0x010000ffd7006388 */ /* 0x000fee0000000c00 */
[----:B------:R-:W1:Y:S08]  /*8ba0*/  @!P6 LDC.64 R16, c[0x0][0x220] ;  /* 0x00008800ff10eb82 */ /* 0x000e700000000a00 */
[----:B------:R-:W1:Y:S08]  /*8bb0*/  @!P6 LDC.64 R22, c[0x0][0x220] ;  /* 0x00008800ff16eb82 */ /* 0x000e700000000a00 */
[----:B------:R-:W1:Y:S01]  /*8bc0*/  @!P6 LDC.64 R30, c[0x0][0x220] ;  /* 0x00008800ff1eeb82 */ /* 0x000e620000000a00 */
[----:B--2---:R-:W-:-:S02]  /*8bd0*/  ISETP.GE.AND P5, PT, R12, UR4, PT ;  /* 0x000000040c007c0c */ /* 0x004fc4000bfa6270 */
[----:B---3--:R-:W-:Y:S01]  /*8be0*/  ISETP.GE.AND P3, PT, R19, UR4, PT ;  /* 0x0000000413007c0c */ /* 0x008fe2000bf66270 */
[----:B------:R-:W-:Y:S01]  /*8bf0*/  UIMAD UR4, UR12, UR20, URZ ;  /* 0x000000140c0472a4 */ /* 0x000fe2000f8e023f */
[----:B----4-:R-:W-:-:S03]  /*8c00*/  IMAD.MOV.U32 R3, RZ, RZ, R247 ;  /* 0x000000ffff037224 */ /* 0x010fc600078e00f7 */
[----:B------:R-:W-:Y:S01]  /*8c10*/  UIMAD UR4, UR6, UR13, UR4 ;  /* 0x0000000d060472a4 */ /* 0x000fe2000f8e0204 */
[----:B------:R-:W-:-:S05]  /*8c20*/  IMAD.MOV.U32 R2, RZ, RZ, R250 ;  /* 0x000000ffff027224 */ /* 0x000fca00078e00fa */
[----:B------:R-:W2:Y:S01]  /*8c30*/  @!P5 LDC.64 R6, c[0x0][0x220] ;  /* 0x00008800ff06db82 */ /* 0x000ea20000000a00 */
[----:B------:R-:W3:Y:S01]  /*8c40*/  S2R R251, SR_TID.X ;  /* 0x0000000000fb7919 */ /* 0x000ee20000002100 */
[----:B------:R-:W-:-:S04]  /*8c50*/  IMAD.WIDE.U32 R2, R0, UR13, R2 ;  /* 0x0000000d00027c25 */ /* 0x000fc8000f8e0002 */
[----:B------:R-:W-:Y:S02]  /*8c60*/  VIADD R0, R3, UR4 ;  /* 0x0000000403007c36 */ /* 0x000fe40008000000 */
[----:B------:R-:W4:Y:S01]  /*8c70*/  @!P3 LDC.64 R8, c[0x0][0x220] ;  /* 0x00008800ff08bb82 */ /* 0x000f220000000a00 */
[----:B-1----:R-:W-:-:S04]  /*8c80*/  @!P6 LEA R4, P1, R2, R4, 0x1 ;  /* 0x000000040204e211 */ /* 0x002fc800078208ff */
[C-C-:B------:R-:W-:Y:S02]  /*8c90*/  @!P6 LEA.HI.X R5, R2.reuse, R5, R0.reuse, 0x1, P1 ;  /* 0x000000050205e211 */ /* 0x140fe400008f0c00 */
[C---:B------:R-:W-:Y:S01]  /*8ca0*/  IADD3 R3, P1, R2.reuse, UR27, RZ ;  /* 0x0000001b02037c10 */ /* 0x040fe2000ff3e0ff */
[----:B------:R-:W1:Y:S02]  /*8cb0*/  @!P5 LDC.64 R18, c[0x0][0x220] ;  /* 0x00008800ff12db82 */ /* 0x000e640000000a00 */
[----:B------:R-:W-:Y:S01]  /*8cc0*/  @!PT LDS RZ, [RZ] ;  /* 0x00000000fffff984 */ /* 0x000fe20000000800 */
[----:B------:R-:W-:Y:S01]  /*8cd0*/  @!PT LDS RZ, [RZ] ;  /* 0x00000000fffff984 */ /* 0x000fe20000000800 */
[----:B------:R-:W-:Y:S01]  /*8ce0*/  @!PT LDS RZ, [RZ] ;  /* 0x00000000fffff984 */ /* 0x000fe20000000800 */
[----:B------:R3:W-:Y:S04]  /*8cf0*/  @!P6 LDGSTS.E.BYPASS.LTC128B.128 [R215+0x10000], desc[UR30][R4.64] ;  /* 0x1000000004d7efae */ /* 0x0007e8000b901d5e */
[----:B------:R-:W-:Y:S01]  /*8d00*/  @P5 STS.128 [R215+0x12000], RZ ;  /* 0x012000ffd7005388 */ /* 0x000fe20000000c00 */
[C---:B--2---:R-:W-:Y:S01]  /*8d10*/  @!P5 LEA R6, P0, R2.reuse, R6, 0x1 ;  /* 0x000000060206d211 */ /* 0x044fe200078008ff */
[----:B------:R-:W2:Y:S03]  /*8d20*/  @!P3 LDC.64 R24, c[0x0][0x220] ;  /* 0x00008800ff18bb82 */ /* 0x000ea60000000a00 */
[----:B------:R-:W-:-:S02]  /*8d30*/  @!P5 LEA.HI.X R7, R2, R7, R0, 0x1, P0 ;  /* 0x000000070207d211 */ /* 0x000fc400000f0c00 */
[----:B------:R-:W-:-:S03]  /*8d40*/  @!P4 LEA R10, P0, R2, R10, 0x1 ;  /* 0x0000000a020ac211 */ /* 0x000fc600078008ff */
[----:B------:R-:W-:Y:S01]  /*8d50*/  @!PT LDS RZ, [RZ] ;  /* 0x00000000fffff984 */ /* 0x000fe20000000800 */
[----:B------:R-:W-:Y:S01]  /*8d60*/  @!PT LDS RZ, [RZ] ;  /* 0x00000000fffff984 */ /* 0x000fe20000000800 */
[----:B------:R-:W-:Y:S01]  /*8d70*/  @!PT LDS RZ, [RZ] ;  /* 0x00000000fffff984 */ /* 0x000fe20000000800 */
[----:B------:R1:W-:Y:S01]  /*8d80*/  @!P5 LDGSTS.E.BYPASS.LTC128B.128 [R215+0x12000], desc[UR30][R6.64+0x80] ;  /* 0x1200008006d7dfae */ /* 0x0003e2000b901d5e */
[C-C-:B------:R-:W-:Y:S01]  /*8d90*/  @!P4 LEA.HI.X R11, R2.reuse, R11, R0.reuse, 0x1, P0 ;  /* 0x0000000b020bc211 */ /* 0x140fe200000f0c00 */
[----:B------:R-:W2:Y:S01]  /*8da0*/  @!P5 LDC.64 R20, c[0x0][0x220] ;  /* 0x00008800ff14db82 */ /* 0x000ea20000000a00 */
[C---:B----4-:R-:W-:Y:S01]  /*8db0*/  @!P3 LEA R8, P0, R2.reuse, R8, 0x1 ;  /* 0x000000080208b211 */ /* 0x050fe200078008ff */
[----:B------:R-:W-:Y:S01]  /*8dc0*/  @P4 STS.128 [R215+0x14000], RZ ;  /* 0x014000ffd7004388 */ /* 0x000fe20000000c00 */
[----:B---3--:R-:W-:Y:S02]  /*8dd0*/  IMAD.SHL.U32 R251, R251, 0x2, RZ ;  /* 0x00000002fbfb7824 */ /* 0x008fe400078e00ff */
[----:B------:R-:W-:Y:S01]  /*8de0*/  @!P3 LEA.HI.X R9, R2, R9, R0, 0x1, P0 ;  /* 0x000000090209b211 */ /* 0x000fe200000f0c00 */
[----:B------:R-:W-:Y:S01]  /*8df0*/  @!PT LDS RZ, [RZ] ;  /* 0x00000000fffff984 */ /* 0x000fe20000000800 */
[----:B------:R-:W-:Y:S01]  /*8e00*/  @!PT LDS RZ, [RZ] ;  /* 0x00000000fffff984 */ /* 0x000fe20000000800 */
[----:B------:R-:W-:Y:S01]  /*8e10*/  @!PT LDS RZ, [RZ] ;  /* 0x00000000fffff984 */ /* 0x000fe20000000800 */
[----:B------:R3:W-:Y:S01]  /*8e20*/  @!P4 LDGSTS.E.BYPASS.LTC128B.128 [R215+0x14000], desc[UR30][R10.64+0x100] ;  /* 0x140001000ad7cfae */ /* 0x0007e2000b901d5e */
[----:B------:R-:W-:Y:S01]  /*8e30*/  IADD3.X R2, R0, UR23, RZ, P1, !PT ;  /* 0x0000001700027c10 */ /* 0x000fe20008ffe4ff */
[----:B------:R-:W4:Y:S01]  /*8e40*/  @!P3 LDC.64 R28, c[0x0][0x220] ;  /* 0x00008800ff1cbb82 */ /* 0x000f220000000a00 */
[C---:B------:R-:W-:Y:S01]  /*8e50*/  IADD3 R0, P1, R3.reuse, UR27, RZ ;  /* 0x0000001b03007c10 */ /* 0x040fe2000ff3e0ff */
[----:B------:R-:W-:Y:S01]  /*8e60*/  @P3 STS.128 [R215+0x16000], RZ ;  /* 0x016000ffd7003388 */ /* 0x000fe20000000c00 */
[----:B------:R-:W-:-:S02]  /*8e70*/  @!P6 LEA R4, P0, R3, R16, 0x1 ;  /* 0x000000100304e211 */ /* 0x000fc400078008ff */
[----:B------:R-:W-:Y:S01]  /*8e80*/  LOP3.LUT R251, R251, 0x6, RZ, 0xc0, !PT ;  /* 0x00000006fbfb7812 */ /* 0x000fe200078ec0ff */
[----:B------:R-:W-:Y:S01]  /*8e90*/  @!PT LDS RZ, [RZ] ;  /* 0x00000000fffff984 */ /* 0x000fe20000000800 */
[----:B------:R-:W-:Y:S01]  /*8ea0*/  @!PT LDS RZ, [RZ] ;  /* 0x00000000fffff984 */ /* 0x000fe20000000800 */
[----:B------:R-:W-:Y:S01]  /*8eb0*/  @!PT LDS RZ, [RZ] ;  /* 0x00000000fffff984 */ /* 0x000fe20000000800 */
[----:B------:R2:W-:Y:S01]  /*8ec0*/  @!P3 LDGSTS.E.BYPASS.LTC128B.128 [R215+0x16000], desc[UR30][R8.64+0x180] ;  /* 0x1600018008d7bfae */ /* 0x0005e2000b901d5e */
[----:B------:R-:W-:-:S03]  /*8ed0*/  @!P6 LEA.HI.X R5, R3, R17, R2, 0x1, P0 ;  /* 0x000000110305e211 */ /* 0x000fc600000f0c02 */
[----:B------:R-:W-:Y:S04]  /*8ee0*/  @P6 STS.128 [R215+0x10800], RZ ;  /* 0x010800ffd7006388 */ /* 0x000fe80000000c00 */
[----:B------:R-:W-:Y:S01]  /*8ef0*/  @!PT LDS RZ, [RZ] ;  /* 0x00000000fffff984 */ /* 0x000fe20000000800 */
[----:B------:R-:W-:Y:S01]  /*8f00*/  @!PT LDS RZ, [RZ] ;  /* 0x00000000fffff984 */ /* 0x000fe20000000800 */
[----:B------:R-:W-:Y:S01]  /*8f10*/  @!PT LDS RZ, [RZ] ;  /* 0x00000000fffff984 */ /* 0x000fe20000000800 */
[----:B------:R4:W-:Y:S01]  /*8f20*/  @!P6 LDGSTS.E.BYPASS.LTC128B.128 [R215+0x10800], desc[UR30][R4.64] ;  /* 0x1080000004d7efae */ /* 0x0009e2000b901d5e */
[----:B-1----:R-:W-:-:S03]  /*8f30*/  @!P5 LEA R6, P0, R3, R18, 0x1 ;  /* 0x000000120306d211 */ /* 0x002fc600078008ff */
[----:B------:R-:W-:Y:S01]  /*8f40*/  @P5 STS.128 [R215+0x12800], RZ ;  /* 0x012800ffd7005388 */ /* 0x000fe20000000c00 */
[C-C-:B------:R-:W-:Y:S02]  /*8f50*/  @!P5 LEA.HI.X R7, R3.reuse, R19, R2.reuse, 0x1, P0 ;  /* 0x000000130307d211 */ /* 0x140fe400000f0c02 */
[----:B------:R-:W1:Y:S01]  /*8f60*/  @!P4 LDC.64 R18, c[0x0][0x220] ;  /* 0x00008800ff12cb82 */ /* 0x000e620000000a00 */
[C---:B---3--:R-:W-:Y:S02]  /*8f70*/  @!P4 LEA R10, P0, R3.reuse, R26, 0x1 ;  /* 0x0000001a030ac211 */ /* 0x048fe400078008ff */
[----:B------:R-:W-:Y:S01]  /*8f80*/  @!PT LDS RZ, [RZ] ;  /* 0x00000000fffff984 */ /* 0x000fe20000000800 */
[----:B------:R-:W-:Y:S01]  /*8f90*/  @!PT LDS RZ, [RZ] ;  /* 0x00000000fffff984 */ /* 0x000fe20000000800 */
[----:B------:R-:W-:Y:S01]  /*8fa0*/  @!PT LDS RZ, [RZ] ;  /* 0x00000000fffff984 */ /* 0x000fe20000000800 */
[----:B------:R3:W-:Y:S02]  /*8fb0*/  @!P5 LDGSTS.E.BYPASS.LTC128B.128 [R215+0x12800], desc[UR30][R6.64+0x80] ;  /* 0x1280008006d7dfae */ /* 0x0007e4000b901d5e */
[C---:B------:R-:W-:Y:S02]  /*8fc0*/  @!P4 LEA.HI.X R11, R3.reuse, R27, R2, 0x1, P0 ;  /* 0x0000001b030bc211 */ /* 0x040fe400000f0c02 */
[----:B------:R-:W-:Y:S01]  /*8fd0*/  @P4 STS.128 [R215+0x14800], RZ ;  /* 0x014800ffd7004388 */ /* 0x000fe20000000c00 */
[----:B------:R-:W1:Y:S01]  /*8fe0*/  @!P3 LDC.64 R26, c[0x0][0x220] ;  /* 0x00008800ff1abb82 */ /* 0x000e620000000a00 */
[----:B--2---:R-:W-:-:S02]  /*8ff0*/  @!P3 LEA R8, P0, R3, R24, 0x1 ;  /* 0x000000180308b211 */ /* 0x004fc400078008ff */
[----:B------:R-:W-:Y:S01]  /*9000*/  @!PT LDS RZ, [RZ] ;  /* 0x00000000fffff984 */ /* 0x000fe20000000800 */
[----:B------:R-:W-:Y:S01]  /*9010*/  @!PT LDS RZ, [RZ] ;  /* 0x00000000fffff984 */ /* 0x000fe20000000800 */
[----:B------:R-:W-:Y:S01]  /*9020*/  @!PT LDS RZ, [RZ] ;  /* 0x00000000fffff984 */ /* 0x000fe20000000800 */
[----:B------:R-:W-:Y:S02]  /*9030*/  @!P4 LDGSTS.E.BYPASS.LTC128B.128 [R215+0x14800], desc[UR30][R10.64+0x100] ;  /* 0x148001000ad7cfae */ /* 0x000fe4000b901d5e */
[----:B------:R-:W-:Y:S02]  /*9040*/  @!P3 LEA.HI.X R9, R3, R25, R2, 0x1, P0 ;  /* 0x000000190309b211 */ /* 0x000fe400000f0c02 */
[----:B------:R-:W-:Y:S01]  /*9050*/  @P3 STS.128 [R215+0x16800], RZ ;  /* 0x016800ffd7003388 */ /* 0x000fe20000000c00 */
[----:B------:R-:W2:Y:S01]  /*9060*/  @!P4 LDC.64 R24, c[0x0][0x220] ;  /* 0x00008800ff18cb82 */ /* 0x000ea20000000a00 */
[----:B----4-:R-:W-:Y:S02]  /*9070*/  IADD3.X R4, R2, UR23, RZ, P1, !PT ;  /* 0x0000001702047c10 */ /* 0x010fe40008ffe4ff */
[----:B------:R-:W-:Y:S01]  /*9080*/  @!PT LDS RZ, [RZ] ;  /* 0x00000000fffff984 */ /* 0x000fe20000000800 */
[----:B------:R-:W-:Y:S01]  /*9090*/  @!PT LDS RZ, [RZ] ;  /* 0x00000000fffff984 */ /* 0x000fe20000000800 */
[----:B------:R-:W-:Y:S01]  /*90a0*/  @!PT LDS RZ, [RZ] ;  /* 0x00000000fffff984 */ /* 0x000fe20000000800 */
[----:B------:R1:W-:Y:S01]  /*90b0*/  @!P3 LDGSTS.E.BYPASS.LTC128B.128 [R215+0x16800], desc[UR30][R8.64+0x180] ;  /* 0x1680018008d7bfae */ /* 0x0003e2000b901d5e */
[----:B------:R-:W-:-:S03]  /*90c0*/  @!P6 LEA R16, P1, R0, R22, 0x1 ;  /* 0x000000160010e211 */ /* 0x000fc600078208ff */
[----:B------:R-:W-:Y:S01]  /*90d0*/  @P6 STS.128 [R215+0x11000], RZ ;  /* 0x011000ffd7006388 */ /* 0x000fe20000000c00 */
[C-C-:B------:R-:W-:Y:S02]  /*90e0*/  @!P6 LEA.HI.X R17, R0.reuse, R23, R4.reuse, 0x1, P1 ;  /* 0x000000170011e211 */ /* 0x140fe400008f0c04 */
[----:B------:R-:W4:Y:S01]  /*90f0*/  @!P5 LDC.64 R22, c[0x0][0x220] ;  /* 0x00008800ff16db82 */ /* 0x000f220000000a00 */
[C---:B------:R-:W-:Y:S02]  /*9100*/  IADD3 R2, P1, R0.reuse, UR27, RZ ;  /* 0x0000001b00027c10 */ /* 0x040fe4000ff3e0ff */
[----:B------:R-:W-:Y:S01]  /*9110*/  @!PT LDS RZ, [RZ] ;  /* 0x00000000fffff984 */ /* 0x000fe20000000800 */
[----:B------:R-:W-:Y:S01]  /*9120*/  @!PT LDS RZ, [RZ] ;  /* 0x00000000fffff984 */ /* 0x000fe20000000800 */
[----:B------:R-:W-:Y:S01]  /*9130*/  @!PT LDS RZ, [RZ] ;  /* 0x00000000fffff984 */ /* 0x000fe20000000800 */
[----:B------:R2:W-:Y:S01]  /*9140*/  @!P6 LDGSTS.E.BYPASS.LTC128B.128 [R215+0x11000], desc[UR30][R16.64] ;  /* 0x1100000010d7efae */ /* 0x0005e2000b901d5e */
[----:B---3--:R-:W-:Y:S02]  /*9150*/  @!P5 LEA R6, P0, R0, R20, 0x1 ;  /* 0x000000140006d211 */ /* 0x008fe400078008ff */
[----:B------:R-:W-:Y:S01]  /*9160*/  IADD3.X R3, R4, UR23, RZ, P1, !PT ;  /* 0x0000001704037c10 */ /* 0x000fe20008ffe4ff */
[----:B------:R-:W-:Y:S01]  /*9170*/  @P5 STS.128 [R215+0x13000], RZ ;  /* 0x013000ffd7005388 */ /* 0x000fe20000000c00 */
[----:B------:R-:W-:-:S05]  /*9180*/  @!P5 LEA.HI.X R7, R0, R21, R4, 0x1, P0 ;  /* 0x000000150007d211 */ /* 0x000fca00000f0c04 */
[----:B------:R-:W-:Y:S01]  /*9190*/  @!PT LDS RZ, [RZ] ;  /* 0x00000000fffff984 */ /* 0x000fe20000000800 */
[----:B------:R-:W-:Y:S01]  /*91a0*/  @!PT LDS RZ, [RZ] ;  /* 0x00000000fffff984 */ /* 0x000fe20000000800 */
[----:B------:R-:W-:Y:S01]  /*91b0*/  @!PT LDS RZ, [RZ] ;  /* 0x00000000fffff984 */ /* 0x000fe20000000800 */
[----:B------:R3:W-:Y:S04]  /*91c0*/  @!P5 LDGSTS.E.BYPASS.LTC128B.128 [R215+0x13000], desc[UR30][R6.64+0x80] ;  /* 0x1300008006d7dfae */ /* 0x0007e8000b901d5e */
[----:B------:R-:W-:Y:S01]  /*91d0*/  @P4 STS.128 [R215+0x15000], RZ ;  /* 0x015000ffd7004388 */ /* 0x000fe20000000c00 */
[----:B-1----:R-:W-:-:S04]  /*91e0*/  @!P4 LEA R8, P0, R0, R18, 0x1 ;  /* 0x000000120008c211 */ /* 0x002fc800078008ff */
[C---:B------:R-:W-:Y:S02]  /*91f0*/  @!P4 LEA.HI.X R9, R0.reuse, R19, R4, 0x1, P0 ;  /* 0x000000130009c211 */ /* 0x040fe400000f0c04 */
[----:B------:R-:W-:-:S03]  /*9200*/  @!P3 LEA R10, P0, R0, R28, 0x1 ;  /* 0x0000001c000ab211 */ /* 0x000fc600078008ff */
[----:B------:R-:W-:Y:S01]  /*9210*/  @!PT LDS RZ, [RZ] ;  /* 0x00000000fffff984 */ /* 0x000fe20000000800 */
[----:B------:R-:W-:Y:S01]  /*9220*/  @!PT LDS RZ, [RZ] ;  /* 0x00000000fffff984 */ /* 0x000fe20000000800 */
[----:B------:R-:W-:Y:S01]  /*9230*/  @!PT LDS RZ, [RZ] ;  /* 0x00000000fffff984 */ /* 0x000fe20000000800 */
[----:B------:R4:W-:Y:S01]  /*9240*/  @!P4 LDGSTS.E.BYPASS.LTC128B.128 [R215+0x15000], desc[UR30][R8.64+0x100] ;  /* 0x1500010008d7cfae */ /* 0x0009e2000b901d5e */
[----:B--2---:R-:W-:Y:S02]  /*9250*/  @!P6 LEA R16, P1, R2, R30, 0x1 ;  /* 0x0000001e0210e211 */ /* 0x004fe400078208ff */
[----:B------:R-:W-:Y:S01]  /*9260*/  @!P3 LEA.HI.X R11, R0, R29, R4, 0x1, P0 ;  /* 0x0000001d000bb211 */ /* 0x000fe200000f0c04 */
[----:B------:R-:W-:Y:S01]  /*9270*/  @P3 STS.128 [R215+0x17000], RZ ;  /* 0x017000ffd7003388 */ /* 0x000fe20000000c00 */
[C---:B------:R-:W-:Y:S01]  /*9280*/  @!P6 LEA.HI.X R17, R2.reuse, R31, R3, 0x1, P1 ;  /* 0x0000001f0211e211 */ /* 0x040fe200008f0c03 */
[----:B------:R-:W-:Y:S01]  /*9290*/  IMAD.U32 R0, RZ, RZ, UR20 ;  /* 0x00000014ff007e24 */ /* 0x000fe2000f8e00ff */
[----:B------:R-:W-:Y:S01]  /*92a0*/  @!P3 LEA R4, P0, R2, R26, 0x1 ;  /* 0x0000001a0204b211 */ /* 0x000fe200078008ff */
[----:B------:R-:W-:Y:S01]  /*92b0*/  @!PT LDS RZ, [RZ] ;  /* 0x00000000fffff984 */ /* 0x000fe20000000800 */
[----:B------:R-:W-:Y:S01]  /*92c0*/  @!PT LDS RZ, [RZ] ;  /* 0x00000000fffff984 */ /* 0x000fe20000000800 */
[----:B------:R-:W-:Y:S01]  /*92d0*/  @!PT LDS RZ, [RZ] ;  /* 0x00000000fffff984 */ /* 0x000fe20000000800 */
[----:B------:R-:W-:Y:S02]  /*92e0*/  @!P3 LDGSTS.E.BYPASS.LTC128B.128 [R215+0x17000], desc[UR30][R10.64+0x180] ;  /* 0x170001800ad7bfae */ /* 0x000fe4000b901d5e */
[----:B------:R-:W-:Y:S01]  /*92f0*/  IMAD R0, R0, 0x40, R251 ;  /* 0x0000004000007824 */ /* 0x000fe200078e02fb */
[C---:B---3--:R-:W-:Y:S01]  /*9300*/  @!P4 LEA R6, P1, R2.reuse, R24, 0x1 ;  /* 0x000000180206c211 */ /* 0x048fe200078208ff */
[----:B------:R-:W-:Y:S01]  /*9310*/  @P6 STS.128 [R215+0x11800], RZ ;  /* 0x011800ffd7006388 */ /* 0x000fe20000000c00 */
[----:B------:R-:W-:-:S02]  /*9320*/  @!P3 LEA.HI.X R5, R2, R27, R3, 0x1, P0 ;  /* 0x0000001b0205b211 */ /* 0x000fc400000f0c03 */
[C---:B------:R-:W-:Y:S01]  /*9330*/  @!P4 LEA.HI.X R7, R2.reuse, R25, R3, 0x1, P1 ;  /* 0x000000190207c211 */ /* 0x040fe200008f0c03 */
[----:B------:R-:W-:Y:S01]  /*9340*/  @!PT LDS RZ, [RZ] ;  /* 0x00000000fffff984 */ /* 0x000fe20000000800 */
[----:B------:R-:W-:Y:S01]  /*9350*/  @!PT LDS RZ, [RZ] ;  /* 0x00000000fffff984 */ /* 0x000fe20000000800 */
[----:B------:R-:W-:Y:S01]  /*9360*/  @!PT LDS RZ, [RZ] ;  /* 0x00000000fffff984 */ /* 0x000fe20000000800 */
[----:B------:R1:W-:Y:S04]  /*9370*/  @!P6 LDGSTS.E.BYPASS.LTC128B.128 [R215+0x11800], desc[UR30][R16.64] ;  /* 0x1180000010d7efae */ /* 0x0003e8000b901d5e */
[----:B------:R-:W-:Y:S01]  /*9380*/  @P5 STS.128 [R215+0x13800], RZ ;  /* 0x013800ffd7005388 */ /* 0x000fe20000000c00 */
[----:B----4-:R-:W-:-:S04]  /*9390*/  @!P5 LEA R8, P2, R2, R22, 0x1 ;  /* 0x000000160208d211 */ /* 0x010fc800078408ff */
[----:B------:R-:W-:Y:S01]  /*93a0*/  @!P5 LEA.HI.X R9, R2, R23, R3, 0x1, P2 ;  /* 0x000000170209d211 */ /* 0x000fe200010f0c03 */
[C---:B------:R-:W-:Y:S02]  /*93b0*/  VIADD R2, R0.reuse, 0x1 ;  /* 0x0000000100027836 */ /* 0x040fe40000000000 */
[----:B------:R-:W-:Y:S02]  /*93c0*/  VIADD R3, R0, 0x8 ;  /* 0x0000000800037836 */ /* 0x000fe40000000000 */
[----:B------:R-:W-:Y:S01]  /*93d0*/  @!PT LDS RZ, [RZ] ;  /* 0x00000000fffff984 */ /* 0x000fe20000000800 */
[----:B------:R-:W-:Y:S01]  /*93e0*/  @!PT LDS RZ, [RZ] ;  /* 0x00000000fffff984 */ /* 0x000fe20000000800 */
[----:B------:R-:W-:Y:S01]  /*93f0*/  @!PT LDS RZ, [RZ] ;  /* 0x00000000fffff984 */ /* 0x000fe20000000800 */
[----:B------:R2:W-:Y:S01]  /*9400*/  @!P5 LDGSTS.E.BYPASS.LTC128B.128 [R215+0x13800], desc[UR30][R8.64+0x80] ;  /* 0x1380008008d7dfae */ /* 0x0005e2000b901d5e */
[----:B------:R-:W-:Y:S02]  /*9410*/  I2FP.F32.S32 R12, R2 ;  /* 0x00000002000c7245 */ /* 0x000fe40000201400 */
[CC--:B------:R-:W-:Y:S01]  /*9420*/  ISETP.GE.AND P2, PT, R2.reuse, R14.reuse, PT ;  /* 0x0000000e0200720c */ /* 0x0c0fe20003f46270 */
[----:B------:R-:W-:Y:S01]  /*9430*/  @P4 STS.128 [R215+0x15800], RZ ;  /* 0x015800ffd7004388 */ /* 0x000fe20000000c00 */
[----:B-----5:R-:W-:Y:S01]  /*9440*/  ISETP.GE.AND P1, PT, R2, R13, PT ;  /* 0x0000000d0200720c */ /* 0x020fe20003f26270 */
[----:B------:R-:W-:Y:S01]  /*9450*/  VIADD R2, R0, 0x9 ;  /* 0x0000000900027836 */ /* 0x000fe20000000000 */
        /* <DEDUP_REMOVED lines=10> */
[----:B-1----:R-:W-:Y:S04]  /*9500*/  LDSM.16.M88.4 R16, [R188+0x8000] ;  /* 0x00800000bc10783b */ /* 0x002fe80000000200 */
[----:B------:R-:W-:Y:S04]  /*9510*/  LDSM.16.M88.4 R32, [R188+0x8800] ;  /* 0x00880000bc20783b */ /* 0x000fe80000000200 */
[----:B------:R-:W-:Y:S04]  /*9520*/  LDSM.16.M88.4 R28, [R188+0x9000] ;  /* 0x00900000bc1c783b */ /* 0x000fe80000000200 */
[----:B------:R-:W-:Y:S04]  /*9530*/  LDSM.16.M88.4 R24, [R188+0x9800] ;  /* 0x00980000bc18783b */ /* 0x000fe80000000200 */
[----:B--2---:R-:W-:Y:S04]  /*9540*/  LDSM.16.M88.4 R8, [R196] ;  /* 0x00000000c408783b */ /* 0x004fe80000000200 */
[----:B------:R-:W-:Y:S04]  /*9550*/  LDSM.16.M88.4 R168, [R199] ;  /* 0x00000000c7a8783b */ /* 0x000fe80000000200 */
[----:B---3--:R-:W1:Y:S04]  /*9560*/  LDSM.16.M88.4 R4, [R195] ;  /* 0x00000000c304783b */ /* 0x008e680000000200 */
[----:B------:R-:W2:Y:S04]  /*9570*/  LDSM.16.M88.4 R184, [R214] ;  /* 0x00000000d6b8783b */ /* 0x000ea80000000200 */
[----:B------:R-:W3:Y:S04]  /*9580*/  LDSM.16.M88.4 R224, [R213] ;  /* 0x00000000d5e0783b */ /* 0x000ee80000000200 */
[----:B------:R-:W4:Y:S04]  /*9590*/  LDSM.16.M88.4 R236, [R212] ;  /* 0x00000000d4ec783b */ /* 0x000f280000000200 */
[----:B------:R-:W0:Y:S01]  /*95a0*/  LDGDEPBAR ;  /* 0x00000000000079af */ /* 0x000e220000000000 */
[C---:B-1----:R-:W-:Y:S06]  /*95b0*/  HMMA.16816.F32.BF16 R20, R4.reuse, R16, RZ ;  /* 0x000000100414723c */ /* 0x042fec00000418ff */
[C---:B------:R-:W-:Y:S06]  /*95c0*/  HMMA.16816.F32.BF16 R16, R4.reuse, R18, RZ ;  /* 0x000000120410723c */ /* 0x040fec00000418ff */
[C---:B------:R-:W-:Y:S06]  /*95d0*/  HMMA.16816.F32.BF16 R172, R4.reuse, R32, RZ ;  /* 0x0000002004ac723c */ /* 0x040fec00000418ff */
[C---:B------:R-:W-:Y:S06]  /*95e0*/  HMMA.16816.F32.BF16 R176, R4.reuse, R34, RZ ;  /* 0x0000002204b0723c */ /* 0x040fec00000418ff */
[C---:B------:R-:W-:Y:S06]  /*95f0*/  HMMA.16816.F32.BF16 R180, R4.reuse, R28, RZ ;  /* 0x0000001c04b4723c */ /* 0x040fec00000418ff */
[C---:B------:R-:W-:Y:S06]  /*9600*/  HMMA.16816.F32.BF16 R220, R4.reuse, R30, RZ ;  /* 0x0000001e04dc723c */ /* 0x040fec00000418ff */
[C---:B------:R-:W-:Y:S06]  /*9610*/  HMMA.16816.F32.BF16 R228, R4.reuse, R24, RZ ;  /* 0x0000001804e4723c */ /* 0x040fec00000418ff */
[----:B------:R-:W-:Y:S01]  /*9620*/  HMMA.16816.F32.BF16 R216, R4, R26, RZ ;  /* 0x0000001a04d8723c */ /* 0x000fe200000418ff */
[----:B------:R-:W-:Y:S05]  /*9630*/  LDSM.16.M88.4 R4, [R198] ;  /* 0x00000000c604783b */ /* 0x000fea0000000200 */
[C---:B------:R-:W-:Y:S01]  /*9640*/  HMMA.16816.F32.BF16 R32, R8.reuse, R168, R20 ;  /* 0x000000a80820723c */ /* 0x040fe20000041814 */
[----:B------:R-:W1:Y:S05]  /*9650*/  LDSM.16.M88.4 R20, [R194+0x8000] ;  /* 0x00800000c214783b */ /* 0x000e6a0000000200 */
        /* <DEDUP_REMOVED lines=10> */
[----:B------:R-:W-:Y:S04]  /*9700*/  LDSM.16.M88.4 R8, [R197] ;  /* 0x00000000c508783b */ /* 0x000fe80000000200 */
[----:B------:R-:W-:Y:S01]  /*9710*/  LDSM.16.M88.4 R216, [R193] ;  /* 0x00000000c1d8783b */ /* 0x000fe20000000200 */
[C---:B-1----:R-:W-:Y:S03]  /*9720*/  HMMA.16816.F32.BF16 R228, R4.reuse, R20, R32 ;  /* 0x0000001404e4723c */ /* 0x042fe60000041820 */
[----:B------:R-:W1:Y:S03]  /*9730*/  LDSM.16.M88.4 R32, [R193+0x800] ;  /* 0x00080000c120783b */ /* 0x000e660000000200 */
[C---:B------:R-:W-:Y:S01]  /*9740*/  HMMA.16816.F32.BF16 R184, R4.reuse, R168, R28 ;  /* 0x000000a804b8723c */ /* 0x040fe2000004181c */
[----:B------:R-:W4:Y:S05]  /*9750*/  LDSM.16.M88.4 R28, [R193+0x1000] ;  /* 0x00100000c11c783b */ /* 0x000f2a0000000200 */
[C---:B------:R-:W-:Y:S06]  /*9760*/  HMMA.16816.F32.BF16 R236, R4.reuse, R22, R16 ;  /* 0x0000001604ec723c */ /* 0x040fec0000041810 */
[C---:B------:R-:W-:Y:S06]  /*9770*/  HMMA.16816.F32.BF16 R24, R4.reuse, R170, R24 ;  /* 0x000000aa0418723c */ /* 0x040fec0000041818 */
[C---:B--2---:R-:W-:Y:S01]  /*9780*/  HMMA.16816.F32.BF16 R20, R4.reuse, R176, R172 ;  /* 0x000000b00414723c */ /* 0x044fe200000418ac */
[----:B------:R-:W2:Y:S05]  /*9790*/  LDSM.16.M88.4 R172, [R193+0x1800] ;  /* 0x00180000c1ac783b */ /* 0x000eaa0000000200 */
[C---:B------:R-:W-:Y:S01]  /*97a0*/  HMMA.16816.F32.BF16 R16, R4.reuse, R178, R180 ;  /* 0x000000b20410723c */ /* 0x040fe200000418b4 */
[----:B------:R-:W-:Y:S05]  /*97b0*/  LDSM.16.M88.4 R180, [R188+0xa800] ;  /* 0x00a80000bcb4783b */ /* 0x000fea0000000200 */
[C---:B---3--:R-:W-:Y:S06]  /*97c0*/  HMMA.16816.F32.BF16 R168, R4.reuse, R220, R232 ;  /* 0x000000dc04a8723c */ /* 0x048fec00000418e8 */
[----:B------:R-:W-:Y:S01]  /*97d0*/  HMMA.16816.F32.BF16 R176, R4, R222, R224 ;  /* 0x000000de04b0723c */ /* 0x000fe200000418e0 */
[----:B------:R-:W3:Y:S05]  /*97e0*/  LDSM.16.M88.4 R4, [R195+0x2000] ;  /* 0x00200000c304783b */ /* 0x000eea0000000200 */
[C---:B-1----:R-:W-:Y:S06]  /*97f0*/  HMMA.16816.F32.BF16 R220, R8.reuse, R32, R184 ;  /* 0x0000002008dc723c */ /* 0x042fec00000418b8 */
[C---:B------:R-:W-:Y:S01]  /*9800*/  HMMA.16816.F32.BF16 R224, R8.reuse, R216, R228 ;  /* 0x000000d808e0723c */ /* 0x040fe200000418e4 */
[----:B------:R-:W1:Y:S05]  /*9810*/  LDSM.16.M88.4 R228, [R188+0xa000] ;  /* 0x00a00000bce4783b */ /* 0x000e6a0000000200 */
[C---:B------:R-:W-:Y:S01]  /*9820*/  HMMA.16816.F32.BF16 R232, R8.reuse, R218, R236 ;  /* 0x000000da08e8723c */ /* 0x040fe200000418ec */
[----:B------:R-:W-:Y:S05]  /*9830*/  LDSM.16.M88.4 R236, [R193+0x4800] ;  /* 0x00480000c1ec783b */ /* 0x000fea0000000200 */
[C---:B------:R-:W-:Y:S06]  /*9840*/  HMMA.16816.F32.BF16 R184, R8.reuse, R34, R24 ;  /* 0x0000002208b8723c */ /* 0x040fec0000041818 */
[C---:B----4-:R-:W-:Y:S06]  /*9850*/  HMMA.16816.F32.BF16 R216, R8.reuse, R28, R20 ;  /* 0x0000001c08d8723c */ /* 0x050fec0000041814 */
[C---:B------:R-:W-:Y:S01]  /*9860*/  HMMA.16816.F32.BF16 R24, R8.reuse, R30, R16 ;  /* 0x0000001e0818723c */ /* 0x040fe20000041810 */
[----:B------:R-:W4:Y:S04]  /*9870*/  LDSM.16.M88.4 R28, [R188+0xb000] ;  /* 0x00b00000bc1c783b */ /* 0x000f280000000200 */
[----:B------:R-:W4:Y:S01]  /*9880*/  LDSM.16.M88.4 R16, [R188+0xb800] ;  /* 0x00b80000bc10783b */ /* 0x000f220000000200 */
[C---:B--2---:R-:W-:Y:S06]  /*9890*/  HMMA.16816.F32.BF16 R20, R8.reuse, R172, R168 ;  /* 0x000000ac0814723c */ /* 0x044fec00000418a8 */
[----:B------:R-:W-:Y:S01]  /*98a0*/  HMMA.16816.F32.BF16 R32, R8, R174, R176 ;  /* 0x000000ae0820723c */ /* 0x000fe200000418b0 */
[----:B------:R-:W-:Y:S05]  /*98b0*/  LDSM.16.M88.4 R8, [R196+0x2000] ;  /* 0x00200000c408783b */ /* 0x000fea0000000200 */
[C---:B---3--:R-:W-:Y:S06]  /*98c0*/  HMMA.16816.F32.BF16 R220, R4.reuse, R180, R220 ;  /* 0x000000b404dc723c */ /* 0x048fec00000418dc */
[C---:B------:R-:W-:Y:S01]  /*98d0*/  HMMA.16816.F32.BF16 R176, R4.reuse, R182, R184 ;  /* 0x000000b604b0723c */ /* 0x040fe200000418b8 */
[----:B------:R-:W2:Y:S05]  /*98e0*/  LDSM.16.M88.4 R180, [R210] ;  /* 0x00000000d2b4783b */ /* 0x000eaa0000000200 */
[C---:B-1----:R-:W-:Y:S01]  /*98f0*/  HMMA.16816.F32.BF16 R172, R4.reuse, R228, R224 ;  /* 0x000000e404ac723c */ /* 0x042fe200000418e0 */
[----:B------:R-:W1:Y:S05]  /*9900*/  LDSM.16.M88.4 R224, [R211] ;  /* 0x00000000d3e0783b */ /* 0x000e6a0000000200 */
[C---:B------:R-:W-:Y:S01]  /*9910*/  HMMA.16816.F32.BF16 R232, R4.reuse, R230, R232 ;  /* 0x000000e604e8723c */ /* 0x040fe200000418e8 */
[----:B------:R-:W-:Y:S05]  /*9920*/  LDSM.16.M88.4 R228, [R194+0xa000] ;  /* 0x00a00000c2e4783b */ /* 0x000fea0000000200 */
[C---:B----4-:R-:W-:Y:S06]  /*9930*/  HMMA.16816.F32.BF16 R184, R4.reuse, R28, R216 ;  /* 0x0000001c04b8723c */ /* 0x050fec00000418d8 */
[C---:B------:R-:W-:Y:S01]  /*9940*/  HMMA.16816.F32.BF16 R168, R4.reuse, R30, R24 ;  /* 0x0000001e04a8723c */ /* 0x040fe20000041818 */
[----:B------:R-:W3:Y:S05]  /*9950*/  LDSM.16.M88.4 R28, [R209] ;  /* 0x00000000d11c783b */ /* 0x000eea0000000200 */
[C---:B------:R-:W-:Y:S01]  /*9960*/  HMMA.16816.F32.BF16 R24, R4.reuse, R16, R20 ;  /* 0x000000100418723c */ /* 0x040fe20000041814 */
[----:B------:R-:W4:Y:S05]  /*9970*/  LDSM.16.M88.4 R20, [R208] ;  /* 0x00000000d014783b */ /* 0x000f2a0000000200 */
[----:B------:R-:W-:Y:S01]  /*9980*/  HMMA.16816.F32.BF16 R16, R4, R18, R32 ;  /* 0x000000120410723c */ /* 0x000fe20000041820 */
[----:B------:R-:W-:Y:S05]  /*9990*/  LDSM.16.M88.4 R4, [R198+0x2000] ;  /* 0x00200000c604783b */ /* 0x000fea0000000200 */
[C---:B--2---:R-:W-:Y:S01]  /*99a0*/  HMMA.16816.F32.BF16 R216, R8.reuse, R180, R220 ;  /* 0x000000b408d8723c */ /* 0x044fe200000418dc */
[----:B------:R-:W-:Y:S05]  /*99b0*/  LDSM.16.M88.4 R220, [R193+0x2000] ;  /* 0x00200000c1dc783b */ /* 0x000fea0000000200 */
        /* <DEDUP_REMOVED lines=11> */
[----:B------:R-:W4:Y:S01]  /*9a70*/  LDSM.16.M88.4 R8, [R197+0x2000] ;  /* 0x00200000c508783b */ /* 0x000f220000000200 */
[C---:B--2---:R-:W-:Y:S06]  /*9a80*/  HMMA.16816.F32.BF16 R216, R4.reuse, R180, R216 ;  /* 0x000000b404d8723c */ /* 0x044fec00000418d8 */
[C---:B------:R-:W-:Y:S01]  /*9a90*/  HMMA.16816.F32.BF16 R176, R4.reuse, R182, R176 ;  /* 0x000000b604b0723c */ /* 0x040fe200000418b0 */
[----:B------:R-:W2:Y:S05]  /*9aa0*/  LDSM.16.M88.4 R180, [R193+0x2800] ;  /* 0x00280000c1b4783b */ /* 0x000eaa0000000200 */
[C---:B------:R-:W-:Y:S06]  /*9ab0*/  HMMA.16816.F32.BF16 R172, R4.reuse, R228, R172 ;  /* 0x000000e404ac723c */ /* 0x040fec00000418ac */
[C---:B------:R-:W-:Y:S06]  /*9ac0*/  HMMA.16816.F32.BF16 R232, R4.reuse, R230, R232 ;  /* 0x000000e604e8723c */ /* 0x040fec00000418e8 */
[C---:B-1----:R-:W-:Y:S06]  /*9ad0*/  HMMA.16816.F32.BF16 R184, R4.reuse, R28, R184 ;  /* 0x0000001c04b8723c */ /* 0x042fec00000418b8 */
[C---:B------:R-:W-:Y:S01]  /*9ae0*/  HMMA.16816.F32.BF16 R168, R4.reuse, R30, R32 ;  /* 0x0000001e04a8723c */ /* 0x040fe20000041820 */
[----:B------:R-:W1:Y:S05]  /*9af0*/  LDSM.16.M88.4 R28, [R193+0x3000] ;  /* 0x00300000c11c783b */ /* 0x000e6a0000000200 */
[C---:B---3--:R-:W-:Y:S06]  /*9b00*/  HMMA.16816.F32.BF16 R24, R4.reuse, R20, R24 ;  /* 0x000000140418723c */ /* 0x048fec0000041818 */
[----:B------:R-:W-:Y:S01]  /*9b10*/  HMMA.16816.F32.BF16 R16, R4, R22, R16 ;  /* 0x000000160410723c */ /* 0x000fe20000041810 */
[----:B------:R-:W3:Y:S04]  /*9b20*/  LDSM.16.M88.4 R20, [R193+0x3800] ;  /* 0x00380000c114783b */ /* 0x000ee80000000200 */
[----:B------:R-:W-:Y:S01]  /*9b30*/  LDSM.16.M88.4 R4, [R195+0x4000] ;  /* 0x00400000c304783b */ /* 0x000fe20000000200 */
[C---:B----4-:R-:W-:Y:S06]  /*9b40*/  HMMA.16816.F32.BF16 R32, R8.reuse, R220, R172 ;  /* 0x000000dc0820723c */ /* 0x050fec00000418ac */
[C---:B--2---:R-:W-:Y:S01]  /*9b50*/  HMMA.16816.F32.BF16 R172, R8.reuse, R182, R176 ;  /* 0x000000b608ac723c */ /* 0x044fe200000418b0 */
[----:B------:R-:W2:Y:S05]  /*9b60*/  LDSM.16.M88.4 R176, [R188+0xc800] ;  /* 0x00c80000bcb0783b */ /* 0x000eaa0000000200 */
[C---:B------:R-:W-:Y:S01]  /*9b70*/  HMMA.16816.F32.BF16 R216, R8.reuse, R180, R216 ;  /* 0x000000b408d8723c */ /* 0x040fe200000418d8 */
[----:B------:R-:W-:Y:S05]  /*9b80*/  LDSM.16.M88.4 R180, [R206] ;  /* 0x00000000ceb4783b */ /* 0x000fea0000000200 */
[C---:B------:R-:W-:Y:S01]  /*9b90*/  HMMA.16816.F32.BF16 R232, R8.reuse, R222, R232 ;  /* 0x000000de08e8723c */ /* 0x040fe200000418e8 */
[----:B------:R-:W-:Y:S05]  /*9ba0*/  LDSM.16.M88.4 R220, [R207] ;  /* 0x00000000cfdc783b */ /* 0x000fea0000000200 */
[C---:B-1----:R-:W-:Y:S06]  /*9bb0*/  HMMA.16816.F32.BF16 R184, R8.reuse, R28, R184 ;  /* 0x0000001c08b8723c */ /* 0x042fec00000418b8 */
[C---:B------:R-:W-:Y:S01]  /*9bc0*/  HMMA.16816.F32.BF16 R168, R8.reuse, R30, R168 ;  /* 0x0000001e08a8723c */ /* 0x040fe200000418a8 */
[----:B------:R-:W1:Y:S05]  /*9bd0*/  LDSM.16.M88.4 R28, [R188+0xd000] ;  /* 0x00d00000bc1c783b */ /* 0x000e6a0000000200 */
[C---:B---3--:R-:W-:Y:S06]  /*9be0*/  HMMA.16816.F32.BF16 R24, R8.reuse, R20, R24 ;  /* 0x000000140818723c */ /* 0x048fec0000041818 */
[----:B------:R-:W-:Y:S01]  /*9bf0*/  HMMA.16816.F32.BF16 R16, R8, R22, R16 ;  /* 0x000000160810723c */ /* 0x000fe20000041810 */
[----:B------:R-:W3:Y:S04]  /*9c00*/  LDSM.16.M88.4 R20, [R188+0xd800] ;  /* 0x00d80000bc14783b */ /* 0x000ee80000000200 */
[----:B------:R-:W4:Y:S01]  /*9c10*/  LDSM.16.M88.4 R8, [R196+0x4000] ;  /* 0x00400000c408783b */ /* 0x000f220000000200 */
[C---:B--2---:R-:W-:Y:S06]  /*9c20*/  HMMA.16816.F32.BF16 R216, R4.reuse, R176, R216 ;  /* 0x000000b004d8723c */ /* 0x044fec00000418d8 */
[C---:B------:R-:W-:Y:S06]  /*9c30*/  HMMA.16816.F32.BF16 R176, R4.reuse, R178, R172 ;  /* 0x000000b204b0723c */ /* 0x040fec00000418ac */
[C---:B------:R-:W-:Y:S06]  /*9c40*/  HMMA.16816.F32.BF16 R32, R4.reuse, R224, R32 ;  /* 0x000000e00420723c */ /* 0x040fec0000041820 */
[C---:B------:R-:W-:Y:S06]  /*9c50*/  HMMA.16816.F32.BF16 R232, R4.reuse, R226, R232 ;  /* 0x000000e204e8723c */ /* 0x040fec00000418e8 */
[C---:B-1----:R-:W-:Y:S01]  /*9c60*/  HMMA.16816.F32.BF16 R172, R4.reuse, R28, R184 ;  /* 0x0000001c04ac723c */ /* 0x042fe200000418b8 */
[----:B------:R-:W-:Y:S05]  /*9c70*/  LDSM.16.M88.4 R184, [R194+0xc000] ;  /* 0x00c00000c2b8783b */ /* 0x000fea0000000200 */
[C---:B------:R-:W-:Y:S01]  /*9c80*/  HMMA.16816.F32.BF16 R168, R4.reuse, R30, R168 ;  /* 0x0000001e04a8723c */ /* 0x040fe200000418a8 */
[----:B------:R-:W1:Y:S05]  /*9c90*/  LDSM.16.M88.4 R28, [R205] ;  /* 0x00000000cd1c783b */ /* 0x000e6a0000000200 */
[C---:B---3--:R-:W-:Y:S06]  /*9ca0*/  HMMA.16816.F32.BF16 R24, R4.reuse, R20, R24 ;  /* 0x000000140418723c */ /* 0x048fec0000041818 */
[----:B------:R-:W-:Y:S01]  /*9cb0*/  HMMA.16816.F32.BF16 R16, R4, R22, R16 ;  /* 0x000000160410723c */ /* 0x000fe20000041810 */
[----:B------:R-:W2:Y:S04]  /*9cc0*/  LDSM.16.M88.4 R20, [R204] ;  /* 0x00000000cc14783b */ /* 0x000ea80000000200 */
[----:B------:R-:W3:Y:S01]  /*9cd0*/  LDSM.16.M88.4 R4, [R198+0x4000] ;  /* 0x00400000c604783b */ /* 0x000ee20000000200 */
[C---:B----4-:R-:W-:Y:S06]  /*9ce0*/  HMMA.16816.F32.BF16 R32, R8.reuse, R220, R32 ;  /* 0x000000dc0820723c */ /* 0x050fec0000041820 */
[C---:B------:R-:W-:Y:S06]  /*9cf0*/  HMMA.16816.F32.BF16 R216, R8.reuse, R180, R216 ;  /* 0x000000b408d8723c */ /* 0x040fec00000418d8 */
[C---:B------:R-:W-:Y:S01]  /*9d00*/  HMMA.16816.F32.BF16 R232, R8.reuse, R222, R232 ;  /* 0x000000de08e8723c */ /* 0x040fe200000418e8 */
[----:B------:R-:W4:Y:S05]  /*9d10*/  LDSM.16.M88.4 R220, [R194+0xc800] ;  /* 0x00c80000c2dc783b */ /* 0x000f2a0000000200 */
[C---:B------:R-:W-:Y:S06]  /*9d20*/  HMMA.16816.F32.BF16 R180, R8.reuse, R182, R176 ;  /* 0x000000b608b4723c */ /* 0x040fec00000418b0 */
[C---:B-1----:R-:W-:Y:S06]  /*9d30*/  HMMA.16816.F32.BF16 R176, R8.reuse, R28, R172 ;  /* 0x0000001c08b0723c */ /* 0x042fec00000418ac */
[C---:B------:R-:W-:Y:S01]  /*9d40*/  HMMA.16816.F32.BF16 R172, R8.reuse, R30, R168 ;  /* 0x0000001e08ac723c */ /* 0x040fe200000418a8 */
[----:B------:R-:W1:Y:S05]  /*9d50*/  LDSM.16.M88.4 R28, [R194+0xd000] ;  /* 0x00d00000c21c783b */ /* 0x000e6a0000000200 */
[C---:B--2---:R-:W-:Y:S01]  /*9d60*/  HMMA.16816.F32.BF16 R168, R8.reuse, R20, R24 ;  /* 0x0000001408a8723c */ /* 0x044fe20000041818 */
[----:B------:R-:W2:Y:S05]  /*9d70*/  LDSM.16.M88.4 R24, [R194+0xd800] ;  /* 0x00d80000c218783b */ /* 0x000eaa0000000200 */
[----:B------:R-:W-:Y:S01]  /*9d80*/  HMMA.16816.F32.BF16 R20, R8, R22, R16 ;  /* 0x000000160814723c */ /* 0x000fe20000041810 */
[----:B------:R-:W-:Y:S05]  /*9d90*/  LDSM.16.M88.4 R16, [R197+0x4000] ;  /* 0x00400000c510783b */ /* 0x000fea0000000200 */
[C---:B---3--:R-:W-:Y:S01]  /*9da0*/  HMMA.16816.F32.BF16 R8, R4.reuse, R184, R32 ;  /* 0x000000b80408723c */ /* 0x048fe20000041820 */
[----:B------:R-:W3:Y:S05]  /*9db0*/  LDSM.16.M88.4 R32, [R193+0x4000] ;  /* 0x00400000c120783b */ /* 0x000eea0000000200 */
[C---:B----4-:R-:W-:Y:S06]  /*9dc0*/  HMMA.16816.F32.BF16 R228, R4.reuse, R220, R216 ;  /* 0x000000dc04e4723c */ /* 0x050fec00000418d8 */
[C---:B------:R-:W-:Y:S06]  /*9dd0*/  HMMA.16816.F32.BF16 R232, R4.reuse, R186, R232 ;  /* 0x000000ba04e8723c */ /* 0x040fec00000418e8 */
[C---:B------:R-:W-:Y:S01]  /*9de0*/  HMMA.16816.F32.BF16 R220, R4.reuse, R222, R180 ;  /* 0x000000de04dc723c */ /* 0x040fe200000418b4 */
[----:B------:R-:W4:Y:S05]  /*9df0*/  LDSM.16.M88.4 R180, [R193+0x5800] ;  /* 0x00580000c1b4783b */ /* 0x000f2a0000000200 */
[C---:B-1----:R-:W-:Y:S01]  /*9e00*/  HMMA.16816.F32.BF16 R216, R4.reuse, R30, R172 ;  /* 0x0000001e04d8723c */ /* 0x042fe200000418ac */
[----:B------:R-:W1:Y:S05]  /*9e10*/  LDSM.16.M88.4 R172, [R193+0x5000] ;  /* 0x00500000c1ac783b */ /* 0x000e6a0000000200 */
[C---:B------:R-:W-:Y:S06]  /*9e20*/  HMMA.16816.F32.BF16 R224, R4.reuse, R28, R176 ;  /* 0x0000001c04e0723c */ /* 0x040fec00000418b0 */
[C---:B--2---:R-:W-:Y:S01]  /*9e30*/  HMMA.16816.F32.BF16 R184, R4.reuse, R24, R168 ;  /* 0x0000001804b8723c */ /* 0x044fe200000418a8 */
[----:B------:R-:W-:Y:S05]  /*9e40*/  LDSM.16.M88.4 R168, [R188+0xe000] ;  /* 0x00e00000bca8783b */ /* 0x000fea0000000200 */
[----:B------:R-:W-:Y:S06]  /*9e50*/  HMMA.16816.F32.BF16 R176, R4, R26, R20 ;  /* 0x0000001a04b0723c */ /* 0x000fec0000041814 */
[C---:B---3--:R-:W-:Y:S01]  /*9e60*/  HMMA.16816.F32.BF16 R4, R16.reuse, R32, R8 ;  /* 0x000000201004723c */ /* 0x048fe20000041808 */
[----:B------:R-:W2:Y:S05]  /*9e70*/  LDSM.16.M88.4 R8, [R195+0x6000] ;  /* 0x00600000c308783b */ /* 0x000eaa0000000200 */
[C---:B------:R-:W-:Y:S01]  /*9e80*/  HMMA.16816.F32.BF16 R28, R16.reuse, R34, R232 ;  /* 0x00000022101c723c */ /* 0x040fe200000418e8 */
[----:B------:R-:W3:Y:S04]  /*9e90*/  LDSM.16.M88.4 R32, [R188+0xe800] ;  /* 0x00e80000bc20783b */ /* 0x000ee80000000200 */
[----:B------:R-:W3:Y:S01]  /*9ea0*/  LDSM.16.M88.4 R232, [R188+0xf000] ;  /* 0x00f00000bce8783b */ /* 0x000ee20000000200 */
[C---:B------:R-:W-:Y:S06]  /*9eb0*/  HMMA.16816.F32.BF16 R228, R16.reuse, R236, R228 ;  /* 0x000000ec10e4723c */ /* 0x040fec00000418e4 */
[C---:B------:R-:W-:Y:S06]  /*9ec0*/  HMMA.16816.F32.BF16 R24, R16.reuse, R238, R220 ;  /* 0x000000ee1018723c */ /* 0x040fec00000418dc */
[C---:B----4-:R-:W-:Y:S06]  /*9ed0*/  HMMA.16816.F32.BF16 R236, R16.reuse, R180, R184 ;  /* 0x000000b410ec723c */ /* 0x050fec00000418b8 */
[C---:B-1----:R-:W-:Y:S06]  /*9ee0*/  HMMA.16816.F32.BF16 R20, R16.reuse, R172, R224 ;  /* 0x000000ac1014723c */ /* 0x042fec00000418e0 */
[C---:B------:R-:W-:Y:S01]  /*9ef0*/  HMMA.16816.F32.BF16 R220, R16.reuse, R174, R216 ;  /* 0x000000ae10dc723c */ /* 0x040fe200000418d8 */
[----:B------:R-:W-:Y:S05]  /*9f00*/  LDSM.16.M88.4 R216, [R203] ;  /* 0x00000000cbd8783b */ /* 0x000fea0000000200 */
[----:B------:R-:W-:Y:S01]  /*9f10*/  HMMA.16816.F32.BF16 R180, R16, R182, R176 ;  /* 0x000000b610b4723c */ /* 0x000fe200000418b0 */
[----:B------:R-:W1:Y:S05]  /*9f20*/  LDSM.16.M88.4 R16, [R188+0xf800] ;  /* 0x00f80000bc10783b */ /* 0x000e6a0000000200 */
[C---:B--2---:R-:W-:Y:S01]  /*9f30*/  HMMA.16816.F32.BF16 R176, R8.reuse, R168, R4 ;  /* 0x000000a808b0723c */ /* 0x044fe20000041804 */
[----:B------:R-:W2:Y:S05]  /*9f40*/  LDSM.16.M88.4 R4, [R196+0x6000] ;  /* 0x00600000c404783b */ /* 0x000eaa0000000200 */
[C---:B------:R-:W-:Y:S01]  /*9f50*/  HMMA.16816.F32.BF16 R184, R8.reuse, R170, R28 ;  /* 0x000000aa08b8723c */ /* 0x040fe2000004181c */
[----:B------:R-:W4:Y:S05]  /*9f60*/  LDSM.16.M88.4 R168, [R202] ;  /* 0x00000000caa8783b */ /* 0x000f2a0000000200 */
[C---:B---3--:R-:W-:Y:S06]  /*9f70*/  HMMA.16816.F32.BF16 R172, R8.reuse, R34, R24 ;  /* 0x0000002208ac723c */ /* 0x048fec0000041818 */
[C---:B------:R-:W-:Y:S06]  /*9f80*/  HMMA.16816.F32.BF16 R28, R8.reuse, R232, R20 ;  /* 0x000000e8081c723c */ /* 0x040fec0000041814 */
[C---:B------:R-:W-:Y:S01]  /*9f90*/  HMMA.16816.F32.BF16 R24, R8.reuse, R234, R220 ;  /* 0x000000ea0818723c */ /* 0x040fe200000418dc */
[----:B------:R-:W3:Y:S05]  /*9fa0*/  LDSM.16.M88.4 R232, [R200] ;  /* 0x00000000c8e8783b */ /* 0x000eea0000000200 */
[C---:B------:R-:W-:Y:S01]  /*9fb0*/  HMMA.16816.F32.BF16 R224, R8.reuse, R32, R228 ;  /* 0x0000002008e0723c */ /* 0x040fe200000418e4 */
[----:B------:R-:W3:Y:S05]  /*9fc0*/  LDSM.16.M88.4 R32, [R201] ;  /* 0x00000000c920783b */ /* 0x000eea0000000200 */
[C---:B-1----:R-:W-:Y:S06]  /*9fd0*/  HMMA.16816.F32.BF16 R20, R8.reuse, R16, R236 ;  /* 0x000000100814723c */ /* 0x042fec00000418ec */
[----:B------:R-:W-:Y:S01]  /*9fe0*/  HMMA.16816.F32.BF16 R16, R8, R18, R180 ;  /* 0x000000120810723c */ /* 0x000fe200000418b4 */
[----:B------:R-:W-:Y:S04]  /*9ff0*/  LDSM.16.M88.4 R8, [R198+0x6000] ;  /* 0x00600000c608783b */ /* 0x000fe80000000200 */
[----:B------:R-:W1:Y:S01]  /*a000*/  LDSM.16.M88.4 R180, [R194+0xe000] ;  /* 0x00e00000c2b4783b */ /* 0x000e620000000200 */
[C---:B--2---:R-:W-:Y:S06]  /*a010*/  HMMA.16816.F32.BF16 R176, R4.reuse, R216, R176 ;  /* 0x000000d804b0723c */ /* 0x044fec00000418b0 */
[C---:B------:R-:W-:Y:S06]  /*a020*/  HMMA.16816.F32.BF16 R184, R4.reuse, R218, R184 ;  /* 0x000000da04b8723c */ /* 0x040fec00000418b8 */
[C---:B----4-:R-:W-:Y:S06]  /*a030*/  HMMA.16816.F32.BF16 R224, R4.reuse, R168, R224 ;  /* 0x000000a804e0723c */ /* 0x050fec00000418e0 */
[C---:B---3--:R-:W-:Y:S01]  /*a040*/  HMMA.16816.F32.BF16 R236, R4.reuse, R232, R20 ;  /* 0x000000e804ec723c */ /* 0x048fe20000041814 */
[----:B------:R-:W-:Y:S05]  /*a050*/  LDSM.16.M88.4 R20, [R193+0x6000] ;  /* 0x00600000c114783b */ /* 0x000fea0000000200 */
[C---:B------:R-:W-:Y:S01]  /*a060*/  HMMA.16816.F32.BF16 R220, R4.reuse, R170, R172 ;  /* 0x000000aa04dc723c */ /* 0x040fe200000418ac */
[----:B------:R-:W2:Y:S04]  /*a070*/  LDSM.16.M88.4 R168, [R194+0xe800] ;  /* 0x00e80000c2a8783b */ /* 0x000ea80000000200 */
[----:B------:R-:W-:Y:S01]  /*a080*/  LDSM.16.M88.4 R172, [R193+0x6800] ;  /* 0x00680000c1ac783b */ /* 0x000fe20000000200 */
[C---:B------:R-:W-:Y:S03]  /*a090*/  HMMA.16816.F32.BF16 R216, R4.reuse, R32, R28 ;  /* 0x0000002004d8723c */ /* 0x040fe6000004181c */
[----:B------:R-:W3:Y:S03]  /*a0a0*/  LDSM.16.M88.4 R28, [R194+0xf000] ;  /* 0x00f00000c21c783b */ /* 0x000ee60000000200 */
[C---:B------:R-:W-:Y:S06]  /*a0b0*/  HMMA.16816.F32.BF16 R228, R4.reuse, R34, R24 ;  /* 0x0000002204e4723c */ /* 0x040fec0000041818 */
[----:B------:R-:W-:Y:S01]  /*a0c0*/  HMMA.16816.F32.BF16 R232, R4, R234, R16 ;  /* 0x000000ea04e8723c */ /* 0x000fe20000041810 */
[----:B------:R-:W4:Y:S05]  /*a0d0*/  LDSM.16.M88.4 R4, [R197+0x6000] ;  /* 0x00600000c504783b */ /* 0x000f2a0000000200 */
[C---:B-1----:R-:W-:Y:S01]  /*a0e0*/  HMMA.16816.F32.BF16 R16, R8.reuse, R180, R176 ;  /* 0x000000b40810723c */ /* 0x042fe200000418b0 */
[----:B------:R-:W1:Y:S05]  /*a0f0*/  LDSM.16.M88.4 R176, [R194+0xf800] ;  /* 0x00f80000c2b0783b */ /* 0x000e6a0000000200 */
[C---:B------:R-:W-:Y:S06]  /*a100*/  HMMA.16816.F32.BF16 R24, R8.reuse, R182, R184 ;  /* 0x000000b60818723c */ /* 0x040fec00000418b8 */
[C---:B--2---:R-:W-:Y:S06]  /*a110*/  HMMA.16816.F32.BF16 R32, R8.reuse, R168, R224 ;  /* 0x000000a80820723c */ /* 0x044fec00000418e0 */
[C---:B------:R-:W-:Y:S06]  /*a120*/  HMMA.16816.F32.BF16 R168, R8.reuse, R170, R220 ;  /* 0x000000aa08a8723c */ /* 0x040fec00000418dc */
[----:B---3--:R-:W-:Y:S06]  /*a130*/  HMMA.16816.F32.BF16 R216, R8, R28, R216 ;  /* 0x0000001c08d8723c */ /* 0x008fec00000418d8 */
[C---:B----4-:R-:W-:Y:S06]  /*a140*/  HMMA.16816.F32.BF16 R184, R4.reuse, R20, R16 ;  /* 0x0000001404b8723c */ /* 0x050fec0000041810 */
[----:B------:R-:W-:Y:S06]  /*a150*/  HMMA.16816.F32.BF16 R24, R4, R22, R24 ;  /* 0x000000160418723c */ /* 0x000fec0000041818 */
[----:B------:R-:W-:Y:S01]  /*a160*/  HMMA.16816.F32.BF16 R180, R8, R30, R228 ;  /* 0x0000001e08b4723c */ /* 0x000fe200000418e4 */
[----:B------:R-:W2:Y:S05]  /*a170*/  LDSM.16.M88.4 R28, [R193+0x7000] ;  /* 0x00700000c11c783b */ /* 0x000eaa0000000200 */
[C---:B------:R-:W-:Y:S06]  /*a180*/  HMMA.16816.F32.BF16 R20, R4.reuse, R172, R32 ;  /* 0x000000ac0414723c */ /* 0x040fec0000041820 */
[C---:B------:R-:W-:Y:S01]  /*a190*/  FFMA.FTZ R15, R12.reuse, UR5, R185 ;  /* 0x000000050c0f7c23 */ /* 0x040fe200080100b9 */
[----:B------:R-:W-:Y:S01]  /*a1a0*/  FFMA.FTZ R17, R12, UR5, R187 ;  /* 0x000000050c117c23 */ /* 0x000fe200080100bb */
[----:B------:R-:W-:Y:S01]  /*a1b0*/  I2FP.F32.S32 R12, R3 ;  /* 0x00000003000c7245 */ /* 0x000fe20000201400 */
[----:B------:R-:W-:Y:S01]  /*a1c0*/  HMMA.16816.F32.BF16 R32, R4, R174, R168 ;  /* 0x000000ae0420723c */ /* 0x000fe200000418a8 */
[----:B------:R-:W3:Y:S01]  /*a1d0*/  LDSM.16.M88.4 R168, [R193+0x7800] ;  /* 0x00780000c1a8783b */ /* 0x000ee20000000200 */
[----:B------:R-:W-:Y:S01]  /*a1e0*/  FSEL R220, R15, -INF , !P2 ;  /* 0xff8000000fdc7808 */ /* 0x000fe20005000000 */
[----:B------:R-:W-:-:S04]  /*a1f0*/  DEPBAR.LE SB0, 0x0 ;  /* 0x000080000000791a */ /* 0x000fc80000000000 */
[----:B------:R-:W-:Y:S01]  /*a200*/  BAR.SYNC.DEFER_BLOCKING 0x0 ;  /* 0x0000000000007b1d */ /* 0x000fe20000010000 */
[-C--:B------:R-:W-:Y:S01]  /*a210*/  ISETP.GE.AND P2, PT, R3, R13.reuse, PT ;  /* 0x0000000d0300720c */ /* 0x080fe20003f46270 */
[C---:B------:R-:W-:Y:S01]  /*a220*/  FFMA.FTZ R3, R12.reuse, UR5, R24 ;  /* 0x000000050c037c23 */ /* 0x040fe20008010018 */
[----:B------:R-:W-:Y:S01]  /*a230*/  FFMA.FTZ R16, R12, UR5, R26 ;  /* 0x000000050c107c23 */ /* 0x000fe2000801001a */
[----:B------:R-:W-:Y:S01]  /*a240*/  I2FP.F32.S32 R12, R2 ;  /* 0x00000002000c7245 */ /* 0x000fe20000201400 */
[----:B-1----:R-:W-:Y:S01]  /*a250*/  HMMA.16816.F32.BF16 R172, R8, R176, R236 ;  /* 0x000000b008ac723c */ /* 0x002fe200000418ec */
[----:B------:R-:W-:Y:S02]  /*a260*/  FSEL R222, R17, -INF , !P1 ;  /* 0xff80000011de7808 */ /* 0x000fe40004800000 */
[----:B------:R-:W-:Y:S01]  /*a270*/  FSEL R187, R3, -INF , !P0 ;  /* 0xff80000003bb7808 */ /* 0x000fe20004000000 */
[----:B------:R-:W-:Y:S01]  /*a280*/  FFMA.FTZ R15, R12, UR5, R25 ;  /* 0x000000050c0f7c23 */ /* 0x000fe20008010019 */
[----:B------:R-:W-:Y:S01]  /*a290*/  ISETP.GE.AND P1, PT, R2, R14, PT ;  /* 0x0000000e0200720c */ /* 0x000fe20003f26270 */
[----:B------:R-:W-:Y:S01]  /*a2a0*/  FFMA.FTZ R12, R12, UR5, R27 ;  /* 0x000000050c0c7c23 */ /* 0x000fe2000801001b */
[----:B------:R-:W-:Y:S01]  /*a2b0*/  ISETP.GE.AND P0, PT, R2, R13, PT ;  /* 0x0000000d0200720c */ /* 0x000fe20003f06270 */
[----:B------:R-:W-:Y:S01]  /*a2c0*/  VIADD R2, R0, 0x10 ;  /* 0x0000001000027836 */ /* 0x000fe20000000000 */
[----:B------:R-:W-:-:S02]  /*a2d0*/  FSEL R221, R16, -INF , !P2 ;  /* 0xff80000010dd7808 */ /* 0x000fc40005000000 */
[----:B------:R-:W-:Y:S02]  /*a2e0*/  FSEL R185, R15, -INF , !P1 ;  /* 0xff8000000fb97808 */ /* 0x000fe40004800000 */
[----:B------:R-:W-:Y:S01]  /*a2f0*/  I2FP.F32.S32 R3, R2 ;  /* 0x0000000200037245 */ /* 0x000fe20000201400 */
[C---:B--2---:R-:W-:Y:S01]  /*a300*/  HMMA.16816.F32.BF16 R24, R4.reuse, R28, R216 ;  /* 0x0000001c0418723c */ /* 0x044fe200000418d8 */
[C---:B------:R-:W-:Y:S02]  /*a310*/  ISETP.GE.AND P2, PT, R2.reuse, R14, PT ;  /* 0x0000000e0200720c */ /* 0x040fe40003f46270 */
[----:B------:R-:W-:Y:S01]  /*a320*/  ISETP.GE.AND P1, PT, R2, R13, PT ;  /* 0x0000000d0200720c */ /* 0x000fe20003f26270 */
[----:B------:R-:W-:Y:S02]  /*a330*/  VIADD R2, R0, 0x11 ;  /* 0x0000001100027836 */ /* 0x000fe40000000000 */
[C---:B------:R-:W-:Y:S01]  /*a340*/  FFMA.FTZ R15, R3.reuse, UR5, R20 ;  /* 0x00000005030f7c23 */ /* 0x040fe20008010014 */
[----:B------:R-:W-:Y:S01]  /*a350*/  FFMA.FTZ R16, R3, UR5, R22 ;  /* 0x0000000503107c23 */ /* 0x000fe20008010016 */
[----:B------:R-:W-:Y:S01]  /*a360*/  FSEL R176, R12, -INF , !P0 ;  /* 0xff8000000cb07808 */ /* 0x000fe20004000000 */
[----:B------:R-:W-:Y:S01]  /*a370*/  HMMA.16816.F32.BF16 R28, R4, R30, R180 ;  /* 0x0000001e041c723c */ /* 0x000fe200000418b4 */
[----:B------:R-:W-:-:S02]  /*a380*/  I2FP.F32.S32 R3, R2 ;  /* 0x0000000200037245 */ /* 0x000fc40000201400 */
[----:B------:R-:W-:Y:S02]  /*a390*/  FSEL R230, R15, -INF , !P2 ;  /* 0xff8000000fe67808 */ /* 0x000fe40005000000 */
[C---:B------:R-:W-:Y:S01]  /*a3a0*/  ISETP.GE.AND P0, PT, R2.reuse, R14, PT ;  /* 0x0000000e0200720c */ /* 0x040fe20003f06270 */
[----:B------:R-:W-:Y:S01]  /*a3b0*/  FFMA.FTZ R15, R3, UR5, R21 ;  /* 0x00000005030f7c23 */ /* 0x000fe20008010015 */
[-C--:B------:R-:W-:Y:S01]  /*a3c0*/  ISETP.GE.AND P2, PT, R2, R13.reuse, PT ;  /* 0x0000000d0200720c */ /* 0x080fe20003f46270 */
        /* <DEDUP_REMOVED lines=12> */
[----:B------:R-:W-:Y:S01]  /*a490*/  FSEL R240, R15, -INF , !P2 ;  /* 0xff8000000ff07808 */ /* 0x000fe20005000000 */
[----:B---3--:R-:W-:Y:S01]  /*a4a0*/  HMMA.16816.F32.BF16 R20, R4, R168, R172 ;  /* 0x000000a80414723c */ /* 0x008fe200000418ac */
[----:B------:R-:W-:Y:S02]  /*a4b0*/  I2FP.F32.S32 R9, R2 ;  /* 0x0000000200097245 */ /* 0x000fe40000201400 */
[----:B------:R-:W-:Y:S02]  /*a4c0*/  FSEL R228, R8, -INF , !P1 ;  /* 0xff80000008e47808 */ /* 0x000fe40004800000 */
[----:B------:R-:W-:Y:S01]  /*a4d0*/  I2FP.F32.S32 R8, R3 ;  /* 0x0000000300087245 */ /* 0x000fe20000201400 */
[C---:B------:R-:W-:Y:S01]  /*a4e0*/  FFMA.FTZ R11, R9.reuse, UR5, R33 ;  /* 0x00000005090b7c23 */ /* 0x040fe20008010021 */
[----:B------:R-:W-:Y:S01]  /*a4f0*/  FFMA.FTZ R9, R9, UR5, R35 ;  /* 0x0000000509097c23 */ /* 0x000fe20008010023 */
[----:B------:R-:W-:-:S02]  /*a500*/  FSEL R35, R10, -INF , !P0 ;  /* 0xff8000000a237808 */ /* 0x000fc40004000000 */
        /* <DEDUP_REMOVED lines=8> */
[----:B------:R-:W-:Y:S02]  /*a590*/  FSEL R219, R10, -INF , !P0 ;  /* 0xff8000000adb7808 */ /* 0x000fe40004000000 */
[----:B------:R-:W-:-:S02]  /*a5a0*/  FSEL R32, R11, -INF , !P2 ;  /* 0xff8000000b207808 */ /* 0x000fc40005000000 */
[C---:B------:R-:W-:Y:S02]  /*a5b0*/  ISETP.GE.AND P1, PT, R2.reuse, R14, PT ;  /* 0x0000000e0200720c */ /* 0x040fe40003f26270 */
[----:B------:R-:W-:Y:S02]  /*a5c0*/  I2FP.F32.S32 R9, R2 ;  /* 0x0000000200097245 */ /* 0x000fe40000201400 */
[-C--:B------:R-:W-:Y:S01]  /*a5d0*/  ISETP.GE.AND P0, PT, R2, R13.reuse, PT ;  /* 0x0000000d0200720c */ /* 0x080fe20003f06270 */
[C---:B------:R-:W-:Y:S01]  /*a5e0*/  VIADD R2, R0.reuse, 0x28 ;  /* 0x0000002800027836 */ /* 0x040fe20000000000 */
[----:B------:R-:W-:Y:S01]  /*a5f0*/  ISETP.GE.AND P2, PT, R3, R13, PT ;  /* 0x0000000d0300720c */ /* 0x000fe20003f46270 */
[C---:B------:R-:W-:Y:S01]  /*a600*/  FFMA.FTZ R10, R9.reuse, UR5, R25 ;  /* 0x00000005090a7c23 */ /* 0x040fe20008010019 */
[----:B------:R-:W-:Y:S02]  /*a610*/  VIADD R3, R0, 0x29 ;  /* 0x0000002900037836 */ /* 0x000fe40000000000 */
[----:B------:R-:W-:Y:S01]  /*a620*/  FFMA.FTZ R6, R9, UR5, R27 ;  /* 0x0000000509067c23 */ /* 0x000fe2000801001b */
[----:B------:R-:W-:-:S02]  /*a630*/  FSEL R155, R8, -INF , !P2 ;  /* 0xff800000089b7808 */ /* 0x000fc40005000000 */
        /* <DEDUP_REMOVED lines=18> */
[-C--:B------:R-:W-:Y:S01]  /*a760*/  ISETP.GE.AND P1, PT, R2, R14.reuse, PT ;  /* 0x0000000e0200720c */ /* 0x080fe20003f26270 */
        /* <DEDUP_REMOVED lines=54> */
[----:B------:R-:W4:Y:S08]  /*aad0*/  @!P3 LDC.64 R8, c[0x0][0x218] ;  /* 0x00008600ff08bb82 */ /* 0x000f300000000a00 */
[----:B------:R-:W4:Y:S08]  /*aae0*/  @!P6 LDC.64 R12, c[0x0][0x218] ;  /* 0x00008600ff0ceb82 */ /* 0x000f300000000a00 */
[----:B------:R-:W4:Y:S08]  /*aaf0*/  @!P4 LDC.64 R18, c[0x0][0x218] ;  /* 0x00008600ff12cb82 */ /* 0x000f300000000a00 */
[----:B------:R-:W4:Y:S08]  /*ab00*/  @!P5 LDC.64 R20, c[0x0][0x218] ;  /* 0x00008600ff14db82 */ /* 0x000f300000000a00 */
[----:B------:R-:W4:Y:S08]  /*ab10*/  @!P3 LDC.64 R14, c[0x0][0x218] ;  /* 0x00008600ff0ebb82 */ /* 0x000f300000000a00 */
[----:B------:R-:W4:Y:S08]  /*ab20*/  @!P4 LDC.64 R26, c[0x0][0x218] ;  /* 0x00008600ff1acb82 */ /* 0x000f300000000a00 */
[----:B------:R-:W4:Y:S08]  /*ab30*/  @!P3 LDC.64 R24, c[0x0][0x218] ;  /* 0x00008600ff18bb82 */ /* 0x000f300000000a00 */
[----:B------:R-:W4:Y:S01]  /*ab40*/  @!P4 LDC.64 R22, c[0x0][0x218] ;  /* 0x00008600ff16cb82 */ /* 0x000f220000000a00 */
[----:B--2---:R-:W-:-:S04]  /*ab50*/  LEA R0, P1, R2, R238, 0x6 ;  /* 0x000000ee02007211 */ /* 0x004fc800078230ff */
[----:B---3--:R-:W-:Y:S02]  /*ab60*/  LEA.HI.X R3, R2, R247, R3, 0x6, P1 ;  /* 0x000000f702037211 */ /* 0x008fe400008f3403 */
[C---:B-1----:R-:W-:Y:S02]  /*ab70*/  @!P6 LEA R4, P1, R0.reuse, R4, 0x1 ;  /* 0x000000040004e211 */ /* 0x042fe400078208ff */
[C---:B-----5:R-:W-:Y:S02]  /*ab80*/  @!P5 LEA R6, P2, R0.reuse, R6, 0x1 ;  /* 0x000000060006d211 */ /* 0x060fe400078408ff */
[C-C-:B------:R-:W-:Y:S02]  /*ab90*/  @!P6 LEA.HI.X R5, R0.reuse, R5, R3.reuse, 0x1, P1 ;  /* 0x000000050005e211 */ /* 0x140fe400008f0c03 */
[C---:B----4-:R-:W-:Y:S02]  /*aba0*/  @!P4 LEA R10, P1, R0.reuse, R10, 0x1 ;  /* 0x0000000a000ac211 */ /* 0x050fe400078208ff */
[C-C-:B------:R-:W-:Y:S01]  /*abb0*/  @!P5 LEA.HI.X R7, R0.reuse, R7, R3.reuse, 0x1, P2 ;  /* 0x000000070007d211 */ /* 0x140fe200010f0c03 */
[----:B------:R-:W-:Y:S01]  /*abc0*/  @!PT LDS RZ, [RZ] ;  /* 0x00000000fffff984 */ /* 0x000fe20000000800 */
[----:B------:R-:W-:Y:S01]  /*abd0*/  @!PT LDS RZ, [RZ] ;  /* 0x00000000fffff984 */ /* 0x000fe20000000800 */
[----:B------:R-:W-:Y:S01]  /*abe0*/  @!PT LDS RZ, [RZ] ;  /* 0x00000000fffff984 */ /* 0x000fe20000000800 */
[----:B------:R-:W-:Y:S01]  /*abf0*/  @!P6 LDGSTS.E.BYPASS.LTC128B.128 [R215+0x8000], desc[UR30][R4.64] ;  /* 0x0800000004d7efae */ /* 0x000fe2000b901d5e */
        /* <DEDUP_REMOVED lines=9> */
[----:B------:R-:W-:-:S03]  /*ac90*/  IADD3.X R3, R3, UR39, RZ, P2, !PT ;  /* 0x0000002703037c10 */ /* 0x000fc600097fe4ff */
        /* <DEDUP_REMOVED lines=11> */
[----:B--2---:R-:W-:-:S04]  /*ad50*/  @!P6 LEA R6, P1, R2, R12, 0x1 ;  /* 0x0000000c0206e211 */ /* 0x004fc800078208ff */
[C-C-:B------:R-:W-:Y:S02]  /*ad60*/  @!P6 LEA.HI.X R7, R2.reuse, R13, R3.reuse, 0x1, P1 ;  /* 0x0000000d0207e211 */ /* 0x140fe400008f0c03 */
[----:B------:R-:W2:Y:S01]  /*ad70*/  @!P5 LDC.64 R12, c[0x0][0x218] ;  /* 0x00008600ff0cdb82 */ /* 0x000ea20000000a00 */
[C---:B------:R-:W-:Y:S02]  /*ad80*/  @!P5 LEA R4, P1, R2.reuse, R20, 0x1 ;  /* 0x000000140204d211 */ /* 0x040fe400078208ff */
[----:B------:R-:W-:Y:S01]  /*ad90*/  @!PT LDS RZ, [RZ] ;  /* 0x00000000fffff984 */ /* 0x000fe20000000800 */
[----:B------:R-:W-:Y:S01]  /*ada0*/  @!PT LDS RZ, [RZ] ;  /* 0x00000000fffff984 */ /* 0x000fe20000000800 */
[----:B------:R-:W-:Y:S01]  /*adb0*/  @!PT LDS RZ, [RZ] ;  /* 0x00000000fffff984 */ /* 0x000fe20000000800 */
[----:B------:R5:W-:Y:S02]  /*adc0*/  @!P6 LDGSTS.E.BYPASS.LTC128B.128 [R215+0x8800], desc[UR30][R6.64] ;  /* 0x0880000006d7efae */ /* 0x000be4000b901d5e */
[C---:B------:R-:W-:Y:S02]  /*add0*/  @!P5 LEA.HI.X R5, R2.reuse, R21, R3, 0x1, P1 ;  /* 0x000000150205d211 */ /* 0x040fe400008f0c03 */
[----:B------:R1:W-:Y:S01]  /*ade0*/  @P5 STS.128 [R215+0xa800], RZ ;  /* 0x00a800ffd7005388 */ /* 0x0003e20000000c00 */
[----:B---3--:R-:W3:Y:S01]  /*adf0*/  @!P6 LDC.64 R10, c[0x0][0x218] ;  /* 0x00008600ff0aeb82 */ /* 0x008ee20000000a00 */
[----:B----4-:R-:W-:-:S02]  /*ae00*/  @!P4 LEA R8, P2, R2, R18, 0x1 ;  /* 0x000000120208c211 */ /* 0x010fc400078408ff */
[----:B------:R-:W-:Y:S01]  /*ae10*/  @!PT LDS RZ, [RZ] ;  /* 0x00000000fffff984 */ /* 0x000fe20000000800 */
[----:B------:R-:W-:Y:S01]  /*ae20*/  @!PT LDS RZ, [RZ] ;  /* 0x00000000fffff984 */ /* 0x000fe20000000800 */
[----:B------:R-:W-:Y:S01]  /*ae30*/  @!PT LDS RZ, [RZ] ;  /* 0x00000000fffff984 */ /* 0x000fe20000000800 */
[----:B------:R2:W-:Y:S02]  /*ae40*/  @!P5 LDGSTS.E.BYPASS.LTC128B.128 [R215+0xa800], desc[UR30][R4.64+0x80] ;  /* 0x0a80008004d7dfae */ /* 0x0005e4000b901d5e */
[C---:B------:R-:W-:Y:S02]  /*ae50*/  @!P4 LEA.HI.X R9, R2.reuse, R19, R3, 0x1, P2 ;  /* 0x000000130209c211 */ /* 0x040fe400010f0c03 */
[----:B------:R1:W-:Y:S01]  /*ae60*/  @P4 STS.128 [R215+0xc800], RZ ;  /* 0x00c800ffd7004388 */ /* 0x0003e20000000c00 */
[----:B------:R-:W4:Y:S01]  /*ae70*/  @!P6 LDC.64 R18, c[0x0][0x218] ;  /* 0x00008600ff12eb82 */ /* 0x000f220000000a00 */
[C---:B------:R-:W-:Y:S02]  /*ae80*/  IADD3 R0, P2, R2.reuse, UR40, RZ ;  /* 0x0000002802007c10 */ /* 0x040fe4000ff5e0ff */
[----:B------:R-:W-:Y:S01]  /*ae90*/  @!PT LDS RZ, [RZ] ;  /* 0x00000000fffff984 */ /* 0x000fe20000000800 */
[----:B------:R-:W-:Y:S01]  /*aea0*/  @!PT LDS RZ, [RZ] ;  /* 0x00000000fffff984 */ /* 0x000fe20000000800 */
[----:B------:R-:W-:Y:S01]  /*aeb0*/  @!PT LDS RZ, [RZ] ;  /* 0x00000000fffff984 */ /* 0x000fe20000000800 */
[----:B------:R4:W-:Y:S04]  /*aec0*/  @!P4 LDGSTS.E.BYPASS.LTC128B.128 [R215+0xc800], desc[UR30][R8.64+0x100] ;  /* 0x0c80010008d7cfae */ /* 0x0009e8000b901d5e */
[----:B------:R1:W-:Y:S01]  /*aed0*/  @P3 STS.128 [R215+0xe800], RZ ;  /* 0x00e800ffd7003388 */ /* 0x0003e20000000c00 */
[----:B------:R-:W1:Y:S01]  /*aee0*/  @!P5 LDC.64 R20, c[0x0][0x218] ;  /* 0x00008600ff14db82 */ /* 0x000e620000000a00 */
[----:B-----5:R-:W-:-:S04]  /*aef0*/  @!P3 LEA R6, P1, R2, R14, 0x1 ;  /* 0x0000000e0206b211 */ /* 0x020fc800078208ff */
[----:B------:R-:W-:Y:S02]  /*af00*/  @!P3 LEA.HI.X R7, R2, R15, R3, 0x1, P1 ;  /* 0x0000000f0207b211 */ /* 0x000fe400008f0c03 */
[C---:B---3--:R-:W-:Y:S02]  /*af10*/  @!P6 LEA R10, P1, R0.reuse, R10, 0x1 ;  /* 0x0000000a000ae211 */ /* 0x048fe400078208ff */
[----:B------:R-:W-:Y:S01]  /*af20*/  IADD3.X R3, R3, UR39, RZ, P2, !PT ;  /* 0x0000002703037c10 */ /* 0x000fe200097fe4ff */
[----:B------:R-:W-:Y:S01]  /*af30*/  @!PT LDS RZ, [RZ] ;  /* 0x00000000fffff984 */ /* 0x000fe20000000800 */
[----:B------:R-:W-:Y:S01]  /*af40*/  @!PT LDS RZ, [RZ] ;  /* 0x00000000fffff984 */ /* 0x000fe20000000800 */
[----:B------:R-:W-:Y:S01]  /*af50*/  @!PT LDS RZ, [RZ] ;  /* 0x00000000fffff984 */ /* 0x000fe20000000800 */
[----:B------:R1:W-:Y:S01]  /*af60*/  @!P3 LDGSTS.E.BYPASS.LTC128B.128 [R215+0xe800], desc[UR30][R6.64+0x180] ;  /* 0x0e80018006d7bfae */ /* 0x0003e2000b901d5e */
[C---:B--2---:R-:W-:Y:S02]  /*af70*/  @!P5 LEA R4, P2, R0.reuse, R12, 0x1 ;  /* 0x0000000c0004d211 */ /* 0x044fe400078408ff */
        /* <DEDUP_REMOVED lines=17> */
[----:B----4-:R-:W-:-:S02]  /*b090*/  @!P6 LEA R8, P1, R2, R18, 0x1 ;  /* 0x000000120208e211 */ /* 0x010fc400078208ff */
[----:B------:R-:W-:Y:S01]  /*b0a0*/  IADD3.X R3, R3, UR39, RZ, P2, !PT ;  /* 0x0000002703037c10 */ /* 0x000fe200097fe4ff */
[----:B------:R2:W-:Y:S03]  /*b0b0*/  @P4 STS.128 [R215+0xd000], RZ ;  /* 0x00d000ffd7004388 */ /* 0x0005e60000000c00 */
[C---:B------:R-:W-:Y:S01]  /*b0c0*/  @!P6 LEA.HI.X R9, R2.reuse, R19, R3, 0x1, P1 ;  /* 0x000000130209e211 */ /* 0x040fe200008f0c03 */
        /* <DEDUP_REMOVED lines=37> */
.L_x_510:
[----:B------:R-:W-:Y:S05]  /*b320*/  BSYNC B0 ;  /* 0x0000000000007941 */ /* 0x000fea0003800000 */
.L_x_509:
[----:B------:R-:W0:Y:S02]  /*b330*/  LDGDEPBAR ;  /* 0x00000000000079af */ /* 0x000e240000000000 */
.L_x_508:
[----:B--2---:R-:W2:Y:S01]  /*b340*/  LDL R6, [R1+0x48] ;  /* 0x0000480001067983 */ /* 0x004ea20000100800 */
[----:B------:R-:W-:Y:S01]  /*b350*/  MOV R23, R243 ;  /* 0x000000f300177202 */ /* 0x000fe20000000f00 */
[----:B------:R-:W-:Y:S01]  /*b360*/  IMAD.MOV.U32 R20, RZ, RZ, R154 ;  /* 0x000000ffff147224 */ /* 0x000fe200078e009a */
[----:B------:R-:W-:Y:S01]  /*b370*/  MOV R21, R155 ;  /* 0x0000009b00157202 */ /* 0x000fe20000000f00 */
[----:B------:R-:W3:Y:S01]  /*b380*/  LDL R3, [R1+0x58] ;  /* 0x0000580001037983 */ /* 0x000ee20000100800 */
[----:B------:R-:W-:-:S03]  /*b390*/  IMAD.MOV.U32 R22, RZ, RZ, R242 ;  /* 0x000000ffff167224 */ /* 0x000fc600078e00f2 */
[----:B-1----:R-:W4:Y:S01]  /*b3a0*/  LDL R5, [R1+0x68] ;  /* 0x0000680001057983 */ /* 0x002f220000100800 */
[----:B------:R-:W-:Y:S01]  /*b3b0*/  FMNMX.FTZ R0, R153, R16, !PT ;  /* 0x0000001099007209 */ /* 0x000fe20007810000 */
[----:B------:R-:W-:Y:S01]  /*b3c0*/  USHF.L.U32 UR34, UR20, 0x1, URZ ;  /* 0x0000000114227899 */ /* 0x000fe2000800063f */
[----:B------:R-:W1:Y:S02]  /*b3d0*/  LDC.U8 R173, c[0x0][0x388] ;  /* 0x0000e200ffad7b82 */ /* 0x000e640000000000 */
[----:B------:R-:W-:-:S04]  /*b3e0*/  FMNMX.FTZ R0, R220, R0, !PT ;  /* 0x00000000dc007209 */ /* 0x000fc80007810000 */
[----:B------:R-:W-:Y:S01]  /*b3f0*/  FMNMX.FTZ R0, R187, R0, !PT ;  /* 0x00000000bb007209 */ /* 0x000fe20007810000 */
[----:B------:R-:W-:Y:S01]  /*b400*/  UIADD3 UR4, UR37, -0x4498517b, URZ ;  /* 0xbb67ae8525047890 */ /* 0x000fe2000fffe03f */
[----:B------:R-:W1:Y:S02]  /*b410*/  LDC.U8 R172, c[0x0][0x388] ;  /* 0x0000e200ffac7b82 */ /* 0x000e640000000000 */
[----:B------:R-:W-:-:S04]  /*b420*/  FMNMX.FTZ R0, R185, R0, !PT ;  /* 0x00000000b9007209 */ /* 0x000fc80007810000 */
        /* <DEDUP_REMOVED lines=22> */
[----:B------:R-:W5:Y:S01]  /*b590*/  SHFL.BFLY PT, R2, R0, 0x2, 0x1f ;  /* 0x0c401f0000027f89 */ /* 0x000f6200000e0000 */
[----:B------:R-:W-:-:S04]  /*b5a0*/  FMNMX.FTZ R4, R22, R4, !PT ;  /* 0x0000000416047209 */ /* 0x000fc80007810000 */
[----:B------:R-:W-:-:S04]  /*b5b0*/  FMNMX.FTZ R4, R218, R4, !PT ;  /* 0x00000004da047209 */ /* 0x000fc80007810000 */
[----:B------:R-:W-:-:S04]  /*b5c0*/  FMNMX.FTZ R4, R224, R4, !PT ;  /* 0x00000004e0047209 */ /* 0x000fc80007810000 */
[----:B------:R-:W-:-:S04]  /*b5d0*/  FMNMX.FTZ R4, R244, R4, !PT ;  /* 0x00000004f4047209 */ /* 0x000fc80007810000 */
[----:B------:R-:W-:-:S04]  /*b5e0*/  FMNMX.FTZ R4, R227, R4, !PT ;  /* 0x00000004e3047209 */ /* 0x000fc80007810000 */
[----:B------:R-:W-:Y:S02]  /*b5f0*/  FMNMX.FTZ R4, R245, R4, !PT ;  /* 0x00000004f5047209 */ /* 0x000fe40007810000 */
[----:B-----5:R-:W-:-:S05]  /*b600*/  FMNMX.FTZ R0, R0, R2, !PT ;  /* 0x0000000200007209 */ /* 0x020fca0007810000 */
[----:B------:R-:W5:Y:S01]  /*b610*/  SHFL.BFLY PT, R7, R0, 0x1, 0x1f ;  /* 0x0c201f0000077f89 */ /* 0x000f6200000e0000 */
[----:B------:R-:W-:Y:S01]  /*b620*/  MOV R2, UR37 ;  /* 0x0000002500027c02 */ /* 0x000fe20008000f00 */
[----:B------:R-:W-:Y:S02]  /*b630*/  UIADD3 UR19, UR36, -0x61c88647, URZ ;  /* 0x9e3779b924137890 */ /* 0x000fe4000fffe03f */
[----:B------:R-:W-:Y:S02]  /*b640*/  UIADD3 UR15, UR36, 0x3c6ef372, URZ ;  /* 0x3c6ef372240f7890 */ /* 0x000fe4000fffe03f */
[----:B------:R-:W-:Y:S02]  /*b650*/  UIADD3 UR11, UR37, 0x76cf5d0a, URZ ;  /* 0x76cf5d0a250b7890 */ /* 0x000fe4000fffe03f */
[----:B------:R-:W-:Y:S01]  /*b660*/  UIADD3 UR9, UR37, 0x32370b8f, URZ ;  /* 0x32370b8f25097890 */ /* 0x000fe2000fffe03f */
[----:B-----5:R-:W-:Y:S01]  /*b670*/  FMNMX.FTZ R169, R0, R7, !PT ;  /* 0x0000000700a97209 */ /* 0x020fe20007810000 */
[----:B------:R-:W-:-:S02]  /*b680*/  UIADD3 UR10, UR36, -0x255992d5, URZ ;  /* 0xdaa66d2b240a7890 */ /* 0x000fc4000fffe03f */
[----:B------:R-:W-:Y:S01]  /*b690*/  UIADD3 UR8, UR36, 0x78dde6e4, URZ ;  /* 0x78dde6e424087890 */ /* 0x000fe2000fffe03f */
[C---:B------:R-:W-:Y:S01]  /*b6a0*/  FSETP.NEU.FTZ.AND P2, PT, R169.reuse, -INF , PT ;  /* 0xff800000a900780b */ /* 0x040fe20003f5d000 */
[----:B------:R-:W-:Y:S01]  /*b6b0*/  FMUL.FTZ R10, R169, UR14 ;  /* 0x0000000ea90a7c20 */ /* 0x000fe20008410000 */
[----:B------:R-:W-:-:S04]  /*b6c0*/  UIADD3 UR7, UR37, -0x126145ec, URZ ;  /* 0xed9eba1425077890 */ /* 0x000fc8000fffe03f */
[----:B------:R-:W-:Y:S01]  /*b6d0*/  FSEL R10, R10, RZ, P2 ;  /* 0x000000ff0a0a7208 */ /* 0x000fe20001000000 */
[----:B------:R-:W-:Y:S01]  /*b6e0*/  UIADD3 UR29, UR36, -0x4ab325aa, URZ ;  /* 0xb54cda56241d7890 */ /* 0x000fe2000fffe03f */
[----:B-1----:R-:W-:Y:S01]  /*b6f0*/  PRMT R172, R172, 0x7054, R173 ;  /* 0x00007054acac7816 */ /* 0x002fe200000000ad */
[----:B--2---:R-:W-:Y:S02]  /*b700*/  IMAD.WIDE.U32 R174, R6, -0x326172a9, RZ ;  /* 0xcd9e8d5706ae7825 */ /* 0x004fe400078e00ff */
[----:B------:R-:W1:Y:S03]  /*b710*/  SHFL.BFLY PT, R6, R4, 0x2, 0x1f ;  /* 0x0c401f0004067f89 */ /* 0x000e6600000e0000 */
[----:B---3--:R-:W-:Y:S01]  /*b720*/  LOP3.LUT R3, R175, R3, RZ, 0x3c, !PT ;  /* 0x00000003af037212 */ /* 0x008fe200078e3cff */
[----:B----4-:R-:W-:-:S04]  /*b730*/  IMAD.WIDE.U32 R242, R5, -0x2daee0ad, RZ ;  /* 0xd2511f5305f27825 */ /* 0x010fc800078e00ff */
[----:B------:R-:W-:Y:S01]  /*b740*/  IMAD.WIDE.U32 R170, R3, -0x2daee0ad, RZ ;  /* 0xd2511f5303aa7825 */ /* 0x000fe200078e00ff */
[----:B------:R-:W-:-:S04]  /*b750*/  LOP3.LUT R2, R243, UR34, R2, 0x96, !PT ;  /* 0x00000022f3027c12 */ /* 0x000fc8000f8e9602 */
[----:B------:R-:W-:Y:S01]  /*b760*/  LOP3.LUT R5, R171, UR4, R242, 0x96, !PT ;  /* 0x00000004ab057c12 */ /* 0x000fe2000f8e96f2 */
[----:B------:R-:W-:-:S04]  /*b770*/  IMAD.WIDE.U32 R2, R2, -0x326172a9, RZ ;  /* 0xcd9e8d5702027825 */ /* 0x000fc800078e00ff */
[----:B------:R-:W-:Y:S01]  /*b780*/  IMAD.WIDE.U32 R154, R5, -0x326172a9, RZ ;  /* 0xcd9e8d57059a7825 */ /* 0x000fe200078e00ff */
[----:B-1----:R-:W-:Y:S02]  /*b790*/  FMNMX.FTZ R6, R4, R6, !PT ;  /* 0x0000000604067209 */ /* 0x002fe40007810000 */
[----:B------:R-:W-:-:S03]  /*b7a0*/  LOP3.LUT R3, R3, UR19, R174, 0x96, !PT ;  /* 0x0000001303037c12 */ /* 0x000fc6000f8e96ae */
[----:B------:R-:W1:Y:S01]  /*b7b0*/  SHFL.BFLY PT, R7, R6, 0x1, 0x1f ;  /* 0x0c201f0006077f89 */ /* 0x000e6200000e0000 */
[----:B------:R-:W-:Y:S01]  /*b7c0*/  LOP3.LUT R5, R155, UR15, R2, 0x96, !PT ;  /* 0x0000000f9b057c12 */ /* 0x000fe2000f8e9602 */
[----:B------:R-:W-:-:S04]  /*b7d0*/  IMAD.WIDE.U32 R2, R3, -0x2daee0ad, RZ ;  /* 0xd2511f5303027825 */ /* 0x000fc800078e00ff */
[----:B------:R-:W-:Y:S01]  /*b7e0*/  IMAD.WIDE.U32 R4, R5, -0x2daee0ad, RZ ;  /* 0xd2511f5305047825 */ /* 0x000fe200078e00ff */
[----:B------:R-:W-:-:S04]  /*b7f0*/  LOP3.LUT R3, R3, UR11, R170, 0x96, !PT ;  /* 0x0000000b03037c12 */ /* 0x000fc8000f8e96aa */
[----:B------:R-:W-:Y:S01]  /*b800*/  LOP3.LUT R0, R5, UR9, R2, 0x96, !PT ;  /* 0x0000000905007c12 */ /* 0x000fe2000f8e9602 */
[----:B------:R-:W-:-:S04]  /*b810*/  IMAD.WIDE.U32 R2, R3, -0x326172a9, RZ ;  /* 0xcd9e8d5703027825 */ /* 0x000fc800078e00ff */
[----:B------:R-:W-:Y:S01]  /*b820*/  IMAD.WIDE.U32 R26, R0, -0x326172a9, RZ ;  /* 0xcd9e8d57001a7825 */ /* 0x000fe200078e00ff */
[----:B------:R-:W-:-:S04]  /*b830*/  LOP3.LUT R3, R3, UR10, R154, 0x96, !PT ;  /* 0x0000000a03037c12 */ /* 0x000fc8000f8e969a */
[----:B------:R-:W-:Y:S02]  /*b840*/  LOP3.LUT R0, R27, UR8, R2, 0x96, !PT ;  /* 0x000000081b007c12 */ /* 0x000fe4000f8e9602 */
[----:B-1----:R-:W-:Y:S01]  /*b850*/  FMNMX.FTZ R168, R6, R7, !PT ;  /* 0x0000000706a87209 */ /* 0x002fe20007810000 */
[----:B------:R-:W-:Y:S01]  /*b860*/  UIADD3 UR4, UR37, -0x56f99767, URZ ;  /* 0xa906689925047890 */ /* 0x000fe2000fffe03f */
[----:B------:R-:W-:Y:S02]  /*b870*/  IMAD.WIDE.U32 R2, R3, -0x2daee0ad, RZ ;  /* 0xd2511f5303027825 */ /* 0x000fe400078e00ff */
[C---:B------:R-:W-:Y:S02]  /*b880*/  FSETP.NEU.FTZ.AND P1, PT, R168.reuse, -INF , PT ;  /* 0xff800000a800780b */ /* 0x040fe40003f3d000 */
[----:B------:R-:W-:Y:S01]  /*b890*/  FMUL.FTZ R11, R168, UR14 ;  /* 0x0000000ea80b7c20 */ /* 0x000fe20008410000 */
[----:B------:R-:W-:Y:S01]  /*b8a0*/  IMAD.WIDE.U32 R30, R0, -0x2daee0ad, RZ ;  /* 0xd2511f53001e7825 */ /* 0x000fe200078e00ff */
[----:B------:R-:W-:-:S03]  /*b8b0*/  LOP3.LUT R4, R3, UR7, R4, 0x96, !PT ;  /* 0x0000000703047c12 */ /* 0x000fc6000f8e9604 */
[----:B------:R-:W-:Y:S01]  /*b8c0*/  FFMA.FTZ R0, R187, UR14, -R10 ;  /* 0x0000000ebb007c23 */ /* 0x000fe2000801080a */
[----:B------:R-:W-:Y:S02]  /*b8d0*/  FSEL R11, R11, RZ, P1 ;  /* 0x000000ff0b0b7208 */ /* 0x000fe40000800000 */
[----:B------:R-:W-:Y:S01]  /*b8e0*/  LOP3.LUT R2, R31, UR4, R2, 0x96, !PT ;  /* 0x000000041f027c12 */ /* 0x000fe2000f8e9602 */
[----:B------:R1:W-:Y:S01]  /*b8f0*/  MUFU.EX2 R180, R0 ;  /* 0x0000000000b47308 */ /* 0x0003e20000000800 */
[----:B------:R-:W-:-:S04]  /*b900*/  IMAD.WIDE.U32 R24, R4, -0x326172a9, RZ ;  /* 0xcd9e8d5704187825 */ /* 0x000fc800078e00ff */
[----:B------:R-:W-:Y:S01]  /*b910*/  FFMA.FTZ R4, R28, UR14, -R11 ;  /* 0x0000000e1c047c23 */ /* 0x000fe2000801080b */
[----:B------:R-:W-:Y:S01]  /*b920*/  FFMA.FTZ R5, R16, UR14, -R10 ;  /* 0x0000000e10057c23 */ /* 0x000fe2000801080a */
[----:B------:R-:W-:-:S04]  /*b930*/  IMAD.WIDE.U32 R2, R2, -0x326172a9, RZ ;  /* 0xcd9e8d5702027825 */ /* 0x000fc800078e00ff */
[----:B------:R-:W-:Y:S01]  /*b940*/  FFMA.FTZ R6, R222, UR14, -R11 ;  /* 0x0000000ede067c23 */ /* 0x000fe2000801080b */
[----:B------:R-:W2:Y:S01]  /*b950*/  LDSM.16.MT88.4 R16, [R189+0x10000] ;  /* 0x01000000bd10783b */ /* 0x000ea20000004200 */
[----:B------:R3:W4:Y:S01]  /*b960*/  MUFU.EX2 R9, R4 ;  /* 0x0000000400097308 */ /* 0x0007220000000800 */
[----:B-1----:R-:W-:-:S07]  /*b970*/  FFMA.FTZ R0, R185, UR14, -R10 ;  /* 0x0000000eb9007c23 */ /* 0x002fce000801080a */
[----:B------:R1:W-:Y:S01]  /*b980*/  MUFU.EX2 R184, R5 ;  /* 0x0000000500b87308 */ /* 0x0003e20000000800 */
[----:B------:R-:W-:Y:S02]  /*b990*/  LOP3.LUT R8, R2, 0xff, RZ, 0xc0, !PT ;  /* 0x000000ff02087812 */ /* 0x000fe400078ec0ff */
[--C-:B------:R-:W-:Y:S02]  /*b9a0*/  SHF.R.U32.HI R7, RZ, 0x18, R2.reuse ;  /* 0x00000018ff077819 */ /* 0x100fe40000011602 */
[----:B---3--:R-:W-:-:S03]  /*b9b0*/  SHF.R.U32.HI R4, RZ, 0x10, R2 ;  /* 0x00000010ff047819 */ /* 0x008fc60000011602 */
[----:B------:R3:W-:Y:S01]  /*b9c0*/  MUFU.EX2 R178, R0 ;  /* 0x0000000000b27308 */ /* 0x0007e20000000800 */
[----:B------:R-:W-:Y:S01]  /*b9d0*/  LOP3.LUT R4, R4, 0xff, RZ, 0xc0, !PT ;  /* 0x000000ff04047812 */ /* 0x000fe200078ec0ff */
[----:B-1----:R-:W-:Y:S01]  /*b9e0*/  FFMA.FTZ R5, R220, UR14, -R10 ;  /* 0x0000000edc057c23 */ /* 0x002fe2000801080a */
[----:B---3--:R-:W-:Y:S02]  /*b9f0*/  LOP3.LUT R0, R3, UR29, R24, 0x96, !PT ;  /* 0x0000001d03007c12 */ /* 0x008fe4000f8e9618 */
[----:B------:R-:W-:Y:S02]  /*ba00*/  LOP3.LUT R3, R2, 0xffff, RZ, 0xc0, !PT ;  /* 0x0000ffff02037812 */ /* 0x000fe400078ec0ff */
[----:B------:R-:W-:Y:S01]  /*ba10*/  LOP3.LUT R2, R0, 0xffff, RZ, 0xc0, !PT ;  /* 0x0000ffff00027812 */ /* 0x000fe200078ec0ff */
[----:B------:R1:W3:Y:S01]  /*ba20*/  MUFU.EX2 R183, R5 ;  /* 0x0000000500b77308 */ /* 0x0002e20000000800 */
[----:B------:R-:W-:Y:S01]  /*ba30*/  PRMT R7, R4, 0x5410, R7 ;  /* 0x0000541004077816 */ /* 0x000fe20000000007 */
[----:B------:R-:W-:-:S06]  /*ba40*/  FFMA.FTZ R4, R221, UR14, -R11 ;  /* 0x0000000edd047c23 */ /* 0x000fcc000801080b */
[----:B------:R5:W2:Y:S01]  /*ba50*/  MUFU.EX2 R181, R6 ;  /* 0x0000000600b57308 */ /* 0x000aa20000000800 */
[----:B-1----:R-:W-:Y:S02]  /*ba60*/  SHF.R.U32.HI R5, RZ, 0x8, R3 ;  /* 0x00000008ff057819 */ /* 0x002fe40000011603 */
[----:B------:R-:W-:Y:S02]  /*ba70*/  SHF.R.U32.HI R3, RZ, 0x8, R2 ;  /* 0x00000008ff037819 */ /* 0x000fe40000011602 */
[----:B------:R-:W-:-:S03]  /*ba80*/  LOP3.LUT R2, R0, 0xff, RZ, 0xc0, !PT ;  /* 0x000000ff00027812 */ /* 0x000fc600078ec0ff */
[----:B------:R1:W-:Y:S01]  /*ba90*/  MUFU.EX2 R179, R4 ;  /* 0x0000000400b37308 */ /* 0x0003e20000000800 */
[----:B-----5:R-:W-:Y:S02]  /*baa0*/  PRMT R6, R2, 0x5410, R3 ;  /* 0x0000541002067816 */ /* 0x020fe40000000003 */
[--C-:B------:R-:W-:Y:S02]  /*bab0*/  SHF.R.U32.HI R2, RZ, 0x10, R0.reuse ;  /* 0x00000010ff027819 */ /* 0x100fe40000011600 */
[----:B------:R-:W-:Y:S02]  /*bac0*/  PRMT R12, R8, 0x5410, R5 ;  /* 0x00005410080c7816 */ /* 0x000fe40000000005 */
[----:B------:R-:W-:Y:S02]  /*bad0*/  SHF.R.U32.HI R5, RZ, 0x18, R0 ;  /* 0x00000018ff057819 */ /* 0x000fe40000011600 */
[----:B------:R-:W-:Y:S01]  /*bae0*/  LOP3.LUT R0, R2, 0xff, RZ, 0xc0, !PT ;  /* 0x000000ff02007812 */ /* 0x000fe200078ec0ff */
[----:B------:R-:W-:Y:S01]  /*baf0*/  FFMA.FTZ R2, R176, UR14, -R11 ;  /* 0x0000000eb0027c23 */ /* 0x000fe2000801080b */
[----:B-1----:R-:W-:-:S02]  /*bb00*/  FSEL R4, R169, RZ, P2 ;  /* 0x000000ffa9047208 */ /* 0x002fc40001000000 */
[----:B------:R-:W-:-:S03]  /*bb10*/  FSEL R3, R168, RZ, P1 ;  /* 0x000000ffa8037208 */ /* 0x000fc60000800000 */
[----:B------:R-:W-:Y:S01]  /*bb20*/  FADD.FTZ R4, R153, -R4 ;  /* 0x8000000499047221 */ /* 0x000fe20000010000 */
[----:B------:R-:W-:Y:S01]  /*bb30*/  PRMT R5, R0, 0x5410, R5 ;  /* 0x0000541000057816 */ /* 0x000fe20000000005 */
[----:B------:R3:W1:Y:S01]  /*bb40*/  MUFU.EX2 R182, R2 ;  /* 0x0000000200b67308 */ /* 0x0006620000000800 */
[----:B------:R-:W-:Y:S01]  /*bb50*/  HSET2.LE.AND R0, R6, R172, PT ;  /* 0x000000ac06007233 */ /* 0x000fe20003803000 */
[----:B------:R-:W-:Y:S01]  /*bb60*/  FMUL.FTZ R4, R4, UR14 ;  /* 0x0000000e04047c20 */ /* 0x000fe20008410000 */
[----:B------:R-:W-:Y:S01]  /*bb70*/  FADD.FTZ R3, R152, -R3 ;  /* 0x8000000398037221 */ /* 0x000fe20000010000 */
[----:B----4-:R-:W-:-:S04]  /*bb80*/  IMAD.MOV.U32 R152, RZ, RZ, R9 ;  /* 0x000000ffff987224 */ /* 0x010fc800078e0009 */
[----:B------:R4:W5:Y:S01]  /*bb90*/  MUFU.EX2 R9, R4 ;  /* 0x0000000400097308 */ /* 0x0009620000000800 */
[----:B---3--:R-:W-:-:S04]  /*bba0*/  F2FP.BF16.F32.PACK_AB R2, R183, R184 ;  /* 0x000000b8b702723e */ /* 0x008fc800000010ff */
[----:B----4-:R-:W-:Y:S02]  /*bbb0*/  LOP3.LUT R4, R0, R2, RZ, 0xc0, !PT ;  /* 0x0000000200047212 */ /* 0x010fe400078ec0ff */
[----:B------:R-:W-:Y:S02]  /*bbc0*/  HSET2.LE.AND R0, R5, R172, PT ;  /* 0x000000ac05007233 */ /* 0x000fe40003803000 */
[----:B--2---:R-:W-:-:S04]  /*bbd0*/  F2FP.BF16.F32.PACK_AB R2, R181, R152 ;  /* 0x00000098b502723e */ /* 0x004fc800000010ff */
[----:B------:R-:W-:Y:S02]  /*bbe0*/  LOP3.LUT R5, R0, R2, RZ, 0xc0, !PT ;  /* 0x0000000200057212 */ /* 0x000fe400078ec0ff */
[----:B------:R-:W-:Y:S02]  /*bbf0*/  HSET2.LE.AND R0, R12, R172, PT ;  /* 0x000000ac0c007233 */ /* 0x000fe40003803000 */
[----:B------:R-:W2:Y:S01]  /*bc00*/  LDSM.16.MT88.4 R12, [R190+0x10000] ;  /* 0x01000000be0c783b */ /* 0x000ea20000004200 */
[----:B------:R-:W-:-:S04]  /*bc10*/  FMUL.FTZ R3, R3, UR14 ;  /* 0x0000000e03037c20 */ /* 0x000fc80008410000 */
[----:B------:R-:W3:Y:S01]  /*bc20*/  MUFU.EX2 R8, R3 ;  /* 0x0000000300087308 */ /* 0x000ee20000000800 */
[----:B------:R-:W-:-:S04]  /*bc30*/  F2FP.BF16.F32.PACK_AB R2, R178, R180 ;  /* 0x000000b4b202723e */ /* 0x000fc800000010ff */
[----:B------:R-:W-:Y:S02]  /*bc40*/  LOP3.LUT R6, R0, R2, RZ, 0xc0, !PT ;  /* 0x0000000200067212 */ /* 0x000fe400078ec0ff */
[----:B------:R-:W-:Y:S02]  /*bc50*/  HSET2.LE.AND R0, R7, R172, PT ;  /* 0x000000ac07007233 */ /* 0x000fe40003803000 */
[----:B-1----:R-:W-:Y:S01]  /*bc60*/  F2FP.BF16.F32.PACK_AB R2, R182, R179 ;  /* 0x000000b3b602723e */ /* 0x002fe200000010ff */
[-C--:B-----5:R-:W-:Y:S01]  /*bc70*/  FMUL.FTZ R156, R156, R9.reuse ;  /* 0x000000099c9c7220 */ /* 0x0a0fe20000410000 */
[-C--:B------:R-:W-:Y:S01]  /*bc80*/  FMUL.FTZ R157, R157, R9.reuse ;  /* 0x000000099d9d7220 */ /* 0x080fe20000410000 */
[-C--:B------:R-:W-:Y:S01]  /*bc90*/  FMUL.FTZ R36, R36, R9.reuse ;  /* 0x0000000924247220 */ /* 0x080fe20000410000 */
[----:B------:R-:W-:Y:S01]  /*bca0*/  LOP3.LUT R7, R0, R2, RZ, 0xc0, !PT ;  /* 0x0000000200077212 */ /* 0x000fe200078ec0ff */
[-C--:B------:R-:W-:Y:S01]  /*bcb0*/  FMUL.FTZ R37, R37, R9.reuse ;  /* 0x0000000925257220 */ /* 0x080fe20000410000 */
[-C--:B---3--:R-:W-:Y:S01]  /*bcc0*/  FMUL.FTZ R158, R158, R8.reuse ;  /* 0x000000089e9e7220 */ /* 0x088fe20000410000 */
[-C--:B------:R-:W-:Y:S01]  /*bcd0*/  FMUL.FTZ R159, R159, R8.reuse ;  /* 0x000000089f9f7220 */ /* 0x080fe20000410000 */
[-C--:B------:R-:W-:Y:S01]  /*bce0*/  FMUL.FTZ R38, R38, R8.reuse ;  /* 0x0000000826267220 */ /* 0x080fe20000410000 */
[-C--:B------:R-:W-:Y:S01]  /*bcf0*/  FMUL.FTZ R39, R39, R8.reuse ;  /* 0x0000000827277220 */ /* 0x080fe20000410000 */
[-C--:B------:R-:W-:Y:S01]  /*bd00*/  FMUL.FTZ R160, R160, R9.reuse ;  /* 0x00000009a0a07220 */ /* 0x080fe20000410000 */
[----:B------:R-:W-:Y:S01]  /*bd10*/  FMUL.FTZ R161, R161, R9 ;  /* 0x00000009a1a17220 */ /* 0x000fe20000410000 */
[----:B------:R-:W-:-:S02]  /*bd20*/  FMUL.FTZ R162, R162, R8 ;  /* 0x00000008a2a27220 */ /* 0x000fc40000410000 */
[----:B------:R-:W-:Y:S01]  /*bd30*/  HMMA.16816.F32.BF16 R232, R4, R18, R156 ;  /* 0x0000001204e8723c */ /* 0x000fe2000004189c */
[----:B------:R-:W-:-:S05]  /*bd40*/  FMUL.FTZ R163, R163, R8 ;  /* 0x00000008a3a37220 */ /* 0x000fca0000410000 */
[C---:B--2---:R-:W-:Y:S06]  /*bd50*/  HMMA.16816.F32.BF16 R156, R4.reuse, R12, R36 ;  /* 0x0000000c049c723c */ /* 0x044fec0000041824 */
[----:B------:R-:W-:Y:S01]  /*bd60*/  HMMA.16816.F32.BF16 R160, R4, R16, R160 ;  /* 0x0000001004a0723c */ /* 0x000fe200000418a0 */
[----:B------:R-:W1:Y:S01]  /*bd70*/  LDSM.16.MT88.4 R16, [R192+0x10000] ;  /* 0x01000000c010783b */ /* 0x000e620000004200 */
[-C--:B------:R-:W-:Y:S01]  /*bd80*/  FMUL.FTZ R40, R40, R9.reuse ;  /* 0x0000000928287220 */ /* 0x080fe20000410000 */
[----:B------:R-:W-:Y:S01]  /*bd90*/  FMUL.FTZ R41, R41, R9 ;  /* 0x0000000929297220 */ /* 0x000fe20000410000 */
[-C--:B------:R-:W-:Y:S01]  /*bda0*/  FMUL.FTZ R42, R42, R8.reuse ;  /* 0x000000082a2a7220 */ /* 0x080fe20000410000 */
[----:B------:R-:W-:Y:S01]  /*bdb0*/  FMUL.FTZ R43, R43, R8 ;  /* 0x000000082b2b7220 */ /* 0x000fe20000410000 */
[----:B------:R-:W-:-:S12]  /*bdc0*/  IMAD.MOV.U32 R2, RZ, RZ, R245 ;  /* 0x000000ffff027224 */ /* 0x000fd800078e00f5 */
[----:B------:R-:W-:Y:S02]  /*bdd0*/  MOV R39, R156 ;  /* 0x0000009c00277202 */ /* 0x000fe40000000f00 */
[----:B------:R-:W-:Y:S02]  /*bde0*/  MOV R156, R244 ;  /* 0x000000f4009c7202 */ /* 0x000fe40000000f00 */
        /* <DEDUP_REMOVED lines=9> */
[----:B------:R-:W-:Y:S01]  /*be80*/  FMUL.FTZ R51, R51, R8 ;  /* 0x0000000833337220 */ /* 0x000fe20000410000 */
[----:B------:R-:W-:Y:S01]  /*be90*/  MOV R34, R232 ;  /* 0x000000e800227202 */ /* 0x000fe20000000f00 */
[----:B------:R-:W-:Y:S01]  /*bea0*/  IMAD.MOV.U32 R33, RZ, RZ, R233 ;  /* 0x000000ffff217224 */ /* 0x000fe200078e00e9 */
[----:B------:R-:W-:Y:S01]  /*beb0*/  MOV R29, R234 ;  /* 0x000000ea001d7202 */ /* 0x000fe20000000f00 */
[----:B------:R-:W-:Y:S01]  /*bec0*/  IMAD.MOV.U32 R28, RZ, RZ, R235 ;  /* 0x000000ffff1c7224 */ /* 0x000fe200078e00eb */
[C---:B-1----:R-:W-:Y:S06]  /*bed0*/  HMMA.16816.F32.BF16 R236, R4.reuse, R16, R44 ;  /* 0x0000001004ec723c */ /* 0x042fec000004182c */
[----:B------:R-:W-:Y:S01]  /*bee0*/  HMMA.16816.F32.BF16 R232, R4, R18, R48 ;  /* 0x0000001204e8723c */ /* 0x000fe20000041830 */
[----:B------:R-:W1:Y:S01]  /*bef0*/  LDSM.16.MT88.4 R16, [R189+0x12000] ;  /* 0x01200000bd10783b */ /* 0x000e620000004200 */
        /* <DEDUP_REMOVED lines=8> */
[----:B------:R-:W-:Y:S01]  /*bf80*/  IMAD.MOV.U32 R51, RZ, RZ, R227 ;  /* 0x000000ffff337224 */ /* 0x000fe200078e00e3 */
[----:B------:R-:W-:Y:S01]  /*bf90*/  MOV R50, R226 ;  /* 0x000000e200327202 */ /* 0x000fe20000000f00 */
[----:B------:R-:W-:-:S02]  /*bfa0*/  IMAD.MOV.U32 R49, RZ, RZ, R225 ;  /* 0x000000ffff317224 */ /* 0x000fc400078e00e1 */
[----:B------:R-:W-:Y:S02]  /*bfb0*/  IMAD.MOV.U32 R153, RZ, RZ, R224 ;  /* 0x000000ffff997224 */ /* 0x000fe400078e00e0 */
[----:B--2---:R-:W-:Y:S07]  /*bfc0*/  HMMA.16816.F32.BF16 R224, R4, R12, R52 ;  /* 0x0000000c04e0723c */ /* 0x004fee0000041834 */
[----:B------:R-:W-:Y:S01]  /*bfd0*/  IMAD.MOV.U32 R54, RZ, RZ, R218 ;  /* 0x000000ffff367224 */ /* 0x000fe200078e00da */
[----:B------:R-:W-:-:S02]  /*bfe0*/  MOV R53, R219 ;  /* 0x000000db00357202 */ /* 0x000fc40000000f00 */
[----:B------:R-:W-:Y:S01]  /*bff0*/  HMMA.16816.F32.BF16 R216, R4, R14, R56 ;  /* 0x0000000e04d8723c */ /* 0x000fe20000041838 */
[----:B------:R-:W2:Y:S01]  /*c000*/  LDSM.16.MT88.4 R12, [R190+0x12000] ;  /* 0x01200000be0c783b */ /* 0x000ea20000004200 */
[-C--:B------:R-:W-:Y:S01]  /*c010*/  FMUL.FTZ R60, R60, R9.reuse ;  /* 0x000000093c3c7220 */ /* 0x080fe20000410000 */
[-C--:B------:R-:W-:Y:S01]  /*c020*/  FMUL.FTZ R61, R61, R9.reuse ;  /* 0x000000093d3d7220 */ /* 0x080fe20000410000 */
[-C--:B------:R-:W-:Y:S01]  /*c030*/  FMUL.FTZ R62, R62, R8.reuse ;  /* 0x000000083e3e7220 */ /* 0x080fe20000410000 */
[-C--:B------:R-:W-:Y:S01]  /*c040*/  FMUL.FTZ R63, R63, R8.reuse ;  /* 0x000000083f3f7220 */ /* 0x080fe20000410000 */
[-C--:B------:R-:W-:Y:S01]  /*c050*/  FMUL.FTZ R64, R64, R9.reuse ;  /* 0x0000000940407220 */ /* 0x080fe20000410000 */
[----:B------:R-:W-:Y:S01]  /*c060*/  FMUL.FTZ R65, R65, R9 ;  /* 0x0000000941417220 */ /* 0x000fe20000410000 */
[-C--:B------:R-:W-:Y:S01]  /*c070*/  FMUL.FTZ R66, R66, R8.reuse ;  /* 0x0000000842427220 */ /* 0x080fe20000410000 */
[----:B------:R-:W-:-:S03]  /*c080*/  FMUL.FTZ R67, R67, R8 ;  /* 0x0000000843437220 */ /* 0x000fc60000410000 */
        /* <DEDUP_REMOVED lines=11> */
[----:B------:R-:W-:-:S02]  /*c140*/  MOV R3, R184 ;  /* 0x000000b800037202 */ /* 0x000fc40000000f00 */
[----:B------:R-:W-:Y:S02]  /*c150*/  MOV R47, R223 ;  /* 0x000000df002f7202 */ /* 0x000fe40000000f00 */
[C---:B--2---:R-:W-:Y:S06]  /*c160*/  HMMA.16816.F32.BF16 R220, R4.reuse, R12, R68 ;  /* 0x0000000c04dc723c */ /* 0x044fec0000041844 */
[C---:B------:R-:W-:Y:S01]  /*c170*/  HMMA.16816.F32.BF16 R184, R4.reuse, R14, R72 ;  /* 0x0000000e04b8723c */ /* 0x040fe20000041848 */
        /* <DEDUP_REMOVED lines=11> */
[----:B------:R-:W-:Y:S01]  /*c230*/  IMAD.MOV.U32 R36, RZ, RZ, R159 ;  /* 0x000000ffff247224 */ /* 0x000fe200078e009f */
[----:B------:R-:W-:Y:S01]  /*c240*/  MOV R0, R183 ;  /* 0x000000b700007202 */ /* 0x000fe20000000f00 */
[----:B------:R-:W-:Y:S01]  /*c250*/  IMAD.MOV.U32 R159, RZ, RZ, R182 ;  /* 0x000000ffff9f7224 */ /* 0x000fe200078e00b6 */
[----:B------:R-:W-:Y:S01]  /*c260*/  MOV R158, R181 ;  /* 0x000000b5009e7202 */ /* 0x000fe20000000f00 */
[----:B------:R-:W-:Y:S01]  /*c270*/  IMAD.MOV.U32 R157, RZ, RZ, R180 ;  /* 0x000000ffff9d7224 */ /* 0x000fe200078e00b4 */
[C---:B-1----:R-:W-:Y:S06]  /*c280*/  HMMA.16816.F32.BF16 R72, R4.reuse, R18, R80 ;  /* 0x000000120448723c */ /* 0x042fec0000041850 */
[C---:B------:R-:W-:Y:S01]  /*c290*/  HMMA.16816.F32.BF16 R180, R4.reuse, R16, R76 ;  /* 0x0000001004b4723c */ /* 0x040fe2000004184c */
        /* <DEDUP_REMOVED lines=9> */
[----:B------:R-:W-:Y:S01]  /*c330*/  MOV R48, R179 ;  /* 0x000000b300307202 */ /* 0x000fe20000000f00 */
[----:B------:R-:W-:Y:S01]  /*c340*/  IMAD.MOV.U32 R44, RZ, RZ, R174 ;  /* 0x000000ffff2c7224 */ /* 0x000fe200078e00ae */
[----:B------:R-:W-:Y:S01]  /*c350*/  MOV R55, R178 ;  /* 0x000000b200377202 */ /* 0x000fe20000000f00 */
[----:B------:R-:W-:Y:S01]  /*c360*/  IMAD.MOV.U32 R46, RZ, RZ, R177 ;  /* 0x000000ffff2e7224 */ /* 0x000fe200078e00b1 */
[----:B------:R-:W-:Y:S01]  /*c370*/  MOV R45, R175 ;  /* 0x000000af002d7202 */ /* 0x000fe20000000f00 */
[----:B------:R-:W-:Y:S01]  /*c380*/  IMAD.MOV.U32 R52, RZ, RZ, R172 ;  /* 0x000000ffff347224 */ /* 0x000fe200078e00ac */
        /* <DEDUP_REMOVED lines=17> */
[----:B------:R-:W-:Y:S01]  /*c4a0*/  MOV R53, R158 ;  /* 0x0000009e00357202 */ /* 0x000fe20000000f00 */
        /* <DEDUP_REMOVED lines=11> */
[C---:B--2---:R-:W-:Y:S06]  /*c560*/  HMMA.16816.F32.BF16 R56, R4.reuse, R12, R100 ;  /* 0x0000000c0438723c */ /* 0x044fec0000041864 */
        /* <DEDUP_REMOVED lines=13> */
[----:B------:R-:W-:-:S02]  /*c640*/  IMAD.MOV.U32 R78, RZ, RZ, R51 ;  /* 0x000000ffff4e7224 */ /* 0x000fc400078e0033 */
        /* <DEDUP_REMOVED lines=25> */
[----:B------:R-:W-:-:S02]  /*c7e0*/  MOV R63, R20 ;  /* 0x00000014003f7202 */ /* 0x000fc40000000f00 */
[----:B------:R-:W3:Y:S01]  /*c7f0*/  LDSM.16.MT88.4 R20, [R192+0x16000] ;  /* 0x01600000c014783b */ /* 0x000ee20000004200 */
[----:B-1----:R-:W-:Y:S01]  /*c800*/  HMMA.16816.F32.BF16 R124, R4, R16, R124 ;  /* 0x00000010047c723c */ /* 0x002fe2000004187c */
[----:B------:R-:W-:-:S05]  /*c810*/  UIADD3 UR6, UR36, 0x1715609d, URZ ;  /* 0x1715609d24067890 */ /* 0x000fca000fffe03f */
[C---:B------:R-:W-:Y:S01]  /*c820*/  HMMA.16816.F32.BF16 R128, R4.reuse, R18, R128 ;  /* 0x000000120480723c */ /* 0x040fe20000041880 */
[----:B------:R-:W1:Y:S01]  /*c830*/  LDSM.16.MT88.4 R16, [R191+0x16000] ;  /* 0x01600000bf10783b */ /* 0x000e620000004200 */
[----:B------:R-:W-:Y:S01]  /*c840*/  IMAD.MOV.U32 R69, RZ, RZ, R2 ;  /* 0x000000ffff457224 */ /* 0x000fe200078e0002 */
[----:B------:R-:W-:Y:S01]  /*c850*/  LOP3.LUT R2, R25, UR6, R26, 0x96, !PT ;  /* 0x0000000619027c12 */ /* 0x000fe2000f8e961a */
[-C--:B------:R-:W-:Y:S01]  /*c860*/  FMUL.FTZ R132, R132, R9.reuse ;  /* 0x0000000984847220 */ /* 0x080fe20000410000 */
[----:B------:R-:W-:Y:S01]  /*c870*/  FMUL.FTZ R133, R133, R9 ;  /* 0x0000000985857220 */ /* 0x000fe20000410000 */
[-C--:B------:R-:W-:Y:S01]  /*c880*/  FMUL.FTZ R134, R134, R8.reuse ;  /* 0x0000000886867220 */ /* 0x080fe20000410000 */
[----:B------:R-:W-:Y:S01]  /*c890*/  FMUL.FTZ R135, R135, R8 ;  /* 0x0000000887877220 */ /* 0x000fe20000410000 */
[----:B------:R-:W-:Y:S01]  /*c8a0*/  IMAD.MOV.U32 R76, RZ, RZ, R55 ;  /* 0x000000ffff4c7224 */ /* 0x000fe200078e0037 */
[----:B------:R-:W-:Y:S01]  /*c8b0*/  MOV R55, R0 ;  /* 0x0000000000377202 */ /* 0x000fe20000000f00 */
[----:B------:R-:W-:Y:S01]  /*c8c0*/  UIADD3 UR33, UR37, 0x646e171e, URZ ;  /* 0x646e171e25217890 */ /* 0x000fe2000fffe03f */
[----:B------:R-:W-:Y:S01]  /*c8d0*/  MOV R70, R3 ;  /* 0x0000000300467202 */ /* 0x000fe20000000f00 */
[-C--:B------:R-:W-:Y:S01]  /*c8e0*/  FMUL.FTZ R136, R136, R9.reuse ;  /* 0x0000000988887220 */ /* 0x080fe20000410000 */
[----:B------:R-:W-:Y:S01]  /*c8f0*/  FMUL.FTZ R137, R137, R9 ;  /* 0x0000000989897220 */ /* 0x000fe20000410000 */
[-C--:B------:R-:W-:Y:S01]  /*c900*/  FMUL.FTZ R138, R138, R8.reuse ;  /* 0x000000088a8a7220 */ /* 0x080fe20000410000 */
[----:B------:R-:W-:Y:S01]  /*c910*/  FMUL.FTZ R139, R139, R8 ;  /* 0x000000088b8b7220 */ /* 0x000fe20000410000 */
[----:B------:R-:W-:Y:S01]  /*c920*/  FFMA.FTZ R0, R230, UR14, -R10 ;  /* 0x0000000ee6007c23 */ /* 0x000fe2000801080a */
[----:B------:R-:W-:Y:S01]  /*c930*/  IMAD.WIDE.U32 R2, R2, -0x2daee0ad, RZ ;  /* 0xd2511f5302027825 */ /* 0x000fe200078e00ff */
[C---:B--2---:R-:W-:Y:S01]  /*c940*/  HMMA.16816.F32.BF16 R132, R4.reuse, R12, R132 ;  /* 0x0000000c0484723c */ /* 0x044fe20000041884 */
[----:B------:R-:W-:Y:S01]  /*c950*/  MOV R89, R60 ;  /* 0x0000003c00597202 */ /* 0x000fe20000000f00 */
[----:B------:R2:W-:Y:S01]  /*c960*/  MUFU.EX2 R88, R0 ;  /* 0x0000000000587308 */ /* 0x0005e20000000800 */
[----:B------:R-:W-:Y:S01]  /*c970*/  IMAD.MOV.U32 R92, RZ, RZ, R46 ;  /* 0x000000ffff5c7224 */ /* 0x000fe200078e002e */
[----:B------:R-:W-:Y:S01]  /*c980*/  MOV R99, R47 ;  /* 0x0000002f00637202 */ /* 0x000fe20000000f00 */
[-C--:B------:R-:W-:Y:S01]  /*c990*/  FMUL.FTZ R140, R140, R9.reuse ;  /* 0x000000098c8c7220 */ /* 0x080fe20000410000 */
[-C--:B------:R-:W-:Y:S01]  /*c9a0*/  FMUL.FTZ R141, R141, R9.reuse ;  /* 0x000000098d8d7220 */ /* 0x080fe20000410000 */
[----:B------:R-:W-:Y:S01]  /*c9b0*/  FFMA.FTZ R12, R229, UR14, -R10 ;  /* 0x0000000ee50c7c23 */ /* 0x000fe2000801080a */
[----:B------:R-:W-:Y:S01]  /*c9c0*/  HMMA.16816.F32.BF16 R136, R4, R14, R136 ;  /* 0x0000000e0488723c */ /* 0x000fe20000041888 */
[----:B------:R-:W-:Y:S01]  /*c9d0*/  SHF.R.U32.HI R13, RZ, 0x18, R2 ;  /* 0x00000018ff0d7819 */ /* 0x000fe20000011602 */
[-C--:B------:R-:W-:Y:S01]  /*c9e0*/  FMUL.FTZ R142, R142, R8.reuse ;  /* 0x000000088e8e7220 */ /* 0x080fe20000410000 */
[----:B------:R4:W5:Y:S01]  /*c9f0*/  MUFU.EX2 R84, R12 ;  /* 0x0000000c00547308 */ /* 0x0009620000000800 */
[-C--:B------:R-:W-:Y:S01]  /*ca00*/  FMUL.FTZ R143, R143, R8.reuse ;  /* 0x000000088f8f7220 */ /* 0x080fe20000410000 */
[-C--:B------:R-:W-:Y:S01]  /*ca10*/  FMUL.FTZ R164, R164, R9.reuse ;  /* 0x00000009a4a47220 */ /* 0x080fe20000410000 */
[-C--:B------:R-:W-:Y:S01]  /*ca20*/  FMUL.FTZ R165, R165, R9.reuse ;  /* 0x00000009a5a57220 */ /* 0x080fe20000410000 */
[----:B------:R-:W-:Y:S01]  /*ca30*/  LOP3.LUT R15, R2, 0xff, RZ, 0xc0, !PT ;  /* 0x000000ff020f7812 */ /* 0x000fe200078ec0ff */
[-C--:B------:R-:W-:Y:S01]  /*ca40*/  FMUL.FTZ R166, R166, R8.reuse ;  /* 0x00000008a6a67220 */ /* 0x080fe20000410000 */
[-C--:B------:R-:W-:Y:S01]  /*ca50*/  FMUL.FTZ R167, R167, R8.reuse ;  /* 0x00000008a7a77220 */ /* 0x080fe20000410000 */
[-C--:B------:R-:W-:Y:S01]  /*ca60*/  FMUL.FTZ R144, R144, R9.reuse ;  /* 0x0000000990907220 */ /* 0x080fe20000410000 */
[----:B--2---:R-:W-:Y:S01]  /*ca70*/  LOP3.LUT R0, R3, UR33, R30, 0x96, !PT ;  /* 0x0000002103007c12 */ /* 0x004fe2000f8e961e */
[-C--:B------:R-:W-:Y:S01]  /*ca80*/  FMUL.FTZ R145, R145, R9.reuse ;  /* 0x0000000991917220 */ /* 0x080fe20000410000 */
[----:B------:R-:W-:Y:S01]  /*ca90*/  LOP3.LUT R3, R2, 0xffff, RZ, 0xc0, !PT ;  /* 0x0000ffff02037812 */ /* 0x000fe200078ec0ff */
[-C--:B------:R-:W-:Y:S01]  /*caa0*/  FMUL.FTZ R146, R146, R8.reuse ;  /* 0x0000000892927220 */ /* 0x080fe20000410000 */
[----:B------:R-:W-:Y:S01]  /*cab0*/  SHF.R.U32.HI R14, RZ, 0x10, R2 ;  /* 0x00000010ff0e7819 */ /* 0x000fe20000011602 */
[--C-:B------:R-:W-:Y:S01]  /*cac0*/  FFMA.FTZ R2, R228, UR14, -R10.reuse ;  /* 0x0000000ee4027c23 */ /* 0x100fe2000801080a */
[----:B------:R-:W-:Y:S01]  /*cad0*/  FMUL.FTZ R147, R147, R8 ;  /* 0x0000000893937220 */ /* 0x000fe20000410000 */
[-C--:B------:R-:W-:Y:S01]  /*cae0*/  FMUL.FTZ R148, R148, R9.reuse ;  /* 0x0000000994947220 */ /* 0x080fe20000410000 */
[----:B------:R-:W-:Y:S01]  /*caf0*/  FMUL.FTZ R149, R149, R9 ;  /* 0x0000000995957220 */ /* 0x000fe20000410000 */
[----:B----4-:R-:W-:Y:S01]  /*cb00*/  SHF.R.U32.HI R12, RZ, 0x8, R3 ;  /* 0x00000008ff0c7819 */ /* 0x010fe20000011603 */
[----:B------:R-:W-:Y:S01]  /*cb10*/  FFMA.FTZ R3, R32, UR14, -R10 ;  /* 0x0000000e20037c23 */ /* 0x000fe2000801080a */
[----:B------:R2:W-:Y:S01]  /*cb20*/  MUFU.EX2 R60, R2 ;  /* 0x00000002003c7308 */ /* 0x0005e20000000800 */
[----:B------:R-:W-:Y:S01]  /*cb30*/  MOV R85, R76 ;  /* 0x0000004c00557202 */ /* 0x000fe20000000f00 */
[----:B------:R-:W-:Y:S01]  /*cb40*/  FMUL.FTZ R150, R150, R8 ;  /* 0x0000000896967220 */ /* 0x000fe20000410000 */
[----:B------:R-:W-:Y:S01]  /*cb50*/  MOV R46, R37 ;  /* 0x00000025002e7202 */ /* 0x000fe20000000f00 */
[----:B------:R-:W-:Y:S01]  /*cb60*/  IMAD.MOV.U32 R37, RZ, RZ, R33 ;  /* 0x000000ffff257224 */ /* 0x000fe200078e0021 */
[----:B------:R-:W-:Y:S01]  /*cb70*/  PRMT R33, R15, 0x5410, R12 ;  /* 0x000054100f217816 */ /* 0x000fe2000000000c */
[----:B------:R-:W-:-:S02]  /*cb80*/  IMAD.MOV.U32 R47, RZ, RZ, R36 ;  /* 0x000000ffff2f7224 */ /* 0x000fc400078e0024 */
[----:B------:R-:W-:Y:S01]  /*cb90*/  FMUL.FTZ R151, R151, R8 ;  /* 0x0000000897977220 */ /* 0x000fe20000410000 */
[----:B------:R4:W-:Y:S01]  /*cba0*/  MUFU.EX2 R76, R3 ;  /* 0x00000003004c7308 */ /* 0x0009e20000000800 */
[----:B------:R-:W-:Y:S01]  /*cbb0*/  MOV R36, R34 ;  /* 0x0000002200247202 */ /* 0x000fe20000000f00 */
[----:B------:R-:W-:Y:S01]  /*cbc0*/  IMAD.MOV.U32 R93, RZ, RZ, R152 ;  /* 0x000000ffff5d7224 */ /* 0x000fe200078e0098 */
[----:B------:R-:W-:Y:S01]  /*cbd0*/  LOP3.LUT R12, R0, 0xffff, RZ, 0xc0, !PT ;  /* 0x0000ffff000c7812 */ /* 0x000fe200078ec0ff */
[----:B------:R-:W5:Y:S01]  /*cbe0*/  LDSM.16.MT88.4 R24, [R189+0x10800] ;  /* 0x01080000bd18783b */ /* 0x000f620000004200 */
[----:B--2---:R-:W-:Y:S02]  /*cbf0*/  LOP3.LUT R2, R14, 0xff, RZ, 0xc0, !PT ;  /* 0x000000ff0e027812 */ /* 0x004fe400078ec0ff */
[----:B------:R-:W-:Y:S02]  /*cc00*/  LOP3.LUT R14, R0, 0xff, RZ, 0xc0, !PT ;  /* 0x000000ff000e7812 */ /* 0x000fe400078ec0ff */
[----:B------:R-:W-:Y:S01]  /*cc10*/  PRMT R34, R2, 0x5410, R13 ;  /* 0x0000541002227816 */ /* 0x000fe2000000000d */
[----:B----4-:R-:W-:Y:S01]  /*cc20*/  FFMA.FTZ R3, R241, UR14, -R11 ;  /* 0x0000000ef1037c23 */ /* 0x010fe2000801080b */
[----:B------:R-:W-:-:S02]  /*cc30*/  SHF.R.U32.HI R2, RZ, 0x10, R0 ;  /* 0x00000010ff027819 */ /* 0x000fc40000011600 */
[----:B------:R-:W-:Y:S01]  /*cc40*/  SHF.R.U32.HI R13, RZ, 0x18, R0 ;  /* 0x00000018ff0d7819 */ /* 0x000fe20000011600 */
[----:B------:R2:W-:Y:S01]  /*cc50*/  MUFU.EX2 R152, R3 ;  /* 0x0000000300987308 */ /* 0x0005e20000000800 */
[----:B------:R-:W-:Y:S01]  /*cc60*/  FFMA.FTZ R0, R240, UR14, -R11 ;  /* 0x0000000ef0007c23 */ /* 0x000fe2000801080b */
[----:B---3--:R-:W-:Y:S01]  /*cc70*/  HMMA.16816.F32.BF16 R140, R4, R20, R140 ;  /* 0x00000014048c723c */ /* 0x008fe2000004188c */
[----:B------:R-:W-:Y:S01]  /*cc80*/  LOP3.LUT R2, R2, 0xff, RZ, 0xc0, !PT ;  /* 0x000000ff02027812 */ /* 0x000fe200078ec0ff */
[----:B------:R-:W-:-:S04]  /*cc90*/  IMAD.MOV.U32 R90, RZ, RZ, R68 ;  /* 0x000000ffff5a7224 */ /* 0x000fc800078e0044 */
[C---:B------:R-:W-:Y:S01]  /*cca0*/  HMMA.16816.F32.BF16 R164, R4.reuse, R22, R164 ;  /* 0x0000001604a4723c */ /* 0x040fe200000418a4 */
[----:B------:R3:W4:Y:S01]  /*ccb0*/  MUFU.EX2 R241, R0 ;  /* 0x0000000000f17308 */ /* 0x0007220000000800 */
[----:B------:R-:W4:Y:S01]  /*ccc0*/  LDSM.16.MT88.4 R20, [R190+0x10800] ;  /* 0x01080000be14783b */ /* 0x000f220000004200 */
[----:B------:R-:W-:Y:S02]  /*ccd0*/  PRMT R32, R2, 0x5410, R13 ;  /* 0x0000541002207816 */ /* 0x000fe4000000000d */
[----:B--2---:R-:W-:Y:S01]  /*cce0*/  SHF.R.U32.HI R3, RZ, 0x8, R12 ;  /* 0x00000008ff037819 */ /* 0x004fe2000001160c */
[----:B------:R-:W-:Y:S01]  /*ccf0*/  FFMA.FTZ R12, R35, UR14, -R11 ;  /* 0x0000000e230c7c23 */ /* 0x000fe2000801080b */
[C---:B-1----:R-:W-:Y:S03]  /*cd00*/  HMMA.16816.F32.BF16 R144, R4.reuse, R16, R144 ;  /* 0x000000100490723c */ /* 0x042fe60000041890 */
[----:B------:R1:W-:Y:S03]  /*cd10*/  MUFU.EX2 R68, R12 ;  /* 0x0000000c00447308 */ /* 0x0003e60000000800 */
[----:B------:R-:W-:Y:S01]  /*cd20*/  HMMA.16816.F32.BF16 R148, R4, R18, R148 ;  /* 0x000000120494723c */ /* 0x000fe20000041894 */
[----:B------:R-:W2:Y:S01]  /*cd30*/  LDSM.16.MT88.4 R16, [R192+0x10800] ;  /* 0x01080000c010783b */ /* 0x000ea20000004200 */
[----:B---3--:R-:W-:Y:S01]  /*cd40*/  PRMT R0, R14, 0x5410, R3 ;  /* 0x000054100e007816 */ /* 0x008fe20000000003 */
[----:B-----5:R-:W-:-:S02]  /*cd50*/  IMAD.MOV.U32 R228, RZ, RZ, R84 ;  /* 0x000000ffffe47224 */ /* 0x020fc400078e0054 */
[----:B------:R-:W-:Y:S02]  /*cd60*/  FFMA.FTZ R3, R231, UR14, -R11 ;  /* 0x0000000ee7037c23 */ /* 0x000fe4000801080b */
[--C-:B------:R-:W-:Y:S01]  /*cd70*/  HSET2.LE.AND R0, R0, R91.reuse, PT ;  /* 0x0000005b00007233 */ /* 0x100fe20003803000 */
[----:B-1----:R-:W1:Y:S01]  /*cd80*/  LDSM.16.MT88.4 R12, [R191+0x10800] ;  /* 0x01080000bf0c783b */ /* 0x002e620000004200 */
[----:B------:R-:W-:Y:S01]  /*cd90*/  F2FP.BF16.F32.PACK_AB R2, R228, R88 ;  /* 0x00000058e402723e */ /* 0x000fe200000010ff */
[----:B------:R-:W3:Y:S03]  /*cda0*/  MUFU.EX2 R84, R3 ;  /* 0x0000000300547308 */ /* 0x000ee60000000800 */
[----:B------:R-:W-:Y:S02]  /*cdb0*/  LOP3.LUT R4, R0, R2, RZ, 0xc0, !PT ;  /* 0x0000000200047212 */ /* 0x000fe400078ec0ff */
[----:B------:R-:W-:-:S02]  /*cdc0*/  HSET2.LE.AND R0, R32, R91, PT ;  /* 0x0000005b20007233 */ /* 0x000fc40003803000 */
[----:B----4-:R-:W-:-:S04]  /*cdd0*/  F2FP.BF16.F32.PACK_AB R2, R241, R152 ;  /* 0x00000098f102723e */ /* 0x010fc800000010ff */
[----:B------:R-:W-:Y:S02]  /*cde0*/  LOP3.LUT R5, R0, R2, RZ, 0xc0, !PT ;  /* 0x0000000200057212 */ /* 0x000fe400078ec0ff */
[----:B------:R-:W-:Y:S02]  /*cdf0*/  HSET2.LE.AND R0, R33, R91, PT ;  /* 0x0000005b21007233 */ /* 0x000fe40003803000 */
[----:B------:R-:W-:-:S04]  /*ce00*/  F2FP.BF16.F32.PACK_AB R2, R76, R60 ;  /* 0x0000003c4c02723e */ /* 0x000fc800000010ff */
[----:B------:R-:W-:Y:S02]  /*ce10*/  LOP3.LUT R6, R0, R2, RZ, 0xc0, !PT ;  /* 0x0000000200067212 */ /* 0x000fe400078ec0ff */
[----:B------:R-:W-:Y:S02]  /*ce20*/  HSET2.LE.AND R0, R34, R91, PT ;  /* 0x0000005b22007233 */ /* 0x000fe40003803000 */
[----:B---3--:R-:W-:Y:S01]  /*ce30*/  F2FP.BF16.F32.PACK_AB R2, R84, R68 ;  /* 0x000000445402723e */ /* 0x008fe200000010ff */
[----:B------:R-:W-:Y:S01]  /*ce40*/  IMAD.MOV.U32 R94, RZ, RZ, R44 ;  /* 0x000000ffff5e7224 */ /* 0x000fe200078e002c */
[----:B------:R-:W-:Y:S01]  /*ce50*/  MOV R95, R45 ;  /* 0x0000002d005f7202 */ /* 0x000fe20000000f00 */
[----:B------:R-:W-:Y:S01]  /*ce60*/  IMAD.MOV.U32 R45, RZ, RZ, R38 ;  /* 0x000000ffff2d7224 */ /* 0x000fe200078e0026 */
[----:B------:R-:W-:Y:S01]  /*ce70*/  MOV R44, R39 ;  /* 0x00000027002c7202 */ /* 0x000fe20000000f00 */
[----:B------:R-:W-:Y:S01]  /*ce80*/  IMAD.MOV.U32 R39, RZ, RZ, R28 ;  /* 0x000000ffff277224 */ /* 0x000fe200078e001c */
[----:B------:R-:W-:Y:S01]  /*ce90*/  MOV R38, R29 ;  /* 0x0000001d00267202 */ /* 0x000fe20000000f00 */
[----:B------:R-:W-:Y:S01]  /*cea0*/  IMAD.MOV.U32 R230, RZ, RZ, R92 ;  /* 0x000000ffffe67224 */ /* 0x000fe200078e005c */
[----:B------:R-:W-:Y:S01]  /*ceb0*/  LOP3.LUT R7, R0, R2, RZ, 0xc0, !PT ;  /* 0x0000000200077212 */ /* 0x000fe200078ec0ff */
[----:B------:R-:W3:Y:S01]  /*cec0*/  LDSM.16.MT88.4 R28, [R189+0x12800] ;  /* 0x01280000bd1c783b */ /* 0x000ee20000004200 */
[----:B------:R-:W-:Y:S01]  /*ced0*/  MOV R229, R99 ;  /* 0x0000006300e57202 */ /* 0x000fe20000000f00 */
[----:B------:R-:W-:Y:S01]  /*cee0*/  IMAD.MOV.U32 R97, RZ, RZ, R52 ;  /* 0x000000ffff617224 */ /* 0x000fe200078e0034 */
[----:B------:R-:W-:Y:S01]  /*cef0*/  MOV R98, R53 ;  /* 0x0000003500627202 */ /* 0x000fe20000000f00 */
[----:B------:R-:W-:Y:S01]  /*cf00*/  IMAD.MOV.U32 R99, RZ, RZ, R54 ;  /* 0x000000ffff637224 */ /* 0x000fe200078e0036 */
[----:B------:R-:W-:Y:S01]  /*cf10*/  MOV R92, R55 ;  /* 0x00000037005c7202 */ /* 0x000fe20000000f00 */
[C---:B------:R-:W-:Y:S01]  /*cf20*/  HMMA.16816.F32.BF16 R160, R4.reuse, R24, R160 ;  /* 0x0000001804a0723c */ /* 0x040fe200000418a0 */
[----:B------:R-:W-:Y:S01]  /*cf30*/  MOV R108, R94 ;  /* 0x0000005e006c7202 */ /* 0x000fe20000000f00 */
[----:B------:R-:W-:Y:S01]  /*cf40*/  IMAD.MOV.U32 R109, RZ, RZ, R95 ;  /* 0x000000ffff6d7224 */ /* 0x000fe200078e005f */
[----:B------:R-:W-:Y:S01]  /*cf50*/  MOV R110, R89 ;  /* 0x00000059006e7202 */ /* 0x000fe20000000f00 */
[----:B------:R-:W-:Y:S01]  /*cf60*/  IMAD.MOV.U32 R111, RZ, RZ, R85 ;  /* 0x000000ffff6f7224 */ /* 0x000fe200078e0055 */
[----:B------:R-:W-:Y:S01]  /*cf70*/  MOV R100, R86 ;  /* 0x0000005600647202 */ /* 0x000fe20000000f00 */
[C---:B------:R-:W-:Y:S01]  /*cf80*/  HMMA.16816.F32.BF16 R36, R4.reuse, R26, R36 ;  /* 0x0000001a0424723c */ /* 0x040fe20000041824 */
[----:B------:R-:W-:Y:S01]  /*cf90*/  IMAD.MOV.U32 R101, RZ, RZ, R87 ;  /* 0x000000ffff657224 */ /* 0x000fe200078e0057 */
[----:B------:R-:W-:Y:S01]  /*cfa0*/  MOV R85, R69 ;  /* 0x0000004500557202 */ /* 0x000fe20000000f00 */
[----:B------:R-:W-:Y:S01]  /*cfb0*/  IMAD.MOV.U32 R86, RZ, RZ, R70 ;  /* 0x000000ffff567224 */ /* 0x000fe200078e0046 */
[----:B------:R-:W-:Y:S01]  /*cfc0*/  MOV R87, R71 ;  /* 0x0000004700577202 */ /* 0x000fe20000000f00 */
[----:B------:R-:W-:Y:S01]  /*cfd0*/  IMAD.MOV.U32 R95, RZ, RZ, R62 ;  /* 0x000000ffff5f7224 */ /* 0x000fe200078e003e */
[----:B------:R-:W-:Y:S01]  /*cfe0*/  HMMA.16816.F32.BF16 R52, R4, R22, R244 ;  /* 0x000000160434723c */ /* 0x000fe200000418f4 */
[----:B------:R-:W-:Y:S01]  /*cff0*/  MOV R94, R61 ;  /* 0x0000003d005e7202 */ /* 0x000fe20000000f00 */
[----:B------:R-:W4:Y:S01]  /*d000*/  LDSM.16.MT88.4 R24, [R190+0x12800] ;  /* 0x01280000be18783b */ /* 0x000f220000004200 */
[----:B------:R-:W-:Y:S01]  /*d010*/  MOV R89, R63 ;  /* 0x0000003f00597202 */ /* 0x000fe20000000f00 */
[----:B------:R-:W-:Y:S01]  /*d020*/  IMAD.MOV.U32 R103, RZ, RZ, R78 ;  /* 0x000000ffff677224 */ /* 0x000fe200078e004e */
[----:B------:R-:W-:Y:S01]  /*d030*/  MOV R102, R77 ;  /* 0x0000004d00667202 */ /* 0x000fe20000000f00 */
[----:B------:R-:W-:Y:S01]  /*d040*/  LDSM.16.MT88.4 R32, [R192+0x14800] ;  /* 0x01480000c020783b */ /* 0x000fe20000004200 */
[----:B------:R-:W-:-:S02]  /*d050*/  IMAD.MOV.U32 R245, RZ, RZ, R68 ;  /* 0x000000fffff57224 */ /* 0x000fc400078e0044 */
[----:B------:R-:W-:Y:S01]  /*d060*/  IMAD.MOV.U32 R244, RZ, RZ, R60 ;  /* 0x000000fffff47224 */ /* 0x000fe200078e003c */
[----:B--2---:R-:W-:Y:S01]  /*d070*/  HMMA.16816.F32.BF16 R68, R4, R18, R232 ;  /* 0x000000120444723c */ /* 0x004fe200000418e8 */
[----:B------:R-:W-:Y:S01]  /*d080*/  MOV R96, R79 ;  /* 0x0000004f00607202 */ /* 0x000fe20000000f00 */
[----:B------:R-:W-:-:S04]  /*d090*/  IMAD.MOV.U32 R246, RZ, RZ, R76 ;  /* 0x000000fffff67224 */ /* 0x000fc800078e004c */
[C---:B------:R-:W-:Y:S01]  /*d0a0*/  HMMA.16816.F32.BF16 R60, R4.reuse, R16, R236 ;  /* 0x00000010043c723c */ /* 0x040fe200000418ec */
[----:B------:R-:W2:Y:S01]  /*d0b0*/  LDSM.16.MT88.4 R16, [R191+0x12800] ;  /* 0x01280000bf10783b */ /* 0x000ea20000004200 */
[----:B------:R-:W-:Y:S01]  /*d0c0*/  MOV R247, R84 ;  /* 0x0000005400f77202 */ /* 0x000fe20000000f00 */
[----:B------:R-:W-:Y:S01]  /*d0d0*/  IMAD.MOV.U32 R234, RZ, RZ, R87 ;  /* 0x000000ffffea7224 */ /* 0x000fe200078e0057 */
[----:B------:R-:W-:Y:S02]  /*d0e0*/  MOV R240, R86 ;  /* 0x0000005600f07202 */ /* 0x000fe40000000f00 */
[----:B-1----:R-:W-:Y:S07]  /*d0f0*/  HMMA.16816.F32.BF16 R76, R4, R12, R224 ;  /* 0x0000000c044c723c */ /* 0x002fee00000418e0 */
[----:B------:R-:W-:Y:S01]  /*d100*/  MOV R227, R241 ;  /* 0x000000f100e37202 */ /* 0x000fe20000000f00 */
[----:B------:R-:W-:-:S02]  /*d110*/  IMAD.MOV.U32 R241, RZ, RZ, R85 ;  /* 0x000000fffff17224 */ /* 0x000fc400078e0055 */
[C---:B------:R-:W-:Y:S01]  /*d120*/  HMMA.16816.F32.BF16 R84, R4.reuse, R14, R216 ;  /* 0x0000000e0454723c */ /* 0x040fe200000418d8 */
[----:B------:R-:W1:Y:S01]  /*d130*/  LDSM.16.MT88.4 R12, [R189+0x14800] ;  /* 0x01480000bd0c783b */ /* 0x000e620000004200 */
        /* <DEDUP_REMOVED lines=8> */
[----:B---3--:R-:W-:Y:S01]  /*d1c0*/  HMMA.16816.F32.BF16 R100, R4, R30, R64 ;  /* 0x0000001e0464723c */ /* 0x008fe20000041840 */
[----:B------:R-:W-:Y:S01]  /*d1d0*/  IMAD.MOV.U32 R226, RZ, RZ, R228 ;  /* 0x000000ffffe27224 */ /* 0x000fe200078e00e4 */
[----:B------:R-:W-:Y:S01]  /*d1e0*/  MOV R225, R229 ;  /* 0x000000e500e17202 */ /* 0x000fe20000000f00 */
[----:B------:R-:W-:Y:S01]  /*d1f0*/  IMAD.MOV.U32 R224, RZ, RZ, R230 ;  /* 0x000000ffffe07224 */ /* 0x000fe200078e00e6 */
[----:B------:R-:W-:-:S02]  /*d200*/  MOV R228, R108 ;  /* 0x0000006c00e47202 */ /* 0x000fc40000000f00 */
[C---:B------:R-:W-:Y:S01]  /*d210*/  HMMA.16816.F32.BF16 R92, R4.reuse, R28, R40 ;  /* 0x0000001c045c723c */ /* 0x040fe20000041828 */
[----:B------:R-:W3:Y:S01]  /*d220*/  LDSM.16.MT88.4 R28, [R190+0x14800] ;  /* 0x01480000be1c783b */ /* 0x000ee20000004200 */
[----:B------:R-:W-:Y:S01]  /*d230*/  IMAD.MOV.U32 R229, RZ, RZ, R109 ;  /* 0x000000ffffe57224 */ /* 0x000fe200078e006d */
[----:B------:R-:W-:Y:S01]  /*d240*/  MOV R230, R110 ;  /* 0x0000006e00e67202 */ /* 0x000fe20000000f00 */
[----:B------:R-:W-:Y:S02]  /*d250*/  IMAD.MOV.U32 R231, RZ, RZ, R111 ;  /* 0x000000ffffe77224 */ /* 0x000fe400078e006f */
[C---:B------:R-:W-:Y:S01]  /*d260*/  HMMA.16816.F32.BF16 R44, R4.reuse, R20, R44 ;  /* 0x00000014042c723c */ /* 0x040fe2000004182c */
[----:B------:R-:W5:Y:S01]  /*d270*/  LDSM.16.MT88.4 R20, [R192+0x12800] ;  /* 0x01280000c014783b */ /* 0x000f620000004200 */
[----:B------:R-:W-:Y:S01]  /*d280*/  MOV R236, R96 ;  /* 0x0000006000ec7202 */ /* 0x000fe20000000f00 */
[----:B------:R-:W-:Y:S01]  /*d290*/  IMAD.MOV.U32 R237, RZ, RZ, R97 ;  /* 0x000000ffffed7224 */ /* 0x000fe200078e0061 */
[----:B------:R-:W-:Y:S01]  /*d2a0*/  MOV R239, R98 ;  /* 0x0000006200ef7202 */ /* 0x000fe20000000f00 */
[----:B------:R-:W-:Y:S01]  /*d2b0*/  IMAD.MOV.U32 R238, RZ, RZ, R99 ;  /* 0x000000ffffee7224 */ /* 0x000fe200078e0063 */
[----:B----4-:R-:W-:Y:S01]  /*d2c0*/  HMMA.16816.F32.BF16 R108, R4, R24, R220 ;  /* 0x00000018046c723c */ /* 0x010fe200000418dc */
[----:B------:R-:W-:Y:S01]  /*d2d0*/  MOV R218, R89 ;  /* 0x0000005900da7202 */ /* 0x000fe20000000f00 */
[----:B------:R-:W-:-:S04]  /*d2e0*/  IMAD.MOV.U32 R219, RZ, RZ, R88 ;  /* 0x000000ffffdb7224 */ /* 0x000fc800078e0058 */
[----:B--2---:R-:W-:Y:S01]  /*d2f0*/  HMMA.16816.F32.BF16 R96, R4, R18, R172 ;  /* 0x000000120460723c */ /* 0x004fe200000418ac */
[----:B------:R-:W-:Y:S01]  /*d300*/  MOV R222, R90 ;  /* 0x0000005a00de7202 */ /* 0x000fe20000000f00 */
[----:B------:R-:W-:-:S04]  /*d310*/  IMAD.MOV.U32 R223, RZ, RZ, R91 ;  /* 0x000000ffffdf7224 */ /* 0x000fc800078e005b */
[C---:B------:R-:W-:Y:S01]  /*d320*/  HMMA.16816.F32.BF16 R88, R4.reuse, R16, R176 ;  /* 0x000000100458723c */ /* 0x040fe200000418b0 */
[----:B------:R-:W2:Y:S05]  /*d330*/  LDSM.16.MT88.4 R16, [R189+0x16800] ;  /* 0x01680000bd10783b */ /* 0x000eaa0000004200 */
[C---:B-1----:R-:W-:Y:S06]  /*d340*/  HMMA.16816.F32.BF16 R176, R4.reuse, R12, R156 ;  /* 0x0000000c04b0723c */ /* 0x042fec000004189c */
[----:B------:R-:W-:Y:S01]  /*d350*/  HMMA.16816.F32.BF16 R156, R4, R14, R80 ;  /* 0x0000000e049c723c */ /* 0x000fe20000041850 */
[----:B------:R-:W1:Y:S01]  /*d360*/  LDSM.16.MT88.4 R12, [R191+0x14800] ;  /* 0x01480000bf0c783b */ /* 0x000e620000004200 */
[----:B------:R-:W-:-:S04]  /*d370*/  UIADD3 UR34, UR34, 0x1, URZ ;  /* 0x0000000122227890 */ /* 0x000fc8000fffe03f */
[C---:B------:R-:W-:Y:S01]  /*d380*/  HMMA.16816.F32.BF16 R40, R4.reuse, R26, R184 ;  /* 0x0000001a0428723c */ /* 0x040fe200000418b8 */
[----:B------:R-:W-:Y:S06]  /*d390*/  LDSM.16.MT88.4 R24, [R192+0x16800] ;  /* 0x01680000c018783b */ /* 0x000fec0000004200 */
[----:B------:R-:W-:Y:S01]  /*d3a0*/  MOV R187, R0 ;  /* 0x0000000000bb7202 */ /* 0x000fe20000000f00 */
[----:B------:R-:W-:Y:S01]  /*d3b0*/  IMAD.U32 R0, RZ, RZ, UR34 ;  /* 0x00000022ff007e24 */ /* 0x000fe2000f8e00ff */
[C---:B---3--:R-:W-:Y:S04]  /*d3c0*/  HMMA.16816.F32.BF16 R172, R4.reuse, R28, R56 ;  /* 0x0000001c04ac723c */ /* 0x048fe80000041838 */
[----:B------:R-:W-:Y:S01]  /*d3d0*/  LOP3.LUT R0, R243, UR37, R0, 0x96, !PT ;  /* 0x00000025f3007c12 */ /* 0x000fe2000f8e9600 */
[----:B------:R-:W-:Y:S01]  /*d3e0*/  IMAD.MOV.U32 R186, RZ, RZ, R2 ;  /* 0x000000ffffba7224 */ /* 0x000fe200078e0002 */
[C---:B-----5:R-:W-:Y:S01]  /*d3f0*/  HMMA.16816.F32.BF16 R64, R4.reuse, R20, R180 ;  /* 0x000000140440723c */ /* 0x060fe200000418b4 */
[----:B------:R-:W-:Y:S01]  /*d400*/  MOV R58, R222 ;  /* 0x000000de003a7202 */ /* 0x000fe20000000f00 */
[----:B------:R-:W-:Y:S01]  /*d410*/  IMAD.MOV.U32 R57, RZ, RZ, R223 ;  /* 0x000000ffff397224 */ /* 0x000fe200078e00df */
[----:B------:R-:W-:Y:S01]  /*d420*/  MOV R185, R3 ;  /* 0x0000000300b97202 */ /* 0x000fe20000000f00 */
[----:B------:R-:W-:Y:S01]  /*d430*/  IMAD.MOV.U32 R29, RZ, RZ, R217 ;  /* 0x000000ffff1d7224 */ /* 0x000fe200078e00d9 */
[----:B------:R-:W-:Y:S01]  /*d440*/  MOV R56, R216 ;  /* 0x000000d800387202 */ /* 0x000fe20000000f00 */
[----:B------:R-:W-:Y:S01]  /*d450*/  HMMA.16816.F32.BF16 R180, R4, R30, R104 ;  /* 0x0000001e04b4723c */ /* 0x000fe20000041868 */
[----:B------:R-:W-:Y:S01]  /*d460*/  IMAD.WIDE.U32 R2, R0, -0x326172a9, RZ ;  /* 0xcd9e8d5700027825 */ /* 0x000fe200078e00ff */
[----:B------:R-:W-:-:S02]  /*d470*/  MOV R217, R232 ;  /* 0x000000e800d97202 */ /* 0x000fc40000000f00 */
[----:B------:R-:W-:Y:S02]  /*d480*/  MOV R28, R234 ;  /* 0x000000ea001c7202 */ /* 0x000fe40000000f00 */
[----:B------:R-:W-:Y:S01]  /*d490*/  HMMA.16816.F32.BF16 R220, R4, R32, R48 ;  /* 0x0000002004dc723c */ /* 0x000fe20000041830 */
[----:B------:R-:W-:Y:S01]  /*d4a0*/  MOV R31, R230 ;  /* 0x000000e6001f7202 */ /* 0x000fe20000000f00 */
[----:B------:R-:W-:Y:S02]  /*d4b0*/  IMAD.MOV.U32 R59, RZ, RZ, R233 ;  /* 0x000000ffff3b7224 */ /* 0x000fe400078e00e9 */
[----:B------:R-:W-:-:S03]  /*d4c0*/  IMAD.MOV.U32 R216, RZ, RZ, R235 ;  /* 0x000000ffffd87224 */ /* 0x000fc600078e00eb */
[----:B------:R-:W-:Y:S01]  /*d4d0*/  IMAD.MOV.U32 R32, RZ, RZ, R228 ;  /* 0x000000ffff207224 */ /* 0x000fe200078e00e4 */
[C---:B------:R-:W-:Y:S01]  /*d4e0*/  HMMA.16816.F32.BF16 R72, R4.reuse, R22, R72 ;  /* 0x000000160448723c */ /* 0x040fe20000041848 */
[----:B------:R-:W-:Y:S01]  /*d4f0*/  IMAD.MOV.U32 R184, RZ, RZ, R231 ;  /* 0x000000ffffb87224 */ /* 0x000fe200078e00e7 */
[----:B------:R-:W-:Y:S01]  /*d500*/  MOV R33, R229 ;  /* 0x000000e500217202 */ /* 0x000fe20000000f00 */
[----:B------:R-:W3:Y:S03]  /*d510*/  LDSM.16.MT88.4 R20, [R190+0x16800] ;  /* 0x01680000be14783b */ /* 0x000ee60000004200 */
[----:B--2---:R-:W-:Y:S01]  /*d520*/  HMMA.16816.F32.BF16 R48, R4, R16, R124 ;  /* 0x000000100430723c */ /* 0x004fe2000004187c */
[----:B------:R-:W-:-:S05]  /*d530*/  LOP3.LUT R3, R3, UR19, R32, 0x96, !PT ;  /* 0x0000001303037c12 */ /* 0x000fca000f8e9620 */
[C---:B------:R-:W-:Y:S01]  /*d540*/  HMMA.16816.F32.BF16 R232, R4.reuse, R18, R128 ;  /* 0x0000001204e8723c */ /* 0x040fe20000041880 */
[----:B------:R-:W2:Y:S05]  /*d550*/  LDSM.16.MT88.4 R16, [R191+0x16800] ;  /* 0x01680000bf10783b */ /* 0x000eaa0000004200 */
[----:B------:R-:W-:Y:S01]  /*d560*/  HMMA.16816.F32.BF16 R228, R4, R34, R112 ;  /* 0x0000002204e4723c */ /* 0x000fe20000041870 */
[----:B------:R-:W-:-:S06]  /*d570*/  LOP3.LUT R0, R155, UR15, R2, 0x96, !PT ;  /* 0x0000000f9b007c12 */ /* 0x000fcc000f8e9602 */
[----:B------:R-:W-:Y:S01]  /*d580*/  MOV R115, R31 ;  /* 0x0000001f00737202 */ /* 0x000fe20000000f00 */
[----:B-1----:R-:W-:Y:S01]  /*d590*/  HMMA.16816.F32.BF16 R104, R4, R12, R116 ;  /* 0x0000000c0468723c */ /* 0x002fe20000041874 */
[----:B------:R-:W-:-:S06]  /*d5a0*/  IMAD.WIDE.U32 R2, R3, -0x2daee0ad, RZ ;  /* 0xd2511f5303027825 */ /* 0x000fcc00078e00ff */
[----:B------:R-:W-:Y:S01]  /*d5b0*/  FFMA.FTZ R12, R115, UR14, -R10 ;  /* 0x0000000e730c7c23 */ /* 0x000fe2000801080a */
[----:B------:R-:W-:Y:S01]  /*d5c0*/  IMAD.MOV.U32 R32, RZ, RZ, R28 ;  /* 0x000000ffff207224 */ /* 0x000fe200078e001c */
[----:B------:R-:W-:Y:S02]  /*d5d0*/  LOP3.LUT R3, R3, UR11, R170, 0x96, !PT ;  /* 0x0000000b03037c12 */ /* 0x000fe4000f8e96aa */
[----:B------:R1:W-:Y:S01]  /*d5e0*/  MUFU.EX2 R243, R12 ;  /* 0x0000000c00f37308 */ /* 0x0003e20000000800 */
[----:B------:R-:W-:Y:S01]  /*d5f0*/  MOV R33, R29 ;  /* 0x0000001d00217202 */ /* 0x000fe20000000f00 */
[----:B------:R-:W-:Y:S01]  /*d600*/  IMAD.MOV.U32 R30, RZ, RZ, R56 ;  /* 0x000000ffff1e7224 */ /* 0x000fe200078e0038 */
[----:B------:R-:W-:Y:S02]  /*d610*/  MOV R31, R57 ;  /* 0x00000039001f7202 */ /* 0x000fe40000000f00 */
[----:B------:R-:W-:Y:S01]  /*d620*/  MOV R29, R224 ;  /* 0x000000e0001d7202 */ /* 0x000fe20000000f00 */
[----:B------:R-:W-:Y:S01]  /*d630*/  IMAD.MOV.U32 R28, RZ, RZ, R58 ;  /* 0x000000ffff1c7224 */ /* 0x000fe200078e003a */
[----:B------:R-:W-:Y:S01]  /*d640*/  MOV R57, R226 ;  /* 0x000000e200397202 */ /* 0x000fe20000000f00 */
[----:B------:R-:W-:-:S02]  /*d650*/  IMAD.MOV.U32 R56, RZ, RZ, R225 ;  /* 0x000000ffff387224 */ /* 0x000fc400078e00e1 */
[----:B-1----:R-:W-:-:S04]  /*d660*/  IMAD.WIDE.U32 R12, R0, -0x2daee0ad, RZ ;  /* 0xd2511f53000c7825 */ /* 0x002fc800078e00ff */
[----:B------:R-:W-:Y:S01]  /*d670*/  FFMA.FTZ R0, R32, UR14, -R10 ;  /* 0x0000000e20007c23 */ /* 0x000fe2000801080a */
[----:B------:R-:W-:Y:S01]  /*d680*/  LOP3.LUT R13, R13, UR9, R2, 0x96, !PT ;  /* 0x000000090d0d7c12 */ /* 0x000fe2000f8e9602 */
[----:B------:R-:W-:Y:S01]  /*d690*/  IMAD.WIDE.U32 R2, R3, -0x326172a9, RZ ;  /* 0xcd9e8d5703027825 */ /* 0x000fe200078e00ff */
[----:B------:R-:W-:Y:S01]  /*d6a0*/  MOV R113, R31 ;  /* 0x0000001f00717202 */ /* 0x000fe20000000f00 */
[----:B------:R1:W-:Y:S02]  /*d6b0*/  MUFU.EX2 R242, R0 ;  /* 0x0000000000f27308 */ /* 0x0003e40000000800 */
[----:B------:R-:W-:Y:S01]  /*d6c0*/  IMAD.MOV.U32 R112, RZ, RZ, R30 ;  /* 0x000000ffff707224 */ /* 0x000fe200078e001e */
[----:B------:R-:W-:Y:S01]  /*d6d0*/  LOP3.LUT R3, R3, UR10, R154, 0x96, !PT ;  /* 0x0000000a03037c12 */ /* 0x000fe2000f8e969a */
[----:B------:R-:W-:Y:S01]  /*d6e0*/  IMAD.MOV.U32 R115, RZ, RZ, R29 ;  /* 0x000000ffff737224 */ /* 0x000fe200078e001d */
[----:B------:R-:W-:Y:S01]  /*d6f0*/  MOV R29, R57 ;  /* 0x00000039001d7202 */ /* 0x000fe20000000f00 */
[----:B------:R-:W-:Y:S01]  /*d700*/  IMAD.WIDE.U32 R30, R13, -0x326172a9, RZ ;  /* 0xcd9e8d570d1e7825 */ /* 0x000fe200078e00ff */
[----:B------:R-:W-:-:S03]  /*d710*/  MOV R57, R59 ;  /* 0x0000003b00397202 */ /* 0x000fc60000000f00 */
[----:B------:R-:W-:Y:S01]  /*d720*/  IMAD.MOV.U32 R58, RZ, RZ, R227 ;  /* 0x000000ffff3a7224 */ /* 0x000fe200078e00e3 */
[----:B------:R-:W-:Y:S01]  /*d730*/  MOV R114, R28 ;  /* 0x0000001c00727202 */ /* 0x000fe20000000f00 */
[----:B------:R-:W-:Y:S01]  /*d740*/  IMAD.MOV.U32 R59, RZ, RZ, R241 ;  /* 0x000000ffff3b7224 */ /* 0x000fe200078e00f1 */
[----:B------:R-:W-:Y:S01]  /*d750*/  MOV R35, R33 ;  /* 0x0000002100237202 */ /* 0x000fe20000000f00 */
[--C-:B-1----:R-:W-:Y:S01]  /*d760*/  FFMA.FTZ R0, R250, UR14, -R10.reuse ;  /* 0x0000000efa007c23 */ /* 0x102fe2000801080a */
[----:B------:R-:W-:Y:S01]  /*d770*/  MOV R28, R56 ;  /* 0x00000038001c7202 */ /* 0x000fe20000000f00 */
[----:B------:R-:W-:Y:S01]  /*d780*/  FFMA.FTZ R13, R251, UR14, -R10 ;  /* 0x0000000efb0d7c23 */ /* 0x000fe2000801080a */
[----:B------:R-:W-:Y:S01]  /*d790*/  IMAD.MOV.U32 R56, RZ, RZ, R58 ;  /* 0x000000ffff387224 */ /* 0x000fe200078e003a */
[----:B------:R1:W-:Y:S01]  /*d7a0*/  MUFU.EX2 R241, R0 ;  /* 0x0000000000f17308 */ /* 0x0003e20000000800 */
[----:B------:R-:W-:Y:S02]  /*d7b0*/  MOV R58, R240 ;  /* 0x000000f0003a7202 */ /* 0x000fe40000000f00 */
[----:B------:R-:W-:-:S02]  /*d7c0*/  MOV R119, R112 ;  /* 0x0000007000777202 */ /* 0x000fc40000000f00 */
[----:B------:R-:W-:-:S03]  /*d7d0*/  MOV R112, R115 ;  /* 0x0000007300707202 */ /* 0x000fc60000000f00 */
[----:B------:R4:W-:Y:S01]  /*d7e0*/  MUFU.EX2 R240, R13 ;  /* 0x0000000d00f07308 */ /* 0x0009e20000000800 */
[----:B------:R-:W-:Y:S02]  /*d7f0*/  MOV R115, R56 ;  /* 0x0000003800737202 */ /* 0x000fe40000000f00 */
[----:B------:R-:W-:Y:S02]  /*d800*/  MOV R56, R57 ;  /* 0x0000003900387202 */ /* 0x000fe40000000f00 */
[----:B-1----:R-:W-:Y:S01]  /*d810*/  LOP3.LUT R0, R31, UR8, R2, 0x96, !PT ;  /* 0x000000081f007c12 */ /* 0x002fe2000f8e9602 */
[----:B------:R-:W-:Y:S01]  /*d820*/  IMAD.WIDE.U32 R2, R3, -0x2daee0ad, RZ ;  /* 0xd2511f5303027825 */ /* 0x000fe200078e00ff */
[----:B------:R-:W-:-:S03]  /*d830*/  MOV R34, R113 ;  /* 0x0000007100227202 */ /* 0x000fc60000000f00 */
[----:B------:R-:W-:Y:S01]  /*d840*/  IMAD.WIDE.U32 R32, R0, -0x2daee0ad, RZ ;  /* 0xd2511f5300207825 */ /* 0x000fe200078e00ff */
[----:B------:R-:W-:-:S03]  /*d850*/  LOP3.LUT R0, R3, UR7, R12, 0x96, !PT ;  /* 0x0000000703007c12 */ /* 0x000fc6000f8e960c */
[----:B----4-:R-:W-:Y:S01]  /*d860*/  FFMA.FTZ R13, R35, UR14, -R11 ;  /* 0x0000000e230d7c23 */ /* 0x010fe2000801080b */
[----:B------:R-:W-:Y:S01]  /*d870*/  IMAD.MOV.U32 R35, RZ, RZ, R114 ;  /* 0x000000ffff237224 */ /* 0x000fe200078e0072 */
[----:B------:R-:W-:Y:S01]  /*d880*/  MOV R113, R28 ;  /* 0x0000001c00717202 */ /* 0x000fe20000000f00 */
[----:B------:R-:W-:Y:S02]  /*d890*/  IMAD.MOV.U32 R114, RZ, RZ, R29 ;  /* 0x000000ffff727224 */ /* 0x000fe400078e001d */
[----:B------:R-:W-:Y:S01]  /*d8a0*/  IMAD.MOV.U32 R57, RZ, RZ, R58 ;  /* 0x000000ffff397224 */ /* 0x000fe200078e003a */
[----:B------:R-:W-:Y:S02]  /*d8b0*/  MOV R58, R59 ;  /* 0x0000003b003a7202 */ /* 0x000fe40000000f00 */
[----:B------:R-:W-:Y:S01]  /*d8c0*/  MOV R59, R184 ;  /* 0x000000b8003b7202 */ /* 0x000fe20000000f00 */
[----:B------:R-:W-:Y:S01]  /*d8d0*/  IMAD.MOV.U32 R184, RZ, RZ, R185 ;  /* 0x000000ffffb87224 */ /* 0x000fe200078e00b9 */
[----:B------:R-:W-:Y:S01]  /*d8e0*/  MOV R116, R35 ;  /* 0x0000002300747202 */ /* 0x000fe20000000f00 */
[----:B------:R-:W-:Y:S01]  /*d8f0*/  IMAD.WIDE.U32 R28, R0, -0x326172a9, RZ ;  /* 0xcd9e8d57001c7825 */ /* 0x000fe200078e00ff */
[----:B------:R-:W-:-:S03]  /*d900*/  MOV R185, R186 ;  /* 0x000000ba00b97202 */ /* 0x000fc60000000f00 */
[----:B------:R-:W-:Y:S01]  /*d910*/  FFMA.FTZ R0, R119, UR14, -R11 ;  /* 0x0000000e77007c23 */ /* 0x000fe2000801080b */
        /* <DEDUP_REMOVED lines=8> */
[----:B------:R-:W-:Y:S01]  /*d9a0*/  MOV R34, R56 ;  /* 0x0000003800227202 */ /* 0x000fe20000000f00 */
[----:B------:R-:W-:Y:S01]  /*d9b0*/  IMAD.MOV.U32 R187, RZ, RZ, R216 ;  /* 0x000000ffffbb7224 */ /* 0x000fe200078e00d8 */
[----:B------:R-:W-:-:S02]  /*d9c0*/  MOV R112, R57 ;  /* 0x0000003900707202 */ /* 0x000fc40000000f00 */
[----:B------:R-:W-:Y:S01]  /*d9d0*/  MOV R114, R59 ;  /* 0x0000003b00727202 */ /* 0x000fe20000000f00 */
[----:B---3--:R-:W-:Y:S01]  /*d9e0*/  HMMA.16816.F32.BF16 R224, R4, R20, R132 ;  /* 0x0000001404e0723c */ /* 0x008fe20000041884 */
[----:B------:R-:W-:Y:S02]  /*d9f0*/  LOP3.LUT R2, R33, UR4, R2, 0x96, !PT ;  /* 0x0000000421027c12 */ /* 0x000fe4000f8e9602 */
[----:B------:R-:W-:-:S03]  /*da00*/  MOV R216, R236 ;  /* 0x000000ec00d87202 */ /* 0x000fc60000000f00 */
[----:B------:R-:W-:Y:S01]  /*da10*/  HMMA.16816.F32.BF16 R136, R4, R22, R136 ;  /* 0x000000160488723c */ /* 0x000fe20000041888 */
[----:B------:R-:W-:Y:S01]  /*da20*/  MOV R236, R237 ;  /* 0x000000ed00ec7202 */ /* 0x000fe20000000f00 */
[----:B------:R-:W-:Y:S01]  /*da30*/  IMAD.MOV.U32 R237, RZ, RZ, R239 ;  /* 0x000000ffffed7224 */ /* 0x000fe200078e00ef */
[----:B------:R-:W-:-:S03]  /*da40*/  MOV R115, R184 ;  /* 0x000000b800737202 */ /* 0x000fc60000000f00 */
[----:B------:R-:W-:Y:S01]  /*da50*/  HMMA.16816.F32.BF16 R140, R4, R24, R140 ;  /* 0x00000018048c723c */ /* 0x000fe2000004188c */
[----:B------:R-:W-:Y:S01]  /*da60*/  IMAD.MOV.U32 R184, RZ, RZ, R185 ;  /* 0x000000ffffb87224 */ /* 0x000fe200078e00b9 */
[----:B------:R-:W-:-:S04]  /*da70*/  MOV R185, R186 ;  /* 0x000000ba00b97202 */ /* 0x000fc80000000f00 */
[----:B------:R-:W-:Y:S01]  /*da80*/  HMMA.16816.F32.BF16 R164, R4, R26, R164 ;  /* 0x0000001a04a4723c */ /* 0x000fe200000418a4 */
[----:B------:R-:W-:-:S05]  /*da90*/  MOV R186, R187 ;  /* 0x000000bb00ba7202 */ /* 0x000fca0000000f00 */
[----:B--2---:R-:W-:Y:S01]  /*daa0*/  HMMA.16816.F32.BF16 R144, R4, R16, R144 ;  /* 0x000000100490723c */ /* 0x004fe20000041890 */
[----:B------:R-:W-:-:S05]  /*dab0*/  IMAD.WIDE.U32 R2, R2, -0x326172a9, RZ ;  /* 0xcd9e8d5702027825 */ /* 0x000fca00078e00ff */
[----:B------:R-:W-:Y:S01]  /*dac0*/  HMMA.16816.F32.BF16 R56, R4, R18, R148 ;  /* 0x000000120438723c */ /* 0x000fe20000041894 */
[----:B------:R-:W-:Y:S01]  /*dad0*/  IMAD.MOV.U32 R187, RZ, RZ, R216 ;  /* 0x000000ffffbb7224 */ /* 0x000fe200078e00d8 */
[----:B------:R-:W-:Y:S01]  /*dae0*/  MUFU.EX2 R239, R13 ;  /* 0x0000000d00ef7308 */ /* 0x000fe20000000800 */
[----:B------:R-:W1:Y:S04]  /*daf0*/  LDSM.16.MT88.4 R20, [R190+0x11000] ;  /* 0x01100000be14783b */ /* 0x000e680000004200 */
[----:B------:R-:W-:Y:S01]  /*db00*/  FFMA.FTZ R4, R116, UR14, -R11 ;  /* 0x0000000e74047c23 */ /* 0x000fe2000801080b */
[----:B------:R-:W-:Y:S01]  /*db10*/  IMAD.MOV.U32 R116, RZ, RZ, R117 ;  /* 0x000000ffff747224 */ /* 0x000fe200078e0075 */
[----:B------:R-:W-:Y:S01]  /*db20*/  MOV R117, R118 ;  /* 0x0000007600757202 */ /* 0x000fe20000000f00 */
[----:B------:R-:W2:Y:S01]  /*db30*/  LDSM.16.MT88.4 R24, [R189+0x11000] ;  /* 0x01100000bd18783b */ /* 0x000ea20000004200 */
[----:B------:R-:W-:Y:S01]  /*db40*/  MOV R118, R119 ;  /* 0x0000007700767202 */ /* 0x000fe20000000f00 */
[----:B------:R-:W-:Y:S01]  /*db50*/  IMAD.MOV.U32 R119, RZ, RZ, R34 ;  /* 0x000000ffff777224 */ /* 0x000fe200078e0022 */
[----:B------:R-:W-:Y:S01]  /*db60*/  MOV R34, R112 ;  /* 0x0000007000227202 */ /* 0x000fe20000000f00 */
[----:B------:R-:W3:Y:S01]  /*db70*/  LDSM.16.MT88.4 R16, [R192+0x11000] ;  /* 0x01100000c010783b */ /* 0x000ee20000004200 */
[----:B------:R-:W-:-:S02]  /*db80*/  MOV R216, R236 ;  /* 0x000000ec00d87202 */ /* 0x000fc40000000f00 */
[----:B------:R-:W-:Y:S01]  /*db90*/  MOV R112, R113 ;  /* 0x0000007100707202 */ /* 0x000fe20000000f00 */
[----:B------:R-:W-:Y:S01]  /*dba0*/  IMAD.MOV.U32 R113, RZ, RZ, R114 ;  /* 0x000000ffff717224 */ /* 0x000fe200078e0072 */
[----:B------:R-:W-:Y:S02]  /*dbb0*/  MOV R236, R237 ;  /* 0x000000ed00ec7202 */ /* 0x000fe40000000f00 */
[----:B------:R4:W-:Y:S01]  /*dbc0*/  MUFU.EX2 R237, R0 ;  /* 0x0000000000ed7308 */ /* 0x0009e20000000800 */
[----:B------:R-:W-:Y:S02]  /*dbd0*/  MOV R114, R115 ;  /* 0x0000007300727202 */ /* 0x000fe40000000f00 */
[----:B------:R-:W-:Y:S01]  /*dbe0*/  MOV R115, R184 ;  /* 0x000000b800737202 */ /* 0x000fe20000000f00 */
[----:B------:R-:W-:Y:S01]  /*dbf0*/  IMAD.MOV.U32 R184, RZ, RZ, R185 ;  /* 0x000000ffffb87224 */ /* 0x000fe200078e00b9 */
[----:B------:R-:W-:Y:S02]  /*dc00*/  MOV R185, R186 ;  /* 0x000000ba00b97202 */ /* 0x000fe40000000f00 */
[----:B------:R-:W-:Y:S01]  /*dc10*/  MOV R186, R187 ;  /* 0x000000bb00ba7202 */ /* 0x000fe20000000f00 */
[----:B------:R-:W-:Y:S01]  /*dc20*/  IMAD.MOV.U32 R187, RZ, RZ, R216 ;  /* 0x000000ffffbb7224 */ /* 0x000fe200078e00d8 */
[----:B------:R-:W-:-:S02]  /*dc30*/  MOV R150, R112 ;  /* 0x0000007000967202 */ /* 0x000fc40000000f00 */
[----:B------:R-:W-:Y:S01]  /*dc40*/  MOV R112, R113 ;  /* 0x0000007100707202 */ /* 0x000fe20000000f00 */
[----:B------:R-:W-:Y:S01]  /*dc50*/  IMAD.MOV.U32 R113, RZ, RZ, R114 ;  /* 0x000000ffff717224 */ /* 0x000fe200078e0072 */
[----:B----4-:R-:W-:Y:S02]  /*dc60*/  LOP3.LUT R0, R3, UR29, R28, 0x96, !PT ;  /* 0x0000001d03007c12 */ /* 0x010fe4000f8e961c */
[----:B------:R-:W-:Y:S02]  /*dc70*/  MOV R216, R236 ;  /* 0x000000ec00d87202 */ /* 0x000fe40000000f00 */
[----:B------:R-:W-:Y:S02]  /*dc80*/  LOP3.LUT R5, R0, 0xffff, RZ, 0xc0, !PT ;  /* 0x0000ffff00057812 */ /* 0x000fe400078ec0ff */
[----:B------:R-:W-:Y:S02]  /*dc90*/  MOV R236, R238 ;  /* 0x000000ee00ec7202 */ /* 0x000fe40000000f00 */
[----:B------:R-:W-:Y:S01]  /*dca0*/  MOV R114, R115 ;  /* 0x0000007300727202 */ /* 0x000fe20000000f00 */
[----:B------:R4:W-:Y:S01]  /*dcb0*/  MUFU.EX2 R238, R4 ;  /* 0x0000000400ee7308 */ /* 0x0009e20000000800 */
[----:B------:R-:W-:-:S02]  /*dcc0*/  LOP3.LUT R3, R2, 0xffff, RZ, 0xc0, !PT ;  /* 0x0000ffff02037812 */ /* 0x000fc400078ec0ff */
[----:B------:R-:W-:Y:S01]  /*dcd0*/  MOV R115, R184 ;  /* 0x000000b800737202 */ /* 0x000fe20000000f00 */
[----:B------:R-:W-:Y:S01]  /*dce0*/  IMAD.MOV.U32 R184, RZ, RZ, R185 ;  /* 0x000000ffffb87224 */ /* 0x000fe200078e00b9 */
[----:B------:R-:W-:Y:S02]  /*dcf0*/  MOV R185, R186 ;  /* 0x000000ba00b97202 */ /* 0x000fe40000000f00 */
[----:B------:R-:W-:Y:S01]  /*dd00*/  MOV R186, R187 ;  /* 0x000000bb00ba7202 */ /* 0x000fe20000000f00 */
[----:B------:R-:W-:Y:S01]  /*dd10*/  IMAD.MOV.U32 R187, RZ, RZ, R216 ;  /* 0x000000ffffbb7224 */ /* 0x000fe200078e00d8 */
[----:B------:R-:W-:Y:S02]  /*dd20*/  SHF.R.U32.HI R7, RZ, 0x8, R3 ;  /* 0x00000008ff077819 */ /* 0x000fe40000011603 */
[----:B------:R-:W-:Y:S02]  /*dd30*/  LOP3.LUT R3, R0, 0xff, RZ, 0xc0, !PT ;  /* 0x000000ff00037812 */ /* 0x000fe400078ec0ff */
[----:B------:R-:W-:-:S02]  /*dd40*/  MOV R216, R236 ;  /* 0x000000ec00d87202 */ /* 0x000fc40000000f00 */
[----:B----4-:R-:W-:Y:S01]  /*dd50*/  SHF.R.U32.HI R4, RZ, 0x8, R5 ;  /* 0x00000008ff047819 */ /* 0x010fe20000011605 */
[----:B------:R-:W-:Y:S01]  /*dd60*/  FFMA.FTZ R5, R116, UR14, -R11 ;  /* 0x0000000e74057c23 */ /* 0x000fe2000801080b */
[----:B------:R-:W-:-:S03]  /*dd70*/  LOP3.LUT R12, R2, 0xff, RZ, 0xc0, !PT ;  /* 0x000000ff020c7812 */ /* 0x000fc600078ec0ff */
[----:B------:R4:W5:Y:S01]  /*dd80*/  MUFU.EX2 R236, R5 ;  /* 0x0000000500ec7308 */ /* 0x0009620000000800 */
[--C-:B------:R-:W-:Y:S02]  /*dd90*/  SHF.R.U32.HI R6, RZ, 0x10, R2.reuse ;  /* 0x00000010ff067819 */ /* 0x100fe40000011602 */
[----:B------:R-:W-:Y:S02]  /*dda0*/  SHF.R.U32.HI R13, RZ, 0x18, R2 ;  /* 0x00000018ff0d7819 */ /* 0x000fe40000011602 */
[----:B------:R-:W-:Y:S02]  /*ddb0*/  PRMT R2, R3, 0x5410, R4 ;  /* 0x0000541003027816 */ /* 0x000fe40000000004 */
[----:B------:R-:W-:-:S04]  /*ddc0*/  SHF.R.U32.HI R3, RZ, 0x10, R0 ;  /* 0x00000010ff037819 */ /* 0x000fc80000011600 */
[----:B------:R-:W-:Y:S02]  /*ddd0*/  LOP3.LUT R3, R3, 0xff, RZ, 0xc0, !PT ;  /* 0x000000ff03037812 */ /* 0x000fe400078ec0ff */
[----:B----4-:R-:W-:Y:S02]  /*dde0*/  LOP3.LUT R5, R6, 0xff, RZ, 0xc0, !PT ;  /* 0x000000ff06057812 */ /* 0x010fe400078ec0ff */
[----:B------:R-:W-:Y:S02]  /*ddf0*/  SHF.R.U32.HI R6, RZ, 0x18, R0 ;  /* 0x00000018ff067819 */ /* 0x000fe40000011600 */
[----:B------:R-:W-:Y:S02]  /*de00*/  PRMT R5, R5, 0x5410, R13 ;  /* 0x0000541005057816 */ /* 0x000fe4000000000d */
[----:B------:R-:W-:Y:S02]  /*de10*/  PRMT R6, R3, 0x5410, R6 ;  /* 0x0000541003067816 */ /* 0x000fe40000000006 */
[----:B------:R-:W-:-:S02]  /*de20*/  PRMT R7, R12, 0x5410, R7 ;  /* 0x000054100c077816 */ /* 0x000fc40000000007 */
[--C-:B------:R-:W-:Y:S02]  /*de30*/  HSET2.LE.AND R3, R5, R171.reuse, PT ;  /* 0x000000ab05037233 */ /* 0x100fe40003803000 */
[----:B------:R-:W-:Y:S02]  /*de40*/  HSET2.LE.AND R5, R6, R171, PT ;  /* 0x000000ab06057233 */ /* 0x000fe40003803000 */
[----:B-----5:R-:W-:-:S04]  /*de50*/  F2FP.BF16.F32.PACK_AB R12, R236, R239 ;  /* 0x000000efec0c723e */ /* 0x020fc800000010ff */
[----:B------:R-:W-:Y:S02]  /*de60*/  LOP3.LUT R5, R5, R12, RZ, 0xc0, !PT ;  /* 0x0000000c05057212 */ /* 0x000fe400078ec0ff */
[----:B------:R-:W4:Y:S01]  /*de70*/  LDSM.16.MT88.4 R12, [R191+0x11000] ;  /* 0x01100000bf0c783b */ /* 0x000f220000004200 */
[----:B------:R-:W-:Y:S02]  /*de80*/  HSET2.LE.AND R0, R2, R171, PT ;  /* 0x000000ab02007233 */ /* 0x000fe40003803000 */
[----:B------:R-:W-:-:S04]  /*de90*/  F2FP.BF16.F32.PACK_AB R2, R242, R243 ;  /* 0x000000f3f202723e */ /* 0x000fc800000010ff */
[----:B------:R-:W-:Y:S02]  /*dea0*/  LOP3.LUT R4, R0, R2, RZ, 0xc0, !PT ;  /* 0x0000000200047212 */ /* 0x000fe400078ec0ff */
[----:B------:R-:W-:Y:S02]  /*deb0*/  HSET2.LE.AND R0, R7, R171, PT ;  /* 0x000000ab07007233 */ /* 0x000fe40003803000 */
[----:B------:R-:W-:Y:S02]  /*dec0*/  F2FP.BF16.F32.PACK_AB R2, R240, R241 ;  /* 0x000000f1f002723e */ /* 0x000fe400000010ff */
[----:B------:R-:W-:Y:S02]  /*ded0*/  F2FP.BF16.F32.PACK_AB R7, R238, R237 ;  /* 0x000000edee07723e */ /* 0x000fe400000010ff */
[----:B------:R-:W-:Y:S02]  /*dee0*/  LOP3.LUT R6, R0, R2, RZ, 0xc0, !PT ;  /* 0x0000000200067212 */ /* 0x000fe400078ec0ff */
[----:B------:R-:W-:-:S07]  /*def0*/  LOP3.LUT R7, R3, R7, RZ, 0xc0, !PT ;  /* 0x0000000703077212 */ /* 0x000fce00078ec0ff */
        /* <DEDUP_REMOVED lines=10> */
[----:B------:R-:W-:Y:S01]  /*dfa0*/  HMMA.16816.F32.BF16 R84, R4, R14, R84 ;  /* 0x0000000e0454723c */ /* 0x000fe20000041854 */
[----:B------:R-:W4:Y:S01]  /*dfb0*/  LDSM.16.MT88.4 R12, [R191+0x13000] ;  /* 0x01300000bf0c783b */ /* 0x000f220000004200 */
[----:B------:R-:W-:Y:S01]  /*dfc0*/  MOV R250, R118 ;  /* 0x0000007600fa7202 */ /* 0x000fe20000000f00 */
[----:B------:R-:W-:Y:S01]  /*dfd0*/  IMAD.MOV.U32 R118, RZ, RZ, R113 ;  /* 0x000000ffff767224 */ /* 0x000fe200078e0071 */
[----:B------:R-:W-:Y:S01]  /*dfe0*/  MOV R251, R119 ;  /* 0x0000007700fb7202 */ /* 0x000fe20000000f00 */
[----:B------:R-:W-:Y:S01]  /*dff0*/  IMAD.MOV.U32 R151, RZ, RZ, R34 ;  /* 0x000000ffff977224 */ /* 0x000fe200078e0022 */
[----:B------:R-:W-:-:S02]  /*e000*/  MOV R119, R114 ;  /* 0x0000007200777202 */ /* 0x000fc40000000f00 */
[----:B------:R-:W-:Y:S02]  /*e010*/  MOV R2, R112 ;  /* 0x0000007000027202 */ /* 0x000fe40000000f00 */
[----:B------:R-:W-:Y:S01]  /*e020*/  MOV R34, R115 ;  /* 0x0000007300227202 */ /* 0x000fe20000000f00 */
[----:B------:R-:W-:Y:S01]  /*e030*/  IMAD.MOV.U32 R170, RZ, RZ, R117 ;  /* 0x000000ffffaa7224 */ /* 0x000fe200078e0075 */
[----:B-1----:R-:W-:Y:S01]  /*e040*/  HMMA.16816.F32.BF16 R112, R4, R22, R40 ;  /* 0x000000160470723c */ /* 0x002fe20000041828 */
[----:B------:R-:W-:-:S05]  /*e050*/  MOV R0, R119 ;  /* 0x0000007700007202 */ /* 0x000fca0000000f00 */
[C---:B------:R-:W-:Y:S01]  /*e060*/  HMMA.16816.F32.BF16 R108, R4.reuse, R20, R108 ;  /* 0x00000014046c723c */ /* 0x040fe2000004186c */
[----:B------:R-:W-:Y:S01]  /*e070*/  IMAD.MOV.U32 R42, RZ, RZ, R118 ;  /* 0x000000ffff2a7224 */ /* 0x000fe200078e0076 */
[----:B------:R-:W1:Y:S04]  /*e080*/  LDSM.16.MT88.4 R20, [R189+0x15000] ;  /* 0x01500000bd14783b */ /* 0x000e680000004200 */
        /* <DEDUP_REMOVED lines=10> */
[----:B------:R-:W-:Y:S01]  /*e130*/  FFMA.FTZ R0, R0, UR14, -R10 ;  /* 0x0000000e00007c23 */ /* 0x000fe2000801080a */
[----:B------:R-:W-:-:S02]  /*e140*/  IMAD.MOV.U32 R64, RZ, RZ, R218 ;  /* 0x000000ffff407224 */ /* 0x000fc400078e00da */
[----:B------:R-:W-:Y:S01]  /*e150*/  IMAD.MOV.U32 R65, RZ, RZ, R153 ;  /* 0x000000ffff417224 */ /* 0x000fe200078e0099 */
[----:B------:R-:W-:Y:S01]  /*e160*/  MOV R75, R3 ;  /* 0x00000003004b7202 */ /* 0x000fe20000000f00 */
[----:B------:R-:W-:Y:S01]  /*e170*/  IMAD.MOV.U32 R41, RZ, RZ, R184 ;  /* 0x000000ffff297224 */ /* 0x000fe200078e00b8 */
[----:B------:R-:W-:Y:S01]  /*e180*/  MOV R3, R171 ;  /* 0x000000ab00037202 */ /* 0x000fe20000000f00 */
[----:B------:R-:W-:Y:S01]  /*e190*/  IMAD.MOV.U32 R73, RZ, RZ, R65 ;  /* 0x000000ffff497224 */ /* 0x000fe200078e0041 */
[----:B------:R5:W-:Y:S01]  /*e1a0*/  MUFU.EX2 R171, R0 ;  /* 0x0000000000ab7308 */ /* 0x000be20000000800 */
[----:B------:R-:W-:Y:S01]  /*e1b0*/  IMAD.MOV.U32 R65, RZ, RZ, R150 ;  /* 0x000000ffff417224 */ /* 0x000fe200078e0096 */
[----:B------:R-:W-:Y:S01]  /*e1c0*/  MOV R150, R251 ;  /* 0x000000fb00967202 */ /* 0x000fe20000000f00 */
[C---:B-1----:R-:W-:Y:S01]  /*e1d0*/  HMMA.16816.F32.BF16 R132, R4.reuse, R20, R176 ;  /* 0x000000140484723c */ /* 0x042fe200000418b0 */
[----:B------:R-:W-:Y:S02]  /*e1e0*/  MOV R251, R170 ;  /* 0x000000aa00fb7202 */ /* 0x000fe40000000f00 */
[----:B------:R-:W-:Y:S01]  /*e1f0*/  MOV R149, R217 ;  /* 0x000000d900957202 */ /* 0x000fe20000000f00 */
[----:B------:R-:W-:Y:S01]  /*e200*/  IMAD.MOV.U32 R148, RZ, RZ, R187 ;  /* 0x000000ffff947224 */ /* 0x000fe200078e00bb */
[----:B------:R-:W-:Y:S01]  /*e210*/  MOV R66, R152 ;  /* 0x0000009800427202 */ /* 0x000fe20000000f00 */
[----:B--2---:R-:W-:Y:S01]  /*e220*/  HMMA.16816.F32.BF16 R172, R4, R24, R172 ;  /* 0x0000001804ac723c */ /* 0x004fe200000418ac */
[----:B------:R-:W-:Y:S01]  /*e230*/  MOV R40, R216 ;  /* 0x000000d800287202 */ /* 0x000fe20000000f00 */
[----:B------:R-:W-:Y:S01]  /*e240*/  LDSM.16.MT88.4 R88, [R191+0x13800] ;  /* 0x01380000bf58783b */ /* 0x000fe20000004200 */
[----:B------:R-:W-:-:S02]  /*e250*/  MOV R67, R219 ;  /* 0x000000db00437202 */ /* 0x000fc40000000f00 */
[----:B------:R-:W-:Y:S01]  /*e260*/  MOV R43, R186 ;  /* 0x000000ba002b7202 */ /* 0x000fe20000000f00 */
[----:B------:R-:W-:Y:S01]  /*e270*/  LDSM.16.MT88.4 R96, [R189+0x15800] ;  /* 0x01580000bd60783b */ /* 0x000fe20000004200 */
[----:B-----5:R-:W-:Y:S01]  /*e280*/  FFMA.FTZ R0, R64, UR14, -R10 ;  /* 0x0000000e40007c23 */ /* 0x020fe2000801080a */
[----:B------:R-:W-:Y:S02]  /*e290*/  MOV R64, R41 ;  /* 0x0000002900407202 */ /* 0x000fe40000000f00 */
[----:B------:R-:W-:Y:S01]  /*e2a0*/  MOV R41, R2 ;  /* 0x0000000200297202 */ /* 0x000fe20000000f00 */
[----:B------:R1:W2:Y:S01]  /*e2b0*/  MUFU.EX2 R170, R0 ;  /* 0x0000000000aa7308 */ /* 0x0002a20000000800 */
[----:B------:R-:W-:Y:S01]  /*e2c0*/  LOP3.LUT R2, R29, UR6, R30, 0x96, !PT ;  /* 0x000000061d027c12 */ /* 0x000fe2000f8e961e */
[C---:B------:R-:W-:Y:S01]  /*e2d0*/  HMMA.16816.F32.BF16 R152, R4.reuse, R22, R156 ;  /* 0x000000160498723c */ /* 0x040fe2000004189c */
[----:B------:R-:W5:Y:S04]  /*e2e0*/  LDSM.16.MT88.4 R28, [R191+0x17000] ;  /* 0x01700000bf1c783b */ /* 0x000f680000004200 */
[----:B------:R-:W2:Y:S01]  /*e2f0*/  LDSM.16.MT88.4 R20, [R189+0x17000] ;  /* 0x01700000bd14783b */ /* 0x000ea20000004200 */
[C---:B------:R-:W-:Y:S03]  /*e300*/  HMMA.16816.F32.BF16 R176, R4.reuse, R26, R180 ;  /* 0x0000001a04b0723c */ /* 0x040fe600000418b4 */
[----:B------:R-:W2:Y:S03]  /*e310*/  LDSM.16.MT88.4 R24, [R190+0x17000] ;  /* 0x01700000be18783b */ /* 0x000ea60000004200 */
[----:B---3--:R-:W-:Y:S01]  /*e320*/  HMMA.16816.F32.BF16 R220, R4, R16, R220 ;  /* 0x0000001004dc723c */ /* 0x008fe200000418dc */
[----:B------:R-:W-:Y:S01]  /*e330*/  MOV R34, R185 ;  /* 0x000000b900227202 */ /* 0x000fe20000000f00 */
[----:B------:R-:W-:Y:S01]  /*e340*/  LDSM.16.MT88.4 R156, [R189+0x11800] ;  /* 0x01180000bd9c783b */ /* 0x000fe20000004200 */
[----:B-1----:R-:W-:-:S03]  /*e350*/  FFMA.FTZ R0, R35, UR14, -R10 ;  /* 0x0000000e23007c23 */ /* 0x002fc6000801080a */
[----:B------:R-:W-:Y:S01]  /*e360*/  HMMA.16816.F32.BF16 R228, R4, R18, R228 ;  /* 0x0000001204e4723c */ /* 0x000fe200000418e4 */
[----:B------:R-:W1:Y:S01]  /*e370*/  LDSM.16.MT88.4 R16, [R192+0x17000] ;  /* 0x01700000c010783b */ /* 0x000e620000004200 */
[----:B------:R3:W-:Y:S01]  /*e380*/  MUFU.EX2 R35, R0 ;  /* 0x0000000000237308 */ /* 0x0007e20000000800 */
[----:B------:R-:W-:-:S03]  /*e390*/  MOV R74, R34 ;  /* 0x00000022004a7202 */ /* 0x000fc60000000f00 */
[C---:B----4-:R-:W-:Y:S01]  /*e3a0*/  HMMA.16816.F32.BF16 R216, R4.reuse, R12, R104 ;  /* 0x0000000c04d8723c */ /* 0x050fe20000041868 */
[----:B------:R-:W-:Y:S01]  /*e3b0*/  LDSM.16.MT88.4 R104, [R190+0x15800] ;  /* 0x01580000be68783b */ /* 0x000fe20000004200 */
[----:B---3--:R-:W-:Y:S01]  /*e3c0*/  FFMA.FTZ R0, R75, UR14, -R10 ;  /* 0x0000000e4b007c23 */ /* 0x008fe2000801080a */
[----:B------:R-:W-:Y:S02]  /*e3d0*/  IMAD.MOV.U32 R75, RZ, RZ, R3 ;  /* 0x000000ffff4b7224 */ /* 0x000fe400078e0003 */
[----:B------:R-:W-:Y:S01]  /*e3e0*/  IMAD.WIDE.U32 R2, R2, -0x2daee0ad, RZ ;  /* 0xd2511f5302027825 */ /* 0x000fe200078e00ff */
[----:B------:R3:W-:Y:S03]  /*e3f0*/  MUFU.EX2 R34, R0 ;  /* 0x0000000000227308 */ /* 0x0007e60000000800 */
[----:B------:R-:W-:Y:S01]  /*e400*/  FFMA.FTZ R13, R73, UR14, -R11 ;  /* 0x0000000e490d7c23 */ /* 0x000fe2000801080b */
[----:B------:R-:W-:Y:S01]  /*e410*/  HMMA.16816.F32.BF16 R184, R4, R14, R80 ;  /* 0x0000000e04b8723c */ /* 0x000fe20000041850 */
[----:B------:R-:W-:-:S02]  /*e420*/  LOP3.LUT R12, R2, 0xff, RZ, 0xc0, !PT ;  /* 0x000000ff020c7812 */ /* 0x000fc400078ec0ff */
[----:B---3--:R-:W-:Y:S01]  /*e430*/  LOP3.LUT R0, R2, 0xffff, RZ, 0xc0, !PT ;  /* 0x0000ffff02007812 */ /* 0x008fe200078ec0ff */
[----:B------:R3:W-:Y:S03]  /*e440*/  MUFU.EX2 R33, R13 ;  /* 0x0000000d00217308 */ /* 0x0007e60000000800 */
[----:B------:R-:W-:Y:S02]  /*e450*/  SHF.R.U32.HI R14, RZ, 0x10, R2 ;  /* 0x00000010ff0e7819 */ /* 0x000fe40000011602 */
[----:B------:R-:W-:Y:S01]  /*e460*/  MOV R72, R75 ;  /* 0x0000004b00487202 */ /* 0x000fe20000000f00 */
[----:B------:R-:W-:Y:S01]  /*e470*/  IMAD.MOV.U32 R73, RZ, RZ, R66 ;  /* 0x000000ffff497224 */ /* 0x000fe200078e0042 */
[----:B------:R-:W-:Y:S01]  /*e480*/  SHF.R.U32.HI R10, RZ, 0x8, R0 ;  /* 0x00000008ff0a7819 */ /* 0x000fe20000011600 */
[----:B-----5:R-:W-:Y:S01]  /*e490*/  HMMA.16816.F32.BF16 R144, R4, R28, R144 ;  /* 0x0000001c0490723c */ /* 0x020fe20000041890 */
[----:B------:R-:W-:Y:S01]  /*e4a0*/  LOP3.LUT R0, R3, UR33, R32, 0x96, !PT ;  /* 0x0000002103007c12 */ /* 0x000fe2000f8e9620 */
[----:B------:R-:W-:Y:S01]  /*e4b0*/  FFMA.FTZ R3, R74, UR14, -R11 ;  /* 0x0000000e4a037c23 */ /* 0x000fe2000801080b */
[----:B------:R-:W-:Y:S01]  /*e4c0*/  PRMT R15, R12, 0x5410, R10 ;  /* 0x000054100c0f7816 */ /* 0x000fe2000000000a */
[----:B------:R-:W-:Y:S02]  /*e4d0*/  LDSM.16.MT88.4 R80, [R192+0x13800] ;  /* 0x01380000c050783b */ /* 0x000fe40000004200 */
[----:B------:R4:W5:Y:S01]  /*e4e0*/  MUFU.EX2 R32, R3 ;  /* 0x0000000300207308 */ /* 0x0009620000000800 */
[----:B---3--:R-:W-:-:S02]  /*e4f0*/  SHF.R.U32.HI R13, RZ, 0x18, R2 ;  /* 0x00000018ff0d7819 */ /* 0x008fc40000011602 */
[----:B------:R-:W-:Y:S02]  /*e500*/  LOP3.LUT R2, R0, 0xffff, RZ, 0xc0, !PT ;  /* 0x0000ffff00027812 */ /* 0x000fe400078ec0ff */
[----:B------:R-:W-:Y:S02]  /*e510*/  LOP3.LUT R10, R14, 0xff, RZ, 0xc0, !PT ;  /* 0x000000ff0e0a7812 */ /* 0x000fe400078ec0ff */
[----:B------:R-:W-:Y:S02]  /*e520*/  LOP3.LUT R12, R0, 0xff, RZ, 0xc0, !PT ;  /* 0x000000ff000c7812 */ /* 0x000fe400078ec0ff */
[----:B------:R-:W-:Y:S01]  /*e530*/  SHF.R.U32.HI R2, RZ, 0x8, R2 ;  /* 0x00000008ff027819 */ /* 0x000fe20000011602 */
[----:B----4-:R-:W-:-:S03]  /*e540*/  FFMA.FTZ R3, R64, UR14, -R11 ;  /* 0x0000000e40037c23 */ /* 0x010fc6000801080b */
[----:B------:R-:W-:Y:S01]  /*e550*/  PRMT R12, R12, 0x5410, R2 ;  /* 0x000054100c0c7816 */ /* 0x000fe20000000002 */
[----:B------:R3:W-:Y:S01]  /*e560*/  MUFU.EX2 R14, R3 ;  /* 0x00000003000e7308 */ /* 0x0007e20000000800 */
[--C-:B------:R-:W-:Y:S02]  /*e570*/  SHF.R.U32.HI R2, RZ, 0x18, R0.reuse ;  /* 0x00000018ff027819 */ /* 0x100fe40000011600 */
[----:B------:R-:W-:Y:S01]  /*e580*/  PRMT R13, R10, 0x5410, R13 ;  /* 0x000054100a0d7816 */ /* 0x000fe2000000000d */
[----:B------:R-:W-:Y:S01]  /*e590*/  FFMA.FTZ R11, R65, UR14, -R11 ;  /* 0x0000000e410b7c23 */ /* 0x000fe2000801080b */
[----:B------:R-:W-:Y:S01]  /*e5a0*/  MOV R74, R67 ;  /* 0x00000043004a7202 */ /* 0x000fe20000000f00 */
[----:B------:R-:W-:Y:S01]  /*e5b0*/  IMAD.MOV.U32 R64, RZ, RZ, R41 ;  /* 0x000000ffff407224 */ /* 0x000fe200078e0029 */
[----:B------:R-:W-:Y:S02]  /*e5c0*/  MOV R75, R40 ;  /* 0x00000028004b7202 */ /* 0x000fe40000000f00 */
[----:B---3--:R-:W-:-:S04]  /*e5d0*/  SHF.R.U32.HI R3, RZ, 0x10, R0 ;  /* 0x00000010ff037819 */ /* 0x008fc80000011600 */
[----:B------:R-:W-:-:S04]  /*e5e0*/  LOP3.LUT R0, R3, 0xff, RZ, 0xc0, !PT ;  /* 0x000000ff03007812 */ /* 0x000fc800078ec0ff */
[----:B------:R-:W-:Y:S02]  /*e5f0*/  PRMT R10, R0, 0x5410, R2 ;  /* 0x00005410000a7816 */ /* 0x000fe40000000002 */
[----:B------:R-:W-:Y:S02]  /*e600*/  HSET2.LE.AND R0, R12, R72, PT ;  /* 0x000000480c007233 */ /* 0x000fe40003803000 */
[----:B--2---:R-:W-:Y:S02]  /*e610*/  F2FP.BF16.F32.PACK_AB R2, R170, R171 ;  /* 0x000000abaa02723e */ /* 0x004fe400000010ff */
[----:B------:R-:W-:Y:S02]  /*e620*/  MOV R65, R42 ;  /* 0x0000002a00417202 */ /* 0x000fe40000000f00 */
[----:B------:R-:W-:Y:S01]  /*e630*/  MOV R66, R43 ;  /* 0x0000002b00427202 */ /* 0x000fe20000000f00 */
[----:B------:R-:W-:Y:S01]  /*e640*/  HMMA.16816.F32.BF16 R180, R4, R20, R48 ;  /* 0x0000001404b4723c */ /* 0x000fe20000041830 */
[----:B------:R-:W2:Y:S01]  /*e650*/  LDSM.16.MT88.4 R40, [R190+0x11800] ;  /* 0x01180000be28783b */ /* 0x000ea20000004200 */
[----:B------:R-:W-:Y:S01]  /*e660*/  IMAD.MOV.U32 R67, RZ, RZ, R148 ;  /* 0x000000ffff437224 */ /* 0x000fe200078e0094 */
[----:B------:R-:W-:-:S02]  /*e670*/  LOP3.LUT R148, R0, R2, RZ, 0xc0, !PT ;  /* 0x0000000200947212 */ /* 0x000fc400078ec0ff */
[----:B------:R-:W3:Y:S01]  /*e680*/  LDSM.16.MT88.4 R48, [R192+0x11800] ;  /* 0x01180000c030783b */ /* 0x000ee20000004200 */
[----:B------:R-:W-:Y:S01]  /*e690*/  HMMA.16816.F32.BF16 R224, R4, R24, R224 ;  /* 0x0000001804e0723c */ /* 0x000fe200000418e0 */
[--C-:B------:R-:W-:Y:S02]  /*e6a0*/  HSET2.LE.AND R3, R15, R72.reuse, PT ;  /* 0x000000480f037233 */ /* 0x100fe40003803000 */
[----:B------:R-:W-:-:S03]  /*e6b0*/  HSET2.LE.AND R0, R10, R72, PT ;  /* 0x000000480a007233 */ /* 0x000fc60003803000 */
[C---:B-1----:R-:W-:Y:S06]  /*e6c0*/  HMMA.16816.F32.BF16 R140, R4.reuse, R16, R140 ;  /* 0x00000010048c723c */ /* 0x042fec000004188c */
[C---:B------:R-:W-:Y:S01]  /*e6d0*/  HMMA.16816.F32.BF16 R28, R4.reuse, R30, R56 ;  /* 0x0000001e041c723c */ /* 0x040fe20000041838 */
[----:B------:R-:W1:Y:S05]  /*e6e0*/  LDSM.16.MT88.4 R56, [R191+0x11800] ;  /* 0x01180000bf38783b */ /* 0x000e6a0000004200 */
[C---:B------:R-:W-:Y:S06]  /*e6f0*/  HMMA.16816.F32.BF16 R20, R4.reuse, R22, R232 ;  /* 0x000000160414723c */ /* 0x040fec00000418e8 */
[C---:B------:R-:W-:Y:S01]  /*e700*/  HMMA.16816.F32.BF16 R24, R4.reuse, R26, R136 ;  /* 0x0000001a0418723c */ /* 0x040fe20000041888 */
[----:B------:R-:W-:Y:S01]  /*e710*/  MOV R235, R73 ;  /* 0x0000004900eb7202 */ /* 0x000fe20000000f00 */
[----:B------:R-:W-:Y:S01]  /*e720*/  IMAD.MOV.U32 R233, RZ, RZ, R75 ;  /* 0x000000ffffe97224 */ /* 0x000fe200078e004b */
[----:B------:R-:W-:Y:S01]  /*e730*/  MOV R234, R74 ;  /* 0x0000004a00ea7202 */ /* 0x000fe20000000f00 */
[----:B------:R-:W4:Y:S02]  /*e740*/  MUFU.EX2 R11, R11 ;  /* 0x0000000b000b7308 */ /* 0x000f240000000800 */
[----:B------:R-:W-:Y:S01]  /*e750*/  HMMA.16816.F32.BF16 R16, R4, R18, R164 ;  /* 0x000000120410723c */ /* 0x000fe200000418a4 */
[----:B-----5:R-:W-:Y:S01]  /*e760*/  F2FP.BF16.F32.PACK_AB R2, R32, R33 ;  /* 0x000000212002723e */ /* 0x020fe200000010ff */
[----:B------:R-:W-:Y:S01]  /*e770*/  IMAD.MOV.U32 R15, RZ, RZ, R66 ;  /* 0x000000ffff0f7224 */ /* 0x000fe200078e0042 */
[----:B------:R-:W-:Y:S01]  /*e780*/  MOV R10, R149 ;  /* 0x00000095000a7202 */ /* 0x000fe20000000f00 */
[----:B------:R-:W-:Y:S03]  /*e790*/  LDSM.16.MT88.4 R136, [R190+0x17800] ;  /* 0x01780000be88783b */ /* 0x000fe60000004200 */
[----:B------:R-:W-:Y:S01]  /*e7a0*/  HSET2.LE.AND R5, R13, R72, PT ;  /* 0x000000480d057233 */ /* 0x000fe20003803000 */
[----:B------:R-:W-:Y:S04]  /*e7b0*/  LDSM.16.MT88.4 R164, [R192+0x17800] ;  /* 0x01780000c0a4783b */ /* 0x000fe80000004200 */
[----:B------:R-:W5:Y:S01]  /*e7c0*/  LDSM.16.MT88.4 R72, [R190+0x13800] ;  /* 0x01380000be48783b */ /* 0x000f620000004200 */
[----:B------:R-:W-:-:S02]  /*e7d0*/  LOP3.LUT R149, R0, R2, RZ, 0xc0, !PT ;  /* 0x0000000200957212 */ /* 0x000fc400078ec0ff */
[----:B------:R-:W-:Y:S01]  /*e7e0*/  MOV R2, R151 ;  /* 0x0000009700027202 */ /* 0x000fe20000000f00 */
[----:B------:R-:W-:Y:S01]  /*e7f0*/  IMAD.MOV.U32 R0, RZ, RZ, R150 ;  /* 0x000000ffff007224 */ /* 0x000fe200078e0096 */
[----:B------:R-:W-:Y:S02]  /*e800*/  F2FP.BF16.F32.PACK_AB R4, R34, R35 ;  /* 0x000000232204723e */ /* 0x000fe400000010ff */
[----:B----4-:R-:W-:Y:S01]  /*e810*/  F2FP.BF16.F32.PACK_AB R6, R11, R14 ;  /* 0x0000000e0b06723e */ /* 0x010fe200000010ff */
[----:B------:R-:W-:Y:S01]  /*e820*/  FFMA.FTZ R2, R248, R9, R2 ;  /* 0x00000009f8027223 */ /* 0x000fe20000010002 */
[----:B------:R-:W-:Y:S01]  /*e830*/  MOV R13, R67 ;  /* 0x00000043000d7202 */ /* 0x000fe20000000f00 */
[----:B------:R-:W-:Y:S01]  /*e840*/  FFMA.FTZ R0, R249, R8, R0 ;  /* 0x00000008f9007223 */ /* 0x000fe20000010000 */
[----:B------:R-:W-:Y:S02]  /*e850*/  LOP3.LUT R150, R3, R4, RZ, 0xc0, !PT ;  /* 0x0000000403967212 */ /* 0x000fe400078ec0ff */
[----:B------:R-:W-:Y:S01]  /*e860*/  LOP3.LUT R151, R5, R6, RZ, 0xc0, !PT ;  /* 0x0000000605977212 */ /* 0x000fe200078ec0ff */
[----:B------:R-:W-:Y:S01]  /*e870*/  FADD.FTZ R2, R10, R2 ;  /* 0x000000020a027221 */ /* 0x000fe20000010000 */
[----:B------:R-:W-:Y:S01]  /*e880*/  MOV R12, R65 ;  /* 0x00000041000c7202 */ /* 0x000fe20000000f00 */
[----:B------:R-:W-:Y:S01]  /*e890*/  FADD.FTZ R3, R13, R0 ;  /* 0x000000000d037221 */ /* 0x000fe20000010000 */
[----:B------:R-:W-:Y:S01]  /*e8a0*/  MOV R232, R64 ;  /* 0x0000004000e87202 */ /* 0x000fe20000000f00 */
[----:B------:R-:W-:Y:S01]  /*e8b0*/  FADD.FTZ R0, R15, R2 ;  /* 0x000000020f007221 */ /* 0x000fe20000010000 */
[----:B------:R-:W4:Y:S01]  /*e8c0*/  LDSM.16.MT88.4 R64, [R189+0x13800] ;  /* 0x01380000bd40783b */ /* 0x000f220000004200 */
[C---:B------:R-:W-:Y:S01]  /*e8d0*/  HMMA.16816.F32.BF16 R160, R148.reuse, R156, R160 ;  /* 0x0000009c94a0723c */ /* 0x040fe200000418a0 */
[----:B------:R-:W-:Y:S01]  /*e8e0*/  FADD.FTZ R2, R12, R3 ;  /* 0x000000030c027221 */ /* 0x000fe20000010000 */
[----:B------:R-:W-:Y:S01]  /*e8f0*/  FADD.FTZ R0, R232, R0 ;  /* 0x00000000e8007221 */ /* 0x000fe20000010000 */
[----:B------:R-:W-:Y:S03]  /*e900*/  LDSM.16.MT88.4 R4, [R191+0x17800] ;  /* 0x01780000bf04783b */ /* 0x000fe60000004200 */
[----:B------:R-:W-:Y:S01]  /*e910*/  HMMA.16816.F32.BF16 R156, R148, R158, R36 ;  /* 0x0000009e949c723c */ /* 0x000fe20000041824 */
[----:B------:R-:W-:-:S05]  /*e920*/  FADD.FTZ R2, R233, R2 ;  /* 0x00000002e9027221 */ /* 0x000fca0000010000 */
[----:B--2---:R-:W-:Y:S01]  /*e930*/  HMMA.16816.F32.BF16 R36, R148, R40, R44 ;  /* 0x000000289424723c */ /* 0x004fe2000004182c */
[----:B------:R-:W-:-:S05]  /*e940*/  FADD.FTZ R0, R234, R0 ;  /* 0x00000000ea007221 */ /* 0x000fca0000010000 */
[----:B------:R-:W-:Y:S01]  /*e950*/  HMMA.16816.F32.BF16 R40, R148, R42, R52 ;  /* 0x0000002a9428723c */ /* 0x000fe20000041834 */
[----:B------:R-:W-:-:S05]  /*e960*/  FADD.FTZ R2, R235, R2 ;  /* 0x00000002eb027221 */ /* 0x000fca0000010000 */
[C---:B---3--:R-:W-:Y:S06]  /*e970*/  HMMA.16816.F32.BF16 R44, R148.reuse, R48, R60 ;  /* 0x00000030942c723c */ /* 0x048fec000004183c */
[C---:B-1----:R-:W-:Y:S06]  /*e980*/  HMMA.16816.F32.BF16 R52, R148.reuse, R56, R76 ;  /* 0x000000389434723c */ /* 0x042fec000004184c */
[C---:B------:R-:W-:Y:S06]  /*e990*/  HMMA.16816.F32.BF16 R48, R148.reuse, R50, R68 ;  /* 0x000000329430723c */ /* 0x040fec0000041844 */
[C---:B------:R-:W-:Y:S06]  /*e9a0*/  HMMA.16816.F32.BF16 R56, R148.reuse, R58, R84 ;  /* 0x0000003a9438723c */ /* 0x040fec0000041854 */
[C---:B-----5:R-:W-:Y:S06]  /*e9b0*/  HMMA.16816.F32.BF16 R68, R148.reuse, R72, R108 ;  /* 0x000000489444723c */ /* 0x060fec000004186c */
[C---:B------:R-:W-:Y:S06]  /*e9c0*/  HMMA.16816.F32.BF16 R76, R148.reuse, R80, R116 ;  /* 0x00000050944c723c */ /* 0x040fec0000041874 */
[----:B------:R-:W-:Y:S01]  /*e9d0*/  HMMA.16816.F32.BF16 R84, R148, R88, R124 ;  /* 0x000000589454723c */ /* 0x000fe2000004187c */
[----:B------:R-:W-:-:S05]  /*e9e0*/  FADD.FTZ R0, R251, R0 ;  /* 0x00000000fb007221 */ /* 0x000fca0000010000 */
[C---:B------:R-:W-:Y:S01]  /*e9f0*/  HMMA.16816.F32.BF16 R72, R148.reuse, R74, R112 ;  /* 0x0000004a9448723c */ /* 0x040fe20000041870 */
[----:B------:R-:W1:Y:S05]  /*ea00*/  LDSM.16.MT88.4 R112, [R192+0x15800] ;  /* 0x01580000c070783b */ /* 0x000e6a0000004200 */
[C---:B------:R-:W-:Y:S01]  /*ea10*/  HMMA.16816.F32.BF16 R80, R148.reuse, R82, R120 ;  /* 0x000000529450723c */ /* 0x040fe20000041878 */
[----:B------:R-:W2:Y:S05]  /*ea20*/  LDSM.16.MT88.4 R120, [R191+0x15800] ;  /* 0x01580000bf78783b */ /* 0x000eaa0000004200 */
[----:B------:R-:W-:Y:S01]  /*ea30*/  HMMA.16816.F32.BF16 R88, R148, R90, R128 ;  /* 0x0000005a9458723c */ /* 0x000fe20000041880 */
[----:B------:R-:W3:Y:S01]  /*ea40*/  LDSM.16.MT88.4 R128, [R189+0x17800] ;  /* 0x01780000bd80783b */ /* 0x000ee20000004200 */
        /* <DEDUP_REMOVED lines=16> */
[----:B----4-:R-:W-:Y:S02]  /*eb50*/  HMMA.16816.F32.BF16 R60, R148, R64, R92 ;  /* 0x00000040943c723c */ /* 0x010fe4000004185c */
[----:B------:R-:W-:Y:S01]  /*eb60*/  FADD.FTZ R0, R32, R0 ;  /* 0x0000000020007221 */ /* 0x000fe20000010000 */
[----:B------:R-:W-:-:S03]  /*eb70*/  FADD.FTZ R2, R35, R2 ;  /* 0x0000000223027221 */ /* 0x000fc60000010000 */
[----:B------:R-:W-:Y:S01]  /*eb80*/  HMMA.16816.F32.BF16 R64, R148, R66, R100 ;  /* 0x000000429440723c */ /* 0x000fe20000041864 */
[----:B------:R-:W-:Y:S01]  /*eb90*/  FADD.FTZ R249, R14, R0 ;  /* 0x000000000ef97221 */ /* 0x000fe20000010000 */
[----:B------:R-:W-:-:S04]  /*eba0*/  @UP0 UIADD3 UR22, UR22, -0x3, URZ ;  /* 0xfffffffd16160890 */ /* 0x000fc8000fffe03f */
[----:B------:R-:W-:Y:S01]  /*ebb0*/  HMMA.16816.F32.BF16 R92, R148, R96, R132 ;  /* 0x00000060945c723c */ /* 0x000fe20000041884 */
[----:B------:R-:W-:-:S05]  /*ebc0*/  FADD.FTZ R248, R34, R2 ;  /* 0x0000000222f87221 */ /* 0x000fca0000010000 */
[----:B------:R-:W-:Y:S01]  /*ebd0*/  HMMA.16816.F32.BF16 R100, R148, R104, R172 ;  /* 0x000000689464723c */ /* 0x000fe200000418ac */
[----:B------:R-:W-:-:S05]  /*ebe0*/  FADD.FTZ R249, R11, R249 ;  /* 0x000000f90bf97221 */ /* 0x000fca0000010000 */
[C---:B-1----:R-:W-:Y:S06]  /*ebf0*/  HMMA.16816.F32.BF16 R108, R148.reuse, R112, R220 ;  /* 0x00000070946c723c */ /* 0x042fec00000418dc */
[C---:B--2---:R-:W-:Y:S06]  /*ec00*/  HMMA.16816.F32.BF16 R116, R148.reuse, R120, R216 ;  /* 0x000000789474723c */ /* 0x044fec00000418d8 */
[C---:B---3--:R-:W-:Y:S06]  /*ec10*/  HMMA.16816.F32.BF16 R124, R148.reuse, R128, R180 ;  /* 0x00000080947c723c */ /* 0x048fec00000418b4 */
[C---:B------:R-:W-:Y:S06]  /*ec20*/  HMMA.16816.F32.BF16 R132, R148.reuse, R136, R224 ;  /* 0x000000889484723c */ /* 0x040fec00000418e0 */
[C---:B------:R-:W-:Y:S06]  /*ec30*/  HMMA.16816.F32.BF16 R140, R148.reuse, R164, R140 ;  /* 0x000000a4948c723c */ /* 0x040fec000004188c */
[C---:B------:R-:W-:Y:S06]  /*ec40*/  HMMA.16816.F32.BF16 R96, R148.reuse, R98, R152 ;  /* 0x000000629460723c */ /* 0x040fec0000041898 */
[----:B------:R-:W-:Y:S01]  /*ec50*/  HMMA.16816.F32.BF16 R104, R148, R106, R176 ;  /* 0x0000006a9468723c */ /* 0x000fe200000418b0 */
[----:B------:R-:W-:Y:S01]  /*ec60*/  MOV R152, R168 ;  /* 0x000000a800987202 */ /* 0x000fe20000000f00 */
[----:B------:R-:W-:-:S04]  /*ec70*/  IMAD.MOV.U32 R153, RZ, RZ, R169 ;  /* 0x000000ffff997224 */ /* 0x000fc800078e00a9 */
[----:B------:R-:W-:Y:S01]  /*ec80*/  HMMA.16816.F32.BF16 R112, R148, R114, R228 ;  /* 0x000000729470723c */ /* 0x000fe200000418e4 */
[----:B------:R-:W-:-:S05]  /*ec90*/  @P0 MOV R152, R168 ;  /* 0x000000a800980202 */ /* 0x000fca0000000f00 */
[----:B------:R-:W-:Y:S01]  /*eca0*/  HMMA.16816.F32.BF16 R120, R148, R122, R184 ;  /* 0x0000007a9478723c */ /* 0x000fe200000418b8 */
[----:B------:R-:W-:-:S05]  /*ecb0*/  @P0 MOV R153, R169 ;  /* 0x000000a900990202 */ /* 0x000fca0000000f00 */
[C---:B------:R-:W-:Y:S06]  /*ecc0*/  HMMA.16816.F32.BF16 R128, R148.reuse, R130, R20 ;  /* 0x000000829480723c */ /* 0x040fec0000041814 */
[C---:B------:R-:W-:Y:S06]  /*ecd0*/  HMMA.16816.F32.BF16 R136, R148.reuse, R138, R24 ;  /* 0x0000008a9488723c */ /* 0x040fec0000041818 */
[C---:B------:R-:W-:Y:S06]  /*ece0*/  HMMA.16816.F32.BF16 R164, R148.reuse, R166, R16 ;  /* 0x000000a694a4723c */ /* 0x040fec0000041810 */
[C---:B------:R-:W-:Y:S06]  /*ecf0*/  HMMA.16816.F32.BF16 R144, R148.reuse, R4, R144 ;  /* 0x000000049490723c */ /* 0x040fec0000041890 */
[----:B------:R-:W-:Y:S01]  /*ed00*/  HMMA.16816.F32.BF16 R148, R148, R6, R28 ;  /* 0x000000069494723c */ /* 0x000fe2000004181c */
[----:B------:R-:W-:-:S08]  /*ed10*/  NOP ;  /* 0x0000000000007918 */ /* 0x000fd00000000000 */
[----:B------:R-:W-:-:S15]  /*ed20*/  @P0 BRA `(.L_x_511) ;  /* 0x0000000000040947 */ /* 0x000fde0003800000 */
.L_x_507:
[----:B------:R-:W-:-:S12]  /*ed30*/  UIADD3 UR22, UR20, -0x1, URZ ;  /* 0xffffffff14167890 */ /* 0x000fd8000fffe03f */
.L_x_511:
[----:B------:R-:W-:-:S13]  /*ed40*/  ISETP.LE.AND P0, PT, RZ, UR22, PT ;  /* 0x00000016ff007c0c */ /* 0x000fda000bf03270 */
[----:B------:R-:W-:Y:S05]  /*ed50*/  @!P0 BRA `(.L_x_512) ;  /* 0x0000005000688947 */ /* 0x000fea0003800000 */
[----:B------:R-:W2:Y:S01]  /*ed60*/  LDL.LU R0, [R1+0x48] ;  /* 0x0000480001007983 */ /* 0x000ea20000300800 */
[----:B------:R-:W-:Y:S01]  /*ed70*/  ULDC UR4, c[0x0][0x2d0] ;  /* 0x0000b40000047ab9 */ /* 0x000fe20000000800 */
[----:B------:R-:W-:Y:S01]  /*ed80*/  ULDC.64 UR8, c[0x0][0x218] ;  /* 0x0000860000087ab9 */ /* 0x000fe20000000a00 */
[----:B------:R-:W-:Y:S01]  /*ed90*/  ULDC.64 UR6, c[0x0][0x220] ;  /* 0x0000880000067ab9 */ /* 0x000fe20000000a00 */
[----:B------:R-:W3:Y:S01]  /*eda0*/  LDL.LU R4, [R1+0x6c] ;  /* 0x00006c0001047983 */ /* 0x000ee20000300800 */
[----:B------:R-:W-:Y:S01]  /*edb0*/  IMAD.MOV.U32 R154, RZ, RZ, R153 ;  /* 0x000000ffff9a7224 */ /* 0x000fe200078e0099 */
[----:B------:R-:W-:Y:S01]  /*edc0*/  UMOV UR33, URZ ;  /* 0x0000003f00217c82 */ /* 0x000fe20008000000 */
[----:B------:R-:W-:Y:S01]  /*edd0*/  ULDC UR29, c[0x0][0x2d0] ;  /* 0x0000b400001d7ab9 */ /* 0x000fe20000000800 */
[----:B------:R-:W4:Y:S04]  /*ede0*/  LDL.LU R9, [R1+0x68] ;  /* 0x0000680001097983 */ /* 0x000f280000300800 */
[----:B------:R-:W3:Y:S04]  /*edf0*/  LDL.LU R8, [R1+0x58] ;  /* 0x0000580001087983 */ /* 0x000ee80000300800 */
[----:B------:R-:W3:Y:S04]  /*ee00*/  LDL.LU R11, [R1+0x70] ;  /* 0x00007000010b7983 */ /* 0x000ee80000300800 */
[----:B------:R-:W3:Y:S01]  /*ee10*/  LDL.64 R6, [R1+0x28] ;  /* 0x0000280001067983 */ /* 0x000ee20000100a00 */
[----:B--2---:R-:W-:-:S02]  /*ee20*/  IMAD.MOV.U32 R10, RZ, RZ, R0 ;  /* 0x000000ffff0a7224 */ /* 0x004fc400078e0000 */
[----:B------:R-:W1:Y:S02]  /*ee30*/  S2R R0, SR_TID.X ;  /* 0x0000000000007919 */ /* 0x000e640000002100 */
[----:B-1----:R-:W-:-:S04]  /*ee40*/  SHF.R.S32.HI R2, RZ, 0x1f, R0 ;  /* 0x0000001fff027819 */ /* 0x002fc80000011400 */
[----:B------:R-:W-:-:S04]  /*ee50*/  LEA.HI R2, R2, R0, RZ, 0x3 ;  /* 0x0000000002027211 */ /* 0x000fc800078f18ff */
[----:B------:R-:W-:-:S05]  /*ee60*/  LOP3.LUT R2, R2, 0xfffffff8, RZ, 0xc0, !PT ;  /* 0xfffffff802027812 */ /* 0x000fca00078ec0ff */
[----:B------:R-:W-:-:S04]  /*ee70*/  IMAD.IADD R2, R0, 0x1, -R2 ;  /* 0x0000000100027824 */ /* 0x000fc800078e0a02 */
[----:B------:R-:W-:-:S05]  /*ee80*/  IMAD.SHL.U32 R2, R2, 0x8, RZ ;  /* 0x0000000802027824 */ /* 0x000fca00078e00ff */
[----:B------:R-:W-:Y:S01]  /*ee90*/  SHF.R.S32.HI R3, RZ, 0x1f, R2 ;  /* 0x0000001fff037819 */ /* 0x000fe20000011402 */
[----:B------:R-:W-:Y:S01]  /*eea0*/  IMAD.U32 R0, RZ, RZ, UR24 ;  /* 0x00000018ff007e24 */ /* 0x000fe2000f8e00ff */
[----:B------:R-:W-:Y:S01]  /*eeb0*/  ISETP.GE.AND P6, PT, R2, UR4, PT ;  /* 0x0000000402007c0c */ /* 0x000fe2000bfc6270 */
[----:B------:R-:W-:-:S04]  /*eec0*/  IMAD.WIDE.U32 R246, R10, -0x326172a9, RZ ;  /* 0xcd9e8d570af67825 */ /* 0x000fc800078e00ff */
[----:B----4-:R-:W-:Y:S01]  /*eed0*/  IMAD.WIDE.U32 R244, R9, -0x2daee0ad, RZ ;  /* 0xd2511f5309f47825 */ /* 0x010fe200078e00ff */
[----:B---3--:R-:W-:Y:S01]  /*eee0*/  SHF.R.S32.HI R229, RZ, 0x1f, R6 ;  /* 0x0000001fffe57819 */ /* 0x008fe20000011406 */
[----:B------:R-:W-:Y:S02]  /*eef0*/  ULDC UR4, c[0x0][0x2ec] ;  /* 0x0000bb0000047ab9 */ /* 0x000fe40000000800 */
[----:B------:R-:W-:-:S04]  /*ef00*/  IMAD.WIDE.U32 R4, R4, UR21, R2 ;  /* 0x0000001504047c25 */ /* 0x000fc8000f8e0002 */
[----:B------:R-:W-:Y:S01]  /*ef10*/  IMAD.WIDE.U32 R2, R11, UR21, R2 ;  /* 0x000000150b027c25 */ /* 0x000fe2000f8e0002 */
[----:B------:R-:W-:Y:S01]  /*ef20*/  IADD3 R240, P0, R4, UR26, RZ ;  /* 0x0000001a04f07c10 */ /* 0x000fe2000ff1e0ff */
[----:B-----5:R-:W1:Y:S03]  /*ef30*/  @!P6 LDC.64 R12, c[0x0][0x220] ;  /* 0x00008800ff0ceb82 */ /* 0x020e660000000a00 */
[----:B------:R-:W-:Y:S01]  /*ef40*/  IADD3.X R4, R0, UR32, R5, P0, !PT ;  /* 0x0000002000047c10 */ /* 0x000fe200087fe405 */
[----:B------:R-:W-:Y:S01]  /*ef50*/  IMAD.U32 R0, RZ, RZ, UR25 ;  /* 0x00000019ff007e24 */ /* 0x000fe2000f8e00ff */
[----:B------:R-:W-:-:S04]  /*ef60*/  IADD3 R238, P0, R2, UR28, RZ ;  /* 0x0000001c02ee7c10 */ /* 0x000fc8000ff1e0ff */
[----:B------:R-:W-:Y:S02]  /*ef70*/  IADD3.X R0, R0, UR38, R3, P0, !PT ;  /* 0x0000002600007c10 */ /* 0x000fe400087fe403 */
[----:B------:R-:W2:Y:S01]  /*ef80*/  @!P6 LDC.64 R2, c[0x0][0x220] ;  /* 0x00008800ff02eb82 */ /* 0x000ea20000000a00 */
[----:B------:R-:W-:-:S04]  /*ef90*/  LEA R241, P1, R240, UR8, 0x1 ;  /* 0x00000008f0f17c11 */ /* 0x000fc8000f8208ff */
[----:B------:R-:W-:Y:S01]  /*efa0*/  LEA.HI.X R240, R240, UR9, R4, 0x1, P1 ;  /* 0x00000009f0f07c11 */ /* 0x000fe200088f0c04 */
[----:B------:R-:W-:Y:S01]  /*efb0*/  IMAD.MOV.U32 R228, RZ, RZ, R6 ;  /* 0x000000ffffe47224 */ /* 0x000fe200078e0006 */
[----:B------:R-:W-:Y:S01]  /*efc0*/  LOP3.LUT R242, R247, R8, RZ, 0x3c, !PT ;  /* 0x00000008f7f27212 */ /* 0x000fe200078e3cff */
[----:B------:R-:W3:Y:S01]  /*efd0*/  @!P6 LDC.64 R4, c[0x0][0x220] ;  /* 0x00008800ff04eb82 */ /* 0x000ee20000000a00 */
[----:B--2---:R2:W-:Y:S01]  /*efe0*/  @!P6 STL.64 [R1+0x18], R2 ;  /* 0x000018020100e387 */ /* 0x0045e20000100a00 */
[C---:B------:R-:W-:Y:S01]  /*eff0*/  LEA R239, P0, R238.reuse, UR6, 0x1 ;  /* 0x00000006eeef7c11 */ /* 0x040fe2000f8008ff */
[----:B------:R-:W-:Y:S02]  /*f000*/  ULDC.64 UR8, c[0x0][0x248] ;  /* 0x0000920000087ab9 */ /* 0x000fe40000000a00 */
[----:B-1----:R-:W-:Y:S03]  /*f010*/  @!P6 STL.64 [R1+0x10], R12 ;  /* 0x0000100c0100e387 */ /* 0x002fe60000100a00 */
[----:B--2---:R-:W1:Y:S02]  /*f020*/  @!P6 LDC.64 R2, c[0x0][0x220] ;  /* 0x00008800ff02eb82 */ /* 0x004e640000000a00 */
[----:B-1----:R1:W-:Y:S04]  /*f030*/  @!P6 STL.64 [R1+0x8], R2 ;  /* 0x000008020100e387 */ /* 0x0023e80000100a00 */
[----:B---3--:R2:W-:Y:S04]  /*f040*/  @!P6 STL.64 [R1], R4 ;  /* 0x000000040100e387 */ /* 0x0085e80000100a00 */
[----:B------:R-:W3:Y:S04]  /*f050*/  LDL.LU.64 R10, [R1+0x50] ;  /* 0x00005000010a7983 */ /* 0x000ee80000300a00 */
[----:B------:R-:W4:Y:S01]  /*f060*/  LDL.LU.64 R8, [R1+0x60] ;  /* 0x0000600001087983 */ /* 0x000f220000300a00 */
[----:B------:R-:W-:-:S02]  /*f070*/  LEA.HI.X R238, R238, UR7, R0, 0x1, P0 ;  /* 0x00000007eeee7c11 */ /* 0x000fc400080f0c00 */
[C---:B------:R-:W-:Y:S02]  /*f080*/  IADD3 R236, P2, R6.reuse, 0x30, RZ ;  /* 0x0000003006ec7810 */ /* 0x040fe40007f5e0ff */
[----:B------:R-:W-:Y:S01]  /*f090*/  IADD3 R234, P1, R6, 0x10, RZ ;  /* 0x0000001006ea7810 */ /* 0x000fe20007f3e0ff */
[----:B------:R-:W-:Y:S01]  /*f0a0*/  IMAD.WIDE.U32 R242, R242, -0x2daee0ad, RZ ;  /* 0xd2511f53f2f27825 */ /* 0x000fe200078e00ff */
[----:B------:R-:W-:Y:S01]  /*f0b0*/  IADD3 R232, P0, R6, 0x20, RZ ;  /* 0x0000002006e87810 */ /* 0x000fe20007f1e0ff */
[----:B------:R-:W-:Y:S02]  /*f0c0*/  ULDC.64 UR6, c[0x0][0x250] ;  /* 0x0000940000067ab9 */ /* 0x000fe40000000a00 */
[--C-:B------:R-:W-:Y:S02]  /*f0d0*/  IMAD.X R237, RZ, RZ, R229.reuse, P2 ;  /* 0x000000ffffed7224 */ /* 0x100fe400010e06e5 */
[--C-:B------:R-:W-:Y:S02]  /*f0e0*/  IMAD.X R235, RZ, RZ, R229.reuse, P1 ;  /* 0x000000ffffeb7224 */ /* 0x100fe400008e06e5 */
[----:B------:R-:W-:-:S02]  /*f0f0*/  IMAD.X R233, RZ, RZ, R229, P0 ;  /* 0x000000ffffe97224 */ /* 0x000fc400000e06e5 */
[----:B-1----:R-:W-:Y:S02]  /*f100*/  IMAD.MOV.U32 R3, RZ, RZ, R152 ;  /* 0x000000ffff037224 */ /* 0x002fe400078e0098 */
[----:B---3--:R-:W-:Y:S02]  /*f110*/  IMAD.MOV.U32 R251, RZ, RZ, R11 ;  /* 0x000000fffffb7224 */ /* 0x008fe400078e000b */
[----:B----4-:R-:W-:Y:S01]  /*f120*/  IMAD.MOV.U32 R250, RZ, RZ, R8 ;  /* 0x000000fffffa7224 */ /* 0x010fe200078e0008 */
[----:B--2---:R-:W-:Y:S06]  /*f130*/  BRA `(.L_x_513) ;  /* 0x0000000400c07947 */ /* 0x004fec0003800000 */
.L_x_515:
        /* <DEDUP_REMOVED lines=11> */
[----:B------:R-:W-:Y:S02]  /*f1f0*/  UIADD3 UR11, UR15, UR11, URZ ;  /* 0x0000000b0f0b7290 */ /* 0x000fe4000fffe03f */
[----:B------:R-:W4:Y:S04]  /*f200*/  @!P6 LDC.64 R174, c[0x0][0x218] ;  /* 0x00008600ffaeeb82 */ /* 0x000f280000000a00 */
[----:B------:R-:W-:Y:S04]  /*f210*/  IMAD.U32 R155, RZ, RZ, UR11 ;  /* 0x0000000bff9b7e24 */ /* 0x000fe8000f8e00ff */
[----:B------:R-:W4:Y:S01]  /*f220*/  @!P6 LDC.64 R184, c[0x0][0x218] ;  /* 0x00008600ffb8eb82 */ /* 0x000f220000000a00 */
[C---:B--2---:R-:W-:Y:S04]  /*f230*/  LEA R2, P1, R172.reuse, R218, 0x6 ;  /* 0x000000daac027211 */ /* 0x044fe800078230ff */
[----:B---3--:R-:W-:Y:S02]  /*f240*/  LEA.HI.X R172, R172, R217, R155, 0x6, P1 ;  /* 0x000000d9acac7211 */ /* 0x008fe400008f349b */
[C---:B-1----:R-:W-:Y:S02]  /*f250*/  @!P6 LEA R180, P1, R2.reuse, R180, 0x1 ;  /* 0x000000b402b4e211 */ /* 0x042fe400078208ff */
[C---:B------:R-:W-:Y:S02]  /*f260*/  IADD3 R155, P2, R2.reuse, UR40, RZ ;  /* 0x00000028029b7c10 */ /* 0x040fe4000ff5e0ff */
[----:B------:R-:W-:Y:S02]  /*f270*/  @!P6 LEA.HI.X R181, R2, R181, R172, 0x1, P1 ;  /* 0x000000b502b5e211 */ /* 0x000fe400008f0cac */
[C---:B-----5:R-:W-:Y:S02]  /*f280*/  @!P6 LEA R178, P1, R155.reuse, R178, 0x1 ;  /* 0x000000b29bb2e211 */ /* 0x060fe400078208ff */
        /* <DEDUP_REMOVED lines=18> */
[C---:B------:R-:W-:Y:S01]  /*f3b0*/  @!P6 LEA R172, P1, R173.reuse, R184, 0x1 ;  /* 0x000000b8adace211 */ /* 0x040fe200078208ff */
        /* <DEDUP_REMOVED lines=72> */
.L_x_513:
[----:B------:R-:W2:Y:S01]  /*f840*/  LDL R8, [R1+0x18] ;  /* 0x0000180001087983 */ /* 0x000ea20000100800 */
[----:B------:R-:W-:Y:S01]  /*f850*/  UIADD3 UR32, -UR33, UR22, URZ ;  /* 0x0000001621207290 */ /* 0x000fe2000fffe13f */
[----:B------:R-:W-:Y:S04]  /*f860*/  DEPBAR.LE SB0, 0x0 ;  /* 0x000080000000791a */ /* 0x000fe80000000000 */
[----:B------:R-:W3:Y:S01]  /*f870*/  LDL R23, [R1+0x20] ;  /* 0x0000200001177983 */ /* 0x000ee20000100800 */
[----:B------:R-:W-:Y:S01]  /*f880*/  USHF.R.S32.HI UR11, URZ, 0x1f, UR32 ;  /* 0x0000001f3f0b7899 */ /* 0x000fe20008011420 */
[----:B------:R-:W-:Y:S01]  /*f890*/  IMAD.U32 R6, RZ, RZ, UR32 ;  /* 0x00000020ff067e24 */ /* 0x000fe2000f8e00ff */
[----:B------:R-:W-:Y:S01]  /*f8a0*/  UIMAD UR10, UR12, UR32, URZ ;  /* 0x000000200c0a72a4 */ /* 0x000fe2000f8e023f */
[----:B------:R-:W4:Y:S01]  /*f8b0*/  LDL R13, [R1+0x1c] ;  /* 0x00001c00010d7983 */ /* 0x000f220000100800 */
[----:B------:R-:W-:Y:S01]  /*f8c0*/  IMAD.U32 R4, RZ, RZ, UR32 ;  /* 0x00000020ff047e24 */ /* 0x000fe2000f8e00ff */
[----:B------:R-:W-:Y:S01]  /*f8d0*/  ISETP.GE.AND P4, PT, R252, UR29, PT ;  /* 0x0000001dfc007c0c */ /* 0x000fe2000bf86270 */
[----:B------:R-:W-:Y:S01]  /*f8e0*/  UIMAD UR10, UR11, UR13, UR10 ;  /* 0x0000000d0b0a72a4 */ /* 0x000fe2000f8e020a */
[----:B------:R-:W5:Y:S01]  /*f8f0*/  LDL R12, [R1+0x10] ;  /* 0x00001000010c7983 */ /* 0x000f620000100800 */
[----:B------:R-:W-:Y:S01]  /*f900*/  IMAD.WIDE.U32 R6, R6, UR13, R250 ;  /* 0x0000000d06067c25 */ /* 0x000fe2000f8e00fa */
[----:B------:R-:W-:Y:S02]  /*f910*/  LEA R4, P0, R4, R228, 0x6 ;  /* 0x000000e404047211 */ /* 0x000fe400078030ff */
[----:B------:R-:W5:Y:S01]  /*f920*/  LDL R10, [R1] ;  /* 0x00000000010a7983 */ /* 0x000f620000100800 */
[----:B------:R-:W-:Y:S01]  /*f930*/  IMAD.U32 R0, RZ, RZ, UR32 ;  /* 0x00000020ff007e24 */ /* 0x000fe2000f8e00ff */
[----:B------:R-:W-:Y:S01]  /*f940*/  IADD3 R2, P1, R6, UR27, RZ ;  /* 0x0000001b06027c10 */ /* 0x000fe2000ff3e0ff */
[----:B------:R-:W-:Y:S01]  /*f950*/  VIADD R7, R7, UR10 ;  /* 0x0000000a07077c36 */ /* 0x000fe20008000000 */
[----:B------:R-:W5:Y:S01]  /*f960*/  LDL R11, [R1+0x8] ;  /* 0x00000800010b7983 */ /* 0x000f620000100800 */
[----:B------:R-:W-:Y:S01]  /*f970*/  IMAD.WIDE.U32 R20, R4, UR6, RZ ;  /* 0x0000000604147c25 */ /* 0x000fe2000f8e00ff */
[----:B------:R-:W-:Y:S01]  /*f980*/  LEA.HI.X.SX32 R5, R0, R229, 0x6, P0 ;  /* 0x000000e500057211 */ /* 0x000fe200000f36ff */
[----:B------:R-:W-:Y:S01]  /*f990*/  UIADD3 UR10, UR22, -0x1, URZ ;  /* 0xffffffff160a7890 */ /* 0x000fe2000fffe03f */
[----:B------:R-:W5:Y:S03]  /*f9a0*/  LDL R26, [R1+0x14] ;  /* 0x00001400011a7983 */ /* 0x000f660000100800 */
[----:B------:R-:W-:Y:S01]  /*f9b0*/  IMAD R9, R5, UR6, RZ ;  /* 0x0000000605097c24 */ /* 0x000fe2000f8e02ff */
[----:B------:R-:W5:Y:S01]  /*f9c0*/  LDL R22, [R1+0x24] ;  /* 0x0000240001167983 */ /* 0x000f620000100800 */
[----:B------:R-:W-:Y:S02]  /*f9d0*/  UIADD3 UR10, UR10, -UR33, URZ ;  /* 0x800000210a0a7290 */ /* 0x000fe4000fffe03f */
[----:B------:R-:W-:Y:S01]  /*f9e0*/  IMAD R9, R4, UR7, R9 ;  /* 0x0000000704097c24 */ /* 0x000fe2000f8e0209 */
[----:B------:R-:W5:Y:S03]  /*f9f0*/  LDL R25, [R1+0xc] ;  /* 0x00000c0001197983 */ /* 0x000f660000100800 */
[----:B------:R-:W-:Y:S01]  /*fa00*/  IMAD.IADD R9, R21, 0x1, R9 ;  /* 0x0000000115097824 */ /* 0x000fe200078e0209 */
[----:B------:R-:W5:Y:S01]  /*fa10*/  LDL R24, [R1+0x4] ;  /* 0x0000040001187983 */ /* 0x000f620000100800 */
[----:B------:R-:W-:Y:S02]  /*fa20*/  IMAD.U32 R152, RZ, RZ, UR10 ;  /* 0x0000000aff987e24 */ /* 0x000fe4000f8e00ff */
[----:B------:R-:W-:Y:S01]  /*fa30*/  IMAD.U32 R155, RZ, RZ, UR10 ;  /* 0x0000000aff9b7e24 */ /* 0x000fe2000f8e00ff */
[----:B------:R-:W-:Y:S06]  /*fa40*/  BAR.SYNC.DEFER_BLOCKING 0x0 ;  /* 0x0000000000007b1d */ /* 0x000fec0000010000 */
[----:B------:R-:W-:Y:S01]  /*fa50*/  @P6 STS.128 [R215+0x10000], RZ ;  /* 0x010000ffd7006388 */ /* 0x000fe20000000c00 */
[----:B------:R-:W1:Y:S02]  /*fa60*/  S2R R216, SR_TID.X ;  /* 0x0000000000d87919 */ /* 0x000e640000002100 */
[----:B-1----:R-:W-:Y:S05]  /*fa70*/  IMAD.SHL.U32 R216, R216, 0x2, RZ ;  /* 0x00000002d8d87824 */ /* 0x002fea00078e00ff */
[----:B------:R-:W-:Y:S02]  /*fa80*/  LOP3.LUT R216, R216, 0x6, RZ, 0xc0, !PT ;  /* 0x00000006d8d87812 */ /* 0x000fe400078ec0ff */
[----:B--2---:R-:W-:Y:S02]  /*fa90*/  @!P6 LEA R18, P0, R6, R8, 0x1 ;  /* 0x000000080612e211 */ /* 0x004fe400078008ff */
[----:B------:R-:W-:Y:S02]  /*faa0*/  IADD3.X R8, R7, UR23, RZ, P1, !PT ;  /* 0x0000001707087c10 */ /* 0x000fe40008ffe4ff */
[----:B------:R-:W-:Y:S02]  /*fab0*/  IADD3 R0, P1, R2, UR27, RZ ;  /* 0x0000001b02007c10 */ /* 0x000fe4000ff3e0ff */
[----:B---3--:R-:W-:Y:S02]  /*fac0*/  ISETP.GE.AND P5, PT, R23, UR29, PT ;  /* 0x0000001d17007c0c */ /* 0x008fe4000bfa6270 */
[----:B------:R-:W-:Y:S02]  /*fad0*/  IADD3.X R5, R8, UR23, RZ, P1, !PT ;  /* 0x0000001708057c10 */ /* 0x000fe40008ffe4ff */
[----:B----4-:R-:W-:Y:S02]  /*fae0*/  @!P6 LEA.HI.X R19, R6, R13, R7, 0x1, P0 ;  /* 0x0000000d0613e211 */ /* 0x010fe400000f0c07 */
[----:B------:R-:W-:Y:S02]  /*faf0*/  @!P6 IADD3 R6, P0, R0, UR27, RZ ;  /* 0x0000001b0006ec10 */ /* 0x000fe4000ff1e0ff */
[----:B-----5:R-:W-:Y:S01]  /*fb00*/  @!P6 LEA R16, P2, R2, R12, 0x1 ;  /* 0x0000000c0210e211 */ /* 0x020fe200078408ff */
[----:B------:R-:W-:Y:S01]  /*fb10*/  @!PT LDS RZ, [RZ] ;  /* 0x00000000fffff984 */ /* 0x000fe20000000800 */
[----:B------:R-:W-:Y:S01]  /*fb20*/  @!PT LDS RZ, [RZ] ;  /* 0x00000000fffff984 */ /* 0x000fe20000000800 */
[----:B------:R-:W-:Y:S01]  /*fb30*/  @!PT LDS RZ, [RZ] ;  /* 0x00000000fffff984 */ /* 0x000fe20000000800 */
[----:B------:R-:W-:Y:S01]  /*fb40*/  @!P6 LDGSTS.E.BYPASS.LTC128B.128 [R215+0x10000], desc[UR30][R18.64] ;  /* 0x1000000012d7efae */ /* 0x000fe2000b901d5e */
[----:B------:R-:W-:Y:S02]  /*fb50*/  @!P6 IADD3.X R4, R5, UR23, RZ, P0, !PT ;  /* 0x000000170504ec10 */ /* 0x000fe400087fe4ff */
[----:B------:R-:W-:Y:S01]  /*fb60*/  @!P6 LEA R12, P0, R6, R10, 0x1 ;  /* 0x0000000a060ce211 */ /* 0x000fe200078008ff */
[----:B------:R-:W-:Y:S01]  /*fb70*/  @P5 STS.128 [R215+0x12000], RZ ;  /* 0x012000ffd7005388 */ /* 0x000fe20000000c00 */
[----:B------:R-:W-:Y:S02]  /*fb80*/  LEA R10, P3, R20, R239, 0x1 ;  /* 0x000000ef140a7211 */ /* 0x000fe400078608ff */
[----:B------:R-:W-:Y:S02]  /*fb90*/  @!P6 LEA R14, P1, R0, R11, 0x1 ;  /* 0x0000000b000ee211 */ /* 0x000fe400078208ff */
[----:B------:R-:W-:Y:S02]  /*fba0*/  LEA.HI.X R11, R20, R238, R9, 0x1, P3 ;  /* 0x000000ee140b7211 */ /* 0x000fe400018f0c09 */
[----:B------:R-:W-:Y:S01]  /*fbb0*/  @!P6 LEA.HI.X R17, R2, R26, R8, 0x1, P2 ;  /* 0x0000001a0211e211 */ /* 0x000fe200010f0c08 */
[----:B------:R-:W-:Y:S01]  /*fbc0*/  IMAD.U32 R8, RZ, RZ, UR32 ;  /* 0x00000020ff087e24 */ /* 0x000fe2000f8e00ff */
[----:B------:R-:W-:Y:S01]  /*fbd0*/  MOV R2, UR32 ;  /* 0x0000002000027c02 */ /* 0x000fe20008000f00 */
[----:B------:R-:W-:Y:S01]  /*fbe0*/  @!PT LDS RZ, [RZ] ;  /* 0x00000000fffff984 */ /* 0x000fe20000000800 */
[----:B------:R-:W-:Y:S01]  /*fbf0*/  @!PT LDS RZ, [RZ] ;  /* 0x00000000fffff984 */ /* 0x000fe20000000800 */
[----:B------:R-:W-:Y:S01]  /*fc00*/  @!PT LDS RZ, [RZ] ;  /* 0x00000000fffff984 */ /* 0x000fe20000000800 */
[----:B------:R-:W-:Y:S01]  /*fc10*/  @!P5 LDGSTS.E.BYPASS.LTC128B.128 [R215+0x12000], desc[UR30][R10.64+0x80] ;  /* 0x120000800ad7dfae */ /* 0x000fe2000b901d5e */
[----:B------:R-:W-:Y:S02]  /*fc20*/  ISETP.GE.AND P3, PT, R22, UR29, PT ;  /* 0x0000001d16007c0c */ /* 0x000fe4000bf66270 */
[----:B------:R-:W-:Y:S01]  /*fc30*/  LEA R8, P2, R8, R234, 0x6 ;  /* 0x000000ea08087211 */ /* 0x000fe200078430ff */
[----:B------:R-:W-:Y:S01]  /*fc40*/  @P4 STS.128 [R215+0x14000], RZ ;  /* 0x014000ffd7004388 */ /* 0x000fe20000000c00 */
[----:B------:R-:W-:Y:S01]  /*fc50*/  @!P6 LEA.HI.X R15, R0, R25, R5, 0x1, P1 ;  /* 0x00000019000fe211 */ /* 0x000fe200008f0c05 */
[----:B------:R-:W-:Y:S02]  /*fc60*/  IMAD.U32 R5, RZ, RZ, UR32 ;  /* 0x00000020ff057e24 */ /* 0x000fe4000f8e00ff */
[----:B------:R-:W-:Y:S01]  /*fc70*/  @!PT LDS RZ, [RZ] ;  /* 0x00000000fffff984 */ /* 0x000fe20000000800 */
[----:B------:R-:W-:Y:S01]  /*fc80*/  @!PT LDS RZ, [RZ] ;  /* 0x00000000fffff984 */ /* 0x000fe20000000800 */
[----:B------:R-:W-:Y:S01]  /*fc90*/  @!PT LDS RZ, [RZ] ;  /* 0x00000000fffff984 */ /* 0x000fe20000000800 */
[----:B------:R-:W-:Y:S01]  /*fca0*/  @!P4 LDGSTS.E.BYPASS.LTC128B.128 [R215+0x14000], desc[UR30][R10.64+0x100] ;  /* 0x140001000ad7cfae */ /* 0x000fe2000b901d5e */
[----:B------:R-:W-:Y:S01]  /*fcb0*/  @!P6 LEA.HI.X R13, R6, R24, R4, 0x1, P0 ;  /* 0x00000018060de211 */ /* 0x000fe200000f0c04 */
[----:B------:R-:W-:Y:S01]  /*fcc0*/  IMAD.U32 R6, RZ, RZ, UR32 ;  /* 0x00000020ff067e24 */ /* 0x000fe2000f8e00ff */
[----:B------:R-:W-:Y:S01]  /*fcd0*/  LEA.HI.X.SX32 R9, R5, R235, 0x6, P2 ;  /* 0x000000eb05097211 */ /* 0x000fe200010f36ff */
[----:B------:R-:W-:Y:S02]  /*fce0*/  IMAD.U32 R4, RZ, RZ, UR32 ;  /* 0x00000020ff047e24 */ /* 0x000fe4000f8e00ff */
[----:B------:R-:W-:Y:S01]  /*fcf0*/  IMAD.U32 R0, RZ, RZ, UR32 ;  /* 0x00000020ff007e24 */ /* 0x000fe2000f8e00ff */
[----:B------:R-:W-:Y:S01]  /*fd00*/  LEA R6, P1, R6, R232, 0x6 ;  /* 0x000000e806067211 */ /* 0x000fe200078230ff */
[----:B------:R-:W-:Y:S01]  /*fd10*/  @P3 STS.128 [R215+0x16000], RZ ;  /* 0x016000ffd7003388 */ /* 0x000fe20000000c00 */
[----:B------:R-:W-:Y:S01]  /*fd20*/  LEA R4, P0, R4, R236, 0x6 ;  /* 0x000000ec04047211 */ /* 0x000fe200078030ff */
[----:B------:R-:W-:Y:S01]  /*fd30*/  IMAD.WIDE.U32 R22, R8, UR6, RZ ;  /* 0x0000000608167c25 */ /* 0x000fe2000f8e00ff */
[----:B------:R-:W-:Y:S01]  /*fd40*/  LEA.HI.X.SX32 R7, R2, R233, 0x6, P1 ;  /* 0x000000e902077211 */ /* 0x000fe200008f36ff */
[----:B------:R-:W-:Y:S01]  /*fd50*/  @!PT LDS RZ, [RZ] ;  /* 0x00000000fffff984 */ /* 0x000fe20000000800 */
[----:B------:R-:W-:Y:S01]  /*fd60*/  @!PT LDS RZ, [RZ] ;  /* 0x00000000fffff984 */ /* 0x000fe20000000800 */
[----:B------:R-:W-:Y:S01]  /*fd70*/  @!PT LDS RZ, [RZ] ;  /* 0x00000000fffff984 */ /* 0x000fe20000000800 */
[----:B------:R1:W-:Y:S01]  /*fd80*/  @!P3 LDGSTS.E.BYPASS.LTC128B.128 [R215+0x16000], desc[UR30][R10.64+0x180] ;  /* 0x160001800ad7bfae */ /* 0x0003e2000b901d5e */
[----:B------:R-:W-:Y:S01]  /*fd90*/  LEA.HI.X.SX32 R5, R0, R237, 0x6, P0 ;  /* 0x000000ed00057211 */ /* 0x000fe200000f36ff */
[----:B------:R-:W-:Y:S02]  /*fda0*/  IMAD R0, R9, UR6, RZ ;  /* 0x0000000609007c24 */ /* 0x000fe4000f8e02ff */
[----:B------:R-:W-:Y:S01]  /*fdb0*/  IMAD R2, R7, UR6, RZ ;  /* 0x0000000607027c24 */ /* 0x000fe2000f8e02ff */
[----:B------:R-:W-:Y:S01]  /*fdc0*/  @P6 STS.128 [R215+0x10800], RZ ;  /* 0x010800ffd7006388 */ /* 0x000fe20000000c00 */
[----:B------:R-:W-:Y:S02]  /*fdd0*/  IMAD R0, R8, UR7, R0 ;  /* 0x0000000708007c24 */ /* 0x000fe4000f8e0200 */
[C---:B------:R-:W-:Y:S01]  /*fde0*/  IMAD R2, R6.reuse, UR7, R2 ;  /* 0x0000000706027c24 */ /* 0x040fe2000f8e0202 */
[----:B------:R-:W-:Y:S01]  /*fdf0*/  @!PT LDS RZ, [RZ] ;  /* 0x00000000fffff984 */ /* 0x000fe20000000800 */
[----:B------:R-:W-:Y:S01]  /*fe00*/  @!PT LDS RZ, [RZ] ;  /* 0x00000000fffff984 */ /* 0x000fe20000000800 */
[----:B------:R-:W-:Y:S01]  /*fe10*/  @!PT LDS RZ, [RZ] ;  /* 0x00000000fffff984 */ /* 0x000fe20000000800 */
[----:B------:R2:W-:Y:S01]  /*fe20*/  @!P6 LDGSTS.E.BYPASS.LTC128B.128 [R215+0x10800], desc[UR30][R16.64] ;  /* 0x1080000010d7efae */ /* 0x0005e2000b901d5e */
[----:B------:R-:W-:Y:S01]  /*fe30*/  IMAD.WIDE.U32 R20, R6, UR6, RZ ;  /* 0x0000000606147c25 */ /* 0x000fe2000f8e00ff */
[-C--:B------:R-:W-:Y:S02]  /*fe40*/  LEA R6, P2, R22, R239.reuse, 0x1 ;  /* 0x000000ef16067211 */ /* 0x080fe400078408ff */
[----:B------:R-:W-:Y:S01]  /*fe50*/  @P5 STS.128 [R215+0x12800], RZ ;  /* 0x012800ffd7005388 */ /* 0x000fe20000000c00 */
[----:B------:R-:W-:Y:S02]  /*fe60*/  IMAD.IADD R7, R23, 0x1, R0 ;  /* 0x0000000117077824 */ /* 0x000fe400078e0200 */
[----:B------:R-:W-:Y:S02]  /*fe70*/  IMAD R5, R5, UR6, RZ ;  /* 0x0000000605057c24 */ /* 0x000fe4000f8e02ff */
[----:B------:R-:W-:Y:S01]  /*fe80*/  IMAD.WIDE.U32 R8, R4, UR6, RZ ;  /* 0x0000000604087c25 */ /* 0x000fe2000f8e00ff */
[-C--:B------:R-:W-:Y:S03]  /*fe90*/  LEA.HI.X R7, R22, R238.reuse, R7, 0x1, P2 ;  /* 0x000000ee16077211 */ /* 0x080fe600010f0c07 */
[----:B------:R-:W-:Y:S01]  /*fea0*/  IMAD R5, R4, UR7, R5 ;  /* 0x0000000704057c24 */ /* 0x000fe2000f8e0205 */
[-C--:B------:R-:W-:Y:S01]  /*feb0*/  LEA R4, P1, R20, R239.reuse, 0x1 ;  /* 0x000000ef14047211 */ /* 0x080fe200078208ff */
[----:B------:R-:W-:Y:S01]  /*fec0*/  @!PT LDS RZ, [RZ] ;  /* 0x00000000fffff984 */ /* 0x000fe20000000800 */
[----:B------:R-:W-:Y:S01]  /*fed0*/  @!PT LDS RZ, [RZ] ;  /* 0x00000000fffff984 */ /* 0x000fe20000000800 */
[----:B------:R-:W-:Y:S01]  /*fee0*/  @!PT LDS RZ, [RZ] ;  /* 0x00000000fffff984 */ /* 0x000fe20000000800 */
[----:B------:R-:W-:Y:S01]  /*fef0*/  @!P5 LDGSTS.E.BYPASS.LTC128B.128 [R215+0x12800], desc[UR30][R6.64+0x80] ;  /* 0x1280008006d7dfae */ /* 0x000fe2000b901d5e */
[----:B------:R-:W-:Y:S01]  /*ff00*/  IMAD.IADD R2, R21, 0x1, R2 ;  /* 0x0000000115027824 */ /* 0x000fe200078e0202 */
[----:B------:R-:W-:Y:S01]  /*ff10*/  LEA R28, P0, R8, R239, 0x1 ;  /* 0x000000ef081c7211 */ /* 0x000fe200078008ff */
[----:B------:R-:W-:Y:S01]  /*ff20*/  IMAD.IADD R0, R9, 0x1, R5 ;  /* 0x0000000109007824 */ /* 0x000fe200078e0205 */
[----:B------:R-:W-:Y:S02]  /*ff30*/  @P4 STS.128 [R215+0x14800], RZ ;  /* 0x014800ffd7004388 */ /* 0x000fe40000000c00 */
[-C--:B------:R-:W-:Y:S01]  /*ff40*/  LEA.HI.X R5, R20, R238.reuse, R2, 0x1, P1 ;  /* 0x000000ee14057211 */ /* 0x080fe200008f0c02 */
[----:B------:R-:W-:Y:S01]  /*ff50*/  IMAD.U32 R2, RZ, RZ, UR10 ;  /* 0x0000000aff027e24 */ /* 0x000fe2000f8e00ff */
[----:B------:R-:W-:Y:S01]  /*ff60*/  @!PT LDS RZ, [RZ] ;  /* 0x00000000fffff984 */ /* 0x000fe20000000800 */
[----:B------:R-:W-:Y:S01]  /*ff70*/  @!PT LDS RZ, [RZ] ;  /* 0x00000000fffff984 */ /* 0x000fe20000000800 */
[----:B------:R-:W-:Y:S01]  /*ff80*/  @!PT LDS RZ, [RZ] ;  /* 0x00000000fffff984 */ /* 0x000fe20000000800 */
[----:B------:R-:W-:Y:S01]  /*ff90*/  @!P4 LDGSTS.E.BYPASS.LTC128B.128 [R215+0x14800], desc[UR30][R6.64+0x100] ;  /* 0x1480010006d7cfae */ /* 0x000fe2000b901d5e */
[----:B------:R-:W-:Y:S01]  /*ffa0*/  LEA.HI.X R29, R8, R238, R0, 0x1, P0 ;  /* 0x000000ee081d7211 */ /* 0x000fe200000f0c00 */
[----:B------:R-:W-:Y:S01]  /*ffb0*/  IMAD.U32 R0, RZ, RZ, UR10 ;  /* 0x0000000aff007e24 */ /* 0x000fe2000f8e00ff */
[----:B------:R-:W-:Y:S01]  /*ffc0*/  LEA R152, P0, R152, R228, 0x6 ;  /* 0x000000e498987211 */ /* 0x000fe200078030ff */
[----:B------:R-:W-:Y:S03]  /*ffd0*/  @P3 STS.128 [R215+0x16800], RZ ;  /* 0x016800ffd7003388 */ /* 0x000fe60000000c00 */
[----:B------:R-:W-:Y:S01]  /*ffe0*/  LEA.HI.X.SX32 R153, R0, R229, 0x6, P0 ;  /* 0x000000e500997211 */ /* 0x000fe200000f36ff */
[----:B------:R-:W-:Y:S01]  /*fff0*/  @!PT LDS RZ, [RZ] ;  /* 0x00000000fffff984 */ /* 0x000fe20000000800 */
[----:B------:R-:W-:Y:S01]  /*10000*/  @!PT LDS RZ, [RZ] ;  /* 0x00000000fffff984 */ /* 0x000fe20000000800 */
[----:B------:R-:W-:Y:S01]  /*10010*/  @!PT LDS RZ, [RZ] ;  /* 0x00000000fffff984 */ /* 0x000fe20000000800 */
[----:B------:R-:W-:Y:S04]  /*10020*/  @!P3 LDGSTS.E.BYPASS.LTC128B.128 [R215+0x16800], desc[UR30][R6.64+0x180] ;  /* 0x1680018006d7bfae */ /* 0x000fe8000b901d5e */
[----:B------:R-:W-:Y:S01]  /*10030*/  @P6 STS.128 [R215+0x11000], RZ ;  /* 0x011000ffd7006388 */ /* 0x000fe20000000c00 */
[----:B------:R-:W-:Y:S02]  /*10040*/  IMAD R0, R153, UR8, RZ ;  /* 0x0000000899007c24 */ /* 0x000fe4000f8e02ff */
[----:B------:R-:W-:Y:S01]  /*10050*/  IMAD.U32 R153, RZ, RZ, UR10 ;  /* 0x0000000aff997e24 */ /* 0x000fe2000f8e00ff */
[----:B------:R-:W-:Y:S01]  /*10060*/  @!PT LDS RZ, [RZ] ;  /* 0x00000000fffff984 */ /* 0x000fe20000000800 */
[----:B------:R-:W-:Y:S01]  /*10070*/  @!PT LDS RZ, [RZ] ;  /* 0x00000000fffff984 */ /* 0x000fe20000000800 */
[----:B------:R-:W-:Y:S01]  /*10080*/  @!PT LDS RZ, [RZ] ;  /* 0x00000000fffff984 */ /* 0x000fe20000000800 */
[----:B------:R-:W-:Y:S01]  /*10090*/  @!P6 LDGSTS.E.BYPASS.LTC128B.128 [R215+0x11000], desc[UR30][R14.64] ;  /* 0x110000000ed7efae */ /* 0x000fe2000b901d5e */
[C---:B------:R-:W-:Y:S03]  /*100a0*/  IMAD R0, R152.reuse, UR9, R0 ;  /* 0x0000000998007c24 */ /* 0x040fe6000f8e0200 */
        /* <DEDUP_REMOVED lines=36> */
[----:B-1----:R-:W3:Y:S04]  /*102f0*/  LDSM.16.M88.4 R8, [R188+0x8000] ;  /* 0x00800000bc08783b */ /* 0x002ee80000000200 */
[----:B--2---:R-:W4:Y:S04]  /*10300*/  LDSM.16.M88.4 R16, [R188+0x8800] ;  /* 0x00880000bc10783b */ /* 0x004f280000000200 */
[----:B------:R-:W1:Y:S04]  /*10310*/  LDSM.16.M88.4 R24, [R188+0x9000] ;  /* 0x00900000bc18783b */ /* 0x000e680000000200 */
[----:B------:R-:W5:Y:S04]  /*10320*/  LDSM.16.M88.4 R168, [R188+0x9800] ;  /* 0x00980000bca8783b */ /* 0x000f680000000200 */
[----:B------:R-:W0:Y:S04]  /*10330*/  LDGDEPBAR ;  /* 0x00000000000079af */ /* 0x000e280000000000 */
[----:B------:R-:W-:Y:S04]  /*10340*/  LDSM.16.M88.4 R172, [R196] ;  /* 0x00000000c4ac783b */ /* 0x000fe80000000200 */
[----:B------:R-:W2:Y:S04]  /*10350*/  LDSM.16.M88.4 R176, [R199] ;  /* 0x00000000c7b0783b */ /* 0x000ea80000000200 */
[----:B------:R-:W2:Y:S04]  /*10360*/  LDSM.16.M88.4 R180, [R214] ;  /* 0x00000000d6b4783b */ /* 0x000ea80000000200 */
[----:B------:R-:W2:Y:S01]  /*10370*/  LDSM.16.M88.4 R184, [R213] ;  /* 0x00000000d5b8783b */ /* 0x000ea20000000200 */
[C---:B---3--:R-:W-:Y:S06]  /*10380*/  HMMA.16816.F32.BF16 R4, R32.reuse, R8, RZ ;  /* 0x000000082004723c */ /* 0x048fec00000418ff */
[C---:B------:R-:W-:Y:S06]  /*10390*/  HMMA.16816.F32.BF16 R8, R32.reuse, R10, RZ ;  /* 0x0000000a2008723c */ /* 0x040fec00000418ff */
[C---:B----4-:R-:W-:Y:S06]  /*103a0*/  HMMA.16816.F32.BF16 R12, R32.reuse, R16, RZ ;  /* 0x00000010200c723c */ /* 0x050fec00000418ff */
[C---:B------:R-:W-:Y:S06]  /*103b0*/  HMMA.16816.F32.BF16 R16, R32.reuse, R18, RZ ;  /* 0x000000122010723c */ /* 0x040fec00000418ff */
[C---:B-1----:R-:W-:Y:S06]  /*103c0*/  HMMA.16816.F32.BF16 R20, R32.reuse, R24, RZ ;  /* 0x000000182014723c */ /* 0x042fec00000418ff */
[C---:B------:R-:W-:Y:S06]  /*103d0*/  HMMA.16816.F32.BF16 R24, R32.reuse, R26, RZ ;  /* 0x0000001a2018723c */ /* 0x040fec00000418ff */
[C---:B-----5:R-:W-:Y:S06]  /*103e0*/  HMMA.16816.F32.BF16 R28, R32.reuse, R168, RZ ;  /* 0x000000a8201c723c */ /* 0x060fec00000418ff */
[----:B------:R-:W-:Y:S01]  /*103f0*/  HMMA.16816.F32.BF16 R32, R32, R170, RZ ;  /* 0x000000aa2020723c */ /* 0x000fe200000418ff */
[----:B------:R-:W1:Y:S05]  /*10400*/  LDSM.16.M88.4 R168, [R212] ;  /* 0x00000000d4a8783b */ /* 0x000e6a0000000200 */
[C---:B--2---:R-:W-:Y:S06]  /*10410*/  HMMA.16816.F32.BF16 R4, R172.reuse, R176, R4 ;  /* 0x000000b0ac04723c */ /* 0x044fec0000041804 */
[C---:B------:R-:W-:Y:S01]  /*10420*/  HMMA.16816.F32.BF16 R8, R172.reuse, R178, R8 ;  /* 0x000000b2ac08723c */ /* 0x040fe20000041808 */
[----:B------:R-:W-:Y:S05]  /*10430*/  LDSM.16.M88.4 R176, [R198] ;  /* 0x00000000c6b0783b */ /* 0x000fea0000000200 */
[C---:B------:R-:W-:Y:S06]  /*10440*/  HMMA.16816.F32.BF16 R12, R172.reuse, R180, R12 ;  /* 0x000000b4ac0c723c */ /* 0x040fec000004180c */
[C---:B------:R-:W-:Y:S01]  /*10450*/  HMMA.16816.F32.BF16 R16, R172.reuse, R182, R16 ;  /* 0x000000b6ac10723c */ /* 0x040fe20000041810 */
[----:B------:R-:W2:Y:S05]  /*10460*/  LDSM.16.M88.4 R180, [R194+0x8000] ;  /* 0x00800000c2b4783b */ /* 0x000eaa0000000200 */
[C---:B------:R-:W-:Y:S06]  /*10470*/  HMMA.16816.F32.BF16 R20, R172.reuse, R184, R20 ;  /* 0x000000b8ac14723c */ /* 0x040fec0000041814 */
[C---:B------:R-:W-:Y:S01]  /*10480*/  HMMA.16816.F32.BF16 R24, R172.reuse, R186, R24 ;  /* 0x000000baac18723c */ /* 0x040fe20000041818 */
[----:B------:R-:W3:Y:S05]  /*10490*/  LDSM.16.M88.4 R184, [R194+0x8800] ;  /* 0x00880000c2b8783b */ /* 0x000eea0000000200 */
[C---:B-1----:R-:W-:Y:S06]  /*104a0*/  HMMA.16816.F32.BF16 R28, R172.reuse, R168, R28 ;  /* 0x000000a8ac1c723c */ /* 0x042fec000004181c */
[----:B------:R-:W-:Y:S01]  /*104b0*/  HMMA.16816.F32.BF16 R32, R172, R170, R32 ;  /* 0x000000aaac20723c */ /* 0x000fe20000041820 */
[----:B------:R-:W1:Y:S04]  /*104c0*/  LDSM.16.M88.4 R168, [R194+0x9000] ;  /* 0x00900000c2a8783b */ /* 0x000e680000000200 */
[----:B------:R-:W4:Y:S01]  /*104d0*/  LDSM.16.M88.4 R172, [R194+0x9800] ;  /* 0x00980000c2ac783b */ /* 0x000f220000000200 */
[C---:B--2---:R-:W-:Y:S06]  /*104e0*/  HMMA.16816.F32.BF16 R4, R176.reuse, R180, R4 ;  /* 0x000000b4b004723c */ /* 0x044fec0000041804 */
[C---:B------:R-:W-:Y:S01]  /*104f0*/  HMMA.16816.F32.BF16 R8, R176.reuse, R182, R8 ;  /* 0x000000b6b008723c */ /* 0x040fe20000041808 */
[----:B------:R-:W-:Y:S05]  /*10500*/  LDSM.16.M88.4 R180, [R193] ;  /* 0x00000000c1b4783b */ /* 0x000fea0000000200 */
[C---:B---3--:R-:W-:Y:S06]  /*10510*/  HMMA.16816.F32.BF16 R12, R176.reuse, R184, R12 ;  /* 0x000000b8b00c723c */ /* 0x048fec000004180c */
[C---:B------:R-:W-:Y:S01]  /*10520*/  HMMA.16816.F32.BF16 R16, R176.reuse, R186, R16 ;  /* 0x000000bab010723c */ /* 0x040fe20000041810 */
[----:B------:R-:W-:Y:S05]  /*10530*/  LDSM.16.M88.4 R184, [R193+0x800] ;  /* 0x00080000c1b8783b */ /* 0x000fea0000000200 */
[C---:B-1----:R-:W-:Y:S06]  /*10540*/  HMMA.16816.F32.BF16 R20, R176.reuse, R168, R20 ;  /* 0x000000a8b014723c */ /* 0x042fec0000041814 */
[C---:B------:R-:W-:Y:S01]  /*10550*/  HMMA.16816.F32.BF16 R24, R176.reuse, R170, R24 ;  /* 0x000000aab018723c */ /* 0x040fe20000041818 */
[----:B------:R-:W1:Y:S05]  /*10560*/  LDSM.16.M88.4 R168, [R197] ;  /* 0x00000000c5a8783b */ /* 0x000e6a0000000200 */
[C---:B----4-:R-:W-:Y:S06]  /*10570*/  HMMA.16816.F32.BF16 R28, R176.reuse, R172, R28 ;  /* 0x000000acb01c723c */ /* 0x050fec000004181c */
[----:B------:R-:W-:Y:S01]  /*10580*/  HMMA.16816.F32.BF16 R32, R176, R174, R32 ;  /* 0x000000aeb020723c */ /* 0x000fe20000041820 */
[----:B------:R-:W2:Y:S04]  /*10590*/  LDSM.16.M88.4 R172, [R193+0x1000] ;  /* 0x00100000c1ac783b */ /* 0x000ea80000000200 */
[----:B------:R-:W3:Y:S01]  /*105a0*/  LDSM.16.M88.4 R176, [R193+0x1800] ;  /* 0x00180000c1b0783b */ /* 0x000ee20000000200 */
        /* <DEDUP_REMOVED lines=13> */
[C---:B-1----:R-:W-:Y:S06]  /*10680*/  HMMA.16816.F32.BF16 R4, R172.reuse, R180, R4 ;  /* 0x000000b4ac04723c */ /* 0x042fec0000041804 */
[C---:B------:R-:W-:Y:S01]  /*10690*/  HMMA.16816.F32.BF16 R8, R172.reuse, R182, R8 ;  /* 0x000000b6ac08723c */ /* 0x040fe20000041808 */
[----:B------:R-:W-:Y:S05]  /*106a0*/  LDSM.16.M88.4 R180, [R211] ;  /* 0x00000000d3b4783b */ /* 0x000fea0000000200 */
[C---:B------:R-:W-:Y:S06]  /*106b0*/  HMMA.16816.F32.BF16 R12, R172.reuse, R184, R12 ;  /* 0x000000b8ac0c723c */ /* 0x040fec000004180c */
[C---:B------:R-:W-:Y:S01]  /*106c0*/  HMMA.16816.F32.BF16 R16, R172.reuse, R186, R16 ;  /* 0x000000baac10723c */ /* 0x040fe20000041810 */
[----:B------:R-:W-:Y:S05]  /*106d0*/  LDSM.16.M88.4 R184, [R210] ;  /* 0x00000000d2b8783b */ /* 0x000fea0000000200 */
[C---:B--2---:R-:W-:Y:S06]  /*106e0*/  HMMA.16816.F32.BF16 R20, R172.reuse, R168, R20 ;  /* 0x000000a8ac14723c */ /* 0x044fec0000041814 */
[C---:B------:R-:W-:Y:S01]  /*106f0*/  HMMA.16816.F32.BF16 R24, R172.reuse, R170, R24 ;  /* 0x000000aaac18723c */ /* 0x040fe20000041818 */
[----:B------:R-:W1:Y:S05]  /*10700*/  LDSM.16.M88.4 R168, [R196+0x2000] ;  /* 0x00200000c4a8783b */ /* 0x000e6a0000000200 */
[C---:B---3--:R-:W-:Y:S06]  /*10710*/  HMMA.16816.F32.BF16 R28, R172.reuse, R176, R28 ;  /* 0x000000b0ac1c723c */ /* 0x048fec000004181c */
[----:B------:R-:W-:Y:S01]  /*10720*/  HMMA.16816.F32.BF16 R32, R172, R178, R32 ;  /* 0x000000b2ac20723c */ /* 0x000fe20000041820 */
[----:B------:R-:W2:Y:S04]  /*10730*/  LDSM.16.M88.4 R172, [R209] ;  /* 0x00000000d1ac783b */ /* 0x000ea80000000200 */
[----:B------:R-:W3:Y:S01]  /*10740*/  LDSM.16.M88.4 R176, [R208] ;  /* 0x00000000d0b0783b */ /* 0x000ee20000000200 */
        /* <DEDUP_REMOVED lines=130> */
[----:B------:R-:W-:Y:S04]  /*10f70*/  DEPBAR.LE SB0, 0x0 ;  /* 0x000080000000791a */ /* 0x000fe80000000000 */
[----:B------:R-:W-:Y:S01]  /*10f80*/  BAR.SYNC.DEFER_BLOCKING 0x0 ;  /* 0x0000000000007b1d */ /* 0x000fe20000010000 */
[C---:B-1----:R-:W-:Y:S06]  /*10f90*/  HMMA.16816.F32.BF16 R4, R172.reuse, R184, R4 ;  /* 0x000000b8ac04723c */ /* 0x042fec0000041804 */
[C---:B------:R-:W-:Y:S05]  /*10fa0*/  HMMA.16816.F32.BF16 R8, R172.reuse, R186, R8 ;  /* 0x000000baac08723c */ /* 0x040fea0000041808 */
[----:B------:R-:W-:Y:S01]  /*10fb0*/  IMAD.WIDE.U32 R184, R152, UR8, RZ ;  /* 0x0000000898b87c25 */ /* 0x000fe2000f8e00ff */
[C---:B--2---:R-:W-:Y:S05]  /*10fc0*/  HMMA.16816.F32.BF16 R12, R172.reuse, R168, R12 ;  /* 0x000000a8ac0c723c */ /* 0x044fea000004180c */
[----:B------:R-:W-:Y:S01]  /*10fd0*/  IMAD.IADD R0, R185, 0x1, R0 ;  /* 0x00000001b9007824 */ /* 0x000fe200078e0200 */
[C---:B------:R-:W-:Y:S01]  /*10fe0*/  HMMA.16816.F32.BF16 R16, R172.reuse, R170, R16 ;  /* 0x000000aaac10723c */ /* 0x040fe20000041810 */
[----:B------:R-:W-:Y:S01]  /*10ff0*/  IMAD.U32 R169, RZ, RZ, UR10 ;  /* 0x0000000affa97e24 */ /* 0x000fe2000f8e00ff */
[----:B------:R-:W-:Y:S03]  /*11000*/  MOV R168, UR10 ;  /* 0x0000000a00a87c02 */ /* 0x000fe60008000f00 */
[----:B------:R-:W-:Y:S01]  /*11010*/  LEA R152, P1, R153, R232, 0x6 ;  /* 0x000000e899987211 */ /* 0x000fe200078230ff */
[C---:B---3--:R-:W-:Y:S01]  /*11020*/  HMMA.16816.F32.BF16 R20, R172.reuse, R176, R20 ;  /* 0x000000b0ac14723c */ /* 0x048fe20000041814 */
[----:B------:R-:W-:Y:S04]  /*11030*/  IMAD.U32 R170, RZ, RZ, UR10 ;  /* 0x0000000affaa7e24 */ /* 0x000fe8000f8e00ff */
[----:B------:R-:W-:Y:S01]  /*11040*/  LEA R168, P0, R168, R234, 0x6 ;  /* 0x000000eaa8a87211 */ /* 0x000fe200078030ff */
[C---:B------:R-:W-:Y:S05]  /*11050*/  HMMA.16816.F32.BF16 R24, R172.reuse, R178, R24 ;  /* 0x000000b2ac18723c */ /* 0x040fea0000041818 */
[----:B------:R-:W-:Y:S01]  /*11060*/  IMAD.WIDE.U32 R186, R168, UR8, RZ ;  /* 0x00000008a8ba7c25 */ /* 0x000fe2000f8e00ff */
[----:B------:R-:W-:Y:S01]  /*11070*/  LEA.HI.X.SX32 R169, R169, R235, 0x6, P0 ;  /* 0x000000eba9a97211 */ /* 0x000fe200000f36ff */
[C---:B----4-:R-:W-:Y:S04]  /*11080*/  HMMA.16816.F32.BF16 R28, R172.reuse, R180, R28 ;  /* 0x000000b4ac1c723c */ /* 0x050fe8000004181c */
[----:B------:R-:W-:Y:S02]  /*11090*/  LEA R170, P0, R170, R236, 0x6 ;  /* 0x000000ecaaaa7211 */ /* 0x000fe400078030ff */
[----:B------:R-:W-:Y:S01]  /*110a0*/  LEA.HI.X.SX32 R153, R155, R233, 0x6, P1 ;  /* 0x000000e99b997211 */ /* 0x000fe200008f36ff */
[----:B------:R-:W-:Y:S04]  /*110b0*/  HMMA.16816.F32.BF16 R32, R172, R182, R32 ;  /* 0x000000b6ac20723c */ /* 0x000fe80000041820 */
[----:B------:R-:W-:Y:S01]  /*110c0*/  IMAD.WIDE.U32 R178, R170, UR8, RZ ;  /* 0x00000008aab27c25 */ /* 0x000fe2000f8e00ff */
[----:B------:R-:W-:Y:S02]  /*110d0*/  LEA.HI.X.SX32 R171, R2, R237, 0x6, P0 ;  /* 0x000000ed02ab7211 */ /* 0x000fe400000f36ff */
[CC--:B------:R-:W-:Y:S01]  /*110e0*/  LEA R176, P2, R184.reuse, R241.reuse, 0x1 ;  /* 0x000000f1b8b07211 */ /* 0x0c0fe200078408ff */
[----:B------:R-:W-:Y:S03]  /*110f0*/  IMAD R2, R153, UR8, RZ ;  /* 0x0000000899027c24 */ /* 0x000fe6000f8e02ff */
[----:B------:R-:W-:Y:S01]  /*11100*/  IMAD R153, R171, UR8, RZ ;  /* 0x00000008ab997c24 */ /* 0x000fe2000f8e02ff */
[-C--:B------:R-:W-:Y:S01]  /*11110*/  LEA.HI.X R177, R184, R240.reuse, R0, 0x1, P2 ;  /* 0x000000f0b8b17211 */ /* 0x080fe200010f0c00 */
[----:B------:R-:W-:Y:S02]  /*11120*/  IMAD R2, R152, UR9, R2 ;  /* 0x0000000998027c24 */ /* 0x000fe4000f8e0202 */
[----:B------:R-:W-:Y:S01]  /*11130*/  IMAD R153, R170, UR9, R153 ;  /* 0x00000009aa997c24 */ /* 0x000fe2000f8e0299 */
[-C--:B------:R-:W-:Y:S01]  /*11140*/  LEA R170, P2, R186, R241.reuse, 0x1 ;  /* 0x000000f1baaa7211 */ /* 0x080fe200078408ff */
[----:B------:R-:W-:Y:S01]  /*11150*/  IMAD.WIDE.U32 R184, R152, UR8, RZ ;  /* 0x0000000898b87c25 */ /* 0x000fe2000f8e00ff */
[CC--:B------:R-:W-:Y:S03]  /*11160*/  LEA R152, P0, R178.reuse, R241.reuse, 0x1 ;  /* 0x000000f1b2987211 */ /* 0x0c0fe600078008ff */
[----:B------:R-:W-:Y:S02]  /*11170*/  IMAD.IADD R153, R179, 0x1, R153 ;  /* 0x00000001b3997824 */ /* 0x000fe400078e0299 */
[----:B------:R-:W-:Y:S02]  /*11180*/  IMAD R0, R169, UR8, RZ ;  /* 0x00000008a9007c24 */ /* 0x000fe4000f8e02ff */
[----:B------:R-:W-:Y:S01]  /*11190*/  IMAD.IADD R2, R185, 0x1, R2 ;  /* 0x00000001b9027824 */ /* 0x000fe200078e0202 */
[----:B------:R-:W-:Y:S01]  /*111a0*/  LEA.HI.X R153, R178, R240, R153, 0x1, P0 ;  /* 0x000000f0b2997211 */ /* 0x000fe200000f0c99 */
[----:B------:R-:W-:Y:S01]  /*111b0*/  IMAD R0, R168, UR9, R0 ;  /* 0x00000009a8007c24 */ /* 0x000fe2000f8e0200 */
[----:B------:R-:W-:Y:S02]  /*111c0*/  ISETP.LT.AND P0, PT, RZ, UR32, PT ;  /* 0x00000020ff007c0c */ /* 0x000fe4000bf01270 */
[C---:B------:R-:W-:Y:S02]  /*111d0*/  LEA R168, P1, R184.reuse, R241, 0x1 ;  /* 0x000000f1b8a87211 */ /* 0x040fe400078208ff */
[----:B------:R-:W-:Y:S02]  /*111e0*/  IADD3 R0, R187, R0, RZ ;  /* 0x00000000bb007210 */ /* 0x000fe40007ffe0ff */
[-C--:B------:R-:W-:Y:S02]  /*111f0*/  LEA.HI.X R169, R184, R240.reuse, R2, 0x1, P1 ;  /* 0x000000f0b8a97211 */ /* 0x080fe400008f0c02 */
[----:B------:R-:W-:Y:S01]  /*11200*/  LEA.HI.X R171, R186, R240, R0, 0x1, P2 ;  /* 0x000000f0baab7211 */ /* 0x000fe200010f0c00 */
[----:B------:R-:W-:Y:S04]  /*11210*/  IMAD.U32 R0, RZ, RZ, UR32 ;  /* 0x00000020ff007e24 */ /* 0x000fe8000f8e00ff */
[----:B------:R-:W-:Y:S01]  /*11220*/  IMAD R0, R0, 0x40, R216 ;  /* 0x0000004000007824 */ /* 0x000fe200078e02d8 */
[----:B------:R-:W-:Y:S06]  /*11230*/  @P0 BRA `(.L_x_515) ;  /* 0xffffffdc00c00947 */ /* 0x000fec000383ffff */
.L_x_514:
[C---:B-1----:R-:W-:Y:S01]  /*11240*/  IADD3 R152, R0.reuse, 0x1, RZ ;  /* 0x0000000100987810 */ /* 0x042fe20007ffe0ff */
[----:B------:R-:W-:Y:S01]  /*11250*/  USHF.L.U32 UR32, UR32, 0x1, URZ ;  /* 0x0000000120207899 */ /* 0x000fe2000800063f */
[----:B------:R-:W-:Y:S01]  /*11260*/  I2FP.F32.S32 R2, R0 ;  /* 0x0000000000027245 */ /* 0x000fe20000201400 */
[----:B------:R-:W-:Y:S01]  /*11270*/  UIADD3 UR10, UR37, -0x4498517b, URZ ;  /* 0xbb67ae85250a7890 */ /* 0x000fe2000fffe03f */
[----:B------:R-:W-:Y:S01]  /*11280*/  IADD3 R155, R0, 0x8, RZ ;  /* 0x00000008009b7810 */ /* 0x000fe20007ffe0ff */
[----:B------:R-:W-:Y:S01]  /*11290*/  UIADD3 UR26, UR36, -0x61c88647, URZ ;  /* 0x9e3779b9241a7890 */ /* 0x000fe2000fffe03f */
[----:B------:R-:W-:Y:S01]  /*112a0*/  I2FP.F32.S32 R152, R152 ;  /* 0x0000009800987245 */ /* 0x000fe20000201400 */
[C---:B------:R-:W-:Y:S01]  /*112b0*/  FFMA.FTZ R6, R2.reuse, UR5, R6 ;  /* 0x0000000502067c23 */ /* 0x040fe20008010006 */
[----:B------:R-:W-:Y:S01]  /*112c0*/  FFMA.FTZ R4, R2, UR5, R4 ;  /* 0x0000000502047c23 */ /* 0x000fe20008010004 */
[----:B------:R-:W-:Y:S01]  /*112d0*/  IADD3 R153, R0, 0x9, RZ ;  /* 0x0000000900997810 */ /* 0x000fe20007ffe0ff */
[----:B------:R-:W-:Y:S01]  /*112e0*/  UIADD3 UR19, UR36, 0x3c6ef372, URZ ;  /* 0x3c6ef37224137890 */ /* 0x000fe2000fffe03f */
        /* <DEDUP_REMOVED lines=16> */
[----:B------:R-:W-:Y:S01]  /*113f0*/  FFMA.FTZ R12, R2, UR5, R12 ;  /* 0x00000005020c7c23 */ /* 0x000fe2000801000c */
[----:B------:R-:W-:Y:S01]  /*11400*/  FMNMX.FTZ R168, R4, R154, !PT ;  /* 0x0000009a04a87209 */ /* 0x000fe20007810000 */
[----:B------:R-:W-:Y:S01]  /*11410*/  FFMA.FTZ R14, R2, UR5, R14 ;  /* 0x00000005020e7c23 */ /* 0x000fe2000801000e */
[----:B------:R-:W-:Y:S01]  /*11420*/  IADD3 R155, R0, 0x19, RZ ;  /* 0x00000019009b7810 */ /* 0x000fe20007ffe0ff */
[C---:B------:R-:W-:Y:S01]  /*11430*/  FFMA.FTZ R15, R152.reuse, UR5, R15 ;  /* 0x00000005980f7c23 */ /* 0x040fe2000801000f */
[----:B------:R-:W-:Y:S01]  /*11440*/  I2FP.F32.S32 R2, R153 ;  /* 0x0000009900027245 */ /* 0x000fe20000201400 */
[----:B------:R-:W-:Y:S01]  /*11450*/  FFMA.FTZ R13, R152, UR5, R13 ;  /* 0x00000005980d7c23 */ /* 0x000fe2000801000d */
[----:B------:R-:W-:Y:S01]  /*11460*/  IADD3 R153, R0, 0x20, RZ ;  /* 0x0000002000997810 */ /* 0x000fe20007ffe0ff */
[----:B------:R-:W-:Y:S01]  /*11470*/  UIADD3 UR21, UR37, -0x56f99767, URZ ;  /* 0xa906689925157890 */ /* 0x000fe2000fffe03f */
[----:B------:R-:W-:Y:S01]  /*11480*/  FMNMX.FTZ R168, R5, R168, !PT ;  /* 0x000000a805a87209 */ /* 0x000fe20007810000 */
[C---:B------:R-:W-:Y:S01]  /*11490*/  FFMA.FTZ R18, R2.reuse, UR5, R18 ;  /* 0x0000000502127c23 */ /* 0x040fe20008010012 */
[----:B------:R-:W-:Y:S01]  /*114a0*/  I2FP.F32.S32 R152, R155 ;  /* 0x0000009b00987245 */ /* 0x000fe20000201400 */
[----:B------:R-:W-:Y:S01]  /*114b0*/  FFMA.FTZ R16, R2, UR5, R16 ;  /* 0x0000000502107c23 */ /* 0x000fe20008010010 */
[----:B------:R-:W-:Y:S01]  /*114c0*/  IADD3 R155, R0, 0x21, RZ ;  /* 0x00000021009b7810 */ /* 0x000fe20007ffe0ff */
[----:B------:R-:W-:Y:S01]  /*114d0*/  UIADD3 UR25, UR37, -0x126145ec, URZ ;  /* 0xed9eba1425197890 */ /* 0x000fe2000fffe03f */
        /* <DEDUP_REMOVED lines=8> */
[----:B------:R-:W-:Y:S01]  /*11560*/  FMNMX.FTZ R155, R9, R168, !PT ;  /* 0x000000a8099b7209 */ /* 0x000fe20007810000 */
[----:B------:R-:W-:Y:S01]  /*11570*/  UIADD3 UR14, UR36, -0x4ab325aa, URZ ;  /* 0xb54cda56240e7890 */ /* 0x000fe2000fffe03f */
[----:B------:R-:W-:Y:S01]  /*11580*/  I2FP.F32.S32 R2, R153 ;  /* 0x0000009900027245 */ /* 0x000fe20000201400 */
[----:B------:R-:W-:Y:S01]  /*11590*/  FFMA.FTZ R23, R152, UR5, R23 ;  /* 0x0000000598177c23 */ /* 0x000fe20008010017 */
[----:B------:R-:W-:Y:S01]  /*115a0*/  FMNMX.FTZ R153, R6, R3, !PT ;  /* 0x0000000306997209 */ /* 0x000fe20007810000 */
[----:B------:R-:W-:Y:S01]  /*115b0*/  FFMA.FTZ R21, R152, UR5, R21 ;  /* 0x0000000598157c23 */ /* 0x000fe20008010015 */
[----:B------:R-:W-:Y:S01]  /*115c0*/  FMNMX.FTZ R155, R12, R155, !PT ;  /* 0x0000009b0c9b7209 */ /* 0x000fe20007810000 */
[C---:B------:R-:W-:Y:S01]  /*115d0*/  FFMA.FTZ R26, R2.reuse, UR5, R26 ;  /* 0x00000005021a7c23 */ /* 0x040fe2000801001a */
[----:B------:R-:W-:Y:S01]  /*115e0*/  FMNMX.FTZ R152, R7, R153, !PT ;  /* 0x0000009907987209 */ /* 0x000fe20007810000 */
[----:B------:R-:W-:Y:S01]  /*115f0*/  FFMA.FTZ R24, R2, UR5, R24 ;  /* 0x0000000502187c23 */ /* 0x000fe20008010018 */
[----:B------:R-:W-:Y:S01]  /*11600*/  FMNMX.FTZ R153, R13, R155, !PT ;  /* 0x0000009b0d997209 */ /* 0x000fe20007810000 */
[----:B------:R-:W1:Y:S01]  /*11610*/  LDC.U8 R185, c[0x0][0x388] ;  /* 0x0000e200ffb97b82 */ /* 0x000e620000000000 */
[----:B------:R-:W-:Y:S01]  /*11620*/  FMNMX.FTZ R2, R10, R152, !PT ;  /* 0x000000980a027209 */ /* 0x000fe20007810000 */
[----:B------:R-:W-:Y:S01]  /*11630*/  LDSM.16.MT88.4 R172, [R189+0x10000] ;  /* 0x01000000bdac783b */ /* 0x000fe20000004200 */
[----:B------:R-:W-:Y:S05]  /*11640*/  FMNMX.FTZ R152, R16, R153, !PT ;  /* 0x0000009910987209 */ /* 0x000fea0007810000 */
[----:B------:R-:W1:Y:S01]  /*11650*/  LDC.U8 R184, c[0x0][0x388] ;  /* 0x0000e200ffb87b82 */ /* 0x000e620000000000 */
[----:B------:R-:W-:Y:S01]  /*11660*/  FMNMX.FTZ R2, R11, R2, !PT ;  /* 0x000000020b027209 */ /* 0x000fe20007810000 */
[----:B------:R-:W-:Y:S01]  /*11670*/  UIADD3 UR24, UR36, 0x1715609d, URZ ;  /* 0x1715609d24187890 */ /* 0x000fe2000fffe03f */
[----:B------:R-:W-:Y:S01]  /*11680*/  FMNMX.FTZ R152, R17, R152, !PT ;  /* 0x0000009811987209 */ /* 0x000fe20007810000 */
[----:B------:R-:W-:Y:S01]  /*11690*/  UIADD3 UR15, UR37, 0x646e171e, URZ ;  /* 0x646e171e250f7890 */ /* 0x000fe2000fffe03f */
[----:B------:R-:W-:Y:S01]  /*116a0*/  IADD3 R155, R0, 0x29, RZ ;  /* 0x00000029009b7810 */ /* 0x000fe20007ffe0ff */
[----:B------:R-:W-:Y:S01]  /*116b0*/  LDSM.16.MT88.4 R176, [R190+0x10000] ;  /* 0x01000000beb0783b */ /* 0x000fe20000004200 */
[----:B------:R-:W-:Y:S01]  /*116c0*/  FMNMX.FTZ R2, R14, R2, !PT ;  /* 0x000000020e027209 */ /* 0x000fe20007810000 */
[----:B------:R-:W-:Y:S01]  /*116d0*/  UIADD3 UR33, UR33, 0x1, URZ ;  /* 0x0000000121217890 */ /* 0x000fe2000fffe03f */
[----:B------:R-:W-:Y:S02]  /*116e0*/  FMNMX.FTZ R153, R20, R152, !PT ;  /* 0x0000009814997209 */ /* 0x000fe40007810000 */
[----:B------:R-:W-:Y:S02]  /*116f0*/  I2FP.F32.S32 R152, R155 ;  /* 0x0000009b00987245 */ /* 0x000fe40000201400 */
[C---:B------:R-:W-:Y:S02]  /*11700*/  IADD3 R155, R0.reuse, 0x39, RZ ;  /* 0x00000039009b7810 */ /* 0x040fe40007ffe0ff */
[----:B------:R-:W-:Y:S01]  /*11710*/  IADD3 R169, R0, 0x30, RZ ;  /* 0x0000003000a97810 */ /* 0x000fe20007ffe0ff */
[----:B------:R-:W-:Y:S01]  /*11720*/  FFMA.FTZ R25, R152, UR5, R25 ;  /* 0x0000000598197c23 */ /* 0x000fe20008010019 */
[----:B------:R-:W-:Y:S01]  /*11730*/  IADD3 R168, R0, 0x31, RZ ;  /* 0x0000003100a87810 */ /* 0x000fe20007ffe0ff */
[----:B------:R-:W-:Y:S01]  /*11740*/  FFMA.FTZ R27, R152, UR5, R27 ;  /* 0x00000005981b7c23 */ /* 0x000fe2000801001b */
[----:B------:R-:W-:Y:S02]  /*11750*/  IADD3 R170, R0, 0x38, RZ ;  /* 0x0000003800aa7810 */ /* 0x000fe40007ffe0ff */
        /* <DEDUP_REMOVED lines=28> */
[----:B-1----:R-:W-:Y:S01]  /*11920*/  PRMT R184, R184, 0x7054, R185 ;  /* 0x00007054b8b87816 */ /* 0x002fe200000000b9 */
[----:B------:R-:W1:Y:S01]  /*11930*/  SHFL.BFLY PT, R152, R153, 0x2, 0x1f ;  /* 0x0c401f0099987f89 */ /* 0x000e6200000e0000 */
[----:B------:R-:W-:Y:S04]  /*11940*/  FMNMX.FTZ R0, R34, R0, !PT ;  /* 0x0000000022007209 */ /* 0x000fe80007810000 */
[----:B------:R-:W-:Y:S05]  /*11950*/  FMNMX.FTZ R0, R35, R0, !PT ;  /* 0x0000000023007209 */ /* 0x000fea0007810000 */
[----:B------:R-:W2:Y:S01]  /*11960*/  SHFL.BFLY PT, R2, R0, 0x2, 0x1f ;  /* 0x0c401f0000027f89 */ /* 0x000ea200000e0000 */
[----:B-1----:R-:W-:Y:S02]  /*11970*/  FMNMX.FTZ R153, R153, R152, !PT ;  /* 0x0000009899997209 */ /* 0x002fe40007810000 */
[----:B------:R-:W-:Y:S05]  /*11980*/  MOV R152, UR37 ;  /* 0x0000002500987c02 */ /* 0x000fea0008000f00 */
[----:B------:R-:W1:Y:S01]  /*11990*/  SHFL.BFLY PT, R168, R153, 0x1, 0x1f ;  /* 0x0c201f0099a87f89 */ /* 0x000e6200000e0000 */
[----:B------:R-:W-:Y:S01]  /*119a0*/  LOP3.LUT R155, R245, UR32, R152, 0x96, !PT ;  /* 0x00000020f59b7c12 */ /* 0x000fe2000f8e9698 */
[----:B------:R-:W-:Y:S01]  /*119b0*/  UIADD3 UR32, UR32, 0x1, URZ ;  /* 0x0000000120207890 */ /* 0x000fe2000fffe03f */
[----:B------:R-:W-:Y:S01]  /*119c0*/  LOP3.LUT R152, R243, UR10, R244, 0x96, !PT ;  /* 0x0000000af3987c12 */ /* 0x000fe2000f8e96f4 */
[----:B------:R-:W-:Y:S01]  /*119d0*/  UIADD3 UR10, UR37, 0x76cf5d0a, URZ ;  /* 0x76cf5d0a250a7890 */ /* 0x000fe2000fffe03f */
[----:B--2---:R-:W-:Y:S01]  /*119e0*/  FMNMX.FTZ R0, R0, R2, !PT ;  /* 0x0000000200007209 */ /* 0x004fe20007810000 */
[----:B------:R-:W-:Y:S04]  /*119f0*/  IMAD.WIDE.U32 R170, R155, -0x326172a9, RZ ;  /* 0xcd9e8d579baa7825 */ /* 0x000fe800078e00ff */
[----:B------:R-:W2:Y:S01]  /*11a00*/  SHFL.BFLY PT, R2, R0, 0x1, 0x1f ;  /* 0x0c201f0000027f89 */ /* 0x000ea200000e0000 */
[----:B------:R-:W-:Y:S05]  /*11a10*/  IMAD.WIDE.U32 R230, R152, -0x326172a9, RZ ;  /* 0xcd9e8d5798e67825 */ /* 0x000fea00078e00ff */
[----:B------:R-:W-:Y:S02]  /*11a20*/  LOP3.LUT R170, R231, UR19, R170, 0x96, !PT ;  /* 0x00000013e7aa7c12 */ /* 0x000fe4000f8e96aa */
[----:B-1----:R-:W-:Y:S02]  /*11a30*/  FMNMX.FTZ R153, R153, R168, !PT ;  /* 0x000000a899997209 */ /* 0x002fe40007810000 */
[----:B------:R-:W-:Y:S01]  /*11a40*/  LOP3.LUT R168, R171, UR26, R246, 0x96, !PT ;  /* 0x0000001aaba87c12 */ /* 0x000fe2000f8e96f6 */
[----:B------:R-:W-:Y:S01]  /*11a50*/  IMAD.WIDE.U32 R170, R170, -0x2daee0ad, RZ ;  /* 0xd2511f53aaaa7825 */ /* 0x000fe200078e00ff */
[C---:B------:R-:W-:Y:S03]  /*11a60*/  FSETP.NEU.FTZ.AND P1, PT, R153.reuse, -INF , PT ;  /* 0xff8000009900780b */ /* 0x040fe60003f3d000 */
[----:B------:R-:W-:Y:S01]  /*11a70*/  FMUL.FTZ R180, R153, UR4 ;  /* 0x0000000499b47c20 */ /* 0x000fe20008410000 */
[----:B------:R-:W-:Y:S01]  /*11a80*/  IMAD.WIDE.U32 R168, R168, -0x2daee0ad, RZ ;  /* 0xd2511f53a8a87825 */ /* 0x000fe200078e00ff */
[----:B--2---:R-:W-:Y:S03]  /*11a90*/  FMNMX.FTZ R152, R0, R2, !PT ;  /* 0x0000000200987209 */ /* 0x004fe60007810000 */
[----:B------:R-:W-:Y:S02]  /*11aa0*/  FSEL R180, R180, RZ, P1 ;  /* 0x000000ffb4b47208 */ /* 0x000fe40000800000 */
[C---:B------:R-:W-:Y:S01]  /*11ab0*/  FSETP.NEU.FTZ.AND P1, PT, R152.reuse, -INF , PT ;  /* 0xff8000009800780b */ /* 0x040fe20003f3d000 */
[----:B------:R-:W-:Y:S01]  /*11ac0*/  FMUL.FTZ R181, R152, UR4 ;  /* 0x0000000498b57c20 */ /* 0x000fe20008410000 */
[----:B------:R-:W-:Y:S01]  /*11ad0*/  LOP3.LUT R168, R171, UR11, R168, 0x96, !PT ;  /* 0x0000000baba87c12 */ /* 0x000fe2000f8e96a8 */
[--C-:B------:R-:W-:Y:S01]  /*11ae0*/  FFMA.FTZ R0, R9, UR4, -R180.reuse ;  /* 0x0000000409007c23 */ /* 0x100fe200080108b4 */
[----:B------:R-:W-:Y:S01]  /*11af0*/  FFMA.FTZ R155, R8, UR4, -R180 ;  /* 0x00000004089b7c23 */ /* 0x000fe200080108b4 */
[----:B------:R-:W-:Y:S01]  /*11b00*/  LOP3.LUT R8, R169, UR10, R242, 0x96, !PT ;  /* 0x0000000aa9087c12 */ /* 0x000fe2000f8e96f2 */
[--C-:B------:R-:W-:Y:S01]  /*11b10*/  FFMA.FTZ R4, R4, UR4, -R180.reuse ;  /* 0x0000000404047c23 */ /* 0x100fe200080108b4 */
[----:B------:R1:W-:Y:S01]  /*11b20*/  MUFU.EX2 R226, R0 ;  /* 0x0000000000e27308 */ /* 0x0003e20000000800 */
[----:B------:R-:W-:Y:S01]  /*11b30*/  FSEL R181, R181, RZ, P1 ;  /* 0x000000ffb5b57208 */ /* 0x000fe20000800000 */
[----:B------:R-:W-:Y:S04]  /*11b40*/  IMAD.WIDE.U32 R168, R168, -0x326172a9, RZ ;  /* 0xcd9e8d57a8a87825 */ /* 0x000fe800078e00ff */
[--C-:B------:R-:W-:Y:S01]  /*11b50*/  FFMA.FTZ R5, R5, UR4, -R180.reuse ;  /* 0x0000000405057c23 */ /* 0x100fe200080108b4 */
[----:B------:R-:W-:Y:S01]  /*11b60*/  FFMA.FTZ R16, R16, UR4, -R180 ;  /* 0x0000000410107c23 */ /* 0x000fe200080108b4 */
[--C-:B------:R-:W-:Y:S01]  /*11b70*/  FFMA.FTZ R10, R10, UR4, -R181.reuse ;  /* 0x000000040a0a7c23 */ /* 0x100fe200080108b5 */
[--C-:B------:R-:W-:Y:S01]  /*11b80*/  FFMA.FTZ R11, R11, UR4, -R181.reuse ;  /* 0x000000040b0b7c23 */ /* 0x100fe200080108b5 */
[----:B------:R-:W-:Y:S01]  /*11b90*/  IMAD.WIDE.U32 R8, R8, -0x326172a9, RZ ;  /* 0xcd9e8d5708087825 */ /* 0x000fe200078e00ff */
[----:B------:R-:W-:Y:S03]  /*11ba0*/  MUFU.EX2 R222, R4 ;  /* 0x0000000400de7308 */ /* 0x000fe60000000800 */
[--C-:B------:R-:W-:Y:S01]  /*11bb0*/  FFMA.FTZ R6, R6, UR4, -R181.reuse ;  /* 0x0000000406067c23 */ /* 0x100fe200080108b5 */
[--C-:B------:R-:W-:Y:S01]  /*11bc0*/  FFMA.FTZ R7, R7, UR4, -R181.reuse ;  /* 0x0000000407077c23 */ /* 0x100fe200080108b5 */
[----:B------:R-:W-:Y:S01]  /*11bd0*/  LOP3.LUT R9, R9, UR20, R230, 0x96, !PT ;  /* 0x0000001409097c12 */ /* 0x000fe2000f8e96e6 */
[--C-:B------:R-:W-:Y:S01]  /*11be0*/  FFMA.FTZ R18, R18, UR4, -R181.reuse ;  /* 0x0000000412127c23 */ /* 0x100fe200080108b5 */
[--C-:B------:R-:W-:Y:S01]  /*11bf0*/  FFMA.FTZ R17, R17, UR4, -R180.reuse ;  /* 0x0000000411117c23 */ /* 0x100fe200080108b4 */
[----:B------:R-:W-:Y:S02]  /*11c00*/  FFMA.FTZ R13, R13, UR4, -R180 ;  /* 0x000000040d0d7c23 */ /* 0x000fe400080108b4 */
[----:B------:R2:W-:Y:S01]  /*11c10*/  MUFU.EX2 R224, R10 ;  /* 0x0000000a00e07308 */ /* 0x0005e20000000800 */
[----:B-1----:R-:W-:Y:S01]  /*11c20*/  LOP3.LUT R0, R169, UR28, R8, 0x96, !PT ;  /* 0x0000001ca9007c12 */ /* 0x002fe2000f8e9608 */
[----:B------:R-:W-:Y:S04]  /*11c30*/  IMAD.WIDE.U32 R8, R9, -0x2daee0ad, RZ ;  /* 0xd2511f5309087825 */ /* 0x000fe800078e00ff */
[--C-:B------:R-:W-:Y:S01]  /*11c40*/  FFMA.FTZ R14, R14, UR4, -R181.reuse ;  /* 0x000000040e0e7c23 */ /* 0x100fe200080108b5 */
[--C-:B------:R-:W-:Y:S01]  /*11c50*/  FFMA.FTZ R15, R15, UR4, -R181.reuse ;  /* 0x000000040f0f7c23 */ /* 0x100fe200080108b5 */
[----:B------:R-:W-:Y:S04]  /*11c60*/  IMAD.WIDE.U32 R182, R0, -0x2daee0ad, RZ ;  /* 0xd2511f5300b67825 */ /* 0x000fe800078e00ff */
[--C-:B------:R-:W-:Y:S01]  /*11c70*/  FFMA.FTZ R31, R31, UR4, -R181.reuse ;  /* 0x000000041f1f7c23 */ /* 0x100fe200080108b5 */
[----:B------:R1:W3:Y:S01]  /*11c80*/  MUFU.EX2 R225, R11 ;  /* 0x0000000b00e17308 */ /* 0x0002e20000000800 */
[--C-:B------:R-:W-:Y:S01]  /*11c90*/  FFMA.FTZ R34, R34, UR4, -R181.reuse ;  /* 0x0000000422227c23 */ /* 0x100fe200080108b5 */
[--C-:B------:R-:W-:Y:S01]  /*11ca0*/  FFMA.FTZ R26, R26, UR4, -R181.reuse ;  /* 0x000000041a1a7c23 */ /* 0x100fe200080108b5 */
[----:B------:R-:W-:Y:S01]  /*11cb0*/  LOP3.LUT R8, R183, UR21, R8, 0x96, !PT ;  /* 0x00000015b7087c12 */ /* 0x000fe2000f8e9608 */
[----:B------:R-:W-:Y:S01]  /*11cc0*/  FFMA.FTZ R25, R25, UR4, -R180 ;  /* 0x0000000419197c23 */ /* 0x000fe200080108b4 */
[--C-:B------:R-:W-:Y:S01]  /*11cd0*/  FFMA.FTZ R27, R27, UR4, -R181.reuse ;  /* 0x000000041b1b7c23 */ /* 0x100fe200080108b5 */
[--C-:B------:R-:W-:Y:S01]  /*11ce0*/  FFMA.FTZ R22, R22, UR4, -R181.reuse ;  /* 0x0000000416167c23 */ /* 0x100fe200080108b5 */
[--C-:B------:R-:W-:Y:S03]  /*11cf0*/  FFMA.FTZ R23, R23, UR4, -R181.reuse ;  /* 0x0000000417177c23 */ /* 0x100fe600080108b5 */
[----:B------:R4:W-:Y:S01]  /*11d00*/  MUFU.EX2 R223, R5 ;  /* 0x0000000500df7308 */ /* 0x0009e20000000800 */
[----:B--2---:R-:W-:Y:S01]  /*11d10*/  LOP3.LUT R10, R9, UR25, R170, 0x96, !PT ;  /* 0x00000019090a7c12 */ /* 0x004fe2000f8e96aa */
[----:B------:R-:W-:Y:S04]  /*11d20*/  IMAD.WIDE.U32 R8, R8, -0x326172a9, RZ ;  /* 0xcd9e8d5708087825 */ /* 0x000fe800078e00ff */
[----:B------:R-:W-:Y:S01]  /*11d30*/  FFMA.FTZ R30, R30, UR4, -R181 ;  /* 0x000000041e1e7c23 */ /* 0x000fe200080108b5 */
[--C-:B------:R-:W-:Y:S01]  /*11d40*/  FFMA.FTZ R24, R24, UR4, -R180.reuse ;  /* 0x0000000418187c23 */ /* 0x100fe200080108b4 */
[----:B------:R-:W-:Y:S01]  /*11d50*/  FFMA.FTZ R21, R21, UR4, -R180 ;  /* 0x0000000415157c23 */ /* 0x000fe200080108b4 */
[----:B------:R-:W-:Y:S01]  /*11d60*/  LOP3.LUT R4, R8, 0xffff, RZ, 0xc0, !PT ;  /* 0x0000ffff08047812 */ /* 0x000fe200078ec0ff */
[----:B------:R2:W-:Y:S01]  /*11d70*/  MUFU.EX2 R220, R6 ;  /* 0x0000000600dc7308 */ /* 0x0005e20000000800 */
[----:B-1----:R-:W-:Y:S01]  /*11d80*/  IMAD.WIDE.U32 R10, R10, -0x326172a9, RZ ;  /* 0xcd9e8d570a0a7825 */ /* 0x002fe200078e00ff */
[----:B---3--:R-:W-:Y:S02]  /*11d90*/  F2FP.BF16.F32.PACK_AB R171, R225, R224 ;  /* 0x000000e0e1ab723e */ /* 0x008fe400000010ff */
[----:B------:R-:W-:Y:S02]  /*11da0*/  SHF.R.U32.HI R4, RZ, 0x8, R4 ;  /* 0x00000008ff047819 */ /* 0x000fe40000011604 */
[----:B------:R-:W-:Y:S02]  /*11db0*/  LOP3.LUT R0, R9, UR14, R10, 0x96, !PT ;  /* 0x0000000e09007c12 */ /* 0x000fe4000f8e960a */
[----:B------:R-:W-:Y:S02]  /*11dc0*/  SHF.R.U32.HI R9, RZ, 0x10, R8 ;  /* 0x00000010ff097819 */ /* 0x000fe40000011608 */
[----:B------:R1:W3:Y:S01]  /*11dd0*/  MUFU.EX2 R227, R155 ;  /* 0x0000009b00e37308 */ /* 0x0002e20000000800 */
[C---:B------:R-:W-:Y:S02]  /*11de0*/  LOP3.LUT R2, R0.reuse, 0xffff, RZ, 0xc0, !PT ;  /* 0x0000ffff00027812 */ /* 0x040fe400078ec0ff */
[----:B----4-:R-:W-:Y:S02]  /*11df0*/  LOP3.LUT R5, R9, 0xff, RZ, 0xc0, !PT ;  /* 0x000000ff09057812 */ /* 0x010fe400078ec0ff */
[----:B------:R-:W-:Y:S02]  /*11e00*/  LOP3.LUT R9, R0, 0xff, RZ, 0xc0, !PT ;  /* 0x000000ff00097812 */ /* 0x000fe400078ec0ff */
[----:B------:R-:W-:Y:S03]  /*11e10*/  LOP3.LUT R10, R8, 0xff, RZ, 0xc0, !PT ;  /* 0x000000ff080a7812 */ /* 0x000fe600078ec0ff */
[----:B------:R-:W-:Y:S01]  /*11e20*/  MUFU.EX2 R221, R7 ;  /* 0x0000000700dd7308 */ /* 0x000fe20000000800 */
[----:B--2---:R-:W-:Y:S02]  /*11e30*/  SHF.R.U32.HI R6, RZ, 0x8, R2 ;  /* 0x00000008ff067819 */ /* 0x004fe40000011602 */
[----:B------:R-:W-:Y:S02]  /*11e40*/  SHF.R.U32.HI R2, RZ, 0x10, R0 ;  /* 0x00000010ff027819 */ /* 0x000fe40000011600 */
[----:B------:R-:W-:Y:S02]  /*11e50*/  PRMT R9, R9, 0x5410, R6 ;  /* 0x0000541009097816 */ /* 0x000fe40000000006 */
[----:B------:R-:W-:Y:S01]  /*11e60*/  SHF.R.U32.HI R6, RZ, 0x18, R0 ;  /* 0x00000018ff067819 */ /* 0x000fe20000011600 */
[----:B------:R-:W-:Y:S01]  /*11e70*/  FADD.FTZ R0, -R152, R3 ;  /* 0x0000000398007221 */ /* 0x000fe20000010100 */
[----:B------:R-:W-:Y:S01]  /*11e80*/  PRMT R4, R10, 0x5410, R4 ;  /* 0x000054100a047816 */ /* 0x000fe20000000004 */
[----:B------:R-:W-:Y:S01]  /*11e90*/  MUFU.EX2 R217, R18 ;  /* 0x0000001200d97308 */ /* 0x000fe20000000800 */
[----:B------:R-:W-:Y:S01]  /*11ea0*/  SHF.R.U32.HI R8, RZ, 0x18, R8 ;  /* 0x00000018ff087819 */ /* 0x000fe20000011608 */
[----:B------:R-:W-:Y:S01]  /*11eb0*/  FMUL.FTZ R0, R0, UR4 ;  /* 0x0000000400007c20 */ /* 0x000fe20008410000 */
[----:B-1----:R-:W-:Y:S02]  /*11ec0*/  LOP3.LUT R155, R11, UR24, R168, 0x96, !PT ;  /* 0x000000180b9b7c12 */ /* 0x002fe4000f8e96a8 */
[----:B------:R-:W-:Y:S02]  /*11ed0*/  PRMT R8, R5, 0x5410, R8 ;  /* 0x0000541005087816 */ /* 0x000fe40000000008 */
[----:B------:R-:W-:Y:S03]  /*11ee0*/  LOP3.LUT R5, R2, 0xff, RZ, 0xc0, !PT ;  /* 0x000000ff02057812 */ /* 0x000fe600078ec0ff */
[----:B------:R1:W2:Y:S01]  /*11ef0*/  MUFU.EX2 R3, R0 ;  /* 0x0000000000037308 */ /* 0x0002a20000000800 */
[--C-:B------:R-:W-:Y:S02]  /*11f00*/  HSET2.LE.AND R170, R4, R184.reuse, PT ;  /* 0x000000b804aa7233 */ /* 0x100fe40003803000 */
[----:B---3--:R-:W-:Y:S02]  /*11f10*/  F2FP.BF16.F32.PACK_AB R2, R226, R227 ;  /* 0x000000e3e202723e */ /* 0x008fe400000010ff */
[----:B------:R-:W-:Y:S02]  /*11f20*/  PRMT R6, R5, 0x5410, R6 ;  /* 0x0000541005067816 */ /* 0x000fe40000000006 */
[----:B------:R-:W-:Y:S01]  /*11f30*/  LOP3.LUT R170, R170, R2, RZ, 0xc0, !PT ;  /* 0x00000002aaaa7212 */ /* 0x000fe200078ec0ff */
[----:B------:R-:W-:Y:S01]  /*11f40*/  FADD.FTZ R2, -R153, R154 ;  /* 0x0000009a99027221 */ /* 0x000fe20000010100 */
[--C-:B------:R-:W-:Y:S01]  /*11f50*/  HSET2.LE.AND R4, R8, R184.reuse, PT ;  /* 0x000000b808047233 */ /* 0x100fe20003803000 */
[----:B------:R-:W-:Y:S01]  /*11f60*/  MUFU.EX2 R218, R16 ;  /* 0x0000001000da7308 */ /* 0x000fe20000000800 */
[--C-:B------:R-:W-:Y:S01]  /*11f70*/  HSET2.LE.AND R5, R9, R184.reuse, PT ;  /* 0x000000b809057233 */ /* 0x100fe20003803000 */
[----:B------:R-:W-:Y:S01]  /*11f80*/  IMAD.WIDE.U32 R154, R155, -0x2daee0ad, RZ ;  /* 0xd2511f539b9a7825 */ /* 0x000fe200078e00ff */
[----:B------:R-:W-:Y:S02]  /*11f90*/  HSET2.LE.AND R6, R6, R184, PT ;  /* 0x000000b806067233 */ /* 0x000fe40003803000 */
[----:B------:R-:W-:Y:S01]  /*11fa0*/  F2FP.BF16.F32.PACK_AB R168, R223, R222 ;  /* 0x000000dedfa8723e */ /* 0x000fe200000010ff */
[----:B-1----:R-:W-:Y:S01]  /*11fb0*/  FMUL.FTZ R0, R2, UR4 ;  /* 0x0000000402007c20 */ /* 0x002fe20008410000 */
[C---:B--2---:R-:W-:Y:S01]  /*11fc0*/  FMUL.FTZ R10, R3.reuse, R158 ;  /* 0x0000009e030a7220 */ /* 0x044fe20000410000 */
[----:B------:R-:W-:Y:S01]  /*11fd0*/  FMUL.FTZ R11, R3, R159 ;  /* 0x0000009f030b7220 */ /* 0x000fe20000410000 */
[----:B------:R-:W-:Y:S01]  /*11fe0*/  F2FP.BF16.F32.PACK_AB R169, R221, R220 ;  /* 0x000000dcdda9723e */ /* 0x000fe200000010ff */
[----:B------:R-:W-:Y:S01]  /*11ff0*/  FMUL.FTZ R7, R3, R163 ;  /* 0x000000a303077220 */ /* 0x000fe20000410000 */
[----:B------:R-:W-:Y:S01]  /*12000*/  LOP3.LUT R171, R4, R171, RZ, 0xc0, !PT ;  /* 0x000000ab04ab7212 */ /* 0x000fe200078ec0ff */
[----:B------:R-:W1:Y:S01]  /*12010*/  MUFU.EX2 R0, R0 ;  /* 0x0000000000007308 */ /* 0x000e620000000800 */
[----:B------:R-:W-:Y:S01]  /*12020*/  LOP3.LUT R168, R5, R168, RZ, 0xc0, !PT ;  /* 0x000000a805a87212 */ /* 0x000fe200078ec0ff */
[C---:B------:R-:W-:Y:S01]  /*12030*/  FMUL.FTZ R38, R3.reuse, R38 ;  /* 0x0000002603267220 */ /* 0x040fe20000410000 */
[----:B------:R-:W-:Y:S01]  /*12040*/  LOP3.LUT R169, R6, R169, RZ, 0xc0, !PT ;  /* 0x000000a906a97212 */ /* 0x000fe200078ec0ff */
        /* <DEDUP_REMOVED lines=13> */
[C---:B-1----:R-:W-:Y:S01]  /*12120*/  FMUL.FTZ R8, R0.reuse, R156 ;  /* 0x0000009c00087220 */ /* 0x042fe20000410000 */
[C---:B------:R-:W-:Y:S01]  /*12130*/  FMUL.FTZ R9, R0.reuse, R157 ;  /* 0x0000009d00097220 */ /* 0x040fe20000410000 */
[C---:B------:R-:W-:Y:S01]  /*12140*/  FMUL.FTZ R4, R0.reuse, R160 ;  /* 0x000000a000047220 */ /* 0x040fe20000410000 */
[----:B------:R-:W1:Y:S01]  /*12150*/  LDSM.16.MT88.4 R156, [R192+0x10000] ;  /* 0x01000000c09c783b */ /* 0x000e620000004200 */
[C---:B------:R-:W-:Y:S01]  /*12160*/  FMUL.FTZ R5, R0.reuse, R161 ;  /* 0x000000a100057220 */ /* 0x040fe20000410000 */
[C---:B------:R-:W-:Y:S01]  /*12170*/  FMUL.FTZ R18, R3.reuse, R166 ;  /* 0x000000a603127220 */ /* 0x040fe20000410000 */
[C---:B------:R-:W-:Y:S01]  /*12180*/  FMUL.FTZ R44, R0.reuse, R44 ;  /* 0x0000002c002c7220 */ /* 0x040fe20000410000 */
[C---:B------:R-:W-:Y:S01]  /*12190*/  FMUL.FTZ R45, R0.reuse, R45 ;  /* 0x0000002d002d7220 */ /* 0x040fe20000410000 */
[C---:B------:R-:W-:Y:S01]  /*121a0*/  FMUL.FTZ R48, R0.reuse, R48 ;  /* 0x0000003000307220 */ /* 0x040fe20000410000 */
[C---:B------:R-:W-:Y:S01]  /*121b0*/  FMUL.FTZ R49, R0.reuse, R49 ;  /* 0x0000003100317220 */ /* 0x040fe20000410000 */
[C---:B------:R-:W-:Y:S01]  /*121c0*/  FMUL.FTZ R52, R0.reuse, R52 ;  /* 0x0000003400347220 */ /* 0x040fe20000410000 */
[C---:B------:R-:W-:Y:S01]  /*121d0*/  HMMA.16816.F32.BF16 R4, R168.reuse, R172, R4 ;  /* 0x000000aca804723c */ /* 0x040fe20000041804 */
[----:B------:R-:W2:Y:S01]  /*121e0*/  LDSM.16.MT88.4 R160, [R191+0x10000] ;  /* 0x01000000bfa0783b */ /* 0x000ea20000004200 */
[----:B------:R-:W-:Y:S03]  /*121f0*/  MUFU.EX2 R185, R14 ;  /* 0x0000000e00b97308 */ /* 0x000fe60000000800 */
[C---:B------:R-:W-:Y:S01]  /*12200*/  FMUL.FTZ R36, R0.reuse, R36 ;  /* 0x0000002400247220 */ /* 0x040fe20000410000 */
[C---:B------:R-:W-:Y:S06]  /*12210*/  HMMA.16816.F32.BF16 R8, R168.reuse, R174, R8 ;  /* 0x000000aea808723c */ /* 0x040fec0000041808 */
[----:B------:R-:W-:Y:S01]  /*12220*/  MUFU.EX2 R219, R17 ;  /* 0x0000001100db7308 */ /* 0x000fe20000000800 */
[C---:B------:R-:W-:Y:S01]  /*12230*/  FMUL.FTZ R37, R0.reuse, R37 ;  /* 0x0000002500257220 */ /* 0x040fe20000410000 */
[C---:B------:R-:W-:Y:S03]  /*12240*/  FMUL.FTZ R40, R0.reuse, R40 ;  /* 0x0000002800287220 */ /* 0x040fe60000410000 */
[C---:B------:R-:W-:Y:S01]  /*12250*/  FMUL.FTZ R41, R0.reuse, R41 ;  /* 0x0000002900297220 */ /* 0x040fe20000410000 */
[C---:B------:R-:W-:Y:S01]  /*12260*/  FMUL.FTZ R53, R0.reuse, R53 ;  /* 0x0000003500357220 */ /* 0x040fe20000410000 */
[C---:B------:R-:W-:Y:S01]  /*12270*/  FMUL.FTZ R56, R0.reuse, R56 ;  /* 0x0000003800387220 */ /* 0x040fe20000410000 */
[C---:B------:R-:W-:Y:S02]  /*12280*/  HMMA.16816.F32.BF16 R36, R168.reuse, R176, R36 ;  /* 0x000000b0a824723c */ /* 0x040fe40000041824 */
[----:B------:R-:W-:Y:S01]  /*12290*/  MUFU.EX2 R183, R25 ;  /* 0x0000001900b77308 */ /* 0x000fe20000000800 */
[C---:B------:R-:W-:Y:S01]  /*122a0*/  FMUL.FTZ R57, R0.reuse, R57 ;  /* 0x0000003900397220 */ /* 0x040fe20000410000 */
[C---:B------:R-:W-:Y:S01]  /*122b0*/  FMUL.FTZ R63, R3.reuse, R63 ;  /* 0x0000003f033f7220 */ /* 0x040fe20000410000 */
[C---:B------:R-:W-:Y:S01]  /*122c0*/  FMUL.FTZ R60, R0.reuse, R60 ;  /* 0x0000003c003c7220 */ /* 0x040fe20000410000 */
[C---:B------:R-:W-:Y:S06]  /*122d0*/  HMMA.16816.F32.BF16 R40, R168.reuse, R178, R40 ;  /* 0x000000b2a828723c */ /* 0x040fec0000041828 */
[----:B------:R3:W-:Y:S01]  /*122e0*/  MUFU.EX2 R178, R26 ;  /* 0x0000001a00b27308 */ /* 0x0007e20000000800 */
[C---:B------:R-:W-:Y:S01]  /*122f0*/  FMUL.FTZ R61, R0.reuse, R61 ;  /* 0x0000003d003d7220 */ /* 0x040fe20000410000 */
[C---:B------:R-:W-:Y:S03]  /*12300*/  FMUL.FTZ R66, R3.reuse, R66 ;  /* 0x0000004203427220 */ /* 0x040fe60000410000 */
[C---:B------:R-:W-:Y:S01]  /*12310*/  FMUL.FTZ R67, R3.reuse, R67 ;  /* 0x0000004303437220 */ /* 0x040fe20000410000 */
[C---:B-1----:R-:W-:Y:S03]  /*12320*/  HMMA.16816.F32.BF16 R44, R168.reuse, R156, R44 ;  /* 0x0000009ca82c723c */ /* 0x042fe6000004182c */
[C---:B------:R-:W-:Y:S01]  /*12330*/  FMUL.FTZ R64, R0.reuse, R64 ;  /* 0x0000004000407220 */ /* 0x040fe20000410000 */
[----:B------:R-:W-:Y:S01]  /*12340*/  FMUL.FTZ R65, R0, R65 ;  /* 0x0000004100417220 */ /* 0x000fe20000410000 */
[C---:B------:R-:W-:Y:S01]  /*12350*/  FMUL.FTZ R70, R3.reuse, R70 ;  /* 0x0000004603467220 */ /* 0x040fe20000410000 */
[C---:B------:R-:W-:Y:S01]  /*12360*/  HMMA.16816.F32.BF16 R48, R168.reuse, R158, R48 ;  /* 0x0000009ea830723c */ /* 0x040fe20000041830 */
[----:B------:R-:W1:Y:S01]  /*12370*/  LDSM.16.MT88.4 R156, [R189+0x12000] ;  /* 0x01200000bd9c783b */ /* 0x000e620000004200 */
[----:B------:R-:W-:Y:S03]  /*12380*/  MUFU.EX2 R179, R27 ;  /* 0x0000001b00b37308 */ /* 0x000fe60000000800 */
[C---:B------:R-:W-:Y:S01]  /*12390*/  FMUL.FTZ R71, R3.reuse, R71 ;  /* 0x0000004703477220 */ /* 0x040fe20000410000 */
[C---:B--2---:R-:W-:Y:S06]  /*123a0*/  HMMA.16816.F32.BF16 R52, R168.reuse, R160, R52 ;  /* 0x000000a0a834723c */ /* 0x044fec0000041834 */
[----:B------:R-:W-:Y:S01]  /*123b0*/  MUFU.EX2 R174, R22 ;  /* 0x0000001600ae7308 */ /* 0x000fe20000000800 */
[----:B---3--:R-:W-:Y:S01]  /*123c0*/  FFMA.FTZ R26, R20, UR4, -R180 ;  /* 0x00000004141a7c23 */ /* 0x008fe200080108b4 */
[C---:B------:R-:W-:Y:S01]  /*123d0*/  HMMA.16816.F32.BF16 R56, R168.reuse, R162, R56 ;  /* 0x000000a2a838723c */ /* 0x040fe20000041838 */
[----:B------:R-:W2:Y:S02]  /*123e0*/  LDSM.16.MT88.4 R160, [R190+0x12000] ;  /* 0x01200000bea0783b */ /* 0x000ea40000004200 */
[C---:B------:R-:W-:Y:S05]  /*123f0*/  FMUL.FTZ R68, R0.reuse, R68 ;  /* 0x0000004400447220 */ /* 0x040fea0000410000 */
[----:B------:R-:W-:Y:S03]  /*12400*/  MUFU.EX2 R177, R26 ;  /* 0x0000001a00b17308 */ /* 0x000fe60000000800 */
        /* <DEDUP_REMOVED lines=20> */
[C---:B-1----:R-:W-:Y:S01]  /*12550*/  HMMA.16816.F32.BF16 R60, R168.reuse, R156, R60 ;  /* 0x0000009ca83c723c */ /* 0x042fe2000004183c */
[----:B------:R-:W-:Y:S02]  /*12560*/  MUFU.EX2 R175, R23 ;  /* 0x0000001700af7308 */ /* 0x000fe40000000800 */
[C---:B------:R-:W-:Y:S01]  /*12570*/  FMUL.FTZ R89, R0.reuse, R89 ;  /* 0x0000005900597220 */ /* 0x040fe20000410000 */
[C---:B------:R-:W-:Y:S01]  /*12580*/  FMUL.FTZ R94, R3.reuse, R94 ;  /* 0x0000005e035e7220 */ /* 0x040fe20000410000 */
[C---:B------:R-:W-:Y:S01]  /*12590*/  FMUL.FTZ R95, R3.reuse, R95 ;  /* 0x0000005f035f7220 */ /* 0x040fe20000410000 */
[C---:B------:R-:W-:Y:S01]  /*125a0*/  HMMA.16816.F32.BF16 R64, R168.reuse, R158, R64 ;  /* 0x0000009ea840723c */ /* 0x040fe20000041840 */
[----:B------:R-:W1:Y:S04]  /*125b0*/  LDSM.16.MT88.4 R156, [R192+0x12000] ;  /* 0x01200000c09c783b */ /* 0x000e680000004200 */
[----:B------:R-:W-:Y:S01]  /*125c0*/  MUFU.EX2 R186, R13 ;  /* 0x0000000d00ba7308 */ /* 0x000fe20000000800 */
[C---:B------:R-:W-:Y:S01]  /*125d0*/  FMUL.FTZ R92, R0.reuse, R92 ;  /* 0x0000005c005c7220 */ /* 0x040fe20000410000 */
[C---:B--2---:R-:W-:Y:S04]  /*125e0*/  HMMA.16816.F32.BF16 R68, R168.reuse, R160, R68 ;  /* 0x000000a0a844723c */ /* 0x044fe80000041844 */
[C---:B------:R-:W-:Y:S02]  /*125f0*/  FMUL.FTZ R93, R0.reuse, R93 ;  /* 0x0000005d005d7220 */ /* 0x040fe40000410000 */
[C---:B------:R-:W-:Y:S01]  /*12600*/  HMMA.16816.F32.BF16 R72, R168.reuse, R162, R72 ;  /* 0x000000a2a848723c */ /* 0x040fe20000041848 */
[----:B------:R-:W2:Y:S01]  /*12610*/  LDSM.16.MT88.4 R160, [R191+0x12000] ;  /* 0x01200000bfa0783b */ /* 0x000ea20000004200 */
[----:B------:R-:W3:Y:S03]  /*12620*/  MUFU.EX2 R176, R21 ;  /* 0x0000001500b07308 */ /* 0x000ee60000000800 */
        /* <DEDUP_REMOVED lines=52> */
[----:B------:R-:W-:Y:S01]  /*12970*/  LOP3.LUT R165, R154, 0xff, RZ, 0xc0, !PT ;  /* 0x000000ff9aa57812 */ /* 0x000fe200078ec0ff */
[C---:B------:R-:W-:Y:S01]  /*12980*/  FMUL.FTZ R146, R3.reuse, R146 ;  /* 0x0000009203927220 */ /* 0x040fe20000410000 */
[----:B------:R-:W-:Y:S01]  /*12990*/  MOV R173, R184 ;  /* 0x000000b800ad7202 */ /* 0x000fe20000000f00 */
[C---:B-1----:R-:W-:Y:S01]  /*129a0*/  HMMA.16816.F32.BF16 R92, R168.reuse, R156, R92 ;  /* 0x0000009ca85c723c */ /* 0x042fe2000004185c */
[----:B------:R-:W-:Y:S02]  /*129b0*/  MUFU.EX2 R184, R15 ;  /* 0x0000000f00b87308 */ /* 0x000fe40000000800 */
[C---:B------:R-:W-:Y:S01]  /*129c0*/  FMUL.FTZ R147, R3.reuse, R147 ;  /* 0x0000009303937220 */ /* 0x040fe20000410000 */
[C---:B------:R-:W-:Y:S01]  /*129d0*/  FMUL.FTZ R144, R0.reuse, R144 ;  /* 0x0000009000907220 */ /* 0x040fe20000410000 */
[C---:B------:R-:W-:Y:S01]  /*129e0*/  FMUL.FTZ R145, R0.reuse, R145 ;  /* 0x0000009100917220 */ /* 0x040fe20000410000 */
[C---:B------:R-:W-:Y:S01]  /*129f0*/  HMMA.16816.F32.BF16 R96, R168.reuse, R158, R96 ;  /* 0x0000009ea860723c */ /* 0x040fe20000041860 */
[----:B------:R-:W1:Y:S04]  /*12a00*/  LDSM.16.MT88.4 R156, [R192+0x14000] ;  /* 0x01400000c09c783b */ /* 0x000e680000004200 */
[----:B------:R-:W-:Y:S01]  /*12a10*/  SHF.R.U32.HI R164, RZ, 0x18, R154 ;  /* 0x00000018ffa47819 */ /* 0x000fe2000001169a */
[C---:B--2---:R-:W-:Y:S05]  /*12a20*/  HMMA.16816.F32.BF16 R100, R168.reuse, R160, R100 ;  /* 0x000000a0a864723c */ /* 0x044fea0000041864 */
[C---:B------:R-:W-:Y:S01]  /*12a30*/  FMUL.FTZ R150, R3.reuse, R150 ;  /* 0x0000009603967220 */ /* 0x040fe20000410000 */
[C---:B------:R-:W-:Y:S01]  /*12a40*/  HMMA.16816.F32.BF16 R104, R168.reuse, R162, R104 ;  /* 0x000000a2a868723c */ /* 0x040fe20000041868 */
[----:B------:R-:W2:Y:S04]  /*12a50*/  LDSM.16.MT88.4 R160, [R191+0x14000] ;  /* 0x01400000bfa0783b */ /* 0x000ea80000004200 */
[C---:B------:R-:W-:Y:S01]  /*12a60*/  FMUL.FTZ R151, R3.reuse, R151 ;  /* 0x0000009703977220 */ /* 0x040fe20000410000 */
[C---:B------:R-:W-:Y:S01]  /*12a70*/  FMUL.FTZ R148, R0.reuse, R148 ;  /* 0x0000009400947220 */ /* 0x040fe20000410000 */
[----:B------:R-:W-:Y:S01]  /*12a80*/  FMUL.FTZ R149, R0, R149 ;  /* 0x0000009500957220 */ /* 0x000fe20000410000 */
[----:B---3--:R-:W-:Y:S03]  /*12a90*/  F2FP.BF16.F32.PACK_AB R21, R176, R177 ;  /* 0x000000b1b015723e */ /* 0x008fe600000010ff */
[C---:B------:R-:W-:Y:S01]  /*12aa0*/  FMUL.FTZ R142, R3.reuse, R142 ;  /* 0x0000008e038e7220 */ /* 0x040fe20000410000 */
[----:B------:R-:W-:Y:S01]  /*12ab0*/  FMUL.FTZ R143, R3, R143 ;  /* 0x0000008f038f7220 */ /* 0x000fe20000410000 */
[C---:B------:R-:W-:Y:S01]  /*12ac0*/  FMUL.FTZ R140, R0.reuse, R140 ;  /* 0x0000008c008c7220 */ /* 0x040fe20000410000 */
[----:B------:R-:W-:Y:S01]  /*12ad0*/  FMUL.FTZ R141, R0, R141 ;  /* 0x0000008d008d7220 */ /* 0x000fe20000410000 */
[----:B------:R-:W-:Y:S01]  /*12ae0*/  LOP3.LUT R2, R155, UR15, R182, 0x96, !PT ;  /* 0x0000000f9b027c12 */ /* 0x000fe2000f8e96b6 */
[----:B------:R-:W-:Y:S01]  /*12af0*/  FFMA.FTZ R172, R29, UR4, -R180 ;  /* 0x000000041dac7c23 */ /* 0x000fe200080108b4 */
[----:B------:R-:W-:Y:S01]  /*12b00*/  F2FP.BF16.F32.PACK_AB R29, R175, R174 ;  /* 0x000000aeaf1d723e */ /* 0x000fe200000010ff */
[----:B------:R-:W-:Y:S01]  /*12b10*/  MUFU.EX2 R182, R24 ;  /* 0x0000001800b67308 */ /* 0x000fe20000000800 */
[----:B------:R-:W-:Y:S09]  /*12b20*/  SHF.R.U32.HI R13, RZ, 0x10, R2 ;  /* 0x00000010ff0d7819 */ /* 0x000ff20000011602 */
[----:B------:R-:W-:Y:S01]  /*12b30*/  MUFU.EX2 R172, R172 ;  /* 0x000000ac00ac7308 */ /* 0x000fe20000000800 */
        /* <DEDUP_REMOVED lines=12> */
[C---:B-1----:R-:W-:Y:S07]  /*12c00*/  HMMA.16816.F32.BF16 R140, R168.reuse, R156, R140 ;  /* 0x0000009ca88c723c */ /* 0x042fee000004188c */
[--C-:B------:R-:W-:Y:S01]  /*12c10*/  FFMA.FTZ R156, R19, UR4, -R181.reuse ;  /* 0x00000004139c7c23 */ /* 0x100fe200080108b5 */
[----:B------:R-:W-:Y:S03]  /*12c20*/  FFMA.FTZ R157, R12, UR4, -R180 ;  /* 0x000000040c9d7c23 */ /* 0x000fe600080108b4 */
[----:B------:R-:W-:Y:S01]  /*12c30*/  MUFU.EX2 R216, R156 ;  /* 0x0000009c00d87308 */ /* 0x000fe20000000800 */
[----:B------:R-:W-:Y:S01]  /*12c40*/  FMUL.FTZ R19, R3, R167 ;  /* 0x000000a703137220 */ /* 0x000fe20000410000 */
[----:B------:R-:W-:Y:S01]  /*12c50*/  FFMA.FTZ R181, R35, UR4, -R181 ;  /* 0x0000000423b57c23 */ /* 0x000fe200080108b5 */
[----:B------:R-:W-:Y:S01]  /*12c60*/  LOP3.LUT R12, R154, 0xffff, RZ, 0xc0, !PT ;  /* 0x0000ffff9a0c7812 */ /* 0x000fe200078ec0ff */
[----:B------:R-:W-:Y:S01]  /*12c70*/  FFMA.FTZ R3, R3, R249, R220 ;  /* 0x000000f903037223 */ /* 0x000fe200000100dc */
[----:B------:R-:W-:Y:S02]  /*12c80*/  SHF.R.U32.HI R155, RZ, 0x10, R154 ;  /* 0x00000010ff9b7819 */ /* 0x000fe4000001169a */
[----:B------:R-:W-:Y:S01]  /*12c90*/  SHF.R.U32.HI R154, RZ, 0x8, R12 ;  /* 0x00000008ff9a7819 */ /* 0x000fe2000001160c */
[C---:B------:R-:W-:Y:S02]  /*12ca0*/  HMMA.16816.F32.BF16 R16, R168.reuse, R158, R16 ;  /* 0x0000009ea810723c */ /* 0x040fe40000041810 */
[----:B------:R1:W3:Y:S01]  /*12cb0*/  MUFU.EX2 R187, R157 ;  /* 0x0000009d00bb7308 */ /* 0x0002e20000000800 */
[----:B------:R-:W-:Y:S01]  /*12cc0*/  LOP3.LUT R12, R155, 0xff, RZ, 0xc0, !PT ;  /* 0x000000ff9b0c7812 */ /* 0x000fe200078ec0ff */
[----:B------:R-:W-:Y:S01]  /*12cd0*/  FADD.FTZ R3, R221, R3 ;  /* 0x00000003dd037221 */ /* 0x000fe20000010000 */
[----:B------:R-:W-:Y:S01]  /*12ce0*/  PRMT R14, R165, 0x5410, R154 ;  /* 0x00005410a50e7816 */ /* 0x000fe2000000009a */
[C---:B--2---:R-:W-:Y:S06]  /*12cf0*/  HMMA.16816.F32.BF16 R144, R168.reuse, R160, R144 ;  /* 0x000000a0a890723c */ /* 0x044fec0000041890 */
[----:B------:R-:W-:Y:S01]  /*12d00*/  MUFU.EX2 R181, R181 ;  /* 0x000000b500b57308 */ /* 0x000fe20000000800 */
[----:B------:R-:W-:Y:S01]  /*12d10*/  PRMT R164, R12, 0x5410, R164 ;  /* 0x000054100ca47816 */ /* 0x000fe200000000a4 */
[----:B------:R-:W-:Y:S01]  /*12d20*/  HMMA.16816.F32.BF16 R148, R168, R162, R148 ;  /* 0x000000a2a894723c */ /* 0x000fe20000041894 */
[----:B------:R-:W-:Y:S02]  /*12d30*/  LDSM.16.MT88.4 R160, [R190+0x10800] ;  /* 0x01080000bea0783b */ /* 0x000fe40000004200 */
[C---:B------:R-:W-:Y:S05]  /*12d40*/  LOP3.LUT R12, R2.reuse, 0xffff, RZ, 0xc0, !PT ;  /* 0x0000ffff020c7812 */ /* 0x040fea00078ec0ff */
[----:B------:R-:W-:Y:S03]  /*12d50*/  MUFU.EX2 R170, R31 ;  /* 0x0000001f00aa7308 */ /* 0x000fe60000000800 */
[----:B------:R-:W-:Y:S01]  /*12d60*/  LOP3.LUT R155, R2, 0xff, RZ, 0xc0, !PT ;  /* 0x000000ff029b7812 */ /* 0x000fe200078ec0ff */
[----:B------:R-:W-:Y:S01]  /*12d70*/  FADD.FTZ R3, R224, R3 ;  /* 0x00000003e0037221 */ /* 0x000fe20000010000 */
[----:B-1----:R-:W1:Y:S01]  /*12d80*/  LDSM.16.MT88.4 R156, [R189+0x10800] ;  /* 0x01080000bd9c783b */ /* 0x002e620000004200 */
[----:B------:R-:W-:Y:S02]  /*12d90*/  SHF.R.U32.HI R15, RZ, 0x8, R12 ;  /* 0x00000008ff0f7819 */ /* 0x000fe4000001160c */
[----:B------:R-:W-:Y:S02]  /*12da0*/  SHF.R.U32.HI R154, RZ, 0x18, R2 ;  /* 0x00000018ff9a7819 */ /* 0x000fe40000011602 */
[----:B------:R-:W-:Y:S01]  /*12db0*/  MUFU.EX2 R171, R30 ;  /* 0x0000001e00ab7308 */ /* 0x000fe20000000800 */
[----:B------:R-:W-:Y:S02]  /*12dc0*/  LOP3.LUT R12, R13, 0xff, RZ, 0xc0, !PT ;  /* 0x000000ff0d0c7812 */ /* 0x000fe400078ec0ff */
[----:B------:R-:W-:Y:S02]  /*12dd0*/  PRMT R13, R155, 0x5410, R15 ;  /* 0x000054109b0d7816 */ /* 0x000fe4000000000f */
[--C-:B------:R-:W-:Y:S02]  /*12de0*/  HSET2.LE.AND R14, R14, R173.reuse, PT ;  /* 0x000000ad0e0e7233 */ /* 0x100fe40003803000 */
[----:B------:R-:W-:Y:S02]  /*12df0*/  PRMT R154, R12, 0x5410, R154 ;  /* 0x000054100c9a7816 */ /* 0x000fe4000000009a */
[----:B------:R-:W-:Y:S02]  /*12e00*/  F2FP.BF16.F32.PACK_AB R2, R219, R218 ;  /* 0x000000dadb02723e */ /* 0x000fe400000010ff */
[--C-:B------:R-:W-:Y:S02]  /*12e10*/  HSET2.LE.AND R12, R13, R173.reuse, PT ;  /* 0x000000ad0d0c7233 */ /* 0x100fe40003803000 */
[----:B------:R-:W-:Y:S02]  /*12e20*/  LOP3.LUT R14, R14, R2, RZ, 0xc0, !PT ;  /* 0x000000020e0e7212 */ /* 0x000fe400078ec0ff */
[--C-:B------:R-:W-:Y:S02]  /*12e30*/  HSET2.LE.AND R15, R164, R173.reuse, PT ;  /* 0x000000ada40f7233 */ /* 0x100fe40003803000 */
[----:B------:R-:W-:Y:S01]  /*12e40*/  HSET2.LE.AND R154, R154, R173, PT ;  /* 0x000000ad9a9a7233 */ /* 0x000fe20003803000 */
[----:B------:R-:W2:Y:S01]  /*12e50*/  LDSM.16.MT88.4 R164, [R192+0x10800] ;  /* 0x01080000c0a4783b */ /* 0x000ea20000004200 */
[----:B---3--:R-:W-:Y:S02]  /*12e60*/  F2FP.BF16.F32.PACK_AB R13, R186, R187 ;  /* 0x000000bbba0d723e */ /* 0x008fe400000010ff */
[----:B------:R-:W-:Y:S02]  /*12e70*/  F2FP.BF16.F32.PACK_AB R2, R216, R217 ;  /* 0x000000d9d802723e */ /* 0x000fe400000010ff */
[----:B------:R-:W-:Y:S02]  /*12e80*/  F2FP.BF16.F32.PACK_AB R155, R184, R185 ;  /* 0x000000b9b89b723e */ /* 0x000fe400000010ff */
[----:B------:R-:W-:Y:S02]  /*12e90*/  LOP3.LUT R12, R12, R13, RZ, 0xc0, !PT ;  /* 0x0000000d0c0c7212 */ /* 0x000fe400078ec0ff */
[----:B------:R-:W-:Y:S02]  /*12ea0*/  LOP3.LUT R15, R15, R2, RZ, 0xc0, !PT ;  /* 0x000000020f0f7212 */ /* 0x000fe400078ec0ff */
[----:B------:R-:W-:Y:S02]  /*12eb0*/  LOP3.LUT R13, R154, R155, RZ, 0xc0, !PT ;  /* 0x0000009b9a0d7212 */ /* 0x000fe400078ec0ff */
[----:B------:R-:W-:Y:S04]  /*12ec0*/  MOV R2, UR32 ;  /* 0x0000002000027c02 */ /* 0x000fe80008000f00 */
[----:B------:R-:W-:Y:S01]  /*12ed0*/  LOP3.LUT R2, R245, UR37, R2, 0x96, !PT ;  /* 0x00000025f5027c12 */ /* 0x000fe2000f8e9602 */
[C---:B-1----:R-:W-:Y:S05]  /*12ee0*/  HMMA.16816.F32.BF16 R4, R12.reuse, R156, R4 ;  /* 0x0000009c0c04723c */ /* 0x042fea0000041804 */
[----:B------:R-:W-:Y:S01]  /*12ef0*/  IMAD.WIDE.U32 R168, R2, -0x326172a9, RZ ;  /* 0xcd9e8d5702a87825 */ /* 0x000fe200078e00ff */
[C---:B------:R-:W-:Y:S01]  /*12f00*/  HMMA.16816.F32.BF16 R8, R12.reuse, R158, R8 ;  /* 0x0000009e0c08723c */ /* 0x040fe20000041808 */
[----:B------:R-:W1:Y:S04]  /*12f10*/  LDSM.16.MT88.4 R156, [R191+0x10800] ;  /* 0x01080000bf9c783b */ /* 0x000e680000004200 */
[----:B------:R-:W-:Y:S01]  /*12f20*/  LOP3.LUT R154, R169, UR26, R246, 0x96, !PT ;  /* 0x0000001aa99a7c12 */ /* 0x000fe2000f8e96f6 */
[C---:B------:R-:W-:Y:S05]  /*12f30*/  HMMA.16816.F32.BF16 R36, R12.reuse, R160, R36 ;  /* 0x000000a00c24723c */ /* 0x040fea0000041824 */
[----:B------:R-:W-:Y:S01]  /*12f40*/  LOP3.LUT R168, R231, UR19, R168, 0x96, !PT ;  /* 0x00000013e7a87c12 */ /* 0x000fe2000f8e96a8 */
[C---:B------:R-:W-:Y:S01]  /*12f50*/  HMMA.16816.F32.BF16 R40, R12.reuse, R162, R40 ;  /* 0x000000a20c28723c */ /* 0x040fe20000041828 */
[----:B------:R-:W3:Y:S04]  /*12f60*/  LDSM.16.MT88.4 R160, [R189+0x12800] ;  /* 0x01280000bda0783b */ /* 0x000ee80000004200 */
[----:B------:R-:W-:Y:S01]  /*12f70*/  IMAD.WIDE.U32 R168, R168, -0x2daee0ad, RZ ;  /* 0xd2511f53a8a87825 */ /* 0x000fe200078e00ff */
[C---:B--2---:R-:W-:Y:S05]  /*12f80*/  HMMA.16816.F32.BF16 R44, R12.reuse, R164, R44 ;  /* 0x000000a40c2c723c */ /* 0x044fea000004182c */
[----:B------:R-:W-:Y:S01]  /*12f90*/  MOV R231, R173 ;  /* 0x000000ad00e77202 */ /* 0x000fe20000000f00 */
[C---:B------:R-:W-:Y:S01]  /*12fa0*/  HMMA.16816.F32.BF16 R48, R12.reuse, R166, R48 ;  /* 0x000000a60c30723c */ /* 0x040fe20000041830 */
[----:B------:R-:W2:Y:S04]  /*12fb0*/  LDSM.16.MT88.4 R164, [R190+0x12800] ;  /* 0x01280000bea4783b */ /* 0x000ea80000004200 */
[----:B------:R-:W-:Y:S01]  /*12fc0*/  FFMA.FTZ R173, R28, UR4, -R180 ;  /* 0x000000041cad7c23 */ /* 0x000fe200080108b4 */
[----:B------:R-:W-:Y:S05]  /*12fd0*/  IMAD.WIDE.U32 R154, R154, -0x2daee0ad, RZ ;  /* 0xd2511f539a9a7825 */ /* 0x000fea00078e00ff */
[----:B------:R-:W4:Y:S01]  /*12fe0*/  MUFU.EX2 R173, R173 ;  /* 0x000000ad00ad7308 */ /* 0x000f220000000800 */
        /* <DEDUP_REMOVED lines=25> */
[C---:B------:R-:W-:Y:S05]  /*13180*/  HMMA.16816.F32.BF16 R120, R12.reuse, R166, R120 ;  /* 0x000000a60c78723c */ /* 0x040fea0000041878 */
[----:B------:R-:W-:Y:S01]  /*13190*/  LOP3.LUT R164, R169, UR11, R154, 0x96, !PT ;  /* 0x0000000ba9a47c12 */ /* 0x000fe2000f8e969a */
[--C-:B------:R-:W-:Y:S01]  /*131a0*/  FFMA.FTZ R169, R32, UR4, -R180.reuse ;  /* 0x0000000420a97c23 */ /* 0x100fe200080108b4 */
[----:B------:R-:W-:Y:S01]  /*131b0*/  FFMA.FTZ R180, R33, UR4, -R180 ;  /* 0x0000000421b47c23 */ /* 0x000fe200080108b4 */
[----:B------:R-:W-:Y:S03]  /*131c0*/  LOP3.LUT R166, R155, UR10, R242, 0x96, !PT ;  /* 0x0000000a9ba67c12 */ /* 0x000fe6000f8e96f2 */
[----:B------:R-:W-:Y:S01]  /*131d0*/  IMAD.WIDE.U32 R164, R164, -0x326172a9, RZ ;  /* 0xcd9e8d57a4a47825 */ /* 0x000fe200078e00ff */
[----:B------:R-:W-:Y:S03]  /*131e0*/  MUFU.EX2 R169, R169 ;  /* 0x000000a900a97308 */ /* 0x000fe60000000800 */
[----:B------:R-:W-:Y:S01]  /*131f0*/  IMAD.WIDE.U32 R166, R166, -0x326172a9, RZ ;  /* 0xcd9e8d57a6a67825 */ /* 0x000fe200078e00ff */
[C---:B-1----:R-:W-:Y:S04]  /*13200*/  HMMA.16816.F32.BF16 R124, R12.reuse, R156, R124 ;  /* 0x0000009c0c7c723c */ /* 0x042fe8000004187c */
[----:B------:R-:W-:Y:S02]  /*13210*/  LOP3.LUT R154, R167, UR20, R230, 0x96, !PT ;  /* 0x00000014a79a7c12 */ /* 0x000fe4000f8e96e6 */
[----:B------:R-:W1:Y:S01]  /*13220*/  MUFU.EX2 R180, R180 ;  /* 0x000000b400b47308 */ /* 0x000e620000000800 */
[----:B------:R-:W-:Y:S01]  /*13230*/  LOP3.LUT R166, R165, UR28, R166, 0x96, !PT ;  /* 0x0000001ca5a67c12 */ /* 0x000fe2000f8e96a6 */
[C---:B------:R-:W-:Y:S01]  /*13240*/  HMMA.16816.F32.BF16 R128, R12.reuse, R158, R128 ;  /* 0x0000009e0c80723c */ /* 0x040fe20000041880 */
[----:B------:R-:W2:Y:S03]  /*13250*/  LDSM.16.MT88.4 R156, [R192+0x16800] ;  /* 0x01680000c09c783b */ /* 0x000ea60000004200 */
[----:B------:R-:W-:Y:S02]  /*13260*/  IMAD.WIDE.U32 R166, R166, -0x2daee0ad, RZ ;  /* 0xd2511f53a6a67825 */ /* 0x000fe400078e00ff */
[C---:B---3--:R-:W-:Y:S05]  /*13270*/  HMMA.16816.F32.BF16 R132, R12.reuse, R160, R132 ;  /* 0x000000a00c84723c */ /* 0x048fea0000041884 */
[----:B------:R-:W-:Y:S01]  /*13280*/  IMAD.WIDE.U32 R154, R154, -0x2daee0ad, RZ ;  /* 0xd2511f539a9a7825 */ /* 0x000fe200078e00ff */
[C---:B------:R-:W-:Y:S05]  /*13290*/  HMMA.16816.F32.BF16 R136, R12.reuse, R162, R136 ;  /* 0x000000a20c88723c */ /* 0x040fea0000041888 */
[----:B------:R-:W-:Y:S02]  /*132a0*/  LOP3.LUT R154, R167, UR21, R154, 0x96, !PT ;  /* 0x00000015a79a7c12 */ /* 0x000fe4000f8e969a */
[----:B------:R-:W-:Y:S02]  /*132b0*/  LOP3.LUT R160, R155, UR25, R168, 0x96, !PT ;  /* 0x000000199ba07c12 */ /* 0x000fe4000f8e96a8 */
[----:B------:R3:W5:Y:S02]  /*132c0*/  MUFU.EX2 R168, R34 ;  /* 0x0000002200a87308 */ /* 0x0007640000000800 */
[----:B------:R-:W-:Y:S04]  /*132d0*/  IMAD.WIDE.U32 R154, R154, -0x326172a9, RZ ;  /* 0xcd9e8d579a9a7825 */ /* 0x000fe800078e00ff */
[----:B------:R-:W-:Y:S01]  /*132e0*/  IMAD.WIDE.U32 R160, R160, -0x326172a9, RZ ;  /* 0xcd9e8d57a0a07825 */ /* 0x000fe200078e00ff */
[C---:B------:R-:W-:Y:S02]  /*132f0*/  LOP3.LUT R2, R154.reuse, 0xffff, RZ, 0xc0, !PT ;  /* 0x0000ffff9a027812 */ /* 0x040fe400078ec0ff */
[----:B------:R-:W-:Y:S02]  /*13300*/  LOP3.LUT R162, R154, 0xff, RZ, 0xc0, !PT ;  /* 0x000000ff9aa27812 */ /* 0x000fe400078ec0ff */
[----:B------:R-:W-:Y:S02]  /*13310*/  LOP3.LUT R165, R161, UR24, R164, 0x96, !PT ;  /* 0x00000018a1a57c12 */ /* 0x000fe4000f8e96a4 */
[----:B------:R-:W-:Y:S02]  /*13320*/  SHF.R.U32.HI R161, RZ, 0x8, R2 ;  /* 0x00000008ffa17819 */ /* 0x000fe40000011602 */
[----:B------:R-:W-:Y:S02]  /*13330*/  LOP3.LUT R2, R155, UR14, R160, 0x96, !PT ;  /* 0x0000000e9b027c12 */ /* 0x000fe4000f8e96a0 */
[----:B------:R-:W-:Y:S02]  /*13340*/  PRMT R164, R162, 0x5410, R161 ;  /* 0x00005410a2a47816 */ /* 0x000fe400000000a1 */
[----:B------:R-:W4:Y:S01]  /*13350*/  LDSM.16.MT88.4 R160, [R191+0x16800] ;  /* 0x01680000bfa0783b */ /* 0x000f220000004200 */
[C---:B--2---:R-:W-:Y:S03]  /*13360*/  HMMA.16816.F32.BF16 R140, R12.reuse, R156, R140 ;  /* 0x0000009c0c8c723c */ /* 0x044fe6000004188c */
[--C-:B------:R-:W-:Y:S02]  /*13370*/  SHF.R.U32.HI R155, RZ, 0x10, R154.reuse ;  /* 0x00000010ff9b7819 */ /* 0x100fe4000001169a */
[----:B------:R-:W-:Y:S01]  /*13380*/  SHF.R.U32.HI R154, RZ, 0x18, R154 ;  /* 0x00000018ff9a7819 */ /* 0x000fe2000001169a */
[C---:B------:R-:W-:Y:S05]  /*13390*/  HMMA.16816.F32.BF16 R16, R12.reuse, R158, R16 ;  /* 0x0000009e0c10723c */ /* 0x040fea0000041810 */
[----:B------:R-:W-:Y:S02]  /*133a0*/  LOP3.LUT R24, R155, 0xff, RZ, 0xc0, !PT ;  /* 0x000000ff9b187812 */ /* 0x000fe400078ec0ff */
[----:B------:R-:W-:Y:S04]  /*133b0*/  SHF.R.U32.HI R25, RZ, 0x10, R2 ;  /* 0x00000010ff197819 */ /* 0x000fe80000011602 */
[----:B------:R-:W-:Y:S02]  /*133c0*/  PRMT R156, R24, 0x5410, R154 ;  /* 0x00005410189c7816 */ /* 0x000fe4000000009a */
[C---:B------:R-:W-:Y:S02]  /*133d0*/  LOP3.LUT R24, R2.reuse, 0xffff, RZ, 0xc0, !PT ;  /* 0x0000ffff02187812 */ /* 0x040fe400078ec0ff */
[----:B------:R-:W-:Y:S02]  /*133e0*/  LOP3.LUT R27, R2, 0xff, RZ, 0xc0, !PT ;  /* 0x000000ff021b7812 */ /* 0x000fe400078ec0ff */
[----:B------:R-:W-:Y:S02]  /*133f0*/  SHF.R.U32.HI R24, RZ, 0x8, R24 ;  /* 0x00000008ff187819 */ /* 0x000fe40000011618 */
[----:B------:R-:W-:Y:S02]  /*13400*/  SHF.R.U32.HI R20, RZ, 0x18, R2 ;  /* 0x00000018ff147819 */ /* 0x000fe40000011602 */
[----:B------:R-:W-:Y:S02]  /*13410*/  LOP3.LUT R2, R25, 0xff, RZ, 0xc0, !PT ;  /* 0x000000ff19027812 */ /* 0x000fe400078ec0ff */
[----:B------:R-:W-:Y:S02]  /*13420*/  PRMT R155, R27, 0x5410, R24 ;  /* 0x000054101b9b7816 */ /* 0x000fe40000000018 */
[----:B------:R-:W2:Y:S01]  /*13430*/  LDSM.16.MT88.4 R24, [R189+0x11000] ;  /* 0x01100000bd18783b */ /* 0x000ea20000004200 */
[--C-:B------:R-:W-:Y:S02]  /*13440*/  HSET2.LE.AND R22, R164, R231.reuse, PT ;  /* 0x000000e7a4167233 */ /* 0x100fe40003803000 */
[--C-:B------:R-:W-:Y:S02]  /*13450*/  HSET2.LE.AND R23, R156, R231.reuse, PT ;  /* 0x000000e79c177233 */ /* 0x100fe40003803000 */
[----:B------:R-:W-:Y:S02]  /*13460*/  PRMT R154, R2, 0x5410, R20 ;  /* 0x00005410029a7816 */ /* 0x000fe40000000014 */
[----:B------:R-:W-:Y:S01]  /*13470*/  F2FP.BF16.F32.PACK_AB R2, R183, R182 ;  /* 0x000000b6b702723e */ /* 0x000fe200000010ff */
[C---:B----4-:R-:W-:Y:S01]  /*13480*/  HMMA.16816.F32.BF16 R144, R12.reuse, R160, R144 ;  /* 0x000000a00c90723c */ /* 0x050fe20000041890 */
[----:B------:R-:W-:Y:S02]  /*13490*/  LDSM.16.MT88.4 R156, [R192+0x11000] ;  /* 0x01100000c09c783b */ /* 0x000fe40000004200 */
[----:B------:R-:W-:Y:S02]  /*134a0*/  LOP3.LUT R22, R22, R2, RZ, 0xc0, !PT ;  /* 0x0000000216167212 */ /* 0x000fe400078ec0ff */
[--C-:B------:R-:W-:Y:S01]  /*134b0*/  HSET2.LE.AND R20, R155, R231.reuse, PT ;  /* 0x000000e79b147233 */ /* 0x100fe20003803000 */
[----:B------:R-:W-:Y:S03]  /*134c0*/  HMMA.16816.F32.BF16 R148, R12, R162, R148 ;  /* 0x000000a20c94723c */ /* 0x000fe60000041894 */
[----:B------:R-:W4:Y:S02]  /*134d0*/  LDSM.16.MT88.4 R12, [R190+0x11000] ;  /* 0x01100000be0c783b */ /* 0x000f240000004200 */
[--C-:B------:R-:W-:Y:S01]  /*134e0*/  HSET2.LE.AND R28, R154, R231.reuse, PT ;  /* 0x000000e79a1c7233 */ /* 0x100fe20003803000 */
[----:B------:R-:W-:Y:S01]  /*134f0*/  FFMA.FTZ R154, R0, R248, R222 ;  /* 0x000000f8009a7223 */ /* 0x000fe200000100de */
[----:B------:R-:W-:Y:S04]  /*13500*/  F2FP.BF16.F32.PACK_AB R2, R179, R178 ;  /* 0x000000b2b302723e */ /* 0x000fe800000010ff */
[----:B------:R-:W-:Y:S01]  /*13510*/  LOP3.LUT R20, R20, R21, RZ, 0xc0, !PT ;  /* 0x0000001514147212 */ /* 0x000fe200078ec0ff */
[----:B------:R-:W-:Y:S01]  /*13520*/  FADD.FTZ R154, R223, R154 ;  /* 0x0000009adf9a7221 */ /* 0x000fe20000010000 */
[----:B------:R-:W-:Y:S02]  /*13530*/  LOP3.LUT R23, R23, R2, RZ, 0xc0, !PT ;  /* 0x0000000217177212 */ /* 0x000fe400078ec0ff */
[----:B------:R-:W-:Y:S01]  /*13540*/  LOP3.LUT R21, R28, R29, RZ, 0xc0, !PT ;  /* 0x0000001d1c157212 */ /* 0x000fe200078ec0ff */
[----:B------:R-:W-:Y:S01]  /*13550*/  IMAD.WIDE.U32 R28, R165, -0x2daee0ad, RZ ;  /* 0xd2511f53a51c7825 */ /* 0x000fe200078e00ff */
[----:B------:R-:W-:Y:S02]  /*13560*/  F2FP.BF16.F32.PACK_AB R0, R172, R173 ;  /* 0x000000adac00723e */ /* 0x000fe400000010ff */
[C---:B------:R-:W-:Y:S02]  /*13570*/  LOP3.LUT R33, R28.reuse, 0xff, RZ, 0xc0, !PT ;  /* 0x000000ff1c217812 */ /* 0x040fe400078ec0ff */
[----:B------:R-:W-:Y:S02]  /*13580*/  LOP3.LUT R2, R28, 0xffff, RZ, 0xc0, !PT ;  /* 0x0000ffff1c027812 */ /* 0x000fe400078ec0ff */
[--C-:B------:R-:W-:Y:S01]  /*13590*/  SHF.R.U32.HI R32, RZ, 0x18, R28.reuse ;  /* 0x00000018ff207819 */ /* 0x100fe2000001161c */
        /* <DEDUP_REMOVED lines=35> */
[----:B------:R-:W-:Y:S05]  /*137d0*/  LDSM.16.MT88.4 R156, [R189+0x11800] ;  /* 0x01180000bd9c783b */ /* 0x000fea0000004200 */
[C---:B--2---:R-:W-:Y:S06]  /*137e0*/  HMMA.16816.F32.BF16 R124, R20.reuse, R24, R124 ;  /* 0x00000018147c723c */ /* 0x044fec000004187c */
[C---:B------:R-:W-:Y:S05]  /*137f0*/  HMMA.16816.F32.BF16 R128, R20.reuse, R26, R128 ;  /* 0x0000001a1480723c */ /* 0x040fea0000041880 */
[----:B------:R-:W-:Y:S02]  /*13800*/  SHF.R.U32.HI R24, RZ, 0x10, R28 ;  /* 0x00000010ff187819 */ /* 0x000fe4000001161c */
[----:B------:R-:W-:Y:S01]  /*13810*/  SHF.R.U32.HI R25, RZ, 0x8, R2 ;  /* 0x00000008ff197819 */ /* 0x000fe20000011602 */
[C---:B----4-:R-:W-:Y:S03]  /*13820*/  HMMA.16816.F32.BF16 R132, R20.reuse, R12, R132 ;  /* 0x0000000c1484723c */ /* 0x050fe60000041884 */
[----:B------:R-:W-:Y:S02]  /*13830*/  LOP3.LUT R2, R24, 0xff, RZ, 0xc0, !PT ;  /* 0x000000ff18027812 */ /* 0x000fe400078ec0ff */
[----:B------:R-:W-:Y:S01]  /*13840*/  LOP3.LUT R28, R29, UR15, R166, 0x96, !PT ;  /* 0x0000000f1d1c7c12 */ /* 0x000fe2000f8e96a6 */
[C---:B------:R-:W-:Y:S01]  /*13850*/  HMMA.16816.F32.BF16 R136, R20.reuse, R14, R136 ;  /* 0x0000000e1488723c */ /* 0x040fe20000041888 */
[----:B------:R-:W-:Y:S04]  /*13860*/  LDSM.16.MT88.4 R164, [R191+0x11800] ;  /* 0x01180000bfa4783b */ /* 0x000fe80000004200 */
[----:B------:R-:W-:Y:S02]  /*13870*/  PRMT R160, R33, 0x5410, R25 ;  /* 0x0000541021a07816 */ /* 0x000fe40000000019 */
[----:B------:R-:W-:Y:S02]  /*13880*/  PRMT R155, R2, 0x5410, R32 ;  /* 0x00005410029b7816 */ /* 0x000fe40000000020 */
[----:B------:R-:W1:Y:S02]  /*13890*/  LDSM.16.MT88.4 R24, [R192+0x17000] ;  /* 0x01700000c018783b */ /* 0x000e640000004200 */
[C---:B------:R-:W-:Y:S02]  /*138a0*/  LOP3.LUT R2, R28.reuse, 0xffff, RZ, 0xc0, !PT ;  /* 0x0000ffff1c027812 */ /* 0x040fe400078ec0ff */
[--C-:B------:R-:W-:Y:S02]  /*138b0*/  SHF.R.U32.HI R30, RZ, 0x10, R28.reuse ;  /* 0x00000010ff1e7819 */ /* 0x100fe4000001161c */
[----:B------:R-:W-:Y:S02]  /*138c0*/  SHF.R.U32.HI R29, RZ, 0x18, R28 ;  /* 0x00000018ff1d7819 */ /* 0x000fe4000001161c */
[----:B------:R-:W-:Y:S02]  /*138d0*/  LOP3.LUT R32, R28, 0xff, RZ, 0xc0, !PT ;  /* 0x000000ff1c207812 */ /* 0x000fe400078ec0ff */
[----:B------:R-:W-:Y:S02]  /*138e0*/  SHF.R.U32.HI R28, RZ, 0x8, R2 ;  /* 0x00000008ff1c7819 */ /* 0x000fe40000011602 */
[----:B------:R-:W-:Y:S02]  /*138f0*/  LOP3.LUT R2, R30, 0xff, RZ, 0xc0, !PT ;  /* 0x000000ff1e027812 */ /* 0x000fe400078ec0ff */
[----:B------:R-:W-:Y:S02]  /*13900*/  PRMT R32, R32, 0x5410, R28 ;  /* 0x0000541020207816 */ /* 0x000fe4000000001c */
[----:B------:R-:W-:Y:S02]  /*13910*/  PRMT R2, R2, 0x5410, R29 ;  /* 0x0000541002027816 */ /* 0x000fe4000000001d */
[----:B------:R-:W2:Y:S01]  /*13920*/  LDSM.16.MT88.4 R28, [R191+0x17000] ;  /* 0x01700000bf1c783b */ /* 0x000ea20000004200 */
[--C-:B------:R-:W-:Y:S02]  /*13930*/  HSET2.LE.AND R12, R32, R231.reuse, PT ;  /* 0x000000e7200c7233 */ /* 0x100fe40003803000 */
[--C-:B------:R-:W-:Y:S02]  /*13940*/  HSET2.LE.AND R14, R160, R231.reuse, PT ;  /* 0x000000e7a00e7233 */ /* 0x100fe40003803000 */
[--C-:B------:R-:W-:Y:S02]  /*13950*/  HSET2.LE.AND R13, R2, R231.reuse, PT ;  /* 0x000000e7020d7233 */ /* 0x100fe40003803000 */
[----:B------:R-:W-:Y:S01]  /*13960*/  LOP3.LUT R12, R12, R0, RZ, 0xc0, !PT ;  /* 0x000000000c0c7212 */ /* 0x000fe200078ec0ff */
[----:B---3--:R-:W3:Y:S01]  /*13970*/  LDSM.16.MT88.4 R32, [R190+0x11800] ;  /* 0x01180000be20783b */ /* 0x008ee20000004200 */
[----:B------:R-:W-:Y:S02]  /*13980*/  F2FP.BF16.F32.PACK_AB R2, R170, R171 ;  /* 0x000000abaa02723e */ /* 0x000fe400000010ff */
[----:B------:R-:W-:Y:S02]  /*13990*/  HSET2.LE.AND R15, R155, R231, PT ;  /* 0x000000e79b0f7233 */ /* 0x000fe40003803000 */
[----:B------:R-:W-:Y:S02]  /*139a0*/  LOP3.LUT R13, R13, R2, RZ, 0xc0, !PT ;  /* 0x000000020d0d7212 */ /* 0x000fe400078ec0ff */
[----:B------:R-:W-:Y:S02]  /*139b0*/  F2FP.BF16.F32.PACK_AB R0, R180, R169 ;  /* 0x000000a9b400723e */ /* 0x000fe400000010ff */
[----:B-----5:R-:W-:Y:S02]  /*139c0*/  F2FP.BF16.F32.PACK_AB R2, R181, R168 ;  /* 0x000000a8b502723e */ /* 0x020fe400000010ff */
[----:B------:R-:W-:Y:S01]  /*139d0*/  LOP3.LUT R14, R14, R0, RZ, 0xc0, !PT ;  /* 0x000000000e0e7212 */ /* 0x000fe200078ec0ff */
[----:B------:R-:W-:Y:S01]  /*139e0*/  FADD.FTZ R0, R225, R3 ;  /* 0x00000003e1007221 */ /* 0x000fe20000010000 */
[----:B------:R-:W-:Y:S01]  /*139f0*/  LOP3.LUT R15, R15, R2, RZ, 0xc0, !PT ;  /* 0x000000020f0f7212 */ /* 0x000fe200078ec0ff */
[C---:B-1----:R-:W-:Y:S03]  /*13a00*/  HMMA.16816.F32.BF16 R140, R20.reuse, R24, R140 ;  /* 0x00000018148c723c */ /* 0x042fe6000004188c */
[----:B------:R-:W-:Y:S01]  /*13a10*/  MOV R3, R152 ;  /* 0x0000009800037202 */ /* 0x000fe20000000f00 */
[----:B------:R-:W-:Y:S01]  /*13a20*/  FADD.FTZ R2, R227, R154 ;  /* 0x0000009ae3027221 */ /* 0x000fe20000010000 */
[----:B------:R-:W-:Y:S01]  /*13a30*/  FADD.FTZ R0, R185, R0 ;  /* 0x00000000b9007221 */ /* 0x000fe20000010000 */
[C---:B------:R-:W-:Y:S01]  /*13a40*/  HMMA.16816.F32.BF16 R16, R20.reuse, R26, R16 ;  /* 0x0000001a1410723c */ /* 0x040fe20000041810 */
[----:B------:R-:W1:Y:S04]  /*13a50*/  LDSM.16.MT88.4 R24, [R192+0x11800] ;  /* 0x01180000c018783b */ /* 0x000e680000004200 */
[----:B------:R-:W-:Y:S01]  /*13a60*/  FADD.FTZ R2, R226, R2 ;  /* 0x00000002e2027221 */ /* 0x000fe20000010000 */
[----:B------:R-:W-:Y:S01]  /*13a70*/  FADD.FTZ R0, R184, R0 ;  /* 0x00000000b8007221 */ /* 0x000fe20000010000 */
[----:B------:R-:W-:Y:S04]  /*13a80*/  MOV R154, R153 ;  /* 0x00000099009a7202 */ /* 0x000fe80000000f00 */
[----:B------:R-:W-:Y:S01]  /*13a90*/  FADD.FTZ R2, R187, R2 ;  /* 0x00000002bb027221 */ /* 0x000fe20000010000 */
[C---:B--2---:R-:W-:Y:S03]  /*13aa0*/  HMMA.16816.F32.BF16 R144, R20.reuse, R28, R144 ;  /* 0x0000001c1490723c */ /* 0x044fe60000041890 */
[----:B------:R-:W-:Y:S01]  /*13ab0*/  FADD.FTZ R2, R186, R2 ;  /* 0x00000002ba027221 */ /* 0x000fe20000010000 */
[----:B------:R-:W-:Y:S02]  /*13ac0*/  FADD.FTZ R0, R217, R0 ;  /* 0x00000000d9007221 */ /* 0x000fe40000010000 */
[----:B------:R-:W-:Y:S01]  /*13ad0*/  HMMA.16816.F32.BF16 R148, R20, R30, R148 ;  /* 0x0000001e1494723c */ /* 0x000fe20000041894 */
[----:B------:R-:W2:Y:S04]  /*13ae0*/  LDSM.16.MT88.4 R20, [R189+0x13800] ;  /* 0x01380000bd14783b */ /* 0x000ea80000004200 */
[----:B------:R-:W-:Y:S01]  /*13af0*/  FADD.FTZ R2, R218, R2 ;  /* 0x00000002da027221 */ /* 0x000fe20000010000 */
[C---:B------:R-:W-:Y:S03]  /*13b00*/  HMMA.16816.F32.BF16 R160, R12.reuse, R156, R4 ;  /* 0x0000009c0ca0723c */ /* 0x040fe60000041804 */
[----:B------:R-:W4:Y:S02]  /*13b10*/  LDSM.16.MT88.4 R4, [R190+0x13800] ;  /* 0x01380000be04783b */ /* 0x000f240000004200 */
[----:B------:R-:W-:Y:S01]  /*13b20*/  FADD.FTZ R0, R216, R0 ;  /* 0x00000000d8007221 */ /* 0x000fe20000010000 */
[C---:B------:R-:W-:Y:S05]  /*13b30*/  HMMA.16816.F32.BF16 R156, R12.reuse, R158, R8 ;  /* 0x0000009e0c9c723c */ /* 0x040fea0000041808 */
[----:B------:R-:W5:Y:S01]  /*13b40*/  LDSM.16.MT88.4 R8, [R192+0x13800] ;  /* 0x01380000c008783b */ /* 0x000f620000004200 */
[C---:B---3--:R-:W-:Y:S05]  /*13b50*/  HMMA.16816.F32.BF16 R36, R12.reuse, R32, R36 ;  /* 0x000000200c24723c */ /* 0x048fea0000041824 */
[----:B------:R-:W-:Y:S01]  /*13b60*/  FADD.FTZ R2, R219, R2 ;  /* 0x00000002db027221 */ /* 0x000fe20000010000 */
[C---:B------:R-:W-:Y:S01]  /*13b70*/  HMMA.16816.F32.BF16 R40, R12.reuse, R34, R40 ;  /* 0x000000220c28723c */ /* 0x040fe20000041828 */
[----:B------:R-:W3:Y:S04]  /*13b80*/  LDSM.16.MT88.4 R28, [R191+0x13800] ;  /* 0x01380000bf1c783b */ /* 0x000ee80000004200 */
[----:B------:R-:W-:Y:S01]  /*13b90*/  FADD.FTZ R0, R174, R0 ;  /* 0x00000000ae007221 */ /* 0x000fe20000010000 */
[C---:B-1----:R-:W-:Y:S03]  /*13ba0*/  HMMA.16816.F32.BF16 R44, R12.reuse, R24, R44 ;  /* 0x000000180c2c723c */ /* 0x042fe6000004182c */
[----:B------:R-:W-:Y:S02]  /*13bb0*/  LDSM.16.MT88.4 R32, [R190+0x15800] ;  /* 0x01580000be20783b */ /* 0x000fe40000004200 */
[----:B------:R-:W-:Y:S01]  /*13bc0*/  FADD.FTZ R2, R177, R2 ;  /* 0x00000002b1027221 */ /* 0x000fe20000010000 */
[C---:B------:R-:W-:Y:S05]  /*13bd0*/  HMMA.16816.F32.BF16 R48, R12.reuse, R26, R48 ;  /* 0x0000001a0c30723c */ /* 0x040fea0000041830 */
[----:B------:R-:W1:Y:S01]  /*13be0*/  LDSM.16.MT88.4 R24, [R189+0x15800] ;  /* 0x01580000bd18783b */ /* 0x000e620000004200 */
[C---:B------:R-:W-:Y:S05]  /*13bf0*/  HMMA.16816.F32.BF16 R52, R12.reuse, R164, R52 ;  /* 0x000000a40c34723c */ /* 0x040fea0000041834 */
[----:B------:R-:W-:Y:S01]  /*13c00*/  FADD.FTZ R0, R175, R0 ;  /* 0x00000000af007221 */ /* 0x000fe20000010000 */
[C---:B------:R-:W-:Y:S01]  /*13c10*/  HMMA.16816.F32.BF16 R56, R12.reuse, R166, R56 ;  /* 0x000000a60c38723c */ /* 0x040fe20000041838 */
[----:B------:R-:W-:Y:S04]  /*13c20*/  LDSM.16.MT88.4 R164, [R192+0x17800] ;  /* 0x01780000c0a4783b */ /* 0x000fe80000004200 */
        /* <DEDUP_REMOVED lines=16> */
[C---:B---3--:R-:W-:Y:S05]  /*13d30*/  HMMA.16816.F32.BF16 R84, R12.reuse, R28, R84 ;  /* 0x0000001c0c54723c */ /* 0x048fea0000041854 */
[----:B------:R-:W-:Y:S01]  /*13d40*/  FADD.FTZ R0, R170, R0 ;  /* 0x00000000aa007221 */ /* 0x000fe20000010000 */
[C---:B------:R-:W-:Y:S01]  /*13d50*/  HMMA.16816.F32.BF16 R88, R12.reuse, R30, R88 ;  /* 0x0000001e0c58723c */ /* 0x040fe20000041858 */
[----:B------:R-:W3:Y:S04]  /*13d60*/  LDSM.16.MT88.4 R28, [R190+0x17800] ;  /* 0x01780000be1c783b */ /* 0x000ee80000004200 */
[----:B------:R-:W-:Y:S01]  /*13d70*/  FADD.FTZ R2, R172, R2 ;  /* 0x00000002ac027221 */ /* 0x000fe20000010000 */
[C---:B-1----:R-:W-:Y:S05]  /*13d80*/  HMMA.16816.F32.BF16 R92, R12.reuse, R24, R92 ;  /* 0x000000180c5c723c */ /* 0x042fea000004185c */
[----:B------:R-:W-:Y:S01]  /*13d90*/  FADD.FTZ R0, R168, R0 ;  /* 0x00000000a8007221 */ /* 0x000fe20000010000 */
[C---:B------:R-:W-:Y:S01]  /*13da0*/  HMMA.16816.F32.BF16 R96, R12.reuse, R26, R96 ;  /* 0x0000001a0c60723c */ /* 0x040fe20000041860 */
[----:B------:R-:W1:Y:S04]  /*13db0*/  LDSM.16.MT88.4 R24, [R191+0x17800] ;  /* 0x01780000bf18783b */ /* 0x000e680000004200 */
[----:B------:R-:W-:Y:S01]  /*13dc0*/  FADD.FTZ R2, R169, R2 ;  /* 0x00000002a9027221 */ /* 0x000fe20000010000 */
[C---:B------:R-:W-:Y:S05]  /*13dd0*/  HMMA.16816.F32.BF16 R100, R12.reuse, R32, R100 ;  /* 0x000000200c64723c */ /* 0x040fea0000041864 */
[----:B------:R-:W-:Y:S01]  /*13de0*/  FADD.FTZ R249, R181, R0 ;  /* 0x00000000b5f97221 */ /* 0x000fe20000010000 */
[C---:B------:R-:W-:Y:S05]  /*13df0*/  HMMA.16816.F32.BF16 R104, R12.reuse, R34, R104 ;  /* 0x000000220c68723c */ /* 0x040fea0000041868 */
[----:B------:R-:W-:Y:S01]  /*13e00*/  FADD.FTZ R248, R180, R2 ;  /* 0x00000002b4f87221 */ /* 0x000fe20000010000 */
[C---:B--2---:R-:W-:Y:S06]  /*13e10*/  HMMA.16816.F32.BF16 R108, R12.reuse, R20, R108 ;  /* 0x000000140c6c723c */ /* 0x044fec000004186c */
[C---:B------:R-:W-:Y:S06]  /*13e20*/  HMMA.16816.F32.BF16 R112, R12.reuse, R22, R112 ;  /* 0x000000160c70723c */ /* 0x040fec0000041870 */
[C---:B----4-:R-:W-:Y:S06]  /*13e30*/  HMMA.16816.F32.BF16 R116, R12.reuse, R4, R116 ;  /* 0x000000040c74723c */ /* 0x050fec0000041874 */
[C---:B------:R-:W-:Y:S06]  /*13e40*/  HMMA.16816.F32.BF16 R120, R12.reuse, R6, R120 ;  /* 0x000000060c78723c */ /* 0x040fec0000041878 */
[C---:B-----5:R-:W-:Y:S06]  /*13e50*/  HMMA.16816.F32.BF16 R124, R12.reuse, R8, R124 ;  /* 0x000000080c7c723c */ /* 0x060fec000004187c */
[C---:B------:R-:W-:Y:S06]  /*13e60*/  HMMA.16816.F32.BF16 R128, R12.reuse, R10, R128 ;  /* 0x0000000a0c80723c */ /* 0x040fec0000041880 */
[C---:B---3--:R-:W-:Y:S06]  /*13e70*/  HMMA.16816.F32.BF16 R132, R12.reuse, R28, R132 ;  /* 0x0000001c0c84723c */ /* 0x048fec0000041884 */
[C---:B------:R-:W-:Y:S06]  /*13e80*/  HMMA.16816.F32.BF16 R136, R12.reuse, R30, R136 ;  /* 0x0000001e0c88723c */ /* 0x040fec0000041888 */
[C---:B------:R-:W-:Y:S06]  /*13e90*/  HMMA.16816.F32.BF16 R140, R12.reuse, R164, R140 ;  /* 0x000000a40c8c723c */ /* 0x040fec000004188c */
[C---:B------:R-:W-:Y:S06]  /*13ea0*/  HMMA.16816.F32.BF16 R164, R12.reuse, R166, R16 ;  /* 0x000000a60ca4723c */ /* 0x040fec0000041810 */
[C---:B-1----:R-:W-:Y:S06]  /*13eb0*/  HMMA.16816.F32.BF16 R144, R12.reuse, R24, R144 ;  /* 0x000000180c90723c */ /* 0x042fec0000041890 */
[----:B------:R-:W-:Y:S01]  /*13ec0*/  HMMA.16816.F32.BF16 R148, R12, R26, R148 ;  /* 0x0000001a0c94723c */ /* 0x000fe20000041894 */
[----:B------:R-:W-:Y:S11]  /*13ed0*/  @!UPT UIADD3 URZ, URZ, URZ, URZ ;  /* 0x0000003f3f3ff290 */ /* 0x000ff6000fffe03f */
[----:B------:R-:W-:Y:S01]  /*13ee0*/  @!UPT UIADD3 URZ, URZ, URZ, URZ ;  /* 0x0000003f3f3ff290 */ /* 0x000fe2000fffe03f */
[----:B------:R-:W-:Y:S11]  /*13ef0*/  @P0 BRA `(.L_x_513) ;  /* 0xffffffb800500947 */ /* 0x000ff6000383ffff */
.L_x_512:
[----:B------:R-:W1:Y:S01]  /*13f00*/  SHFL.BFLY PT, R2, R248, 0x2, 0x1f ;  /* 0x0c401f00f8027f89 */ /* 0x000e6200000e0000 */
[----:B------:R-:W-:Y:S01]  /*13f10*/  ULDC UR4, c[0x0][0x38c] ;  /* 0x0000e30000047ab9 */ /* 0x000fe20000000800 */
[----:B------:R-:W-:Y:S01]  /*13f20*/  UMOV UR5, 0x400 ;  /* 0x0000040000057882 */ /* 0x000fe20000000000 */
[----:B------:R-:W-:Y:S01]  /*13f30*/  UISETP.NE.AND UP0, UPT, UR16, -0x1, UPT ;  /* 0xffffffff1000788c */ /* 0x000fe2000bf05270 */
[----:B------:R-:W2:Y:S01]  /*13f40*/  SHFL.BFLY PT, R0, R249, 0x2, 0x1f ;  /* 0x0c401f00f9007f89 */ /* 0x000ea200000e0000 */
[----:B------:R-:W3:Y:S01]  /*13f50*/  S2R R172, SR_TID.X ;  /* 0x0000000000ac7919 */ /* 0x000ee20000002100 */
[----:B-1----:R-:W-:Y:S01]  /*13f60*/  FADD.FTZ R2, R2, R248 ;  /* 0x000000f802027221 */ /* 0x002fe20000010000 */
[----:B--2---:R-:W-:-:S04]  /*13f70*/  FADD.FTZ R0, R0, R249 ;  /* 0x000000f900007221 */ /* 0x004fc80000010000 */
[----:B------:R-:W1:Y:S04]  /*13f80*/  SHFL.BFLY PT, R4, R2, 0x1, 0x1f ;  /* 0x0c201f0002047f89 */ /* 0x000e6800000e0000 */
[----:B------:R-:W2:Y:S01]  /*13f90*/  SHFL.BFLY PT, R3, R0, 0x1, 0x1f ;  /* 0x0c201f0000037f89 */ /* 0x000ea200000e0000 */
[----:B---3--:R-:W-:-:S04]  /*13fa0*/  SHF.R.S32.HI R173, RZ, 0x1f, R172 ;  /* 0x0000001fffad7819 */ /* 0x008fc800000114ac */
[----:B------:R-:W-:-:S04]  /*13fb0*/  LEA.HI R171, R173, R172, RZ, 0x2 ;  /* 0x000000acadab7211 */ /* 0x000fc800078f10ff */
[----:B------:R-:W-:Y:S01]  /*13fc0*/  SHF.R.S32.HI R15, RZ, 0x2, R171 ;  /* 0x00000002ff0f7819 */ /* 0x000fe200000114ab */
[----:B-1----:R-:W-:Y:S01]  /*13fd0*/  FADD.FTZ R154, R2, R4 ;  /* 0x00000004029a7221 */ /* 0x002fe20000010000 */
[----:B------:R-:W-:Y:S01]  /*13fe0*/  MOV R2, 0x3f800000 ;  /* 0x3f80000000027802 */ /* 0x000fe20000000f00 */
[----:B--2---:R-:W-:-:S03]  /*13ff0*/  FADD.FTZ R155, R0, R3 ;  /* 0x00000003009b7221 */ /* 0x004fc60000010000 */
[----:B------:R-:W-:Y:S02]  /*14000*/  FSETP.NE.FTZ.AND P4, PT, R154, RZ, PT ;  /* 0x000000ff9a00720b */ /* 0x000fe40003f95000 */
[----:B------:R-:W-:Y:S02]  /*14010*/  MOV R0, 0x3f800000 ;  /* 0x3f80000000007802 */ /* 0x000fe40000000f00 */
[----:B------:R-:W-:Y:S02]  /*14020*/  FSETP.NE.FTZ.AND P3, PT, R155, RZ, PT ;  /* 0x000000ff9b00720b */ /* 0x000fe40003f75000 */
[----:B------:R-:W-:-:S04]  /*14030*/  SHF.R.S32.HI R3, RZ, 0x1f, R171 ;  /* 0x0000001fff037819 */ /* 0x000fc800000114ab */
[----:B------:R-:W-:-:S03]  /*14040*/  LEA.HI R3, R3, R15, RZ, 0x3 ;  /* 0x0000000f03037211 */ /* 0x000fc600078f18ff */
[----:B------:R-:W1:Y:S01]  /*14050*/  @P4 MUFU.RCP R2, R154 ;  /* 0x0000009a00024308 */ /* 0x000e620000001000 */
[----:B------:R-:W-:-:S04]  /*14060*/  LOP3.LUT R3, R3, 0xfffffff8, RZ, 0xc0, !PT ;  /* 0xfffffff803037812 */ /* 0x000fc800078ec0ff */
[----:B------:R-:W-:-:S03]  /*14070*/  IADD3 R15, R15, -R3, RZ ;  /* 0x800000030f0f7210 */ /* 0x000fc60007ffe0ff */
[----:B------:R-:W2:Y:S01]  /*14080*/  @P3 MUFU.RCP R0, R155 ;  /* 0x0000009b00003308 */ /* 0x000ea20000001000 */
[----:B------:R-:W-:Y:S01]  /*14090*/  R2P PR, R15, 0x6 ;  /* 0x000000060f007804 */ /* 0x000fe20000000000 */
[----:B-1----:R-:W-:-:S04]  /*140a0*/  FMUL.FTZ R2, R2, UR4 ;  /* 0x0000000402027c20 */ /* 0x002fc80008410000 */
[C---:B------:R-:W-:Y:S01]  /*140b0*/  FMUL.FTZ R6, R2.reuse, R157 ;  /* 0x0000009d02067220 */ /* 0x040fe20000410000 */
[C---:B------:R-:W-:Y:S01]  /*140c0*/  FMUL.FTZ R157, R2.reuse, R48 ;  /* 0x00000030029d7220 */ /* 0x040fe20000410000 */
[C---:B------:R-:W-:Y:S01]  /*140d0*/  FMUL.FTZ R170, R2.reuse, R160 ;  /* 0x000000a002aa7220 */ /* 0x040fe20000410000 */
[----:B------:R-:W-:Y:S01]  /*140e0*/  FMUL.FTZ R4, R2, R161 ;  /* 0x000000a102047220 */ /* 0x000fe20000410000 */
[----:B--2---:R-:W-:Y:S01]  /*140f0*/  FMUL.FTZ R0, R0, UR4 ;  /* 0x0000000400007c20 */ /* 0x004fe20008410000 */
[----:B------:R-:W1:Y:S01]  /*14100*/  S2UR UR4, SR_CgaCtaId ;  /* 0x00000000000479c3 */ /* 0x000e620000008800 */
[C---:B------:R-:W-:Y:S01]  /*14110*/  FMUL.FTZ R169, R2.reuse, R156 ;  /* 0x0000009c02a97220 */ /* 0x040fe20000410000 */
[C---:B------:R-:W-:Y:S01]  /*14120*/  FMUL.FTZ R7, R2.reuse, R37 ;  /* 0x0000002502077220 */ /* 0x040fe20000410000 */
[C---:B------:R-:W-:Y:S01]  /*14130*/  FMUL.FTZ R11, R2.reuse, R41 ;  /* 0x00000029020b7220 */ /* 0x040fe20000410000 */
[C---:B-----5:R-:W-:Y:S01]  /*14140*/  FMUL.FTZ R13, R2.reuse, R45 ;  /* 0x0000002d020d7220 */ /* 0x060fe20000410000 */
[----:B------:R-:W-:Y:S01]  /*14150*/  FMUL.FTZ R48, R2, R53 ;  /* 0x0000003502307220 */ /* 0x000fe20000410000 */
[C---:B------:R-:W-:Y:S01]  /*14160*/  FMUL.FTZ R46, R0.reuse, R46 ;  /* 0x0000002e002e7220 */ /* 0x040fe20000410000 */
        /* <DEDUP_REMOVED lines=59> */
[----:B------:R-:W-:Y:S01]  /*14520*/  FMUL.FTZ R5, R0, R42 ;  /* 0x0000002a00057220 */ /* 0x000fe20000410000 */
        /* <DEDUP_REMOVED lines=60> */
[----:B-1----:R-:W-:Y:S01]  /*148f0*/  ULEA UR4, UR4, UR5, 0x18 ;  /* 0x0000000504047291 */ /* 0x002fe2000f8ec03f */
[----:B------:R-:W-:-:S02]  /*14900*/  F2FP.BF16.F32.PACK_AB R49, R49, R2 ;  /* 0x000000023131723e */ /* 0x000fc400000010ff */
[-C--:B------:R-:W-:Y:S02]  /*14910*/  LEA.HI R57, R173, R172.reuse, RZ, 0x5 ;  /* 0x000000acad397211 */ /* 0x080fe400078f28ff */
[----:B------:R-:W-:Y:S02]  /*14920*/  LOP3.LUT R0, R171, 0x3ffffffc, RZ, 0xc0, !PT ;  /* 0x3ffffffcab007812 */ /* 0x000fe400078ec0ff */
[----:B------:R-:W-:Y:S02]  /*14930*/  SHF.L.U32 R2, R15, 0x6, RZ ;  /* 0x000000060f027819 */ /* 0x000fe400000006ff */
[----:B------:R-:W-:Y:S02]  /*14940*/  F2FP.BF16.F32.PACK_AB R12, R12, R9 ;  /* 0x000000090c0c723e */ /* 0x000fe400000010ff */
[----:B------:R-:W-:Y:S02]  /*14950*/  SHF.R.S32.HI R45, RZ, 0x5, R57 ;  /* 0x00000005ff2d7819 */ /* 0x000fe40000011439 */
[----:B------:R-:W-:-:S02]  /*14960*/  IADD3 R0, -R0, R172, RZ ;  /* 0x000000ac00007210 */ /* 0x000fc40007ffe1ff */
[----:B------:R-:W-:Y:S02]  /*14970*/  LOP3.LUT R2, R2, 0x1c0, RZ, 0xc0, !PT ;  /* 0x000001c002027812 */ /* 0x000fe400078ec0ff */
[----:B------:R-:W-:Y:S02]  /*14980*/  LOP3.LUT R9, R15, 0x1, RZ, 0xc0, !PT ;  /* 0x000000010f097812 */ /* 0x000fe400078ec0ff */
[----:B------:R-:W-:Y:S02]  /*14990*/  F2FP.BF16.F32.PACK_AB R10, R10, R5 ;  /* 0x000000050a0a723e */ /* 0x000fe400000010ff */
[----:B------:R-:W-:Y:S02]  /*149a0*/  LEA R5, R45, R0, 0x9 ;  /* 0x000000002d057211 */ /* 0x000fe400078e48ff */
[----:B------:R-:W-:Y:S02]  /*149b0*/  LEA.HI R0, R2, R2, RZ, 0x1d ;  /* 0x0000000202007211 */ /* 0x000fe400078fe8ff */
[----:B------:R-:W-:-:S02]  /*149c0*/  ISETP.NE.U32.AND P0, PT, R9, 0x1, PT ;  /* 0x000000010900780c */ /* 0x000fc40003f05070 */
[----:B------:R-:W-:Y:S02]  /*149d0*/  LEA R0, R5, R0, 0x1 ;  /* 0x0000000005007211 */ /* 0x000fe400078e08ff */
[----:B------:R-:W-:Y:S02]  /*149e0*/  MOV R5, 0x20 ;  /* 0x0000002000057802 */ /* 0x000fe40000000f00 */
[----:B------:R-:W-:Y:S02]  /*149f0*/  F2FP.BF16.F32.PACK_AB R4, R4, R170 ;  /* 0x000000aa0404723e */ /* 0x000fe400000010ff */
[----:B------:R-:W-:Y:S01]  /*14a00*/  LEA R0, R0, UR4, 0x1 ;  /* 0x0000000400007c11 */ /* 0x000fe2000f8e08ff */
[----:B------:R-:W-:Y:S01]  /*14a10*/  @UP0 ULDC.64 UR4, c[0x0][0x298] ;  /* 0x0000a60000040ab9 */ /* 0x000fe20000000a00 */
[----:B------:R-:W-:Y:S01]  /*14a20*/  SEL R5, R5, 0xffffffe0, !P1 ;  /* 0xffffffe005057807 */ /* 0x000fe20004800000 */
[----:B------:R-:W-:Y:S01]  /*14a30*/  @UP0 UIMAD.WIDE.U32 UR10, UR16, UR4, URZ ;  /* 0x00000004100a02a5 */ /* 0x000fe2000f8e003f */
[----:B------:R-:W-:Y:S01]  /*14a40*/  MOV R9, 0x40 ;  /* 0x0000004000097802 */ /* 0x000fe20000000f00 */
[----:B------:R1:W-:Y:S01]  /*14a50*/  STS [R0], R4 ;  /* 0x0000000400007388 */ /* 0x0003e20000000800 */
[----:B------:R-:W-:Y:S01]  /*14a60*/  F2FP.BF16.F32.PACK_AB R3, R3, R162 ;  /* 0x000000a20303723e */ /* 0x000fe200000010ff */
[----:B------:R-:W-:Y:S01]  /*14a70*/  @UP0 UIMAD UR9, UR16, UR5, UR11 ;  /* 0x00000005100902a4 */ /* 0x000fe2000f8e020b */
[----:B------:R-:W-:-:S02]  /*14a80*/  IADD3 R2, R0, -0x10, RZ ;  /* 0xfffffff000027810 */ /* 0x000fc40007ffe0ff */
[----:B------:R-:W-:Y:S01]  /*14a90*/  F2FP.BF16.F32.PACK_AB R6, R6, R169 ;  /* 0x000000a90606723e */ /* 0x000fe200000010ff */
[----:B------:R2:W-:Y:S01]  /*14aa0*/  STS [R0+0x400], R3 ;  /* 0x0004000300007388 */ /* 0x0005e20000000800 */
[----:B------:R-:W-:Y:S02]  /*14ab0*/  F2FP.BF16.F32.PACK_AB R8, R8, R158 ;  /* 0x0000009e0808723e */ /* 0x000fe400000010ff */
[----:B------:R-:W-:Y:S02]  /*14ac0*/  @P0 IADD3 R2, R0, 0x10, RZ ;  /* 0x0000001000020810 */ /* 0x000fe40007ffe0ff */
[----:B------:R-:W-:Y:S02]  /*14ad0*/  F2FP.BF16.F32.PACK_AB R7, R7, R168 ;  /* 0x000000a80707723e */ /* 0x000fe400000010ff */
[----:B------:R-:W-:Y:S01]  /*14ae0*/  SEL R9, R9, 0xffffffc0, !P2 ;  /* 0xffffffc009097807 */ /* 0x000fe20005000000 */
[----:B------:R3:W-:Y:S01]  /*14af0*/  STS [R2], R6 ;  /* 0x0000000602007388 */ /* 0x0007e20000000800 */
[----:B------:R-:W-:-:S02]  /*14b00*/  F2FP.BF16.F32.PACK_AB R11, R11, R161 ;  /* 0x000000a10b0b723e */ /* 0x000fc400000010ff */
[----:B------:R-:W-:Y:S01]  /*14b10*/  F2FP.BF16.F32.PACK_AB R13, R13, R160 ;  /* 0x000000a00d0d723e */ /* 0x000fe200000010ff */
[----:B------:R4:W-:Y:S01]  /*14b20*/  STS [R2+0x400], R8 ;  /* 0x0004000802007388 */ /* 0x0009e20000000800 */
[----:B------:R-:W-:Y:S02]  /*14b30*/  F2FP.BF16.F32.PACK_AB R50, R17, R157 ;  /* 0x0000009d1132723e */ /* 0x000fe400000010ff */
[----:B------:R-:W-:Y:S02]  /*14b40*/  F2FP.BF16.F32.PACK_AB R48, R48, R156 ;  /* 0x0000009c3030723e */ /* 0x000fe400000010ff */
[----:B------:R-:W-:Y:S02]  /*14b50*/  F2FP.BF16.F32.PACK_AB R47, R47, R54 ;  /* 0x000000362f2f723e */ /* 0x000fe400000010ff */
[----:B-1----:R-:W-:Y:S02]  /*14b60*/  IADD3 R4, R0, R5, RZ ;  /* 0x0000000500047210 */ /* 0x002fe40007ffe0ff */
[----:B------:R-:W-:-:S02]  /*14b70*/  F2FP.BF16.F32.PACK_AB R44, R44, R58 ;  /* 0x0000003a2c2c723e */ /* 0x000fc400000010ff */
[----:B------:R-:W-:Y:S01]  /*14b80*/  F2FP.BF16.F32.PACK_AB R43, R61, R60 ;  /* 0x0000003c3d2b723e */ /* 0x000fe200000010ff */
[----:B------:R1:W-:Y:S01]  /*14b90*/  STS [R4], R7 ;  /* 0x0000000704007388 */ /* 0x0003e20000000800 */
[----:B--2---:R-:W-:Y:S02]  /*14ba0*/  IADD3 R3, R5, R2, RZ ;  /* 0x0000000205037210 */ /* 0x004fe40007ffe0ff */
[----:B------:R-:W-:Y:S01]  /*14bb0*/  F2FP.BF16.F32.PACK_AB R42, R42, R62 ;  /* 0x0000003e2a2a723e */ /* 0x000fe200000010ff */
[----:B------:R-:W-:Y:S01]  /*14bc0*/  STS [R4+0x400], R12 ;  /* 0x0004000c04007388 */ /* 0x000fe20000000800 */
[-C--:B------:R-:W-:Y:S02]  /*14bd0*/  IADD3 R5, R3, R9.reuse, RZ ;  /* 0x0000000903057210 */ /* 0x080fe40007ffe0ff */
[----:B------:R-:W-:Y:S01]  /*14be0*/  F2FP.BF16.F32.PACK_AB R41, R41, R64 ;  /* 0x000000402929723e */ /* 0x000fe200000010ff */
[----:B------:R-:W-:Y:S01]  /*14bf0*/  STS [R3], R11 ;  /* 0x0000000b03007388 */ /* 0x000fe20000000800 */
[----:B---3--:R-:W-:-:S02]  /*14c00*/  IADD3 R6, R4, R9, RZ ;  /* 0x0000000904067210 */ /* 0x008fc40007ffe0ff */
[----:B------:R-:W-:Y:S01]  /*14c10*/  F2FP.BF16.F32.PACK_AB R40, R40, R66 ;  /* 0x000000422828723e */ /* 0x000fe200000010ff */
[----:B------:R-:W-:Y:S01]  /*14c20*/  STS [R3+0x400], R10 ;  /* 0x0004000a03007388 */ /* 0x000fe20000000800 */
[----:B----4-:R-:W-:Y:S02]  /*14c30*/  IADD3 R8, R0, R9, RZ ;  /* 0x0000000900087210 */ /* 0x010fe40007ffe0ff */
[----:B------:R-:W-:Y:S02]  /*14c40*/  F2FP.BF16.F32.PACK_AB R39, R69, R68 ;  /* 0x000000444527723e */ /* 0x000fe400000010ff */
[----:B------:R-:W-:Y:S01]  /*14c50*/  F2FP.BF16.F32.PACK_AB R38, R38, R70 ;  /* 0x000000462626723e */ /* 0x000fe200000010ff */
[----:B------:R-:W-:Y:S01]  /*14c60*/  STS [R8], R13 ;  /* 0x0000000d08007388 */ /* 0x000fe20000000800 */
[----:B------:R-:W-:Y:S02]  /*14c70*/  F2FP.BF16.F32.PACK_AB R37, R37, R72 ;  /* 0x000000482525723e */ /* 0x000fe400000010ff */
[----:B------:R-:W-:Y:S01]  /*14c80*/  F2FP.BF16.F32.PACK_AB R36, R36, R74 ;  /* 0x0000004a2424723e */ /* 0x000fe200000010ff */
[----:B------:R2:W-:Y:S01]  /*14c90*/  STS [R8+0x400], R14 ;  /* 0x0004000e08007388 */ /* 0x0005e20000000800 */
[----:B------:R-:W-:-:S02]  /*14ca0*/  F2FP.BF16.F32.PACK_AB R35, R35, R76 ;  /* 0x0000004c2323723e */ /* 0x000fc400000010ff */
[----:B-1----:R-:W-:Y:S02]  /*14cb0*/  IADD3 R7, R9, R2, RZ ;  /* 0x0000000209077210 */ /* 0x002fe40007ffe0ff */
[----:B------:R-:W-:Y:S02]  /*14cc0*/  F2FP.BF16.F32.PACK_AB R34, R34, R78 ;  /* 0x0000004e2222723e */ /* 0x000fe400000010ff */
[----:B------:R-:W-:Y:S01]  /*14cd0*/  F2FP.BF16.F32.PACK_AB R33, R33, R80 ;  /* 0x000000502121723e */ /* 0x000fe200000010ff */
[----:B------:R-:W-:Y:S01]  /*14ce0*/  STS [R7], R50 ;  /* 0x0000003207007388 */ /* 0x000fe20000000800 */
[----:B------:R-:W-:Y:S02]  /*14cf0*/  F2FP.BF16.F32.PACK_AB R32, R32, R82 ;  /* 0x000000522020723e */ /* 0x000fe400000010ff */
[----:B------:R-:W-:Y:S01]  /*14d00*/  PLOP3.LUT P0, PT, PT, PT, UP0, 0x80, 0x0 ;  /* 0x000000000000781c */ /* 0x000fe20003f0f008 */
[----:B------:R-:W-:Y:S01]  /*14d10*/  STS [R7+0x400], R49 ;  /* 0x0004003107007388 */ /* 0x000fe20000000800 */
[----:B------:R-:W-:-:S02]  /*14d20*/  F2FP.BF16.F32.PACK_AB R31, R31, R84 ;  /* 0x000000541f1f723e */ /* 0x000fc400000010ff */
[----:B------:R-:W-:Y:S01]  /*14d30*/  F2FP.BF16.F32.PACK_AB R30, R30, R86 ;  /* 0x000000561e1e723e */ /* 0x000fe200000010ff */
[----:B------:R-:W-:Y:S01]  /*14d40*/  STS [R6], R48 ;  /* 0x0000003006007388 */ /* 0x000fe20000000800 */
[----:B------:R-:W-:Y:S02]  /*14d50*/  F2FP.BF16.F32.PACK_AB R29, R29, R88 ;  /* 0x000000581d1d723e */ /* 0x000fe400000010ff */
[----:B------:R-:W-:Y:S01]  /*14d60*/  F2FP.BF16.F32.PACK_AB R28, R28, R90 ;  /* 0x0000005a1c1c723e */ /* 0x000fe200000010ff */
[----:B------:R-:W-:Y:S01]  /*14d70*/  STS [R6+0x400], R47 ;  /* 0x0004002f06007388 */ /* 0x000fe20000000800 */
[----:B------:R-:W-:Y:S02]  /*14d80*/  F2FP.BF16.F32.PACK_AB R27, R27, R92 ;  /* 0x0000005c1b1b723e */ /* 0x000fe400000010ff */
[----:B------:R-:W-:Y:S01]  /*14d90*/  F2FP.BF16.F32.PACK_AB R26, R26, R94 ;  /* 0x0000005e1a1a723e */ /* 0x000fe200000010ff */
[----:B------:R-:W-:Y:S01]  /*14da0*/  STS [R5], R46 ;  /* 0x0000002e05007388 */ /* 0x000fe20000000800 */
        /* <DEDUP_REMOVED lines=25> */
[----:B--2---:R-:W-:Y:S01]  /*14f40*/  F2FP.BF16.F32.PACK_AB R14, R165, R164 ;  /* 0x000000a4a50e723e */ /* 0x004fe200000010ff */
[----:B------:R-:W-:Y:S01]  /*14f50*/  STS [R3+0x2400], R36 ;  /* 0x0024002403007388 */ /* 0x000fe20000000800 */
[----:B------:R-:W-:-:S02]  /*14f60*/  F2FP.BF16.F32.PACK_AB R13, R167, R166 ;  /* 0x000000a6a70d723e */ /* 0x000fc400000010ff */
[----:B------:R-:W-:Y:S01]  /*14f70*/  F2FP.BF16.F32.PACK_AB R12, R145, R144 ;  /* 0x00000090910c723e */ /* 0x000fe200000010ff */
[----:B------:R-:W-:Y:S01]  /*14f80*/  STS [R8+0x2000], R35 ;  /* 0x0020002308007388 */ /* 0x000fe20000000800 */
[----:B------:R-:W-:Y:S02]  /*14f90*/  F2FP.BF16.F32.PACK_AB R11, R147, R146 ;  /* 0x00000092930b723e */ /* 0x000fe400000010ff */
[----:B------:R-:W-:Y:S01]  /*14fa0*/  F2FP.BF16.F32.PACK_AB R10, R149, R148 ;  /* 0x00000094950a723e */ /* 0x000fe200000010ff */
[----:B------:R-:W-:Y:S01]  /*14fb0*/  STS [R8+0x2400], R34 ;  /* 0x0024002208007388 */ /* 0x000fe20000000800 */
[----:B------:R-:W-:-:S03]  /*14fc0*/  F2FP.BF16.F32.PACK_AB R9, R151, R150 ;  /* 0x000000969709723e */ /* 0x000fc600000010ff */
        /* <DEDUP_REMOVED lines=13> */
[----:B------:R2:W-:Y:S04]  /*150a0*/  STS [R3+0x4400], R20 ;  /* 0x0044001403007388 */ /* 0x0005e80000000800 */
[----:B------:R3:W-:Y:S04]  /*150b0*/  STS [R8+0x4000], R19 ;  /* 0x0040001308007388 */ /* 0x0007e80000000800 */
[----:B------:R4:W-:Y:S04]  /*150c0*/  STS [R8+0x4400], R18 ;  /* 0x0044001208007388 */ /* 0x0009e80000000800 */
[----:B------:R4:W-:Y:S04]  /*150d0*/  STS [R7+0x4000], R17 ;  /* 0x0040001107007388 */ /* 0x0009e80000000800 */
[----:B------:R4:W-:Y:S04]  /*150e0*/  STS [R7+0x4400], R16 ;  /* 0x0044001007007388 */ /* 0x0009e80000000800 */
[----:B------:R4:W-:Y:S01]  /*150f0*/  STS [R6+0x4000], R15 ;  /* 0x0040000f06007388 */ /* 0x0009e20000000800 */
[----:B-1----:R-:W-:-:S02]  /*15100*/  F2FP.BF16.F32.PACK_AB R21, R131, R130 ;  /* 0x000000828315723e */ /* 0x002fc400000010ff */
[----:B--2---:R-:W-:Y:S02]  /*15110*/  F2FP.BF16.F32.PACK_AB R20, R133, R132 ;  /* 0x000000848514723e */ /* 0x004fe400000010ff */
[----:B---3--:R-:W-:Y:S02]  /*15120*/  F2FP.BF16.F32.PACK_AB R19, R135, R134 ;  /* 0x000000868713723e */ /* 0x008fe400000010ff */
[----:B----4-:R-:W-:Y:S02]  /*15130*/  F2FP.BF16.F32.PACK_AB R18, R137, R136 ;  /* 0x000000888912723e */ /* 0x010fe400000010ff */
[----:B------:R-:W-:Y:S02]  /*15140*/  F2FP.BF16.F32.PACK_AB R17, R139, R138 ;  /* 0x0000008a8b11723e */ /* 0x000fe400000010ff */
[----:B------:R-:W-:Y:S02]  /*15150*/  F2FP.BF16.F32.PACK_AB R16, R141, R140 ;  /* 0x0000008c8d10723e */ /* 0x000fe400000010ff */
[----:B------:R-:W-:Y:S01]  /*15160*/  F2FP.BF16.F32.PACK_AB R15, R143, R142 ;  /* 0x0000008e8f0f723e */ /* 0x000fe200000010ff */
[----:B------:R-:W-:Y:S06]  /*15170*/  @P0 BRA `(.L_x_516) ;  /* 0x00000000001c0947 */ /* 0x000fec0003800000 */
[----:B------:R-:W1:Y:S01]  /*15180*/  S2UR UR7, SR_CTAID.Y ;  /* 0x00000000000779c3 */ /* 0x000e620000002600 */
[----:B------:R-:W-:Y:S01]  /*15190*/  ULDC.64 UR4, c[0x0][0x290] ;  /* 0x0000a40000047ab9 */ /* 0x000fe20000000a00 */
[----:B-1----:R-:W-:Y:S02]  /*151a0*/  USHF.R.S32.HI UR6, URZ, 0x1f, UR7 ;  /* 0x0000001f3f067899 */ /* 0x002fe40008011407 */
[----:B------:R-:W-:Y:S02]  /*151b0*/  UIMAD.WIDE.U32 UR10, UR7, UR4, URZ ;  /* 0x00000004070a72a5 */ /* 0x000fe4000f8e003f */
[----:B------:R-:W-:-:S04]  /*151c0*/  UIMAD UR6, UR6, UR4, URZ ;  /* 0x00000004060672a4 */ /* 0x000fc8000f8e023f */
[----:B------:R-:W-:-:S04]  /*151d0*/  UIMAD UR5, UR7, UR5, UR6 ;  /* 0x00000005070572a4 */ /* 0x000fc8000f8e0206 */
[----:B------:R-:W-:-:S12]  /*151e0*/  UIADD3 UR9, UR11, UR5, URZ ;  /* 0x000000050b097290 */ /* 0x000fd8000fffe03f */
.L_x_516:
[----:B------:R-:W-:Y:S01]  /*151f0*/  ULDC.U8 UR4, c[0x0][0x3d9] ;  /* 0x0000f64000047ab9 */ /* 0x000fe20000000000 */
[----:B------:R-:W1:Y:S01]  /*15200*/  S2R R22, SR_TID.X ;  /* 0x0000000000167919 */ /* 0x000e620000002100 */
[----:B------:R-:W-:Y:S01]  /*15210*/  ISETP.NE.AND P0, PT, RZ, UR4, PT ;  /* 0x00000004ff007c0c */ /* 0x000fe2000bf05270 */
[----:B------:R-:W2:Y:S01]  /*15220*/  S2UR UR5, SR_CTAID.X ;  /* 0x00000000000579c3 */ /* 0x000ea20000002500 */
[----:B------:R-:W-:Y:S01]  /*15230*/  ULDC.U8 UR8, c[0x0][0x3d8] ;  /* 0x0000f60000087ab9 */ /* 0x000fe20000000000 */
[----:B------:R-:W-:Y:S01]  /*15240*/  STS [R6+0x4400], R56 ;  /* 0x0044003806007388 */ /* 0x000fe20000000800 */
[----:B------:R-:W-:-:S03]  /*15250*/  ISETP.NE.AND P1, PT, RZ, UR8, PT ;  /* 0x00000008ff007c0c */ /* 0x000fc6000bf25270 */
[----:B------:R-:W-:Y:S01]  /*15260*/  STS [R5+0x4000], R55 ;  /* 0x0040003705007388 */ /* 0x000fe20000000800 */
[----:B------:R-:W-:-:S03]  /*15270*/  ISETP.EQ.AND P1, PT, RZ, UR4, P1 ;  /* 0x00000004ff007c0c */ /* 0x000fc60008f22270 */
[----:B------:R-:W-:Y:S04]  /*15280*/  STS [R5+0x4400], R54 ;  /* 0x0044003605007388 */ /* 0x000fe80000000800 */
[----:B------:R-:W-:Y:S04]  /*15290*/  STS [R0+0x6000], R53 ;  /* 0x0060003500007388 */ /* 0x000fe80000000800 */
[----:B------:R3:W-:Y:S02]  /*152a0*/  STS [R0+0x6400], R52 ;  /* 0x0064003400007388 */ /* 0x0007e40000000800 */
[----:B------:R-:W-:-:S02]  /*152b0*/  @!P1 PLOP3.LUT P5, PT, PT, PT, PT, 0x8, 0x0 ;  /* 0x000000000000981c */ /* 0x000fc40003fae170 */
[----:B------:R-:W-:Y:S01]  /*152c0*/  STS [R2+0x6000], R51 ;  /* 0x0060003302007388 */ /* 0x000fe20000000800 */
[----:B--2---:R-:W-:-:S03]  /*152d0*/  UIMAD UR4, UR5, -0x40, UR18 ;  /* 0xffffffc0050478a4 */ /* 0x004fc6000f8e0212 */
[----:B------:R-:W-:Y:S04]  /*152e0*/  STS [R2+0x6400], R21 ;  /* 0x0064001502007388 */ /* 0x000fe80000000800 */
[----:B------:R-:W-:Y:S04]  /*152f0*/  STS [R4+0x6000], R20 ;  /* 0x0060001404007388 */ /* 0x000fe80000000800 */
[----:B------:R2:W-:Y:S04]  /*15300*/  STS [R4+0x6400], R19 ;  /* 0x0064001304007388 */ /* 0x0005e80000000800 */
[----:B------:R1:W-:Y:S04]  /*15310*/  STS [R3+0x6000], R18 ;  /* 0x0060001203007388 */ /* 0x0003e80000000800 */
[----:B------:R4:W-:Y:S01]  /*15320*/  STS [R3+0x6400], R17 ;  /* 0x0064001103007388 */ /* 0x0009e20000000800 */
[----:B---3--:R-:W-:-:S03]  /*15330*/  LOP3.LUT R0, R57, 0xffffffe0, RZ, 0xc0, !PT ;  /* 0xffffffe039007812 */ /* 0x008fc600078ec0ff */
[----:B------:R-:W-:Y:S04]  /*15340*/  STS [R8+0x6000], R16 ;  /* 0x0060001008007388 */ /* 0x000fe80000000800 */
[----:B------:R3:W-:Y:S04]  /*15350*/  STS [R8+0x6400], R15 ;  /* 0x0064000f08007388 */ /* 0x0007e80000000800 */
[----:B------:R5:W-:Y:S04]  /*15360*/  STS [R7+0x6000], R14 ;  /* 0x0060000e07007388 */ /* 0x000be80000000800 */
[----:B------:R5:W-:Y:S01]  /*15370*/  STS [R7+0x6400], R13 ;  /* 0x0064000d07007388 */ /* 0x000be20000000800 */
[----:B--2---:R-:W-:Y:S01]  /*15380*/  LEA.HI R19, R173, R172, RZ, 0x3 ;  /* 0x000000acad137211 */ /* 0x004fe200078f18ff */
[----:B------:R-:W2:Y:S01]  /*15390*/  S2R R20, SR_CTAID.Z ;  /* 0x0000000000147919 */ /* 0x000ea20000002700 */
[----:B-1----:R-:W-:Y:S01]  /*153a0*/  SHF.R.S32.HI R18, RZ, 0x1f, R22 ;  /* 0x0000001fff127819 */ /* 0x002fe20000011416 */
[----:B------:R-:W-:Y:S01]  /*153b0*/  STS [R6+0x6000], R12 ;  /* 0x0060000c06007388 */ /* 0x000fe20000000800 */
[----:B----4-:R-:W1:Y:S02]  /*153c0*/  @P0 LDC.64 R2, c[0x0][0x2c0] ;  /* 0x0000b000ff020b82 */ /* 0x010e640000000a00 */
[----:B------:R-:W-:Y:S01]  /*153d0*/  LEA.HI R4, R18, R22, RZ, 0x5 ;  /* 0x0000001612047211 */ /* 0x000fe200078f28ff */
[----:B------:R4:W-:Y:S04]  /*153e0*/  STS [R6+0x6400], R11 ;  /* 0x0064000b06007388 */ /* 0x0009e80000000800 */
[----:B------:R2:W-:Y:S01]  /*153f0*/  STS [R5+0x6400], R9 ;  /* 0x0064000905007388 */ /* 0x0005e20000000800 */
[----:B---3--:R-:W-:-:S03]  /*15400*/  SHF.R.S32.HI R8, RZ, 0x3, R19 ;  /* 0x00000003ff087819 */ /* 0x008fc60000011413 */
[----:B------:R3:W-:Y:S01]  /*15410*/  STS [R5+0x6000], R10 ;  /* 0x0060000a05007388 */ /* 0x0007e20000000800 */
[----:B-----5:R-:W1:Y:S01]  /*15420*/  S2R R14, SR_CTAID.Y ;  /* 0x00000000000e7919 */ /* 0x020e620000002600 */
[----:B------:R-:W3:Y:S08]  /*15430*/  @P4 LDC R13, c[0x0][0x2e8] ;  /* 0x0000ba00ff0d4b82 */ /* 0x000ef00000000800 */
[----:B------:R-:W3:Y:S01]  /*15440*/  @P0 LDC R7, c[0x0][0x2c0] ;  /* 0x0000b000ff070b82 */ /* 0x000ee20000000800 */
[----:B----4-:R-:W-:Y:S01]  /*15450*/  IMAD.IADD R6, R172, 0x1, -R0 ;  /* 0x00000001ac067824 */ /* 0x010fe200078e0a00 */
[----:B------:R-:W-:Y:S01]  /*15460*/  LEA.HI.SX32 R11, R19, 0x10, 0x1d ;  /* 0x00000010130b7811 */ /* 0x000fe200078feaff */
[----:B-1----:R-:W-:Y:S01]  /*15470*/  @P0 IMAD R0, R3, R2, RZ ;  /* 0x0000000203000224 */ /* 0x002fe200078e02ff */
[----:B------:R-:W-:Y:S01]  /*15480*/  @!P1 CS2R R2, SRZ ;  /* 0x0000000000029805 */ /* 0x000fe2000001ff00 */
[----:B--2---:R1:W2:Y:S01]  /*15490*/  @P4 MUFU.LG2 R9, R154 ;  /* 0x0000009a00094308 */ /* 0x0042a20000000c00 */
[----:B---3--:R-:W-:Y:S01]  /*154a0*/  LEA.HI.SX32 R10, R19, 0x20, 0x1d ;  /* 0x00000020130a7811 */ /* 0x008fe200078feaff */
[----:B------:R-:W-:Y:S01]  /*154b0*/  @P0 IMAD.MOV.U32 R5, RZ, RZ, 0x1 ;  /* 0x00000001ff050424 */ /* 0x000fe200078e00ff */
        /* <DEDUP_REMOVED lines=9> */
.L_x_517:
[----:B------:R-:W-:Y:S05]  /*15550*/  @P0 BRA `(.L_x_518) ;  /* 0x0000000000180947 */ /* 0x000fea0003800000 */
[----:B------:R-:W3:Y:S01]  /*15560*/  LDC R0, c[0x0][0x2c4] ;  /* 0x0000b100ff007b82 */ /* 0x000ee20000000800 */
[----:B------:R-:W-:Y:S02]  /*15570*/  ISETP.NE.AND P0, PT, RZ, UR8, PT ;  /* 0x00000008ff007c0c */ /* 0x000fe4000bf05270 */
[----:B------:R-:W-:-:S05]  /*15580*/  MOV R7, 0x1 ;  /* 0x0000000100077802 */ /* 0x000fca0000000f00 */
[----:B------:R-:W4:Y:S08]  /*15590*/  LDC R5, c[0x0][0x270] ;  /* 0x00009c00ff057b82 */ /* 0x000f300000000800 */
[----:B---3--:R-:W4:Y:S02]  /*155a0*/  @P0 LDC R0, c[0x0][0x2e4] ;  /* 0x0000b900ff000b82 */ /* 0x008f240000000800 */
[----:B----4-:R-:W-:-:S07]  /*155b0*/  IMAD R5, R0, R5, RZ ;  /* 0x0000000500057224 */ /* 0x010fce00078e02ff */
.L_x_518:
[----:B------:R-:W-:Y:S01]  /*155c0*/  BAR.SYNC.DEFER_BLOCKING 0x0 ;  /* 0x0000000000007b1d */ /* 0x000fe20000010000 */
[----:B------:R-:W-:Y:S01]  /*155d0*/  LOP3.LUT R4, R4, 0xffffffe0, RZ, 0xc0, !PT ;  /* 0xffffffe004047812 */ /* 0x000fe200078ec0ff */
[----:B------:R-:W-:Y:S01]  /*155e0*/  IMAD R5, R14, R5, RZ ;  /* 0x000000050e057224 */ /* 0x000fe200078e02ff */
[----:B------:R-:W-:Y:S01]  /*155f0*/  ISETP.GE.AND P1, PT, R8, UR4, PT ;  /* 0x0000000408007c0c */ /* 0x000fe2000bf26270 */
[----:B------:R-:W-:Y:S01]  /*15600*/  IMAD.MOV.U32 R16, RZ, RZ, 0x7f800000 ;  /* 0x7f800000ff107424 */ /* 0x000fe200078e00ff */
[----:B------:R-:W-:Y:S01]  /*15610*/  SHF.R.S32.HI R8, RZ, 0x1f, R45 ;  /* 0x0000001fff087819 */ /* 0x000fe2000001142d */
[----:B------:R-:W-:Y:S02]  /*15620*/  IMAD.IADD R4, R22, 0x1, -R4 ;  /* 0x0000000116047824 */ /* 0x000fe400078e0a04 */
[----:B------:R-:W3:Y:S01]  /*15630*/  @P3 LDC R17, c[0x0][0x2e8] ;  /* 0x0000ba00ff113b82 */ /* 0x000ee20000000800 */
[----:B------:R-:W-:Y:S01]  /*15640*/  ISETP.GE.AND P0, PT, R11, UR4, PT ;  /* 0x000000040b007c0c */ /* 0x000fe2000bf06270 */
[----:B------:R-:W-:Y:S01]  /*15650*/  BSSY B0, `(.L_x_519) ;  /* 0x000002f000007945 */ /* 0x000fe20003800000 */
[----:B------:R-:W-:Y:S01]  /*15660*/  ISETP.GE.AND P6, PT, R10, UR4, PT ;  /* 0x000000040a007c0c */ /* 0x000fe2000bfc6270 */
[----:B------:R-:W-:Y:S01]  /*15670*/  IMAD.MOV.U32 R15, RZ, RZ, 0x7f800000 ;  /* 0x7f800000ff0f7424 */ /* 0x000fe200078e00ff */
[----:B------:R-:W-:Y:S01]  /*15680*/  SHF.R.S32.HI R11, RZ, 0x1f, R4 ;  /* 0x0000001fff0b7819 */ /* 0x000fe20000011404 */
[----:B------:R-:W4:Y:S01]  /*15690*/  @P3 MUFU.LG2 R10, R155 ;  /* 0x0000009b000a3308 */ /* 0x000f220000000c00 */
[----:B------:R-:W-:-:S02]  /*156a0*/  LEA.HI R8, R8, R45, RZ, 0x2 ;  /* 0x0000002d08087211 */ /* 0x000fc400078f10ff */
[----:B------:R-:W-:Y:S02]  /*156b0*/  LEA.HI R11, R11, R4, RZ, 0x2 ;  /* 0x000000040b0b7211 */ /* 0x000fe400078f10ff */
[----:B------:R-:W-:Y:S02]  /*156c0*/  LOP3.LUT P2, RZ, R6, 0x3, RZ, 0xc0, !PT ;  /* 0x0000000306ff7812 */ /* 0x000fe4000784c0ff */
[----:B------:R-:W-:Y:S01]  /*156d0*/  LOP3.LUT R4, R8, 0xffffffc, RZ, 0xc0, !PT ;  /* 0x0ffffffc08047812 */ /* 0x000fe200078ec0ff */
[----:B--2---:R-:W-:Y:S01]  /*156e0*/  @P4 FMUL.FTZ R8, R9, 0.69314718246459960938 ;  /* 0x3f31721809084820 */ /* 0x004fe20000410000 */
[----:B------:R-:W-:Y:S01]  /*156f0*/  SEL R6, R5, RZ, !P5 ;  /* 0x000000ff05067207 */ /* 0x000fe20006800000 */
[----:B------:R-:W-:Y:S01]  /*15700*/  IMAD R5, R7, UR5, RZ ;  /* 0x0000000507057c24 */ /* 0x000fe2000f8e02ff */
[----:B------:R2:W1:Y:S01]  /*15710*/  LDS.128 R32, [R215+0x1800] ;  /* 0x00180000d7207984 */ /* 0x0004620000000c00 */
[----:B------:R-:W-:Y:S01]  /*15720*/  IMAD.IADD R12, R45, 0x1, -R4 ;  /* 0x000000012d0c7824 */ /* 0x000fe200078e0a04 */
[----:B------:R-:W-:Y:S01]  /*15730*/  LEA.HI R18, R18, R22, RZ, 0x3 ;  /* 0x0000001612127211 */ /* 0x000fe200078f18ff */
[----:B------:R-:W-:-:S02]  /*15740*/  IMAD R4, R20, R0, R6 ;  /* 0x0000000014047224 */ /* 0x000fc400078e0206 */
[----:B------:R-:W-:Y:S01]  /*15750*/  @P4 FFMA.FTZ R16, R153, R13, R8 ;  /* 0x0000000d99104223 */ /* 0x000fe20000010008 */
[----:B------:R-:W-:Y:S01]  /*15760*/  IMAD.SHL.U32 R0, R5, 0x40, RZ ;  /* 0x0000004005007824 */ /* 0x000fe200078e00ff */
[----:B------:R-:W-:Y:S01]  /*15770*/  LOP3.LUT R5, R18, 0xfffffff8, RZ, 0xc0, !PT ;  /* 0xfffffff812057812 */ /* 0x000fe200078ec0ff */
[----:B----4-:R-:W-:Y:S01]  /*15780*/  @P3 FMUL.FTZ R10, R10, 0.69314718246459960938 ;  /* 0x3f3172180a0a3820 */ /* 0x010fe20000410000 */
[----:B------:R-:W-:Y:S02]  /*15790*/  SHF.R.S32.HI R6, RZ, 0x2, R11 ;  /* 0x00000002ff067819 */ /* 0x000fe4000001140b */
[----:B------:R-:W-:Y:S01]  /*157a0*/  IADD3 R8, P5, P4, R0, R2, R4 ;  /* 0x0000000200087210 */ /* 0x000fe20007cbe004 */
[----:B------:R-:W-:Y:S01]  /*157b0*/  IMAD.IADD R14, R22, 0x1, -R5 ;  /* 0x00000001160e7824 */ /* 0x000fe200078e0a05 */
[----:B------:R-:W-:Y:S01]  /*157c0*/  SHF.R.S32.HI R9, RZ, 0x1f, R0 ;  /* 0x0000001fff097819 */ /* 0x000fe20000011400 */
[----:B------:R-:W-:Y:S01]  /*157d0*/  IMAD R0, R12, 0x10, R6 ;  /* 0x000000100c007824 */ /* 0x000fe200078e0206 */
[----:B------:R-:W-:Y:S01]  /*157e0*/  SHF.R.S32.HI R2, RZ, 0x1f, R4 ;  /* 0x0000001fff027819 */ /* 0x000fe20000011404 */
[----:B---3--:R-:W-:-:S03]  /*157f0*/  @P3 FFMA.FTZ R15, R152, R17, R10 ;  /* 0x00000011980f3223 */ /* 0x008fc6000001000a */
[----:B------:R-:W-:Y:S01]  /*15800*/  IADD3.X R5, R9, R3, R2, P5, P4 ;  /* 0x0000000309057210 */ /* 0x000fe20002fe8402 */
[----:B--2---:R-:W-:Y:S06]  /*15810*/  @P2 BRA `(.L_x_520) ;  /* 0x0000000000482947 */ /* 0x004fec0003800000 */
[----:B------:R-:W-:Y:S01]  /*15820*/  UIMAD UR6, UR5, -0x40, UR18 ;  /* 0xffffffc0050678a4 */ /* 0x000fe2000f8e0212 */
[----:B------:R-:W-:-:S05]  /*15830*/  VIADD R2, R0, 0x8 ;  /* 0x0000000800027836 */ /* 0x000fca0000000000 */
[----:B------:R-:W-:Y:S02]  /*15840*/  ISETP.GE.AND P5, PT, R0, UR6, PT ;  /* 0x0000000600007c0c */ /* 0x000fe4000bfa6270 */
[----:B------:R-:W-:-:S11]  /*15850*/  ISETP.GE.AND P4, PT, R2, UR6, PT ;  /* 0x0000000602007c0c */ /* 0x000fd6000bf86270 */
[----:B------:R-:W2:Y:S01]  /*15860*/  @!P5 LDC.64 R10, c[0x0][0x2b0] ;  /* 0x0000ac00ff0adb82 */ /* 0x000ea20000000a00 */
[-C--:B------:R-:W-:Y:S02]  /*15870*/  @!P5 IMAD R0, R0, R7.reuse, RZ ;  /* 0x000000070000d224 */ /* 0x080fe400078e02ff */
[----:B------:R-:W-:-:S03]  /*15880*/  @!P4 IMAD R3, R2, R7, RZ ;  /* 0x000000070203c224 */ /* 0x000fc600078e02ff */
[CC--:B------:R-:W-:Y:S02]  /*15890*/  @!P5 IADD3 R2, P3, R0.reuse, R8.reuse, RZ ;  /* 0x000000080002d210 */ /* 0x0c0fe40007f7e0ff */
[----:B------:R-:W3:Y:S01]  /*158a0*/  @!P4 LDC.64 R12, c[0x0][0x2b0] ;  /* 0x0000ac00ff0ccb82 */ /* 0x000ee20000000a00 */
[C---:B------:R-:W-:Y:S02]  /*158b0*/  @!P4 IADD3 R6, P2, R3.reuse, R8, RZ ;  /* 0x000000080306c210 */ /* 0x040fe40007f5e0ff */
[-C--:B------:R-:W-:Y:S02]  /*158c0*/  @!P5 LEA.HI.X.SX32 R0, R0, R5.reuse, 0x1, P3 ;  /* 0x000000050000d211 */ /* 0x080fe400018f0eff */
[----:B------:R-:W-:Y:S02]  /*158d0*/  @!P4 LEA.HI.X.SX32 R3, R3, R5, 0x1, P2 ;  /* 0x000000050303c211 */ /* 0x000fe400010f0eff */
[----:B--2---:R-:W-:-:S04]  /*158e0*/  @!P5 LEA R4, P3, R2, R10, 0x2 ;  /* 0x0000000a0204d211 */ /* 0x004fc800078610ff */
[----:B------:R-:W-:Y:S02]  /*158f0*/  @!P5 LEA.HI.X R5, R2, R11, R0, 0x2, P3 ;  /* 0x0000000b0205d211 */ /* 0x000fe400018f1400 */
[----:B---3--:R-:W-:-:S03]  /*15900*/  @!P4 LEA R2, P2, R6, R12, 0x2 ;  /* 0x0000000c0602c211 */ /* 0x008fc600078410ff */
[----:B------:R2:W-:Y:S01]  /*15910*/  @!P5 STG.E desc[UR30][R4.64], R16 ;  /* 0x000000100400d986 */ /* 0x0005e2000c10191e */
[----:B------:R-:W-:-:S05]  /*15920*/  @!P4 LEA.HI.X R3, R6, R13, R3, 0x2, P2 ;  /* 0x0000000d0603c211 */ /* 0x000fca00010f1403 */
[----:B------:R2:W-:Y:S04]  /*15930*/  @!P4 STG.E desc[UR30][R2.64], R15 ;  /* 0x0000000f0200c986 */ /* 0x0005e8000c10191e */
.L_x_520:
[----:B------:R-:W-:Y:S05]  /*15940*/  BSYNC B0 ;  /* 0x0000000000007941 */ /* 0x000fea0003800000 */
.L_x_519:
[----:B------:R3:W5:Y:S04]  /*15950*/  LDL R30, [R1+0x24] ;  /* 0x00002400011e7983 */ /* 0x0007680000100800 */
[----:B------:R3:W5:Y:S01]  /*15960*/  LDL R31, [R1+0x20] ;  /* 0x00002000011f7983 */ /* 0x0007620000100800 */
[----:B------:R-:W-:Y:S01]  /*15970*/  IMAD.SHL.U32 R28, R14, 0x8, RZ ;  /* 0x000000080e1c7824 */ /* 0x000fe200078e00ff */
[----:B------:R-:W-:Y:S01]  /*15980*/  SHF.R.S32.HI R8, RZ, 0x1f, R20 ;  /* 0x0000001fff087819 */ /* 0x000fe20000011414 */
[----:B------:R-:W-:Y:S01]  /*15990*/  ULDC.64 UR6, c[0x0][0x2a0] ;  /* 0x0000a80000067ab9 */ /* 0x000fe20000000a00 */
[----:B--2---:R-:W-:Y:S01]  /*159a0*/  SHF.R.S32.HI R2, RZ, 0x3, R18 ;  /* 0x00000003ff027819 */ /* 0x004fe20000011412 */
[----:B------:R3:W2:Y:S01]  /*159b0*/  LDS.128 R24, [R215] ;  /* 0x00000000d7187984 */ /* 0x0006a20000000c00 */
[----:B------:R-:W-:Y:S01]  /*159c0*/  SHF.R.S32.HI R0, RZ, 0x1f, R28 ;  /* 0x0000001fff007819 */ /* 0x000fe2000001141c */
[----:B------:R-:W-:Y:S01]  /*159d0*/  IMAD.U32 R5, RZ, RZ, UR17 ;  /* 0x00000011ff057e24 */ /* 0x000fe2000f8e00ff */
[----:B------:R-:W-:Y:S01]  /*159e0*/  IADD3 R6, P2, R28, UR10, RZ ;  /* 0x0000000a1c067c10 */ /* 0x000fe2000ff5e0ff */
[----:B------:R3:W4:Y:S01]  /*159f0*/  LDS.128 R12, [R215+0x6000] ;  /* 0x00600000d70c7984 */ /* 0x0007220000000c00 */
[----:B------:R-:W-:Y:S01]  /*15a00*/  LEA.HI.SX32 R4, R19, 0x30, 0x1d ;  /* 0x0000003013047811 */ /* 0x000fe200078feaff */
[----:B------:R-:W-:Y:S01]  /*15a10*/  BSSY B0, `(.L_x_521) ;  /* 0x000001e000007945 */ /* 0x000fe20003800000 */
[----:B------:R-:W-:Y:S01]  /*15a20*/  IADD3.X R7, R0, UR9, RZ, P2, !PT ;  /* 0x0000000900077c10 */ /* 0x000fe200097fe4ff */
[----:B------:R-:W-:Y:S01]  /*15a30*/  IMAD R0, R8, UR6, RZ ;  /* 0x0000000608007c24 */ /* 0x000fe2000f8e02ff */
[----:B------:R3:W1:Y:S01]  /*15a40*/  LDS.128 R16, [R215+0x4000] ;  /* 0x00400000d7107984 */ /* 0x0006620000000c00 */
[----:B------:R-:W-:-:S02]  /*15a50*/  SHF.R.S32.HI R3, RZ, 0x1f, R2 ;  /* 0x0000001fff037819 */ /* 0x000fc40000011402 */
[----:B------:R-:W-:Y:S01]  /*15a60*/  IMAD R0, R20, UR7, R0 ;  /* 0x0000000714007c24 */ /* 0x000fe2000f8e0200 */
[----:B------:R-:W-:Y:S01]  /*15a70*/  ISETP.GE.AND P5, PT, R4, UR4, PT ;  /* 0x0000000404007c0c */ /* 0x000fe2000bfa6270 */
[----:B------:R-:W-:Y:S02]  /*15a80*/  IMAD.WIDE.U32 R10, R20, UR6, R6 ;  /* 0x00000006140a7c25 */ /* 0x000fe4000f8e0006 */
[----:B------:R3:W1:Y:S02]  /*15a90*/  LDS.128 R20, [R215+0x2000] ;  /* 0x00200000d7147984 */ /* 0x0006640000000c00 */
        /* <DEDUP_REMOVED lines=18> */
[----:B-1----:R2:W-:Y:S04]  /*15bc0*/  @!P3 STG.E.128 desc[UR30][R2.64+0x80], R20 ;  /* 0x000080140200b986 */ /* 0x0025e8000c101d1e */
[----:B------:R2:W-:Y:S04]  /*15bd0*/  @!P2 STG.E.128 desc[UR30][R2.64+0x100], R16 ;  /* 0x000100100200a986 */ /* 0x0005e8000c101d1e */
[----:B----4-:R2:W-:Y:S02]  /*15be0*/  @!P1 STG.E.128 desc[UR30][R2.64+0x180], R12 ;  /* 0x0001800c02009986 */ /* 0x0105e4000c101d1e */
.L_x_522:
[----:B------:R-:W-:Y:S05]  /*15bf0*/  BSYNC B0 ;  /* 0x0000000000007941 */ /* 0x000fea0003800000 */
.L_x_521:
[----:B--2---:R2:W2:Y:S01]  /*15c00*/  LDS.128 R24, [R215+0x800] ;  /* 0x00080000d7187984 */ /* 0x0044a20000000c00 */
[----:B------:R-:W-:Y:S03]  /*15c10*/  BSSY B0, `(.L_x_523) ;  /* 0x000001a000007945 */ /* 0x000fe60003800000 */
[----:B-1----:R1:W1:Y:S04]  /*15c20*/  LDS.128 R20, [R215+0x2800] ;  /* 0x00280000d7147984 */ /* 0x0022680000000c00 */
[----:B------:R1:W1:Y:S04]  /*15c30*/  LDS.128 R16, [R215+0x4800] ;  /* 0x00480000d7107984 */ /* 0x0002680000000c00 */
[----:B----4-:R4:W1:Y:S01]  /*15c40*/  LDS.128 R12, [R215+0x6800] ;  /* 0x00680000d70c7984 */ /* 0x0108620000000c00 */
        /* <DEDUP_REMOVED lines=18> */
[----:B--2---:R2:W-:Y:S04]  /*15d70*/  @!P3 STG.E.128 desc[UR30][R2.64], R24 ;  /* 0x000000180200b986 */ /* 0x0045e8000c101d1e */
[----:B-1----:R2:W-:Y:S04]  /*15d80*/  @!P2 STG.E.128 desc[UR30][R2.64+0x80], R20 ;  /* 0x000080140200a986 */ /* 0x0025e8000c101d1e */
[----:B------:R2:W-:Y:S04]  /*15d90*/  @!P1 STG.E.128 desc[UR30][R2.64+0x100], R16 ;  /* 0x0001001002009986 */ /* 0x0005e8000c101d1e */
[----:B------:R2:W-:Y:S02]  /*15da0*/  @!P0 STG.E.128 desc[UR30][R2.64+0x180], R12 ;  /* 0x0001800c02008986 */ /* 0x0005e4000c101d1e */
.L_x_524:
[----:B------:R-:W-:Y:S05]  /*15db0*/  BSYNC B0 ;  /* 0x0000000000007941 */ /* 0x000fea0003800000 */
.L_x_523:
[----:B--2---:R2:W2:Y:S01]  /*15dc0*/  LDS.128 R24, [R215+0x1000] ;  /* 0x00100000d7187984 */ /* 0x0044a20000000c00 */
[----:B------:R-:W-:Y:S03]  /*15dd0*/  BSSY B0, `(.L_x_525) ;  /* 0x000001a000007945 */ /* 0x000fe60003800000 */
[----:B-1----:R1:W1:Y:S04]  /*15de0*/  LDS.128 R20, [R215+0x3000] ;  /* 0x00300000d7147984 */ /* 0x0022680000000c00 */
        /* <DEDUP_REMOVED lines=24> */
.L_x_526:
[----:B------:R-:W-:Y:S05]  /*15f70*/  BSYNC B0 ;  /* 0x0000000000007941 */ /* 0x000fea0003800000 */
.L_x_525:
[----:B-12---:R1:W2:Y:S04]  /*15f80*/  LDS.128 R20, [R215+0x3800] ;  /* 0x00380000d7147984 */ /* 0x0062a80000000c00 */
[----:B------:R1:W1:Y:S04]  /*15f90*/  LDS.128 R16, [R215+0x5800] ;  /* 0x00580000d7107984 */ /* 0x0002680000000c00 */
[----:B------:R1:W1:Y:S01]  /*15fa0*/  LDS.128 R12, [R215+0x7800] ;  /* 0x00780000d70c7984 */ /* 0x0002620000000c00 */
        /* <DEDUP_REMOVED lines=24> */
.L_x_477:
        /* <DEDUP_REMOVED lines=13> */
[----:B------:R-:W-:Y:S01]  /*16200*/  @!UP3 USHF.R.S32.HI UR14, URZ, 0x1f, UR35 ;  /* 0x0000001f3f0eb899 */ /* 0x000fe20008011423 */
[--C-:B------:R-:W-:Y:S01]  /*16210*/  SHF.R.S32.HI R11, RZ, 0x1f, R10.reuse ;  /* 0x0000001fff0b7819 */ /* 0x100fe2000001140a */
[----:B------:R-:W-:Y:S01]  /*16220*/  @UP3 UIMAD.WIDE.U32 UR12, UR16, UR8, URZ ;  /* 0x00000008100c32a5 */ /* 0x000fe2000f8e003f */
[C---:B------:R-:W-:Y:S01]  /*16230*/  ISETP.NE.AND P3, PT, R0.reuse, RZ, PT ;  /* 0x000000ff0000720c */ /* 0x040fe20003f65270 */
[----:B------:R-:W-:Y:S01]  /*16240*/  @!UP2 ULDC UR6, c[0x0][0x2c4] ;  /* 0x0000b1000006aab9 */ /* 0x000fe20000000800 */
[----:B------:R-:W-:Y:S01]  /*16250*/  @UP2 ULDC.64 UR4, c[0x0][0x2c0] ;  /* 0x0000b00000042ab9 */ /* 0x000fe20000000a00 */
[----:B------:R-:W-:Y:S01]  /*16260*/  @UP3 UIMAD UR15, UR16, UR9, UR13 ;  /* 0x00000009100f32a4 */ /* 0x000fe2000f8e020d */
[----:B------:R-:W-:Y:S01]  /*16270*/  IMAD.SHL.U32 R0, R0, 0x8, RZ ;  /* 0x0000000800007824 */ /* 0x000fe200078e00ff */
[----:B------:R-:W-:Y:S01]  /*16280*/  @UP0 ULDC UR6, c[0x0][0x2e4] ;  /* 0x0000b90000060ab9 */ /* 0x000fe20000000800 */
[----:B------:R-:W-:Y:S01]  /*16290*/  @!UP3 ULDC.64 UR8, c[0x0][0x290] ;  /* 0x0000a4000008bab9 */ /* 0x000fe20000000a00 */
[----:B------:R-:W-:Y:S01]  /*162a0*/  UISETP.NE.OR UP0, UPT, UR16, -0x1, !UP1 ;  /* 0xffffffff1000788c */ /* 0x000fe2000cf05670 */
[----:B------:R-:W-:Y:S01]  /*162b0*/  VIADD R14, R10, 0x10 ;  /* 0x000000100a0e7836 */ /* 0x000fe20000000000 */
[----:B------:R-:W-:Y:S01]  /*162c0*/  @!UP3 UIMAD UR14, UR14, UR8, URZ ;  /* 0x000000080e0eb2a4 */ /* 0x000fe2000f8e023f */
[----:B------:R-:W-:Y:S01]  /*162d0*/  BSSY B0, `(.L_x_527) ;  /* 0x000003d000007945 */ /* 0x000fe20003800000 */
[----:B------:R-:W-:Y:S01]  /*162e0*/  @!UP3 UIMAD.WIDE.U32 UR20, UR35, UR8, URZ ;  /* 0x000000082314b2a5 */ /* 0x000fe2000f8e003f */
[----:B------:R-:W-:Y:S01]  /*162f0*/  IMAD.WIDE R6, R6, 0x40, R10 ;  /* 0x0000004006067825 */ /* 0x000fe200078e020a */
[----:B------:R-:W-:Y:S01]  /*16300*/  USHF.R.S32.HI UR13, URZ, 0x1f, UR34 ;  /* 0x0000001f3f0d7899 */ /* 0x000fe20008011422 */
[----:B------:R-:W-:Y:S01]  /*16310*/  IADD3 R19, R0, 0x40, RZ ;  /* 0x0000004000137810 */ /* 0x000fe20007ffe0ff */
[----:B------:R-:W-:Y:S01]  /*16320*/  @UP2 UMOV UR8, 0x1 ;  /* 0x0000000100082882 */ /* 0x000fe20000000000 */
[----:B------:R-:W-:Y:S01]  /*16330*/  @!UP3 UIMAD UR9, UR35, UR9, UR14 ;  /* 0x000000092309b2a4 */ /* 0x000fe2000f8e020e */
[----:B------:R-:W-:Y:S01]  /*16340*/  VIADD R16, R10, 0x20 ;  /* 0x000000200a107836 */ /* 0x000fe20000000000 */
[----:B------:R-:W-:Y:S01]  /*16350*/  @!UP2 UIMAD UR8, UR6, UR7, URZ ;  /* 0x000000070608a2a4 */ /* 0x000fe2000f8e023f */
[C---:B------:R-:W-:Y:S01]  /*16360*/  VIADD R18, R0.reuse, 0x80 ;  /* 0x0000008000127836 */ /* 0x040fe20000000000 */
[----:B------:R-:W-:Y:S01]  /*16370*/  @UP2 UIMAD UR11, UR5, UR4, URZ ;  /* 0x00000004050b22a4 */ /* 0x000fe2000f8e023f */
[----:B------:R-:W-:Y:S01]  /*16380*/  VIADD R17, R0, 0xc0 ;  /* 0x000000c000117836 */ /* 0x000fe20000000000 */
[----:B------:R-:W-:Y:S01]  /*16390*/  UIADD3 UR18, -UR27, UR18, URZ ;  /* 0x000000121b127290 */ /* 0x000fe2000fffe13f */
[----:B------:R-:W-:Y:S01]  /*163a0*/  ULDC.64 UR4, c[0x0][0x2a0] ;  /* 0x0000a80000047ab9 */ /* 0x000fe20000000a00 */
[----:B------:R-:W-:Y:S01]  /*163b0*/  @!UP3 UIADD3 UR15, UR21, UR9, URZ ;  /* 0x00000009150fb290 */ /* 0x000fe2000fffe03f */
[----:B------:R-:W-:Y:S01]  /*163c0*/  IMAD.U32 R12, RZ, RZ, UR4 ;  /* 0x00000004ff0c7e24 */ /* 0x000fe2000f8e00ff */
[----:B------:R-:W-:-:S02]  /*163d0*/  UIMAD UR13, UR13, UR4, URZ ;  /* 0x000000040d0d72a4 */ /* 0x000fc4000f8e023f */
        /* <DEDUP_REMOVED lines=9> */
[----:B------:R-:W-:Y:S01]  /*16470*/  ISETP.GE.AND P0, PT, R14, UR18, PT ;  /* 0x000000120e007c0c */ /* 0x000fe2000bf06270 */
[----:B------:R-:W-:Y:S01]  /*16480*/  @!UP2 UMOV UR10, 0x1 ;  /* 0x00000001000aa882 */ /* 0x000fe20000000000 */
[----:B------:R-:W-:Y:S01]  /*16490*/  @!UP2 UMOV UR11, UR6 ;  /* 0x00000006000bac82 */ /* 0x000fe20008000000 */
[----:B------:R-:W-:Y:S01]  /*164a0*/  UIMAD UR6, UR27, UR10, URZ ;  /* 0x0000000a1b0672a4 */ /* 0x000fe2000f8e023f */
[----:B------:R-:W-:Y:S01]  /*164b0*/  IMAD.WIDE.U32 R12, R12, UR34, R2 ;  /* 0x000000220c0c7c25 */ /* 0x000fe2000f8e0002 */
[----:B------:R-:W-:Y:S01]  /*164c0*/  UIMAD UR11, UR34, UR11, UR8 ;  /* 0x0000000b220b72a4 */ /* 0x000fe2000f8e0208 */
[----:B------:R-:W-:Y:S01]  /*164d0*/  @!UP1 UMOV UR22, URZ ;  /* 0x0000003f00169c82 */ /* 0x000fe20008000000 */
[----:B------:R-:W-:Y:S01]  /*164e0*/  UIMAD UR5, UR34, UR5, UR13 ;  /* 0x00000005220572a4 */ /* 0x000fe2000f8e020d */
[----:B------:R-:W-:Y:S01]  /*164f0*/  @!UP1 UMOV UR23, URZ ;  /* 0x0000003f00179c82 */ /* 0x000fe20008000000 */
[----:B------:R-:W-:Y:S01]  /*16500*/  @UP1 UMOV UR22, UR16 ;  /* 0x0000001000161c82 */ /* 0x000fe20008000000 */
[----:B------:R-:W-:-:S02]  /*16510*/  @UP1 USHF.R.S32.HI UR23, URZ, 0x1f, UR16 ;  /* 0x0000001f3f171899 */ /* 0x000fc40008011410 */
[----:B------:R-:W-:Y:S01]  /*16520*/  USHF.R.S32.HI UR4, URZ, 0x1f, UR6 ;  /* 0x0000001f3f047899 */ /* 0x000fe20008011406 */
[----:B------:R-:W-:Y:S01]  /*16530*/  IADD3 R9, R13, UR5, RZ ;  /* 0x000000050d097c10 */ /* 0x000fe2000fffe0ff */
        /* <DEDUP_REMOVED lines=22> */
.L_x_528:
[----:B------:R-:W-:Y:S05]  /*166a0*/  BSYNC B0 ;  /* 0x0000000000007941 */ /* 0x000fea0003800000 */
.L_x_527:
[----:B------:R-:W-:Y:S01]  /*166b0*/  BSSY B0, `(.L_x_529) ;  /* 0x0000019000007945 */ /* 0x000fe20003800000 */
[----:B------:R-:W-:Y:S02]  /*166c0*/  ISETP.GE.AND P1, PT, R16, UR18, PT ;  /* 0x0000001210007c0c */ /* 0x000fe4000bf26270 */
[----:B------:R-:W-:Y:S01]  /*166d0*/  IADD3 R15, R10, 0x30, RZ ;  /* 0x000000300a0f7810 */ /* 0x000fe20007ffe0ff */
[----:B------:R-:W-:Y:S05]  /*166e0*/  @P0 BRA `(.L_x_530) ;  /* 0x0000000000540947 */ /* 0x000fea0003800000 */
[----:B--2---:R-:W-:Y:S01]  /*166f0*/  IADD3 R2, P0, R6, 0x10, RZ ;  /* 0x0000001006027810 */ /* 0x004fe20007f1e0ff */
        /* <DEDUP_REMOVED lines=20> */
.L_x_530:
[----:B------:R-:W-:Y:S05]  /*16840*/  BSYNC B0 ;  /* 0x0000000000007941 */ /* 0x000fea0003800000 */
.L_x_529:
[----:B------:R-:W-:Y:S01]  /*16850*/  BSSY B0, `(.L_x_531) ;  /* 0x0000018000007945 */ /* 0x000fe20003800000 */
[----:B------:R-:W-:-:S03]  /*16860*/  ISETP.GE.AND P0, PT, R15, UR18, PT ;  /* 0x000000120f007c0c */ /* 0x000fc6000bf06270 */
[----:B------:R-:W-:Y:S10]  /*16870*/  @P1 BRA `(.L_x_532) ;  /* 0x0000000000541947 */ /* 0x000ff40003800000 */
[----:B--23--:R-:W-:Y:S01]  /*16880*/  IADD3 R2, P1, R6, 0x20, RZ ;  /* 0x0000002006027810 */ /* 0x00cfe20007f3e0ff */
        /* <DEDUP_REMOVED lines=20> */
.L_x_532:
[----:B------:R-:W-:Y:S05]  /*169d0*/  BSYNC B0 ;  /* 0x0000000000007941 */ /* 0x000fea0003800000 */
.L_x_531:
        /* <DEDUP_REMOVED lines=8> */
[----:B--234-:R-:W-:Y:S01]  /*16a60*/  IMAD.MOV.U32 R2, RZ, RZ, R12 ;  /* 0x000000ffff027224 */ /* 0x01cfe200078e000c */
        /* <DEDUP_REMOVED lines=18> */
.L_x_534:
[----:B------:R-:W-:Y:S05]  /*16b90*/  BSYNC B0 ;  /* 0x0000000000007941 */ /* 0x000fea0003800000 */
.L_x_533:
[----:B------:R-:W-:Y:S04]  /*16ba0*/  BSSY B0, `(.L_x_535) ;  /* 0x000000a000007945 */ /* 0x000fe80003800000 */
[----:B------:R-:W-:Y:S05]  /*16bb0*/  @P6 BRA `(.L_x_536) ;  /* 0x0000000000206947 */ /* 0x000fea0003800000 */
[----:B------:R-:W-:Y:S01]  /*16bc0*/  IMAD R0, R10, UR10, RZ ;  /* 0x0000000a0a007c24 */ /* 0x000fe2000f8e02ff */
[----:B------:R-:W-:-:S04]  /*16bd0*/  ULDC.64 UR4, c[0x0][0x2b0] ;  /* 0x0000ac0000047ab9 */ /* 0x000fc80000000a00 */
[----:B--234-:R-:W-:-:S04]  /*16be0*/  IADD3 R3, P0, R0, UR6, RZ ;  /* 0x0000000600037c10 */ /* 0x01cfc8000ff1e0ff */
[----:B------:R-:W-:Y:S02]  /*16bf0*/  LEA.HI.X.SX32 R0, R0, UR22, 0x1, P0 ;  /* 0x0000001600007c11 */ /* 0x000fe400080f0eff */
[----:B------:R-:W-:-:S04]  /*16c00*/  LEA R2, P0, R3, UR4, 0x2 ;  /* 0x0000000403027c11 */ /* 0x000fc8000f8010ff */
[----:B------:R-:W-:Y:S01]  /*16c10*/  LEA.HI.X R3, R3, UR5, R0, 0x2, P0 ;  /* 0x0000000503037c11 */ /* 0x000fe200080f1400 */
[----:B------:R-:W-:-:S05]  /*16c20*/  IMAD.MOV.U32 R0, RZ, RZ, 0x7f800000 ;  /* 0x7f800000ff007424 */ /* 0x000fca00078e00ff */
[----:B------:R2:W-:Y:S03]  /*16c30*/  STG.E desc[UR30][R2.64], R0 ;  /* 0x0000000002007986 */ /* 0x0005e6000c10191e */
.L_x_536:
[----:B------:R-:W-:Y:S05]  /*16c40*/  BSYNC B0 ;  /* 0x0000000000007941 */ /* 0x000fea0003800000 */
.L_x_535:
[----:B------:R-:W-:Y:S04]  /*16c50*/  BSSY B0, `(.L_x_537) ;  /* 0x000000a000007945 */ /* 0x000fe80003800000 */
[----:B------:R-:W-:Y:S05]  /*16c60*/  @P5 BRA `(.L_x_538) ;  /* 0x0000000000205947 */ /* 0x000fea0003800000 */
[----:B--2---:R-:W-:Y:S01]  /*16c70*/  IMAD R0, R14, UR10, RZ ;  /* 0x0000000a0e007c24 */ /* 0x004fe2000f8e02ff */
[----:B------:R-:W-:-:S04]  /*16c80*/  ULDC.64 UR4, c[0x0][0x2b0] ;  /* 0x0000ac0000047ab9 */ /* 0x000fc80000000a00 */
[----:B---34-:R-:W-:-:S04]  /*16c90*/  IADD3 R3, P0, R0, UR6, RZ ;  /* 0x0000000600037c10 */ /* 0x018fc8000ff1e0ff */
[----:B------:R-:W-:Y:S02]  /*16ca0*/  LEA.HI.X.SX32 R0, R0, UR22, 0x1, P0 ;  /* 0x0000001600007c11 */ /* 0x000fe400080f0eff */
[----:B------:R-:W-:-:S04]  /*16cb0*/  LEA R2, P0, R3, UR4, 0x2 ;  /* 0x0000000403027c11 */ /* 0x000fc8000f8010ff */
[----:B------:R-:W-:Y:S01]  /*16cc0*/  LEA.HI.X R3, R3, UR5, R0, 0x2, P0 ;  /* 0x0000000503037c11 */ /* 0x000fe200080f1400 */
[----:B------:R-:W-:-:S05]  /*16cd0*/  IMAD.MOV.U32 R0, RZ, RZ, 0x7f800000 ;  /* 0x7f800000ff007424 */ /* 0x000fca00078e00ff */
[----:B------:R2:W-:Y:S03]  /*16ce0*/  STG.E desc[UR30][R2.64], R0 ;  /* 0x0000000002007986 */ /* 0x0005e6000c10191e */
.L_x_538:
[----:B------:R-:W-:Y:S05]  /*16cf0*/  BSYNC B0 ;  /* 0x0000000000007941 */ /* 0x000fea0003800000 */
.L_x_537:
        /* <DEDUP_REMOVED lines=10> */
.L_x_540:
[----:B------:R-:W-:Y:S05]  /*16da0*/  BSYNC B0 ;  /* 0x0000000000007941 */ /* 0x000fea0003800000 */
.L_x_539:
[----:B------:R-:W-:Y:S05]  /*16db0*/  @P3 EXIT ;  /* 0x000000000000394d */ /* 0x000fea0003800000 */
[----:B--2---:R-:W-:Y:S01]  /*16dc0*/  IMAD R0, R15, UR10, RZ ;  /* 0x0000000a0f007c24 */ /* 0x004fe2000f8e02ff */
[----:B------:R-:W-:-:S04]  /*16dd0*/  ULDC.64 UR4, c[0x0][0x2b0] ;  /* 0x0000ac0000047ab9 */ /* 0x000fc80000000a00 */
[----:B---34-:R-:W-:-:S04]  /*16de0*/  IADD3 R3, P0, R0, UR6, RZ ;  /* 0x0000000600037c10 */ /* 0x018fc8000ff1e0ff */
[----:B------:R-:W-:Y:S02]  /*16df0*/  LEA.HI.X.SX32 R0, R0, UR22, 0x1, P0 ;  /* 0x0000001600007c11 */ /* 0x000fe400080f0eff */
[----:B------:R-:W-:-:S04]  /*16e00*/  LEA R2, P0, R3, UR4, 0x2 ;  /* 0x0000000403027c11 */ /* 0x000fc8000f8010ff */
[----:B------:R-:W-:Y:S01]  /*16e10*/  LEA.HI.X R3, R3, UR5, R0, 0x2, P0 ;  /* 0x0000000503037c11 */ /* 0x000fe200080f1400 */
[----:B------:R-:W-:-:S05]  /*16e20*/  IMAD.MOV.U32 R0, RZ, RZ, 0x7f800000 ;  /* 0x7f800000ff007424 */ /* 0x000fca00078e00ff */
[----:B------:R-:W-:Y:S01]  /*16e30*/  STG.E desc[UR30][R2.64], R0 ;  /* 0x0000000002007986 */ /* 0x000fe2000c10191e */
[----:B------:R-:W-:Y:S05]  /*16e40*/  EXIT ;  /* 0x000000000000794d */ /* 0x000fea0003800000 */
.L_x_541:
        /* <DEDUP_REMOVED lines=11> */
.L_x_1266:


//--------------------- .text._ZN5flash16flash_fwd_kernelI23Flash_fwd_kernel_traitsILi256ELi64ELi64ELi4ELb0ELb0EN7cutlass10bfloat16_tE19Flash_kernel_traitsILi256ELi64ELi64ELi4ES3_EELb1ELb1ELb0ELb0ELb0ELb0ELb0ELb1EEEvNS_16Flash_fwd_paramsE --------------------------
	.section	.text._ZN5flash16flash_fwd_kernelI23Flash_fwd_kernel_traitsILi256ELi64ELi64ELi4ELb0ELb0EN7cutlass10bfloat16_tE19Flash_kernel_traitsILi256ELi64ELi64ELi4ES3_EELb1ELb1ELb0ELb0ELb0ELb0ELb0ELb1EEEvNS_16Flash_fwd_paramsE,"ax",@progbits
	.align	128
        .global         _ZN5flash16flash_fwd_kernelI23Flash_fwd_kernel_traitsILi256ELi64ELi64ELi4ELb0ELb0EN7cutlass10bfloat16_tE19Flash_kernel_traitsILi256ELi64ELi64ELi4ES3_EELb1ELb1ELb0ELb0ELb0ELb0ELb0ELb1EEEvNS_16Flash_fwd_paramsE
        .type           _ZN5flash16flash_fwd_kernelI23Flash_fwd_kernel_traitsILi256ELi64ELi64ELi4ELb0ELb0EN7cutlass10bfloat16_tE19Flash_kernel_traitsILi256ELi64ELi64ELi4ES3_EELb1ELb1ELb0ELb0ELb0ELb0ELb0ELb1EEEvNS_16Flash_fwd_paramsE,@function
        .size           _ZN5flash16flash_fwd_kernelI23Flash_fwd_kernel_traitsILi256ELi64ELi64ELi4ELb0ELb0EN7cutlass10bfloat16_tE19Flash_kernel_traitsILi256ELi64ELi64ELi4ES3_EELb1ELb1ELb0ELb0ELb0ELb0ELb0ELb1EEEvNS_16Flash_fwd_paramsE,(.L_x_1267 - _ZN5flash16flash_fwd_kernelI23Flash_fwd_kernel_traitsILi256ELi64ELi64ELi4ELb0ELb0EN7cutlass10bfloat16_tE19Flash_kernel_traitsILi256ELi64ELi64ELi4ES3_EELb1ELb1ELb0ELb0ELb0ELb0ELb0ELb1EEEvNS_16Flash_fwd_paramsE)
        .other          _ZN5flash16flash_fwd_kernelI23Flash_fwd_kernel_traitsILi256ELi64ELi64ELi4ELb0ELb0EN7cutlass10bfloat16_tE19Flash_kernel_traitsILi256ELi64ELi64ELi4ES3_EELb1ELb1ELb0ELb0ELb0ELb0ELb0ELb1EEEvNS_16Flash_fwd_paramsE,@"STO_CUDA_ENTRY STV_DEFAULT"
_ZN5flash16flash_fwd_kernelI23Flash_fwd_kernel_traitsILi256ELi64ELi64ELi4ELb0ELb0EN7cutlass10bfloat16_tE19Flash_kernel_traitsILi256ELi64ELi64ELi4ES3_EELb1ELb1ELb0ELb0ELb0ELb0ELb0ELb1EEEvNS_16Flash_fwd_paramsE:
.text._ZN5flash16flash_fwd_kernelI23Flash_fwd_kernel_traitsILi256ELi64ELi64ELi4ELb0ELb0EN7cutlass10bfloat16_tE19Flash_kernel_traitsILi256ELi64ELi64ELi4ES3_EELb1ELb1ELb0ELb0ELb0ELb0ELb0ELb1EEEvNS_16Flash_fwd_paramsE:
        /* <DEDUP_REMOVED lines=15> */
[----:B------:R-:W-:Y:S08]  /*00f0*/  S2UR UR4, SR_CTAID.Y ;  /* 0x00000000000479c3 */ /* 0x000ff00000002600 */
[----:B------:R-:W1:Y:S01]  /*0100*/  S2UR UR15, SR_CTAID.Z ;  /* 0x00000000000f79c3 */ /* 0x000e620000002700 */
[----:B--2---:R-:W-:-:S07]  /*0110*/  @P2 IMAD.MOV.U32 R2, RZ, RZ, R9 ;  /* 0x000000ffff022224 */ /* 0x004fce00078e0009 */
[----:B------:R-:W2:Y:S01]  /*0120*/  @P2 LDC R0, c[0x0][0x3b0] ;  /* 0x0000ec00ff002b82 */ /* 0x000ea20000000800 */
[----:B---3--:R-:W-:-:S06]  /*0130*/  @P2 IMAD.MOV.U32 R3, RZ, RZ, R8 ;  /* 0x000000ffff032224 */ /* 0x008fcc00078e0008 */
[----:B------:R-:W2:Y:S01]  /*0140*/  @P2 LDG.E.64 R2, desc[UR30][R2.64] ;  /* 0x0000001e02022981 */ /* 0x000ea2000c1e1b00 */
[----:B------:R-:W-:Y:S02]  /*0150*/  UISETP.NE.U32.AND UP2, UPT, UR8, URZ, UPT ;  /* 0x0000003f0800728c */ /* 0x000fe4000bf45070 */
[----:B------:R-:W-:Y:S02]  /*0160*/  UISETP.NE.U32.AND UP1, UPT, UR6, URZ, UPT ;  /* 0x0000003f0600728c */ /* 0x000fe4000bf25070 */
[----:B------:R-:W-:Y:S02]  /*0170*/  UISETP.NE.AND.EX UP2, UPT, UR9, URZ, UPT, UP2 ;  /* 0x0000003f0900728c */ /* 0x000fe4000bf45320 */
[----:B------:R-:W-:Y:S02]  /*0180*/  UISETP.NE.AND.EX UP1, UPT, UR7, URZ, UPT, UP1 ;  /* 0x0000003f0700728c */ /* 0x000fe4000bf25310 */
[----:B-1----:R-:W-:Y:S01]  /*0190*/  ULOP3.LUT UR5, UR15, UR17, UR4, 0xfe, !UPT ;  /* 0x000000110f057292 */ /* 0x002fe2000f8efe04 */
[----:B------:R-:W-:Y:S01]  /*01a0*/  ULDC.64 UR8, c[0x0][0x2f0] ;  /* 0x0000bc0000087ab9 */ /* 0x000fe20000000a00 */
[----:B------:R-:W-:Y:S01]  /*01b0*/  PLOP3.LUT P0, PT, PT, PT, UP2, 0x80, 0x0 ;  /* 0x000000000000781c */ /* 0x000fe20003f0f028 */
[----:B------:R-:W-:-:S03]  /*01c0*/  UIMAD.WIDE UR8, UR4, 0x4, UR8 ;  /* 0x00000004040878a5 */ /* 0x000fc6000f8e0208 */
[----:B----4-:R-:W-:Y:S01]  /*01d0*/  LOP3.LUT P3, RZ, R110, UR5, RZ, 0xfc, !PT ;  /* 0x000000056eff7c12 */ /* 0x010fe2000f86fcff */
[----:B------:R-:W-:Y:S01]  /*01e0*/  ULDC.U8 UR5, c[0x0][0x3c2] ;  /* 0x0000f08000057ab9 */ /* 0x000fe20000000000 */
[----:B------:R-:W-:Y:S01]  /*01f0*/  ULDC.64 UR6, c[0x0][0x2f8] ;  /* 0x0000be0000067ab9 */ /* 0x000fe20000000a00 */
[----:B------:R-:W-:Y:S02]  /*0200*/  UISETP.NE.AND UP3, UPT, UR5, URZ, UPT ;  /* 0x0000003f0500728c */ /* 0x000fe4000bf65270 */
[----:B------:R-:W-:Y:S01]  /*0210*/  UISETP.EQ.U32.AND UP0, UPT, UR6, URZ, UPT ;  /* 0x0000003f0600728c */ /* 0x000fe2000bf02070 */
[----:B------:R-:W-:Y:S01]  /*0220*/  @UP1 ULDC.64 UR10, c[0x0][0x300] ;  /* 0x0000c000000a1ab9 */ /* 0x000fe20000000a00 */
[----:B------:R-:W-:Y:S02]  /*0230*/  UMOV UR16, 0xffffffff ;  /* 0xffffffff00107882 */ /* 0x000fe40000000000 */
[----:B------:R-:W-:-:S04]  /*0240*/  UISETP.EQ.OR.EX UP0, UPT, UR7, URZ, !UP3, UP0 ;  /* 0x0000003f0700728c */ /* 0x000fc8000df02700 */
[----:B------:R-:W1:Y:S01]  /*0250*/  @!P3 LDC.64 R6, c[0x0][0x3b8] ;  /* 0x0000ee00ff06bb82 */ /* 0x000e620000000a00 */
[----:B------:R-:W-:Y:S01]  /*0260*/  @UP1 UIMAD.WIDE UR10, UR4, 0x4, UR10 ;  /* 0x00000004040a18a5 */ /* 0x000fe2000f8e020a */
[----:B------:R-:W-:Y:S01]  /*0270*/  UMOV UR19, URZ ;  /* 0x0000003f00137c82 */ /* 0x000fe20008000000 */
[----:B------:R-:W-:Y:S01]  /*0280*/  ULDC.U8 UR5, c[0x0][0x388] ;  /* 0x0000e20000057ab9 */ /* 0x000fe20000000000 */
        /* <DEDUP_REMOVED lines=10> */
[----:B------:R-:W-:Y:S01]  /*0330*/  ULDC.64 UR8, c[0x0][0x2f8] ;  /* 0x0000be0000087ab9 */ /* 0x000fe20000000a00 */
[----:B-1----:R-:W-:Y:S02]  /*0340*/  @!P3 IMAD.MOV.U32 R4, RZ, RZ, R9 ;  /* 0x000000ffff04b224 */ /* 0x002fe400078e0009 */
[----:B------:R-:W-:-:S05]  /*0350*/  @!P3 IMAD.MOV.U32 R5, RZ, RZ, R8 ;  /* 0x000000ffff05b224 */ /* 0x000fca00078e0008 */
[----:B------:R1:W-:Y:S01]  /*0360*/  @!P3 STG.E.64 desc[UR30][R6.64+0x8], R4 ;  /* 0x000008040600b986 */ /* 0x0003e2000c101b1e */
[----:B------:R-:W-:Y:S01]  /*0370*/  PLOP3.LUT P2, PT, PT, PT, UP0, 0x80, 0x0 ;  /* 0x000000000000781c */ /* 0x000fe20003f4f008 */
[----:B------:R-:W-:Y:S02]  /*0380*/  UIMAD.WIDE UR8, UR4, 0x4, UR8 ;  /* 0x00000004040878a5 */ /* 0x000fe4000f8e0208 */
[----:B-1----:R-:W2:Y:S04]  /*0390*/  @P0 LDG.E R7, desc[UR30][R2.64] ;  /* 0x0000001e02070981 */ /* 0x002ea8000c1e1900 */
[----:B------:R1:W3:Y:S01]  /*03a0*/  @P0 LDG.E R6, desc[UR30][R2.64+0x4] ;  /* 0x0000041e02060981 */ /* 0x0002e2000c1e1900 */
[----:B------:R-:W-:Y:S02]  /*03b0*/  IMAD.U32 R4, RZ, RZ, UR10 ;  /* 0x0000000aff047e24 */ /* 0x000fe4000f8e00ff */
[----:B------:R-:W-:-:S05]  /*03c0*/  IMAD.U32 R5, RZ, RZ, UR11 ;  /* 0x0000000bff057e24 */ /* 0x000fca000f8e00ff */
[----:B------:R-:W4:Y:S01]  /*03d0*/  @P1 LDG.E R4, desc[UR30][R4.64] ;  /* 0x0000001e04041981 */ /* 0x000f22000c1e1900 */
[----:B-1----:R-:W-:Y:S02]  /*03e0*/  IMAD.U32 R2, RZ, RZ, UR8 ;  /* 0x00000008ff027e24 */ /* 0x002fe4000f8e00ff */
[----:B------:R-:W-:-:S05]  /*03f0*/  IMAD.U32 R3, RZ, RZ, UR9 ;  /* 0x00000009ff037e24 */ /* 0x000fca000f8e00ff */
[----:B------:R-:W5:Y:S01]  /*0400*/  @!P2 LDG.E R0, desc[UR30][R2.64] ;  /* 0x0000001e0200a981 */ /* 0x000f62000c1e1900 */
[----:B------:R-:W-:Y:S01]  /*0410*/  UMOV UR10, 0xffffffff ;  /* 0xffffffff000a7882 */ /* 0x000fe20000000000 */
[----:B--2---:R-:W-:Y:S02]  /*0420*/  @P0 R2UR UR16, R7 ;  /* 0x00000000071002ca */ /* 0x004fe400000e0000 */
[----:B---3--:R-:W-:Y:S02]  /*0430*/  @P0 R2UR UR18, R6 ;  /* 0x00000000061202ca */ /* 0x008fe400000e0000 */
[----:B------:R-:W-:-:S04]  /*0440*/  ISETP.NE.U32.AND P0, PT, RZ, UR6, PT ;  /* 0x00000006ff007c0c */ /* 0x000fc8000bf05070 */
[----:B------:R-:W-:-:S07]  /*0450*/  ISETP.NE.AND.EX P0, PT, RZ, UR7, PT, P0 ;  /* 0x00000007ff007c0c */ /* 0x000fce000bf05300 */
[----:B------:R-:W-:Y:S01]  /*0460*/  @UP2 UIADD3 UR18, UR18, -UR16, URZ ;  /* 0x8000001012122290 */ /* 0x000fe2000fffe03f */
[----:B------:R-:W-:Y:S02]  /*0470*/  SHF.R.S32.HI R7, RZ, 0x1f, R110 ;  /* 0x0000001fff077819 */ /* 0x000fe4000001146e */
[----:B----4-:R-:W-:-:S04]  /*0480*/  @P1 R2UR UR19, R4 ;  /* 0x00000000041312ca */ /* 0x010fc800000e0000 */
[----:B------:R-:W-:Y:S01]  /*0490*/  @!UP2 ULDC UR18, c[0x0][0x2c4] ;  /* 0x0000b1000012aab9 */ /* 0x000fe20000000800 */
[----:B------:R-:W-:Y:S02]  /*04a0*/  LEA.HI R6, R7, R110, RZ, 0x5 ;  /* 0x0000006e07067211 */ /* 0x000fe400078f28ff */
[----:B-----5:R-:W-:Y:S01]  /*04b0*/  @!P2 R2UR UR10, R0 ;  /* 0x00000000000aa2ca */ /* 0x020fe200000e0000 */
[----:B------:R-:W-:-:S14]  /*04c0*/  @!P0 BRA `(.L_x_542) ;  /* 0x00000000001c8947 */ /* 0x000fdc0003800000 */
[----:B------:R-:W-:-:S13]  /*04d0*/  PLOP3.LUT P0, PT, PT, PT, UP3, 0x80, 0x0 ;  /* 0x000000000000781c */ /* 0x000fda0003f0f038 */
[----:B------:R-:W2:Y:S04]  /*04e0*/  @P0 LDG.E R0, desc[UR30][R2.64+0x4] ;  /* 0x0000041e02000981 */ /* 0x000ea8000c1e1900 */
[----:B------:R-:W3:Y:S01]  /*04f0*/  @!P0 LDG.E R2, desc[UR30][R2.64] ;  /* 0x0000001e02028981 */ /* 0x000ee2000c1e1900 */
[----:B--2---:R-:W-:-:S13]  /*0500*/  @P0 R2UR UR8, R0 ;  /* 0x00000000000802ca */ /* 0x004fda00000e0000 */
[----:B------:R-:W-:-:S07]  /*0510*/  @UP3 UIADD3 UR8, UR8, -UR10, URZ ;  /* 0x8000000a08083290 */ /* 0x000fce000fffe03f */
[----:B---3--:R-:W-:Y:S01]  /*0520*/  @!P0 R2UR UR8, R2 ;  /* 0x00000000020882ca */ /* 0x008fe200000e0000 */
[----:B------:R-:W-:-:S14]  /*0530*/  BRA `(.L_x_543) ;  /* 0x0000000000047947 */ /* 0x000fdc0003800000 */
.L_x_542:
[----:B------:R-:W-:-:S05]  /*0540*/  ULDC UR8, c[0x0][0x2c8] ;  /* 0x0000b20000087ab9 */ /* 0x000fca0000000800 */
.L_x_543:
        /* <DEDUP_REMOVED lines=36> */
[----:B------:R-:W-:Y:S01]  /*0790*/  UISETP.NE.AND UP1, UPT, UR16, -0x1, UPT ;  /* 0xffffffff1000788c */ /* 0x000fe2000bf25270 */
[----:B------:R-:W-:Y:S01]  /*07a0*/  LOP3.LUT R0, R6, 0xffffffe0, RZ, 0xc0, !PT ;  /* 0xffffffe006007812 */ /* 0x000fe200078ec0ff */
[----:B------:R-:W-:Y:S01]  /*07b0*/  ULDC UR37, c[0x0][0x2d4] ;  /* 0x0000b50000257ab9 */ /* 0x000fe20000000800 */
[----:B------:R-:W-:Y:S01]  /*07c0*/  UISETP.NE.AND UP0, UPT, UR10, -0x1, UPT ;  /* 0xffffffff0a00788c */ /* 0x000fe2000bf05270 */
[----:B------:R-:W-:Y:S02]  /*07d0*/  ULDC UR23, c[0x0][0x2d8] ;  /* 0x0000b60000177ab9 */ /* 0x000fe40000000800 */
[----:B------:R-:W-:-:S03]  /*07e0*/  IMAD.IADD R3, R110, 0x1, -R0 ;  /* 0x000000016e037824 */ /* 0x000fc600078e0a00 */
[----:B------:R-:W-:Y:S02]  /*07f0*/  PLOP3.LUT P0, PT, PT, PT, UP0, 0x80, 0x0 ;  /* 0x000000000000781c */ /* 0x000fe40003f0f008 */
[----:B------:R-:W-:Y:S01]  /*0800*/  @UP1 ULDC.64 UR8, c[0x0][0x240] ;  /* 0x0000900000081ab9 */ /* 0x000fe20000000a00 */
[----:B------:R-:W-:Y:S01]  /*0810*/  @!UP1 USHF.R.S32.HI UR11, URZ, 0x1f, UR4 ;  /* 0x0000001f3f0b9899 */ /* 0x000fe20008011404 */
[----:B------:R-:W-:Y:S01]  /*0820*/  SHF.R.S32.HI R0, RZ, 0x1f, R3 ;  /* 0x0000001fff007819 */ /* 0x000fe20000011403 */
[----:B------:R-:W-:Y:S01]  /*0830*/  @UP1 UIMAD.WIDE.U32 UR20, UR16, UR8, URZ ;  /* 0x00000008101412a5 */ /* 0x000fe2000f8e003f */
[----:B------:R-:W-:Y:S01]  /*0840*/  @!UP1 ULDC.64 UR6, c[0x0][0x228] ;  /* 0x00008a0000069ab9 */ /* 0x000fe20000000a00 */
[----:B------:R-:W-:Y:S02]  /*0850*/  @UP0 UIADD3 UR25, UR19, UR10, URZ ;  /* 0x0000000a13190290 */ /* 0x000fe4000fffe03f */
[----:B------:R-:W-:Y:S02]  /*0860*/  @UP1 UIMAD UR8, UR16, UR9, UR21 ;  /* 0x00000009100812a4 */ /* 0x000fe4000f8e0215 */
[----:B------:R-:W-:Y:S01]  /*0870*/  @!UP1 UIMAD UR11, UR11, UR6, URZ ;  /* 0x000000060b0b92a4 */ /* 0x000fe2000f8e023f */
[----:B------:R-:W-:Y:S01]  /*0880*/  ULDC UR9, c[0x0][0x270] ;  /* 0x00009c0000097ab9 */ /* 0x000fe20000000800 */
[----:B------:R-:W-:-:S02]  /*0890*/  @!UP1 UIMAD.WIDE.U32 UR38, UR4, UR6, URZ ;  /* 0x00000006042692a5 */ /* 0x000fc4000f8e003f */
[----:B------:R-:W-:Y:S01]  /*08a0*/  UIMAD UR9, UR4, UR9, UR15 ;  /* 0x00000009040972a4 */ /* 0x000fe2000f8e020f */
[----:B------:R-:W-:Y:S01]  /*08b0*/  @UP0 ULDC.64 UR12, c[0x0][0x248] ;  /* 0x00009200000c0ab9 */ /* 0x000fe20000000a00 */
[----:B------:R-:W-:Y:S02]  /*08c0*/  @!UP1 UIMAD UR7, UR4, UR7, UR11 ;  /* 0x00000007040792a4 */ /* 0x000fe4000f8e020b */
[----:B------:R-:W-:Y:S02]  /*08d0*/  UIMAD UR37, UR9, UR37, UR29 ;  /* 0x00000025092572a4 */ /* 0x000fe4000f8e021d */
[----:B------:R-:W-:Y:S02]  /*08e0*/  USHF.L.U32 UR9, UR9, 0x5, URZ ;  /* 0x0000000509097899 */ /* 0x000fe4000800063f */
[----:B------:R-:W-:Y:S02]  /*08f0*/  @UP0 UIMAD.WIDE.U32 UR26, UR25, UR12, URZ ;  /* 0x0000000c191a02a5 */ /* 0x000fe4000f8e003f */
[----:B------:R-:W-:-:S02]  /*0900*/  USHF.R.S32.HI UR6, URZ, 0x1f, UR9 ;  /* 0x0000001f3f067899 */ /* 0x000fc40008011409 */
[----:B------:R-:W-:Y:S01]  /*0910*/  IADD3 R112, P2, P1, R9, UR9, R3 ;  /* 0x0000000909707c10 */ /* 0x000fe2000f95e003 */
[----:B------:R-:W-:Y:S02]  /*0920*/  @UP0 UIMAD UR25, UR25, UR13, URZ ;  /* 0x0000000d191902a4 */ /* 0x000fe4000f8e023f */
[----:B------:R-:W-:Y:S01]  /*0930*/  UIMAD UR37, UR37, UR23, URZ ;  /* 0x00000017252572a4 */ /* 0x000fe2000f8e023f */
[----:B------:R-:W-:Y:S01]  /*0940*/  IADD3.X R111, R8, UR6, R0, P2, P1 ;  /* 0x00000006086f7c10 */ /* 0x000fe200097e2400 */
[----:B------:R1:W-:Y:S01]  /*0950*/  STL [R1+0xe0], R112 ;  /* 0x0000e07001007387 */ /* 0x0003e20000100800 */
        /* <DEDUP_REMOVED lines=16> */
.L_x_545:
[----:B------:R-:W-:Y:S01]  /*0a60*/  ULDC UR6, c[0x0][0x278] ;  /* 0x00009e0000067ab9 */ /* 0x000fe20000000800 */
[----:B------:R-:W2:Y:S01]  /*0a70*/  S2R R2, SR_CTAID.Z ;  /* 0x0000000000027919 */ /* 0x000ea20000002700 */
[----:B------:R-:W-:Y:S01]  /*0a80*/  IMAD.U32 R0, RZ, RZ, UR6 ;  /* 0x00000006ff007e24 */ /* 0x000fe2000f8e00ff */
[----:B------:R-:W-:Y:S01]  /*0a90*/  UMOV UR38, URZ ;  /* 0x0000003f00267c82 */ /* 0x000fe20008000000 */
[----:B------:R-:W-:Y:S01]  /*0aa0*/  SHF.R.S32.HI R4, RZ, 0x1f, R3 ;  /* 0x0000001fff047819 */ /* 0x000fe20000011403 */
[----:B------:R-:W-:Y:S01]  /*0ab0*/  UIADD3 UR36, -UR29, UR18, URZ ;  /* 0x000000121d247290 */ /* 0x000fe2000fffe13f */
[----:B------:R-:W-:Y:S02]  /*0ac0*/  SHF.R.S32.HI R108, RZ, 0x5, R6 ;  /* 0x00000005ff6c7819 */ /* 0x000fe40000011406 */
[----:B------:R-:W-:Y:S02]  /*0ad0*/  IABS R0, R0 ;  /* 0x0000000000007213 */ /* 0x000fe40000000000 */
[----:B------:R-:W-:-:S02]  /*0ae0*/  LEA.HI R4, R4, R3, RZ, 0x2 ;  /* 0x0000000304047211 */ /* 0x000fc400078f10ff */
[----:B------:R-:W-:Y:S02]  /*0af0*/  R2UR UR9, R0 ;  /* 0x00000000000972ca */ /* 0x000fe400000e0000 */
[----:B------:R-:W-:-:S11]  /*0b00*/  SHF.R.S32.HI R25, RZ, 0x2, R4 ;  /* 0x00000002ff197819 */ /* 0x000fd60000011404 */
        /* <DEDUP_REMOVED lines=8> */
[----:B------:R-:W-:-:S02]  /*0b90*/  LOP3.LUT R0, R2, 0xfffffff8, RZ, 0xc0, !PT ;  /* 0xfffffff802007812 */ /* 0x000fc400078ec0ff */
[----:B------:R-:W-:Y:S01]  /*0ba0*/  SHF.R.S32.HI R250, RZ, 0x3, R2 ;  /* 0x00000003fffa7819 */ /* 0x000fe20000011402 */
[----:B------:R-:W-:Y:S02]  /*0bb0*/  IMAD.U32 R2, RZ, RZ, UR17 ;  /* 0x00000011ff027e24 */ /* 0x000fe4000f8e00ff */
[----:B------:R-:W-:Y:S01]  /*0bc0*/  UIADD3 UR11, URZ, -UR39, URZ ;  /* 0x800000273f0b7290 */ /* 0x000fe2000fffe03f */
[----:B------:R-:W-:Y:S01]  /*0bd0*/  IMAD.IADD R26, R110, 0x1, -R0 ;  /* 0x000000016e1a7824 */ /* 0x000fe200078e0a00 */
[--C-:B------:R-:W-:Y:S01]  /*0be0*/  SHF.R.S32.HI R251, RZ, 0x1f, R250.reuse ;  /* 0x0000001ffffb7819 */ /* 0x100fe200000114fa */
[----:B------:R-:W-:Y:S01]  /*0bf0*/  IMAD.SHL.U32 R0, R250, 0x40, RZ ;  /* 0x00000040fa007824 */ /* 0x000fe200078e00ff */
[----:B------:R-:W-:Y:S01]  /*0c00*/  UIMAD UR11, UR11, UR9, URZ ;  /* 0x000000090b0b72a4 */ /* 0x000fe2000f8e023f */
[----:B------:R-:W-:Y:S02]  /*0c10*/  IMAD.SHL.U32 R28, R26, 0x8, RZ ;  /* 0x000000081a1c7824 */ /* 0x000fe400078e00ff */
[----:B------:R-:W-:Y:S01]  /*0c20*/  IMAD.WIDE R14, R2, 0x40, R250 ;  /* 0x00000040020e7825 */ /* 0x000fe200078e02fa */
[----:B------:R-:W-:Y:S01]  /*0c30*/  UIMAD.WIDE.U32 UR38, UR39, UR11, UR38 ;  /* 0x0000000b272672a5 */ /* 0x000fe2000f8e0026 */
[----:B------:R-:W-:-:S02]  /*0c40*/  LOP3.LUT R0, R0, 0x1c0, RZ, 0xc0, !PT ;  /* 0x000001c000007812 */ /* 0x000fc400078ec0ff */
[--C-:B------:R-:W-:Y:S02]  /*0c50*/  SHF.R.S32.HI R29, RZ, 0x1f, R28.reuse ;  /* 0x0000001fff1d7819 */ /* 0x100fe4000001141c */
[----:B------:R-:W-:Y:S02]  /*0c60*/  LOP3.LUT R2, R0, 0x38, R28, 0xf8, !PT ;  /* 0x0000003800027812 */ /* 0x000fe400078ef81c */
[----:B------:R-:W-:Y:S01]  /*0c70*/  UMOV UR11, UR39 ;  /* 0x00000027000b7c82 */ /* 0x000fe20008000000 */
[----:B------:R-:W-:Y:S01]  /*0c80*/  SHF.R.U32.HI R5, RZ, 0x3, R0 ;  /* 0x00000003ff057819 */ /* 0x000fe20000011600 */
[----:B------:R-:W-:Y:S01]  /*0c90*/  UIMAD.WIDE.U32 UR38, UR11, UR7, URZ ;  /* 0x000000070b2672a5 */ /* 0x000fe2000f8e003f */
[----:B------:R-:W-:Y:S02]  /*0ca0*/  LOP3.LUT R0, R4, 0x7ffffffc, RZ, 0xc0, !PT ;  /* 0x7ffffffc04007812 */ /* 0x000fe400078ec0ff */
[----:B------:R-:W-:Y:S02]  /*0cb0*/  LOP3.LUT R5, R2, R5, RZ, 0x3c, !PT ;  /* 0x0000000502057212 */ /* 0x000fe400078e3cff */
[----:B------:R-:W-:Y:S01]  /*0cc0*/  LEA.HI R2, R7, R110, RZ, 0x6 ;  /* 0x0000006e07027211 */ /* 0x000fe200078f30ff */
[----:B------:R-:W-:Y:S01]  /*0cd0*/  IMAD.IADD R3, R3, 0x1, -R0 ;  /* 0x0000000103037824 */ /* 0x000fe200078e0a00 */
[----:B------:R-:W-:Y:S01]  /*0ce0*/  UMOV UR21, UR39 ;  /* 0x0000002700157c82 */ /* 0x000fe20008000000 */
[----:B------:R-:W-:Y:S01]  /*0cf0*/  SHF.R.S32.HI R0, RZ, 0x1f, R6 ;  /* 0x0000001fff007819 */ /* 0x000fe20000011406 */
[----:B------:R-:W-:Y:S01]  /*0d00*/  UIADD3 UR11, -UR21, URZ, URZ ;  /* 0x0000003f150b7290 */ /* 0x000fe2000fffe13f */
[----:B------:R-:W-:-:S02]  /*0d10*/  IMAD.SHL.U32 R2, R2, 0x8, RZ ;  /* 0x0000000802027824 */ /* 0x000fc400078e00ff */
[----:B------:R-:W-:Y:S01]  /*0d20*/  LEA.HI R0, R0, R108, RZ, 0x2 ;  /* 0x0000006c00007211 */ /* 0x000fe200078f10ff */
[----:B------:R-:W-:Y:S02]  /*0d30*/  UIMAD UR7, UR9, UR11, UR7 ;  /* 0x0000000b090772a4 */ /* 0x000fe4000f8e0207 */
[----:B------:R-:W-:Y:S02]  /*0d40*/  LOP3.LUT R212, R5, 0xfffffe00, R2, 0xf8, !PT ;  /* 0xfffffe0005d47812 */ /* 0x000fe400078ef802 */
[----:B------:R-:W-:Y:S01]  /*0d50*/  UISETP.GT.U32.AND UP1, UPT, UR9, UR7, UPT ;  /* 0x000000070900728c */ /* 0x000fe2000bf24070 */
[----:B------:R-:W-:-:S05]  /*0d60*/  LOP3.LUT R0, R0, 0xffffffc, RZ, 0xc0, !PT ;  /* 0x0ffffffc00007812 */ /* 0x000fca00078ec0ff */
[----:B------:R-:W-:-:S04]  /*0d70*/  IMAD.IADD R0, R108, 0x1, -R0 ;  /* 0x000000016c007824 */ /* 0x000fc800078e0a00 */
[----:B------:R-:W-:Y:S01]  /*0d80*/  IMAD R5, R0, 0x10, R25 ;  /* 0x0000001000057824 */ /* 0x000fe200078e0219 */
[----:B------:R-:W-:Y:S02]  /*0d90*/  @!UP1 UIADD3 UR7, UR7, -UR9, URZ ;  /* 0x8000000907079290 */ /* 0x000fe4000fffe03f */
[----:B------:R-:W-:Y:S02]  /*0da0*/  @!UP1 UIADD3 UR21, UR21, 0x1, URZ ;  /* 0x0000000115159890 */ /* 0x000fe4000fffe03f */
[----:B------:R-:W-:Y:S02]  /*0db0*/  UISETP.GE.U32.AND UP2, UPT, UR7, UR9, UPT ;  /* 0x000000090700728c */ /* 0x000fe4000bf46070 */
[----:B------:R-:W-:Y:S02]  /*0dc0*/  ULOP3.LUT UR9, UR15, UR6, URZ, 0x3c, !UPT ;  /* 0x000000060f097292 */ /* 0x000fe4000f8e3c3f */
[----:B------:R-:W-:Y:S02]  /*0dd0*/  @UP0 UIADD3 UR7, UR19, UR10, URZ ;  /* 0x0000000a13070290 */ /* 0x000fe4000fffe03f */
[----:B------:R-:W-:Y:S01]  /*0de0*/  UISETP.GE.AND UP1, UPT, UR9, URZ, UPT ;  /* 0x0000003f0900728c */ /* 0x000fe2000bf26270 */
[----:B------:R-:W-:Y:S01]  /*0df0*/  @UP0 ULDC.64 UR10, c[0x0][0x250] ;  /* 0x00009400000a0ab9 */ /* 0x000fe20000000a00 */
[----:B------:R-:W-:-:S03]  /*0e00*/  USHF.R.S32.HI UR9, URZ, 0x1f, UR15 ;  /* 0x0000001f3f097899 */ /* 0x000fc6000801140f */
        /* <DEDUP_REMOVED lines=23> */
.L_x_546:
[C---:B------:R-:W-:Y:S01]  /*0f80*/  IADD3 R2, P0, R28.reuse, UR20, RZ ;  /* 0x000000141c027c10 */ /* 0x040fe2000ff1e0ff */
[----:B------:R-:W-:Y:S01]  /*0f90*/  ULDC.64 UR6, c[0x0][0x258] ;  /* 0x0000960000067ab9 */ /* 0x000fe20000000a00 */
[----:B------:R-:W-:Y:S01]  /*0fa0*/  IMAD.SHL.U32 R4, R3, 0x2, RZ ;  /* 0x0000000203047824 */ /* 0x000fe200078e00ff */
[----:B------:R-:W-:Y:S01]  /*0fb0*/  UIMAD UR9, UR9, UR6, URZ ;  /* 0x00000006090972a4 */ /* 0x000fe2000f8e023f */
[----:B------:R-:W-:Y:S01]  /*0fc0*/  IADD3.X R3, R29, UR8, RZ, P0, !PT ;  /* 0x000000081d037c10 */ /* 0x000fe200087fe4ff */
[----:B------:R-:W-:Y:S01]  /*0fd0*/  IMAD.U32 R0, RZ, RZ, UR6 ;  /* 0x00000006ff007e24 */ /* 0x000fe2000f8e00ff */
[----:B------:R-:W2:Y:S01]  /*0fe0*/  S2UR UR4, SR_CgaCtaId ;  /* 0x00000000000479c3 */ /* 0x000ea20000008800 */
[C---:B------:R-:W-:Y:S01]  /*0ff0*/  VIADD R129, R28.reuse, 0x40 ;  /* 0x000000401c817836 */ /* 0x040fe20000000000 */
[----:B------:R-:W-:Y:S01]  /*1000*/  IADD3 R128, R28, 0x80, RZ ;  /* 0x000000801c807810 */ /* 0x000fe20007ffe0ff */
[----:B------:R-:W-:Y:S01]  /*1010*/  IMAD.WIDE.U32 R16, R0, UR15, R2 ;  /* 0x0000000f00107c25 */ /* 0x000fe2000f8e0002 */
[----:B------:R-:W-:Y:S01]  /*1020*/  UIMAD UR15, UR15, UR7, UR9 ;  /* 0x000000070f0f72a4 */ /* 0x000fe2000f8e0209 */
[----:B------:R-:W-:Y:S01]  /*1030*/  ISETP.GE.AND P1, PT, R250, UR36, PT ;  /* 0x00000024fa007c0c */ /* 0x000fe2000bf26270 */
[----:B------:R3:W-:Y:S01]  /*1040*/  STL [R1+0xa8], R129 ;  /* 0x0000a88101007387 */ /* 0x0007e20000100800 */
[----:B------:R-:W-:Y:S01]  /*1050*/  ULDC.64 UR8, c[0x0][0x260] ;  /* 0x0000980000087ab9 */ /* 0x000fe20000000a00 */
[----:B------:R-:W-:Y:S01]  /*1060*/  VIADD R113, R28, 0xc0 ;  /* 0x000000c01c717836 */ /* 0x000fe20000000000 */
[----:B------:R-:W-:Y:S01]  /*1070*/  ULDC.64 UR6, c[0x0][0x268] ;  /* 0x00009a0000067ab9 */ /* 0x000fe20000000a00 */
[----:B------:R-:W-:Y:S01]  /*1080*/  MOV R35, UR8 ;  /* 0x0000000800237c02 */ /* 0x000fe20008000f00 */
[----:B------:R-:W-:Y:S01]  /*1090*/  IMAD.U32 R34, RZ, RZ, UR6 ;  /* 0x00000006ff227e24 */ /* 0x000fe2000f8e00ff */
[----:B------:R3:W-:Y:S01]  /*10a0*/  STL [R1+0x74], R128 ;  /* 0x0000748001007387 */ /* 0x0007e20000100800 */
[----:B------:R-:W-:Y:S01]  /*10b0*/  UMOV UR38, 0x400 ;  /* 0x0000040000267882 */ /* 0x000fe20000000000 */
[----:B------:R-:W-:Y:S01]  /*10c0*/  UIMAD UR33, UR14, UR8, URZ ;  /* 0x000000080e2172a4 */ /* 0x000fe2000f8e023f */
[C---:B------:R-:W-:Y:S01]  /*10d0*/  VIADD R27, R250.reuse, 0x20 ;  /* 0x00000020fa1b7836 */ /* 0x040fe20000000000 */
[----:B------:R3:W-:Y:S01]  /*10e0*/  STL [R1+0xac], R113 ;  /* 0x0000ac7101007387 */ /* 0x0007e20000100800 */
[----:B------:R-:W-:Y:S01]  /*10f0*/  UIADD3 UR20, UR22, -0x1, URZ ;  /* 0xffffffff16147890 */ /* 0x000fe2000fffe03f */
[C---:B------:R-:W-:Y:S01]  /*1100*/  IADD3 R24, R250.reuse, 0x10, RZ ;  /* 0x00000010fa187810 */ /* 0x040fe20007ffe0ff */
[----:B------:R-:W-:Y:S01]  /*1110*/  UIMAD UR14, UR14, UR6, URZ ;  /* 0x000000060e0e72a4 */ /* 0x000fe2000f8e023f */
[----:B------:R3:W-:Y:S01]  /*1120*/  STL [R1+0xe4], R35 ;  /* 0x0000e42301007387 */ /* 0x0007e20000100800 */
[----:B------:R-:W-:Y:S01]  /*1130*/  UIMAD UR9, UR21, UR9, UR33 ;  /* 0x00000009150972a4 */ /* 0x000fe2000f8e0221 */
[----:B------:R-:W-:Y:S01]  /*1140*/  IADD3 R13, R17, UR15, RZ ;  /* 0x0000000f110d7c10 */ /* 0x000fe2000fffe0ff */
[----:B------:R-:W-:Y:S01]  /*1150*/  USHF.R.S32.HI UR19, URZ, 0x1f, UR20 ;  /* 0x0000001f3f137899 */ /* 0x000fe20008011414 */
[----:B------:R3:W-:Y:S01]  /*1160*/  STL [R1+0xe8], R34 ;  /* 0x0000e82201007387 */ /* 0x0007e20000100800 */
[----:B--2---:R-:W-:Y:S01]  /*1170*/  ULEA UR4, UR4, UR38, 0x18 ;  /* 0x0000002604047291 */ /* 0x004fe2000f8ec03f */
[----:B------:R-:W-:Y:S01]  /*1180*/  BSSY B0, `(.L_x_547) ;  /* 0x0000037000007945 */ /* 0x000fe20003800000 */
[----:B------:R-:W-:Y:S01]  /*1190*/  UIMAD UR33, UR21, UR7, UR14 ;  /* 0x00000007152172a4 */ /* 0x000fe2000f8e020e */
[----:B------:R-:W-:Y:S01]  /*11a0*/  IMAD R109, R5, UR23, R4 ;  /* 0x00000017056d7c24 */ /* 0x000fe2000f8e0204 */
[----:B------:R-:W-:Y:S01]  /*11b0*/  LEA.HI R33, R7, R110, RZ, 0x4 ;  /* 0x0000006e07217211 */ /* 0x000fe200078f20ff */
[----:B------:R-:W-:Y:S01]  /*11c0*/  IMAD R18, R251, UR12, RZ ;  /* 0x0000000cfb127c24 */ /* 0x000fe2000f8e02ff */
[C---:B------:R-:W-:Y:S01]  /*11d0*/  IADD3 R30, R250.reuse, 0x30, RZ ;  /* 0x00000030fa1e7810 */ /* 0x040fe20007ffe0ff */
[----:B------:R-:W-:Y:S01]  /*11e0*/  IMAD.WIDE.U32 R10, R250, UR12, R28 ;  /* 0x0000000cfa0a7c25 */ /* 0x000fe2000f8e001c */
[----:B------:R-:W-:-:S02]  /*11f0*/  ISETP.GE.AND P0, PT, R24, UR36, PT ;  /* 0x0000002418007c0c */ /* 0x000fc4000bf06270 */
[----:B------:R-:W-:Y:S02]  /*1200*/  ISETP.GE.AND P4, PT, R27, UR36, PT ;  /* 0x000000241b007c0c */ /* 0x000fe4000bf86270 */
[----:B------:R-:W-:Y:S01]  /*1210*/  LEA R212, R212, UR4, 0x1 ;  /* 0x00000004d4d47c11 */ /* 0x000fe2000f8e08ff */
[----:B------:R-:W-:Y:S10]  /*1220*/  @P1 BRA `(.L_x_548) ;  /* 0x0000000000b01947 */ /* 0x000ff40003800000 */
        /* <DEDUP_REMOVED lines=44> */
.L_x_548:
[----:B------:R-:W-:Y:S05]  /*14f0*/  BSYNC B0 ;  /* 0x0000000000007941 */ /* 0x000fea0003800000 */
.L_x_547:
[----:B------:R-:W-:Y:S01]  /*1500*/  ULEA UR6, UR22, UR37, 0x6 ;  /* 0x0000002516067291 */ /* 0x000fe2000f8e303f */
[----:B--2-4-:R-:W-:Y:S01]  /*1510*/  IMAD R2, R250, UR13, R18 ;  /* 0x0000000dfa027c24 */ /* 0x014fe2000f8e0212 */
[----:B------:R-:W-:Y:S01]  /*1520*/  IADD3 R20, P1, R10, UR26, RZ ;  /* 0x0000001a0a147c10 */ /* 0x000fe2000ff3e0ff */
[----:B------:R-:W-:Y:S01]  /*1530*/  IMAD R0, R251, UR10, RZ ;  /* 0x0000000afb007c24 */ /* 0x000fe2000f8e02ff */
[----:B------:R-:W-:Y:S01]  /*1540*/  UIADD3 UR6, UR6, -0x40, URZ ;  /* 0xffffffc006067890 */ /* 0x000fe2000fffe03f */
[----:B------:R-:W-:Y:S01]  /*1550*/  BSSY B0, `(.L_x_549) ;  /* 0x0000038000007945 */ /* 0x000fe20003800000 */
[----:B------:R-:W-:Y:S01]  /*1560*/  ISETP.GE.AND P5, PT, R30, UR36, PT ;  /* 0x000000241e007c0c */ /* 0x000fe2000bfa6270 */
[C---:B------:R-:W-:Y:S01]  /*1570*/  IMAD.WIDE.U32 R22, R250.reuse, UR10, R28 ;  /* 0x0000000afa167c25 */ /* 0x040fe2000f8e001c */
[----:B------:R-:W-:Y:S02]  /*1580*/  IADD3.X R21, R11, UR25, R2, P1, !PT ;  /* 0x000000190b157c10 */ /* 0x000fe40008ffe402 */
[----:B------:R-:W-:Y:S01]  /*1590*/  IADD3 R181, P6, R109, UR6, RZ ;  /* 0x000000066db57c10 */ /* 0x000fe2000ffde0ff */
[----:B------:R-:W-:Y:S01]  /*15a0*/  IMAD R32, R250, UR11, R0 ;  /* 0x0000000bfa207c24 */ /* 0x000fe2000f8e0200 */
[----:B------:R-:W-:-:S02]  /*15b0*/  MOV R147, UR6 ;  /* 0x0000000600937c02 */ /* 0x000fc40008000f00 */
[----:B------:R-:W-:Y:S01]  /*15c0*/  LOP3.LUT R31, R33, 0xfffffff0, RZ, 0xc0, !PT ;  /* 0xfffffff0211f7812 */ /* 0x000fe200078ec0ff */
[----:B------:R-:W-:Y:S08]  /*15d0*/  @P0 BRA `(.L_x_550) ;  /* 0x0000000000bc0947 */ /* 0x000ff00003800000 */
        /* <DEDUP_REMOVED lines=32> */
[----:B-1----:R-:W-:-:S04]  /*17e0*/  @!P2 LEA R4, P1, R2, R10, 0x1 ;  /* 0x0000000a0204a211 */ /* 0x002fc800078208ff */
        /* <DEDUP_REMOVED lines=14> */
.L_x_550:
[----:B------:R-:W-:Y:S05]  /*18d0*/  BSYNC B0 ;  /* 0x0000000000007941 */ /* 0x000fea0003800000 */
.L_x_549:
        /* <DEDUP_REMOVED lines=49> */
.L_x_552:
[----:B------:R-:W-:Y:S05]  /*1bf0*/  BSYNC B0 ;  /* 0x0000000000007941 */ /* 0x000fea0003800000 */
.L_x_551:
        /* <DEDUP_REMOVED lines=49> */
.L_x_554:
[----:B------:R-:W-:Y:S05]  /*1f10*/  BSYNC B0 ;  /* 0x0000000000007941 */ /* 0x000fea0003800000 */
.L_x_553:
[----:B--2-4-:R-:W-:Y:S01]  /*1f20*/  IMAD.WIDE.U32 R6, R35, UR21, R20 ;  /* 0x0000001523067c25 */ /* 0x014fe2000f8e0014 */
[----:B------:R-:W-:Y:S01]  /*1f30*/  UIMAD UR37, UR20, -0x40, UR32 ;  /* 0xffffffc0142578a4 */ /* 0x000fe2000f8e0220 */
[----:B------:R-:W-:Y:S01]  /*1f40*/  SHF.R.S32.HI R13, RZ, 0x4, R33 ;  /* 0x00000004ff0d7819 */ /* 0x000fe20000011421 */
[----:B------:R-:W-:Y:S01]  /*1f50*/  USHF.L.U64.HI UR8, UR12, 0x6, UR13 ;  /* 0x000000060c087899 */ /* 0x000fe2000801020d */
[----:B------:R-:W-:Y:S01]  /*1f60*/  VIADD R127, R7, UR9 ;  /* 0x00000009077f7c36 */ /* 0x000fe20008000000 */
[----:B------:R2:W-:Y:S01]  /*1f70*/  STL.64 [R1+0xb8], R6 ;  /* 0x0000b80601007387 */ /* 0x0005e20000100a00 */
[----:B------:R-:W-:Y:S01]  /*1f80*/  IMAD.MOV.U32 R126, RZ, RZ, R6 ;  /* 0x000000ffff7e7224 */ /* 0x000fe200078e0006 */
[----:B------:R-:W-:Y:S01]  /*1f90*/  ISETP.GE.AND P0, PT, R250, UR37, PT ;  /* 0x00000025fa007c0c */ /* 0x000fe2000bf06270 */
[----:B-1----:R-:W-:Y:S01]  /*1fa0*/  IMAD.IADD R4, R110, 0x1, -R31 ;  /* 0x000000016e047824 */ /* 0x002fe200078e0a1f */
[----:B------:R-:W-:Y:S01]  /*1fb0*/  USHF.L.U32 UR14, UR12, 0x6, URZ ;  /* 0x000000060c0e7899 */ /* 0x000fe2000800063f */
[----:B------:R-:W-:Y:S01]  /*1fc0*/  IMAD.U32 R21, RZ, RZ, UR20 ;  /* 0x00000014ff157e24 */ /* 0x000fe2000f8e00ff */
[----:B------:R2:W-:Y:S01]  /*1fd0*/  STL.64 [R1+0xb0], R126 ;  /* 0x0000b07e01007387 */ /* 0x0005e20000100a00 */
[----:B------:R-:W-:Y:S01]  /*1fe0*/  UIMAD UR6, UR8, UR20, URZ ;  /* 0x00000014080672a4 */ /* 0x000fe2000f8e023f */
[----:B------:R-:W-:Y:S01]  /*1ff0*/  SHF.R.S32.HI R2, RZ, 0x1f, R4 ;  /* 0x0000001fff027819 */ /* 0x000fe20000011404 */
[----:B------:R-:W-:Y:S01]  /*2000*/  BSSY B0, `(.L_x_555) ;  /* 0x0000031000007945 */ /* 0x000fe20003800000 */
[----:B------:R-:W-:Y:S01]  /*2010*/  LEA.HI R0, R33, R13, RZ, 0x1 ;  /* 0x0000000d21007211 */ /* 0x000fe200078f08ff */
[----:B------:R-:W-:Y:S01]  /*2020*/  UIMAD UR6, UR19, UR14, UR6 ;  /* 0x0000000e130672a4 */ /* 0x000fe2000f8e0206 */
[----:B------:R-:W-:Y:S01]  /*2030*/  LEA.HI R19, R2, R4, RZ, 0x3 ;  /* 0x0000000402137211 */ /* 0x000fe200078f18ff */
[----:B------:R-:W-:Y:S01]  /*2040*/  IMAD.WIDE.U32 R2, R21, UR14, R126 ;  /* 0x0000000e15027c25 */ /* 0x000fe2000f8e007e */
[----:B------:R-:W-:-:S02]  /*2050*/  ISETP.GE.AND P1, PT, R24, UR37, PT ;  /* 0x0000002518007c0c */ /* 0x000fc4000bf26270 */
[----:B------:R-:W-:Y:S01]  /*2060*/  LEA R14, R108, UR29, 0x4 ;  /* 0x0000001d6c0e7c11 */ /* 0x000fe2000f8e20ff */
[----:B------:R-:W-:Y:S01]  /*2070*/  VIADD R5, R3, UR6 ;  /* 0x0000000603057c36 */ /* 0x000fe20008000000 */
[----:B------:R-:W-:Y:S02]  /*2080*/  LOP3.LUT R0, R0, 0xfffffffe, RZ, 0xc0, !PT ;  /* 0xfffffffe00007812 */ /* 0x000fe400078ec0ff */
[----:B------:R-:W-:Y:S01]  /*2090*/  LOP3.LUT R12, R19, 0xfffffff8, RZ, 0xc0, !PT ;  /* 0xfffffff8130c7812 */ /* 0x000fe200078ec0ff */
[----:B------:R-:W-:Y:S06]  /*20a0*/  @P0 BRA `(.L_x_556) ;  /* 0x0000000000980947 */ /* 0x000fec0003800000 */
[----:B------:R-:W-:Y:S02]  /*20b0*/  ULDC UR6, c[0x0][0x2d0] ;  /* 0x0000b40000067ab9 */ /* 0x000fe40000000800 */
[----:B------:R-:W-:Y:S02]  /*20c0*/  ISETP.GE.AND P4, PT, R129, UR6, PT ;  /* 0x0000000681007c0c */ /* 0x000fe4000bf86270 */
[----:B------:R-:W-:Y:S02]  /*20d0*/  ISETP.GE.AND P5, PT, R28, UR6, PT ;  /* 0x000000061c007c0c */ /* 0x000fe4000bfa6270 */
[----:B------:R-:W-:-:S09]  /*20e0*/  ISETP.GE.AND P3, PT, R128, UR6, PT ;  /* 0x0000000680007c0c */ /* 0x000fd2000bf66270 */
[----:B------:R-:W1:Y:S02]  /*20f0*/  @!P4 LDC.64 R8, c[0x0][0x218] ;  /* 0x00008600ff08cb82 */ /* 0x000e640000000a00 */
[----:B------:R4:W-:Y:S06]  /*2100*/  @P5 STS.128 [R212+0x8000], RZ ;  /* 0x008000ffd4005388 */ /* 0x0009ec0000000c00 */
[----:B------:R-:W5:Y:S08]  /*2110*/  @!P5 LDC.64 R10, c[0x0][0x218] ;  /* 0x00008600ff0adb82 */ /* 0x000f700000000a00 */
[----:B--2---:R-:W2:Y:S01]  /*2120*/  @!P3 LDC.64 R6, c[0x0][0x218] ;  /* 0x00008600ff06bb82 */ /* 0x004ea20000000a00 */
[----:B-1----:R-:W-:-:S04]  /*2130*/  @!P4 LEA R8, P0, R2, R8, 0x1 ;  /* 0x000000080208c211 */ /* 0x002fc800078008ff */
[C---:B------:R-:W-:Y:S02]  /*2140*/  @!P4 LEA.HI.X R9, R2.reuse, R9, R5, 0x1, P0 ;  /* 0x000000090209c211 */ /* 0x040fe400000f0c05 */
        /* <DEDUP_REMOVED lines=28> */
.L_x_556:
[----:B------:R-:W-:Y:S05]  /*2310*/  BSYNC B0 ;  /* 0x0000000000007941 */ /* 0x000fea0003800000 */
.L_x_555:
[----:B------:R-:W-:Y:S01]  /*2320*/  ISETP.GE.AND P0, PT, R24, UR37, PT ;  /* 0x0000002518007c0c */ /* 0x000fe2000bf06270 */
[----:B------:R-:W-:Y:S01]  /*2330*/  IMAD.IADD R24, R13, 0x1, -R0 ;  /* 0x000000010d187824 */ /* 0x000fe200078e0a00 */
[----:B-12-4-:R-:W-:Y:S01]  /*2340*/  IADD3 R6, R14, 0x1, R25 ;  /* 0x000000010e067810 */ /* 0x016fe20007ffe019 */
[----:B------:R-:W-:Y:S01]  /*2350*/  IMAD.U32 R0, RZ, RZ, UR32 ;  /* 0x00000020ff007e24 */ /* 0x000fe2000f8e00ff */
[----:B------:R-:W-:Y:S01]  /*2360*/  IADD3 R16, P2, R22, UR28, RZ ;  /* 0x0000001c16107c10 */ /* 0x000fe2000ff5e0ff */
[----:B------:R-:W-:Y:S01]  /*2370*/  IMAD.IADD R25, R4, 0x1, -R12 ;  /* 0x0000000104197824 */ /* 0x000fe200078e0a0c */
[----:B------:R-:W-:Y:S01]  /*2380*/  USHF.L.U64.HI UR15, UR12, 0x4, UR13 ;  /* 0x000000040c0f7899 */ /* 0x000fe2000801020d */
[----:B------:R-:W-:Y:S01]  /*2390*/  BSSY B0, `(.L_x_557) ;  /* 0x0000032000007945 */ /* 0x000fe20003800000 */
[----:B------:R-:W-:Y:S01]  /*23a0*/  IADD3 R22, R0, -UR18, R6 ;  /* 0x8000001200167c10 */ /* 0x000fe2000fffe006 */
[----:B------:R-:W-:Y:S01]  /*23b0*/  IMAD.SHL.U32 R0, R25, 0x40, RZ ;  /* 0x0000004019007824 */ /* 0x000fe200078e00ff */
[----:B------:R-:W-:Y:S01]  /*23c0*/  USHF.L.U32 UR36, UR12, 0x4, URZ ;  /* 0x000000040c247899 */ /* 0x000fe2000800063f */
[----:B------:R-:W-:Y:S01]  /*23d0*/  ISETP.GE.AND P4, PT, R27, UR37, PT ;  /* 0x000000251b007c0c */ /* 0x000fe2000bf86270 */
[----:B------:R-:W-:Y:S01]  /*23e0*/  IMAD.SHL.U32 R20, R24, 0x8, RZ ;  /* 0x0000000818147824 */ /* 0x000fe200078e00ff */
[----:B------:R-:W-:-:S02]  /*23f0*/  ISETP.GE.AND P5, PT, R30, UR37, PT ;  /* 0x000000251e007c0c */ /* 0x000fc4000bfa6270 */
[----:B------:R-:W-:Y:S02]  /*2400*/  IADD3.X R17, R23, UR27, R32, P2, !PT ;  /* 0x0000001b17117c10 */ /* 0x000fe400097fe420 */
[----:B------:R-:W-:Y:S01]  /*2410*/  LOP3.LUT R18, R0, 0x1c0, RZ, 0xc0, !PT ;  /* 0x000001c000127812 */ /* 0x000fe200078ec0ff */
[----:B------:R-:W-:Y:S08]  /*2420*/  @P1 BRA `(.L_x_558) ;  /* 0x0000000000a01947 */ /* 0x000ff00003800000 */
[----:B------:R-:W-:Y:S01]  /*2430*/  ULDC UR6, c[0x0][0x2d0] ;  /* 0x0000b40000067ab9 */ /* 0x000fe20000000800 */
[----:B------:R-:W-:Y:S02]  /*2440*/  IADD3 R0, P2, R2, UR36, RZ ;  /* 0x0000002402007c10 */ /* 0x000fe4000ff5e0ff */
[----:B------:R-:W-:Y:S02]  /*2450*/  ISETP.GE.AND P1, PT, R28, UR6, PT ;  /* 0x000000061c007c0c */ /* 0x000fe4000bf26270 */
[----:B------:R-:W-:Y:S02]  /*2460*/  IADD3.X R10, R5, UR15, RZ, P2, !PT ;  /* 0x0000000f050a7c10 */ /* 0x000fe400097fe4ff */
[----:B------:R-:W-:-:S09]  /*2470*/  ISETP.GE.AND P3, PT, R129, UR6, PT ;  /* 0x0000000681007c0c */ /* 0x000fd2000bf66270 */
[----:B------:R-:W1:Y:S01]  /*2480*/  @!P1 LDC.64 R6, c[0x0][0x218] ;  /* 0x00008600ff069b82 */ /* 0x000e620000000a00 */
[----:B------:R2:W-:Y:S07]  /*2490*/  @P1 STS.128 [R212+0x8800], RZ ;  /* 0x008800ffd4001388 */ /* 0x0005ee0000000c00 */
[----:B------:R-:W4:Y:S01]  /*24a0*/  @!P3 LDC.64 R8, c[0x0][0x218] ;  /* 0x00008600ff08bb82 */ /* 0x000f220000000a00 */
[----:B-1----:R-:W-:-:S04]  /*24b0*/  @!P1 LEA R6, P2, R0, R6, 0x1 ;  /* 0x0000000600069211 */ /* 0x002fc800078408ff */
[----:B------:R-:W-:Y:S02]  /*24c0*/  @!P1 LEA.HI.X R7, R0, R7, R10, 0x1, P2 ;  /* 0x0000000700079211 */ /* 0x000fe400010f0c0a */
[----:B------:R-:W-:-:S03]  /*24d0*/  ISETP.GE.AND P2, PT, R128, UR6, PT ;  /* 0x0000000680007c0c */ /* 0x000fc6000bf46270 */
[----:B------:R-:W-:Y:S01]  /*24e0*/  @!PT LDS RZ, [RZ] ;  /* 0x00000000fffff984 */ /* 0x000fe20000000800 */
[----:B------:R-:W-:Y:S01]  /*24f0*/  @!PT LDS RZ, [RZ] ;  /* 0x00000000fffff984 */ /* 0x000fe20000000800 */
[----:B------:R-:W-:Y:S01]  /*2500*/  @!PT LDS RZ, [RZ] ;  /* 0x00000000fffff984 */ /* 0x000fe20000000800 */
[----:B------:R1:W-:Y:S01]  /*2510*/  @!P1 LDGSTS.E.BYPASS.LTC128B.128 [R212+0x8800], desc[UR30][R6.64] ;  /* 0x0880000006d49fae */ /* 0x0003e2000b901d5e */
[----:B----4-:R-:W-:-:S03]  /*2520*/  @!P3 LEA R8, P1, R0, R8, 0x1 ;  /* 0x000000080008b211 */ /* 0x010fc600078208ff */
        /* <DEDUP_REMOVED lines=24> */
.L_x_558:
[----:B------:R-:W-:Y:S05]  /*26b0*/  BSYNC B0 ;  /* 0x0000000000007941 */ /* 0x000fea0003800000 */
.L_x_557:
[----:B------:R-:W-:Y:S04]  /*26c0*/  BSSY B0, `(.L_x_559) ;  /* 0x000002c000007945 */ /* 0x000fe80003800000 */
[----:B------:R-:W-:Y:S05]  /*26d0*/  @P4 BRA `(.L_x_560) ;  /* 0x0000000000a84947 */ /* 0x000fea0003800000 */
[----:B------:R-:W-:Y:S01]  /*26e0*/  ULDC UR6, c[0x0][0x2d0] ;  /* 0x0000b40000067ab9 */ /* 0x000fe20000000800 */
[----:B-12---:R-:W-:Y:S01]  /*26f0*/  IMAD.U32 R6, RZ, RZ, UR12 ;  /* 0x0000000cff067e24 */ /* 0x006fe2000f8e00ff */
[----:B------:R-:W-:Y:S01]  /*2700*/  ISETP.GE.AND P2, PT, R28, UR6, PT ;  /* 0x000000061c007c0c */ /* 0x000fe2000bf46270 */
[----:B------:R-:W-:Y:S01]  /*2710*/  IMAD.U32 R10, RZ, RZ, UR13 ;  /* 0x0000000dff0a7e24 */ /* 0x000fe2000f8e00ff */
[----:B------:R-:W-:Y:S02]  /*2720*/  ISETP.GE.AND P4, PT, R129, UR6, PT ;  /* 0x0000000681007c0c */ /* 0x000fe4000bf86270 */
[----:B------:R-:W-:Y:S02]  /*2730*/  ISETP.GE.AND P3, PT, R128, UR6, PT ;  /* 0x0000000680007c0c */ /* 0x000fe4000bf66270 */
[----:B------:R-:W-:-:S04]  /*2740*/  LEA R0, P1, R6, R2, 0x5 ;  /* 0x0000000206007211 */ /* 0x000fc800078228ff */
[----:B------:R-:W-:-:S03]  /*2750*/  LEA.HI.X R10, R6, R5, R10, 0x5, P1 ;  /* 0x00000005060a7211 */ /* 0x000fc600008f2c0a */
[----:B------:R-:W1:Y:S01]  /*2760*/  @!P2 LDC.64 R8, c[0x0][0x218] ;  /* 0x00008600ff08ab82 */ /* 0x000e620000000a00 */
[----:B------:R4:W-:Y:S07]  /*2770*/  @P2 STS.128 [R212+0x9000], RZ ;  /* 0x009000ffd4002388 */ /* 0x0009ee0000000c00 */
[----:B------:R-:W2:Y:S08]  /*2780*/  @!P4 LDC.64 R12, c[0x0][0x218] ;  /* 0x00008600ff0ccb82 */ /* 0x000eb00000000a00 */
[----:B------:R-:W5:Y:S01]  /*2790*/  @!P3 LDC.64 R14, c[0x0][0x218] ;  /* 0x00008600ff0ebb82 */ /* 0x000f620000000a00 */
[----:B-1----:R-:W-:-:S04]  /*27a0*/  @!P2 LEA R6, P1, R0, R8, 0x1 ;  /* 0x000000080006a211 */ /* 0x002fc800078208ff */
[C---:B------:R-:W-:Y:S02]  /*27b0*/  @!P2 LEA.HI.X R7, R0.reuse, R9, R10, 0x1, P1 ;  /* 0x000000090007a211 */ /* 0x040fe400008f0c0a */
[----:B--2---:R-:W-:-:S03]  /*27c0*/  @!P4 LEA R8, P1, R0, R12, 0x1 ;  /* 0x0000000c0008c211 */ /* 0x004fc600078208ff */
        /* <DEDUP_REMOVED lines=27> */
.L_x_560:
[----:B------:R-:W-:Y:S05]  /*2980*/  BSYNC B0 ;  /* 0x0000000000007941 */ /* 0x000fea0003800000 */
.L_x_559:
        /* <DEDUP_REMOVED lines=11> */
[----:B-12-4-:R-:W1:Y:S02]  /*2a40*/  @!P4 LDC.64 R6, c[0x0][0x218] ;  /* 0x00008600ff06cb82 */ /* 0x016e640000000a00 */
        /* <DEDUP_REMOVED lines=33> */
.L_x_562:
[----:B------:R-:W-:Y:S05]  /*2c60*/  BSYNC B0 ;  /* 0x0000000000007941 */ /* 0x000fea0003800000 */
.L_x_561:
[----:B------:R-:W0:Y:S01]  /*2c70*/  LDGDEPBAR ;  /* 0x00000000000079af */ /* 0x000e220000000000 */
[----:B------:R-:W-:Y:S01]  /*2c80*/  ISETP.GE.AND P1, PT, R250, UR37, PT ;  /* 0x00000025fa007c0c */ /* 0x000fe2000bf26270 */
[----:B--2-4-:R-:W-:Y:S01]  /*2c90*/  IMAD.WIDE.U32 R8, R34, UR21, R16 ;  /* 0x0000001522087c25 */ /* 0x014fe2000f8e0010 */
[----:B------:R-:W-:Y:S01]  /*2ca0*/  USHF.L.U64.HI UR12, UR10, 0x6, UR11 ;  /* 0x000000060a0c7899 */ /* 0x000fe2000801020b */
[----:B-1----:R-:W-:Y:S01]  /*2cb0*/  LOP3.LUT R4, R18, 0x8, R20, 0xf8, !PT ;  /* 0x0000000812047812 */ /* 0x002fe200078ef814 */
[----:B------:R-:W-:Y:S01]  /*2cc0*/  USHF.L.U32 UR13, UR10, 0x6, URZ ;  /* 0x000000060a0d7899 */ /* 0x000fe2000800063f */
[----:B------:R-:W-:Y:S01]  /*2cd0*/  IMAD.SHL.U32 R0, R26, 0x40, RZ ;  /* 0x000000401a007824 */ /* 0x000fe200078e00ff */
[----:B------:R-:W-:Y:S01]  /*2ce0*/  MOV R6, R8 ;  /* 0x0000000800067202 */ /* 0x000fe20000000f00 */
[----:B------:R-:W-:Y:S01]  /*2cf0*/  VIADD R7, R9, UR33 ;  /* 0x0000002109077c36 */ /* 0x000fe20008000000 */
[----:B------:R-:W-:Y:S01]  /*2d00*/  SHF.R.U32.HI R3, RZ, 0x3, R18 ;  /* 0x00000003ff037819 */ /* 0x000fe20000011612 */
[----:B------:R-:W-:Y:S01]  /*2d10*/  UIMAD UR6, UR12, UR20, URZ ;  /* 0x000000140c0672a4 */ /* 0x000fe2000f8e023f */
[----:B------:R-:W-:Y:S01]  /*2d20*/  IMAD.SHL.U32 R2, R250, 0x8, RZ ;  /* 0x00000008fa027824 */ /* 0x000fe200078e00ff */
[----:B------:R-:W-:Y:S01]  /*2d30*/  LOP3.LUT R0, R0, 0x1c0, RZ, 0xc0, !PT ;  /* 0x000001c000007812 */ /* 0x000fe200078ec0ff */
[----:B------:R-:W-:Y:S01]  /*2d40*/  STL.64 [R1+0xd8], R8 ;  /* 0x0000d80801007387 */ /* 0x000fe20000100a00 */
[----:B------:R-:W-:Y:S01]  /*2d50*/  IMAD.SHL.U32 R5, R19, 0x40, RZ ;  /* 0x0000004013057824 */ /* 0x000fe200078e00ff */
[----:B------:R-:W-:Y:S01]  /*2d60*/  LOP3.LUT R3, R4, R3, RZ, 0x3c, !PT ;  /* 0x0000000304037212 */ /* 0x000fe200078e3cff */
[----:B------:R-:W-:Y:S01]  /*2d70*/  UIMAD UR6, UR19, UR13, UR6 ;  /* 0x0000000d130672a4 */ /* 0x000fe2000f8e0206 */
[----:B------:R1:W-:Y:S01]  /*2d80*/  STL.64 [R1+0xc8], R6 ;  /* 0x0000c80601007387 */ /* 0x0003e20000100a00 */
[----:B------:R-:W-:Y:S01]  /*2d90*/  LOP3.LUT R2, R0, 0x8, R2, 0xf8, !PT ;  /* 0x0000000800027812 */ /* 0x000fe200078ef802 */
[----:B------:R-:W-:Y:S01]  /*2da0*/  BSSY B0, `(.L_x_563) ;  /* 0x0000035000007945 */ /* 0x000fe20003800000 */
[----:B------:R-:W-:Y:S01]  /*2db0*/  SHF.R.U32.HI R0, RZ, 0x3, R0 ;  /* 0x00000003ff007819 */ /* 0x000fe20000011600 */
[----:B------:R-:W-:Y:S01]  /*2dc0*/  VIADD R31, R22, UR24 ;  /* 0x00000018161f7c36 */ /* 0x000fe20008000000 */
[----:B------:R-:W-:Y:S01]  /*2dd0*/  LOP3.LUT R5, R3, 0xfffffe00, R5, 0xf8, !PT ;  /* 0xfffffe0003057812 */ /* 0x000fe200078ef805 */
[----:B------:R-:W-:-:S04]  /*2de0*/  DEPBAR.LE SB0, 0x0 ;  /* 0x000080000000791a */ /* 0x000fc80000000000 */
[----:B------:R-:W-:Y:S01]  /*2df0*/  BAR.SYNC.DEFER_BLOCKING 0x0 ;  /* 0x0000000000007b1d */ /* 0x000fe20000010000 */
[----:B------:R-:W-:Y:S01]  /*2e00*/  LOP3.LUT R0, R2, R0, RZ, 0x3c, !PT ;  /* 0x0000000002007212 */ /* 0x000fe200078e3cff */
[----:B------:R-:W-:Y:S02]  /*2e10*/  IMAD R2, R108, 0x400, R5 ;  /* 0x000004006c027824 */ /* 0x000fe400078e0205 */
[----:B-1----:R-:W-:-:S05]  /*2e20*/  IMAD.WIDE.U32 R6, R21, UR13, R6 ;  /* 0x0000000d15067c25 */ /* 0x002fca000f8e0006 */
[----:B------:R-:W-:Y:S01]  /*2e30*/  IADD3 R3, R7, UR6, RZ ;  /* 0x0000000607037c10 */ /* 0x000fe2000fffe0ff */
        /* <DEDUP_REMOVED lines=11> */
[----:B------:R-:W5:Y:S08]  /*2ef0*/  @!P5 LDC.64 R12, c[0x0][0x220] ;  /* 0x00008800ff0cdb82 */ /* 0x000f700000000a00 */
[----:B------:R-:W3:Y:S01]  /*2f00*/  @!P3 LDC.64 R8, c[0x0][0x220] ;  /* 0x00008800ff08bb82 */ /* 0x000ee20000000a00 */
[----:B--2---:R-:W-:-:S04]  /*2f10*/  @!P4 LEA R10, P1, R6, R10, 0x1 ;  /* 0x0000000a060ac211 */ /* 0x004fc800078208ff */
[C---:B------:R-:W-:Y:S02]  /*2f20*/  @!P4 LEA.HI.X R11, R6.reuse, R11, R3, 0x1, P1 ;  /* 0x0000000b060bc211 */ /* 0x040fe400008f0c03 */
[----:B------:R-:W-:Y:S02]  /*2f30*/  ISETP.GE.AND P1, PT, R113, UR6, PT ;  /* 0x0000000671007c0c */ /* 0x000fe4000bf26270 */
[----:B-----5:R-:W-:-:S04]  /*2f40*/  @!P5 LEA R12, P2, R6, R12, 0x1 ;  /* 0x0000000c060cd211 */ /* 0x020fc800078408ff */
[C---:B------:R-:W-:Y:S02]  /*2f50*/  @!P5 LEA.HI.X R13, R6.reuse, R13, R3, 0x1, P2 ;  /* 0x0000000d060dd211 */ /* 0x040fe400010f0c03 */
        /* <DEDUP_REMOVED lines=25> */
.L_x_564:
[----:B------:R-:W-:Y:S05]  /*30f0*/  BSYNC B0 ;  /* 0x0000000000007941 */ /* 0x000fea0003800000 */
.L_x_563:
[----:B------:R1:W-:Y:S01]  /*3100*/  @P0 STS.128 [R212+0x10800], RZ ;  /* 0x010800ffd4000388 */ /* 0x0003e20000000c00 */
[----:B------:R-:W-:Y:S01]  /*3110*/  IMAD R0, R24, 0x200, R0 ;  /* 0x0000020018007824 */ /* 0x000fe200078e0200 */
[----:B------:R-:W-:Y:S01]  /*3120*/  USHF.L.U64.HI UR19, UR10, 0x4, UR11 ;  /* 0x000000040a137899 */ /* 0x000fe2000801020b */
[----:B------:R-:W-:Y:S01]  /*3130*/  BSSY B0, `(.L_x_565) ;  /* 0x0000032000007945 */ /* 0x000fe20003800000 */
[----:B------:R1:W-:Y:S01]  /*3140*/  @P0 STS.128 [R212+0x12800], RZ ;  /* 0x012800ffd4000388 */ /* 0x0003e20000000c00 */
[----:B------:R-:W-:Y:S01]  /*3150*/  USHF.L.U32 UR24, UR10, 0x4, URZ ;  /* 0x000000040a187899 */ /* 0x000fe2000800063f */
[----:B------:R-:W-:Y:S02]  /*3160*/  ISETP.GE.AND P4, PT, R27, UR37, PT ;  /* 0x000000251b007c0c */ /* 0x000fe4000bf86270 */
[----:B------:R1:W-:Y:S01]  /*3170*/  @P0 STS.128 [R212+0x14800], RZ ;  /* 0x014800ffd4000388 */ /* 0x0003e20000000c00 */
[----:B------:R-:W-:Y:S02]  /*3180*/  ISETP.GE.AND P5, PT, R30, UR37, PT ;  /* 0x000000251e007c0c */ /* 0x000fe4000bfa6270 */
[----:B------:R-:W-:Y:S01]  /*3190*/  LEA R192, R2, UR4, 0x1 ;  /* 0x0000000402c07c11 */ /* 0x000fe2000f8e08ff */
[----:B------:R1:W-:Y:S01]  /*31a0*/  @P0 STS.128 [R212+0x16800], RZ ;  /* 0x016800ffd4000388 */ /* 0x0003e20000000c00 */
[----:B------:R-:W-:Y:S01]  /*31b0*/  LEA R184, R0, UR4, 0x1 ;  /* 0x0000000400b87c11 */ /* 0x000fe2000f8e08ff */
[----:B------:R-:W-:Y:S08]  /*31c0*/  @P0 BRA `(.L_x_566) ;  /* 0x0000000000a00947 */ /* 0x000ff00003800000 */
[----:B------:R-:W-:Y:S01]  /*31d0*/  ULDC UR6, c[0x0][0x2d0] ;  /* 0x0000b40000067ab9 */ /* 0x000fe20000000800 */
[----:B------:R-:W-:Y:S02]  /*31e0*/  IADD3 R0, P0, R6, UR24, RZ ;  /* 0x0000001806007c10 */ /* 0x000fe4000ff1e0ff */
[----:B------:R-:W-:Y:S02]  /*31f0*/  ISETP.GE.AND P1, PT, R28, UR6, PT ;  /* 0x000000061c007c0c */ /* 0x000fe4000bf26270 */
[----:B------:R-:W-:Y:S02]  /*3200*/  ISETP.GE.AND P3, PT, R129, UR6, PT ;  /* 0x0000000681007c0c */ /* 0x000fe4000bf66270 */
[----:B------:R-:W-:Y:S02]  /*3210*/  ISETP.GE.AND P2, PT, R128, UR6, PT ;  /* 0x0000000680007c0c */ /* 0x000fe4000bf46270 */
[----:B------:R-:W-:-:S07]  /*3220*/  IADD3.X R4, R3, UR19, RZ, P0, !PT ;  /* 0x0000001303047c10 */ /* 0x000fce00087fe4ff */
[----:B--2-4-:R-:W2:Y:S01]  /*3230*/  @!P1 LDC.64 R8, c[0x0][0x220] ;  /* 0x00008800ff089b82 */ /* 0x014ea20000000a00 */
[----:B------:R4:W-:Y:S07]  /*3240*/  @P1 STS.128 [R212+0x10800], RZ ;  /* 0x010800ffd4001388 */ /* 0x0009ee0000000c00 */
[----:B------:R-:W5:Y:S08]  /*3250*/  @!P3 LDC.64 R10, c[0x0][0x220] ;  /* 0x00008800ff0abb82 */ /* 0x000f700000000a00 */
[----:B------:R-:W3:Y:S01]  /*3260*/  @!P2 LDC.64 R12, c[0x0][0x220] ;  /* 0x00008800ff0cab82 */ /* 0x000ee20000000a00 */
        /* <DEDUP_REMOVED lines=15> */
[----:B---3--:R-:W-:-:S04]  /*3360*/  @!P2 LEA R8, P1, R0, R12, 0x1 ;  /* 0x0000000c0008a211 */ /* 0x008fc800078208ff */
        /* <DEDUP_REMOVED lines=14> */
.L_x_566:
[----:B------:R-:W-:Y:S05]  /*3450*/  BSYNC B0 ;  /* 0x0000000000007941 */ /* 0x000fea0003800000 */
.L_x_565:
        /* <DEDUP_REMOVED lines=9> */
[----:B--2-4-:R-:W-:Y:S01]  /*34f0*/  IMAD.U32 R8, RZ, RZ, UR11 ;  /* 0x0000000bff087e24 */ /* 0x014fe2000f8e00ff */
[----:B------:R-:W-:Y:S02]  /*3500*/  ISETP.GE.AND P4, PT, R28, UR6, PT ;  /* 0x000000061c007c0c */ /* 0x000fe4000bf86270 */
[----:B------:R-:W-:Y:S02]  /*3510*/  ISETP.GE.AND P2, PT, R128, UR6, PT ;  /* 0x0000000680007c0c */ /* 0x000fe4000bf46270 */
[----:B------:R-:W-:-:S04]  /*3520*/  LEA R0, P0, R4, R6, 0x5 ;  /* 0x0000000604007211 */ /* 0x000fc800078028ff */
[----:B------:R-:W-:-:S03]  /*3530*/  LEA.HI.X R4, R4, R3, R8, 0x5, P0 ;  /* 0x0000000304047211 */ /* 0x000fc600000f2c08 */
        /* <DEDUP_REMOVED lines=34> */
.L_x_568:
[----:B------:R-:W-:Y:S05]  /*3760*/  BSYNC B0 ;  /* 0x0000000000007941 */ /* 0x000fea0003800000 */
.L_x_567:
        /* <DEDUP_REMOVED lines=15> */
[----:B----4-:R-:W4:Y:S01]  /*3860*/  @!P5 LDC.64 R10, c[0x0][0x220] ;  /* 0x00008800ff0adb82 */ /* 0x010f220000000a00 */
[----:B------:R1:W-:Y:S07]  /*3870*/  @P5 STS.128 [R212+0x11800], RZ ;  /* 0x011800ffd4005388 */ /* 0x0003ee0000000c00 */
[----:B--2---:R-:W2:Y:S08]  /*3880*/  @!P4 LDC.64 R8, c[0x0][0x220] ;  /* 0x00008800ff08cb82 */ /* 0x004eb00000000a00 */
[----:B------:R-:W5:Y:S01]  /*3890*/  @!P2 LDC.64 R12, c[0x0][0x220] ;  /* 0x00008800ff0cab82 */ /* 0x000f620000000a00 */
[----:B----4-:R-:W-:-:S04]  /*38a0*/  @!P5 LEA R10, P0, R2, R10, 0x1 ;  /* 0x0000000a020ad211 */ /* 0x010fc800078008ff */
[C-C-:B------:R-:W-:Y:S02]  /*38b0*/  @!P5 LEA.HI.X R11, R2.reuse, R11, R0.reuse, 0x1, P0 ;  /* 0x0000000b020bd211 */ /* 0x140fe400000f0c00 */
        /* <DEDUP_REMOVED lines=28> */
.L_x_570:
[----:B------:R-:W-:Y:S05]  /*3a80*/  BSYNC B0 ;  /* 0x0000000000007941 */ /* 0x000fea0003800000 */
.L_x_569:
[----:B-12-4-:R-:W-:Y:S01]  /*3a90*/  LDSM.16.M88.4 R8, [R192] ;  /* 0x00000000c008783b */ /* 0x016fe20000000200 */
[----:B------:R-:W-:Y:S01]  /*3aa0*/  LOP3.LUT P0, RZ, R26, 0x2, RZ, 0xc0, !PT ;  /* 0x000000021aff7812 */ /* 0x000fe2000780c0ff */
[----:B------:R-:W-:Y:S01]  /*3ab0*/  IMAD.MOV.U32 R4, RZ, RZ, 0x10 ;  /* 0x00000010ff047424 */ /* 0x000fe200078e00ff */
[C---:B------:R-:W-:Y:S01]  /*3ac0*/  LOP3.LUT P1, RZ, R25.reuse, 0x2, RZ, 0xc0, !PT ;  /* 0x0000000219ff7812 */ /* 0x040fe2000782c0ff */
[----:B------:R-:W1:Y:S01]  /*3ad0*/  LDSM.16.M88.4 R12, [R184+0x8000] ;  /* 0x00800000b80c783b */ /* 0x000e620000000200 */
[----:B------:R-:W-:Y:S01]  /*3ae0*/  VIADD R0, R184, 0x8000 ;  /* 0x00008000b8007836 */ /* 0x000fe20000000000 */
[----:B------:R-:W-:Y:S01]  /*3af0*/  UISETP.GE.AND UP0, UPT, UR22, 0x2, UPT ;  /* 0x000000021600788c */ /* 0x000fe2000bf06270 */
[----:B------:R-:W-:Y:S01]  /*3b00*/  SEL R4, R4, 0xfffffff0, !P1 ;  /* 0xfffffff004047807 */ /* 0x000fe20004800000 */
[----:B------:R-:W-:Y:S01]  /*3b10*/  VIADD R196, R184, 0x8020 ;  /* 0x00008020b8c47836 */ /* 0x000fe20000000000 */
[----:B---3--:R-:W2:Y:S01]  /*3b20*/  LDSM.16.M88.4 R32, [R184+0x8800] ;  /* 0x00880000b820783b */ /* 0x008ea20000000200 */
[----:B------:R-:W-:Y:S01]  /*3b30*/  IMAD.MOV.U32 R2, RZ, RZ, 0x20 ;  /* 0x00000020ff027424 */ /* 0x000fe200078e00ff */
[----:B------:R-:W-:Y:S01]  /*3b40*/  LOP3.LUT P1, RZ, R25, 0x4, RZ, 0xc0, !PT ;  /* 0x0000000419ff7812 */ /* 0x000fe2000782c0ff */
[----:B------:R-:W-:Y:S01]  /*3b50*/  IMAD R193, R4, 0x2, R192 ;  /* 0x0000000204c17824 */ /* 0x000fe200078e02c0 */
[----:B------:R-:W-:Y:S01]  /*3b60*/  LDSM.16.M88.4 R52, [R184+0x9000] ;  /* 0x00900000b834783b */ /* 0x000fe20000000200 */
[----:B------:R-:W-:Y:S01]  /*3b70*/  @P0 VIADD R196, R0, 0xffffffe0 ;  /* 0xffffffe000c40836 */ /* 0x000fe20000000000 */
[----:B------:R-:W-:Y:S01]  /*3b80*/  LOP3.LUT P0, RZ, R26, 0x4, RZ, 0xc0, !PT ;  /* 0x000000041aff7812 */ /* 0x000fe2000780c0ff */
[----:B------:R-:W-:Y:S01]  /*3b90*/  IMAD.SHL.U32 R6, R110, 0x2, RZ ;  /* 0x000000026e067824 */ /* 0x000fe200078e00ff */
[----:B------:R-:W-:Y:S01]  /*3ba0*/  LDSM.16.M88.4 R16, [R193] ;  /* 0x00000000c110783b */ /* 0x000fe20000000200 */
[----:B------:R-:W-:Y:S01]  /*3bb0*/  IMAD.U32 R3, RZ, RZ, UR17 ;  /* 0x00000011ff037e24 */ /* 0x000fe2000f8e00ff */
[C---:B------:R-:W-:Y:S01]  /*3bc0*/  SEL R0, R2.reuse, 0xffffffe0, !P0 ;  /* 0xffffffe002007807 */ /* 0x040fe20004000000 */
[----:B------:R-:W-:Y:S01]  /*3bd0*/  UIADD3 UR29, UR35, 0x646e171e, URZ ;  /* 0x646e171e231d7890 */ /* 0x000fe2000fffe03f */
[----:B------:R-:W3:Y:S01]  /*3be0*/  LDSM.16.M88.4 R40, [R196] ;  /* 0x00000000c428783b */ /* 0x000ee20000000200 */
[----:B------:R-:W-:Y:S01]  /*3bf0*/  SEL R2, R2, 0xffffffe0, !P1 ;  /* 0xffffffe002027807 */ /* 0x000fe20004800000 */
[----:B------:R-:W-:Y:S01]  /*3c00*/  IMAD R108, R3, 0x4, R108 ;  /* 0x00000004036c7824 */ /* 0x000fe200078e026c */
[----:B------:R-:W-:Y:S01]  /*3c10*/  LOP3.LUT R6, R6, 0x6, RZ, 0xc0, !PT ;  /* 0x0000000606067812 */ /* 0x000fe200078ec0ff */
[----:B------:R-:W4:Y:S01]  /*3c20*/  LDSM.16.M88.4 R48, [R184+0x9800] ;  /* 0x00980000b830783b */ /* 0x000f220000000200 */
[----:B------:R-:W-:Y:S01]  /*3c30*/  IMAD R190, R0, 0x2, R184 ;  /* 0x0000000200be7824 */ /* 0x000fe200078e02b8 */
[----:B------:R-:W-:Y:S01]  /*3c40*/  UIADD3 UR11, UR34, -0x4ab325aa, URZ ;  /* 0xb54cda56220b7890 */ /* 0x000fe2000fffe03f */
[C---:B------:R-:W-:Y:S01]  /*3c50*/  IMAD R195, R2.reuse, 0x2, R192 ;  /* 0x0000000202c37824 */ /* 0x040fe200078e02c0 */
[----:B------:R-:W5:Y:S01]  /*3c60*/  LDSM.16.M88.4 R64, [R196+0x800] ;  /* 0x00080000c440783b */ /* 0x000f620000000200 */
[----:B------:R-:W-:-:S02]  /*3c70*/  IMAD R194, R2, 0x2, R193 ;  /* 0x0000000202c27824 */ /* 0x000fc400078e02c1 */
[----:B------:R-:W-:Y:S01]  /*3c80*/  IMAD R189, R0, 0x2, R196 ;  /* 0x0000000200bd7824 */ /* 0x000fe200078e02c4 */
[----:B------:R-:W-:Y:S01]  /*3c90*/  LDSM.16.M88.4 R20, [R195] ;  /* 0x00000000c314783b */ /* 0x000fe20000000200 */
[----:B------:R-:W-:Y:S02]  /*3ca0*/  IMAD.U32 R0, RZ, RZ, UR20 ;  /* 0x00000014ff007e24 */ /* 0x000fe4000f8e00ff */
[----:B------:R-:W-:Y:S01]  /*3cb0*/  VIADD R211, R196, 0x800 ;  /* 0x00000800c4d37836 */ /* 0x000fe20000000000 */
[----:B------:R-:W5:Y:S01]  /*3cc0*/  LDSM.16.M88.4 R72, [R190+0x8000] ;  /* 0x00800000be48783b */ /* 0x000f620000000200 */
[----:B------:R-:W-:Y:S02]  /*3cd0*/  IMAD R0, R0, 0x40, R6 ;  /* 0x0000004000007824 */ /* 0x000fe400078e0206 */
[----:B------:R-:W-:Y:S01]  /*3ce0*/  IMAD.U32 R6, RZ, RZ, UR32 ;  /* 0x00000020ff067e24 */ /* 0x000fe2000f8e00ff */
[----:B------:R-:W5:Y:S01]  /*3cf0*/  LDSM.16.M88.4 R76, [R196+0x1000] ;  /* 0x00100000c44c783b */ /* 0x000f620000000200 */
[----:B------:R-:W-:Y:S01]  /*3d00*/  VIADD R3, R0, 0x1 ;  /* 0x0000000100037836 */ /* 0x000fe20000000000 */
[----:B-1----:R-:W-:Y:S02]  /*3d10*/  HMMA.16816.F32.BF16 R24, R8, R12, RZ ;  /* 0x0000000c0818723c */ /* 0x002fe400000418ff */
[----:B------:R-:W1:Y:S01]  /*3d20*/  LDSM.16.M88.4 R80, [R196+0x1800] ;  /* 0x00180000c450783b */ /* 0x000e620000000200 */
[----:B------:R-:W-:-:S02]  /*3d30*/  VIADD R210, R196, 0x1000 ;  /* 0x00001000c4d27836 */ /* 0x000fc40000000000 */
[C---:B------:R-:W-:Y:S01]  /*3d40*/  VIADD R209, R196.reuse, 0x1800 ;  /* 0x00001800c4d17836 */ /* 0x040fe20000000000 */
[----:B------:R-:W1:Y:S01]  /*3d50*/  LDSM.16.M88.4 R92, [R190+0x8800] ;  /* 0x00880000be5c783b */ /* 0x000e620000000200 */
[C---:B------:R-:W-:Y:S01]  /*3d60*/  HMMA.16816.F32.BF16 R36, R8.reuse, R14, RZ ;  /* 0x0000000e0824723c */ /* 0x040fe200000418ff */
[C---:B------:R-:W-:Y:S02]  /*3d70*/  VIADD R208, R196.reuse, 0x2000 ;  /* 0x00002000c4d07836 */ /* 0x040fe40000000000 */
[----:B------:R-:W-:Y:S01]  /*3d80*/  LDSM.16.M88.4 R96, [R189] ;  /* 0x00000000bd60783b */ /* 0x000fe20000000200 */
[C---:B------:R-:W-:Y:S02]  /*3d90*/  VIADD R207, R196.reuse, 0x2800 ;  /* 0x00002800c4cf7836 */ /* 0x040fe40000000000 */
[----:B--2---:R-:W-:Y:S01]  /*3da0*/  HMMA.16816.F32.BF16 R44, R8, R32, RZ ;  /* 0x00000020082c723c */ /* 0x004fe200000418ff */
[----:B------:R-:W-:Y:S01]  /*3db0*/  LDSM.16.M88.4 R84, [R190+0x9000] ;  /* 0x00900000be54783b */ /* 0x000fe20000000200 */
[----:B------:R-:W-:-:S02]  /*3dc0*/  VIADD R206, R196, 0x3000 ;  /* 0x00003000c4ce7836 */ /* 0x000fc40000000000 */
[C---:B------:R-:W-:Y:S01]  /*3dd0*/  VIADD R205, R196.reuse, 0x3800 ;  /* 0x00003800c4cd7836 */ /* 0x040fe20000000000 */
[----:B------:R-:W-:Y:S01]  /*3de0*/  LDSM.16.M88.4 R88, [R190+0x9800] ;  /* 0x00980000be58783b */ /* 0x000fe20000000200 */
[----:B------:R-:W-:Y:S01]  /*3df0*/  HMMA.16816.F32.BF16 R32, R8, R34, RZ ;  /* 0x000000220820723c */ /* 0x000fe200000418ff */
[C---:B------:R-:W-:Y:S02]  /*3e00*/  VIADD R204, R196.reuse, 0x4000 ;  /* 0x00004000c4cc7836 */ /* 0x040fe40000000000 */
[----:B------:R-:W-:Y:S01]  /*3e10*/  LDSM.16.M88.4 R100, [R189+0x800] ;  /* 0x00080000bd64783b */ /* 0x000fe20000000200 */
[C---:B------:R-:W-:Y:S02]  /*3e20*/  VIADD R203, R196.reuse, 0x4800 ;  /* 0x00004800c4cb7836 */ /* 0x040fe40000000000 */
[----:B---3--:R-:W-:Y:S01]  /*3e30*/  HMMA.16816.F32.BF16 R12, R16, R40, R24 ;  /* 0x00000028100c723c */ /* 0x008fe20000041818 */
[----:B------:R-:W2:Y:S01]  /*3e40*/  LDSM.16.M88.4 R24, [R194] ;  /* 0x00000000c218783b */ /* 0x000ea20000000200 */
[----:B------:R-:W-:-:S02]  /*3e50*/  VIADD R202, R196, 0x5000 ;  /* 0x00005000c4ca7836 */ /* 0x000fc40000000000 */
[C---:B------:R-:W-:Y:S01]  /*3e60*/  VIADD R201, R196.reuse, 0x5800 ;  /* 0x00005800c4c97836 */ /* 0x040fe20000000000 */
[----:B------:R-:W-:Y:S01]  /*3e70*/  LDSM.16.M88.4 R104, [R184+0xa000] ;  /* 0x00a00000b868783b */ /* 0x000fe20000000200 */
[C---:B------:R-:W-:Y:S01]  /*3e80*/  HMMA.16816.F32.BF16 R56, R8.reuse, R52, RZ ;  /* 0x000000340838723c */ /* 0x040fe200000418ff */
[C---:B------:R-:W-:Y:S02]  /*3e90*/  VIADD R200, R196.reuse, 0x6000 ;  /* 0x00006000c4c87836 */ /* 0x040fe40000000000 */
[----:B------:R-:W0:Y:S01]  /*3ea0*/  LDGDEPBAR ;  /* 0x00000000000079af */ /* 0x000e220000000000 */
[C---:B------:R-:W-:Y:S02]  /*3eb0*/  VIADD R199, R196.reuse, 0x6800 ;  /* 0x00006800c4c77836 */ /* 0x040fe40000000000 */
[----:B------:R-:W-:Y:S01]  /*3ec0*/  HMMA.16816.F32.BF16 R60, R8, R54, RZ ;  /* 0x00000036083c723c */ /* 0x000fe200000418ff */
[----:B------:R-:W-:Y:S01]  /*3ed0*/  STL [R1+0xc0], R108 ;  /* 0x0000c06c01007387 */ /* 0x000fe20000100800 */
[----:B------:R-:W-:-:S02]  /*3ee0*/  VIADD R198, R196, 0x7000 ;  /* 0x00007000c4c67836 */ /* 0x000fc40000000000 */
[----:B------:R-:W-:Y:S02]  /*3ef0*/  VIADD R197, R196, 0x7800 ;  /* 0x00007800c4c57836 */ /* 0x000fe40000000000 */
[----:B----4-:R-:W-:Y:S06]  /*3f00*/  HMMA.16816.F32.BF16 R68, R8, R48, RZ ;  /* 0x000000300844723c */ /* 0x010fec00000418ff */
[----:B------:R-:W-:Y:S06]  /*3f10*/  HMMA.16816.F32.BF16 R36, R16, R42, R36 ;  /* 0x0000002a1024723c */ /* 0x000fec0000041824 */
[----:B------:R-:W-:Y:S06]  /*3f20*/  HMMA.16816.F32.BF16 R40, R8, R50, RZ ;  /* 0x000000320828723c */ /* 0x000fec00000418ff */
[----:B-----5:R-:W-:Y:S06]  /*3f30*/  HMMA.16816.F32.BF16 R44, R16, R64, R44 ;  /* 0x00000040102c723c */ /* 0x020fec000004182c */
[----:B------:R-:W-:Y:S01]  /*3f40*/  HMMA.16816.F32.BF16 R8, R20, R72, R12 ;  /* 0x000000481408723c */ /* 0x000fe2000004180c */
[----:B------:R-:W3:Y:S05]  /*3f50*/  LDSM.16.M88.4 R12, [R192+0x2000] ;  /* 0x00200000c00c783b */ /* 0x000eea0000000200 */
[C---:B------:R-:W-:Y:S01]  /*3f60*/  HMMA.16816.F32.BF16 R48, R16.reuse, R66, R32 ;  /* 0x000000421030723c */ /* 0x040fe20000041820 */
[----:B------:R-:W4:Y:S04]  /*3f70*/  LDSM.16.M88.4 R32, [R189+0x1000] ;  /* 0x00100000bd20783b */ /* 0x000f280000000200 */
[----:B------:R-:W5:Y:S01]  /*3f80*/  LDSM.16.M88.4 R64, [R189+0x1800] ;  /* 0x00180000bd40783b */ /* 0x000f620000000200 */
[C---:B------:R-:W-:Y:S06]  /*3f90*/  HMMA.16816.F32.BF16 R52, R16.reuse, R76, R56 ;  /* 0x0000004c1034723c */ /* 0x040fec0000041838 */
[C---:B------:R-:W-:Y:S01]  /*3fa0*/  HMMA.16816.F32.BF16 R60, R16.reuse, R78, R60 ;  /* 0x0000004e103c723c */ /* 0x040fe2000004183c */
[----:B------:R-:W5:Y:S05]  /*3fb0*/  LDSM.16.M88.4 R76, [R184+0xa800] ;  /* 0x00a80000b84c783b */ /* 0x000f6a0000000200 */
[----:B-1----:R-:W-:Y:S01]  /*3fc0*/  HMMA.16816.F32.BF16 R56, R16, R80, R68 ;  /* 0x000000501038723c */ /* 0x002fe20000041844 */
[----:B------:R-:W-:Y:S05]  /*3fd0*/  LDSM.16.M88.4 R68, [R184+0xb000] ;  /* 0x00b00000b844783b */ /* 0x000fea0000000200 */
[----:B------:R-:W-:Y:S01]  /*3fe0*/  HMMA.16816.F32.BF16 R36, R20, R74, R36 ;  /* 0x0000004a1424723c */ /* 0x000fe20000041824 */
[----:B------:R-:W-:Y:S05]  /*3ff0*/  LDSM.16.M88.4 R72, [R184+0xb800] ;  /* 0x00b80000b848783b */ /* 0x000fea0000000200 */
[----:B------:R-:W-:Y:S01]  /*4000*/  HMMA.16816.F32.BF16 R40, R16, R82, R40 ;  /* 0x000000521028723c */ /* 0x000fe20000041828 */
[----:B------:R-:W-:Y:S05]  /*4010*/  LDSM.16.M88.4 R80, [R196+0x2800] ;  /* 0x00280000c450783b */ /* 0x000fea0000000200 */
[----:B------:R-:W-:Y:S06]  /*4020*/  HMMA.16816.F32.BF16 R44, R20, R92, R44 ;  /* 0x0000005c142c723c */ /* 0x000fec000004182c */
[----:B--2---:R-:W-:Y:S01]  /*4030*/  HMMA.16816.F32.BF16 R16, R24, R96, R8 ;  /* 0x000000601810723c */ /* 0x004fe20000041808 */
[----:B------:R-:W-:Y:S05]  /*4040*/  LDSM.16.M88.4 R8, [R193+0x2000] ;  /* 0x00200000c108783b */ /* 0x000fea0000000200 */
[C---:B------:R-:W-:Y:S01]  /*4050*/  HMMA.16816.F32.BF16 R48, R20.reuse, R94, R48 ;  /* 0x0000005e1430723c */ /* 0x040fe20000041830 */
[----:B------:R-:W1:Y:S05]  /*4060*/  LDSM.16.M88.4 R92, [R196+0x2000] ;  /* 0x00200000c45c783b */ /* 0x000e6a0000000200 */
[C---:B------:R-:W-:Y:S06]  /*4070*/  HMMA.16816.F32.BF16 R52, R20.reuse, R84, R52 ;  /* 0x000000541434723c */ /* 0x040fec0000041834 */
[C---:B------:R-:W-:Y:S01]  /*4080*/  HMMA.16816.F32.BF16 R60, R20.reuse, R86, R60 ;  /* 0x00000056143c723c */ /* 0x040fe2000004183c */
[----:B------:R-:W-:Y:S05]  /*4090*/  LDSM.16.M88.4 R84, [R189+0x2000] ;  /* 0x00200000bd54783b */ /* 0x000fea0000000200 */
[----:B------:R-:W-:Y:S06]  /*40a0*/  HMMA.16816.F32.BF16 R56, R20, R88, R56 ;  /* 0x000000581438723c */ /* 0x000fec0000041838 */
[----:B------:R-:W-:Y:S01]  /*40b0*/  HMMA.16816.F32.BF16 R36, R24, R98, R36 ;  /* 0x000000621824723c */ /* 0x000fe20000041824 */
[----:B------:R-:W-:Y:S05]  /*40c0*/  LDSM.16.M88.4 R96, [R184+0xe000] ;  /* 0x00e00000b860783b */ /* 0x000fea0000000200 */
[----:B------:R-:W-:Y:S01]  /*40d0*/  HMMA.16816.F32.BF16 R40, R20, R90, R40 ;  /* 0x0000005a1428723c */ /* 0x000fe20000041828 */
[----:B------:R-:W-:Y:S04]  /*40e0*/  LDSM.16.M88.4 R20, [R195+0x2000] ;  /* 0x00200000c314783b */ /* 0x000fe80000000200 */
[----:B------:R-:W2:Y:S01]  /*40f0*/  LDSM.16.M88.4 R88, [R190+0xa000] ;  /* 0x00a00000be58783b */ /* 0x000ea20000000200 */
[----:B------:R-:W-:Y:S06]  /*4100*/  HMMA.16816.F32.BF16 R44, R24, R100, R44 ;  /* 0x00000064182c723c */ /* 0x000fec000004182c */
[----:B---3--:R-:W-:Y:S06]  /*4110*/  HMMA.16816.F32.BF16 R16, R12, R104, R16 ;  /* 0x000000680c10723c */ /* 0x008fec0000041810 */
[C---:B------:R-:W-:Y:S06]  /*4120*/  HMMA.16816.F32.BF16 R48, R24.reuse, R102, R48 ;  /* 0x000000661830723c */ /* 0x040fec0000041830 */
[C---:B----4-:R-:W-:Y:S06]  /*4130*/  HMMA.16816.F32.BF16 R52, R24.reuse, R32, R52 ;  /* 0x000000201834723c */ /* 0x050fec0000041834 */
[C---:B------:R-:W-:Y:S01]  /*4140*/  HMMA.16816.F32.BF16 R60, R24.reuse, R34, R60 ;  /* 0x00000022183c723c */ /* 0x040fe2000004183c */
[----:B------:R-:W3:Y:S05]  /*4150*/  LDSM.16.M88.4 R32, [R196+0x3000] ;  /* 0x00300000c420783b */ /* 0x000eea0000000200 */
[----:B-----5:R-:W-:Y:S06]  /*4160*/  HMMA.16816.F32.BF16 R56, R24, R64, R56 ;  /* 0x000000401838723c */ /* 0x020fec0000041838 */
[----:B------:R-:W-:Y:S06]  /*4170*/  HMMA.16816.F32.BF16 R36, R12, R106, R36 ;  /* 0x0000006a0c24723c */ /* 0x000fec0000041824 */
[----:B------:R-:W-:Y:S01]  /*4180*/  HMMA.16816.F32.BF16 R40, R24, R66, R40 ;  /* 0x000000421828723c */ /* 0x000fe20000041828 */
[----:B------:R-:W4:Y:S04]  /*4190*/  LDSM.16.M88.4 R64, [R196+0x3800] ;  /* 0x00380000c440783b */ /* 0x000f280000000200 */
[----:B------:R-:W-:Y:S01]  /*41a0*/  LDSM.16.M88.4 R24, [R194+0x2000] ;  /* 0x00200000c218783b */ /* 0x000fe20000000200 */
[----:B------:R-:W-:Y:S06]  /*41b0*/  HMMA.16816.F32.BF16 R44, R12, R76, R44 ;  /* 0x0000004c0c2c723c */ /* 0x000fec000004182c */
[----:B-1----:R-:W-:Y:S06]  /*41c0*/  HMMA.16816.F32.BF16 R16, R8, R92, R16 ;  /* 0x0000005c0810723c */ /* 0x002fec0000041810 */
[C---:B------:R-:W-:Y:S01]  /*41d0*/  HMMA.16816.F32.BF16 R48, R12.reuse, R78, R48 ;  /* 0x0000004e0c30723c */ /* 0x040fe20000041830 */
[----:B------:R-:W1:Y:S05]  /*41e0*/  LDSM.16.M88.4 R76, [R190+0xa800] ;  /* 0x00a80000be4c783b */ /* 0x000e6a0000000200 */
[C---:B------:R-:W-:Y:S06]  /*41f0*/  HMMA.16816.F32.BF16 R52, R12.reuse, R68, R52 ;  /* 0x000000440c34723c */ /* 0x040fec0000041834 */
[C---:B------:R-:W-:Y:S01]  /*4200*/  HMMA.16816.F32.BF16 R60, R12.reuse, R70, R60 ;  /* 0x000000460c3c723c */ /* 0x040fe2000004183c */
[----:B------:R-:W5:Y:S05]  /*4210*/  LDSM.16.M88.4 R68, [R190+0xb000] ;  /* 0x00b00000be44783b */ /* 0x000f6a0000000200 */
[----:B------:R-:W-:Y:S06]  /*4220*/  HMMA.16816.F32.BF16 R56, R12, R72, R56 ;  /* 0x000000480c38723c */ /* 0x000fec0000041838 */
[----:B------:R-:W-:Y:S01]  /*4230*/  HMMA.16816.F32.BF16 R36, R8, R94, R36 ;  /* 0x0000005e0824723c */ /* 0x000fe20000041824 */
[----:B------:R-:W-:Y:S05]  /*4240*/  LDSM.16.M88.4 R92, [R184+0xc000] ;  /* 0x00c00000b85c783b */ /* 0x000fea0000000200 */
[----:B------:R-:W-:Y:S01]  /*4250*/  HMMA.16816.F32.BF16 R40, R12, R74, R40 ;  /* 0x0000004a0c28723c */ /* 0x000fe20000041828 */
[----:B------:R-:W5:Y:S05]  /*4260*/  LDSM.16.M88.4 R72, [R190+0xb800] ;  /* 0x00b80000be48783b */ /* 0x000f6a0000000200 */
[----:B------:R-:W-:Y:S06]  /*4270*/  HMMA.16816.F32.BF16 R44, R8, R80, R44 ;  /* 0x00000050082c723c */ /* 0x000fec000004182c */
[----:B--2---:R-:W-:Y:S01]  /*4280*/  HMMA.16816.F32.BF16 R12, R20, R88, R16 ;  /* 0x00000058140c723c */ /* 0x004fe20000041810 */
[----:B------:R-:W-:Y:S05]  /*4290*/  LDSM.16.M88.4 R16, [R192+0x4000] ;  /* 0x00400000c010783b */ /* 0x000fea0000000200 */
[C---:B------:R-:W-:Y:S01]  /*42a0*/  HMMA.16816.F32.BF16 R48, R8.reuse, R82, R48 ;  /* 0x000000520830723c */ /* 0x040fe20000041830 */
[----:B------:R-:W2:Y:S05]  /*42b0*/  LDSM.16.M88.4 R80, [R189+0x2800] ;  /* 0x00280000bd50783b */ /* 0x000eaa0000000200 */
[C---:B---3--:R-:W-:Y:S06]  /*42c0*/  HMMA.16816.F32.BF16 R52, R8.reuse, R32, R52 ;  /* 0x000000200834723c */ /* 0x048fec0000041834 */
[C---:B------:R-:W-:Y:S01]  /*42d0*/  HMMA.16816.F32.BF16 R60, R8.reuse, R34, R60 ;  /* 0x00000022083c723c */ /* 0x040fe2000004183c */
[----:B------:R-:W3:Y:S05]  /*42e0*/  LDSM.16.M88.4 R32, [R189+0x3000] ;  /* 0x00300000bd20783b */ /* 0x000eea0000000200 */
[----:B----4-:R-:W-:Y:S06]  /*42f0*/  HMMA.16816.F32.BF16 R56, R8, R64, R56 ;  /* 0x000000400838723c */ /* 0x010fec0000041838 */
[----:B------:R-:W-:Y:S01]  /*4300*/  HMMA.16816.F32.BF16 R36, R20, R90, R36 ;  /* 0x0000005a1424723c */ /* 0x000fe20000041824 */
[----:B------:R-:W-:Y:S05]  /*4310*/  LDSM.16.M88.4 R88, [R196+0x4000] ;  /* 0x00400000c458783b */ /* 0x000fea0000000200 */
[----:B------:R-:W-:Y:S01]  /*4320*/  HMMA.16816.F32.BF16 R40, R8, R66, R40 ;  /* 0x000000420828723c */ /* 0x000fe20000041828 */
[----:B------:R-:W4:Y:S05]  /*4330*/  LDSM.16.M88.4 R64, [R189+0x3800] ;  /* 0x00380000bd40783b */ /* 0x000f2a0000000200 */
[----:B-1----:R-:W-:Y:S06]  /*4340*/  HMMA.16816.F32.BF16 R44, R20, R76, R44 ;  /* 0x0000004c142c723c */ /* 0x002fec000004182c */
[----:B------:R-:W-:Y:S01]  /*4350*/  HMMA.16816.F32.BF16 R8, R24, R84, R12 ;  /* 0x000000541808723c */ /* 0x000fe2000004180c */
[----:B------:R-:W-:Y:S05]  /*4360*/  LDSM.16.M88.4 R12, [R193+0x4000] ;  /* 0x00400000c10c783b */ /* 0x000fea0000000200 */
[C---:B------:R-:W-:Y:S01]  /*4370*/  HMMA.16816.F32.BF16 R48, R20.reuse, R78, R48 ;  /* 0x0000004e1430723c */ /* 0x040fe20000041830 */
[----:B------:R-:W1:Y:S05]  /*4380*/  LDSM.16.M88.4 R76, [R184+0xc800] ;  /* 0x00c80000b84c783b */ /* 0x000e6a0000000200 */
[C---:B-----5:R-:W-:Y:S06]  /*4390*/  HMMA.16816.F32.BF16 R52, R20.reuse, R68, R52 ;  /* 0x000000441434723c */ /* 0x060fec0000041834 */
[C---:B------:R-:W-:Y:S01]  /*43a0*/  HMMA.16816.F32.BF16 R60, R20.reuse, R70, R60 ;  /* 0x00000046143c723c */ /* 0x040fe2000004183c */
[----:B------:R-:W5:Y:S05]  /*43b0*/  LDSM.16.M88.4 R68, [R184+0xd000] ;  /* 0x00d00000b844783b */ /* 0x000f6a0000000200 */
[----:B------:R-:W-:Y:S06]  /*43c0*/  HMMA.16816.F32.BF16 R56, R20, R72, R56 ;  /* 0x000000481438723c */ /* 0x000fec0000041838 */
[----:B------:R-:W-:Y:S01]  /*43d0*/  HMMA.16816.F32.BF16 R36, R24, R86, R36 ;  /* 0x000000561824723c */ /* 0x000fe20000041824 */
[----:B------:R-:W-:Y:S05]  /*43e0*/  LDSM.16.M88.4 R84, [R196+0x4800] ;  /* 0x00480000c454783b */ /* 0x000fea0000000200 */
[----:B------:R-:W-:Y:S01]  /*43f0*/  HMMA.16816.F32.BF16 R40, R20, R74, R40 ;  /* 0x0000004a1428723c */ /* 0x000fe20000041828 */
[----:B------:R-:W5:Y:S05]  /*4400*/  LDSM.16.M88.4 R72, [R184+0xd800] ;  /* 0x00d80000b848783b */ /* 0x000f6a0000000200 */
[----:B--2---:R-:W-:Y:S06]  /*4410*/  HMMA.16816.F32.BF16 R44, R24, R80, R44 ;  /* 0x00000050182c723c */ /* 0x004fec000004182c */
[----:B------:R-:W-:Y:S01]  /*4420*/  HMMA.16816.F32.BF16 R20, R16, R92, R8 ;  /* 0x0000005c1014723c */ /* 0x000fe20000041808 */
[----:B------:R-:W-:Y:S05]  /*4430*/  LDSM.16.M88.4 R8, [R195+0x4000] ;  /* 0x00400000c308783b */ /* 0x000fea0000000200 */
[C---:B------:R-:W-:Y:S01]  /*4440*/  HMMA.16816.F32.BF16 R48, R24.reuse, R82, R48 ;  /* 0x000000521830723c */ /* 0x040fe20000041830 */
[----:B------:R-:W-:Y:S05]  /*4450*/  LDSM.16.M88.4 R80, [R190+0xc800] ;  /* 0x00c80000be50783b */ /* 0x000fea0000000200 */
[C---:B---3--:R-:W-:Y:S06]  /*4460*/  HMMA.16816.F32.BF16 R52, R24.reuse, R32, R52 ;  /* 0x000000201834723c */ /* 0x048fec0000041834 */
[C---:B------:R-:W-:Y:S01]  /*4470*/  HMMA.16816.F32.BF16 R60, R24.reuse, R34, R60 ;  /* 0x00000022183c723c */ /* 0x040fe2000004183c */
[----:B------:R-:W-:Y:S05]  /*4480*/  LDSM.16.M88.4 R32, [R196+0x5000] ;  /* 0x00500000c420783b */ /* 0x000fea0000000200 */
[----:B----4-:R-:W-:Y:S06]  /*4490*/  HMMA.16816.F32.BF16 R56, R24, R64, R56 ;  /* 0x000000401838723c */ /* 0x010fec0000041838 */
[----:B------:R-:W-:Y:S01]  /*44a0*/  HMMA.16816.F32.BF16 R36, R16, R94, R36 ;  /* 0x0000005e1024723c */ /* 0x000fe20000041824 */
[----:B------:R-:W2:Y:S05]  /*44b0*/  LDSM.16.M88.4 R92, [R190+0xc000] ;  /* 0x00c00000be5c783b */ /* 0x000eaa0000000200 */
[----:B------:R-:W-:Y:S01]  /*44c0*/  HMMA.16816.F32.BF16 R40, R24, R66, R40 ;  /* 0x000000421828723c */ /* 0x000fe20000041828 */
[----:B------:R-:W3:Y:S04]  /*44d0*/  LDSM.16.M88.4 R64, [R196+0x5800] ;  /* 0x00580000c440783b */ /* 0x000ee80000000200 */
[----:B------:R-:W-:Y:S01]  /*44e0*/  LDSM.16.M88.4 R24, [R194+0x4000] ;  /* 0x00400000c218783b */ /* 0x000fe20000000200 */
[----:B-1----:R-:W-:Y:S06]  /*44f0*/  HMMA.16816.F32.BF16 R44, R16, R76, R44 ;  /* 0x0000004c102c723c */ /* 0x002fec000004182c */
[----:B------:R-:W-:Y:S06]  /*4500*/  HMMA.16816.F32.BF16 R20, R12, R88, R20 ;  /* 0x000000580c14723c */ /* 0x000fec0000041814 */
[C---:B------:R-:W-:Y:S01]  /*4510*/  HMMA.16816.F32.BF16 R48, R16.reuse, R78, R48 ;  /* 0x0000004e1030723c */ /* 0x040fe20000041830 */
[----:B------:R-:W-:Y:S05]  /*4520*/  LDSM.16.M88.4 R76, [R190+0xd800] ;  /* 0x00d80000be4c783b */ /* 0x000fea0000000200 */
[C---:B-----5:R-:W-:Y:S06]  /*4530*/  HMMA.16816.F32.BF16 R52, R16.reuse, R68, R52 ;  /* 0x000000441034723c */ /* 0x060fec0000041834 */
[C---:B------:R-:W-:Y:S01]  /*4540*/  HMMA.16816.F32.BF16 R60, R16.reuse, R70, R60 ;  /* 0x00000046103c723c */ /* 0x040fe2000004183c */
[----:B------:R-:W-:Y:S05]  /*4550*/  LDSM.16.M88.4 R68, [R189+0x5800] ;  /* 0x00580000bd44783b */ /* 0x000fea0000000200 */
[----:B------:R-:W-:Y:S06]  /*4560*/  HMMA.16816.F32.BF16 R56, R16, R72, R56 ;  /* 0x000000481038723c */ /* 0x000fec0000041838 */
[----:B------:R-:W-:Y:S01]  /*4570*/  HMMA.16816.F32.BF16 R36, R12, R90, R36 ;  /* 0x0000005a0c24723c */ /* 0x000fe20000041824 */
[----:B------:R-:W1:Y:S05]  /*4580*/  LDSM.16.M88.4 R88, [R189+0x4000] ;  /* 0x00400000bd58783b */ /* 0x000e6a0000000200 */
[----:B------:R-:W-:Y:S01]  /*4590*/  HMMA.16816.F32.BF16 R40, R16, R74, R40 ;  /* 0x0000004a1028723c */ /* 0x000fe20000041828 */
[----:B------:R-:W4:Y:S05]  /*45a0*/  LDSM.16.M88.4 R72, [R190+0xd000] ;  /* 0x00d00000be48783b */ /* 0x000f2a0000000200 */
[----:B------:R-:W-:Y:S06]  /*45b0*/  HMMA.16816.F32.BF16 R44, R12, R84, R44 ;  /* 0x000000540c2c723c */ /* 0x000fec000004182c */
[----:B--2---:R-:W-:Y:S01]  /*45c0*/  HMMA.16816.F32.BF16 R16, R8, R92, R20 ;  /* 0x0000005c0810723c */ /* 0x004fe20000041814 */
[----:B------:R-:W-:Y:S05]  /*45d0*/  LDSM.16.M88.4 R20, [R192+0x6000] ;  /* 0x00600000c014783b */ /* 0x000fea0000000200 */
[C---:B------:R-:W-:Y:S01]  /*45e0*/  HMMA.16816.F32.BF16 R48, R12.reuse, R86, R48 ;  /* 0x000000560c30723c */ /* 0x040fe20000041830 */
[----:B------:R-:W2:Y:S05]  /*45f0*/  LDSM.16.M88.4 R84, [R189+0x4800] ;  /* 0x00480000bd54783b */ /* 0x000eaa0000000200 */
[C---:B------:R-:W-:Y:S06]  /*4600*/  HMMA.16816.F32.BF16 R52, R12.reuse, R32, R52 ;  /* 0x000000200c34723c */ /* 0x040fec0000041834 */
[C---:B------:R-:W-:Y:S06]  /*4610*/  HMMA.16816.F32.BF16 R60, R12.reuse, R34, R60 ;  /* 0x000000220c3c723c */ /* 0x040fec000004183c */
[----:B---3--:R-:W-:Y:S06]  /*4620*/  HMMA.16816.F32.BF16 R56, R12, R64, R56 ;  /* 0x000000400c38723c */ /* 0x008fec0000041838 */
[----:B------:R-:W-:Y:S01]  /*4630*/  HMMA.16816.F32.BF16 R36, R8, R94, R36 ;  /* 0x0000005e0824723c */ /* 0x000fe20000041824 */
[----:B------:R-:W-:Y:S05]  /*4640*/  LDSM.16.M88.4 R92, [R196+0x6000] ;  /* 0x00600000c45c783b */ /* 0x000fea0000000200 */
[----:B------:R-:W-:Y:S01]  /*4650*/  HMMA.16816.F32.BF16 R40, R12, R66, R40 ;  /* 0x000000420c28723c */ /* 0x000fe20000041828 */
[----:B------:R-:W3:Y:S05]  /*4660*/  LDSM.16.M88.4 R64, [R189+0x5000] ;  /* 0x00500000bd40783b */ /* 0x000eea0000000200 */
[----:B------:R-:W-:Y:S06]  /*4670*/  HMMA.16816.F32.BF16 R44, R8, R80, R44 ;  /* 0x00000050082c723c */ /* 0x000fec000004182c */
[----:B-1----:R-:W-:Y:S01]  /*4680*/  HMMA.16816.F32.BF16 R32, R24, R88, R16 ;  /* 0x000000581820723c */ /* 0x002fe20000041810 */
[----:B------:R-:W-:Y:S05]  /*4690*/  LDSM.16.M88.4 R16, [R193+0x6000] ;  /* 0x00600000c110783b */ /* 0x000fea0000000200 */
[C---:B------:R-:W-:Y:S01]  /*46a0*/  HMMA.16816.F32.BF16 R48, R8.reuse, R82, R48 ;  /* 0x000000520830723c */ /* 0x040fe20000041830 */
[----:B------:R-:W1:Y:S05]  /*46b0*/  LDSM.16.M88.4 R80, [R184+0xe800] ;  /* 0x00e80000b850783b */ /* 0x000e6a0000000200 */
[C---:B----4-:R-:W-:Y:S06]  /*46c0*/  HMMA.16816.F32.BF16 R52, R8.reuse, R72, R52 ;  /* 0x000000480834723c */ /* 0x050fec0000041834 */
[C---:B------:R-:W-:Y:S01]  /*46d0*/  HMMA.16816.F32.BF16 R60, R8.reuse, R74, R60 ;  /* 0x0000004a083c723c */ /* 0x040fe2000004183c */
[----:B------:R-:W4:Y:S05]  /*46e0*/  LDSM.16.M88.4 R72, [R184+0xf000] ;  /* 0x00f00000b848783b */ /* 0x000f2a0000000200 */
[----:B------:R-:W-:Y:S06]  /*46f0*/  HMMA.16816.F32.BF16 R56, R8, R76, R56 ;  /* 0x0000004c0838723c */ /* 0x000fec0000041838 */
[----:B------:R-:W-:Y:S01]  /*4700*/  HMMA.16816.F32.BF16 R12, R24, R90, R36 ;  /* 0x0000005a180c723c */ /* 0x000fe20000041824 */
[----:B------:R-:W-:Y:S05]  /*4710*/  LDSM.16.M88.4 R88, [R196+0x6800] ;  /* 0x00680000c458783b */ /* 0x000fea0000000200 */
[----:B------:R-:W-:Y:S01]  /*4720*/  HMMA.16816.F32.BF16 R36, R8, R78, R40 ;  /* 0x0000004e0824723c */ /* 0x000fe20000041828 */
[----:B------:R-:W5:Y:S05]  /*4730*/  LDSM.16.M88.4 R76, [R184+0xf800] ;  /* 0x00f80000b84c783b */ /* 0x000f6a0000000200 */
[----:B--2---:R-:W-:Y:S06]  /*4740*/  HMMA.16816.F32.BF16 R44, R24, R84, R44 ;  /* 0x00000054182c723c */ /* 0x004fec000004182c */
[----:B------:R-:W-:Y:S06]  /*4750*/  HMMA.16816.F32.BF16 R40, R20, R96, R32 ;  /* 0x000000601428723c */ /* 0x000fec0000041820 */
[C---:B------:R-:W-:Y:S01]  /*4760*/  HMMA.16816.F32.BF16 R48, R24.reuse, R86, R48 ;  /* 0x000000561830723c */ /* 0x040fe20000041830 */
[----:B------:R-:W-:Y:S05]  /*4770*/  LDSM.16.M88.4 R84, [R190+0xe800] ;  /* 0x00e80000be54783b */ /* 0x000fea0000000200 */
[C---:B---3--:R-:W-:Y:S06]  /*4780*/  HMMA.16816.F32.BF16 R52, R24.reuse, R64, R52 ;  /* 0x000000401834723c */ /* 0x048fec0000041834 */
[C---:B------:R-:W-:Y:S01]  /*4790*/  HMMA.16816.F32.BF16 R60, R24.reuse, R66, R60 ;  /* 0x00000042183c723c */ /* 0x040fe2000004183c */
[----:B------:R-:W-:Y:S05]  /*47a0*/  LDSM.16.M88.4 R64, [R196+0x7000] ;  /* 0x00700000c440783b */ /* 0x000fea0000000200 */
[----:B------:R-:W-:Y:S06]  /*47b0*/  HMMA.16816.F32.BF16 R56, R24, R68, R56 ;  /* 0x000000441838723c */ /* 0x000fec0000041838 */
[----:B------:R-:W-:Y:S01]  /*47c0*/  HMMA.16816.F32.BF16 R8, R20, R98, R12 ;  /* 0x000000621408723c */ /* 0x000fe2000004180c */
[----:B------:R-:W-:Y:S04]  /*47d0*/  LDSM.16.M88.4 R12, [R195+0x6000] ;  /* 0x00600000c30c783b */ /* 0x000fe80000000200 */
[----:B------:R-:W2:Y:S01]  /*47e0*/  LDSM.16.M88.4 R96, [R190+0xe000] ;  /* 0x00e00000be60783b */ /* 0x000ea20000000200 */
[----:B------:R-:W-:Y:S03]  /*47f0*/  HMMA.16816.F32.BF16 R32, R24, R70, R36 ;  /* 0x000000461820723c */ /* 0x000fe60000041824 */
[----:B------:R-:W3:Y:S03]  /*4800*/  LDSM.16.M88.4 R68, [R196+0x7800] ;  /* 0x00780000c444783b */ /* 0x000ee60000000200 */
[----:B-1----:R-:W-:Y:S06]  /*4810*/  HMMA.16816.F32.BF16 R24, R20, R80, R44 ;  /* 0x000000501418723c */ /* 0x002fec000004182c */
[----:B------:R-:W-:Y:S06]  /*4820*/  HMMA.16816.F32.BF16 R40, R16, R92, R40 ;  /* 0x0000005c1028723c */ /* 0x000fec0000041828 */
[C---:B------:R-:W-:Y:S01]  /*4830*/  HMMA.16816.F32.BF16 R48, R20.reuse, R82, R48 ;  /* 0x000000521430723c */ /* 0x040fe20000041830 */
[----:B------:R-:W-:Y:S05]  /*4840*/  LDSM.16.M88.4 R80, [R189+0x6800] ;  /* 0x00680000bd50783b */ /* 0x000fea0000000200 */
[C---:B----4-:R-:W-:Y:S06]  /*4850*/  HMMA.16816.F32.BF16 R52, R20.reuse, R72, R52 ;  /* 0x000000481434723c */ /* 0x050fec0000041834 */
[C---:B------:R-:W-:Y:S06]  /*4860*/  HMMA.16816.F32.BF16 R60, R20.reuse, R74, R60 ;  /* 0x0000004a143c723c */ /* 0x040fec000004183c */
[C---:B-----5:R-:W-:Y:S06]  /*4870*/  HMMA.16816.F32.BF16 R56, R20.reuse, R76, R56 ;  /* 0x0000004c1438723c */ /* 0x060fec0000041838 */
[----:B------:R-:W-:Y:S01]  /*4880*/  HMMA.16816.F32.BF16 R44, R20, R78, R32 ;  /* 0x0000004e142c723c */ /* 0x000fe20000041820 */
[----:B------:R-:W1:Y:S05]  /*4890*/  LDSM.16.M88.4 R76, [R190+0xf000] ;  /* 0x00f00000be4c783b */ /* 0x000e6a0000000200 */
[C---:B------:R-:W-:Y:S01]  /*48a0*/  HMMA.16816.F32.BF16 R36, R16.reuse, R94, R8 ;  /* 0x0000005e1024723c */ /* 0x040fe20000041808 */
[----:B------:R-:W-:Y:S04]  /*48b0*/  LDSM.16.M88.4 R8, [R194+0x6000] ;  /* 0x00600000c208783b */ /* 0x000fe80000000200 */
[----:B------:R-:W4:Y:S01]  /*48c0*/  LDSM.16.M88.4 R92, [R189+0x6000] ;  /* 0x00600000bd5c783b */ /* 0x000f220000000200 */
[----:B------:R-:W-:Y:S06]  /*48d0*/  HMMA.16816.F32.BF16 R32, R16, R88, R24 ;  /* 0x000000581020723c */ /* 0x000fec0000041818 */
[----:B--2---:R-:W-:Y:S06]  /*48e0*/  HMMA.16816.F32.BF16 R20, R12, R96, R40 ;  /* 0x000000600c14723c */ /* 0x004fec0000041828 */
[C---:B------:R-:W-:Y:S06]  /*48f0*/  HMMA.16816.F32.BF16 R24, R16.reuse, R90, R48 ;  /* 0x0000005a1018723c */ /* 0x040fec0000041830 */
[C---:B------:R-:W-:Y:S06]  /*4900*/  HMMA.16816.F32.BF16 R40, R16.reuse, R64, R52 ;  /* 0x000000401028723c */ /* 0x040fec0000041834 */
[C---:B------:R-:W-:Y:S01]  /*4910*/  HMMA.16816.F32.BF16 R52, R16.reuse, R66, R60 ;  /* 0x000000421034723c */ /* 0x040fe2000004183c */
[----:B------:R-:W-:Y:S05]  /*4920*/  LDSM.16.M88.4 R60, [R189+0x7000] ;  /* 0x00700000bd3c783b */ /* 0x000fea0000000200 */
[----:B---3--:R-:W-:Y:S01]  /*4930*/  HMMA.16816.F32.BF16 R72, R16, R68, R56 ;  /* 0x000000441048723c */ /* 0x008fe20000041838 */
[----:B------:R-:W2:Y:S05]  /*4940*/  LDSM.16.M88.4 R56, [R190+0xf800] ;  /* 0x00f80000be38783b */ /* 0x000eaa0000000200 */
[----:B------:R-:W-:Y:S06]  /*4950*/  HMMA.16816.F32.BF16 R36, R12, R98, R36 ;  /* 0x000000620c24723c */ /* 0x000fec0000041824 */
[----:B------:R-:W-:Y:S06]  /*4960*/  HMMA.16816.F32.BF16 R68, R16, R70, R44 ;  /* 0x000000461044723c */ /* 0x000fec000004182c */
[C---:B------:R-:W-:Y:S06]  /*4970*/  HMMA.16816.F32.BF16 R32, R12.reuse, R84, R32 ;  /* 0x000000540c20723c */ /* 0x040fec0000041820 */
[C---:B------:R-:W-:Y:S06]  /*4980*/  HMMA.16816.F32.BF16 R44, R12.reuse, R86, R24 ;  /* 0x000000560c2c723c */ /* 0x040fec0000041818 */
[----:B-1----:R-:W-:Y:S01]  /*4990*/  HMMA.16816.F32.BF16 R24, R12, R78, R52 ;  /* 0x0000004e0c18723c */ /* 0x002fe20000041834 */
[----:B------:R-:W1:Y:S01]  /*49a0*/  LDSM.16.M88.4 R52, [R189+0x7800] ;  /* 0x00780000bd34783b */ /* 0x000e620000000200 */
[----:B------:R-:W-:-:S04]  /*49b0*/  DEPBAR.LE SB0, 0x0 ;  /* 0x000080000000791a */ /* 0x000fc80000000000 */
[----:B----4-:R-:W-:Y:S06]  /*49c0*/  HMMA.16816.F32.BF16 R64, R8, R92, R20 ;  /* 0x0000005c0840723c */ /* 0x010fec0000041814 */
[----:B------:R-:W-:Y:S01]  /*49d0*/  HMMA.16816.F32.BF16 R16, R12, R76, R40 ;  /* 0x0000004c0c10723c */ /* 0x000fe20000041828 */
[C---:B------:R-:W-:Y:S02]  /*49e0*/  VIMNMX R21, R31.reuse, UR32, PT ;  /* 0x000000201f157c48 */ /* 0x040fe4000bfe0100 */
[----:B------:R-:W-:Y:S01]  /*49f0*/  VIADDMNMX R20, R31, 0x8, R6, PT ;  /* 0x000000081f147846 */ /* 0x000fe20003800106 */
[C---:B------:R-:W-:Y:S01]  /*4a00*/  VIADD R6, R0.reuse, 0x8 ;  /* 0x0000000800067836 */ /* 0x040fe20000000000 */
[CC--:B------:R-:W-:Y:S01]  /*4a10*/  ISETP.GE.AND P5, PT, R3.reuse, R21.reuse, PT ;  /* 0x000000150300720c */ /* 0x0c0fe20003fa6270 */
[----:B------:R-:W-:Y:S01]  /*4a20*/  HMMA.16816.F32.BF16 R48, R8, R94, R36 ;  /* 0x0000005e0830723c */ /* 0x000fe20000041824 */
[----:B------:R-:W-:Y:S01]  /*4a30*/  ISETP.GE.AND P2, PT, R3, R20, PT ;  /* 0x000000140300720c */ /* 0x000fe20003f46270 */
[----:B------:R-:W-:Y:S01]  /*4a40*/  VIADD R3, R0, 0x9 ;  /* 0x0000000900037836 */ /* 0x000fe20000000000 */
[----:B------:R-:W-:-:S02]  /*4a50*/  ISETP.GE.AND P4, PT, R6, R21, PT ;  /* 0x000000150600720c */ /* 0x000fc40003f86270 */
[-C--:B------:R-:W-:Y:S01]  /*4a60*/  ISETP.GE.AND P1, PT, R6, R20.reuse, PT ;  /* 0x000000140600720c */ /* 0x080fe20003f26270 */
[C---:B--2---:R-:W-:Y:S01]  /*4a70*/  HMMA.16816.F32.BF16 R36, R12.reuse, R56, R72 ;  /* 0x000000380c24723c */ /* 0x044fe20000041848 */
[CC--:B------:R-:W-:Y:S02]  /*4a80*/  ISETP.GE.AND P3, PT, R3.reuse, R21.reuse, PT ;  /* 0x000000150300720c */ /* 0x0c0fe40003f66270 */
[----:B------:R-:W-:Y:S01]  /*4a90*/  ISETP.GE.AND P0, PT, R3, R20, PT ;  /* 0x000000140300720c */ /* 0x000fe20003f06270 */
[C---:B------:R-:W-:Y:S01]  /*4aa0*/  VIADD R3, R0.reuse, 0x10 ;  /* 0x0000001000037836 */ /* 0x040fe20000000000 */
[----:B------:R-:W-:Y:S01]  /*4ab0*/  SHF.R.S32.HI R6, RZ, 0x1f, R109 ;  /* 0x0000001fff067819 */ /* 0x000fe2000001146d */
[----:B------:R-:W-:Y:S01]  /*4ac0*/  HMMA.16816.F32.BF16 R12, R12, R58, R68 ;  /* 0x0000003a0c0c723c */ /* 0x000fe20000041844 */
[----:B------:R-:W-:Y:S02]  /*4ad0*/  FSEL R65, R65, -INF , !P5 ;  /* 0xff80000041417808 */ /* 0x000fe40006800000 */
[----:B------:R-:W-:Y:S01]  /*4ae0*/  LEA.HI.X.SX32 R147, R147, R6, 0x1, P6 ;  /* 0x0000000693937211 */ /* 0x000fe200030f0eff */
[C---:B------:R-:W-:Y:S01]  /*4af0*/  VIADD R6, R0.reuse, 0x11 ;  /* 0x0000001100067836 */ /* 0x040fe20000000000 */
[C---:B------:R-:W-:Y:S01]  /*4b00*/  ISETP.GE.AND P6, PT, R3.reuse, R21, PT ;  /* 0x000000150300720c */ /* 0x040fe20003fc6270 */
[----:B------:R-:W-:Y:S01]  /*4b10*/  HMMA.16816.F32.BF16 R32, R8, R80, R32 ;  /* 0x000000500820723c */ /* 0x000fe20000041820 */
[----:B------:R-:W-:Y:S01]  /*4b20*/  ISETP.GE.AND P5, PT, R3, R20, PT ;  /* 0x000000140300720c */ /* 0x000fe20003fa6270 */
[----:B------:R-:W-:Y:S01]  /*4b30*/  VIADD R3, R0, 0x18 ;  /* 0x0000001800037836 */ /* 0x000fe20000000000 */
[----:B------:R-:W-:-:S02]  /*4b40*/  FSEL R67, R67, -INF , !P2 ;  /* 0xff80000043437808 */ /* 0x000fc40005000000 */
[-C--:B------:R-:W-:Y:S01]  /*4b50*/  ISETP.GE.AND P2, PT, R6, R21.reuse, PT ;  /* 0x000000150600720c */ /* 0x080fe20003f46270 */
[C---:B------:R-:W-:Y:S01]  /*4b60*/  HMMA.16816.F32.BF16 R44, R8.reuse, R82, R44 ;  /* 0x00000052082c723c */ /* 0x040fe2000004182c */
[----:B------:R-:W-:Y:S02]  /*4b70*/  FSEL R50, R50, -INF , !P1 ;  /* 0xff80000032327808 */ /* 0x000fe40004800000 */
[----:B------:R-:W-:Y:S02]  /*4b80*/  FSEL R49, R49, -INF , !P3 ;  /* 0xff80000031317808 */ /* 0x000fe40005800000 */
[----:B------:R-:W-:Y:S01]  /*4b90*/  FSEL R76, R48, -INF , !P4 ;  /* 0xff800000304c7808 */ /* 0x000fe20006000000 */
[C---:B------:R-:W-:Y:S01]  /*4ba0*/  HMMA.16816.F32.BF16 R40, R8.reuse, R60, R16 ;  /* 0x0000003c0828723c */ /* 0x040fe20000041810 */
[C---:B------:R-:W-:Y:S02]  /*4bb0*/  ISETP.GE.AND P1, PT, R3.reuse, R21, PT ;  /* 0x000000150300720c */ /* 0x040fe40003f26270 */
[-C--:B------:R-:W-:Y:S01]  /*4bc0*/  ISETP.GE.AND P3, PT, R3, R20.reuse, PT ;  /* 0x000000140300720c */ /* 0x080fe20003f66270 */
[----:B------:R-:W-:Y:S01]  /*4bd0*/  VIADD R3, R0, 0x20 ;  /* 0x0000002000037836 */ /* 0x000fe20000000000 */
[----:B------:R-:W-:Y:S01]  /*4be0*/  ISETP.GE.AND P4, PT, R6, R20, PT ;  /* 0x000000140600720c */ /* 0x000fe20003f86270 */
[----:B------:R-:W-:Y:S01]  /*4bf0*/  HMMA.16816.F32.BF16 R24, R8, R62, R24 ;  /* 0x0000003e0818723c */ /* 0x000fe20000041818 */
[----:B------:R-:W-:Y:S01]  /*4c00*/  VIADD R6, R0, 0x19 ;  /* 0x0000001900067836 */ /* 0x000fe20000000000 */
[----:B------:R-:W-:-:S04]  /*4c10*/  FSEL R51, R51, -INF , !P0 ;  /* 0xff80000033337808 */ /* 0x000fc80004000000 */
[C---:B-1----:R-:W-:Y:S01]  /*4c20*/  HMMA.16816.F32.BF16 R16, R8.reuse, R52, R36 ;  /* 0x000000340810723c */ /* 0x042fe20000041824 */
[----:B------:R-:W-:Y:S02]  /*4c30*/  FSEL R34, R34, -INF , !P5 ;  /* 0xff80000022227808 */ /* 0x000fe40006800000 */
[----:B------:R-:W-:Y:S02]  /*4c40*/  FSEL R33, R33, -INF , !P2 ;  /* 0xff80000021217808 */ /* 0x000fe40005000000 */
[----:B------:R-:W-:Y:S01]  /*4c50*/  FSEL R48, R32, -INF , !P6 ;  /* 0xff80000020307808 */ /* 0x000fe20007000000 */
[----:B------:R-:W-:Y:S01]  /*4c60*/  HMMA.16816.F32.BF16 R8, R8, R54, R12 ;  /* 0x000000360808723c */ /* 0x000fe2000004180c */
[----:B------:R-:W-:Y:S01]  /*4c70*/  BAR.SYNC.DEFER_BLOCKING 0x0 ;  /* 0x0000000000007b1d */ /* 0x000fe20000010000 */
[CC--:B------:R-:W-:Y:S02]  /*4c80*/  ISETP.GE.AND P5, PT, R3.reuse, R21.reuse, PT ;  /* 0x000000150300720c */ /* 0x0c0fe40003fa6270 */
[----:B------:R-:W-:Y:S01]  /*4c90*/  ISETP.GE.AND P2, PT, R3, R20, PT ;  /* 0x000000140300720c */ /* 0x000fe20003f46270 */
[----:B------:R-:W-:Y:S01]  /*4ca0*/  VIADD R3, R0, 0x28 ;  /* 0x0000002800037836 */ /* 0x000fe20000000000 */
[----:B------:R-:W-:-:S02]  /*4cb0*/  ISETP.GE.AND P0, PT, R6, R21, PT ;  /* 0x000000150600720c */ /* 0x000fc40003f06270 */
[-C--:B------:R-:W-:Y:S01]  /*4cc0*/  ISETP.GE.AND P6, PT, R6, R20.reuse, PT ;  /* 0x000000140600720c */ /* 0x080fe20003fc6270 */
[----:B------:R-:W-:Y:S01]  /*4cd0*/  VIADD R6, R0, 0x21 ;  /* 0x0000002100067836 */ /* 0x000fe20000000000 */
[----:B------:R-:W-:Y:S02]  /*4ce0*/  FSEL R46, R46, -INF , !P3 ;  /* 0xff8000002e2e7808 */ /* 0x000fe40005800000 */
[----:B------:R-:W-:Y:S02]  /*4cf0*/  FSEL R45, R45, -INF , !P0 ;  /* 0xff8000002d2d7808 */ /* 0x000fe40004000000 */
[----:B------:R-:W-:Y:S02]  /*4d00*/  FSEL R35, R35, -INF , !P4 ;  /* 0xff80000023237808 */ /* 0x000fe40006000000 */
[CC--:B------:R-:W-:Y:S02]  /*4d10*/  ISETP.GE.AND P3, PT, R3.reuse, R21.reuse, PT ;  /* 0x000000150300720c */ /* 0x0c0fe40003f66270 */
[----:B------:R-:W-:Y:S01]  /*4d20*/  ISETP.GE.AND P0, PT, R3, R20, PT ;  /* 0x000000140300720c */ /* 0x000fe20003f06270 */
[----:B------:R-:W-:Y:S01]  /*4d30*/  VIADD R3, R0, 0x30 ;  /* 0x0000003000037836 */ /* 0x000fe20000000000 */
[----:B------:R-:W-:-:S02]  /*4d40*/  ISETP.GE.AND P4, PT, R6, R21, PT ;  /* 0x000000150600720c */ /* 0x000fc40003f86270 */
[----:B------:R-:W-:Y:S02]  /*4d50*/  FSEL R117, R42, -INF , !P2 ;  /* 0xff8000002a757808 */ /* 0x000fe40005000000 */
[----:B------:R-:W-:Y:S02]  /*4d60*/  FSEL R114, R41, -INF , !P4 ;  /* 0xff80000029727808 */ /* 0x000fe40006000000 */
[C---:B------:R-:W-:Y:S02]  /*4d70*/  ISETP.GE.AND P2, PT, R3.reuse, R21, PT ;  /* 0x000000150300720c */ /* 0x040fe40003f46270 */
[-C--:B------:R-:W-:Y:S01]  /*4d80*/  ISETP.GE.AND P4, PT, R3, R20.reuse, PT ;  /* 0x000000140300720c */ /* 0x080fe20003f86270 */
[----:B------:R-:W-:Y:S01]  /*4d90*/  VIADD R3, R0, 0x38 ;  /* 0x0000003800037836 */ /* 0x000fe20000000000 */
[----:B------:R-:W-:Y:S02]  /*4da0*/  FSEL R44, R44, -INF , !P1 ;  /* 0xff8000002c2c7808 */ /* 0x000fe40004800000 */
        /* <DEDUP_REMOVED lines=8> */
[----:B------:R-:W-:-:S02]  /*4e30*/  PLOP3.LUT P0, PT, PT, PT, UP0, 0x80, 0x0 ;  /* 0x000000000000781c */ /* 0x000fc40003f0f008 */
[-C--:B------:R-:W-:Y:S01]  /*4e40*/  ISETP.GE.AND P5, PT, R6, R20.reuse, PT ;  /* 0x000000140600720c */ /* 0x080fe20003fa6270 */
[C---:B------:R-:W-:Y:S01]  /*4e50*/  VIADD R6, R0.reuse, 0x31 ;  /* 0x0000003100067836 */ /* 0x040fe20000000000 */
[----:B------:R-:W-:Y:S02]  /*4e60*/  FSEL R118, R25, -INF , !P6 ;  /* 0xff80000019767808 */ /* 0x000fe40007000000 */
[----:B------:R-:W-:Y:S01]  /*4e70*/  ISETP.GE.AND P6, PT, R3, R20, PT ;  /* 0x000000140300720c */ /* 0x000fe20003fc6270 */
[C---:B------:R-:W-:Y:S01]  /*4e80*/  VIADD R3, R0.reuse, 0x39 ;  /* 0x0000003900037836 */ /* 0x040fe20000000000 */
[----:B------:R-:W-:Y:S02]  /*4e90*/  FSEL R121, R27, -INF , !P5 ;  /* 0xff8000001b797808 */ /* 0x000fe40006800000 */
[----:B------:R-:W-:Y:S02]  /*4ea0*/  ISETP.GE.AND P5, PT, R0, R21, PT ;  /* 0x000000150000720c */ /* 0x000fe40003fa6270 */
[----:B------:R-:W-:-:S02]  /*4eb0*/  FSEL R115, R43, -INF , !P1 ;  /* 0xff8000002b737808 */ /* 0x000fc40004800000 */
[----:B------:R-:W-:Y:S02]  /*4ec0*/  FSEL R119, R24, -INF , !P3 ;  /* 0xff80000018777808 */ /* 0x000fe40005800000 */
[----:B------:R-:W-:Y:S02]  /*4ed0*/  FSEL R123, R16, -INF , !P2 ;  /* 0xff800000107b7808 */ /* 0x000fe40005000000 */
[----:B------:R-:W-:Y:S02]  /*4ee0*/  FSEL R125, R18, -INF , !P4 ;  /* 0xff800000127d7808 */ /* 0x000fe40006000000 */
[----:B------:R-:W-:Y:S02]  /*4ef0*/  FSEL R64, R64, -INF , !P5 ;  /* 0xff80000040407808 */ /* 0x000fe40006800000 */
[C---:B------:R-:W-:Y:S02]  /*4f00*/  ISETP.GE.AND P1, PT, R6.reuse, R21, PT ;  /* 0x000000150600720c */ /* 0x040fe40003f26270 */
[----:B------:R-:W-:-:S02]  /*4f10*/  ISETP.GE.AND P3, PT, R6, R20, PT ;  /* 0x000000140600720c */ /* 0x000fc40003f66270 */
[-C--:B------:R-:W-:Y:S02]  /*4f20*/  ISETP.GE.AND P2, PT, R0, R20.reuse, PT ;  /* 0x000000140000720c */ /* 0x080fe40003f46270 */
[C---:B------:R-:W-:Y:S02]  /*4f30*/  ISETP.GE.AND P4, PT, R3.reuse, R21, PT ;  /* 0x000000150300720c */ /* 0x040fe40003f86270 */
        /* <DEDUP_REMOVED lines=13> */
[----:B------:R-:W-:Y:S01]  /*5010*/  USHF.R.S32.HI UR7, URZ, 0x1f, UR10 ;  /* 0x0000001f3f077899 */ /* 0x000fe2000801140a */
[----:B------:R-:W-:Y:S01]  /*5020*/  ISETP.GE.AND P4, PT, R128, UR6, PT ;  /* 0x0000000680007c0c */ /* 0x000fe2000bf86270 */
[----:B------:R-:W-:Y:S01]  /*5030*/  IMAD.U32 R6, RZ, RZ, UR10 ;  /* 0x0000000aff067e24 */ /* 0x000fe2000f8e00ff */
[----:B------:R-:W-:Y:S01]  /*5040*/  ISETP.GE.AND P3, PT, R113, UR6, PT ;  /* 0x0000000671007c0c */ /* 0x000fe2000bf66270 */
[----:B------:R-:W-:Y:S02]  /*5050*/  UIMAD UR6, UR8, UR10, URZ ;  /* 0x0000000a080672a4 */ /* 0x000fe4000f8e023f */
[----:B------:R-:W-:-:S02]  /*5060*/  IMAD.WIDE.U32 R6, R6, UR14, R126 ;  /* 0x0000000e06067c25 */ /* 0x000fc4000f8e007e */
        /* <DEDUP_REMOVED lines=71> */
[----:B------:R-:W-:Y:S01]  /*54e0*/  IADD3.X R6, R6, UR15, RZ, P2, !PT ;  /* 0x0000000f06067c10 */ /* 0x000fe200097fe4ff */
[----:B------:R-:W2:Y:S01]  /*54f0*/  @!P4 LDC.64 R26, c[0x0][0x218] ;  /* 0x00008600ff1acb82 */ /* 0x000ea20000000a00 */
[C---:B----4-:R-:W-:Y:S01]  /*5500*/  @!P6 LEA R8, P1, R0.reuse, R14, 0x1 ;  /* 0x0000000e0008e211 */ /* 0x050fe200078208ff */
        /* <DEDUP_REMOVED lines=22> */
[----:B------:R-:W-:-:S02]  /*5670*/  IADD3.X R6, R6, UR15, RZ, P2, !PT ;  /* 0x0000000f06067c10 */ /* 0x000fc400097fe4ff */
[C---:B-----5:R-:W-:Y:S01]  /*5680*/  @!P6 LEA R12, P1, R3.reuse, R22, 0x1 ;  /* 0x00000016030ce211 */ /* 0x060fe200078208ff */
        /* <DEDUP_REMOVED lines=39> */
.L_x_573:
[----:B------:R-:W-:Y:S05]  /*5900*/  BSYNC B0 ;  /* 0x0000000000007941 */ /* 0x000fea0003800000 */
.L_x_572:
[----:B------:R-:W0:Y:S02]  /*5910*/  LDGDEPBAR ;  /* 0x00000000000079af */ /* 0x000e240000000000 */
.L_x_571:
[----:B------:R-:W-:Y:S01]  /*5920*/  FMNMX.FTZ R3, R32, R67, !PT ;  /* 0x0000004320037209 */ /* 0x000fe20007810000 */
[----:B------:R-:W-:Y:S01]  /*5930*/  STL [R1+0x104], R193 ;  /* 0x000104c101007387 */ /* 0x000fe20000100800 */
[----:B------:R-:W-:Y:S01]  /*5940*/  FMNMX.FTZ R0, R64, R65, !PT ;  /* 0x0000004140007209 */ /* 0x000fe20007810000 */
[----:B------:R-:W-:Y:S01]  /*5950*/  IMAD.WIDE.U32 R152, R108, -0x326172a9, RZ ;  /* 0xcd9e8d576c987825 */ /* 0x000fe200078e00ff */
[----:B------:R-:W-:Y:S01]  /*5960*/  FMNMX.FTZ R3, R50, R3, !PT ;  /* 0x0000000332037209 */ /* 0x000fe20007810000 */
[----:B------:R-:W-:Y:S01]  /*5970*/  STL [R1+0x100], R192 ;  /* 0x000100c001007387 */ /* 0x000fe20000100800 */
[----:B------:R-:W-:Y:S01]  /*5980*/  FMNMX.FTZ R0, R76, R0, !PT ;  /* 0x000000004c007209 */ /* 0x000fe20007810000 */
[----:B------:R-:W-:Y:S01]  /*5990*/  USHF.L.U32 UR43, UR20, 0x1, URZ ;  /* 0x00000001142b7899 */ /* 0x000fe2000800063f */
[----:B------:R-:W-:Y:S01]  /*59a0*/  FMNMX.FTZ R3, R51, R3, !PT ;  /* 0x0000000333037209 */ /* 0x000fe20007810000 */
[----:B------:R-:W-:Y:S01]  /*59b0*/  STL [R1+0xfc], R190 ;  /* 0x0000fcbe01007387 */ /* 0x000fe20000100800 */
[----:B------:R-:W-:Y:S01]  /*59c0*/  FMNMX.FTZ R0, R49, R0, !PT ;  /* 0x0000000031007209 */ /* 0x000fe20007810000 */
[----:B------:R-:W-:Y:S01]  /*59d0*/  UIADD3 UR6, UR35, -0x4498517b, URZ ;  /* 0xbb67ae8523067890 */ /* 0x000fe2000fffe03f */
[----:B------:R-:W-:Y:S01]  /*59e0*/  FMNMX.FTZ R3, R34, R3, !PT ;  /* 0x0000000322037209 */ /* 0x000fe20007810000 */
[----:B------:R-:W-:Y:S01]  /*59f0*/  STL [R1+0xf8], R189 ;  /* 0x0000f8bd01007387 */ /* 0x000fe20000100800 */
[----:B------:R-:W-:Y:S01]  /*5a00*/  FMNMX.FTZ R0, R48, R0, !PT ;  /* 0x0000000030007209 */ /* 0x000fe20007810000 */
[----:B------:R-:W-:Y:S01]  /*5a10*/  ULOP3.LUT UR7, UR43, UR35, URZ, 0x3c, !UPT ;  /* 0x000000232b077292 */ /* 0x000fe2000f8e3c3f */
[----:B------:R-:W-:Y:S01]  /*5a20*/  FMNMX.FTZ R3, R35, R3, !PT ;  /* 0x0000000323037209 */ /* 0x000fe20007810000 */
[----:B------:R-:W-:Y:S01]  /*5a30*/  STL [R1+0xf4], R184 ;  /* 0x0000f4b801007387 */ /* 0x000fe20000100800 */
[----:B------:R-:W-:Y:S01]  /*5a40*/  FMNMX.FTZ R0, R33, R0, !PT ;  /* 0x0000000021007209 */ /* 0x000fe20007810000 */
[----:B------:R-:W-:Y:S01]  /*5a50*/  IMAD.WIDE.U32 R112, R112, -0x2daee0ad, RZ ;  /* 0xd2511f5370707825 */ /* 0x000fe200078e00ff */
[----:B------:R-:W-:Y:S01]  /*5a60*/  FMNMX.FTZ R3, R46, R3, !PT ;  /* 0x000000032e037209 */ /* 0x000fe20007810000 */
[----:B------:R-:W-:Y:S01]  /*5a70*/  STL [R1+0xf0], R21 ;  /* 0x0000f01501007387 */ /* 0x000fe20000100800 */
[----:B------:R-:W-:Y:S01]  /*5a80*/  FMNMX.FTZ R0, R44, R0, !PT ;  /* 0x000000002c007209 */ /* 0x000fe20007810000 */
[----:B------:R-:W-:Y:S01]  /*5a90*/  ULDC UR10, c[0x0][0x2ec] ;  /* 0x0000bb00000a7ab9 */ /* 0x000fe20000000800 */
[----:B------:R-:W-:Y:S01]  /*5aa0*/  FMNMX.FTZ R3, R47, R3, !PT ;  /* 0x000000032f037209 */ /* 0x000fe20007810000 */
[----:B------:R-:W-:Y:S01]  /*5ab0*/  STL [R1+0xec], R20 ;  /* 0x0000ec1401007387 */ /* 0x000fe20000100800 */
[----:B------:R-:W-:Y:S01]  /*5ac0*/  FMNMX.FTZ R0, R45, R0, !PT ;  /* 0x000000002d007209 */ /* 0x000fe20007810000 */
[----:B------:R-:W-:Y:S01]  /*5ad0*/  UIADD3 UR42, UR34, -0x61c88647, URZ ;  /* 0x9e3779b9222a7890 */ /* 0x000fe2000fffe03f */
[----:B------:R-:W-:Y:S01]  /*5ae0*/  FMNMX.FTZ R3, R117, R3, !PT ;  /* 0x0000000375037209 */ /* 0x000fe20007810000 */
[----:B------:R-:W-:Y:S01]  /*5af0*/  UIADD3 UR41, UR34, 0x3c6ef372, URZ ;  /* 0x3c6ef37222297890 */ /* 0x000fe2000fffe03f */
        /* <DEDUP_REMOVED lines=10> */
[----:B------:R-:W-:-:S02]  /*5ba0*/  FMNMX.FTZ R3, R121, R3, !PT ;  /* 0x0000000379037209 */ /* 0x000fc40007810000 */
[----:B------:R-:W-:Y:S02]  /*5bb0*/  FMNMX.FTZ R0, R118, R0, !PT ;  /* 0x0000000076007209 */ /* 0x000fe40007810000 */
[----:B------:R-:W-:Y:S02]  /*5bc0*/  FMNMX.FTZ R3, R125, R3, !PT ;  /* 0x000000037d037209 */ /* 0x000fe40007810000 */
[----:B------:R-:W-:Y:S02]  /*5bd0*/  FMNMX.FTZ R0, R123, R0, !PT ;  /* 0x000000007b007209 */ /* 0x000fe40007810000 */
[----:B------:R-:W-:Y:S02]  /*5be0*/  FMNMX.FTZ R3, R124, R3, !PT ;  /* 0x000000037c037209 */ /* 0x000fe40007810000 */
[----:B-1-3--:R-:W-:Y:S02]  /*5bf0*/  FMNMX.FTZ R8, R122, R0, !PT ;  /* 0x000000007a087209 */ /* 0x00afe40007810000 */
[----:B------:R-:W-:-:S02]  /*5c00*/  FMNMX.FTZ R3, R142, R3, !PT ;  /* 0x000000038e037209 */ /* 0x000fc40007810000 */
[----:B------:R-:W-:Y:S02]  /*5c10*/  FMNMX.FTZ R8, R144, R8, !PT ;  /* 0x0000000890087209 */ /* 0x000fe40007810000 */
[----:B------:R-:W-:Y:S02]  /*5c20*/  FMNMX.FTZ R3, R141, R3, !PT ;  /* 0x000000038d037209 */ /* 0x000fe40007810000 */
[----:B------:R-:W-:Y:S02]  /*5c30*/  FMNMX.FTZ R8, R143, R8, !PT ;  /* 0x000000088f087209 */ /* 0x000fe40007810000 */
[----:B------:R-:W-:Y:S01]  /*5c40*/  LOP3.LUT R0, R111, UR34, RZ, 0x3c, !PT ;  /* 0x000000226f007c12 */ /* 0x000fe2000f8e3cff */
[----:B------:R-:W1:Y:S01]  /*5c50*/  SHFL.BFLY PT, R6, R3, 0x2, 0x1f ;  /* 0x0c401f0003067f89 */ /* 0x000e6200000e0000 */
[----:B------:R-:W-:Y:S01]  /*5c60*/  LEA R185, R5, UR4, 0x1 ;  /* 0x0000000405b97c11 */ /* 0x000fe2000f8e08ff */
[----:B------:R-:W-:Y:S02]  /*5c70*/  UIADD3 UR4, UR43, 0x1, URZ ;  /* 0x000000012b047890 */ /* 0x000fe4000fffe03f */
[----:B------:R-:W2:Y:S02]  /*5c80*/  SHFL.BFLY PT, R132, R8, 0x2, 0x1f ;  /* 0x0c401f0008847f89 */ /* 0x000ea400000e0000 */
[--C-:B------:R-:W-:Y:S01]  /*5c90*/  IMAD R186, R4, 0x2, R185.reuse ;  /* 0x0000000204ba7824 */ /* 0x100fe200078e02b9 */
[----:B------:R-:W-:Y:S01]  /*5ca0*/  ULOP3.LUT UR4, UR4, UR35, URZ, 0x3c, !UPT ;  /* 0x0000002304047292 */ /* 0x000fe2000f8e3c3f */
[----:B------:R3:W-:Y:S01]  /*5cb0*/  STL [R1+0xd0], R0 ;  /* 0x0000d00001007387 */ /* 0x0007e20000100800 */
[----:B------:R-:W-:-:S02]  /*5cc0*/  IMAD R188, R2, 0x2, R185 ;  /* 0x0000000202bc7824 */ /* 0x000fc400078e02b9 */
[----:B------:R-:W-:Y:S01]  /*5cd0*/  IMAD R187, R2, 0x2, R186 ;  /* 0x0000000202bb7824 */ /* 0x000fe200078e02ba */
[----:B------:R-:W-:Y:S04]  /*5ce0*/  LDSM.16.MT88.4 R24, [R185+0x10000] ;  /* 0x01000000b918783b */ /* 0x000fe80000004200 */
[----:B------:R-:W-:Y:S04]  /*5cf0*/  LDSM.16.MT88.4 R68, [R185+0x12000] ;  /* 0x01200000b944783b */ /* 0x000fe80000004200 */
[----:B------:R-:W-:Y:S01]  /*5d00*/  LDSM.16.MT88.4 R40, [R188+0x10000] ;  /* 0x01000000bc28783b */ /* 0x000fe20000004200 */
[----:B-1----:R-:W-:-:S03]  /*5d10*/  FMNMX.FTZ R3, R3, R6, !PT ;  /* 0x0000000603037209 */ /* 0x002fc60007810000 */
[----:B------:R-:W-:Y:S01]  /*5d20*/  LDSM.16.MT88.4 R88, [R186+0x12000] ;  /* 0x01200000ba58783b */ /* 0x000fe20000004200 */
[----:B------:R-:W-:Y:S01]  /*5d30*/  LOP3.LUT R6, R113, UR7, RZ, 0x3c, !PT ;  /* 0x0000000771067c12 */ /* 0x000fe2000f8e3cff */
[----:B------:R-:W-:Y:S01]  /*5d40*/  UIADD3 UR7, UR34, 0x1715609d, URZ ;  /* 0x1715609d22077890 */ /* 0x000fe2000fffe03f */
[----:B--2---:R-:W-:Y:S01]  /*5d50*/  FMNMX.FTZ R132, R8, R132, !PT ;  /* 0x0000008408847209 */ /* 0x004fe20007810000 */
[----:B------:R-:W1:Y:S01]  /*5d60*/  SHFL.BFLY PT, R7, R3, 0x1, 0x1f ;  /* 0x0c201f0003077f89 */ /* 0x000e6200000e0000 */
[----:B---3--:R-:W-:-:S03]  /*5d70*/  LOP3.LUT R0, R153, R0, RZ, 0x3c, !PT ;  /* 0x0000000099007212 */ /* 0x008fc600078e3cff */
[----:B------:R-:W2:Y:S02]  /*5d80*/  SHFL.BFLY PT, R13, R132, 0x1, 0x1f ;  /* 0x0c201f00840d7f89 */ /* 0x000ea400000e0000 */
[----:B------:R-:W-:Y:S02]  /*5d90*/  IMAD.WIDE.U32 R58, R0, -0x2daee0ad, RZ ;  /* 0xd2511f53003a7825 */ /* 0x000fe400078e00ff */
[----:B------:R-:W-:Y:S03]  /*5da0*/  LDSM.16.MT88.4 R100, [R186+0x10800] ;  /* 0x01080000ba64783b */ /* 0x000fe60000004200 */
[----:B------:R-:W-:Y:S01]  /*5db0*/  LOP3.LUT R0, R59, UR6, R112, 0x96, !PT ;  /* 0x000000063b007c12 */ /* 0x000fe2000f8e9670 */
[----:B------:R-:W-:Y:S01]  /*5dc0*/  UIADD3 UR6, UR35, -0x56f99767, URZ ;  /* 0xa906689923067890 */ /* 0x000fe2000fffe03f */
[----:B------:R-:W-:Y:S03]  /*5dd0*/  LDSM.16.MT88.4 R104, [R188+0x12000] ;  /* 0x01200000bc68783b */ /* 0x000fe60000004200 */
[----:B------:R-:W-:Y:S01]  /*5de0*/  IMAD.WIDE.U32 R56, R0, -0x326172a9, RZ ;  /* 0xcd9e8d5700387825 */ /* 0x000fe200078e00ff */
[----:B------:R-:W-:Y:S01]  /*5df0*/  LDSM.16.MT88.4 R80, [R188+0x10800] ;  /* 0x01080000bc50783b */ /* 0x000fe20000004200 */
[----:B-1----:R-:W-:-:S02]  /*5e00*/  FMNMX.FTZ R3, R3, R7, !PT ;  /* 0x0000000703037209 */ /* 0x002fc40007810000 */
[----:B------:R-:W-:Y:S01]  /*5e10*/  IMAD.WIDE.U32 R6, R6, -0x326172a9, RZ ;  /* 0xcd9e8d5706067825 */ /* 0x000fe200078e00ff */
[----:B------:R-:W-:Y:S01]  /*5e20*/  LDSM.16.MT88.4 R72, [R186+0x12800] ;  /* 0x01280000ba48783b */ /* 0x000fe20000004200 */
[C---:B------:R-:W-:Y:S02]  /*5e30*/  FSETP.NEU.FTZ.AND P1, PT, R3.reuse, -INF , PT ;  /* 0xff8000000300780b */ /* 0x040fe40003f3d000 */
[----:B------:R-:W-:Y:S01]  /*5e40*/  FMUL.FTZ R0, R3, UR10 ;  /* 0x0000000a03007c20 */ /* 0x000fe20008410000 */
[----:B------:R-:W-:Y:S01]  /*5e50*/  LOP3.LUT R7, R7, UR42, R152, 0x96, !PT ;  /* 0x0000002a07077c12 */ /* 0x000fe2000f8e9698 */
[----:B------:R-:W-:Y:S01]  /*5e60*/  LDSM.16.MT88.4 R92, [R188+0x12800] ;  /* 0x01280000bc5c783b */ /* 0x000fe20000004200 */
[----:B------:R-:W-:Y:S02]  /*5e70*/  LOP3.LUT R9, R57, UR41, R6, 0x96, !PT ;  /* 0x0000002939097c12 */ /* 0x000fe4000f8e9606 */
[----:B------:R-:W-:Y:S01]  /*5e80*/  FSEL R0, R0, RZ, P1 ;  /* 0x000000ff00007208 */ /* 0x000fe20000800000 */
[----:B------:R-:W-:Y:S01]  /*5e90*/  IMAD.WIDE.U32 R6, R7, -0x2daee0ad, RZ ;  /* 0xd2511f5307067825 */ /* 0x000fe200078e00ff */
[----:B--2---:R-:W-:Y:S01]  /*5ea0*/  FMNMX.FTZ R132, R132, R13, !PT ;  /* 0x0000000d84847209 */ /* 0x004fe20007810000 */
[----:B------:R-:W-:Y:S02]  /*5eb0*/  LDSM.16.MT88.4 R84, [R187+0x12000] ;  /* 0x01200000bb54783b */ /* 0x000fe40000004200 */
[----:B------:R-:W-:-:S04]  /*5ec0*/  IMAD.WIDE.U32 R8, R9, -0x2daee0ad, RZ ;  /* 0xd2511f5309087825 */ /* 0x000fc800078e00ff */
[----:B------:R-:W-:Y:S01]  /*5ed0*/  FFMA.FTZ R10, R32, UR10, -R0 ;  /* 0x0000000a200a7c23 */ /* 0x000fe20008010800 */
[----:B------:R-:W-:Y:S01]  /*5ee0*/  LOP3.LUT R7, R7, UR40, R58, 0x96, !PT ;  /* 0x0000002807077c12 */ /* 0x000fe2000f8e963a */
[----:B------:R-:W-:Y:S01]  /*5ef0*/  FFMA.FTZ R12, R50, UR10, -R0 ;  /* 0x0000000a320c7c23 */ /* 0x000fe20008010800 */
[----:B------:R-:W-:Y:S01]  /*5f00*/  FSETP.NEU.FTZ.AND P1, PT, R132, -INF , PT ;  /* 0xff8000008400780b */ /* 0x000fe20003f3d000 */
[----:B------:R1:W-:Y:S01]  /*5f10*/  MUFU.EX2 R249, R10 ;  /* 0x0000000a00f97308 */ /* 0x0003e20000000800 */
[----:B------:R-:W-:Y:S07]  /*5f20*/  LDSM.16.MT88.4 R96, [R185+0x14000] ;  /* 0x01400000b960783b */ /* 0x000fee0000004200 */
[----:B------:R-:W-:Y:S01]  /*5f30*/  MUFU.EX2 R182, R12 ;  /* 0x0000000c00b67308 */ /* 0x000fe20000000800 */
[----:B-1----:R-:W-:Y:S01]  /*5f40*/  LOP3.LUT R10, R9, UR38, R6, 0x96, !PT ;  /* 0x00000026090a7c12 */ /* 0x002fe2000f8e9606 */
[----:B------:R-:W-:Y:S01]  /*5f50*/  FFMA.FTZ R9, R67, UR10, -R0 ;  /* 0x0000000a43097c23 */ /* 0x000fe20008010800 */
[----:B------:R-:W-:-:S05]  /*5f60*/  IMAD.WIDE.U32 R6, R7, -0x326172a9, RZ ;  /* 0xcd9e8d5707067825 */ /* 0x000fca00078e00ff */
[----:B------:R1:W2:Y:S01]  /*5f70*/  MUFU.EX2 R248, R9 ;  /* 0x0000000900f87308 */ /* 0x0002a20000000800 */
[----:B------:R-:W-:Y:S01]  /*5f80*/  IMAD.WIDE.U32 R10, R10, -0x326172a9, RZ ;  /* 0xcd9e8d570a0a7825 */ /* 0x000fe200078e00ff */
[----:B------:R-:W-:-:S04]  /*5f90*/  LOP3.LUT R7, R7, UR39, R56, 0x96, !PT ;  /* 0x0000002707077c12 */ /* 0x000fc8000f8e9638 */
[----:B-1----:R-:W-:Y:S01]  /*5fa0*/  LOP3.LUT R9, R11, UR37, R6, 0x96, !PT ;  /* 0x000000250b097c12 */ /* 0x002fe2000f8e9606 */
[----:B------:R-:W-:Y:S01]  /*5fb0*/  IMAD.WIDE.U32 R6, R7, -0x2daee0ad, RZ ;  /* 0xd2511f5307067825 */ /* 0x000fe200078e00ff */
[----:B--2---:R-:W-:-:S03]  /*5fc0*/  F2FP.BF16.F32.PACK_AB R5, R248, R249 ;  /* 0x000000f9f805723e */ /* 0x004fc600000010ff */
[----:B------:R-:W-:-:S04]  /*5fd0*/  IMAD.WIDE.U32 R110, R9, -0x2daee0ad, RZ ;  /* 0xd2511f53096e7825 */ /* 0x000fc800078e00ff */
[----:B------:R-:W-:Y:S01]  /*5fe0*/  FFMA.FTZ R9, R51, UR10, -R0 ;  /* 0x0000000a33097c23 */ /* 0x000fe20008010800 */
[----:B------:R-:W-:Y:S02]  /*5ff0*/  LOP3.LUT R7, R7, UR32, R8, 0x96, !PT ;  /* 0x0000002007077c12 */ /* 0x000fe4000f8e9608 */
[----:B------:R-:W-:Y:S01]  /*6000*/  PRMT R235, R5, 0x7610, R235 ;  /* 0x0000761005eb7816 */ /* 0x000fe200000000eb */
[----:B------:R1:W-:Y:S01]  /*6010*/  MUFU.EX2 R252, R9 ;  /* 0x0000000900fc7308 */ /* 0x0003e20000000800 */
[----:B------:R-:W-:Y:S01]  /*6020*/  LOP3.LUT R16, R111, UR6, R6, 0x96, !PT ;  /* 0x000000066f107c12 */ /* 0x000fe2000f8e9606 */
[----:B------:R-:W-:Y:S01]  /*6030*/  FMUL.FTZ R6, R132, UR10 ;  /* 0x0000000a84067c20 */ /* 0x000fe20008410000 */
[----:B------:R-:W-:Y:S01]  /*6040*/  IMAD.WIDE.U32 R108, R7, -0x326172a9, RZ ;  /* 0xcd9e8d57076c7825 */ /* 0x000fe200078e00ff */
[----:B------:R-:W-:-:S03]  /*6050*/  PRMT R233, R5, 0x7632, R233 ;  /* 0x0000763205e97816 */ /* 0x000fc600000000e9 */
[----:B------:R-:W-:Y:S01]  /*6060*/  IMAD.WIDE.U32 R16, R16, -0x326172a9, RZ ;  /* 0xcd9e8d5710107825 */ /* 0x000fe200078e00ff */
[----:B------:R-:W-:Y:S02]  /*6070*/  FSEL R6, R6, RZ, P1 ;  /* 0x000000ff06067208 */ /* 0x000fe40000800000 */
[----:B------:R-:W-:Y:S02]  /*6080*/  LOP3.LUT R18, R109, UR7, R10, 0x96, !PT ;  /* 0x000000076d127c12 */ /* 0x000fe4000f8e960a */
[----:B------:R-:W-:Y:S01]  /*6090*/  LOP3.LUT R7, R16, 0xffff, RZ, 0xc0, !PT ;  /* 0x0000ffff10077812 */ /* 0x000fe200078ec0ff */
[--C-:B------:R-:W-:Y:S01]  /*60a0*/  FFMA.FTZ R8, R64, UR10, -R6.reuse ;  /* 0x0000000a40087c23 */ /* 0x100fe20008010806 */
[----:B------:R-:W-:Y:S01]  /*60b0*/  FFMA.FTZ R12, R33, UR10, -R6 ;  /* 0x0000000a210c7c23 */ /* 0x000fe20008010806 */
[----:B------:R-:W-:Y:S01]  /*60c0*/  IMAD.WIDE.U32 R18, R18, -0x2daee0ad, RZ ;  /* 0xd2511f5312127825 */ /* 0x000fe200078e00ff */
[----:B------:R-:W-:-:S03]  /*60d0*/  SHF.R.U32.HI R7, RZ, 0x8, R7 ;  /* 0x00000008ff077819 */ /* 0x000fc60000011607 */
[----:B-1----:R-:W-:Y:S01]  /*60e0*/  FFMA.FTZ R9, R34, UR10, -R0 ;  /* 0x0000000a22097c23 */ /* 0x002fe20008010800 */
[----:B------:R1:W-:Y:S01]  /*60f0*/  MUFU.EX2 R239, R8 ;  /* 0x0000000800ef7308 */ /* 0x0003e20000000800 */
[----:B------:R-:W-:Y:S02]  /*6100*/  SHF.R.U32.HI R22, RZ, 0x18, R16 ;  /* 0x00000018ff167819 */ /* 0x000fe40000011610 */
[----:B------:R-:W-:-:S05]  /*6110*/  LOP3.LUT R13, R18, 0xff, RZ, 0xc0, !PT ;  /* 0x000000ff120d7812 */ /* 0x000fca00078ec0ff */
[----:B------:R2:W-:Y:S08]  /*6120*/  MUFU.EX2 R180, R9 ;  /* 0x0000000900b47308 */ /* 0x0005f00000000800 */
[----:B------:R-:W-:Y:S01]  /*6130*/  MUFU.EX2 R184, R12 ;  /* 0x0000000c00b87308 */ /* 0x000fe20000000800 */
[----:B-1----:R-:W-:Y:S02]  /*6140*/  FFMA.FTZ R8, R65, UR10, -R6 ;  /* 0x0000000a41087c23 */ /* 0x002fe40008010806 */
[----:B------:R-:W-:Y:S05]  /*6150*/  LDSM.16.MT88.4 R64, [R187+0x10000] ;  /* 0x01000000bb40783b */ /* 0x000fea0000004200 */
[----:B------:R1:W-:Y:S01]  /*6160*/  MUFU.EX2 R238, R8 ;  /* 0x0000000800ee7308 */ /* 0x0003e20000000800 */
[----:B--2---:R-:W-:-:S04]  /*6170*/  LOP3.LUT R9, R16, 0xff, RZ, 0xc0, !PT ;  /* 0x000000ff10097812 */ /* 0x004fc800078ec0ff */
[----:B------:R-:W-:Y:S01]  /*6180*/  PRMT R28, R9, 0x5410, R7 ;  /* 0x00005410091c7816 */ /* 0x000fe20000000007 */
[----:B------:R-:W-:Y:S01]  /*6190*/  FFMA.FTZ R9, R48, UR10, -R6 ;  /* 0x0000000a30097c23 */ /* 0x000fe20008010806 */
[----:B------:R-:W-:-:S03]  /*61a0*/  LOP3.LUT R7, R17, UR11, R108, 0x96, !PT ;  /* 0x0000000b11077c12 */ /* 0x000fc6000f8e966c */
[----:B------:R2:W3:Y:S01]  /*61b0*/  MUFU.EX2 R192, R9 ;  /* 0x0000000900c07308 */ /* 0x0004e20000000800 */
[C---:B------:R-:W-:Y:S02]  /*61c0*/  LOP3.LUT R10, R7.reuse, 0xffff, RZ, 0xc0, !PT ;  /* 0x0000ffff070a7812 */ /* 0x040fe400078ec0ff */
[----:B------:R-:W-:Y:S02]  /*61d0*/  LOP3.LUT R23, R7, 0xff, RZ, 0xc0, !PT ;  /* 0x000000ff07177812 */ /* 0x000fe400078ec0ff */
[--C-:B------:R-:W-:Y:S02]  /*61e0*/  SHF.R.U32.HI R14, RZ, 0x10, R7.reuse ;  /* 0x00000010ff0e7819 */ /* 0x100fe40000011607 */
[----:B-1----:R-:W-:Y:S02]  /*61f0*/  SHF.R.U32.HI R8, RZ, 0x10, R16 ;  /* 0x00000010ff087819 */ /* 0x002fe40000011610 */
[----:B------:R-:W-:Y:S02]  /*6200*/  SHF.R.U32.HI R15, RZ, 0x18, R7 ;  /* 0x00000018ff0f7819 */ /* 0x000fe40000011607 */
[----:B------:R-:W-:-:S02]  /*6210*/  LOP3.LUT R7, R18, 0xffff, RZ, 0xc0, !PT ;  /* 0x0000ffff12077812 */ /* 0x000fc400078ec0ff */
[----:B------:R-:W-:Y:S02]  /*6220*/  LOP3.LUT R11, R8, 0xff, RZ, 0xc0, !PT ;  /* 0x000000ff080b7812 */ /* 0x000fe400078ec0ff */
[----:B------:R-:W-:Y:S02]  /*6230*/  LOP3.LUT R8, R14, 0xff, RZ, 0xc0, !PT ;  /* 0x000000ff0e087812 */ /* 0x000fe400078ec0ff */
[----:B--2---:R-:W-:Y:S01]  /*6240*/  SHF.R.U32.HI R9, RZ, 0x8, R10 ;  /* 0x00000008ff097819 */ /* 0x004fe2000001160a */
[--C-:B------:R-:W-:Y:S01]  /*6250*/  FFMA.FTZ R10, R49, UR10, -R6.reuse ;  /* 0x0000000a310a7c23 */ /* 0x100fe20008010806 */
[----:B------:R-:W-:Y:S01]  /*6260*/  SHF.R.U32.HI R7, RZ, 0x8, R7 ;  /* 0x00000008ff077819 */ /* 0x000fe20000011607 */
[----:B------:R-:W1:Y:S01]  /*6270*/  LDSM.16.MT88.4 R48, [R186+0x10000] ;  /* 0x01000000ba30783b */ /* 0x000e620000004200 */
[----:B------:R-:W-:Y:S01]  /*6280*/  PRMT R23, R23, 0x5410, R9 ;  /* 0x0000541017177816 */ /* 0x000fe20000000009 */
[----:B------:R-:W-:Y:S01]  /*6290*/  FFMA.FTZ R9, R76, UR10, -R6 ;  /* 0x0000000a4c097c23 */ /* 0x000fe20008010806 */
[----:B------:R-:W-:Y:S01]  /*62a0*/  PRMT R15, R8, 0x5410, R15 ;  /* 0x00005410080f7816 */ /* 0x000fe2000000000f */
[----:B------:R2:W-:Y:S01]  /*62b0*/  MUFU.EX2 R112, R10 ;  /* 0x0000000a00707308 */ /* 0x0005e20000000800 */
[----:B------:R-:W-:Y:S01]  /*62c0*/  PRMT R37, R13, 0x5410, R7 ;  /* 0x000054100d257816 */ /* 0x000fe20000000007 */
[----:B------:R-:W-:Y:S01]  /*62d0*/  LDSM.16.MT88.4 R76, [R187+0x10800] ;  /* 0x01080000bb4c783b */ /* 0x000fe20000004200 */
[----:B------:R-:W-:-:S02]  /*62e0*/  SHF.R.U32.HI R8, RZ, 0x10, R18 ;  /* 0x00000010ff087819 */ /* 0x000fc40000011612 */
[----:B------:R-:W-:Y:S02]  /*62f0*/  LOP3.LUT R7, R19, UR29, R110, 0x96, !PT ;  /* 0x0000001d13077c12 */ /* 0x000fe4000f8e966e */
[----:B------:R-:W-:Y:S01]  /*6300*/  PRMT R22, R11, 0x5410, R22 ;  /* 0x000054100b167816 */ /* 0x000fe20000000016 */
[----:B------:R4:W1:Y:S01]  /*6310*/  MUFU.EX2 R111, R9 ;  /* 0x00000009006f7308 */ /* 0x0008620000000800 */
[----:B------:R-:W-:Y:S02]  /*6320*/  LOP3.LUT R11, R8, 0xff, RZ, 0xc0, !PT ;  /* 0x000000ff080b7812 */ /* 0x000fe400078ec0ff */
[C---:B------:R-:W-:Y:S02]  /*6330*/  LOP3.LUT R8, R7.reuse, 0xffff, RZ, 0xc0, !PT ;  /* 0x0000ffff07087812 */ /* 0x040fe400078ec0ff */
[----:B------:R-:W-:Y:S02]  /*6340*/  LOP3.LUT R14, R7, 0xff, RZ, 0xc0, !PT ;  /* 0x000000ff070e7812 */ /* 0x000fe400078ec0ff */
[----:B------:R-:W-:-:S02]  /*6350*/  SHF.R.U32.HI R12, RZ, 0x8, R8 ;  /* 0x00000008ff0c7819 */ /* 0x000fc40000011608 */
[----:B--2---:R-:W-:Y:S02]  /*6360*/  SHF.R.U32.HI R10, RZ, 0x18, R7 ;  /* 0x00000018ff0a7819 */ /* 0x004fe40000011607 */
[----:B------:R-:W-:-:S04]  /*6370*/  SHF.R.U32.HI R13, RZ, 0x18, R18 ;  /* 0x00000018ff0d7819 */ /* 0x000fc80000011612 */
[----:B------:R-:W-:Y:S02]  /*6380*/  PRMT R36, R11, 0x5410, R13 ;  /* 0x000054100b247816 */ /* 0x000fe4000000000d */
[----:B----4-:R-:W-:Y:S02]  /*6390*/  SHF.R.U32.HI R9, RZ, 0x10, R7 ;  /* 0x00000010ff097819 */ /* 0x010fe40000011607 */
[----:B---3--:R-:W-:Y:S02]  /*63a0*/  F2FP.BF16.F32.PACK_AB R7, R184, R192 ;  /* 0x000000c0b807723e */ /* 0x008fe400000010ff */
[----:B------:R-:W-:Y:S01]  /*63b0*/  LOP3.LUT R8, R9, 0xff, RZ, 0xc0, !PT ;  /* 0x000000ff09087812 */ /* 0x000fe200078ec0ff */
[----:B------:R-:W-:Y:S01]  /*63c0*/  FFMA.FTZ R9, R35, UR10, -R0 ;  /* 0x0000000a23097c23 */ /* 0x000fe20008010800 */
[C---:B------:R-:W-:Y:S01]  /*63d0*/  PRMT R237, R7.reuse, 0x7610, R237 ;  /* 0x0000761007ed7816 */ /* 0x040fe200000000ed */
[----:B------:R-:W2:Y:S01]  /*63e0*/  LDSM.16.MT88.4 R32, [R185+0x10800] ;  /* 0x01080000b920783b */ /* 0x000ea20000004200 */
[----:B------:R-:W-:Y:S01]  /*63f0*/  PRMT R236, R7, 0x7632, R236 ;  /* 0x0000763207ec7816 */ /* 0x000fe200000000ec */
[----:B------:R-:W-:Y:S01]  /*6400*/  FFMA.FTZ R7, R46, UR10, -R0 ;  /* 0x0000000a2e077c23 */ /* 0x000fe20008010800 */
[----:B------:R-:W-:Y:S01]  /*6410*/  PRMT R10, R8, 0x5410, R10 ;  /* 0x00005410080a7816 */ /* 0x000fe2000000000a */
[----:B------:R3:W-:Y:S01]  /*6420*/  MUFU.EX2 R189, R9 ;  /* 0x0000000900bd7308 */ /* 0x0007e20000000800 */
[----:B------:R-:W-:-:S02]  /*6430*/  F2FP.BF16.F32.PACK_AB R8, R238, R239 ;  /* 0x000000efee08723e */ /* 0x000fc400000010ff */
[----:B-1----:R-:W-:Y:S02]  /*6440*/  F2FP.BF16.F32.PACK_AB R5, R112, R111 ;  /* 0x0000006f7005723e */ /* 0x002fe400000010ff */
[C---:B------:R-:W-:Y:S02]  /*6450*/  PRMT R109, R8.reuse, 0x7610, R109 ;  /* 0x00007610086d7816 */ /* 0x040fe4000000006d */
[----:B------:R-:W-:Y:S01]  /*6460*/  PRMT R59, R8, 0x7632, R59 ;  /* 0x00007632083b7816 */ /* 0x000fe2000000003b */
[----:B------:R1:W-:Y:S01]  /*6470*/  MUFU.EX2 R218, R7 ;  /* 0x0000000700da7308 */ /* 0x0003e20000000800 */
[----:B------:R-:W-:Y:S01]  /*6480*/  FFMA.FTZ R8, R44, UR10, -R6 ;  /* 0x0000000a2c087c23 */ /* 0x000fe20008010806 */
[C---:B------:R-:W-:Y:S02]  /*6490*/  PRMT R231, R5.reuse, 0x7610, R231 ;  /* 0x0000761005e77816 */ /* 0x040fe400000000e7 */
[----:B------:R-:W-:Y:S02]  /*64a0*/  PRMT R230, R5, 0x7632, R230 ;  /* 0x0000763205e67816 */ /* 0x000fe400000000e6 */
[----:B------:R-:W-:-:S02]  /*64b0*/  PRMT R11, R14, 0x5410, R12 ;  /* 0x000054100e0b7816 */ /* 0x000fc4000000000c */
[----:B------:R4:W-:Y:S01]  /*64c0*/  MUFU.EX2 R217, R8 ;  /* 0x0000000800d97308 */ /* 0x0009e20000000800 */
[----:B---3--:R-:W-:-:S07]  /*64d0*/  FFMA.FTZ R9, R45, UR10, -R6 ;  /* 0x0000000a2d097c23 */ /* 0x008fce0008010806 */
[----:B------:R3:W2:Y:S01]  /*64e0*/  MUFU.EX2 R183, R9 ;  /* 0x0000000900b77308 */ /* 0x0006a20000000800 */
[----:B-1----:R-:W-:-:S05]  /*64f0*/  IMAD.U32 R7, RZ, RZ, UR5 ;  /* 0x00000005ff077e24 */ /* 0x002fca000f8e00ff */
[----:B------:R-:W-:Y:S02]  /*6500*/  LEA R7, R7, UR5, 0x10 ;  /* 0x0000000507077c11 */ /* 0x000fe4000f8e80ff */
[----:B----4-:R-:W-:-:S03]  /*6510*/  F2FP.BF16.F32.PACK_AB R8, R252, R182 ;  /* 0x000000b6fc08723e */ /* 0x010fc600000010ff */
[--C-:B------:R-:W-:Y:S02]  /*6520*/  HSET2.LE.AND R5, R23, R7.reuse, PT ;  /* 0x0000000717057233 */ /* 0x100fe40003803000 */
[C---:B------:R-:W-:Y:S02]  /*6530*/  PRMT R234, R8.reuse, 0x7610, R234 ;  /* 0x0000761008ea7816 */ /* 0x040fe400000000ea */
[----:B------:R-:W-:Y:S02]  /*6540*/  PRMT R232, R8, 0x7632, R232 ;  /* 0x0000763208e87816 */ /* 0x000fe400000000e8 */
[----:B---3--:R-:W-:Y:S02]  /*6550*/  PRMT R9, R109, 0x5410, R59 ;  /* 0x000054106d097816 */ /* 0x008fe4000000003b */
[----:B------:R-:W-:Y:S02]  /*6560*/  HSET2.LE.AND R8, R15, R7, PT ;  /* 0x000000070f087233 */ /* 0x000fe40003803000 */
[----:B------:R-:W-:-:S02]  /*6570*/  LOP3.LUT R12, R5, R9, RZ, 0xc0, !PT ;  /* 0x00000009050c7212 */ /* 0x000fc400078ec0ff */
[----:B------:R-:W-:Y:S02]  /*6580*/  PRMT R5, R235, 0x5410, R233 ;  /* 0x00005410eb057816 */ /* 0x000fe400000000e9 */
[--C-:B------:R-:W-:Y:S02]  /*6590*/  HSET2.LE.AND R4, R22, R7.reuse, PT ;  /* 0x0000000716047233 */ /* 0x100fe40003803000 */
[----:B------:R-:W-:Y:S01]  /*65a0*/  LOP3.LUT R13, R8, R5, RZ, 0xc0, !PT ;  /* 0x00000005080d7212 */ /* 0x000fe200078ec0ff */
[----:B------:R-:W-:Y:S01]  /*65b0*/  FFMA.FTZ R8, R47, UR10, -R0 ;  /* 0x0000000a2f087c23 */ /* 0x000fe20008010800 */
[--C-:B------:R-:W-:Y:S02]  /*65c0*/  HSET2.LE.AND R5, R28, R7.reuse, PT ;  /* 0x000000071c057233 */ /* 0x100fe40003803000 */
[----:B------:R-:W-:Y:S01]  /*65d0*/  HSET2.LE.AND R2, R11, R7, PT ;  /* 0x000000070b027233 */ /* 0x000fe20003803000 */
[----:B------:R1:W3:Y:S02]  /*65e0*/  MUFU.EX2 R216, R8 ;  /* 0x0000000800d87308 */ /* 0x0002e40000000800 */
[----:B-1----:R-:W-:-:S04]  /*65f0*/  PRMT R8, R231, 0x5410, R230 ;  /* 0x00005410e7087816 */ /* 0x002fc800000000e6 */
[----:B------:R-:W-:Y:S02]  /*6600*/  LOP3.LUT R14, R5, R8, RZ, 0xc0, !PT ;  /* 0x00000008050e7212 */ /* 0x000fe400078ec0ff */
[----:B------:R-:W-:-:S04]  /*6610*/  PRMT R5, R234, 0x5410, R232 ;  /* 0x00005410ea057816 */ /* 0x000fc800000000e8 */
[----:B------:R-:W-:Y:S02]  /*6620*/  LOP3.LUT R15, R4, R5, RZ, 0xc0, !PT ;  /* 0x00000005040f7212 */ /* 0x000fe400078ec0ff */
[----:B--2---:R-:W-:Y:S02]  /*6630*/  F2FP.BF16.F32.PACK_AB R4, R183, R217 ;  /* 0x000000d9b704723e */ /* 0x004fe400000010ff */
[----:B------:R-:W-:Y:S02]  /*6640*/  F2FP.BF16.F32.PACK_AB R5, R189, R180 ;  /* 0x000000b4bd05723e */ /* 0x000fe400000010ff */
[C---:B------:R-:W-:Y:S01]  /*6650*/  PRMT R228, R4.reuse, 0x7610, R228 ;  /* 0x0000761004e47816 */ /* 0x040fe200000000e4 */
[----:B------:R-:W-:Y:S01]  /*6660*/  HMMA.16816.F32.BF16 R28, R12, R24, RZ ;  /* 0x000000180c1c723c */ /* 0x000fe200000418ff */
[----:B------:R-:W-:Y:S02]  /*6670*/  PRMT R214, R4, 0x7632, R214 ;  /* 0x0000763204d67816 */ /* 0x000fe400000000d6 */
[----:B------:R-:W-:-:S02]  /*6680*/  PRMT R229, R5, 0x7610, R229 ;  /* 0x0000761005e57816 */ /* 0x000fc400000000e5 */
[----:B------:R-:W-:Y:S01]  /*6690*/  PRMT R215, R5, 0x7632, R215 ;  /* 0x0000763205d77816 */ /* 0x000fe200000000d7 */
[C---:B------:R-:W-:Y:S01]  /*66a0*/  HMMA.16816.F32.BF16 R24, R12.reuse, R26, RZ ;  /* 0x0000001a0c18723c */ /* 0x040fe200000418ff */
[----:B---3--:R-:W-:Y:S02]  /*66b0*/  F2FP.BF16.F32.PACK_AB R4, R216, R218 ;  /* 0x000000dad804723e */ /* 0x008fe400000010ff */
[----:B------:R-:W-:Y:S02]  /*66c0*/  PRMT R5, R237, 0x5410, R236 ;  /* 0x00005410ed057816 */ /* 0x000fe400000000ec */
[C---:B------:R-:W-:Y:S01]  /*66d0*/  PRMT R213, R4.reuse, 0x7610, R213 ;  /* 0x0000761004d57816 */ /* 0x040fe200000000d5 */
[----:B------:R-:W-:Y:S01]  /*66e0*/  HMMA.16816.F32.BF16 R60, R12, R48, RZ ;  /* 0x000000300c3c723c */ /* 0x000fe200000418ff */
[----:B------:R-:W-:Y:S02]  /*66f0*/  PRMT R191, R4, 0x7632, R191 ;  /* 0x0000763204bf7816 */ /* 0x000fe400000000bf */
[----:B------:R-:W-:-:S02]  /*6700*/  HSET2.LE.AND R4, R10, R7, PT ;  /* 0x000000070a047233 */ /* 0x000fc40003803000 */
[----:B------:R-:W-:Y:S01]  /*6710*/  LOP3.LUT R8, R2, R5, RZ, 0xc0, !PT ;  /* 0x0000000502087212 */ /* 0x000fe200078ec0ff */
[C---:B------:R-:W-:Y:S01]  /*6720*/  HMMA.16816.F32.BF16 R44, R12.reuse, R40, RZ ;  /* 0x000000280c2c723c */ /* 0x040fe200000418ff */
[----:B------:R-:W-:Y:S02]  /*6730*/  PRMT R2, R229, 0x5410, R215 ;  /* 0x00005410e5027816 */ /* 0x000fe400000000d7 */
[--C-:B------:R-:W-:Y:S02]  /*6740*/  HSET2.LE.AND R5, R37, R7.reuse, PT ;  /* 0x0000000725057233 */ /* 0x100fe40003803000 */
[----:B------:R-:W-:Y:S01]  /*6750*/  LOP3.LUT R9, R4, R2, RZ, 0xc0, !PT ;  /* 0x0000000204097212 */ /* 0x000fe200078ec0ff */
[----:B------:R-:W-:Y:S01]  /*6760*/  HMMA.16816.F32.BF16 R48, R12, R50, RZ ;  /* 0x000000320c30723c */ /* 0x000fe200000418ff */
[----:B------:R-:W-:Y:S02]  /*6770*/  PRMT R4, R228, 0x5410, R214 ;  /* 0x00005410e4047816 */ /* 0x000fe400000000d6 */
[----:B------:R-:W-:-:S02]  /*6780*/  HSET2.LE.AND R2, R36, R7, PT ;  /* 0x0000000724027233 */ /* 0x000fc40003803000 */
[----:B------:R-:W-:Y:S01]  /*6790*/  LOP3.LUT R10, R5, R4, RZ, 0xc0, !PT ;  /* 0x00000004050a7212 */ /* 0x000fe200078ec0ff */
[----:B------:R-:W-:Y:S01]  /*67a0*/  HMMA.16816.F32.BF16 R40, R12, R42, RZ ;  /* 0x0000002a0c28723c */ /* 0x000fe200000418ff */
[----:B------:R-:W-:-:S04]  /*67b0*/  PRMT R4, R213, 0x5410, R191 ;  /* 0x00005410d5047816 */ /* 0x000fc800000000bf */
[----:B------:R-:W-:Y:S01]  /*67c0*/  LOP3.LUT R11, R2, R4, RZ, 0xc0, !PT ;  /* 0x00000004020b7212 */ /* 0x000fe200078ec0ff */
[----:B------:R-:W-:Y:S06]  /*67d0*/  HMMA.16816.F32.BF16 R36, R12, R64, RZ ;  /* 0x000000400c24723c */ /* 0x000fec00000418ff */
[C---:B------:R-:W-:Y:S06]  /*67e0*/  HMMA.16816.F32.BF16 R52, R8.reuse, R34, R24 ;  /* 0x000000220834723c */ /* 0x040fec0000041818 */
[----:B------:R-:W-:Y:S06]  /*67f0*/  HMMA.16816.F32.BF16 R164, R8, R32, R28 ;  /* 0x0000002008a4723c */ /* 0x000fec000004181c */
[C---:B------:R-:W-:Y:S06]  /*6800*/  HMMA.16816.F32.BF16 R32, R12.reuse, R66, RZ ;  /* 0x000000420c20723c */ /* 0x040fec00000418ff */
[C---:B------:R-:W-:Y:S06]  /*6810*/  HMMA.16816.F32.BF16 R24, R12.reuse, R70, RZ ;  /* 0x000000460c18723c */ /* 0x040fec00000418ff */
[----:B------:R-:W-:Y:S01]  /*6820*/  IMAD.MOV.U32 R23, RZ, RZ, R54 ;  /* 0x000000ffff177224 */ /* 0x000fe200078e0036 */
[----:B------:R-:W-:Y:S01]  /*6830*/  HMMA.16816.F32.BF16 R28, R12, R68, RZ ;  /* 0x000000440c1c723c */ /* 0x000fe200000418ff */
[----:B------:R-:W-:-:S02]  /*6840*/  IMAD.MOV.U32 R4, RZ, RZ, R52 ;  /* 0x000000ffff047224 */ /* 0x000fc400078e0034 */
[----:B------:R-:W-:Y:S02]  /*6850*/  IMAD.MOV.U32 R2, RZ, RZ, R53 ;  /* 0x000000ffff027224 */ /* 0x000fe400078e0035 */
[----:B------:R-:W-:Y:S01]  /*6860*/  IMAD.MOV.U32 R22, RZ, RZ, R55 ;  /* 0x000000ffff167224 */ /* 0x000fe200078e0037 */
[----:B------:R-:W-:Y:S01]  /*6870*/  HMMA.16816.F32.BF16 R68, R12, R88, RZ ;  /* 0x000000580c44723c */ /* 0x000fe200000418ff */
[----:B------:R-:W1:Y:S05]  /*6880*/  LDSM.16.MT88.4 R52, [R185+0x12800] ;  /* 0x01280000b934783b */ /* 0x000e6a0000004200 */
[C---:B------:R-:W-:Y:S06]  /*6890*/  HMMA.16816.F32.BF16 R32, R8.reuse, R78, R32 ;  /* 0x0000004e0820723c */ /* 0x040fec0000041820 */
[----:B------:R-:W-:Y:S06]  /*68a0*/  HMMA.16816.F32.BF16 R156, R8, R100, R60 ;  /* 0x00000064089c723c */ /* 0x000fec000004183c */
[C---:B------:R-:W-:Y:S01]  /*68b0*/  HMMA.16816.F32.BF16 R64, R12.reuse, R90, RZ ;  /* 0x0000005a0c40723c */ /* 0x040fe200000418ff */
[----:B------:R-:W2:Y:S05]  /*68c0*/  LDSM.16.MT88.4 R88, [R186+0x14000] ;  /* 0x01400000ba58783b */ /* 0x000eaa0000004200 */
[----:B------:R-:W-:Y:S06]  /*68d0*/  HMMA.16816.F32.BF16 R60, R12, R104, RZ ;  /* 0x000000680c3c723c */ /* 0x000fec00000418ff */
[----:B------:R-:W-:Y:S01]  /*68e0*/  HMMA.16816.F32.BF16 R148, R8, R102, R48 ;  /* 0x000000660894723c */ /* 0x000fe20000041830 */
[----:B------:R-:W-:Y:S01]  /*68f0*/  IMAD.MOV.U32 R101, RZ, RZ, R35 ;  /* 0x000000ffff657224 */ /* 0x000fe200078e0023 */
[----:B------:R-:W-:Y:S01]  /*6900*/  LDSM.16.MT88.4 R48, [R187+0x12800] ;  /* 0x01280000bb30783b */ /* 0x000fe20000004200 */
[----:B------:R-:W-:-:S02]  /*6910*/  IMAD.MOV.U32 R100, RZ, RZ, R32 ;  /* 0x000000ffff647224 */ /* 0x000fc400078e0020 */
[----:B------:R-:W-:Y:S01]  /*6920*/  IMAD.MOV.U32 R5, RZ, RZ, R34 ;  /* 0x000000ffff057224 */ /* 0x000fe200078e0022 */
[C---:B------:R-:W-:Y:S06]  /*6930*/  HMMA.16816.F32.BF16 R240, R8.reuse, R82, R40 ;  /* 0x0000005208f0723c */ /* 0x040fec0000041828 */
[----:B-1----:R-:W-:Y:S01]  /*6940*/  HMMA.16816.F32.BF16 R224, R8, R54, R24 ;  /* 0x0000003608e0723c */ /* 0x002fe20000041818 */
[----:B------:R-:W-:-:S05]  /*6950*/  IMAD.MOV.U32 R83, RZ, RZ, R33 ;  /* 0x000000ffff537224 */ /* 0x000fca00078e0021 */
[----:B------:R-:W-:Y:S06]  /*6960*/  HMMA.16816.F32.BF16 R24, R12, R106, RZ ;  /* 0x0000006a0c18723c */ /* 0x000fec00000418ff */
[C---:B------:R-:W-:Y:S01]  /*6970*/  HMMA.16816.F32.BF16 R36, R8.reuse, R76, R36 ;  /* 0x0000004c0824723c */ /* 0x040fe20000041824 */
[----:B------:R-:W-:Y:S02]  /*6980*/  IMAD.MOV.U32 R103, RZ, RZ, R149 ;  /* 0x000000ffff677224 */ /* 0x000fe400078e0095 */
[----:B------:R-:W-:Y:S02]  /*6990*/  IMAD.MOV.U32 R102, RZ, RZ, R148 ;  /* 0x000000ffff667224 */ /* 0x000fe400078e0094 */
[----:B------:R-:W-:Y:S01]  /*69a0*/  IMAD.MOV.U32 R193, RZ, RZ, R150 ;  /* 0x000000ffffc17224 */ /* 0x000fe200078e0096 */
[----:B------:R-:W-:Y:S01]  /*69b0*/  HMMA.16816.F32.BF16 R32, R8, R72, R68 ;  /* 0x000000480820723c */ /* 0x000fe20000041844 */
[----:B------:R-:W-:-:S05]  /*69c0*/  IMAD.MOV.U32 R190, RZ, RZ, R151 ;  /* 0x000000ffffbe7224 */ /* 0x000fca00078e0097 */
[C---:B------:R-:W-:Y:S06]  /*69d0*/  HMMA.16816.F32.BF16 R68, R8.reuse, R74, R64 ;  /* 0x0000004a0844723c */ /* 0x040fec0000041840 */
[C---:B------:R-:W-:Y:S01]  /*69e0*/  HMMA.16816.F32.BF16 R72, R8.reuse, R92, R60 ;  /* 0x0000005c0848723c */ /* 0x040fe2000004183c */
[----:B------:R-:W1:Y:S05]  /*69f0*/  LDSM.16.MT88.4 R60, [R186+0x14800] ;  /* 0x01480000ba3c783b */ /* 0x000e6a0000004200 */
[----:B------:R-:W-:Y:S01]  /*6a00*/  HMMA.16816.F32.BF16 R76, R8, R94, R24 ;  /* 0x0000005e084c723c */ /* 0x000fe20000041818 */
[----:B------:R-:W-:-:S02]  /*6a10*/  IMAD.MOV.U32 R82, RZ, RZ, R36 ;  /* 0x000000ffff527224 */ /* 0x000fc400078e0024 */
[----:B------:R-:W-:Y:S02]  /*6a20*/  IMAD.MOV.U32 R219, RZ, RZ, R37 ;  /* 0x000000ffffdb7224 */ /* 0x000fe400078e0025 */
[----:B------:R-:W-:Y:S01]  /*6a30*/  IMAD.MOV.U32 R21, RZ, RZ, R38 ;  /* 0x000000ffff157224 */ /* 0x000fe200078e0026 */
[----:B--2---:R-:W-:Y:S01]  /*6a40*/  HMMA.16816.F32.BF16 R24, R12, R88, RZ ;  /* 0x000000580c18723c */ /* 0x004fe200000418ff */
[----:B------:R-:W-:-:S05]  /*6a50*/  IMAD.MOV.U32 R20, RZ, RZ, R39 ;  /* 0x000000ffff147224 */ /* 0x000fca00078e0027 */
[C---:B------:R-:W-:Y:S01]  /*6a60*/  HMMA.16816.F32.BF16 R148, R8.reuse, R80, R44 ;  /* 0x000000500894723c */ /* 0x040fe2000004182c */
[----:B------:R-:W2:Y:S01]  /*6a70*/  LDSM.16.MT88.4 R44, [R185+0x14800] ;  /* 0x01480000b92c783b */ /* 0x000ea20000004200 */
[----:B------:R-:W-:Y:S02]  /*6a80*/  IMAD.MOV.U32 R88, RZ, RZ, R101 ;  /* 0x000000ffff587224 */ /* 0x000fe400078e0065 */
[----:B------:R-:W-:Y:S02]  /*6a90*/  IMAD.MOV.U32 R89, RZ, RZ, R100 ;  /* 0x000000ffff597224 */ /* 0x000fe400078e0064 */
[----:B------:R-:W-:Y:S01]  /*6aa0*/  HMMA.16816.F32.BF16 R244, R8, R52, R28 ;  /* 0x0000003408f4723c */ /* 0x000fe2000004181c */
[----:B------:R-:W3:Y:S01]  /*6ab0*/  LDSM.16.MT88.4 R52, [R188+0x14000] ;  /* 0x01400000bc34783b */ /* 0x000ee20000004200 */
[----:B------:R-:W-:Y:S02]  /*6ac0*/  IMAD.MOV.U32 R81, RZ, RZ, R103 ;  /* 0x000000ffff517224 */ /* 0x000fe400078e0067 */
[----:B------:R-:W-:-:S02]  /*6ad0*/  IMAD.MOV.U32 R80, RZ, RZ, R102 ;  /* 0x000000ffff507224 */ /* 0x000fc400078e0066 */
[C---:B------:R-:W-:Y:S01]  /*6ae0*/  HMMA.16816.F32.BF16 R36, R12.reuse, R86, RZ ;  /* 0x000000560c24723c */ /* 0x040fe200000418ff */
[----:B------:R-:W-:Y:S02]  /*6af0*/  IMAD.MOV.U32 R31, RZ, RZ, R34 ;  /* 0x000000ffff1f7224 */ /* 0x000fe400078e0022 */
[----:B------:R-:W-:Y:S02]  /*6b00*/  IMAD.MOV.U32 R30, RZ, RZ, R35 ;  /* 0x000000ffff1e7224 */ /* 0x000fe400078e0023 */
[----:B------:R-:W-:Y:S01]  /*6b10*/  IMAD.MOV.U32 R29, RZ, RZ, R32 ;  /* 0x000000ffff1d7224 */ /* 0x000fe200078e0020 */
[----:B------:R-:W-:Y:S01]  /*6b20*/  HMMA.16816.F32.BF16 R40, R12, R84, RZ ;  /* 0x000000540c28723c */ /* 0x000fe200000418ff */
[----:B------:R-:W-:Y:S02]  /*6b30*/  IMAD.MOV.U32 R28, RZ, RZ, R33 ;  /* 0x000000ffff1c7224 */ /* 0x000fe400078e0021 */
[----:B------:R-:W-:Y:S02]  /*6b40*/  IMAD.MOV.U32 R66, RZ, RZ, R31 ;  /* 0x000000ffff427224 */ /* 0x000fe400078e001f */
[----:B------:R-:W-:Y:S01]  /*6b50*/  IMAD.MOV.U32 R67, RZ, RZ, R30 ;  /* 0x000000ffff437224 */ /* 0x000fe200078e001e */
[----:B-1----:R-:W-:Y:S01]  /*6b60*/  HMMA.16816.F32.BF16 R220, R8, R60, R24 ;  /* 0x0000003c08dc723c */ /* 0x002fe20000041818 */
[----:B------:R-:W-:-:S02]  /*6b70*/  IMAD.MOV.U32 R64, RZ, RZ, R29 ;  /* 0x000000ffff407224 */ /* 0x000fc400078e001d */
[----:B------:R-:W-:-:S03]  /*6b80*/  IMAD.MOV.U32 R65, RZ, RZ, R28 ;  /* 0x000000ffff417224 */ /* 0x000fc600078e001c */
[C---:B------:R-:W-:Y:S01]  /*6b90*/  HMMA.16816.F32.BF16 R28, R12.reuse, R98, RZ ;  /* 0x000000620c1c723c */ /* 0x040fe200000418ff */
[----:B------:R-:W-:Y:S02]  /*6ba0*/  IMAD.MOV.U32 R60, RZ, RZ, R89 ;  /* 0x000000ffff3c7224 */ /* 0x000fe400078e0059 */
[----:B------:R-:W-:Y:S02]  /*6bb0*/  IMAD.MOV.U32 R61, RZ, RZ, R83 ;  /* 0x000000ffff3d7224 */ /* 0x000fe400078e0053 */
[----:B------:R-:W-:Y:S01]  /*6bc0*/  IMAD.MOV.U32 R83, RZ, RZ, R80 ;  /* 0x000000ffff537224 */ /* 0x000fe200078e0050 */
[----:B------:R-:W-:Y:S01]  /*6bd0*/  HMMA.16816.F32.BF16 R24, R12, R90, RZ ;  /* 0x0000005a0c18723c */ /* 0x000fe200000418ff */
[----:B------:R-:W-:Y:S02]  /*6be0*/  IMAD.MOV.U32 R80, RZ, RZ, R81 ;  /* 0x000000ffff507224 */ /* 0x000fe400078e0051 */
[----:B------:R-:W-:-:S03]  /*6bf0*/  IMAD.MOV.U32 R81, RZ, RZ, R182 ;  /* 0x000000ffff517224 */ /* 0x000fc600078e00b6 */
[C---:B------:R-:W-:Y:S01]  /*6c00*/  HMMA.16816.F32.BF16 R100, R8.reuse, R50, R36 ;  /* 0x000000320864723c */ /* 0x040fe20000041824 */
[----:B------:R-:W1:Y:S05]  /*6c10*/  LDSM.16.MT88.4 R36, [R188+0x14800] ;  /* 0x01480000bc24783b */ /* 0x000e6a0000004200 */
[----:B------:R-:W-:Y:S01]  /*6c20*/  HMMA.16816.F32.BF16 R84, R8, R48, R40 ;  /* 0x000000300854723c */ /* 0x000fe20000041828 */
[----:B------:R-:W-:Y:S02]  /*6c30*/  IMAD.MOV.U32 R50, RZ, RZ, R88 ;  /* 0x000000ffff327224 */ /* 0x000fe400078e0058 */
[----:B------:R-:W-:-:S03]  /*6c40*/  IMAD.MOV.U32 R51, RZ, RZ, R193 ;  /* 0x000000ffff337224 */ /* 0x000fc600078e00c1 */
[----:B------:R-:W-:Y:S01]  /*6c50*/  HMMA.16816.F32.BF16 R32, R12, R96, RZ ;  /* 0x000000600c20723c */ /* 0x000fe200000418ff */
[----:B------:R-:W-:Y:S01]  /*6c60*/  IMAD.MOV.U32 R42, RZ, RZ, R2 ;  /* 0x000000ffff2a7224 */ /* 0x000fe200078e0002 */
[----:B------:R-:W-:Y:S01]  /*6c70*/  LOP3.LUT R2, R113, UR4, RZ, 0x3c, !PT ;  /* 0x0000000471027c12 */ /* 0x000fe2000f8e3cff */
[----:B------:R-:W-:Y:S02]  /*6c80*/  IMAD.MOV.U32 R43, RZ, RZ, R5 ;  /* 0x000000ffff2b7224 */ /* 0x000fe400078e0005 */
[----:B------:R-:W-:Y:S01]  /*6c90*/  IMAD.MOV.U32 R41, RZ, RZ, R4 ;  /* 0x000000ffff297224 */ /* 0x000fe200078e0004 */
[----:B--2---:R-:W-:Y:S01]  /*6ca0*/  HMMA.16816.F32.BF16 R96, R8, R46, R28 ;  /* 0x0000002e0860723c */ /* 0x004fe2000004181c */
[----:B------:R-:W-:-:S04]  /*6cb0*/  IMAD.WIDE.U32 R4, R2, -0x326172a9, RZ ;  /* 0xcd9e8d5702047825 */ /* 0x000fc800078e00ff */
[----:B------:R-:W-:Y:S01]  /*6cc0*/  IMAD.MOV.U32 R40, RZ, RZ, R23 ;  /* 0x000000ffff287224 */ /* 0x000fe200078e0017 */
[----:B---3--:R-:W-:Y:S01]  /*6cd0*/  HMMA.16816.F32.BF16 R28, R12, R52, RZ ;  /* 0x000000340c1c723c */ /* 0x008fe200000418ff */
[----:B------:R-:W-:Y:S01]  /*6ce0*/  LOP3.LUT R5, R5, UR42, R152, 0x96, !PT ;  /* 0x0000002a05057c12 */ /* 0x000fe2000f8e9698 */
[----:B------:R-:W-:Y:S01]  /*6cf0*/  IMAD.MOV.U32 R49, RZ, RZ, R82 ;  /* 0x000000ffff317224 */ /* 0x000fe200078e0052 */
[----:B------:R-:W-:Y:S01]  /*6d00*/  LOP3.LUT R2, R57, UR41, R4, 0x96, !PT ;  /* 0x0000002939027c12 */ /* 0x000fe2000f8e9604 */
[----:B------:R-:W-:Y:S01]  /*6d10*/  IMAD.MOV.U32 R57, RZ, RZ, R42 ;  /* 0x000000ffff397224 */ /* 0x000fe200078e002a */
[----:B------:R-:W-:Y:S01]  /*6d20*/  LOP3.LUT R46, R18, 0xffff, RZ, 0xc0, !PT ;  /* 0x0000ffff122e7812 */ /* 0x000fe200078ec0ff */
[----:B------:R-:W-:Y:S01]  /*6d30*/  HMMA.16816.F32.BF16 R104, R8, R62, R24 ;  /* 0x0000003e0868723c */ /* 0x000fe20000041818 */
[----:B------:R-:W-:-:S04]  /*6d40*/  IMAD.WIDE.U32 R4, R5, -0x2daee0ad, RZ ;  /* 0xd2511f5305047825 */ /* 0x000fc800078e00ff */
[----:B------:R-:W-:Y:S01]  /*6d50*/  IMAD.MOV.U32 R82, RZ, RZ, R190 ;  /* 0x000000ffff527224 */ /* 0x000fe200078e00be */
[----:B------:R-:W-:Y:S01]  /*6d60*/  HMMA.16816.F32.BF16 R92, R8, R44, R32 ;  /* 0x0000002c085c723c */ /* 0x000fe20000041820 */
[----:B------:R-:W-:Y:S02]  /*6d70*/  IMAD.MOV.U32 R62, RZ, RZ, R22 ;  /* 0x000000ffff3e7224 */ /* 0x000fe400078e0016 */
[----:B------:R-:W-:Y:S01]  /*6d80*/  IMAD.WIDE.U32 R22, R2, -0x2daee0ad, RZ ;  /* 0xd2511f5302167825 */ /* 0x000fe200078e00ff */
[----:B------:R-:W-:Y:S02]  /*6d90*/  LOP3.LUT R2, R5, UR40, R58, 0x96, !PT ;  /* 0x0000002805027c12 */ /* 0x000fe4000f8e963a */
[----:B------:R-:W-:Y:S01]  /*6da0*/  HMMA.16816.F32.BF16 R32, R12, R54, RZ ;  /* 0x000000360c20723c */ /* 0x000fe200000418ff */
[----:B------:R-:W-:Y:S01]  /*6db0*/  IMAD.MOV.U32 R63, RZ, RZ, R43 ;  /* 0x000000ffff3f7224 */ /* 0x000fe200078e002b */
[C-C-:B------:R-:W-:Y:S01]  /*6dc0*/  LOP3.LUT R26, R23.reuse, UR38, R4.reuse, 0x96, !PT ;  /* 0x00000026171a7c12 */ /* 0x140fe2000f8e9604 */
[----:B------:R-:W-:Y:S01]  /*6dd0*/  IMAD.WIDE.U32 R24, R2, -0x326172a9, RZ ;  /* 0xcd9e8d5702187825 */ /* 0x000fe200078e00ff */
[----:B------:R-:W-:-:S02]  /*6de0*/  LOP3.LUT R23, R23, UR38, R4, 0x96, !PT ;  /* 0x0000002617177c12 */ /* 0x000fc4000f8e9604 */
[----:B-1----:R-:W-:Y:S01]  /*6df0*/  HMMA.16816.F32.BF16 R160, R8, R36, R28 ;  /* 0x0000002408a0723c */ /* 0x002fe2000004181c */
[----:B------:R-:W-:Y:S01]  /*6e00*/  IMAD.WIDE.U32 R26, R26, -0x326172a9, RZ ;  /* 0xcd9e8d571a1a7825 */ /* 0x000fe200078e00ff */
[----:B------:R-:W-:Y:S02]  /*6e10*/  LOP3.LUT R25, R25, UR39, R56, 0x96, !PT ;  /* 0x0000002719197c12 */ /* 0x000fe4000f8e9638 */
[----:B------:R-:W-:Y:S02]  /*6e20*/  LOP3.LUT R45, R16, 0xffff, RZ, 0xc0, !PT ;  /* 0x0000ffff102d7812 */ /* 0x000fe400078ec0ff */
[----:B------:R-:W-:Y:S01]  /*6e30*/  LOP3.LUT R2, R27, UR37, R24, 0x96, !PT ;  /* 0x000000251b027c12 */ /* 0x000fe2000f8e9618 */
[----:B------:R-:W-:Y:S01]  /*6e40*/  IMAD.WIDE.U32 R28, R23, -0x326172a9, RZ ;  /* 0xcd9e8d57171c7825 */ /* 0x000fe200078e00ff */
[----:B------:R-:W-:Y:S02]  /*6e50*/  LOP3.LUT R24, R5, UR40, R58, 0x96, !PT ;  /* 0x0000002805187c12 */ /* 0x000fe4000f8e963a */
[----:B------:R-:W-:Y:S01]  /*6e60*/  LOP3.LUT R23, R17, UR11, R108, 0x96, !PT ;  /* 0x0000000b11177c12 */ /* 0x000fe2000f8e966c */
[----:B------:R-:W-:Y:S01]  /*6e70*/  IMAD.WIDE.U32 R4, R25, -0x2daee0ad, RZ ;  /* 0xd2511f5319047825 */ /* 0x000fe200078e00ff */
[----:B------:R-:W-:-:S02]  /*6e80*/  SHF.R.U32.HI R43, RZ, 0x10, R16 ;  /* 0x00000010ff2b7819 */ /* 0x000fc40000011610 */
[----:B------:R-:W-:Y:S01]  /*6e90*/  LOP3.LUT R37, R18, 0xff, RZ, 0xc0, !PT ;  /* 0x000000ff12257812 */ /* 0x000fe200078ec0ff */
[----:B------:R-:W-:Y:S01]  /*6ea0*/  IMAD.WIDE.U32 R30, R2, -0x2daee0ad, RZ ;  /* 0xd2511f53021e7825 */ /* 0x000fe200078e00ff */
[----:B------:R-:W-:Y:S02]  /*6eb0*/  LOP3.LUT R25, R5, UR32, R22, 0x96, !PT ;  /* 0x0000002005197c12 */ /* 0x000fe4000f8e9616 */
[----:B------:R-:W-:Y:S01]  /*6ec0*/  HMMA.16816.F32.BF16 R152, R8, R38, R32 ;  /* 0x000000260898723c */ /* 0x000fe20000041820 */
[----:B------:R-:W-:Y:S01]  /*6ed0*/  IMAD.MOV.U32 R58, RZ, RZ, R40 ;  /* 0x000000ffff3a7224 */ /* 0x000fe200078e0028 */
[----:B------:R-:W-:Y:S01]  /*6ee0*/  LOP3.LUT R2, R31, UR6, R4, 0x96, !PT ;  /* 0x000000061f027c12 */ /* 0x000fe2000f8e9604 */
[----:B------:R-:W-:-:S04]  /*6ef0*/  IMAD.WIDE.U32 R4, R24, -0x326172a9, RZ ;  /* 0xcd9e8d5718047825 */ /* 0x000fc800078e00ff */
[----:B------:R-:W-:Y:S01]  /*6f00*/  IMAD.WIDE.U32 R24, R25, -0x326172a9, RZ ;  /* 0xcd9e8d5719187825 */ /* 0x000fe200078e00ff */
[----:B------:R-:W-:Y:S02]  /*6f10*/  LOP3.LUT R31, R5, UR39, R56, 0x96, !PT ;  /* 0x00000027051f7c12 */ /* 0x000fe4000f8e9638 */
[----:B------:R-:W-:Y:S01]  /*6f20*/  LOP3.LUT R27, R29, UR37, R4, 0x96, !PT ;  /* 0x000000251d1b7c12 */ /* 0x000fe2000f8e9604 */
[----:B------:R-:W-:Y:S01]  /*6f30*/  IMAD.WIDE.U32 R4, R2, -0x326172a9, RZ ;  /* 0xcd9e8d5702047825 */ /* 0x000fe200078e00ff */
[----:B------:R-:W-:Y:S02]  /*6f40*/  LOP3.LUT R36, R25, UR7, R26, 0x96, !PT ;  /* 0x0000000719247c12 */ /* 0x000fe4000f8e961a */
[----:B------:R-:W-:Y:S01]  /*6f50*/  LOP3.LUT R25, R16, 0xff, RZ, 0xc0, !PT ;  /* 0x000000ff10197812 */ /* 0x000fe200078ec0ff */
[----:B------:R-:W-:Y:S01]  /*6f60*/  IMAD.WIDE.U32 R34, R27, -0x2daee0ad, RZ ;  /* 0xd2511f531b227825 */ /* 0x000fe200078e00ff */
[----:B------:R-:W-:Y:S02]  /*6f70*/  LOP3.LUT R2, R5, UR11, R24, 0x96, !PT ;  /* 0x0000000b05027c12 */ /* 0x000fe4000f8e9618 */
[C---:B------:R-:W-:Y:S01]  /*6f80*/  LOP3.LUT R29, R4.reuse, 0xff, RZ, 0xc0, !PT ;  /* 0x000000ff041d7812 */ /* 0x040fe200078ec0ff */
[----:B------:R-:W-:Y:S01]  /*6f90*/  IMAD.MOV.U32 R56, RZ, RZ, R41 ;  /* 0x000000ffff387224 */ /* 0x000fe200078e0029 */
[----:B------:R-:W-:-:S02]  /*6fa0*/  LOP3.LUT R33, R4, 0xffff, RZ, 0xc0, !PT ;  /* 0x0000ffff04217812 */ /* 0x000fc400078ec0ff */
[--C-:B------:R-:W-:Y:S02]  /*6fb0*/  SHF.R.U32.HI R32, RZ, 0x10, R4.reuse ;  /* 0x00000010ff207819 */ /* 0x100fe40000011604 */
[----:B------:R-:W-:Y:S01]  /*6fc0*/  SHF.R.U32.HI R26, RZ, 0x18, R4 ;  /* 0x00000018ff1a7819 */ /* 0x000fe20000011604 */
[----:B------:R-:W-:Y:S01]  /*6fd0*/  IMAD.WIDE.U32 R4, R31, -0x2daee0ad, RZ ;  /* 0xd2511f531f047825 */ /* 0x000fe200078e00ff */
[----:B------:R-:W-:Y:S02]  /*6fe0*/  SHF.R.U32.HI R24, RZ, 0x18, R16 ;  /* 0x00000018ff187819 */ /* 0x000fe40000011610 */
[----:B------:R-:W-:Y:S02]  /*6ff0*/  SHF.R.U32.HI R39, RZ, 0x10, R18 ;  /* 0x00000010ff277819 */ /* 0x000fe40000011612 */
[----:B------:R-:W-:Y:S02]  /*7000*/  LOP3.LUT R5, R5, UR32, R22, 0x96, !PT ;  /* 0x0000002005057c12 */ /* 0x000fe4000f8e9616 */
[----:B------:R-:W-:-:S02]  /*7010*/  LOP3.LUT R4, R35, UR6, R4, 0x96, !PT ;  /* 0x0000000623047c12 */ /* 0x000fc4000f8e9604 */
[----:B------:R-:W-:Y:S01]  /*7020*/  SHF.R.U32.HI R35, RZ, 0x18, R18 ;  /* 0x00000018ff237819 */ /* 0x000fe20000011612 */
[----:B------:R-:W-:-:S04]  /*7030*/  IMAD.WIDE.U32 R16, R5, -0x326172a9, RZ ;  /* 0xcd9e8d5705107825 */ /* 0x000fc800078e00ff */
[----:B------:R-:W-:Y:S01]  /*7040*/  FFMA.FTZ R18, R121, UR10, -R0 ;  /* 0x0000000a79127c23 */ /* 0x000fe20008010800 */
[----:B------:R-:W-:Y:S01]  /*7050*/  ISETP.LE.U32.AND P2, PT, R29, UR5, PT ;  /* 0x000000051d007c0c */ /* 0x000fe2000bf43070 */
[----:B------:R-:W-:Y:S01]  /*7060*/  IMAD.WIDE.U32 R4, R4, -0x326172a9, RZ ;  /* 0xcd9e8d5704047825 */ /* 0x000fe200078e00ff */
[----:B------:R-:W-:Y:S01]  /*7070*/  LOP3.LUT R44, R17, UR7, R28, 0x96, !PT ;  /* 0x00000007112c7c12 */ /* 0x000fe2000f8e961c */
[----:B------:R1:W-:Y:S01]  /*7080*/  MUFU.EX2 R108, R18 ;  /* 0x00000012006c7308 */ /* 0x0003e20000000800 */
[----:B------:R-:W-:Y:S01]  /*7090*/  ISETP.LE.U32.AND P1, PT, R26, UR5, PT ;  /* 0x000000051a007c0c */ /* 0x000fe2000bf23070 */
[----:B------:R-:W-:Y:S01]  /*70a0*/  ULDC.64 UR6, c[0x0][0x2a8] ;  /* 0x0000aa0000067ab9 */ /* 0x000fe20000000a00 */
[C---:B------:R-:W-:Y:S02]  /*70b0*/  LOP3.LUT R38, R4.reuse, 0xffff, RZ, 0xc0, !PT ;  /* 0x0000ffff04267812 */ /* 0x040fe400078ec0ff */
[----:B------:R-:W-:Y:S02]  /*70c0*/  LOP3.LUT R40, R4, 0xff, RZ, 0xc0, !PT ;  /* 0x000000ff04287812 */ /* 0x000fe400078ec0ff */
[----:B------:R-:W-:-:S02]  /*70d0*/  SHF.R.U32.HI R42, RZ, 0x10, R4 ;  /* 0x00000010ff2a7819 */ /* 0x000fc40000011604 */
[----:B------:R-:W-:Y:S01]  /*70e0*/  SHF.R.U32.HI R41, RZ, 0x18, R4 ;  /* 0x00000018ff297819 */ /* 0x000fe20000011604 */
[----:B------:R-:W-:Y:S01]  /*70f0*/  FFMA.FTZ R4, R116, UR10, -R6 ;  /* 0x0000000a74047c23 */ /* 0x000fe20008010806 */
[----:B------:R-:W-:Y:S02]  /*7100*/  LOP3.LUT R22, R5, UR11, R16, 0x96, !PT ;  /* 0x0000000b05167c12 */ /* 0x000fe4000f8e9610 */
[----:B------:R-:W-:Y:S01]  /*7110*/  LOP3.LUT R5, R2, 0xff, RZ, 0xc0, !PT ;  /* 0x000000ff02057812 */ /* 0x000fe200078ec0ff */
[----:B------:R2:W-:Y:S01]  /*7120*/  MUFU.EX2 R89, R4 ;  /* 0x0000000400597308 */ /* 0x0005e20000000800 */
[----:B------:R-:W-:Y:S02]  /*7130*/  LOP3.LUT R16, R19, UR29, R110, 0x96, !PT ;  /* 0x0000001d13107c12 */ /* 0x000fe4000f8e966e */
[----:B------:R-:W-:Y:S01]  /*7140*/  ISETP.LE.U32.AND P4, PT, R5, UR5, PT ;  /* 0x0000000505007c0c */ /* 0x000fe2000bf83070 */
[----:B-1----:R-:W-:Y:S01]  /*7150*/  FFMA.FTZ R18, R122, UR10, -R6 ;  /* 0x0000000a7a127c23 */ /* 0x002fe20008010806 */
[----:B------:R-:W-:-:S02]  /*7160*/  ISETP.LE.U32.AND P6, PT, R25, UR5, PT ;  /* 0x0000000519007c0c */ /* 0x000fc4000bfc3070 */
[----:B------:R-:W-:Y:S02]  /*7170*/  ISETP.LE.U32.AND P3, PT, R24, UR5, PT ;  /* 0x0000000518007c0c */ /* 0x000fe4000bf63070 */
[----:B------:R-:W-:Y:S01]  /*7180*/  LDSM.16.MT88.4 R24, [R187+0x14800] ;  /* 0x01480000bb18783b */ /* 0x000fe20000004200 */
[----:B--2---:R-:W-:-:S08]  /*7190*/  FFMA.FTZ R4, R114, UR10, -R6 ;  /* 0x0000000a72047c23 */ /* 0x004fd00008010806 */
[----:B------:R-:W-:Y:S02]  /*71a0*/  @!P6 HFMA2.BF16_V2 R135, -RZ.H0_H0, RZ.H0_H0, -R231.H0_H0 ;  /* 0x200000ffff87e231 */ /* 0x000fe400003409e7 */
[----:B------:R-:W-:Y:S01]  /*71b0*/  @!P3 HFMA2.BF16_V2 R138, -RZ.H0_H0, RZ.H0_H0, -R232.H0_H0 ;  /* 0x200000ffff8ab231 */ /* 0x000fe200003409e8 */
[----:B------:R1:W2:Y:S02]  /*71c0*/  MUFU.EX2 R90, R4 ;  /* 0x00000004005a7308 */ /* 0x0002a40000000800 */
[----:B------:R-:W-:Y:S02]  /*71d0*/  @!P6 PRMT R231, R135, 0x5410, RZ ;  /* 0x0000541087e7e816 */ /* 0x000fe400000000ff */
[----:B------:R-:W-:Y:S01]  /*71e0*/  @!P3 PRMT R232, R138, 0x5410, RZ ;  /* 0x000054108ae8b816 */ /* 0x000fe200000000ff */
[----:B------:R-:W-:Y:S01]  /*71f0*/  IMAD.MOV.U32 R138, RZ, RZ, R81 ;  /* 0x000000ffff8a7224 */ /* 0x000fe200078e0051 */
[----:B-1----:R-:W-:Y:S02]  /*7200*/  LOP3.LUT R4, R2, 0xffff, RZ, 0xc0, !PT ;  /* 0x0000ffff02047812 */ /* 0x002fe400078ec0ff */
[----:B--2---:R-:W-:-:S02]  /*7210*/  F2FP.BF16.F32.PACK_AB R5, R90, R89 ;  /* 0x000000595a05723e */ /* 0x004fc400000010ff */
[----:B------:R-:W-:Y:S02]  /*7220*/  SHF.R.U32.HI R4, RZ, 0x8, R4 ;  /* 0x00000008ff047819 */ /* 0x000fe40000011604 */
[C---:B------:R-:W-:Y:S02]  /*7230*/  PRMT R179, R5.reuse, 0x7610, R179 ;  /* 0x0000761005b37816 */ /* 0x040fe400000000b3 */
[----:B------:R-:W-:Y:S02]  /*7240*/  LOP3.LUT R4, R4, 0xffff, RZ, 0xc0, !PT ;  /* 0x0000ffff04047812 */ /* 0x000fe400078ec0ff */
[----:B------:R-:W-:Y:S01]  /*7250*/  PRMT R178, R5, 0x7632, R178 ;  /* 0x0000763205b27816 */ /* 0x000fe200000000b2 */
[----:B------:R-:W-:Y:S01]  /*7260*/  @!P4 HFMA2.BF16_V2 R114, -RZ.H0_H0, RZ.H0_H0, -R179.H0_H0 ;  /* 0x200000ffff72c231 */ /* 0x000fe200003409b3 */
[----:B------:R-:W-:Y:S01]  /*7270*/  ISETP.LE.U32.AND P5, PT, R4, UR5, PT ;  /* 0x0000000504007c0c */ /* 0x000fe2000bfa3070 */
[----:B------:R-:W-:Y:S01]  /*7280*/  FFMA.FTZ R4, R117, UR10, -R0 ;  /* 0x0000000a75047c23 */ /* 0x000fe20008010800 */
[----:B------:R-:W-:-:S02]  /*7290*/  PRMT R48, R179, 0x5410, R178 ;  /* 0x00005410b3307816 */ /* 0x000fc400000000b2 */
[----:B------:R-:W-:Y:S01]  /*72a0*/  @!P4 PRMT R179, R114, 0x5410, RZ ;  /* 0x0000541072b3c816 */ /* 0x000fe200000000ff */
[----:B------:R1:W-:Y:S01]  /*72b0*/  MUFU.EX2 R88, R4 ;  /* 0x0000000400587308 */ /* 0x0003e20000000800 */
[----:B------:R-:W-:Y:S02]  /*72c0*/  IMAD.MOV.U32 R114, RZ, RZ, R180 ;  /* 0x000000ffff727224 */ /* 0x000fe400078e00b4 */
[----:B-1----:R-:W-:-:S05]  /*72d0*/  FFMA.FTZ R4, R115, UR10, -R0 ;  /* 0x0000000a73047c23 */ /* 0x002fca0008010800 */
[----:B------:R-:W-:Y:S01]  /*72e0*/  @!P5 HFMA2.BF16_V2 R115, -RZ.H0_H0, RZ.H0_H0, -R178.H0_H0 ;  /* 0x200000ffff73d231 */ /* 0x000fe200003409b2 */
[----:B------:R1:W2:Y:S04]  /*72f0*/  MUFU.EX2 R110, R4 ;  /* 0x00000004006e7308 */ /* 0x0002a80000000800 */
[----:B------:R-:W-:-:S04]  /*7300*/  @!P5 PRMT R178, R115, 0x5410, RZ ;  /* 0x0000541073b2d816 */ /* 0x000fc800000000ff */
[----:B------:R-:W-:Y:S01]  /*7310*/  MUFU.EX2 R115, R18 ;  /* 0x0000001200737308 */ /* 0x000fe20000000800 */
[--C-:B-1----:R-:W-:Y:S02]  /*7320*/  SHF.R.U32.HI R4, RZ, 0x18, R2.reuse ;  /* 0x00000018ff047819 */ /* 0x102fe40000011602 */
[----:B------:R-:W-:Y:S02]  /*7330*/  SHF.R.U32.HI R2, RZ, 0x10, R2 ;  /* 0x00000010ff027819 */ /* 0x000fe40000011602 */
[----:B------:R-:W-:Y:S01]  /*7340*/  ISETP.LE.U32.AND P4, PT, R4, UR5, PT ;  /* 0x0000000504007c0c */ /* 0x000fe2000bf83070 */
[----:B------:R-:W-:Y:S01]  /*7350*/  FFMA.FTZ R4, R119, UR10, -R6 ;  /* 0x0000000a77047c23 */ /* 0x000fe20008010806 */
[----:B------:R-:W-:-:S03]  /*7360*/  LOP3.LUT R2, R2, 0xff, RZ, 0xc0, !PT ;  /* 0x000000ff02027812 */ /* 0x000fc600078ec0ff */
[----:B------:R1:W-:Y:S01]  /*7370*/  MUFU.EX2 R113, R4 ;  /* 0x0000000400717308 */ /* 0x0003e20000000800 */
[----:B------:R-:W-:Y:S02]  /*7380*/  ISETP.LE.U32.AND P5, PT, R2, UR5, PT ;  /* 0x0000000502007c0c */ /* 0x000fe4000bfa3070 */
[----:B--2---:R-:W-:-:S04]  /*7390*/  F2FP.BF16.F32.PACK_AB R2, R110, R88 ;  /* 0x000000586e02723e */ /* 0x004fc800000010ff */
[C---:B------:R-:W-:Y:S02]  /*73a0*/  PRMT R177, R2.reuse, 0x7632, R177 ;  /* 0x0000763202b17816 */ /* 0x040fe400000000b1 */
[----:B------:R-:W-:Y:S02]  /*73b0*/  PRMT R176, R2, 0x7610, R176 ;  /* 0x0000761002b07816 */ /* 0x000fe400000000b0 */
[----:B------:R-:W-:Y:S01]  /*73c0*/  LOP3.LUT R2, R32, 0xff, RZ, 0xc0, !PT ;  /* 0x000000ff20027812 */ /* 0x000fe200078ec0ff */
[----:B------:R-:W-:Y:S01]  /*73d0*/  @!P4 HFMA2.BF16_V2 R116, -RZ.H0_H0, RZ.H0_H0, -R177.H0_H0 ;  /* 0x200000ffff74c231 */ /* 0x000fe200003409b1 */
[----:B------:R-:W-:Y:S01]  /*73e0*/  PRMT R55, R176, 0x5410, R177 ;  /* 0x00005410b0377816 */ /* 0x000fe200000000b1 */
[----:B------:R-:W-:Y:S02]  /*73f0*/  @!P5 HFMA2.BF16_V2 R117, -RZ.H0_H0, RZ.H0_H0, -R176.H0_H0 ;  /* 0x200000ffff75d231 */ /* 0x000fe400003409b0 */
[----:B-1----:R-:W-:Y:S01]  /*7400*/  FFMA.FTZ R4, R118, UR10, -R6 ;  /* 0x0000000a76047c23 */ /* 0x002fe20008010806 */
[----:B------:R-:W-:-:S02]  /*7410*/  @!P4 PRMT R177, R116, 0x5410, RZ ;  /* 0x0000541074b1c816 */ /* 0x000fc400000000ff */
[----:B------:R-:W-:Y:S01]  /*7420*/  ISETP.LE.U32.AND P4, PT, R2, UR5, PT ;  /* 0x0000000502007c0c */ /* 0x000fe2000bf83070 */
[----:B------:R1:W2:Y:S01]  /*7430*/  MUFU.EX2 R193, R4 ;  /* 0x0000000400c17308 */ /* 0x0002a20000000800 */
[----:B------:R-:W-:Y:S02]  /*7440*/  SHF.R.U32.HI R2, RZ, 0x8, R33 ;  /* 0x00000008ff027819 */ /* 0x000fe40000011621 */
[----:B------:R-:W-:Y:S02]  /*7450*/  @!P5 PRMT R176, R117, 0x5410, RZ ;  /* 0x0000541075b0d816 */ /* 0x000fe400000000ff */
[----:B------:R-:W-:-:S04]  /*7460*/  LOP3.LUT R2, R2, 0xffff, RZ, 0xc0, !PT ;  /* 0x0000ffff02027812 */ /* 0x000fc800078ec0ff */
[----:B------:R-:W-:Y:S01]  /*7470*/  ISETP.LE.U32.AND P5, PT, R2, UR5, PT ;  /* 0x0000000502007c0c */ /* 0x000fe2000bfa3070 */
[----:B------:R-:W-:-:S04]  /*7480*/  FFMA.FTZ R2, R120, UR10, -R0 ;  /* 0x0000000a78027c23 */ /* 0x000fc80008010800 */
[----:B------:R3:W4:Y:S01]  /*7490*/  MUFU.EX2 R180, R2 ;  /* 0x0000000200b47308 */ /* 0x0007220000000800 */
[----:B-1----:R-:W-:Y:S01]  /*74a0*/  IMAD.WIDE.U32 R4, R36, -0x2daee0ad, RZ ;  /* 0xd2511f5324047825 */ /* 0x002fe200078e00ff */
[----:B--2---:R-:W-:-:S04]  /*74b0*/  F2FP.BF16.F32.PACK_AB R17, R193, R113 ;  /* 0x00000071c111723e */ /* 0x004fc800000010ff */
[C---:B------:R-:W-:Y:S02]  /*74c0*/  PRMT R175, R17.reuse, 0x7610, R175 ;  /* 0x0000761011af7816 */ /* 0x040fe400000000af */
[----:B------:R-:W-:Y:S02]  /*74d0*/  PRMT R174, R17, 0x7632, R174 ;  /* 0x0000763211ae7816 */ /* 0x000fe400000000ae */
[----:B------:R-:W-:Y:S01]  /*74e0*/  LOP3.LUT R36, R4, 0xffff, RZ, 0xc0, !PT ;  /* 0x0000ffff04247812 */ /* 0x000fe200078ec0ff */
[----:B------:R-:W-:Y:S01]  /*74f0*/  @!P2 HFMA2.BF16_V2 R118, -RZ.H0_H0, RZ.H0_H0, -R175.H0_H0 ;  /* 0x200000ffff76a231 */ /* 0x000fe200003409af */
[----:B------:R-:W-:Y:S01]  /*7500*/  PRMT R54, R175, 0x5410, R174 ;  /* 0x00005410af367816 */ /* 0x000fe200000000ae */
[----:B------:R-:W-:Y:S01]  /*7510*/  @!P5 HFMA2.BF16_V2 R119, -RZ.H0_H0, RZ.H0_H0, -R174.H0_H0 ;  /* 0x200000ffff77d231 */ /* 0x000fe200003409ae */
[----:B---3--:R-:W-:Y:S02]  /*7520*/  LOP3.LUT R2, R5, UR29, R30, 0x96, !PT ;  /* 0x0000001d05027c12 */ /* 0x008fe4000f8e961e */
[----:B------:R-:W-:Y:S01]  /*7530*/  @!P2 PRMT R175, R118, 0x5410, RZ ;  /* 0x0000541076afa816 */ /* 0x000fe200000000ff */
[----:B------:R-:W1:Y:S01]  /*7540*/  LDSM.16.MT88.4 R28, [R187+0x14000] ;  /* 0x01400000bb1c783b */ /* 0x000e620000004200 */
[----:B------:R-:W-:-:S02]  /*7550*/  SHF.R.U32.HI R17, RZ, 0x10, R2 ;  /* 0x00000010ff117819 */ /* 0x000fc40000011602 */
[----:B------:R-:W-:Y:S02]  /*7560*/  @!P5 PRMT R174, R119, 0x5410, RZ ;  /* 0x0000541077aed816 */ /* 0x000fe400000000ff */
[----:B------:R-:W-:-:S04]  /*7570*/  LOP3.LUT R17, R17, 0xff, RZ, 0xc0, !PT ;  /* 0x000000ff11117812 */ /* 0x000fc800078ec0ff */
[----:B------:R-:W-:Y:S02]  /*7580*/  ISETP.LE.U32.AND P2, PT, R17, UR5, PT ;  /* 0x0000000511007c0c */ /* 0x000fe4000bf43070 */
[----:B----4-:R-:W-:-:S04]  /*7590*/  F2FP.BF16.F32.PACK_AB R17, R108, R180 ;  /* 0x000000b46c11723e */ /* 0x010fc800000010ff */
[C---:B------:R-:W-:Y:S02]  /*75a0*/  PRMT R173, R17.reuse, 0x7632, R173 ;  /* 0x0000763211ad7816 */ /* 0x040fe400000000ad */
[----:B------:R-:W-:Y:S01]  /*75b0*/  PRMT R172, R17, 0x7610, R172 ;  /* 0x0000761011ac7816 */ /* 0x000fe200000000ac */
[----:B------:R-:W-:Y:S02]  /*75c0*/  FFMA.FTZ R17, R123, UR10, -R6 ;  /* 0x0000000a7b117c23 */ /* 0x000fe40008010806 */
[----:B------:R-:W-:Y:S01]  /*75d0*/  @!P1 HFMA2.BF16_V2 R120, -RZ.H0_H0, RZ.H0_H0, -R173.H0_H0 ;  /* 0x200000ffff789231 */ /* 0x000fe200003409ad */
[----:B------:R-:W-:Y:S01]  /*75e0*/  PRMT R53, R172, 0x5410, R173 ;  /* 0x00005410ac357816 */ /* 0x000fe200000000ad */
[----:B------:R2:W3:Y:S01]  /*75f0*/  MUFU.EX2 R182, R17 ;  /* 0x0000001100b67308 */ /* 0x0004e20000000800 */
[----:B------:R-:W-:Y:S02]  /*7600*/  @!P4 HFMA2.BF16_V2 R121, -RZ.H0_H0, RZ.H0_H0, -R172.H0_H0 ;  /* 0x200000ffff79c231 */ /* 0x000fe400003409ac */
[----:B------:R-:W-:-:S03]  /*7610*/  @!P1 PRMT R173, R120, 0x5410, RZ ;  /* 0x0000541078ad9816 */ /* 0x000fc600000000ff */
[----:B------:R-:W-:Y:S02]  /*7620*/  @!P4 PRMT R172, R121, 0x5410, RZ ;  /* 0x0000541079acc816 */ /* 0x000fe400000000ff */
[----:B--2---:R-:W-:-:S04]  /*7630*/  LOP3.LUT R17, R2, 0xff, RZ, 0xc0, !PT ;  /* 0x000000ff02117812 */ /* 0x004fc800078ec0ff */
[----:B------:R-:W-:Y:S02]  /*7640*/  ISETP.LE.U32.AND P5, PT, R17, UR5, PT ;  /* 0x0000000511007c0c */ /* 0x000fe4000bfa3070 */
[----:B------:R-:W-:Y:S02]  /*7650*/  SHF.R.U32.HI R17, RZ, 0x18, R2 ;  /* 0x00000018ff117819 */ /* 0x000fe40000011602 */
[----:B------:R-:W-:Y:S02]  /*7660*/  LOP3.LUT R2, R2, 0xffff, RZ, 0xc0, !PT ;  /* 0x0000ffff02027812 */ /* 0x000fe400078ec0ff */
[----:B------:R-:W-:Y:S01]  /*7670*/  ISETP.LE.U32.AND P4, PT, R17, UR5, PT ;  /* 0x0000000511007c0c */ /* 0x000fe2000bf83070 */
[----:B------:R-:W-:Y:S01]  /*7680*/  FFMA.FTZ R17, R125, UR10, -R0 ;  /* 0x0000000a7d117c23 */ /* 0x000fe20008010800 */
[----:B------:R-:W-:-:S03]  /*7690*/  SHF.R.U32.HI R2, RZ, 0x8, R2 ;  /* 0x00000008ff027819 */ /* 0x000fc60000011602 */
[----:B------:R2:W-:Y:S01]  /*76a0*/  MUFU.EX2 R190, R17 ;  /* 0x0000001100be7308 */ /* 0x0005e20000000800 */
[----:B------:R-:W-:-:S04]  /*76b0*/  LOP3.LUT R2, R2, 0xffff, RZ, 0xc0, !PT ;  /* 0x0000ffff02027812 */ /* 0x000fc800078ec0ff */
[----:B------:R-:W-:Y:S02]  /*76c0*/  ISETP.LE.U32.AND P1, PT, R2, UR5, PT ;  /* 0x0000000502007c0c */ /* 0x000fe4000bf23070 */
[----:B---3--:R-:W-:-:S04]  /*76d0*/  F2FP.BF16.F32.PACK_AB R2, R115, R182 ;  /* 0x000000b67302723e */ /* 0x008fc800000010ff */
[C---:B------:R-:W-:Y:S02]  /*76e0*/  PRMT R171, R2.reuse, 0x7610, R171 ;  /* 0x0000761002ab7816 */ /* 0x040fe400000000ab */
[----:B------:R-:W-:Y:S02]  /*76f0*/  PRMT R170, R2, 0x7632, R170 ;  /* 0x0000763202aa7816 */ /* 0x000fe400000000aa */
[----:B------:R-:W-:Y:S01]  /*7700*/  LOP3.LUT R2, R16, 0xff, RZ, 0xc0, !PT ;  /* 0x000000ff10027812 */ /* 0x000fe200078ec0ff */
[----:B------:R-:W-:Y:S02]  /*7710*/  @!P5 HFMA2.BF16_V2 R122, -RZ.H0_H0, RZ.H0_H0, -R171.H0_H0 ;  /* 0x200000ffff7ad231 */ /* 0x000fe400003409ab */
[----:B--2---:R-:W-:Y:S01]  /*7720*/  FFMA.FTZ R17, R124, UR10, -R0 ;  /* 0x0000000a7c117c23 */ /* 0x004fe20008010800 */
[----:B------:R-:W-:Y:S01]  /*7730*/  PRMT R52, R171, 0x5410, R170 ;  /* 0x00005410ab347816 */ /* 0x000fe200000000aa */
[----:B------:R-:W-:Y:S02]  /*7740*/  @!P1 HFMA2.BF16_V2 R123, -RZ.H0_H0, RZ.H0_H0, -R170.H0_H0 ;  /* 0x200000ffff7b9231 */ /* 0x000fe400003409aa */
[----:B------:R-:W2:Y:S01]  /*7750*/  MUFU.EX2 R91, R17 ;  /* 0x00000011005b7308 */ /* 0x000ea20000000800 */
[----:B------:R-:W-:-:S02]  /*7760*/  @!P5 PRMT R171, R122, 0x5410, RZ ;  /* 0x000054107aabd816 */ /* 0x000fc400000000ff */
[----:B------:R-:W-:Y:S02]  /*7770*/  ISETP.LE.U32.AND P5, PT, R2, UR5, PT ;  /* 0x0000000502007c0c */ /* 0x000fe4000bfa3070 */
[--C-:B------:R-:W-:Y:S02]  /*7780*/  SHF.R.U32.HI R2, RZ, 0x18, R16.reuse ;  /* 0x00000018ff027819 */ /* 0x100fe40000011610 */
[----:B------:R-:W-:Y:S02]  /*7790*/  @!P1 PRMT R170, R123, 0x5410, RZ ;  /* 0x000054107baa9816 */ /* 0x000fe400000000ff */
[----:B------:R-:W-:Y:S02]  /*77a0*/  ISETP.LE.U32.AND P1, PT, R2, UR5, PT ;  /* 0x0000000502007c0c */ /* 0x000fe4000bf23070 */
[----:B------:R-:W-:-:S05]  /*77b0*/  SHF.R.U32.HI R2, RZ, 0x10, R16 ;  /* 0x00000010ff027819 */ /* 0x000fca0000011610 */
[----:B------:R-:W-:Y:S01]  /*77c0*/  @!P5 HFMA2.BF16_V2 R126, -RZ.H0_H0, RZ.H0_H0, -R237.H0_H0 ;  /* 0x200000ffff7ed231 */ /* 0x000fe200003409ed */
[----:B--2---:R-:W-:-:S04]  /*77d0*/  F2FP.BF16.F32.PACK_AB R17, R91, R190 ;  /* 0x000000be5b11723e */ /* 0x004fc800000010ff */
[C---:B------:R-:W-:Y:S01]  /*77e0*/  PRMT R169, R17.reuse, 0x7632, R169 ;  /* 0x0000763211a97816 */ /* 0x040fe200000000a9 */
[----:B------:R-:W-:Y:S01]  /*77f0*/  @!P1 HFMA2.BF16_V2 R127, -RZ.H0_H0, RZ.H0_H0, -R215.H0_H0 ;  /* 0x200000ffff7f9231 */ /* 0x000fe200003409d7 */
[----:B------:R-:W-:Y:S02]  /*7800*/  PRMT R168, R17, 0x7610, R168 ;  /* 0x0000761011a87816 */ /* 0x000fe400000000a8 */
[----:B------:R-:W-:Y:S01]  /*7810*/  LOP3.LUT R17, R2, 0xff, RZ, 0xc0, !PT ;  /* 0x000000ff02117812 */ /* 0x000fe200078ec0ff */
[----:B------:R-:W-:Y:S01]  /*7820*/  @!P4 HFMA2.BF16_V2 R124, -RZ.H0_H0, RZ.H0_H0, -R169.H0_H0 ;  /* 0x200000ffff7cc231 */ /* 0x000fe200003409a9 */
[----:B------:R-:W-:Y:S01]  /*7830*/  LOP3.LUT R2, R16, 0xffff, RZ, 0xc0, !PT ;  /* 0x0000ffff10027812 */ /* 0x000fe200078ec0ff */
[----:B------:R-:W-:Y:S01]  /*7840*/  @!P2 HFMA2.BF16_V2 R125, -RZ.H0_H0, RZ.H0_H0, -R168.H0_H0 ;  /* 0x200000ffff7da231 */ /* 0x000fe200003409a8 */
[----:B------:R-:W-:Y:S02]  /*7850*/  PRMT R47, R168, 0x5410, R169 ;  /* 0x00005410a82f7816 */ /* 0x000fe400000000a9 */
[----:B------:R-:W-:-:S02]  /*7860*/  SHF.R.U32.HI R2, RZ, 0x8, R2 ;  /* 0x00000008ff027819 */ /* 0x000fc40000011602 */
[----:B------:R-:W-:Y:S01]  /*7870*/  @!P2 PRMT R168, R125, 0x5410, RZ ;  /* 0x000054107da8a816 */ /* 0x000fe200000000ff */
[----:B------:R-:W-:Y:S01]  /*7880*/  IMAD.MOV.U32 R125, RZ, RZ, R91 ;  /* 0x000000ffff7d7224 */ /* 0x000fe200078e005b */
[----:B------:R-:W-:Y:S01]  /*7890*/  LOP3.LUT R2, R2, 0xffff, RZ, 0xc0, !PT ;  /* 0x0000ffff02027812 */ /* 0x000fe200078ec0ff */
[----:B------:R-:W-:Y:S01]  /*78a0*/  IMAD.MOV.U32 R91, RZ, RZ, R183 ;  /* 0x000000ffff5b7224 */ /* 0x000fe200078e00b7 */
[----:B------:R-:W-:Y:S01]  /*78b0*/  @!P4 PRMT R169, R124, 0x5410, RZ ;  /* 0x000054107ca9c816 */ /* 0x000fe200000000ff */
[----:B------:R-:W-:Y:S01]  /*78c0*/  IMAD.MOV.U32 R124, RZ, RZ, R51 ;  /* 0x000000ffff7c7224 */ /* 0x000fe200078e0033 */
[----:B------:R-:W-:Y:S01]  /*78d0*/  ISETP.LE.U32.AND P2, PT, R2, UR5, PT ;  /* 0x0000000502007c0c */ /* 0x000fe2000bf43070 */
[----:B------:R-:W-:Y:S01]  /*78e0*/  IMAD.MOV.U32 R51, RZ, RZ, R49 ;  /* 0x000000ffff337224 */ /* 0x000fe200078e0031 */
[----:B------:R-:W-:Y:S01]  /*78f0*/  SHF.R.U32.HI R2, RZ, 0x10, R23 ;  /* 0x00000010ff027819 */ /* 0x000fe20000011617 */
[----:B------:R-:W-:Y:S01]  /*7900*/  IMAD.MOV.U32 R49, RZ, RZ, R219 ;  /* 0x000000ffff317224 */ /* 0x000fe200078e00db */
[----:B------:R-:W-:-:S02]  /*7910*/  ISETP.LE.U32.AND P4, PT, R17, UR5, PT ;  /* 0x0000000511007c0c */ /* 0x000fc4000bf83070 */
[----:B------:R-:W-:Y:S01]  /*7920*/  LOP3.LUT R2, R2, 0xff, RZ, 0xc0, !PT ;  /* 0x000000ff02027812 */ /* 0x000fe200078ec0ff */
[----:B-1----:R-:W-:Y:S01]  /*7930*/  HMMA.16816.F32.BF16 R16, R12, R28, RZ ;  /* 0x0000001c0c10723c */ /* 0x002fe200000418ff */
[----:B------:R-:W-:Y:S01]  /*7940*/  @!P5 PRMT R237, R126, 0x5410, RZ ;  /* 0x000054107eedd816 */ /* 0x000fe200000000ff */
[----:B------:R-:W-:Y:S01]  /*7950*/  IMAD.MOV.U32 R126, RZ, RZ, R182 ;  /* 0x000000ffff7e7224 */ /* 0x000fe200078e00b6 */
[----:B------:R-:W-:Y:S02]  /*7960*/  ISETP.LE.U32.AND P5, PT, R2, UR5, PT ;  /* 0x0000000502007c0c */ /* 0x000fe4000bfa3070 */
[----:B------:R-:W-:Y:S01]  /*7970*/  LOP3.LUT R2, R23, 0xffff, RZ, 0xc0, !PT ;  /* 0x0000ffff17027812 */ /* 0x000fe200078ec0ff */
[----:B------:R-:W-:Y:S01]  /*7980*/  @!P2 HFMA2.BF16_V2 R129, -RZ.H0_H0, RZ.H0_H0, -R236.H0_H0 ;  /* 0x200000ffff81a231 */ /* 0x000fe200003409ec */
[----:B------:R-:W-:Y:S02]  /*7990*/  @!P1 PRMT R215, R127, 0x5410, RZ ;  /* 0x000054107fd79816 */ /* 0x000fe400000000ff */
[----:B------:R-:W-:Y:S01]  /*79a0*/  SHF.R.U32.HI R2, RZ, 0x8, R2 ;  /* 0x00000008ff027819 */ /* 0x000fe20000011602 */
[----:B------:R-:W-:Y:S01]  /*79b0*/  @!P4 HFMA2.BF16_V2 R128, -RZ.H0_H0, RZ.H0_H0, -R229.H0_H0 ;  /* 0x200000ffff80c231 */ /* 0x000fe200003409e5 */
[----:B------:R-:W-:Y:S01]  /*79c0*/  @!P2 PRMT R236, R129, 0x5410, RZ ;  /* 0x0000541081eca816 */ /* 0x000fe200000000ff */
[----:B------:R-:W-:Y:S01]  /*79d0*/  IMAD.MOV.U32 R129, RZ, RZ, R181 ;  /* 0x000000ffff817224 */ /* 0x000fe200078e00b5 */
[----:B------:R-:W-:-:S02]  /*79e0*/  LOP3.LUT R2, R2, 0xffff, RZ, 0xc0, !PT ;  /* 0x0000ffff02027812 */ /* 0x000fc400078ec0ff */
[----:B------:R-:W-:Y:S01]  /*79f0*/  @!P4 PRMT R229, R128, 0x5410, RZ ;  /* 0x0000541080e5c816 */ /* 0x000fe200000000ff */
[----:B------:R-:W-:Y:S01]  /*7a00*/  @!P5 HFMA2.BF16_V2 R130, -RZ.H0_H0, RZ.H0_H0, -R235.H0_H0 ;  /* 0x200000ffff82d231 */ /* 0x000fe200003409eb */
[----:B------:R-:W-:Y:S01]  /*7a10*/  ISETP.LE.U32.AND P2, PT, R2, UR5, PT ;  /* 0x0000000502007c0c */ /* 0x000fe2000bf43070 */
[----:B------:R-:W-:Y:S01]  /*7a20*/  IMAD.MOV.U32 R128, RZ, RZ, R124 ;  /* 0x000000ffff807224 */ /* 0x000fe200078e007c */
[----:B------:R-:W-:Y:S02]  /*7a30*/  LOP3.LUT R2, R23, 0xff, RZ, 0xc0, !PT ;  /* 0x000000ff17027812 */ /* 0x000fe400078ec0ff */
[----:B------:R-:W-:Y:S01]  /*7a40*/  @!P5 PRMT R235, R130, 0x5410, RZ ;  /* 0x0000541082ebd816 */ /* 0x000fe200000000ff */
[----:B------:R-:W-:Y:S01]  /*7a50*/  IMAD.MOV.U32 R130, RZ, RZ, R83 ;  /* 0x000000ffff827224 */ /* 0x000fe200078e0053 */
[----:B------:R-:W-:Y:S01]  /*7a60*/  ISETP.LE.U32.AND P1, PT, R2, UR5, PT ;  /* 0x0000000502007c0c */ /* 0x000fe2000bf23070 */
[----:B------:R-:W-:Y:S01]  /*7a70*/  HMMA.16816.F32.BF16 R116, R8, R24, R16 ;  /* 0x000000180874723c */ /* 0x000fe20000041810 */
[----:B------:R-:W-:-:S02]  /*7a80*/  SHF.R.U32.HI R2, RZ, 0x18, R23 ;  /* 0x00000018ff027819 */ /* 0x000fc40000011617 */
[----:B------:R-:W-:Y:S02]  /*7a90*/  ISETP.LE.U32.AND P5, PT, R35, UR5, PT ;  /* 0x0000000523007c0c */ /* 0x000fe4000bfa3070 */
[----:B------:R-:W-:Y:S01]  /*7aa0*/  ISETP.LE.U32.AND P4, PT, R2, UR5, PT ;  /* 0x0000000502007c0c */ /* 0x000fe2000bf83070 */
[----:B------:R-:W-:Y:S01]  /*7ab0*/  HMMA.16816.F32.BF16 R16, R12, R30, RZ ;  /* 0x0000001e0c10723c */ /* 0x000fe200000418ff */
[----:B------:R-:W-:Y:S01]  /*7ac0*/  LOP3.LUT R2, R43, 0xff, RZ, 0xc0, !PT ;  /* 0x000000ff2b027812 */ /* 0x000fe200078ec0ff */
[----:B------:R-:W1:Y:S01]  /*7ad0*/  LDSM.16.MT88.4 R28, [R185+0x16000] ;  /* 0x01600000b91c783b */ /* 0x000e620000004200 */
[----:B------:R-:W-:Y:S01]  /*7ae0*/  SHF.R.U32.HI R35, RZ, 0x10, R4 ;  /* 0x00000010ff237819 */ /* 0x000fe20000011604 */
[----:B------:R-:W-:Y:S02]  /*7af0*/  @!P2 HFMA2.BF16_V2 R131, -RZ.H0_H0, RZ.H0_H0, -R59.H0_H0 ;  /* 0x200000ffff83a231 */ /* 0x000fe4000034093b */
[----:B------:R-:W-:-:S03]  /*7b00*/  @!P1 HFMA2.BF16_V2 R133, -RZ.H0_H0, RZ.H0_H0, -R109.H0_H0 ;  /* 0x200000ffff859231 */ /* 0x000fc6000034096d */
[----:B------:R-:W-:Y:S01]  /*7b10*/  @!P2 PRMT R59, R131, 0x5410, RZ ;  /* 0x00005410833ba816 */ /* 0x000fe200000000ff */
[----:B------:R-:W-:Y:S01]  /*7b20*/  IMAD.MOV.U32 R131, RZ, RZ, R80 ;  /* 0x000000ffff837224 */ /* 0x000fe200078e0050 */
[----:B------:R-:W-:Y:S01]  /*7b30*/  @!P1 PRMT R109, R133, 0x5410, RZ ;  /* 0x00005410856d9816 */ /* 0x000fe200000000ff */
[----:B------:R-:W-:Y:S01]  /*7b40*/  @!P4 HFMA2.BF16_V2 R134, -RZ.H0_H0, RZ.H0_H0, -R233.H0_H0 ;  /* 0x200000ffff86c231 */ /* 0x000fe200003409e9 */
[----:B------:R-:W-:Y:S02]  /*7b50*/  ISETP.LE.U32.AND P1, PT, R2, UR5, PT ;  /* 0x0000000502007c0c */ /* 0x000fe4000bf23070 */
[----:B------:R-:W-:Y:S02]  /*7b60*/  SHF.R.U32.HI R2, RZ, 0x8, R38 ;  /* 0x00000008ff027819 */ /* 0x000fe40000011626 */
[----:B------:R-:W-:Y:S02]  /*7b70*/  @!P4 PRMT R233, R134, 0x5410, RZ ;  /* 0x0000541086e9c816 */ /* 0x000fe400000000ff */
[----:B------:R-:W-:-:S02]  /*7b80*/  PRMT R43, R40, 0x5410, R2 ;  /* 0x00005410282b7816 */ /* 0x000fc40000000002 */
[----:B------:R-:W-:Y:S01]  /*7b90*/  SHF.R.U32.HI R2, RZ, 0x8, R45 ;  /* 0x00000008ff027819 */ /* 0x000fe2000001162d */
[----:B------:R-:W-:Y:S01]  /*7ba0*/  IMAD.MOV.U32 R45, RZ, RZ, R114 ;  /* 0x000000ffff2d7224 */ /* 0x000fe200078e0072 */
[----:B------:R-:W-:Y:S01]  /*7bb0*/  ISETP.LE.U32.AND P2, PT, R37, UR5, PT ;  /* 0x0000000525007c0c */ /* 0x000fe2000bf43070 */
[----:B------:R-:W-:Y:S01]  /*7bc0*/  HMMA.16816.F32.BF16 R120, R8, R26, R16 ;  /* 0x0000001a0878723c */ /* 0x000fe20000041810 */
[----:B------:R-:W-:Y:S01]  /*7bd0*/  LOP3.LUT R2, R2, 0xffff, RZ, 0xc0, !PT ;  /* 0x0000ffff02027812 */ /* 0x000fe200078ec0ff */
[----:B------:R-:W2:Y:S01]  /*7be0*/  LDSM.16.MT88.4 R24, [R185+0x16800] ;  /* 0x01680000b918783b */ /* 0x000ea20000004200 */
[----:B------:R-:W-:Y:S02]  /*7bf0*/  @!P1 HFMA2.BF16_V2 R137, -RZ.H0_H0, RZ.H0_H0, -R234.H0_H0 ;  /* 0x200000ffff899231 */ /* 0x000fe400003409ea */
[----:B------:R-:W-:Y:S01]  /*7c00*/  IMAD.MOV.U32 R114, RZ, RZ, R90 ;  /* 0x000000ffff727224 */ /* 0x000fe200078e005a */
[----:B------:R-:W-:Y:S01]  /*7c10*/  ISETP.LE.U32.AND P4, PT, R2, UR5, PT ;  /* 0x0000000502007c0c */ /* 0x000fe2000bf83070 */
[----:B------:R-:W-:Y:S01]  /*7c20*/  IMAD.MOV.U32 R90, RZ, RZ, R216 ;  /* 0x000000ffff5a7224 */ /* 0x000fe200078e00d8 */
[----:B------:R-:W-:-:S02]  /*7c30*/  LOP3.LUT R16, R4, 0xff, RZ, 0xc0, !PT ;  /* 0x000000ff04107812 */ /* 0x000fc400078ec0ff */
[----:B------:R-:W-:Y:S02]  /*7c40*/  SHF.R.U32.HI R19, RZ, 0x18, R4 ;  /* 0x00000018ff137819 */ /* 0x000fe40000011604 */
[----:B------:R-:W-:Y:S01]  /*7c50*/  LOP3.LUT R4, R42, 0xff, RZ, 0xc0, !PT ;  /* 0x000000ff2a047812 */ /* 0x000fe200078ec0ff */
[----:B------:R-:W-:Y:S01]  /*7c60*/  IMAD.MOV.U32 R42, RZ, RZ, R108 ;  /* 0x000000ffff2a7224 */ /* 0x000fe200078e006c */
[----:B------:R-:W-:Y:S01]  /*7c70*/  LOP3.LUT R18, R22, 0xff, RZ, 0xc0, !PT ;  /* 0x000000ff16127812 */ /* 0x000fe200078ec0ff */
[----:B------:R-:W-:Y:S01]  /*7c80*/  IMAD.MOV.U32 R108, RZ, RZ, R218 ;  /* 0x000000ffff6c7224 */ /* 0x000fe200078e00da */
[----:B------:R-:W-:Y:S01]  /*7c90*/  PRMT R41, R4, 0x5410, R41 ;  /* 0x0000541004297816 */ /* 0x000fe20000000029 */
[----:B------:R-:W-:Y:S01]  /*7ca0*/  IMAD.WIDE.U32 R4, R44, -0x2daee0ad, RZ ;  /* 0xd2511f532c047825 */ /* 0x000fe200078e00ff */
[----:B------:R-:W-:-:S03]  /*7cb0*/  SHF.R.U32.HI R17, RZ, 0x18, R22 ;  /* 0x00000018ff117819 */ /* 0x000fc60000011616 */
[----:B------:R-:W-:Y:S01]  /*7cc0*/  @!P4 HFMA2.BF16_V2 R136, -RZ.H0_H0, RZ.H0_H0, -R230.H0_H0 ;  /* 0x200000ffff88c231 */ /* 0x000fe200003409e6 */
[----:B------:R-:W-:Y:S01]  /*7cd0*/  @!P1 PRMT R234, R137, 0x5410, RZ ;  /* 0x0000541089ea9816 */ /* 0x000fe200000000ff */
[----:B------:R-:W-:Y:S01]  /*7ce0*/  IMAD.MOV.U32 R44, RZ, RZ, R113 ;  /* 0x000000ffff2c7224 */ /* 0x000fe200078e0071 */
[----:B------:R-:W-:Y:S01]  /*7cf0*/  LOP3.LUT R2, R5, UR29, R34, 0x96, !PT ;  /* 0x0000001d05027c12 */ /* 0x000fe2000f8e9622 */
[----:B------:R-:W-:Y:S01]  /*7d00*/  IMAD.MOV.U32 R113, RZ, RZ, R217 ;  /* 0x000000ffff717224 */ /* 0x000fe200078e00d9 */
[C---:B------:R-:W-:Y:S01]  /*7d10*/  LOP3.LUT R23, R4.reuse, 0xffff, RZ, 0xc0, !PT ;  /* 0x0000ffff04177812 */ /* 0x040fe200078ec0ff */
[----:B------:R-:W-:Y:S01]  /*7d20*/  IMAD.MOV.U32 R137, RZ, RZ, R126 ;  /* 0x000000ffff897224 */ /* 0x000fe200078e007e */
[----:B------:R-:W-:Y:S01]  /*7d30*/  LOP3.LUT R32, R4, 0xff, RZ, 0xc0, !PT ;  /* 0x000000ff04207812 */ /* 0x000fe200078ec0ff */
[----:B------:R-:W-:Y:S01]  /*7d40*/  @!P2 HFMA2.BF16_V2 R139, -RZ.H0_H0, RZ.H0_H0, -R228.H0_H0 ;  /* 0x200000ffff8ba231 */ /* 0x000fe200003409e4 */
[--C-:B------:R-:W-:Y:S02]  /*7d50*/  SHF.R.U32.HI R34, RZ, 0x10, R4.reuse ;  /* 0x00000010ff227819 */ /* 0x100fe40000011604 */
[----:B------:R-:W-:-:S02]  /*7d60*/  SHF.R.U32.HI R33, RZ, 0x18, R4 ;  /* 0x00000018ff217819 */ /* 0x000fc40000011604 */
[----:B------:R-:W-:Y:S02]  /*7d70*/  LOP3.LUT R4, R39, 0xff, RZ, 0xc0, !PT ;  /* 0x000000ff27047812 */ /* 0x000fe400078ec0ff */
[----:B------:R-:W-:Y:S02]  /*7d80*/  SHF.R.U32.HI R5, RZ, 0x10, R22 ;  /* 0x00000010ff057819 */ /* 0x000fe40000011616 */
[----:B------:R-:W-:Y:S02]  /*7d90*/  ISETP.LE.U32.AND P6, PT, R4, UR5, PT ;  /* 0x0000000504007c0c */ /* 0x000fe4000bfc3070 */
[----:B------:R-:W-:Y:S01]  /*7da0*/  LOP3.LUT R4, R22, 0xffff, RZ, 0xc0, !PT ;  /* 0x0000ffff16047812 */ /* 0x000fe200078ec0ff */
[----:B------:R-:W-:Y:S01]  /*7db0*/  IMAD.MOV.U32 R22, RZ, RZ, R180 ;  /* 0x000000ffff167224 */ /* 0x000fe200078e00b4 */
[----:B------:R-:W-:Y:S01]  /*7dc0*/  @!P4 PRMT R230, R136, 0x5410, RZ ;  /* 0x0000541088e6c816 */ /* 0x000fe200000000ff */
[----:B------:R-:W-:Y:S01]  /*7dd0*/  IMAD.MOV.U32 R136, RZ, RZ, R125 ;  /* 0x000000ffff887224 */ /* 0x000fe200078e007d */
[----:B------:R-:W-:-:S02]  /*7de0*/  ISETP.LE.U32.AND P4, PT, R16, UR5, PT ;  /* 0x0000000510007c0c */ /* 0x000fc4000bf83070 */
[----:B------:R-:W-:Y:S02]  /*7df0*/  SHF.R.U32.HI R16, RZ, 0x8, R4 ;  /* 0x00000008ff107819 */ /* 0x000fe40000011604 */
[----:B------:R-:W-:Y:S02]  /*7e00*/  LOP3.LUT R4, R5, 0xff, RZ, 0xc0, !PT ;  /* 0x000000ff05047812 */ /* 0x000fe400078ec0ff */
[----:B------:R-:W-:Y:S02]  /*7e10*/  ISETP.LE.U32.AND P1, PT, R19, UR5, PT ;  /* 0x0000000513007c0c */ /* 0x000fe4000bf23070 */
[----:B------:R-:W-:Y:S02]  /*7e20*/  PRMT R39, R18, 0x5410, R16 ;  /* 0x0000541012277816 */ /* 0x000fe40000000010 */
[----:B------:R-:W-:Y:S02]  /*7e30*/  PRMT R40, R4, 0x5410, R17 ;  /* 0x0000541004287816 */ /* 0x000fe40000000011 */
[----:B-1----:R-:W-:Y:S01]  /*7e40*/  HMMA.16816.F32.BF16 R16, R12, R28, RZ ;  /* 0x0000001c0c10723c */ /* 0x002fe200000418ff */
[----:B------:R-:W-:Y:S01]  /*7e50*/  SHF.R.U32.HI R4, RZ, 0x8, R46 ;  /* 0x00000008ff047819 */ /* 0x000fe2000001162e */
[----:B------:R-:W-:Y:S01]  /*7e60*/  IMAD.MOV.U32 R46, RZ, RZ, R129 ;  /* 0x000000ffff2e7224 */ /* 0x000fe200078e0081 */
[----:B------:R-:W-:Y:S01]  /*7e70*/  LOP3.LUT R5, R35, 0xff, RZ, 0xc0, !PT ;  /* 0x000000ff23057812 */ /* 0x000fe200078ec0ff */
[----:B------:R-:W-:Y:S01]  /*7e80*/  IMAD.MOV.U32 R129, RZ, RZ, R82 ;  /* 0x000000ffff817224 */ /* 0x000fe200078e0052 */
[----:B------:R-:W-:Y:S01]  /*7e90*/  LOP3.LUT R4, R4, 0xffff, RZ, 0xc0, !PT ;  /* 0x0000ffff04047812 */ /* 0x000fe200078ec0ff */
[----:B------:R-:W-:Y:S01]  /*7ea0*/  IMAD.MOV.U32 R35, RZ, RZ, R45 ;  /* 0x000000ffff237224 */ /* 0x000fe200078e002d */
[----:B------:R-:W-:Y:S01]  /*7eb0*/  @!P2 PRMT R228, R139, 0x5410, RZ ;  /* 0x000054108be4a816 */ /* 0x000fe200000000ff */
[----:B------:R-:W-:Y:S01]  /*7ec0*/  IMAD.MOV.U32 R45, RZ, RZ, R193 ;  /* 0x000000ffff2d7224 */ /* 0x000fe200078e00c1 */
[----:B------:R-:W-:Y:S01]  /*7ed0*/  ISETP.LE.U32.AND P3, PT, R4, UR5, PT ;  /* 0x0000000504007c0c */ /* 0x000fe2000bf63070 */
[----:B------:R1:W5:Y:S01]  /*7ee0*/  LDL.LU R193, [R1+0x104] ;  /* 0x0001040001c17983 */ /* 0x0003620000300800 */
[----:B------:R-:W-:-:S02]  /*7ef0*/  SHF.R.U32.HI R4, RZ, 0x8, R23 ;  /* 0x00000008ff047819 */ /* 0x000fc40000011617 */
[----:B------:R-:W-:Y:S01]  /*7f00*/  ISETP.LE.U32.AND P2, PT, R5, UR5, PT ;  /* 0x0000000505007c0c */ /* 0x000fe2000bf43070 */
[----:B------:R-:W-:Y:S01]  /*7f10*/  FFMA.FTZ R5, R142, UR10, -R0 ;  /* 0x0000000a8e057c23 */ /* 0x000fe20008010800 */
[----:B------:R-:W-:Y:S02]  /*7f20*/  PRMT R38, R32, 0x5410, R4 ;  /* 0x0000541020267816 */ /* 0x000fe40000000004 */
[----:B------:R-:W-:-:S04]  /*7f30*/  LOP3.LUT R4, R34, 0xff, RZ, 0xc0, !PT ;  /* 0x000000ff22047812 */ /* 0x000fc800078ec0ff */
[----:B------:R-:W-:Y:S01]  /*7f40*/  PRMT R37, R4, 0x5410, R33 ;  /* 0x0000541004257816 */ /* 0x000fe20000000021 */
[----:B------:R-:W-:Y:S01]  /*7f50*/  @!P3 HFMA2.BF16_V2 R140, -RZ.H0_H0, RZ.H0_H0, -R214.H0_H0 ;  /* 0x200000ffff8cb231 */ /* 0x000fe200003409d6 */
[----:B------:R-:W-:Y:S01]  /*7f60*/  SHF.R.U32.HI R4, RZ, 0x8, R36 ;  /* 0x00000008ff047819 */ /* 0x000fe20000011624 */
[----:B--2---:R-:W-:Y:S03]  /*7f70*/  HMMA.16816.F32.BF16 R180, R8, R24, R16 ;  /* 0x0000001808b4723c */ /* 0x004fe60000041810 */
[----:B------:R-:W-:Y:S02]  /*7f80*/  LOP3.LUT R4, R4, 0xffff, RZ, 0xc0, !PT ;  /* 0x0000ffff04047812 */ /* 0x000fe400078ec0ff */
[----:B------:R-:W-:Y:S01]  /*7f90*/  @!P3 PRMT R214, R140, 0x5410, RZ ;  /* 0x000054108cd6b816 */ /* 0x000fe200000000ff */
[----:B------:R-:W-:Y:S01]  /*7fa0*/  HMMA.16816.F32.BF16 R16, R12, R30, RZ ;  /* 0x0000001e0c10723c */ /* 0x000fe200000418ff */
[----:B------:R-:W-:Y:S01]  /*7fb0*/  LDSM.16.MT88.4 R28, [R186+0x16800] ;  /* 0x01680000ba1c783b */ /* 0x000fe20000004200 */
[----:B------:R-:W-:Y:S01]  /*7fc0*/  ISETP.LE.U32.AND P3, PT, R4, UR5, PT ;  /* 0x0000000504007c0c */ /* 0x000fe2000bf63070 */
[----:B------:R-:W-:-:S04]  /*7fd0*/  FADD.FTZ R4, R249, R248 ;  /* 0x000000f8f9047221 */ /* 0x000fc80000010000 */
[----:B------:R-:W-:-:S15]  /*7fe0*/  FADD.FTZ R4, R138, R4 ;  /* 0x000000048a047221 */ /* 0x000fde0000010000 */
[----:B------:R-:W-:-:S02]  /*7ff0*/  NOP ;  /* 0x0000000000007918 */ /* 0x000fc40000000000 */
[----:B------:R-:W-:Y:S01]  /*8000*/  HMMA.16816.F32.BF16 R216, R8, R26, R16 ;  /* 0x0000001a08d8723c */ /* 0x000fe20000041810 */
[----:B------:R-:W2:Y:S01]  /*8010*/  LDSM.16.MT88.4 R24, [R186+0x16000] ;  /* 0x01600000ba18783b */ /* 0x000ea20000004200 */
[----:B------:R-:W-:Y:S01]  /*8020*/  MUFU.EX2 R249, R5 ;  /* 0x0000000500f97308 */ /* 0x000fe20000000800 */
[----:B------:R-:W-:Y:S02]  /*8030*/  IMAD.MOV.U32 R138, RZ, RZ, R46 ;  /* 0x000000ffff8a7224 */ /* 0x000fe400078e002e */
[----:B------:R-:W-:Y:S01]  /*8040*/  IMAD.MOV.U32 R46, RZ, RZ, R22 ;  /* 0x000000ffff2e7224 */ /* 0x000fe200078e0016 */
[----:B--2---:R-:W-:-:S15]  /*8050*/  HMMA.16816.F32.BF16 R16, R12, R24, RZ ;  /* 0x000000180c10723c */ /* 0x004fde00000418ff */
[----:B------:R-:W-:-:S09]  /*8060*/  NOP ;  /* 0x0000000000007918 */ /* 0x000fd20000000000 */
[----:B------:R-:W-:Y:S06]  /*8070*/  HMMA.16816.F32.BF16 R124, R8, R28, R16 ;  /* 0x0000001c087c723c */ /* 0x000fec0000041810 */
[----:B------:R-:W-:Y:S01]  /*8080*/  HMMA.16816.F32.BF16 R16, R12, R26, RZ ;  /* 0x0000001a0c10723c */ /* 0x000fe200000418ff */
[----:B------:R-:W2:-:S15]  /*8090*/  LDSM.16.MT88.4 R24, [R188+0x16000] ;  /* 0x01600000bc18783b */ /* 0x000e9e0000004200 */
[----:B------:R-:W-:-:S08]  /*80a0*/  NOP ;  /* 0x0000000000007918 */ /* 0x000fd00000000000 */
[----:B------:R-:W-:Y:S07]  /*80b0*/  HMMA.16816.F32.BF16 R80, R8, R30, R16 ;  /* 0x0000001e0850723c */ /* 0x000fee0000041810 */
[----:B------:R-:W-:Y:S01]  /*80c0*/  FFMA.FTZ R16, R141, UR10, -R0 ;  /* 0x0000000a8d107c23 */ /* 0x000fe20008010800 */
[----:B------:R-:W-:Y:S01]  /*80d0*/  FFMA.FTZ R0, R144, UR10, -R6 ;  /* 0x0000000a90007c23 */ /* 0x000fe20008010806 */
[----:B------:R-:W-:Y:S01]  /*80e0*/  FADD.FTZ R17, R252, R4 ;  /* 0x00000004fc117221 */ /* 0x000fe20000010000 */
[----:B------:R-:W-:Y:S01]  /*80f0*/  FFMA.FTZ R6, R143, UR10, -R6 ;  /* 0x0000000a8f067c23 */ /* 0x000fe20008010806 */
[----:B------:R-:W-:Y:S01]  /*8100*/  FADD.FTZ R18, R239, R238 ;  /* 0x000000eeef127221 */ /* 0x000fe20000010000 */
[----:B------:R3:W4:Y:S03]  /*8110*/  MUFU.EX2 R19, R0 ;  /* 0x0000000000137308 */ /* 0x0007260000000800 */
[----:B------:R-:W-:-:S04]  /*8120*/  FADD.FTZ R18, R111, R18 ;  /* 0x000000126f127221 */ /* 0x000fc80000010000 */
[----:B------:R-:W-:Y:S01]  /*8130*/  FADD.FTZ R18, R112, R18 ;  /* 0x0000001270127221 */ /* 0x000fe20000010000 */
[----:B------:R-:W1:Y:S01]  /*8140*/  MUFU.EX2 R248, R16 ;  /* 0x0000001000f87308 */ /* 0x000e620000000800 */
[----:B---3--:R-:W-:-:S07]  /*8150*/  LOP3.LUT R0, R2, 0xffff, RZ, 0xc0, !PT ;  /* 0x0000ffff02007812 */ /* 0x008fce00078ec0ff */
[----:B------:R3:W2:Y:S01]  /*8160*/  MUFU.EX2 R252, R6 ;  /* 0x0000000600fc7308 */ /* 0x0006a20000000800 */
[----:B----4-:R-:W-:Y:S01]  /*8170*/  IMAD.MOV.U32 R112, RZ, RZ, R19 ;  /* 0x000000ffff707224 */ /* 0x010fe200078e0013 */
[----:B------:R-:W-:Y:S02]  /*8180*/  SHF.R.U32.HI R4, RZ, 0x8, R0 ;  /* 0x00000008ff047819 */ /* 0x000fe40000011600 */
[----:B------:R-:W-:-:S04]  /*8190*/  LOP3.LUT R0, R2, 0xff, RZ, 0xc0, !PT ;  /* 0x000000ff02007812 */ /* 0x000fc800078ec0ff */
[----:B------:R-:W-:Y:S02]  /*81a0*/  PRMT R22, R0, 0x5410, R4 ;  /* 0x0000541000167816 */ /* 0x000fe40000000004 */
[--C-:B------:R-:W-:Y:S02]  /*81b0*/  SHF.R.U32.HI R0, RZ, 0x10, R2.reuse ;  /* 0x00000010ff007819 */ /* 0x100fe40000011602 */
[----:B------:R-:W-:Y:S02]  /*81c0*/  SHF.R.U32.HI R2, RZ, 0x18, R2 ;  /* 0x00000018ff027819 */ /* 0x000fe40000011602 */
[----:B------:R-:W-:-:S04]  /*81d0*/  LOP3.LUT R0, R0, 0xff, RZ, 0xc0, !PT ;  /* 0x000000ff00007812 */ /* 0x000fc800078ec0ff */
[----:B---3--:R-:W-:Y:S02]  /*81e0*/  PRMT R6, R0, 0x5410, R2 ;  /* 0x0000541000067816 */ /* 0x008fe40000000002 */
[----:B-1----:R-:W-:-:S04]  /*81f0*/  F2FP.BF16.F32.PACK_AB R0, R248, R249 ;  /* 0x000000f9f800723e */ /* 0x002fc800000010ff */
[C---:B------:R-:W-:Y:S01]  /*8200*/  PRMT R31, R0.reuse, 0x7632, R31 ;  /* 0x00007632001f7816 */ /* 0x040fe2000000001f */
[----:B------:R-:W-:Y:S01]  /*8210*/  FADD.FTZ R4, R35, R17 ;  /* 0x0000001123047221 */ /* 0x000fe20000010000 */
[----:B------:R-:W-:Y:S01]  /*8220*/  PRMT R133, R0, 0x7610, R133 ;  /* 0x0000761000857816 */ /* 0x000fe20000000085 */
[----:B------:R-:W-:Y:S02]  /*8230*/  IMAD.MOV.U32 R35, RZ, RZ, R138 ;  /* 0x000000ffff237224 */ /* 0x000fe400078e008a */
[----:B------:R-:W-:Y:S01]  /*8240*/  @!P1 HFMA2.BF16_V2 R144, -RZ.H0_H0, RZ.H0_H0, -R31.H0_H0 ;  /* 0x200000ffff909231 */ /* 0x000fe2000034091f */
[----:B------:R-:W-:-:S04]  /*8250*/  PRMT R30, R133, 0x5410, R31 ;  /* 0x00005410851e7816 */ /* 0x000fc8000000001f */
[----:B------:R-:W-:Y:S02]  /*8260*/  @!P1 PRMT R31, R144, 0x5410, RZ ;  /* 0x00005410901f9816 */ /* 0x000fe400000000ff */
[----:B------:R-:W-:-:S04]  /*8270*/  LEA R28, P1, R35, UR6, 0x1 ;  /* 0x00000006231c7c11 */ /* 0x000fc8000f8208ff */
[----:B------:R-:W-:Y:S02]  /*8280*/  LEA.HI.X R29, R35, UR7, R147, 0x1, P1 ;  /* 0x00000007231d7c11 */ /* 0x000fe400088f0c93 */
[----:B------:R-:W1:Y:S01]  /*8290*/  LDSM.16.MT88.4 R32, [R188+0x16800] ;  /* 0x01680000bc20783b */ /* 0x000e620000004200 */
[----:B------:R-:W-:Y:S02]  /*82a0*/  FADD.FTZ R5, R192, R18 ;  /* 0x00000012c0057221 */ /* 0x000fe40000010000 */
[----:B--2---:R-:W-:Y:S01]  /*82b0*/  HMMA.16816.F32.BF16 R16, R12, R24, RZ ;  /* 0x000000180c10723c */ /* 0x004fe200000418ff */
[----:B------:R-:W-:Y:S01]  /*82c0*/  F2FP.BF16.F32.PACK_AB R2, R252, R112 ;  /* 0x00000070fc02723e */ /* 0x000fe200000010ff */
[----:B------:R-:W-:Y:S02]  /*82d0*/  IMAD.MOV.U32 R139, RZ, RZ, R46 ;  /* 0x000000ffff8b7224 */ /* 0x000fe400078e002e */
[----:B------:R-:W-:Y:S01]  /*82e0*/  IMAD.MOV.U32 R111, RZ, RZ, R44 ;  /* 0x000000ffff6f7224 */ /* 0x000fe200078e002c */
[C---:B------:R-:W-:Y:S01]  /*82f0*/  PRMT R134, R2.reuse, 0x7632, R134 ;  /* 0x0000763202867816 */ /* 0x040fe20000000086 */
[----:B------:R1:W-:Y:S01]  /*8300*/  STG.E.U16 desc[UR30][R28.64+0x2], R59 ;  /* 0x0000023b1c007986 */ /* 0x0003e2000c10151e */
[----:B------:R-:W-:-:S03]  /*8310*/  PRMT R135, R2, 0x7610, R135 ;  /* 0x0000761002877816 */ /* 0x000fc60000000087 */
[----:B------:R-:W-:Y:S01]  /*8320*/  @!P3 HFMA2.BF16_V2 R146, -RZ.H0_H0, RZ.H0_H0, -R134.H0_H0 ;  /* 0x200000ffff92b231 */ /* 0x000fe20000340986 */
[----:B------:R-:W-:Y:S01]  /*8330*/  PRMT R23, R135, 0x5410, R134 ;  /* 0x0000541087177816 */ /* 0x000fe20000000086 */
[----:B------:R-:W-:Y:S02]  /*8340*/  IMAD.MOV.U32 R46, RZ, RZ, R130 ;  /* 0x000000ffff2e7224 */ /* 0x000fe400078e0082 */
[----:B------:R-:W-:Y:S01]  /*8350*/  @!P2 HFMA2.BF16_V2 R145, -RZ.H0_H0, RZ.H0_H0, -R133.H0_H0 ;  /* 0x200000ffff91a231 */ /* 0x000fe20000340985 */
[----:B------:R-:W-:Y:S01]  /*8360*/  HSET2.LE.AND R0, R39, R7, PT ;  /* 0x0000000727007233 */ /* 0x000fe20003803000 */
[----:B------:R-:W-:Y:S01]  /*8370*/  @!P6 HFMA2.BF16_V2 R141, -RZ.H0_H0, RZ.H0_H0, -R213.H0_H0 ;  /* 0x200000ffff8de231 */ /* 0x000fe200003409d5 */
[----:B------:R-:W-:Y:S01]  /*8380*/  @!P3 PRMT R134, R146, 0x5410, RZ ;  /* 0x000054109286b816 */ /* 0x000fe200000000ff */
[----:B------:R-:W-:Y:S02]  /*8390*/  IMAD.MOV.U32 R146, RZ, RZ, R42 ;  /* 0x000000ffff927224 */ /* 0x000fe400078e002a */
[----:B------:R-:W-:Y:S01]  /*83a0*/  FADD.FTZ R238, R189, R4 ;  /* 0x00000004bdee7221 */ /* 0x000fe20000010000 */
[----:B------:R-:W-:-:S02]  /*83b0*/  IMAD.MOV.U32 R44, RZ, RZ, R131 ;  /* 0x000000ffff2c7224 */ /* 0x000fc400078e0083 */
[----:B------:R-:W-:Y:S02]  /*83c0*/  IMAD.MOV.U32 R140, RZ, RZ, R51 ;  /* 0x000000ffff8c7224 */ /* 0x000fe400078e0033 */
[----:B------:R-:W-:Y:S02]  /*83d0*/  @!P5 HFMA2.BF16_V2 R142, -RZ.H0_H0, RZ.H0_H0, -R191.H0_H0 ;  /* 0x200000ffff8ed231 */ /* 0x000fe400003409bf */
[----:B------:R-:W-:Y:S02]  /*83e0*/  IMAD.MOV.U32 R42, RZ, RZ, R128 ;  /* 0x000000ffff2a7224 */ /* 0x000fe400078e0080 */
[----:B------:R-:W-:Y:S01]  /*83f0*/  IMAD.MOV.U32 R138, RZ, RZ, R137 ;  /* 0x000000ffff8a7224 */ /* 0x000fe200078e0089 */
[----:B------:R-:W-:Y:S01]  /*8400*/  STG.E.U16 desc[UR30][R28.64], R109 ;  /* 0x0000006d1c007986 */ /* 0x000fe2000c10151e */
[----:B------:R-:W-:Y:S02]  /*8410*/  IMAD.MOV.U32 R130, RZ, RZ, R56 ;  /* 0x000000ffff827224 */ /* 0x000fe400078e0038 */
[----:B------:R-:W-:Y:S01]  /*8420*/  IMAD.MOV.U32 R131, RZ, RZ, R57 ;  /* 0x000000ffff837224 */ /* 0x000fe200078e0039 */
[----:B------:R2:W5:Y:S01]  /*8430*/  LDL.LU R192, [R1+0x100] ;  /* 0x0001000001c07983 */ /* 0x0005620000300800 */
[----:B------:R-:W-:-:S02]  /*8440*/  IMAD.MOV.U32 R128, RZ, RZ, R58 ;  /* 0x000000ffff807224 */ /* 0x000fc400078e003a */
[----:B-1----:R-:W-:Y:S06]  /*8450*/  HMMA.16816.F32.BF16 R56, R8, R32, R16 ;  /* 0x000000200838723c */ /* 0x002fec0000041810 */
[----:B------:R-:W-:Y:S01]  /*8460*/  HMMA.16816.F32.BF16 R16, R12, R26, RZ ;  /* 0x0000001a0c10723c */ /* 0x000fe200000418ff */
[----:B------:R-:W1:Y:S01]  /*8470*/  LDSM.16.MT88.4 R24, [R187+0x16000] ;  /* 0x01600000bb18783b */ /* 0x000e620000004200 */
[----:B------:R-:W-:Y:S01]  /*8480*/  @!P2 PRMT R133, R145, 0x5410, RZ ;  /* 0x000054109185a816 */ /* 0x000fe200000000ff */
[----:B------:R-:W-:Y:S02]  /*8490*/  IMAD.MOV.U32 R145, RZ, RZ, R45 ;  /* 0x000000ffff917224 */ /* 0x000fe400078e002d */
[----:B------:R-:W-:Y:S01]  /*84a0*/  IMAD.MOV.U32 R45, RZ, RZ, R129 ;  /* 0x000000ffff2d7224 */ /* 0x000fe200078e0081 */
[----:B------:R-:W-:Y:S01]  /*84b0*/  @!P6 PRMT R213, R141, 0x5410, RZ ;  /* 0x000054108dd5e816 */ /* 0x000fe200000000ff */
[----:B------:R-:W-:Y:S01]  /*84c0*/  IMAD.MOV.U32 R129, RZ, RZ, R62 ;  /* 0x000000ffff817224 */ /* 0x000fe200078e003e */
[----:B------:R-:W-:Y:S01]  /*84d0*/  LOP3.LUT R4, R0, R48, RZ, 0xc0, !PT ;  /* 0x0000003000047212 */ /* 0x000fe200078ec0ff */
[----:B------:R-:W-:-:S02]  /*84e0*/  IMAD.MOV.U32 R62, RZ, RZ, R63 ;  /* 0x000000ffff3e7224 */ /* 0x000fc400078e003f */
[----:B------:R-:W-:Y:S02]  /*84f0*/  IMAD.MOV.U32 R63, RZ, RZ, R50 ;  /* 0x000000ffff3f7224 */ /* 0x000fe400078e0032 */
[----:B------:R-:W-:-:S11]  /*8500*/  IMAD.MOV.U32 R141, RZ, RZ, R49 ;  /* 0x000000ffff8d7224 */ /* 0x000fd600078e0031 */
[----:B------:R-:W-:Y:S06]  /*8510*/  HMMA.16816.F32.BF16 R48, R8, R34, R16 ;  /* 0x000000220830723c */ /* 0x000fec0000041810 */
[C---:B-1----:R-:W-:Y:S06]  /*8520*/  HMMA.16816.F32.BF16 R32, R12.reuse, R24, RZ ;  /* 0x000000180c20723c */ /* 0x042fec00000418ff */
[----:B------:R-:W-:Y:S01]  /*8530*/  HMMA.16816.F32.BF16 R24, R12, R26, RZ ;  /* 0x0000001a0c18723c */ /* 0x000fe200000418ff */
[----:B------:R-:W1:Y:S01]  /*8540*/  LDSM.16.MT88.4 R12, [R187+0x16800] ;  /* 0x01680000bb0c783b */ /* 0x000e620000004200 */
[--C-:B------:R-:W-:Y:S01]  /*8550*/  HSET2.LE.AND R0, R40, R7.reuse, PT ;  /* 0x0000000728007233 */ /* 0x100fe20003803000 */
[----:B------:R-:W-:Y:S01]  /*8560*/  FADD.FTZ R239, R184, R5 ;  /* 0x00000005b8ef7221 */ /* 0x000fe20000010000 */
[----:B------:R-:W-:-:S03]  /*8570*/  HSET2.LE.AND R2, R41, R7, PT ;  /* 0x0000000729027233 */ /* 0x000fc60003803000 */
[----:B------:R-:W-:Y:S02]  /*8580*/  LOP3.LUT R5, R0, R55, RZ, 0xc0, !PT ;  /* 0x0000003700057212 */ /* 0x000fe400078ec0ff */
[----:B------:R-:W-:-:S09]  /*8590*/  HSET2.LE.AND R0, R43, R7, PT ;  /* 0x000000072b007233 */ /* 0x000fd20003803000 */
[C---:B-1----:R-:W-:Y:S06]  /*85a0*/  HMMA.16816.F32.BF16 R32, R8.reuse, R12, R32 ;  /* 0x0000000c0820723c */ /* 0x042fec0000041820 */
[----:B------:R-:W-:Y:S01]  /*85b0*/  HMMA.16816.F32.BF16 R24, R8, R14, R24 ;  /* 0x0000000e0818723c */ /* 0x000fe20000041818 */
[----:B------:R-:W1:Y:S01]  /*85c0*/  LDSM.16.MT88.4 R8, [R185+0x11000] ;  /* 0x01100000b908783b */ /* 0x000e620000004200 */
[--C-:B------:R-:W-:Y:S01]  /*85d0*/  HSET2.LE.AND R18, R38, R7.reuse, PT ;  /* 0x0000000726127233 */ /* 0x100fe20003803000 */
[----:B------:R-:W-:Y:S01]  /*85e0*/  IMAD.MOV.U32 R36, RZ, RZ, R130 ;  /* 0x000000ffff247224 */ /* 0x000fe200078e0082 */
[--C-:B------:R-:W-:Y:S01]  /*85f0*/  HSET2.LE.AND R19, R37, R7.reuse, PT ;  /* 0x0000000725137233 */ /* 0x100fe20003803000 */
[----:B------:R-:W-:Y:S01]  /*8600*/  IMAD.MOV.U32 R37, RZ, RZ, R131 ;  /* 0x000000ffff257224 */ /* 0x000fe200078e0083 */
[--C-:B------:R-:W-:Y:S01]  /*8610*/  HSET2.LE.AND R17, R22, R7.reuse, PT ;  /* 0x0000000716117233 */ /* 0x100fe20003803000 */
[----:B------:R-:W-:Y:S01]  /*8620*/  IMAD.MOV.U32 R38, RZ, RZ, R128 ;  /* 0x000000ffff267224 */ /* 0x000fe200078e0080 */
[----:B------:R-:W-:Y:S01]  /*8630*/  HSET2.LE.AND R16, R6, R7, PT ;  /* 0x0000000706107233 */ /* 0x000fe20003803000 */
[----:B------:R-:W-:Y:S01]  /*8640*/  IMAD.MOV.U32 R39, RZ, RZ, R129 ;  /* 0x000000ffff277224 */ /* 0x000fe200078e0081 */
[----:B------:R-:W-:Y:S01]  /*8650*/  LOP3.LUT R6, R0, R54, RZ, 0xc0, !PT ;  /* 0x0000003600067212 */ /* 0x000fe200078ec0ff */
[----:B------:R-:W3:Y:S01]  /*8660*/  LDSM.16.MT88.4 R12, [R186+0x11000] ;  /* 0x01100000ba0c783b */ /* 0x000ee20000004200 */
[----:B------:R-:W-:-:S02]  /*8670*/  LOP3.LUT R7, R2, R53, RZ, 0xc0, !PT ;  /* 0x0000003502077212 */ /* 0x000fc400078ec0ff */
[----:B------:R-:W-:Y:S02]  /*8680*/  LOP3.LUT R128, R17, R52, RZ, 0xc0, !PT ;  /* 0x0000003411807212 */ /* 0x000fe400078ec0ff */
[----:B------:R-:W-:Y:S02]  /*8690*/  LOP3.LUT R129, R16, R47, RZ, 0xc0, !PT ;  /* 0x0000002f10817212 */ /* 0x000fe400078ec0ff */
[----:B------:R-:W-:Y:S02]  /*86a0*/  LOP3.LUT R130, R18, R23, RZ, 0xc0, !PT ;  /* 0x0000001712827212 */ /* 0x000fe400078ec0ff */
[----:B------:R-:W-:Y:S01]  /*86b0*/  LOP3.LUT R131, R19, R30, RZ, 0xc0, !PT ;  /* 0x0000001e13837212 */ /* 0x000fe200078ec0ff */
[C---:B-1----:R-:W-:Y:S06]  /*86c0*/  HMMA.16816.F32.BF16 R164, R4.reuse, R8, R164 ;  /* 0x0000000804a4723c */ /* 0x042fec00000418a4 */
[----:B------:R-:W-:Y:S01]  /*86d0*/  HMMA.16816.F32.BF16 R16, R4, R10, R36 ;  /* 0x0000000a0410723c */ /* 0x000fe20000041824 */
[----:B------:R-:W1:Y:S01]  /*86e0*/  LDSM.16.MT88.4 R8, [R188+0x11000] ;  /* 0x01100000bc08783b */ /* 0x000e620000004200 */
[----:B------:R-:W-:-:S02]  /*86f0*/  IMAD.MOV.U32 R40, RZ, RZ, R46 ;  /* 0x000000ffff287224 */ /* 0x000fc400078e002e */
[----:B------:R-:W-:Y:S02]  /*8700*/  IMAD.MOV.U32 R41, RZ, RZ, R44 ;  /* 0x000000ffff297224 */ /* 0x000fe400078e002c */
[----:B------:R-:W-:Y:S01]  /*8710*/  IMAD.MOV.U32 R43, RZ, RZ, R45 ;  /* 0x000000ffff2b7224 */ /* 0x000fe200078e002d */
[C---:B---3--:R-:W-:Y:S06]  /*8720*/  HMMA.16816.F32.BF16 R156, R4.reuse, R12, R156 ;  /* 0x0000000c049c723c */ /* 0x048fec000004189c */
[C---:B------:R-:W-:Y:S01]  /*8730*/  HMMA.16816.F32.BF16 R36, R4.reuse, R14, R40 ;  /* 0x0000000e0424723c */ /* 0x040fe20000041828 */
[----:B------:R-:W3:Y:S05]  /*8740*/  LDSM.16.MT88.4 R12, [R187+0x11000] ;  /* 0x01100000bb0c783b */ /* 0x000eea0000004200 */
[C---:B-1----:R-:W-:Y:S06]  /*8750*/  HMMA.16816.F32.BF16 R148, R4.reuse, R8, R148 ;  /* 0x000000080494723c */ /* 0x042fec0000041894 */
[----:B------:R-:W-:Y:S01]  /*8760*/  HMMA.16816.F32.BF16 R40, R4, R10, R240 ;  /* 0x0000000a0428723c */ /* 0x000fe200000418f0 */
[----:B------:R-:W1:Y:S01]  /*8770*/  LDSM.16.MT88.4 R8, [R185+0x13000] ;  /* 0x01300000b908783b */ /* 0x000e620000004200 */
[----:B------:R-:W-:Y:S01]  /*8780*/  @!P4 HFMA2.BF16_V2 R143, -RZ.H0_H0, RZ.H0_H0, -R135.H0_H0 ;  /* 0x200000ffff8fc231 */ /* 0x000fe20000340987 */
[----:B------:R-:W-:Y:S01]  /*8790*/  @!P5 PRMT R191, R142, 0x5410, RZ ;  /* 0x000054108ebfd816 */ /* 0x000fe200000000ff */
[----:B------:R-:W-:-:S03]  /*87a0*/  IMAD.MOV.U32 R142, RZ, RZ, R21 ;  /* 0x000000ffff8e7224 */ /* 0x000fc600078e0015 */
[----:B------:R-:W-:Y:S01]  /*87b0*/  @!P4 PRMT R135, R143, 0x5410, RZ ;  /* 0x000054108f87c816 */ /* 0x000fe200000000ff */
[----:B------:R-:W-:Y:S01]  /*87c0*/  IMAD.MOV.U32 R143, RZ, RZ, R20 ;  /* 0x000000ffff8f7224 */ /* 0x000fe200078e0014 */
[C---:B---3--:R-:W-:Y:S06]  /*87d0*/  HMMA.16816.F32.BF16 R44, R4.reuse, R14, R60 ;  /* 0x0000000e042c723c */ /* 0x048fec000004183c */
[C---:B------:R-:W-:Y:S01]  /*87e0*/  HMMA.16816.F32.BF16 R140, R4.reuse, R12, R140 ;  /* 0x0000000c048c723c */ /* 0x040fe2000004188c */
[----:B------:R-:W3:Y:S05]  /*87f0*/  LDSM.16.MT88.4 R12, [R186+0x13000] ;  /* 0x01300000ba0c783b */ /* 0x000eea0000004200 */
[C---:B-1----:R-:W-:Y:S06]  /*8800*/  HMMA.16816.F32.BF16 R52, R4.reuse, R8, R244 ;  /* 0x000000080434723c */ /* 0x042fec00000418f4 */
[C---:B------:R-:W-:Y:S01]  /*8810*/  HMMA.16816.F32.BF16 R60, R4.reuse, R10, R224 ;  /* 0x0000000a043c723c */ /* 0x040fe200000418e0 */
[----:B------:R-:W1:Y:S05]  /*8820*/  LDSM.16.MT88.4 R8, [R188+0x13000] ;  /* 0x01300000bc08783b */ /* 0x000e6a0000004200 */
[C---:B---3--:R-:W-:Y:S06]  /*8830*/  HMMA.16816.F32.BF16 R64, R4.reuse, R12, R64 ;  /* 0x0000000c0440723c */ /* 0x048fec0000041840 */
[C---:B------:R-:W-:Y:S01]  /*8840*/  HMMA.16816.F32.BF16 R68, R4.reuse, R14, R68 ;  /* 0x0000000e0444723c */ /* 0x040fe20000041844 */
[----:B------:R-:W3:Y:S05]  /*8850*/  LDSM.16.MT88.4 R12, [R187+0x13000] ;  /* 0x01300000bb0c783b */ /* 0x000eea0000004200 */
[C---:B-1----:R-:W-:Y:S06]  /*8860*/  HMMA.16816.F32.BF16 R72, R4.reuse, R8, R72 ;  /* 0x000000080448723c */ /* 0x042fec0000041848 */
[----:B------:R-:W-:Y:S01]  /*8870*/  HMMA.16816.F32.BF16 R76, R4, R10, R76 ;  /* 0x0000000a044c723c */ /* 0x000fe2000004184c */
[----:B------:R-:W1:Y:S01]  /*8880*/  LDSM.16.MT88.4 R8, [R185+0x15000] ;  /* 0x01500000b908783b */ /* 0x000e620000004200 */
[----:B------:R-:W-:-:S02]  /*8890*/  IMAD.MOV.U32 R241, RZ, RZ, R145 ;  /* 0x000000fffff17224 */ /* 0x000fc400078e0091 */
[----:B------:R-:W-:Y:S02]  /*88a0*/  IMAD.MOV.U32 R240, RZ, RZ, R146 ;  /* 0x000000fffff07224 */ /* 0x000fe400078e0092 */
[----:B------:R-:W-:Y:S02]  /*88b0*/  IMAD.MOV.U32 R246, RZ, RZ, R139 ;  /* 0x000000fffff67224 */ /* 0x000fe400078e008b */
[----:B------:R-:W-:Y:S01]  /*88c0*/  IMAD.MOV.U32 R243, RZ, RZ, R138 ;  /* 0x000000fffff37224 */ /* 0x000fe200078e008a */
[----:B---3--:R-:W-:Y:S01]  /*88d0*/  HMMA.16816.F32.BF16 R84, R4, R12, R84 ;  /* 0x0000000c0454723c */ /* 0x008fe20000041854 */
[----:B------:R-:W-:Y:S02]  /*88e0*/  IMAD.MOV.U32 R138, RZ, RZ, R90 ;  /* 0x000000ffff8a7224 */ /* 0x000fe400078e005a */
[----:B------:R-:W-:Y:S02]  /*88f0*/  IMAD.MOV.U32 R139, RZ, RZ, R91 ;  /* 0x000000ffff8b7224 */ /* 0x000fe400078e005b */
[----:B------:R-:W-:-:S02]  /*8900*/  IMAD.MOV.U32 R146, RZ, RZ, R88 ;  /* 0x000000ffff927224 */ /* 0x000fc400078e0058 */
[----:B------:R-:W-:Y:S02]  /*8910*/  IMAD.MOV.U32 R145, RZ, RZ, R89 ;  /* 0x000000ffff917224 */ /* 0x000fe400078e0059 */
[C---:B------:R-:W-:Y:S01]  /*8920*/  HMMA.16816.F32.BF16 R88, R4.reuse, R14, R100 ;  /* 0x0000000e0458723c */ /* 0x040fe20000041864 */
[----:B------:R-:W3:Y:S05]  /*8930*/  LDSM.16.MT88.4 R12, [R186+0x15000] ;  /* 0x01500000ba0c783b */ /* 0x000eea0000004200 */
[C---:B-1----:R-:W-:Y:S06]  /*8940*/  HMMA.16816.F32.BF16 R92, R4.reuse, R8, R92 ;  /* 0x00000008045c723c */ /* 0x042fec000004185c */
[----:B------:R-:W-:Y:S01]  /*8950*/  HMMA.16816.F32.BF16 R96, R4, R10, R96 ;  /* 0x0000000a0460723c */ /* 0x000fe20000041860 */
[----:B------:R-:W1:Y:S01]  /*8960*/  LDSM.16.MT88.4 R8, [R188+0x15000] ;  /* 0x01500000bc08783b */ /* 0x000e620000004200 */
[----:B------:R-:W-:-:S02]  /*8970*/  IMAD.MOV.U32 R137, RZ, RZ, R190 ;  /* 0x000000ffff897224 */ /* 0x000fc400078e00be */
[----:B------:R-:W-:Y:S01]  /*8980*/  IMAD.MOV.U32 R30, RZ, RZ, R136 ;  /* 0x000000ffff1e7224 */ /* 0x000fe200078e0088 */
[----:B------:R2:W5:Y:S01]  /*8990*/  LDL.LU R190, [R1+0xfc] ;  /* 0x0000fc0001be7983 */ /* 0x0005620000300800 */
[----:B------:R-:W-:Y:S02]  /*89a0*/  IMAD.MOV.U32 R242, RZ, RZ, R137 ;  /* 0x000000fffff27224 */ /* 0x000fe400078e0089 */
[----:B------:R-:W-:Y:S01]  /*89b0*/  IMAD.MOV.U32 R22, RZ, RZ, R112 ;  /* 0x000000ffff167224 */ /* 0x000fe200078e0070 */
[----:B------:R2:W5:Y:S01]  /*89c0*/  LDL.LU R189, [R1+0xf8] ;  /* 0x0000f80001bd7983 */ /* 0x0005620000300800 */
[----:B------:R-:W-:Y:S02]  /*89d0*/  IMAD.MOV.U32 R247, RZ, RZ, R111 ;  /* 0x000000fffff77224 */ /* 0x000fe400078e006f */
[----:B------:R-:W-:Y:S01]  /*89e0*/  IMAD.MOV.U32 R23, RZ, RZ, R115 ;  /* 0x000000ffff177224 */ /* 0x000fe200078e0073 */
[----:B---3--:R-:W-:Y:S01]  /*89f0*/  HMMA.16816.F32.BF16 R100, R4, R12, R220 ;  /* 0x0000000c0464723c */ /* 0x008fe200000418dc */
[----:B------:R-:W-:Y:S01]  /*8a00*/  IMAD.MOV.U32 R245, RZ, RZ, R114 ;  /* 0x000000fffff57224 */ /* 0x000fe200078e0072 */
[----:B------:R2:W5:Y:S01]  /*8a10*/  LDL.LU R184, [R1+0xf4] ;  /* 0x0000f40001b87983 */ /* 0x0005620000300800 */
[----:B------:R-:W-:-:S02]  /*8a20*/  IMAD.MOV.U32 R244, RZ, RZ, R110 ;  /* 0x000000fffff47224 */ /* 0x000fc400078e006e */
[----:B------:R-:W-:Y:S01]  /*8a30*/  IMAD.MOV.U32 R136, RZ, RZ, R108 ;  /* 0x000000ffff887224 */ /* 0x000fe200078e006c */
[C---:B------:R-:W-:Y:S01]  /*8a40*/  HMMA.16816.F32.BF16 R104, R4.reuse, R14, R104 ;  /* 0x0000000e0468723c */ /* 0x040fe20000041868 */
[----:B------:R-:W-:Y:S01]  /*8a50*/  IMAD.MOV.U32 R137, RZ, RZ, R113 ;  /* 0x000000ffff897224 */ /* 0x000fe200078e0071 */
[----:B------:R-:W3:Y:S04]  /*8a60*/  LDSM.16.MT88.4 R12, [R187+0x15000] ;  /* 0x01500000bb0c783b */ /* 0x000ee80000004200 */
[----:B------:R2:W5:Y:S04]  /*8a70*/  LDL.LU R21, [R1+0xf0] ;  /* 0x0000f00001157983 */ /* 0x0005680000300800 */
[----:B------:R2:W5:Y:S01]  /*8a80*/  LDL.LU R20, [R1+0xec] ;  /* 0x0000ec0001147983 */ /* 0x0005620000300800 */
[C---:B-1----:R-:W-:Y:S03]  /*8a90*/  HMMA.16816.F32.BF16 R108, R4.reuse, R8, R160 ;  /* 0x00000008046c723c */ /* 0x042fe600000418a0 */
[----:B------:R-:W-:Y:S03]  /*8aa0*/  LDSM.16.MT88.4 R160, [R185+0x11800] ;  /* 0x01180000b9a0783b */ /* 0x000fe60000004200 */
[----:B------:R-:W-:Y:S01]  /*8ab0*/  HMMA.16816.F32.BF16 R112, R4, R10, R152 ;  /* 0x0000000a0470723c */ /* 0x000fe20000041898 */
[----:B------:R-:W1:Y:S01]  /*8ac0*/  LDSM.16.MT88.4 R8, [R185+0x17000] ;  /* 0x01700000b908783b */ /* 0x000e620000004200 */
[----:B------:R-:W-:-:S02]  /*8ad0*/  IMAD.MOV.U32 R0, RZ, RZ, R137 ;  /* 0x000000ffff007224 */ /* 0x000fc400078e0089 */
[----:B------:R-:W-:Y:S01]  /*8ae0*/  IMAD.MOV.U32 R2, RZ, RZ, R136 ;  /* 0x000000ffff027224 */ /* 0x000fe200078e0088 */
[----:B------:R-:W-:Y:S01]  /*8af0*/  LDSM.16.MT88.4 R152, [R186+0x11800] ;  /* 0x01180000ba98783b */ /* 0x000fe20000004200 */
        /* <DEDUP_REMOVED lines=8> */
[----:B------:R-:W-:Y:S05]  /*8b80*/  LDSM.16.MT88.4 R80, [R186+0x15800] ;  /* 0x01580000ba50783b */ /* 0x000fea0000004200 */
[C---:B-1----:R-:W-:Y:S01]  /*8b90*/  HMMA.16816.F32.BF16 R124, R4.reuse, R8, R56 ;  /* 0x00000008047c723c */ /* 0x042fe20000041838 */
[----:B------:R-:W-:Y:S05]  /*8ba0*/  LDSM.16.MT88.4 R56, [R188+0x13800] ;  /* 0x01380000bc38783b */ /* 0x000fea0000004200 */
[----:B------:R-:W-:Y:S01]  /*8bb0*/  HMMA.16816.F32.BF16 R12, R4, R10, R48 ;  /* 0x0000000a040c723c */ /* 0x000fe20000041830 */
[----:B------:R-:W1:Y:S04]  /*8bc0*/  LDSM.16.MT88.4 R8, [R187+0x17000] ;  /* 0x01700000bb08783b */ /* 0x000e680000004200 */
[----:B------:R-:W-:Y:S01]  /*8bd0*/  LDSM.16.MT88.4 R48, [R186+0x13800] ;  /* 0x01380000ba30783b */ /* 0x000fe20000004200 */
[C---:B------:R-:W-:Y:S06]  /*8be0*/  HMMA.16816.F32.BF16 R164, R128.reuse, R160, R164 ;  /* 0x000000a080a4723c */ /* 0x040fec00000418a4 */
[----:B------:R-:W-:Y:S07]  /*8bf0*/  HMMA.16816.F32.BF16 R160, R128, R162, R16 ;  /* 0x000000a280a0723c */ /* 0x000fee0000041810 */
[----:B------:R-:W-:Y:S01]  /*8c00*/  IMAD.MOV.U32 R19, RZ, RZ, R146 ;  /* 0x000000ffff137224 */ /* 0x000fe200078e0092 */
[C---:B-1----:R-:W-:Y:S06]  /*8c10*/  HMMA.16816.F32.BF16 R32, R4.reuse, R8, R32 ;  /* 0x000000080420723c */ /* 0x042fec0000041820 */
[----:B------:R-:W-:Y:S01]  /*8c20*/  HMMA.16816.F32.BF16 R24, R4, R10, R24 ;  /* 0x0000000a0418723c */ /* 0x000fe20000041818 */
[----:B------:R-:W-:Y:S01]  /*8c30*/  IMAD.MOV.U32 R18, RZ, RZ, R139 ;  /* 0x000000ffff127224 */ /* 0x000fe200078e008b */
[----:B------:R-:W-:Y:S01]  /*8c40*/  USHF.L.U32 UR23, UR23, 0x3, URZ ;  /* 0x0000000317177899 */ /* 0x000fe2000800063f */
[----:B------:R-:W-:Y:S01]  /*8c50*/  IMAD.MOV.U32 R17, RZ, RZ, R138 ;  /* 0x000000ffff117224 */ /* 0x000fe200078e008a */
[----:B------:R-:W-:Y:S03]  /*8c60*/  LDSM.16.MT88.4 R8, [R187+0x17800] ;  /* 0x01780000bb08783b */ /* 0x000fe60000004200 */
[----:B------:R-:W-:Y:S01]  /*8c70*/  IMAD.MOV.U32 R7, RZ, RZ, R145 ;  /* 0x000000ffff077224 */ /* 0x000fe200078e0091 */
[----:B------:R-:W-:Y:S04]  /*8c80*/  LDSM.16.MT88.4 R136, [R187+0x11800] ;  /* 0x01180000bb88783b */ /* 0x000fe80000004200 */
[----:B------:R-:W1:Y:S02]  /*8c90*/  LDSM.16.MT88.4 R144, [R188+0x11800] ;  /* 0x01180000bc90783b */ /* 0x000e640000004200 */
[C---:B-1----:R-:W-:Y:S06]  /*8ca0*/  HMMA.16816.F32.BF16 R148, R128.reuse, R144, R148 ;  /* 0x000000908094723c */ /* 0x042fec0000041894 */
[C---:B------:R-:W-:Y:S01]  /*8cb0*/  HMMA.16816.F32.BF16 R144, R128.reuse, R146, R40 ;  /* 0x000000928090723c */ /* 0x040fe20000041828 */
[----:B------:R-:W1:Y:S05]  /*8cc0*/  LDSM.16.MT88.4 R40, [R185+0x13800] ;  /* 0x01380000b928783b */ /* 0x000e6a0000004200 */
[C---:B------:R-:W-:Y:S06]  /*8cd0*/  HMMA.16816.F32.BF16 R156, R128.reuse, R152, R156 ;  /* 0x00000098809c723c */ /* 0x040fec000004189c */
[C---:B------:R-:W-:Y:S06]  /*8ce0*/  HMMA.16816.F32.BF16 R152, R128.reuse, R154, R36 ;  /* 0x0000009a8098723c */ /* 0x040fec0000041824 */
[C---:B------:R-:W-:Y:S06]  /*8cf0*/  HMMA.16816.F32.BF16 R140, R128.reuse, R136, R140 ;  /* 0x00000088808c723c */ /* 0x040fec000004188c */
[C---:B------:R-:W-:Y:S06]  /*8d00*/  HMMA.16816.F32.BF16 R136, R128.reuse, R138, R44 ;  /* 0x0000008a8088723c */ /* 0x040fec000004182c */
[C---:B------:R-:W-:Y:S01]  /*8d10*/  HMMA.16816.F32.BF16 R44, R128.reuse, R48, R64 ;  /* 0x00000030802c723c */ /* 0x040fe20000041840 */
[----:B------:R-:W3:Y:S05]  /*8d20*/  LDSM.16.MT88.4 R64, [R187+0x13800] ;  /* 0x01380000bb40783b */ /* 0x000eea0000004200 */
[C---:B-1----:R-:W-:Y:S06]  /*8d30*/  HMMA.16816.F32.BF16 R36, R128.reuse, R40, R52 ;  /* 0x000000288024723c */ /* 0x042fec0000041834 */
[C---:B------:R-:W-:Y:S01]  /*8d40*/  HMMA.16816.F32.BF16 R52, R128.reuse, R56, R72 ;  /* 0x000000388034723c */ /* 0x040fe20000041848 */
[----:B------:R-:W1:Y:S05]  /*8d50*/  LDSM.16.MT88.4 R72, [R185+0x15800] ;  /* 0x01580000b948783b */ /* 0x000e6a0000004200 */
[C---:B------:R-:W-:Y:S06]  /*8d60*/  HMMA.16816.F32.BF16 R40, R128.reuse, R42, R60 ;  /* 0x0000002a8028723c */ /* 0x040fec000004183c */
[C---:B------:R-:W-:Y:S06]  /*8d70*/  HMMA.16816.F32.BF16 R48, R128.reuse, R50, R68 ;  /* 0x000000328030723c */ /* 0x040fec0000041844 */
[C---:B---3--:R-:W-:Y:S06]  /*8d80*/  HMMA.16816.F32.BF16 R60, R128.reuse, R64, R84 ;  /* 0x00000040803c723c */ /* 0x048fec0000041854 */
[C---:B------:R-:W-:Y:S01]  /*8d90*/  HMMA.16816.F32.BF16 R64, R128.reuse, R66, R88 ;  /* 0x000000428040723c */ /* 0x040fe20000041858 */
[----:B------:R-:W3:Y:S05]  /*8da0*/  LDSM.16.MT88.4 R88, [R188+0x15800] ;  /* 0x01580000bc58783b */ /* 0x000eea0000004200 */
[C---:B-1----:R-:W-:Y:S06]  /*8db0*/  HMMA.16816.F32.BF16 R68, R128.reuse, R72, R92 ;  /* 0x000000488044723c */ /* 0x042fec000004185c */
[C---:B------:R-:W-:Y:S01]  /*8dc0*/  HMMA.16816.F32.BF16 R72, R128.reuse, R74, R96 ;  /* 0x0000004a8048723c */ /* 0x040fe20000041860 */
[----:B------:R-:W1:Y:S05]  /*8dd0*/  LDSM.16.MT88.4 R96, [R187+0x15800] ;  /* 0x01580000bb60783b */ /* 0x000e6a0000004200 */
[----:B------:R-:W-:Y:S01]  /*8de0*/  HMMA.16816.F32.BF16 R56, R128, R58, R76 ;  /* 0x0000003a8038723c */ /* 0x000fe2000004184c */
[----:B------:R-:W-:-:S05]  /*8df0*/  FADD.FTZ R6, R0, R239 ;  /* 0x000000ef00067221 */ /* 0x000fca0000010000 */
[----:B------:R-:W-:Y:S01]  /*8e00*/  HMMA.16816.F32.BF16 R76, R128, R80, R100 ;  /* 0x00000050804c723c */ /* 0x000fe20000041864 */
[----:B------:R-:W-:-:S05]  /*8e10*/  IMAD.U32 R0, RZ, RZ, UR23 ;  /* 0x00000017ff007e24 */ /* 0x000fca000f8e00ff */
[C---:B------:R-:W-:Y:S01]  /*8e20*/  HMMA.16816.F32.BF16 R80, R128.reuse, R82, R104 ;  /* 0x000000528050723c */ /* 0x040fe20000041868 */
[----:B------:R-:W4:Y:S05]  /*8e30*/  LDSM.16.MT88.4 R104, [R185+0x17800] ;  /* 0x01780000b968783b */ /* 0x000f2a0000004200 */
[C---:B---3--:R-:W-:Y:S06]  /*8e40*/  HMMA.16816.F32.BF16 R84, R128.reuse, R88, R108 ;  /* 0x000000588054723c */ /* 0x048fec000004186c */
[----:B------:R-:W-:Y:S01]  /*8e50*/  HMMA.16816.F32.BF16 R88, R128, R90, R112 ;  /* 0x0000005a8058723c */ /* 0x000fe20000041870 */
[----:B------:R-:W3:Y:S01]  /*8e60*/  LDSM.16.MT88.4 R112, [R186+0x17800] ;  /* 0x01780000ba70783b */ /* 0x000ee20000004200 */
[----:B------:R-:W-:-:S04]  /*8e70*/  IMAD.WIDE R4, R0, 0x2, R28 ;  /* 0x0000000200047825 */ /* 0x000fc800078e021c */
[C---:B-1----:R-:W-:Y:S06]  /*8e80*/  HMMA.16816.F32.BF16 R92, R128.reuse, R96, R116 ;  /* 0x00000060805c723c */ /* 0x042fec0000041874 */
[----:B------:R-:W-:Y:S01]  /*8e90*/  HMMA.16816.F32.BF16 R96, R128, R98, R120 ;  /* 0x000000628060723c */ /* 0x000fe20000041878 */
[----:B------:R-:W1:Y:S01]  /*8ea0*/  LDSM.16.MT88.4 R120, [R188+0x17800] ;  /* 0x01780000bc78783b */ /* 0x000e620000004200 */
[----:B------:R-:W-:-:S03]  /*8eb0*/  FADD.FTZ R2, R2, R238 ;  /* 0x000000ee02027221 */ /* 0x000fc60000010000 */
[----:B------:R2:W-:Y:S01]  /*8ec0*/  STG.E.U16 desc[UR30][R4.64], R235 ;  /* 0x000000eb04007986 */ /* 0x0005e2000c10151e */
[----:B------:R-:W-:Y:S01]  /*8ed0*/  FADD.FTZ R0, R17, R2 ;  /* 0x0000000211007221 */ /* 0x000fe20000010000 */
[----:B------:R-:W-:Y:S02]  /*8ee0*/  FADD.FTZ R2, R18, R6 ;  /* 0x0000000612027221 */ /* 0x000fe40000010000 */
[----:B------:R2:W-:Y:S04]  /*8ef0*/  STG.E.U16 desc[UR30][R4.64+0x2], R233 ;  /* 0x000002e904007986 */ /* 0x0005e8000c10151e */
[----:B------:R2:W-:Y:S04]  /*8f00*/  STG.E.U16 desc[UR30][R28.64+0x10], R231 ;  /* 0x000010e71c007986 */ /* 0x0005e8000c10151e */
[----:B------:R2:W-:Y:S01]  /*8f10*/  STG.E.U16 desc[UR30][R28.64+0x12], R230 ;  /* 0x000012e61c007986 */ /* 0x0005e2000c10151e */
[----:B------:R-:W-:-:S03]  /*8f20*/  FADD.FTZ R0, R19, R0 ;  /* 0x0000000013007221 */ /* 0x000fc60000010000 */
[----:B------:R2:W-:Y:S04]  /*8f30*/  STG.E.U16 desc[UR30][R4.64+0x10], R234 ;  /* 0x000010ea04007986 */ /* 0x0005e8000c10151e */
[----:B------:R2:W-:Y:S01]  /*8f40*/  STG.E.U16 desc[UR30][R4.64+0x12], R232 ;  /* 0x000012e804007986 */ /* 0x0005e2000c10151e */
[----:B------:R-:W-:-:S03]  /*8f50*/  FADD.FTZ R2, R7, R2 ;  /* 0x0000000207027221 */ /* 0x000fc60000010000 */
[----:B------:R2:W-:Y:S04]  /*8f60*/  STG.E.U16 desc[UR30][R28.64+0x20], R237 ;  /* 0x000020ed1c007986 */ /* 0x0005e8000c10151e */
[----:B------:R2:W-:Y:S04]  /*8f70*/  STG.E.U16 desc[UR30][R28.64+0x22], R236 ;  /* 0x000022ec1c007986 */ /* 0x0005e8000c10151e */
[----:B------:R2:W-:Y:S04]  /*8f80*/  STG.E.U16 desc[UR30][R4.64+0x20], R229 ;  /* 0x000020e504007986 */ /* 0x0005e8000c10151e */
        /* <DEDUP_REMOVED lines=34> */
[----:B------:R-:W-:-:S05]  /*91b0*/  FADD.FTZ R249, R22, R2 ;  /* 0x0000000216f97221 */ /* 0x000fca0000010000 */
[----:B---3--:R-:W-:Y:S01]  /*91c0*/  HMMA.16816.F32.BF16 R108, R128, R112, R224 ;  /* 0x00000070806c723c */ /* 0x008fe200000418e0 */
[----:B------:R-:W-:-:S05]  /*91d0*/  IADD3 R216, P1, R28, -0x80, RZ ;  /* 0xffffff801cd87810 */ /* 0x000fca0007f3e0ff */
[----:B-1----:R-:W-:Y:S01]  /*91e0*/  HMMA.16816.F32.BF16 R116, R128, R120, R124 ;  /* 0x000000788074723c */ /* 0x002fe2000004187c */
[----:B------:R-:W-:Y:S01]  /*91f0*/  FADD.FTZ R248, R248, R0 ;  /* 0x00000000f8f87221 */ /* 0x000fe20000010000 */
[----:B------:R-:W-:-:S04]  /*9200*/  FADD.FTZ R249, R252, R249 ;  /* 0x000000f9fcf97221 */ /* 0x000fc80000010000 */
[----:B------:R-:W-:Y:S01]  /*9210*/  HMMA.16816.F32.BF16 R112, R128, R114, R220 ;  /* 0x000000728070723c */ /* 0x000fe200000418dc */
[----:B------:R-:W-:-:S05]  /*9220*/  IADD3.X R217, R29, -0x1, RZ, P1, !PT ;  /* 0xffffffff1dd97810 */ /* 0x000fca0000ffe4ff */
[C---:B------:R-:W-:Y:S06]  /*9230*/  HMMA.16816.F32.BF16 R120, R128.reuse, R122, R12 ;  /* 0x0000007a8078723c */ /* 0x040fec000004180c */
[C---:B------:R-:W-:Y:S06]  /*9240*/  HMMA.16816.F32.BF16 R124, R128.reuse, R8, R32 ;  /* 0x00000008807c723c */ /* 0x040fec0000041820 */
[----:B------:R-:W-:Y:S01]  /*9250*/  HMMA.16816.F32.BF16 R128, R128, R10, R24 ;  /* 0x0000000a8080723c */ /* 0x000fe20000041818 */
[----:B------:R-:W-:-:S08]  /*9260*/  NOP ;  /* 0x0000000000007918 */ /* 0x000fd00000000000 */
[----:B--2---:R-:W-:-:S15]  /*9270*/  @!P0 BRA `(.L_x_574) ;  /* 0x0000007c00a08947 */ /* 0x004fde0003800000 */
[----:B------:R-:W2:Y:S01]  /*9280*/  LDL R247, [R1+0xa8] ;  /* 0x0000a80001f77983 */ /* 0x000ea20000100800 */
[----:B------:R-:W-:-:S03]  /*9290*/  ULDC UR4, c[0x0][0x2d0] ;  /* 0x0000b40000047ab9 */ /* 0x000fc60000000800 */
[----:B------:R-:W3:Y:S04]  /*92a0*/  LDL R240, [R1+0x74] ;  /* 0x0000740001f07983 */ /* 0x000ee80000100800 */
[----:B------:R-:W4:Y:S04]  /*92b0*/  LDL R241, [R1+0xac] ;  /* 0x0000ac0001f17983 */ /* 0x000f280000100800 */
[----:B------:R-:W4:Y:S04]  /*92c0*/  LDL.64 R242, [R1+0xc8] ;  /* 0x0000c80001f27983 */ /* 0x000f280000100a00 */
[----:B------:R-:W4:Y:S01]  /*92d0*/  LDL.64 R22, [R1+0xd8] ;  /* 0x0000d80001167983 */ /* 0x000f220000100a00 */
[----:B------:R-:W-:Y:S01]  /*92e0*/  UIADD3 UR20, UR22, -0x2, URZ ;  /* 0xfffffffe16147890 */ /* 0x000fe2000fffe03f */
[----:B------:R-:W-:-:S04]  /*92f0*/  DEPBAR.LE SB0, 0x0 ;  /* 0x000080000000791a */ /* 0x000fc80000000000 */
[----:B------:R-:W1:Y:S01]  /*9300*/  S2R R30, SR_TID.X ;  /* 0x00000000001e7919 */ /* 0x000e620000002100 */
[----:B------:R-:W-:Y:S02]  /*9310*/  USHF.R.S32.HI UR6, URZ, 0x1f, UR20 ;  /* 0x0000001f3f067899 */ /* 0x000fe40008011414 */
[----:B------:R-:W-:Y:S01]  /*9320*/  UISETP.GE.AND UP0, UPT, UR22, 0x3, UPT ;  /* 0x000000031600788c */ /* 0x000fe2000bf06270 */
        /* <DEDUP_REMOVED lines=14> */
[----:B---3--:R-:W-:Y:S02]  /*9410*/  ISETP.GE.AND P4, PT, R240, UR4, PT ;  /* 0x00000004f0007c0c */ /* 0x008fe4000bf86270 */
[----:B----4-:R-:W-:Y:S01]  /*9420*/  ISETP.GE.AND P3, PT, R241, UR4, PT ;  /* 0x00000004f1007c0c */ /* 0x010fe2000bf66270 */
[----:B------:R-:W-:Y:S01]  /*9430*/  UIMAD UR4, UR12, UR20, URZ ;  /* 0x000000140c0472a4 */ /* 0x000fe2000f8e023f */
[----:B------:R-:W-:-:S07]  /*9440*/  IMAD.MOV.U32 R5, RZ, RZ, R243 ;  /* 0x000000ffff057224 */ /* 0x000fce00078e00f3 */
[----:B------:R-:W2:Y:S01]  /*9450*/  @!P5 LDC.64 R8, c[0x0][0x220] ;  /* 0x00008800ff08db82 */ /* 0x000ea20000000a00 */
[----:B------:R-:W-:Y:S01]  /*9460*/  UIMAD UR4, UR6, UR13, UR4 ;  /* 0x0000000d060472a4 */ /* 0x000fe2000f8e0204 */
[----:B------:R-:W-:-:S04]  /*9470*/  IMAD.MOV.U32 R4, RZ, RZ, R22 ;  /* 0x000000ffff047224 */ /* 0x000fc800078e0016 */
[----:B------:R-:W-:Y:S02]  /*9480*/  IMAD.WIDE.U32 R4, R0, UR13, R4 ;  /* 0x0000000d00047c25 */ /* 0x000fe4000f8e0004 */
[----:B------:R-:W3:Y:S02]  /*9490*/  @!P4 LDC.64 R12, c[0x0][0x220] ;  /* 0x00008800ff0ccb82 */ /* 0x000ee40000000a00 */
[----:B------:R-:W-:Y:S01]  /*94a0*/  VIADD R0, R5, UR4 ;  /* 0x0000000405007c36 */ /* 0x000fe20008000000 */
[----:B-1----:R-:W-:-:S05]  /*94b0*/  @!P6 LEA R6, P1, R4, R6, 0x1 ;  /* 0x000000060406e211 */ /* 0x002fca00078208ff */
[----:B------:R-:W1:Y:S01]  /*94c0*/  @!P3 LDC.64 R10, c[0x0][0x220] ;  /* 0x00008800ff0abb82 */ /* 0x000e620000000a00 */
[C---:B------:R-:W-:Y:S02]  /*94d0*/  @!P6 LEA.HI.X R7, R4.reuse, R7, R0, 0x1, P1 ;  /* 0x000000070407e211 */ /* 0x040fe400008f0c00 */
[----:B------:R-:W-:-:S03]  /*94e0*/  IADD3 R2, P1, R4, UR24, RZ ;  /* 0x0000001804027c10 */ /* 0x000fc6000ff3e0ff */
[----:B------:R-:W-:Y:S01]  /*94f0*/  @!PT LDS RZ, [RZ] ;  /* 0x00000000fffff984 */ /* 0x000fe20000000800 */
[----:B------:R-:W-:Y:S01]  /*9500*/  @!PT LDS RZ, [RZ] ;  /* 0x00000000fffff984 */ /* 0x000fe20000000800 */
[----:B------:R-:W-:Y:S01]  /*9510*/  @!PT LDS RZ, [RZ] ;  /* 0x00000000fffff984 */ /* 0x000fe20000000800 */
[----:B------:R4:W-:Y:S02]  /*9520*/  @!P6 LDGSTS.E.BYPASS.LTC128B.128 [R212+0x10000], desc[UR30][R6.64] ;  /* 0x1000000006d4efae */ /* 0x0009e4000b901d5e */
[----:B------:R-:W4:Y:S01]  /*9530*/  @!P5 LDC.64 R16, c[0x0][0x220] ;  /* 0x00008800ff10db82 */ /* 0x000f220000000a00 */
[C---:B--2---:R-:W-:Y:S01]  /*9540*/  @!P5 LEA R8, P0, R4.reuse, R8, 0x1 ;  /* 0x000000080408d211 */ /* 0x044fe200078008ff */
[----:B------:R-:W-:Y:S03]  /*9550*/  @P5 STS.128 [R212+0x12000], RZ ;  /* 0x012000ffd4005388 */ /* 0x000fe60000000c00 */
[----:B------:R-:W-:-:S03]  /*9560*/  @!P5 LEA.HI.X R9, R4, R9, R0, 0x1, P0 ;  /* 0x000000090409d211 */ /* 0x000fc600000f0c00 */
[----:B------:R-:W2:Y:S01]  /*9570*/  @!P4 LDC.64 R24, c[0x0][0x220] ;  /* 0x00008800ff18cb82 */ /* 0x000ea20000000a00 */
[C---:B---3--:R-:W-:Y:S01]  /*9580*/  @!P4 LEA R12, P0, R4.reuse, R12, 0x1 ;  /* 0x0000000c040cc211 */ /* 0x048fe200078008ff */
[----:B------:R-:W-:Y:S01]  /*9590*/  @!PT LDS RZ, [RZ] ;  /* 0x00000000fffff984 */ /* 0x000fe20000000800 */
[----:B------:R-:W-:Y:S01]  /*95a0*/  @!PT LDS RZ, [RZ] ;  /* 0x00000000fffff984 */ /* 0x000fe20000000800 */
[----:B------:R-:W-:Y:S01]  /*95b0*/  @!PT LDS RZ, [RZ] ;  /* 0x00000000fffff984 */ /* 0x000fe20000000800 */
[----:B------:R3:W-:Y:S03]  /*95c0*/  @!P5 LDGSTS.E.BYPASS.LTC128B.128 [R212+0x12000], desc[UR30][R8.64+0x80] ;  /* 0x1200008008d4dfae */ /* 0x0007e6000b901d5e */
[C-C-:B------:R-:W-:Y:S01]  /*95d0*/  @!P4 LEA.HI.X R13, R4.reuse, R13, R0.reuse, 0x1, P0 ;  /* 0x0000000d040dc211 */ /* 0x140fe200000f0c00 */
[----:B------:R-:W-:Y:S01]  /*95e0*/  @P4 STS.128 [R212+0x14000], RZ ;  /* 0x014000ffd4004388 */ /* 0x000fe20000000c00 */
[C---:B-1----:R-:W-:Y:S01]  /*95f0*/  @!P3 LEA R10, P0, R4.reuse, R10, 0x1 ;  /* 0x0000000a040ab211 */ /* 0x042fe200078008ff */
[----:B------:R-:W1:Y:S02]  /*9600*/  @!P3 LDC.64 R22, c[0x0][0x220] ;  /* 0x00008800ff16bb82 */ /* 0x000e640000000a00 */
[----:B------:R-:W-:Y:S01]  /*9610*/  @!PT LDS RZ, [RZ] ;  /* 0x00000000fffff984 */ /* 0x000fe20000000800 */
[----:B------:R-:W-:Y:S01]  /*9620*/  @!PT LDS RZ, [RZ] ;  /* 0x00000000fffff984 */ /* 0x000fe20000000800 */
[----:B------:R-:W-:Y:S01]  /*9630*/  @!PT LDS RZ, [RZ] ;  /* 0x00000000fffff984 */ /* 0x000fe20000000800 */
[----:B------:R2:W-:Y:S01]  /*9640*/  @!P4 LDGSTS.E.BYPASS.LTC128B.128 [R212+0x14000], desc[UR30][R12.64+0x100] ;  /* 0x140001000cd4cfae */ /* 0x0005e2000b901d5e */
[----:B------:R-:W-:-:S02]  /*9650*/  @!P3 LEA.HI.X R11, R4, R11, R0, 0x1, P0 ;  /* 0x0000000b040bb211 */ /* 0x000fc400000f0c00 */
[----:B------:R-:W-:Y:S01]  /*9660*/  IADD3.X R4, R0, UR19, RZ, P1, !PT ;  /* 0x0000001300047c10 */ /* 0x000fe20008ffe4ff */
[----:B------:R-:W-:Y:S01]  /*9670*/  @P3 STS.128 [R212+0x16000], RZ ;  /* 0x016000ffd4003388 */ /* 0x000fe20000000c00 */
[C---:B------:R-:W-:Y:S02]  /*9680*/  IADD3 R0, P1, R2.reuse, UR24, RZ ;  /* 0x0000001802007c10 */ /* 0x040fe4000ff3e0ff */
[----:B----4-:R-:W-:Y:S01]  /*9690*/  @!P6 LEA R6, P0, R2, R14, 0x1 ;  /* 0x0000000e0206e211 */ /* 0x010fe200078008ff */
[----:B------:R-:W-:Y:S01]  /*96a0*/  @!PT LDS RZ, [RZ] ;  /* 0x00000000fffff984 */ /* 0x000fe20000000800 */
[----:B------:R-:W-:Y:S01]  /*96b0*/  @!PT LDS RZ, [RZ] ;  /* 0x00000000fffff984 */ /* 0x000fe20000000800 */
[----:B------:R-:W-:Y:S01]  /*96c0*/  @!PT LDS RZ, [RZ] ;  /* 0x00000000fffff984 */ /* 0x000fe20000000800 */
[----:B------:R4:W-:Y:S01]  /*96d0*/  @!P3 LDGSTS.E.BYPASS.LTC128B.128 [R212+0x16000], desc[UR30][R10.64+0x180] ;  /* 0x160001800ad4bfae */ /* 0x0009e2000b901d5e */
[----:B------:R-:W-:Y:S02]  /*96e0*/  IADD3.X R5, R4, UR19, RZ, P1, !PT ;  /* 0x0000001304057c10 */ /* 0x000fe40008ffe4ff */
[C---:B------:R-:W-:Y:S01]  /*96f0*/  @!P6 LEA.HI.X R7, R2.reuse, R15, R4, 0x1, P0 ;  /* 0x0000000f0207e211 */ /* 0x040fe200000f0c04 */
[----:B------:R-:W-:Y:S01]  /*9700*/  @P6 STS.128 [R212+0x10800], RZ ;  /* 0x010800ffd4006388 */ /* 0x000fe20000000c00 */
[----:B------:R-:W1:Y:S03]  /*9710*/  @!P4 LDC.64 R14, c[0x0][0x220] ;  /* 0x00008800ff0ecb82 */ /* 0x000e660000000a00 */
[----:B------:R-:W-:Y:S01]  /*9720*/  @!PT LDS RZ, [RZ] ;  /* 0x00000000fffff984 */ /* 0x000fe20000000800 */
[----:B------:R-:W-:Y:S01]  /*9730*/  @!PT LDS RZ, [RZ] ;  /* 0x00000000fffff984 */ /* 0x000fe20000000800 */
[----:B------:R-:W-:Y:S01]  /*9740*/  @!PT LDS RZ, [RZ] ;  /* 0x00000000fffff984 */ /* 0x000fe20000000800 */
[----:B------:R-:W-:Y:S01]  /*9750*/  @!P6 LDGSTS.E.BYPASS.LTC128B.128 [R212+0x10800], desc[UR30][R6.64] ;  /* 0x1080000006d4efae */ /* 0x000fe2000b901d5e */
[----:B---3--:R-:W-:-:S03]  /*9760*/  @!P5 LEA R8, P0, R2, R16, 0x1 ;  /* 0x000000100208d211 */ /* 0x008fc600078008ff */
[----:B------:R-:W-:Y:S01]  /*9770*/  @P5 STS.128 [R212+0x12800], RZ ;  /* 0x012800ffd4005388 */ /* 0x000fe20000000c00 */
[----:B------:R-:W-:Y:S02]  /*9780*/  @!P5 LEA.HI.X R9, R2, R17, R4, 0x1, P0 ;  /* 0x000000110209d211 */ /* 0x000fe400000f0c04 */
[----:B------:R-:W3:Y:S01]  /*9790*/  @!P5 LDC.64 R16, c[0x0][0x220] ;  /* 0x00008800ff10db82 */ /* 0x000ee20000000a00 */
[C---:B--2---:R-:W-:Y:S02]  /*97a0*/  @!P6 LEA R12, P1, R0.reuse, R18, 0x1 ;  /* 0x00000012000ce211 */ /* 0x044fe400078208ff */
[----:B------:R-:W-:Y:S01]  /*97b0*/  @!PT LDS RZ, [RZ] ;  /* 0x00000000fffff984 */ /* 0x000fe20000000800 */
[----:B------:R-:W-:Y:S01]  /*97c0*/  @!PT LDS RZ, [RZ] ;  /* 0x00000000fffff984 */ /* 0x000fe20000000800 */
[----:B------:R-:W-:Y:S01]  /*97d0*/  @!PT LDS RZ, [RZ] ;  /* 0x00000000fffff984 */ /* 0x000fe20000000800 */
[----:B------:R1:W-:Y:S02]  /*97e0*/  @!P5 LDGSTS.E.BYPASS.LTC128B.128 [R212+0x12800], desc[UR30][R8.64+0x80] ;  /* 0x1280008008d4dfae */ /* 0x0003e4000b901d5e */
[----:B------:R-:W-:Y:S02]  /*97f0*/  @!P6 LEA.HI.X R13, R0, R19, R5, 0x1, P1 ;  /* 0x00000013000de211 */ /* 0x000fe400008f0c05 */
[----:B------:R-:W-:Y:S01]  /*9800*/  @P4 STS.128 [R212+0x14800], RZ ;  /* 0x014800ffd4004388 */ /* 0x000fe20000000c00 */
[----:B------:R-:W2:Y:S01]  /*9810*/  @!P4 LDC.64 R18, c[0x0][0x220] ;  /* 0x00008800ff12cb82 */ /* 0x000ea20000000a00 */
[----:B----4-:R-:W-:-:S04]  /*9820*/  @!P4 LEA R10, P0, R2, R24, 0x1 ;  /* 0x00000018020ac211 */ /* 0x010fc800078008ff */
[----:B------:R-:W-:-:S03]  /*9830*/  @!P4 LEA.HI.X R11, R2, R25, R4, 0x1, P0 ;  /* 0x00000019020bc211 */ /* 0x000fc600000f0c04 */
[----:B------:R-:W4:Y:S02]  /*9840*/  @!P3 LDC.64 R24, c[0x0][0x220] ;  /* 0x00008800ff18bb82 */ /* 0x000f240000000a00 */
        /* <DEDUP_REMOVED lines=8> */
[C---:B---3--:R-:W-:Y:S02]  /*98d0*/  @!P5 LEA R6, P0, R0.reuse, R16, 0x1 ;  /* 0x000000100006d211 */ /* 0x048fe400078008ff */
[----:B------:R-:W-:Y:S01]  /*98e0*/  @!PT LDS RZ, [RZ] ;  /* 0x00000000fffff984 */ /* 0x000fe20000000800 */
[----:B------:R-:W-:Y:S01]  /*98f0*/  @!PT LDS RZ, [RZ] ;  /* 0x00000000fffff984 */ /* 0x000fe20000000800 */
[----:B------:R-:W-:Y:S01]  /*9900*/  @!PT LDS RZ, [RZ] ;  /* 0x00000000fffff984 */ /* 0x000fe20000000800 */
[----:B------:R3:W-:Y:S01]  /*9910*/  @!P3 LDGSTS.E.BYPASS.LTC128B.128 [R212+0x16800], desc[UR30][R8.64+0x180] ;  /* 0x1680018008d4bfae */ /* 0x0007e2000b901d5e */
[C---:B------:R-:W-:Y:S02]  /*9920*/  IADD3 R2, P1, R0.reuse, UR24, RZ ;  /* 0x0000001800027c10 */ /* 0x040fe4000ff3e0ff */
[C---:B------:R-:W-:Y:S01]  /*9930*/  @!P5 LEA.HI.X R7, R0.reuse, R17, R5, 0x1, P0 ;  /* 0x000000110007d211 */ /* 0x040fe200000f0c05 */
[----:B------:R-:W-:Y:S01]  /*9940*/  @P6 STS.128 [R212+0x11000], RZ ;  /* 0x011000ffd4006388 */ /* 0x000fe20000000c00 */
[----:B------:R-:W-:Y:S01]  /*9950*/  IADD3.X R4, R5, UR19, RZ, P1, !PT ;  /* 0x0000001305047c10 */ /* 0x000fe20008ffe4ff */
[----:B------:R-:W2:Y:S02]  /*9960*/  @!P5 LDC.64 R10, c[0x0][0x220] ;  /* 0x00008800ff0adb82 */ /* 0x000ea40000000a00 */
        /* <DEDUP_REMOVED lines=9> */
[----:B------:R-:W-:Y:S01]  /*9a00*/  @P4 STS.128 [R212+0x15000], RZ ;  /* 0x015000ffd4004388 */ /* 0x000fe20000000c00 */
[----:B---3--:R-:W-:-:S02]  /*9a10*/  @!P4 LEA R8, P0, R0, R14, 0x1 ;  /* 0x0000000e0008c211 */ /* 0x008fc400078008ff */
[----:B------:R-:W-:Y:S02]  /*9a20*/  @!P6 LEA R14, P1, R2, R26, 0x1 ;  /* 0x0000001a020ee211 */ /* 0x000fe400078208ff */
[--C-:B------:R-:W-:Y:S02]  /*9a30*/  @!P4 LEA.HI.X R9, R0, R15, R5.reuse, 0x1, P0 ;  /* 0x0000000f0009c211 */ /* 0x100fe400000f0c05 */
[C---:B--2---:R-:W-:Y:S02]  /*9a40*/  @!P5 LEA R10, P2, R2.reuse, R10, 0x1 ;  /* 0x0000000a020ad211 */ /* 0x044fe400078408ff */
[--C-:B------:R-:W-:Y:S01]  /*9a50*/  @!P6 LEA.HI.X R15, R2, R27, R4.reuse, 0x1, P1 ;  /* 0x0000001b020fe211 */ /* 0x100fe200008f0c04 */
[----:B------:R-:W-:Y:S01]  /*9a60*/  @!PT LDS RZ, [RZ] ;  /* 0x00000000fffff984 */ /* 0x000fe20000000800 */
[----:B------:R-:W-:Y:S01]  /*9a70*/  @!PT LDS RZ, [RZ] ;  /* 0x00000000fffff984 */ /* 0x000fe20000000800 */
[----:B------:R-:W-:Y:S01]  /*9a80*/  @!PT LDS RZ, [RZ] ;  /* 0x00000000fffff984 */ /* 0x000fe20000000800 */
[----:B------:R2:W-:Y:S01]  /*9a90*/  @!P4 LDGSTS.E.BYPASS.LTC128B.128 [R212+0x15000], desc[UR30][R8.64+0x100] ;  /* 0x1500010008d4cfae */ /* 0x0005e2000b901d5e */
[----:B----4-:R-:W-:Y:S02]  /*9aa0*/  @!P3 LEA R12, P0, R0, R24, 0x1 ;  /* 0x00000018000cb211 */ /* 0x010fe400078008ff */
[----:B------:R-:W-:Y:S01]  /*9ab0*/  @!P5 LEA.HI.X R11, R2, R11, R4, 0x1, P2 ;  /* 0x0000000b020bd211 */ /* 0x000fe200010f0c04 */
[----:B------:R-:W-:Y:S01]  /*9ac0*/  @P3 STS.128 [R212+0x17000], RZ ;  /* 0x017000ffd4003388 */ /* 0x000fe20000000c00 */
[----:B------:R-:W-:Y:S01]  /*9ad0*/  @!P3 LEA.HI.X R13, R0, R25, R5, 0x1, P0 ;  /* 0x00000019000db211 */ /* 0x000fe200000f0c05 */
[----:B------:R-:W-:Y:S01]  /*9ae0*/  IMAD.U32 R0, RZ, RZ, UR20 ;  /* 0x00000014ff007e24 */ /* 0x000fe2000f8e00ff */
[----:B-1----:R-:W-:-:S03]  /*9af0*/  @!P3 LEA R6, P0, R2, R22, 0x1 ;  /* 0x000000160206b211 */ /* 0x002fc600078008ff */
        /* <DEDUP_REMOVED lines=15> */
[----:B--2---:R-:W-:-:S03]  /*9bf0*/  @!P4 LEA R8, P1, R2, R18, 0x1 ;  /* 0x000000120208c211 */ /* 0x004fc600078208ff */
[----:B------:R-:W-:Y:S01]  /*9c00*/  @P4 STS.128 [R212+0x15800], RZ ;  /* 0x015800ffd4004388 */ /* 0x000fe20000000c00 */
[----:B------:R-:W-:Y:S01]  /*9c10*/  @!P4 LEA.HI.X R9, R2, R19, R4, 0x1, P1 ;  /* 0x000000130209c211 */ /* 0x000fe200008f0c04 */
[----:B------:R-:W-:-:S04]  /*9c20*/  IMAD.SHL.U32 R2, R30, 0x2, RZ ;  /* 0x000000021e027824 */ /* 0x000fc800078e00ff */
[----:B------:R-:W-:Y:S01]  /*9c30*/  @!PT LDS RZ, [RZ] ;  /* 0x00000000fffff984 */ /* 0x000fe20000000800 */
[----:B------:R-:W-:Y:S01]  /*9c40*/  @!PT LDS RZ, [RZ] ;  /* 0x00000000fffff984 */ /* 0x000fe20000000800 */
[----:B------:R-:W-:Y:S01]  /*9c50*/  @!PT LDS RZ, [RZ] ;  /* 0x00000000fffff984 */ /* 0x000fe20000000800 */
[----:B------:R2:W-:Y:S01]  /*9c60*/  @!P4 LDGSTS.E.BYPASS.LTC128B.128 [R212+0x15800], desc[UR30][R8.64+0x100] ;  /* 0x1580010008d4cfae */ /* 0x0005e2000b901d5e */
[----:B------:R-:W-:-:S03]  /*9c70*/  LOP3.LUT R2, R2, 0x6, RZ, 0xc0, !PT ;  /* 0x0000000602027812 */ /* 0x000fc600078ec0ff */
[----:B------:R-:W-:Y:S02]  /*9c80*/  @P3 STS.128 [R212+0x17800], RZ ;  /* 0x017800ffd4003388 */ /* 0x000fe40000000c00 */
[----:B------:R-:W-:Y:S02]  /*9c90*/  IMAD R0, R0, 0x40, R2 ;  /* 0x0000004000007824 */ /* 0x000fe400078e0202 */
[----:B------:R-:W-:Y:S01]  /*9ca0*/  @!PT LDS RZ, [RZ] ;  /* 0x00000000fffff984 */ /* 0x000fe20000000800 */
[----:B------:R-:W-:Y:S01]  /*9cb0*/  @!PT LDS RZ, [RZ] ;  /* 0x00000000fffff984 */ /* 0x000fe20000000800 */
[----:B------:R-:W-:Y:S01]  /*9cc0*/  @!PT LDS RZ, [RZ] ;  /* 0x00000000fffff984 */ /* 0x000fe20000000800 */
[----:B------:R3:W-:Y:S02]  /*9cd0*/  @!P3 LDGSTS.E.BYPASS.LTC128B.128 [R212+0x17800], desc[UR30][R6.64+0x180] ;  /* 0x1780018006d4bfae */ /* 0x0007e4000b901d5e */
[----:B------:R-:W-:Y:S02]  /*9ce0*/  VIADD R2, R0, 0x1 ;  /* 0x0000000100027836 */ /* 0x000fe40000000000 */
[----:B-----5:R-:W-:Y:S03]  /*9cf0*/  LDSM.16.M88.4 R32, [R184+0x8000] ;  /* 0x00800000b820783b */ /* 0x020fe60000000200 */
[C---:B------:R-:W-:Y:S01]  /*9d00*/  ISETP.GE.AND P0, PT, R2.reuse, R21, PT ;  /* 0x000000150200720c */ /* 0x040fe20003f06270 */
[----:B------:R-:W-:Y:S01]  /*9d10*/  LDSM.16.M88.4 R24, [R184+0x8800] ;  /* 0x00880000b818783b */ /* 0x000fe20000000200 */
[----:B------:R-:W-:Y:S01]  /*9d20*/  ISETP.GE.AND P2, PT, R2, R20, PT ;  /* 0x000000140200720c */ /* 0x000fe20003f46270 */
[----:B------:R-:W-:-:S02]  /*9d30*/  VIADD R2, R0, 0x10 ;  /* 0x0000001000027836 */ /* 0x000fc40000000000 */
[----:B------:R-:W-:Y:S04]  /*9d40*/  LDSM.16.M88.4 R16, [R184+0x9000] ;  /* 0x00900000b810783b */ /* 0x000fe80000000200 */
[----:B-1----:R-:W-:Y:S04]  /*9d50*/  LDSM.16.M88.4 R12, [R184+0x9800] ;  /* 0x00980000b80c783b */ /* 0x002fe80000000200 */
        /* <DEDUP_REMOVED lines=10> */
[C---:B------:R-:W-:Y:S01]  /*9e00*/  HMMA.16816.F32.BF16 R224, R4.reuse, R26, RZ ;  /* 0x0000001a04e0723c */ /* 0x040fe200000418ff */
[----:B------:R-:W-:Y:S05]  /*9e10*/  LDSM.16.M88.4 R24, [R190+0x8000] ;  /* 0x00800000be18783b */ /* 0x000fea0000000200 */
[C---:B------:R-:W-:Y:S06]  /*9e20*/  HMMA.16816.F32.BF16 R220, R4.reuse, R16, RZ ;  /* 0x0000001004dc723c */ /* 0x040fec00000418ff */
[C---:B------:R-:W-:Y:S06]  /*9e30*/  HMMA.16816.F32.BF16 R216, R4.reuse, R18, RZ ;  /* 0x0000001204d8723c */ /* 0x040fec00000418ff */
[C---:B------:R-:W-:Y:S06]  /*9e40*/  HMMA.16816.F32.BF16 R176, R4.reuse, R12, RZ ;  /* 0x0000000c04b0723c */ /* 0x040fec00000418ff */
[----:B------:R-:W-:Y:S01]  /*9e50*/  HMMA.16816.F32.BF16 R32, R4, R14, RZ ;  /* 0x0000000e0420723c */ /* 0x000fe200000418ff */
[----:B------:R-:W1:Y:S05]  /*9e60*/  LDSM.16.M88.4 R4, [R195] ;  /* 0x00000000c304783b */ /* 0x000e6a0000000200 */
[C---:B------:R-:W-:Y:S01]  /*9e70*/  HMMA.16816.F32.BF16 R16, R8.reuse, R180, R168 ;  /* 0x000000b40810723c */ /* 0x040fe200000418a8 */
[----:B------:R-:W-:Y:S05]  /*9e80*/  LDSM.16.M88.4 R168, [R189+0x800] ;  /* 0x00080000bda8783b */ /* 0x000fea0000000200 */
[C---:B------:R-:W-:Y:S06]  /*9e90*/  HMMA.16816.F32.BF16 R12, R8.reuse, R182, R172 ;  /* 0x000000b6080c723c */ /* 0x040fec00000418ac */
[C---:B--2---:R-:W-:Y:S06]  /*9ea0*/  HMMA.16816.F32.BF16 R240, R8.reuse, R236, R228 ;  /* 0x000000ec08f0723c */ /* 0x044fec00000418e4 */
[C---:B---3--:R-:W-:Y:S06]  /*9eb0*/  HMMA.16816.F32.BF16 R228, R8.reuse, R232, R220 ;  /* 0x000000e808e4723c */ /* 0x048fec00000418dc */
[C---:B------:R-:W-:Y:S01]  /*9ec0*/  HMMA.16816.F32.BF16 R232, R8.reuse, R234, R216 ;  /* 0x000000ea08e8723c */ /* 0x040fe200000418d8 */
[----:B------:R-:W2:Y:S05]  /*9ed0*/  LDSM.16.M88.4 R216, [R190+0x8800] ;  /* 0x00880000bed8783b */ /* 0x000eaa0000000200 */
[C---:B------:R-:W-:Y:S01]  /*9ee0*/  HMMA.16816.F32.BF16 R236, R8.reuse, R238, R224 ;  /* 0x000000ee08ec723c */ /* 0x040fe200000418e0 */
[----:B------:R-:W3:Y:S05]  /*9ef0*/  LDSM.16.M88.4 R224, [R190+0x9000] ;  /* 0x00900000bee0783b */ /* 0x000eea0000000200 */
[----:B----4-:R-:W-:Y:S01]  /*9f00*/  HMMA.16816.F32.BF16 R180, R8, R246, R32 ;  /* 0x000000f608b4723c */ /* 0x010fe20000041820 */
[----:B------:R-:W4:Y:S05]  /*9f10*/  LDSM.16.M88.4 R32, [R190+0x9800] ;  /* 0x00980000be20783b */ /* 0x000f2a0000000200 */
[----:B-1----:R-:W-:Y:S06]  /*9f20*/  HMMA.16816.F32.BF16 R172, R4, R24, R16 ;  /* 0x0000001804ac723c */ /* 0x002fec0000041810 */
[----:B------:R-:W-:Y:S01]  /*9f30*/  HMMA.16816.F32.BF16 R220, R8, R244, R176 ;  /* 0x000000f408dc723c */ /* 0x000fe200000418b0 */
[----:B------:R-:W-:Y:S05]  /*9f40*/  LDSM.16.M88.4 R8, [R194] ;  /* 0x00000000c208783b */ /* 0x000fea0000000200 */
[C---:B------:R-:W-:Y:S01]  /*9f50*/  HMMA.16816.F32.BF16 R16, R4.reuse, R26, R12 ;  /* 0x0000001a0410723c */ /* 0x040fe2000004180c */
[----:B------:R-:W1:Y:S05]  /*9f60*/  LDSM.16.M88.4 R24, [R189] ;  /* 0x00000000bd18783b */ /* 0x000e6a0000000200 */
[C---:B--2---:R-:W-:Y:S06]  /*9f70*/  HMMA.16816.F32.BF16 R176, R4.reuse, R218, R236 ;  /* 0x000000da04b0723c */ /* 0x044fec00000418ec */
[C---:B---3--:R-:W-:Y:S06]  /*9f80*/  HMMA.16816.F32.BF16 R236, R4.reuse, R224, R228 ;  /* 0x000000e004ec723c */ /* 0x048fec00000418e4 */
[C---:B------:R-:W-:Y:S01]  /*9f90*/  HMMA.16816.F32.BF16 R232, R4.reuse, R226, R232 ;  /* 0x000000e204e8723c */ /* 0x040fe200000418e8 */
[----:B------:R-:W2:Y:S05]  /*9fa0*/  LDSM.16.M88.4 R224, [R189+0x1000] ;  /* 0x00100000bde0783b */ /* 0x000eaa0000000200 */
[C---:B------:R-:W-:Y:S01]  /*9fb0*/  HMMA.16816.F32.BF16 R12, R4.reuse, R216, R240 ;  /* 0x000000d8040c723c */ /* 0x040fe200000418f0 */
[----:B------:R-:W-:Y:S05]  /*9fc0*/  LDSM.16.M88.4 R240, [R184+0xb800] ;  /* 0x00b80000b8f0783b */ /* 0x000fea0000000200 */
[C---:B----4-:R-:W-:Y:S06]  /*9fd0*/  HMMA.16816.F32.BF16 R244, R4.reuse, R32, R220 ;  /* 0x0000002004f4723c */ /* 0x050fec00000418dc */
[----:B------:R-:W-:Y:S01]  /*9fe0*/  HMMA.16816.F32.BF16 R228, R4, R34, R180 ;  /* 0x0000002204e4723c */ /* 0x000fe200000418b4 */
[----:B------:R-:W-:Y:S04]  /*9ff0*/  LDSM.16.M88.4 R4, [R192+0x2000] ;  /* 0x00200000c004783b */ /* 0x000fe80000000200 */
[----:B------:R-:W-:Y:S01]  /*a000*/  LDSM.16.M88.4 R32, [R184+0xa800] ;  /* 0x00a80000b820783b */ /* 0x000fe20000000200 */
[C---:B-1----:R-:W-:Y:S06]  /*a010*/  HMMA.16816.F32.BF16 R220, R8.reuse, R24, R172 ;  /* 0x0000001808dc723c */ /* 0x042fec00000418ac */
[C---:B------:R-:W-:Y:S01]  /*a020*/  HMMA.16816.F32.BF16 R216, R8.reuse, R26, R16 ;  /* 0x0000001a08d8723c */ /* 0x040fe20000041810 */
[----:B------:R-:W1:Y:S04]  /*a030*/  LDSM.16.M88.4 R24, [R189+0x1800] ;  /* 0x00180000bd18783b */ /* 0x000e680000000200 */
[----:B------:R-:W3:Y:S01]  /*a040*/  LDSM.16.M88.4 R16, [R184+0xa000] ;  /* 0x00a00000b810783b */ /* 0x000ee20000000200 */
[C---:B------:R-:W-:Y:S03]  /*a050*/  HMMA.16816.F32.BF16 R172, R8.reuse, R170, R176 ;  /* 0x000000aa08ac723c */ /* 0x040fe600000418b0 */
[----:B------:R-:W4:Y:S03]  /*a060*/  LDSM.16.M88.4 R176, [R184+0xb000] ;  /* 0x00b00000b8b0783b */ /* 0x000f260000000200 */
[C---:B------:R-:W-:Y:S06]  /*a070*/  HMMA.16816.F32.BF16 R12, R8.reuse, R168, R12 ;  /* 0x000000a8080c723c */ /* 0x040fec000004180c */
[C---:B--2---:R-:W-:Y:S06]  /*a080*/  HMMA.16816.F32.BF16 R168, R8.reuse, R224, R236 ;  /* 0x000000e008a8723c */ /* 0x044fec00000418ec */
[C---:B------:R-:W-:Y:S06]  /*a090*/  HMMA.16816.F32.BF16 R180, R8.reuse, R226, R232 ;  /* 0x000000e208b4723c */ /* 0x040fec00000418e8 */
[C---:B-1----:R-:W-:Y:S06]  /*a0a0*/  HMMA.16816.F32.BF16 R232, R8.reuse, R24, R244 ;  /* 0x0000001808e8723c */ /* 0x042fec00000418f4 */
[----:B------:R-:W-:Y:S01]  /*a0b0*/  HMMA.16816.F32.BF16 R228, R8, R26, R228 ;  /* 0x0000001a08e4723c */ /* 0x000fe200000418e4 */
[----:B------:R-:W-:Y:S05]  /*a0c0*/  LDSM.16.M88.4 R8, [R193+0x2000] ;  /* 0x00200000c108783b */ /* 0x000fea0000000200 */
[C---:B---3--:R-:W-:Y:S01]  /*a0d0*/  HMMA.16816.F32.BF16 R236, R4.reuse, R16, R220 ;  /* 0x0000001004ec723c */ /* 0x048fe200000418dc */
[----:B------:R-:W1:Y:S05]  /*a0e0*/  LDSM.16.M88.4 R220, [R208] ;  /* 0x00000000d0dc783b */ /* 0x000e6a0000000200 */
[C---:B------:R-:W-:Y:S01]  /*a0f0*/  HMMA.16816.F32.BF16 R244, R4.reuse, R32, R12 ;  /* 0x0000002004f4723c */ /* 0x040fe2000004180c */
[----:B------:R-:W2:Y:S05]  /*a100*/  LDSM.16.M88.4 R12, [R206] ;  /* 0x00000000ce0c783b */ /* 0x000eaa0000000200 */
[C---:B------:R-:W-:Y:S06]  /*a110*/  HMMA.16816.F32.BF16 R224, R4.reuse, R18, R216 ;  /* 0x0000001204e0723c */ /* 0x040fec00000418d8 */
[C---:B------:R-:W-:Y:S01]  /*a120*/  HMMA.16816.F32.BF16 R216, R4.reuse, R34, R172 ;  /* 0x0000002204d8723c */ /* 0x040fe200000418ac */
[----:B------:R-:W3:Y:S05]  /*a130*/  LDSM.16.M88.4 R172, [R207] ;  /* 0x00000000cfac783b */ /* 0x000eea0000000200 */
[C---:B----4-:R-:W-:Y:S01]  /*a140*/  HMMA.16816.F32.BF16 R32, R4.reuse, R176, R168 ;  /* 0x000000b00420723c */ /* 0x050fe200000418a8 */
[----:B------:R-:W4:Y:S05]  /*a150*/  LDSM.16.M88.4 R168, [R205] ;  /* 0x00000000cda8783b */ /* 0x000f2a0000000200 */
[C---:B------:R-:W-:Y:S06]  /*a160*/  HMMA.16816.F32.BF16 R24, R4.reuse, R178, R180 ;  /* 0x000000b20418723c */ /* 0x040fec00000418b4 */
[C---:B------:R-:W-:Y:S06]  /*a170*/  HMMA.16816.F32.BF16 R16, R4.reuse, R240, R232 ;  /* 0x000000f00410723c */ /* 0x040fec00000418e8 */
[----:B------:R-:W-:Y:S01]  /*a180*/  HMMA.16816.F32.BF16 R176, R4, R242, R228 ;  /* 0x000000f204b0723c */ /* 0x000fe200000418e4 */
[----:B------:R-:W-:Y:S05]  /*a190*/  LDSM.16.M88.4 R4, [R195+0x2000] ;  /* 0x00200000c304783b */ /* 0x000fea0000000200 */
[C---:B-1----:R-:W-:Y:S06]  /*a1a0*/  HMMA.16816.F32.BF16 R228, R8.reuse, R220, R236 ;  /* 0x000000dc08e4723c */ /* 0x042fec00000418ec */
[C---:B------:R-:W-:Y:S01]  /*a1b0*/  HMMA.16816.F32.BF16 R220, R8.reuse, R222, R224 ;  /* 0x000000de08dc723c */ /* 0x040fe200000418e0 */
[----:B------:R-:W1:Y:S05]  /*a1c0*/  LDSM.16.M88.4 R224, [R190+0xa000] ;  /* 0x00a00000bee0783b */ /* 0x000e6a0000000200 */
[C---:B--2---:R-:W-:Y:S01]  /*a1d0*/  HMMA.16816.F32.BF16 R180, R8.reuse, R12, R32 ;  /* 0x0000000c08b4723c */ /* 0x044fe20000041820 */
[----:B------:R-:W2:Y:S05]  /*a1e0*/  LDSM.16.M88.4 R32, [R190+0xa800] ;  /* 0x00a80000be20783b */ /* 0x000eaa0000000200 */
[C---:B---3--:R-:W-:Y:S01]  /*a1f0*/  HMMA.16816.F32.BF16 R240, R8.reuse, R172, R244 ;  /* 0x000000ac08f0723c */ /* 0x048fe200000418f4 */
[----:B------:R-:W-:Y:S05]  /*a200*/  LDSM.16.M88.4 R244, [R203] ;  /* 0x00000000cbf4783b */ /* 0x000fea0000000200 */
[C---:B------:R-:W-:Y:S06]  /*a210*/  HMMA.16816.F32.BF16 R232, R8.reuse, R174, R216 ;  /* 0x000000ae08e8723c */ /* 0x040fec00000418d8 */
[C---:B------:R-:W-:Y:S01]  /*a220*/  HMMA.16816.F32.BF16 R172, R8.reuse, R14, R24 ;  /* 0x0000000e08ac723c */ /* 0x040fe20000041818 */
[----:B------:R-:W3:Y:S05]  /*a230*/  LDSM.16.M88.4 R12, [R190+0xb800] ;  /* 0x00b80000be0c783b */ /* 0x000eea0000000200 */
[C---:B----4-:R-:W-:Y:S01]  /*a240*/  HMMA.16816.F32.BF16 R24, R8.reuse, R168, R16 ;  /* 0x000000a80818723c */ /* 0x050fe20000041810 */
[----:B------:R-:W4:Y:S05]  /*a250*/  LDSM.16.M88.4 R16, [R190+0xb000] ;  /* 0x00b00000be10783b */ /* 0x000f2a0000000200 */
[----:B------:R-:W-:Y:S01]  /*a260*/  HMMA.16816.F32.BF16 R168, R8, R170, R176 ;  /* 0x000000aa08a8723c */ /* 0x000fe200000418b0 */
[----:B------:R-:W-:Y:S05]  /*a270*/  LDSM.16.M88.4 R8, [R194+0x2000] ;  /* 0x00200000c208783b */ /* 0x000fea0000000200 */
[C---:B-1----:R-:W-:Y:S01]  /*a280*/  HMMA.16816.F32.BF16 R216, R4.reuse, R226, R220 ;  /* 0x000000e204d8723c */ /* 0x042fe200000418dc */
[----:B------:R-:W1:Y:S05]  /*a290*/  LDSM.16.M88.4 R220, [R189+0x2000] ;  /* 0x00200000bddc783b */ /* 0x000e6a0000000200 */
[C---:B------:R-:W-:Y:S06]  /*a2a0*/  HMMA.16816.F32.BF16 R176, R4.reuse, R224, R228 ;  /* 0x000000e004b0723c */ /* 0x040fec00000418e4 */
[C---:B--2---:R-:W-:Y:S06]  /*a2b0*/  HMMA.16816.F32.BF16 R240, R4.reuse, R32, R240 ;  /* 0x0000002004f0723c */ /* 0x044fec00000418f0 */
[C---:B------:R-:W-:Y:S01]  /*a2c0*/  HMMA.16816.F32.BF16 R228, R4.reuse, R34, R232 ;  /* 0x0000002204e4723c */ /* 0x040fe200000418e8 */
[----:B------:R-:W2:Y:S05]  /*a2d0*/  LDSM.16.M88.4 R32, [R189+0x3000] ;  /* 0x00300000bd20783b */ /* 0x000eaa0000000200 */
[C---:B---3--:R-:W-:Y:S06]  /*a2e0*/  HMMA.16816.F32.BF16 R24, R4.reuse, R12, R24 ;  /* 0x0000000c0418723c */ /* 0x048fec0000041818 */
[C---:B----4-:R-:W-:Y:S01]  /*a2f0*/  HMMA.16816.F32.BF16 R224, R4.reuse, R16, R180 ;  /* 0x0000001004e0723c */ /* 0x050fe200000418b4 */
[----:B------:R-:W3:Y:S05]  /*a300*/  LDSM.16.M88.4 R180, [R189+0x2800] ;  /* 0x00280000bdb4783b */ /* 0x000eea0000000200 */
[----:B------:R-:W-:Y:S01]  /*a310*/  HMMA.16816.F32.BF16 R172, R4, R18, R172 ;  /* 0x0000001204ac723c */ /* 0x000fe200000418ac */
[----:B------:R-:W4:Y:S05]  /*a320*/  LDSM.16.M88.4 R16, [R189+0x3800] ;  /* 0x00380000bd10783b */ /* 0x000f2a0000000200 */
[----:B-1----:R-:W-:Y:S06]  /*a330*/  HMMA.16816.F32.BF16 R176, R8, R220, R176 ;  /* 0x000000dc08b0723c */ /* 0x002fec00000418b0 */
[----:B------:R-:W-:Y:S01]  /*a340*/  HMMA.16816.F32.BF16 R12, R4, R14, R168 ;  /* 0x0000000e040c723c */ /* 0x000fe200000418a8 */
[----:B------:R-:W-:Y:S04]  /*a350*/  LDSM.16.M88.4 R4, [R192+0x4000] ;  /* 0x00400000c004783b */ /* 0x000fe80000000200 */
[----:B------:R-:W-:Y:S01]  /*a360*/  LDSM.16.M88.4 R168, [R184+0xd800] ;  /* 0x00d80000b8a8783b */ /* 0x000fe20000000200 */
[C---:B------:R-:W-:Y:S03]  /*a370*/  HMMA.16816.F32.BF16 R220, R8.reuse, R222, R216 ;  /* 0x000000de08dc723c */ /* 0x040fe600000418d8 */
[----:B------:R-:W1:Y:S03]  /*a380*/  LDSM.16.M88.4 R216, [R184+0xc000] ;  /* 0x00c00000b8d8783b */ /* 0x000e660000000200 */
[C---:B--2---:R-:W-:Y:S01]  /*a390*/  HMMA.16816.F32.BF16 R232, R8.reuse, R32, R224 ;  /* 0x0000002008e8723c */ /* 0x044fe200000418e0 */
[----:B------:R-:W2:Y:S05]  /*a3a0*/  LDSM.16.M88.4 R224, [R184+0xc800] ;  /* 0x00c80000b8e0783b */ /* 0x000eaa0000000200 */
[C---:B---3--:R-:W-:Y:S06]  /*a3b0*/  HMMA.16816.F32.BF16 R236, R8.reuse, R182, R228 ;  /* 0x000000b608ec723c */ /* 0x048fec00000418e4 */
[C---:B------:R-:W-:Y:S01]  /*a3c0*/  HMMA.16816.F32.BF16 R228, R8.reuse, R34, R172 ;  /* 0x0000002208e4723c */ /* 0x040fe200000418ac */
[----:B------:R-:W3:Y:S05]  /*a3d0*/  LDSM.16.M88.4 R172, [R184+0xd000] ;  /* 0x00d00000b8ac783b */ /* 0x000eea0000000200 */
[C---:B------:R-:W-:Y:S06]  /*a3e0*/  HMMA.16816.F32.BF16 R240, R8.reuse, R180, R240 ;  /* 0x000000b408f0723c */ /* 0x040fec00000418f0 */
[C---:B----4-:R-:W-:Y:S01]  /*a3f0*/  HMMA.16816.F32.BF16 R180, R8.reuse, R16, R24 ;  /* 0x0000001008b4723c */ /* 0x050fe20000041818 */
[----:B------:R-:W-:Y:S05]  /*a400*/  LDSM.16.M88.4 R24, [R204] ;  /* 0x00000000cc18783b */ /* 0x000fea0000000200 */
[----:B------:R-:W-:Y:S01]  /*a410*/  HMMA.16816.F32.BF16 R32, R8, R18, R12 ;  /* 0x000000120820723c */ /* 0x000fe2000004180c */
[----:B------:R-:W4:Y:S05]  /*a420*/  LDSM.16.M88.4 R8, [R193+0x4000] ;  /* 0x00400000c108783b */ /* 0x000f2a0000000200 */
[C---:B-1----:R-:W-:Y:S06]  /*a430*/  HMMA.16816.F32.BF16 R16, R4.reuse, R216, R176 ;  /* 0x000000d80410723c */ /* 0x042fec00000418b0 */
[C---:B------:R-:W-:Y:S01]  /*a440*/  HMMA.16816.F32.BF16 R12, R4.reuse, R218, R220 ;  /* 0x000000da040c723c */ /* 0x040fe200000418dc */
[----:B------:R-:W1:Y:S04]  /*a450*/  LDSM.16.M88.4 R220, [R202] ;  /* 0x00000000cadc783b */ /* 0x000e680000000200 */
[----:B------:R-:W1:Y:S01]  /*a460*/  LDSM.16.M88.4 R216, [R201] ;  /* 0x00000000c9d8783b */ /* 0x000e620000000200 */
[C---:B--2---:R-:W-:Y:S03]  /*a470*/  HMMA.16816.F32.BF16 R176, R4.reuse, R224, R240 ;  /* 0x000000e004b0723c */ /* 0x044fe600000418f0 */
[----:B------:R-:W-:Y:S03]  /*a480*/  LDSM.16.M88.4 R240, [R189+0x5000] ;  /* 0x00500000bdf0783b */ /* 0x000fe60000000200 */
[C---:B------:R-:W-:Y:S06]  /*a490*/  HMMA.16816.F32.BF16 R236, R4.reuse, R226, R236 ;  /* 0x000000e204ec723c */ /* 0x040fec00000418ec */
[C---:B------:R-:W-:Y:S06]  /*a4a0*/  HMMA.16816.F32.BF16 R224, R4.reuse, R168, R180 ;  /* 0x000000a804e0723c */ /* 0x040fec00000418b4 */
[C---:B---3--:R-:W-:Y:S06]  /*a4b0*/  HMMA.16816.F32.BF16 R232, R4.reuse, R172, R232 ;  /* 0x000000ac04e8723c */ /* 0x048fec00000418e8 */
[C---:B------:R-:W-:Y:S06]  /*a4c0*/  HMMA.16816.F32.BF16 R228, R4.reuse, R174, R228 ;  /* 0x000000ae04e4723c */ /* 0x040fec00000418e4 */
[----:B------:R-:W-:Y:S01]  /*a4d0*/  HMMA.16816.F32.BF16 R180, R4, R170, R32 ;  /* 0x000000aa04b4723c */ /* 0x000fe20000041820 */
[----:B------:R-:W-:Y:S04]  /*a4e0*/  LDSM.16.M88.4 R4, [R195+0x4000] ;  /* 0x00400000c304783b */ /* 0x000fe80000000200 */
[----:B------:R-:W2:Y:S01]  /*a4f0*/  LDSM.16.M88.4 R168, [R190+0xc000] ;  /* 0x00c00000bea8783b */ /* 0x000ea20000000200 */
[C---:B----4-:R-:W-:Y:S03]  /*a500*/  HMMA.16816.F32.BF16 R172, R8.reuse, R24, R16 ;  /* 0x0000001808ac723c */ /* 0x050fe60000041810 */
[----:B------:R-:W3:Y:S03]  /*a510*/  LDSM.16.M88.4 R32, [R190+0xc800] ;  /* 0x00c80000be20783b */ /* 0x000ee60000000200 */
[C---:B------:R-:W-:Y:S06]  /*a520*/  HMMA.16816.F32.BF16 R24, R8.reuse, R26, R12 ;  /* 0x0000001a0818723c */ /* 0x040fec000004180c */
[C---:B------:R-:W-:Y:S06]  /*a530*/  HMMA.16816.F32.BF16 R16, R8.reuse, R244, R176 ;  /* 0x000000f40810723c */ /* 0x040fec00000418b0 */
[C---:B------:R-:W-:Y:S06]  /*a540*/  HMMA.16816.F32.BF16 R12, R8.reuse, R246, R236 ;  /* 0x000000f6080c723c */ /* 0x040fec00000418ec */
[C---:B-1----:R-:W-:Y:S06]  /*a550*/  HMMA.16816.F32.BF16 R232, R8.reuse, R220, R232 ;  /* 0x000000dc08e8723c */ /* 0x042fec00000418e8 */
[C---:B------:R-:W-:Y:S06]  /*a560*/  HMMA.16816.F32.BF16 R228, R8.reuse, R222, R228 ;  /* 0x000000de08e4723c */ /* 0x040fec00000418e4 */
[----:B------:R-:W-:Y:S06]  /*a570*/  HMMA.16816.F32.BF16 R224, R8, R216, R224 ;  /* 0x000000d808e0723c */ /* 0x000fec00000418e0 */
[----:B--2---:R-:W-:Y:S06]  /*a580*/  HMMA.16816.F32.BF16 R176, R4, R168, R172 ;  /* 0x000000a804b0723c */ /* 0x004fec00000418ac */
[----:B------:R-:W-:Y:S01]  /*a590*/  HMMA.16816.F32.BF16 R220, R8, R218, R180 ;  /* 0x000000da08dc723c */ /* 0x000fe200000418b4 */
[----:B------:R-:W1:Y:S05]  /*a5a0*/  LDSM.16.M88.4 R216, [R190+0xd000] ;  /* 0x00d00000bed8783b */ /* 0x000e6a0000000200 */
[C---:B------:R-:W-:Y:S01]  /*a5b0*/  HMMA.16816.F32.BF16 R172, R4.reuse, R170, R24 ;  /* 0x000000aa04ac723c */ /* 0x040fe20000041818 */
[----:B------:R-:W-:Y:S05]  /*a5c0*/  LDSM.16.M88.4 R24, [R189+0x4000] ;  /* 0x00400000bd18783b */ /* 0x000fea0000000200 */
[C---:B---3--:R-:W-:Y:S01]  /*a5d0*/  HMMA.16816.F32.BF16 R168, R4.reuse, R32, R16 ;  /* 0x0000002004a8723c */ /* 0x048fe20000041810 */
[----:B------:R-:W-:Y:S05]  /*a5e0*/  LDSM.16.M88.4 R16, [R189+0x4800] ;  /* 0x00480000bd10783b */ /* 0x000fea0000000200 */
[C---:B------:R-:W-:Y:S01]  /*a5f0*/  HMMA.16816.F32.BF16 R8, R4.reuse, R34, R12 ;  /* 0x000000220408723c */ /* 0x040fe2000004180c */
[----:B------:R-:W2:Y:S04]  /*a600*/  LDSM.16.M88.4 R32, [R190+0xd800] ;  /* 0x00d80000be20783b */ /* 0x000ea80000000200 */
[----:B------:R-:W3:Y:S01]  /*a610*/  LDSM.16.M88.4 R12, [R194+0x4000] ;  /* 0x00400000c20c783b */ /* 0x000ee20000000200 */
[C---:B-1----:R-:W-:Y:S06]  /*a620*/  HMMA.16816.F32.BF16 R228, R4.reuse, R218, R228 ;  /* 0x000000da04e4723c */ /* 0x042fec00000418e4 */
[C---:B------:R-:W-:Y:S06]  /*a630*/  HMMA.16816.F32.BF16 R180, R4.reuse, R216, R232 ;  /* 0x000000d804b4723c */ /* 0x040fec00000418e8 */
[----:B--2---:R-:W-:Y:S06]  /*a640*/  HMMA.16816.F32.BF16 R236, R4, R32, R224 ;  /* 0x0000002004ec723c */ /* 0x004fec00000418e0 */
[----:B---3--:R-:W-:Y:S01]  /*a650*/  HMMA.16816.F32.BF16 R224, R12, R24, R176 ;  /* 0x000000180ce0723c */ /* 0x008fe200000418b0 */
[----:B------:R-:W1:Y:S05]  /*a660*/  LDSM.16.M88.4 R176, [R189+0x5800] ;  /* 0x00580000bdb0783b */ /* 0x000e6a0000000200 */
[----:B------:R-:W-:Y:S06]  /*a670*/  HMMA.16816.F32.BF16 R232, R4, R34, R220 ;  /* 0x0000002204e8723c */ /* 0x000fec00000418dc */
[C---:B------:R-:W-:Y:S01]  /*a680*/  HMMA.16816.F32.BF16 R220, R12.reuse, R26, R172 ;  /* 0x0000001a0cdc723c */ /* 0x040fe200000418ac */
[----:B------:R-:W-:Y:S04]  /*a690*/  LDSM.16.M88.4 R24, [R184+0xe000] ;  /* 0x00e00000b818783b */ /* 0x000fe80000000200 */
[----:B------:R-:W-:Y:S01]  /*a6a0*/  LDSM.16.M88.4 R172, [R184+0xf000] ;  /* 0x00f00000b8ac783b */ /* 0x000fe20000000200 */
[C---:B------:R-:W-:Y:S03]  /*a6b0*/  HMMA.16816.F32.BF16 R4, R12.reuse, R18, R8 ;  /* 0x000000120c04723c */ /* 0x040fe60000041808 */
[----:B------:R-:W2:Y:S03]  /*a6c0*/  LDSM.16.M88.4 R8, [R192+0x6000] ;  /* 0x00600000c008783b */ /* 0x000ea60000000200 */
[C---:B------:R-:W-:Y:S01]  /*a6d0*/  HMMA.16816.F32.BF16 R216, R12.reuse, R16, R168 ;  /* 0x000000100cd8723c */ /* 0x040fe200000418a8 */
[----:B------:R-:W3:Y:S05]  /*a6e0*/  LDSM.16.M88.4 R16, [R184+0xe800] ;  /* 0x00e80000b810783b */ /* 0x000eea0000000200 */
[C---:B------:R-:W-:Y:S01]  /*a6f0*/  HMMA.16816.F32.BF16 R32, R12.reuse, R242, R228 ;  /* 0x000000f20c20723c */ /* 0x040fe200000418e4 */
[----:B------:R-:W4:Y:S05]  /*a700*/  LDSM.16.M88.4 R228, [R184+0xf800] ;  /* 0x00f80000b8e4783b */ /* 0x000f2a0000000200 */
[C---:B------:R-:W-:Y:S06]  /*a710*/  HMMA.16816.F32.BF16 R168, R12.reuse, R240, R180 ;  /* 0x000000f00ca8723c */ /* 0x040fec00000418b4 */
[C---:B-1----:R-:W-:Y:S06]  /*a720*/  HMMA.16816.F32.BF16 R180, R12.reuse, R176, R236 ;  /* 0x000000b00cb4723c */ /* 0x042fec00000418ec */
[----:B------:R-:W-:Y:S01]  /*a730*/  HMMA.16816.F32.BF16 R12, R12, R178, R232 ;  /* 0x000000b20c0c723c */ /* 0x000fe200000418e8 */
[----:B------:R-:W-:Y:S05]  /*a740*/  LDSM.16.M88.4 R176, [R199] ;  /* 0x00000000c7b0783b */ /* 0x000fea0000000200 */
[C---:B--2---:R-:W-:Y:S06]  /*a750*/  HMMA.16816.F32.BF16 R240, R8.reuse, R24, R224 ;  /* 0x0000001808f0723c */ /* 0x044fec00000418e0 */
[C---:B------:R-:W-:Y:S01]  /*a760*/  HMMA.16816.F32.BF16 R236, R8.reuse, R26, R220 ;  /* 0x0000001a08ec723c */ /* 0x040fe200000418dc */
[----:B------:R-:W-:Y:S04]  /*a770*/  LDSM.16.M88.4 R220, [R200] ;  /* 0x00000000c8dc783b */ /* 0x000fe80000000200 */
[----:B------:R-:W-:Y:S01]  /*a780*/  LDSM.16.M88.4 R24, [R197] ;  /* 0x00000000c518783b */ /* 0x000fe20000000200 */
[C---:B---3--:R-:W-:Y:S03]  /*a790*/  HMMA.16816.F32.BF16 R224, R8.reuse, R18, R4 ;  /* 0x0000001208e0723c */ /* 0x048fe60000041804 */
[----:B------:R-:W1:Y:S03]  /*a7a0*/  LDSM.16.M88.4 R4, [R193+0x6000] ;  /* 0x00600000c104783b */ /* 0x000e660000000200 */
[C---:B------:R-:W-:Y:S06]  /*a7b0*/  HMMA.16816.F32.BF16 R232, R8.reuse, R16, R216 ;  /* 0x0000001008e8723c */ /* 0x040fec00000418d8 */
[C---:B------:R-:W-:Y:S06]  /*a7c0*/  HMMA.16816.F32.BF16 R216, R8.reuse, R172, R168 ;  /* 0x000000ac08d8723c */ /* 0x040fec00000418a8 */
[C---:B------:R-:W-:Y:S01]  /*a7d0*/  HMMA.16816.F32.BF16 R172, R8.reuse, R174, R32 ;  /* 0x000000ae08ac723c */ /* 0x040fe20000041820 */
[----:B------:R-:W2:Y:S05]  /*a7e0*/  LDSM.16.M88.4 R32, [R198] ;  /* 0x00000000c620783b */ /* 0x000eaa0000000200 */
[C---:B----4-:R-:W-:Y:S01]  /*a7f0*/  HMMA.16816.F32.BF16 R168, R8.reuse, R228, R180 ;  /* 0x000000e408a8723c */ /* 0x050fe200000418b4 */
[----:B------:R-:W-:Y:S05]  /*a800*/  LDSM.16.M88.4 R180, [R190+0xe000] ;  /* 0x00e00000beb4783b */ /* 0x000fea0000000200 */
[----:B------:R-:W-:Y:S01]  /*a810*/  HMMA.16816.F32.BF16 R16, R8, R230, R12 ;  /* 0x000000e60810723c */ /* 0x000fe2000004180c */
[----:B------:R-:W3:Y:S05]  /*a820*/  LDSM.16.M88.4 R8, [R195+0x6000] ;  /* 0x00600000c308783b */ /* 0x000eea0000000200 */
[C---:B-1----:R-:W-:Y:S06]  /*a830*/  HMMA.16816.F32.BF16 R12, R4.reuse, R220, R240 ;  /* 0x000000dc040c723c */ /* 0x042fec00000418f0 */
[C---:B------:R-:W-:Y:S06]  /*a840*/  HMMA.16816.F32.BF16 R220, R4.reuse, R222, R236 ;  /* 0x000000de04dc723c */ /* 0x040fec00000418ec */
[C---:B------:R-:W-:Y:S01]  /*a850*/  HMMA.16816.F32.BF16 R236, R4.reuse, R24, R168 ;  /* 0x0000001804ec723c */ /* 0x040fe200000418a8 */
[----:B------:R-:W1:Y:S05]  /*a860*/  LDSM.16.M88.4 R168, [R190+0xe800] ;  /* 0x00e80000bea8783b */ /* 0x000e6a0000000200 */
[C---:B------:R-:W-:Y:S06]  /*a870*/  HMMA.16816.F32.BF16 R228, R4.reuse, R178, R224 ;  /* 0x000000b204e4723c */ /* 0x040fec00000418e0 */
[C---:B--2---:R-:W-:Y:S06]  /*a880*/  HMMA.16816.F32.BF16 R224, R4.reuse, R32, R216 ;  /* 0x0000002004e0723c */ /* 0x044fec00000418d8 */
[C---:B------:R-:W-:Y:S01]  /*a890*/  HMMA.16816.F32.BF16 R232, R4.reuse, R176, R232 ;  /* 0x000000b004e8723c */ /* 0x040fe200000418e8 */
[----:B------:R-:W-:Y:S05]  /*a8a0*/  LDSM.16.M88.4 R176, [R189+0x6800] ;  /* 0x00680000bdb0783b */ /* 0x000fea0000000200 */
[C---:B------:R-:W-:Y:S01]  /*a8b0*/  HMMA.16816.F32.BF16 R216, R4.reuse, R34, R172 ;  /* 0x0000002204d8723c */ /* 0x040fe200000418ac */
[----:B------:R-:W2:Y:S05]  /*a8c0*/  LDSM.16.M88.4 R32, [R190+0xf000] ;  /* 0x00f00000be20783b */ /* 0x000eaa0000000200 */
[----:B------:R-:W-:Y:S01]  /*a8d0*/  HMMA.16816.F32.BF16 R240, R4, R26, R16 ;  /* 0x0000001a04f0723c */ /* 0x000fe20000041810 */
[----:B------:R-:W-:Y:S04]  /*a8e0*/  LDSM.16.M88.4 R4, [R194+0x6000] ;  /* 0x00600000c204783b */ /* 0x000fe80000000200 */
[----:B------:R-:W4:Y:S01]  /*a8f0*/  LDSM.16.M88.4 R24, [R189+0x6000] ;  /* 0x00600000bd18783b */ /* 0x000f220000000200 */
[C---:B---3--:R-:W-:Y:S06]  /*a900*/  HMMA.16816.F32.BF16 R16, R8.reuse, R180, R12 ;  /* 0x000000b40810723c */ /* 0x048fec000004180c */
[C---:B------:R-:W-:Y:S01]  /*a910*/  HMMA.16816.F32.BF16 R12, R8.reuse, R182, R220 ;  /* 0x000000b6080c723c */ /* 0x040fe200000418dc */
[----:B------:R-:W3:Y:S05]  /*a920*/  LDSM.16.M88.4 R180, [R190+0xf800] ;  /* 0x00f80000beb4783b */ /* 0x000eea0000000200 */
[C---:B-1----:R-:W-:Y:S06]  /*a930*/  HMMA.16816.F32.BF16 R172, R8.reuse, R168, R232 ;  /* 0x000000a808ac723c */ /* 0x042fec00000418e8 */
[C---:B------:R-:W-:Y:S06]  /*a940*/  HMMA.16816.F32.BF16 R168, R8.reuse, R170, R228 ;  /* 0x000000aa08a8723c */ /* 0x040fec00000418e4 */
[C---:B--2---:R-:W-:Y:S06]  /*a950*/  HMMA.16816.F32.BF16 R220, R8.reuse, R32, R224 ;  /* 0x0000002008dc723c */ /* 0x044fec00000418e0 */
[----:B------:R-:W-:Y:S06]  /*a960*/  HMMA.16816.F32.BF16 R224, R8, R34, R216 ;  /* 0x0000002208e0723c */ /* 0x000fec00000418d8 */
[C---:B----4-:R-:W-:Y:S06]  /*a970*/  HMMA.16816.F32.BF16 R228, R4.reuse, R24, R16 ;  /* 0x0000001804e4723c */ /* 0x050fec0000041810 */
[C---:B------:R-:W-:Y:S01]  /*a980*/  HMMA.16816.F32.BF16 R16, R4.reuse, R26, R12 ;  /* 0x0000001a0410723c */ /* 0x040fe2000004180c */
[----:B------:R-:W1:Y:S05]  /*a990*/  LDSM.16.M88.4 R24, [R189+0x7000] ;  /* 0x00700000bd18783b */ /* 0x000e6a0000000200 */
[----:B------:R-:W-:Y:S01]  /*a9a0*/  HMMA.16816.F32.BF16 R32, R4, R176, R172 ;  /* 0x000000b00420723c */ /* 0x000fe200000418ac */
[----:B------:R-:W-:-:S02]  /*a9b0*/  VIADD R13, R0, 0x8 ;  /* 0x00000008000d7836 */ /* 0x000fc40000000000 */
[----:B------:R-:W-:-:S03]  /*a9c0*/  VIADD R12, R0, 0x9 ;  /* 0x00000009000c7836 */ /* 0x000fc60000000000 */
[----:B------:R-:W-:Y:S01]  /*a9d0*/  HMMA.16816.F32.BF16 R172, R4, R178, R168 ;  /* 0x000000b204ac723c */ /* 0x000fe200000418a8 */
[----:B------:R-:W2:Y:S01]  /*a9e0*/  LDSM.16.M88.4 R176, [R189+0x7800] ;  /* 0x00780000bdb0783b */ /* 0x000ea20000000200 */
[----:B------:R-:W-:Y:S01]  /*a9f0*/  ISETP.GE.AND P1, PT, R13, R21, PT ;  /* 0x000000150d00720c */ /* 0x000fe20003f26270 */
[----:B------:R-:W-:-:S04]  /*aa00*/  DEPBAR.LE SB0, 0x0 ;  /* 0x000080000000791a */ /* 0x000fc80000000000 */
[----:B---3--:R-:W-:Y:S01]  /*aa10*/  HMMA.16816.F32.BF16 R216, R8, R180, R236 ;  /* 0x000000b408d8723c */ /* 0x008fe200000418ec */
[----:B------:R-:W-:Y:S01]  /*aa20*/  FSEL R234, R229, -INF , !P0 ;  /* 0xff800000e5ea7808 */ /* 0x000fe20004000000 */
[----:B------:R-:W-:Y:S01]  /*aa30*/  BAR.SYNC.DEFER_BLOCKING 0x0 ;  /* 0x0000000000007b1d */ /* 0x000fe20000010000 */
[-C--:B------:R-:W-:Y:S02]  /*aa40*/  ISETP.GE.AND P0, PT, R13, R20.reuse, PT ;  /* 0x000000140d00720c */ /* 0x080fe40003f06270 */
[----:B------:R-:W-:Y:S02]  /*aa50*/  FSEL R231, R231, -INF , !P2 ;  /* 0xff800000e7e77808 */ /* 0x000fe40005000000 */
[----:B------:R-:W-:Y:S02]  /*aa60*/  FSEL R233, R16, -INF , !P1 ;  /* 0xff80000010e97808 */ /* 0x000fe40004800000 */
[C---:B------:R-:W-:Y:S02]  /*aa70*/  ISETP.GE.AND P2, PT, R12.reuse, R21, PT ;  /* 0x000000150c00720c */ /* 0x040fe40003f46270 */
[----:B------:R-:W-:Y:S01]  /*aa80*/  ISETP.GE.AND P1, PT, R12, R20, PT ;  /* 0x000000140c00720c */ /* 0x000fe20003f26270 */
[----:B------:R-:W-:Y:S01]  /*aa90*/  VIADD R12, R0, 0x11 ;  /* 0x00000011000c7836 */ /* 0x000fe20000000000 */
[----:B------:R-:W-:-:S02]  /*aaa0*/  FSEL R229, R18, -INF , !P0 ;  /* 0xff80000012e57808 */ /* 0x000fc40004000000 */
[CC--:B------:R-:W-:Y:S02]  /*aab0*/  ISETP.GE.AND P0, PT, R2.reuse, R21.reuse, PT ;  /* 0x000000150200720c */ /* 0x0c0fe40003f06270 */
[----:B------:R-:W-:Y:S02]  /*aac0*/  FSEL R232, R17, -INF , !P2 ;  /* 0xff80000011e87808 */ /* 0x000fe40005000000 */
[----:B------:R-:W-:Y:S02]  /*aad0*/  FSEL R214, R19, -INF , !P1 ;  /* 0xff80000013d67808 */ /* 0x000fe40004800000 */
[----:B------:R-:W-:Y:S01]  /*aae0*/  ISETP.GE.AND P2, PT, R2, R20, PT ;  /* 0x000000140200720c */ /* 0x000fe20003f46270 */
[----:B-1----:R-:W-:Y:S01]  /*aaf0*/  HMMA.16816.F32.BF16 R168, R4, R24, R220 ;  /* 0x0000001804a8723c */ /* 0x002fe200000418dc */
[----:B------:R-:W-:Y:S01]  /*ab00*/  ISETP.GE.AND P1, PT, R12, R21, PT ;  /* 0x000000150c00720c */ /* 0x000fe20003f26270 */
[----:B------:R-:W-:Y:S01]  /*ab10*/  VIADD R2, R0, 0x18 ;  /* 0x0000001800027836 */ /* 0x000fe20000000000 */
[----:B------:R-:W-:-:S02]  /*ab20*/  FSEL R213, R34, -INF , !P2 ;  /* 0xff80000022d57808 */ /* 0x000fc40005000000 */
[----:B------:R-:W-:Y:S01]  /*ab30*/  FSEL R215, R33, -INF , !P1 ;  /* 0xff80000021d77808 */ /* 0x000fe20004800000 */
[----:B------:R-:W-:Y:S01]  /*ab40*/  HMMA.16816.F32.BF16 R24, R4, R26, R224 ;  /* 0x0000001a0418723c */ /* 0x000fe200000418e0 */
[----:B------:R-:W-:Y:S02]  /*ab50*/  FSEL R220, R32, -INF , !P0 ;  /* 0xff80000020dc7808 */ /* 0x000fe40004000000 */
[-C--:B------:R-:W-:Y:S02]  /*ab60*/  ISETP.GE.AND P0, PT, R12, R20.reuse, PT ;  /* 0x000000140c00720c */ /* 0x080fe40003f06270 */
[C---:B------:R-:W-:Y:S01]  /*ab70*/  ISETP.GE.AND P2, PT, R2.reuse, R21, PT ;  /* 0x000000150200720c */ /* 0x040fe20003f46270 */
[----:B------:R-:W-:Y:S01]  /*ab80*/  HMMA.16816.F32.BF16 R12, R8, R182, R240 ;  /* 0x000000b6080c723c */ /* 0x000fe200000418f0 */
[----:B------:R-:W-:Y:S01]  /*ab90*/  ISETP.GE.AND P1, PT, R2, R20, PT ;  /* 0x000000140200720c */ /* 0x000fe20003f26270 */
[----:B------:R-:W-:Y:S01]  /*aba0*/  VIADD R2, R0, 0x20 ;  /* 0x0000002000027836 */ /* 0x000fe20000000000 */
[----:B------:R-:W-:-:S02]  /*abb0*/  FSEL R191, R172, -INF , !P2 ;  /* 0xff800000acbf7808 */ /* 0x000fc40005000000 */
[----:B------:R-:W-:Y:S01]  /*abc0*/  FSEL R181, R174, -INF , !P1 ;  /* 0xff800000aeb57808 */ /* 0x000fe20004800000 */
[----:B--2---:R-:W-:Y:S01]  /*abd0*/  HMMA.16816.F32.BF16 R16, R4, R176, R216 ;  /* 0x000000b00410723c */ /* 0x004fe200000418d8 */
[----:B------:R-:W-:Y:S01]  /*abe0*/  VIADD R8, R0, 0x19 ;  /* 0x0000001900087836 */ /* 0x000fe20000000000 */
[----:B------:R-:W-:Y:S02]  /*abf0*/  FSEL R182, R35, -INF , !P0 ;  /* 0xff80000023b67808 */ /* 0x000fe40004000000 */
[-C--:B------:R-:W-:Y:S02]  /*ac00*/  ISETP.GE.AND P1, PT, R2, R21.reuse, PT ;  /* 0x000000150200720c */ /* 0x080fe40003f26270 */
[C---:B------:R-:W-:Y:S02]  /*ac10*/  ISETP.GE.AND P0, PT, R8.reuse, R21, PT ;  /* 0x000000150800720c */ /* 0x040fe40003f06270 */
[----:B------:R-:W-:Y:S01]  /*ac20*/  ISETP.GE.AND P2, PT, R8, R20, PT ;  /* 0x000000140800720c */ /* 0x000fe20003f46270 */
[----:B------:R-:W-:Y:S01]  /*ac30*/  VIADD R8, R0, 0x28 ;  /* 0x0000002800087836 */ /* 0x000fe20000000000 */
[----:B------:R-:W-:-:S02]  /*ac40*/  FSEL R183, R173, -INF , !P0 ;  /* 0xff800000adb77808 */ /* 0x000fc40004000000 */
        /* <DEDUP_REMOVED lines=14> */
[----:B------:R-:W-:Y:S01]  /*ad30*/  VIADD R2, R0, 0x31 ;  /* 0x0000003100027836 */ /* 0x000fe20000000000 */
[----:B------:R-:W-:-:S02]  /*ad40*/  FSEL R177, R169, -INF , !P2 ;  /* 0xff800000a9b17808 */ /* 0x000fc40005000000 */
[----:B------:R-:W-:Y:S01]  /*ad50*/  ISETP.GE.AND P2, PT, R8, R20, PT ;  /* 0x000000140800720c */ /* 0x000fe20003f46270 */
[----:B------:R-:W-:Y:S01]  /*ad60*/  VIADD R8, R0, 0x30 ;  /* 0x0000003000087836 */ /* 0x000fe20000000000 */
[----:B------:R-:W-:Y:S02]  /*ad70*/  FSEL R135, R27, -INF , !P0 ;  /* 0xff8000001b877808 */ /* 0x000fe40004000000 */
[-C--:B------:R-:W-:Y:S02]  /*ad80*/  ISETP.GE.AND P0, PT, R2, R21.reuse, PT ;  /* 0x000000150200720c */ /* 0x080fe40003f06270 */
[----:B------:R-:W-:Y:S02]  /*ad90*/  FSEL R169, R26, -INF , !P2 ;  /* 0xff8000001aa97808 */ /* 0x000fe40005000000 */
[----:B------:R-:W-:Y:S02]  /*ada0*/  ISETP.GE.AND P2, PT, R8, R21, PT ;  /* 0x000000150800720c */ /* 0x000fe40003f46270 */
[----:B------:R-:W-:-:S02]  /*adb0*/  FSEL R171, R25, -INF , !P1 ;  /* 0xff80000019ab7808 */ /* 0x000fc40004800000 */
[----:B------:R-:W-:Y:S02]  /*adc0*/  FSEL R168, R17, -INF , !P0 ;  /* 0xff80000011a87808 */ /* 0x000fe40004000000 */
[-C--:B------:R-:W-:Y:S02]  /*add0*/  ISETP.GE.AND P1, PT, R8, R20.reuse, PT ;  /* 0x000000140800720c */ /* 0x080fe40003f26270 */
[-C--:B------:R-:W-:Y:S02]  /*ade0*/  ISETP.GE.AND P0, PT, R0, R20.reuse, PT ;  /* 0x000000140000720c */ /* 0x080fe40003f06270 */
[----:B------:R-:W-:Y:S02]  /*adf0*/  FSEL R170, R16, -INF , !P2 ;  /* 0xff80000010aa7808 */ /* 0x000fe40005000000 */
[----:B------:R-:W-:Y:S01]  /*ae00*/  ISETP.GE.AND P2, PT, R2, R20, PT ;  /* 0x000000140200720c */ /* 0x000fe20003f46270 */
[----:B------:R-:W-:Y:S01]  /*ae10*/  VIADD R2, R0, 0x38 ;  /* 0x0000003800027836 */ /* 0x000fe20000000000 */
[----:B------:R-:W-:-:S02]  /*ae20*/  FSEL R133, R18, -INF , !P1 ;  /* 0xff80000012857808 */ /* 0x000fc40004800000 */
[----:B------:R-:W-:Y:S02]  /*ae30*/  FSEL R30, R230, -INF , !P0 ;  /* 0xff800000e61e7808 */ /* 0x000fe40004000000 */
[CC--:B------:R-:W-:Y:S01]  /*ae40*/  ISETP.GE.AND P1, PT, R0.reuse, R21.reuse, PT ;  /* 0x000000150000720c */ /* 0x0c0fe20003f26270 */
[----:B------:R-:W-:Y:S01]  /*ae50*/  VIADD R0, R0, 0x39 ;  /* 0x0000003900007836 */ /* 0x000fe20000000000 */
[----:B------:R-:W-:Y:S02]  /*ae60*/  PLOP3.LUT P0, PT, PT, PT, UP0, 0x80, 0x0 ;  /* 0x000000000000781c */ /* 0x000fe40003f0f008 */
        /* <DEDUP_REMOVED lines=11> */
[----:B------:R-:W2:Y:S01]  /*af20*/  LDL.64 R22, [R1+0xb0] ;  /* 0x0000b00001167983 */ /* 0x000ea20000100a00 */
[----:B------:R-:W1:Y:S01]  /*af30*/  @!P6 LDC.64 R6, c[0x0][0x218] ;  /* 0x00008600ff06eb82 */ /* 0x000e620000000a00 */
[----:B------:R-:W-:Y:S01]  /*af40*/  UIADD3 UR6, UR22, -0x3, URZ ;  /* 0xfffffffd16067890 */ /* 0x000fe2000fffe03f */
[----:B------:R-:W-:Y:S01]  /*af50*/  BSSY B0, `(.L_x_576) ;  /* 0x000008d000007945 */ /* 0x000fe20003800000 */
[----:B------:R3:W-:Y:S02]  /*af60*/  @P6 STS.128 [R212+0x8000], RZ ;  /* 0x008000ffd4006388 */ /* 0x0007e40000000c00 */
[----:B------:R-:W-:Y:S02]  /*af70*/  USHF.R.S32.HI UR4, URZ, 0x1f, UR6 ;  /* 0x0000001f3f047899 */ /* 0x000fe40008011406 */
[----:B------:R-:W-:Y:S01]  /*af80*/  UIMAD UR8, UR8, UR6, URZ ;  /* 0x00000006080872a4 */ /* 0x000fe2000f8e023f */
[----:B------:R-:W4:Y:S01]  /*af90*/  @!P5 LDC.64 R8, c[0x0][0x218] ;  /* 0x00008600ff08db82 */ /* 0x000f220000000a00 */
[----:B------:R-:W-:-:S02]  /*afa0*/  IMAD.U32 R4, RZ, RZ, UR6 ;  /* 0x00000006ff047e24 */ /* 0x000fc4000f8e00ff */
[----:B------:R-:W-:-:S05]  /*afb0*/  UIMAD UR4, UR4, UR14, UR8 ;  /* 0x0000000e040472a4 */ /* 0x000fca000f8e0208 */
[----:B------:R-:W5:Y:S08]  /*afc0*/  @!P4 LDC.64 R12, c[0x0][0x218] ;  /* 0x00008600ff0ccb82 */ /* 0x000f700000000a00 */
[----:B------:R-:W3:Y:S08]  /*afd0*/  @!P3 LDC.64 R10, c[0x0][0x218] ;  /* 0x00008600ff0abb82 */ /* 0x000ef00000000a00 */
[----:B------:R-:W3:Y:S08]  /*afe0*/  @!P6 LDC.64 R14, c[0x0][0x218] ;  /* 0x00008600ff0eeb82 */ /* 0x000ef00000000a00 */
[----:B------:R-:W3:Y:S08]  /*aff0*/  @!P4 LDC.64 R18, c[0x0][0x218] ;  /* 0x00008600ff12cb82 */ /* 0x000ef00000000a00 */
[----:B------:R-:W3:Y:S08]  /*b000*/  @!P5 LDC.64 R20, c[0x0][0x218] ;  /* 0x00008600ff14db82 */ /* 0x000ef00000000a00 */
[----:B------:R-:W3:Y:S08]  /*b010*/  @!P3 LDC.64 R16, c[0x0][0x218] ;  /* 0x00008600ff10bb82 */ /* 0x000ef00000000a00 */
[----:B------:R-:W3:Y:S08]  /*b020*/  @!P4 LDC.64 R26, c[0x0][0x218] ;  /* 0x00008600ff1acb82 */ /* 0x000ef00000000a00 */
[----:B------:R-:W3:Y:S01]  /*b030*/  @!P3 LDC.64 R24, c[0x0][0x218] ;  /* 0x00008600ff18bb82 */ /* 0x000ee20000000a00 */
[----:B--2---:R-:W-:-:S07]  /*b040*/  IMAD.WIDE.U32 R4, R4, UR14, R22 ;  /* 0x0000000e04047c25 */ /* 0x004fce000f8e0016 */
[----:B------:R-:W2:Y:S01]  /*b050*/  @!P4 LDC.64 R22, c[0x0][0x218] ;  /* 0x00008600ff16cb82 */ /* 0x000ea20000000a00 */
[----:B------:R-:W-:Y:S01]  /*b060*/  VIADD R0, R5, UR4 ;  /* 0x0000000405007c36 */ /* 0x000fe20008000000 */
        /* <DEDUP_REMOVED lines=8> */
[----:B------:R-:W-:Y:S01]  /*b0f0*/  @!P6 LDGSTS.E.BYPASS.LTC128B.128 [R212+0x8000], desc[UR30][R6.64] ;  /* 0x0800000006d4efae */ /* 0x000fe2000b901d5e */
[----:B------:R-:W-:-:S02]  /*b100*/  @!P4 LEA.HI.X R13, R4, R13, R0, 0x1, P1 ;  /* 0x0000000d040dc211 */ /* 0x000fc400008f0c00 */
[C---:B---3--:R-:W-:Y:S01]  /*b110*/  @!P3 LEA R10, P1, R4.reuse, R10, 0x1 ;  /* 0x0000000a040ab211 */ /* 0x048fe200078208ff */
        /* <DEDUP_REMOVED lines=19> */
[----:B---3--:R-:W-:-:S04]  /*b250*/  @!P6 LEA R8, P1, R2, R14, 0x1 ;  /* 0x0000000e0208e211 */ /* 0x008fc800078208ff */
[C-C-:B------:R-:W-:Y:S02]  /*b260*/  @!P6 LEA.HI.X R9, R2.reuse, R15, R4.reuse, 0x1, P1 ;  /* 0x0000000f0209e211 */ /* 0x140fe400008f0c04 */
[----:B------:R-:W3:Y:S01]  /*b270*/  @!P5 LDC.64 R14, c[0x0][0x218] ;  /* 0x00008600ff0edb82 */ /* 0x000ee20000000a00 */
[C---:B------:R-:W-:Y:S02]  /*b280*/  @!P5 LEA R6, P1, R2.reuse, R20, 0x1 ;  /* 0x000000140206d211 */ /* 0x040fe400078208ff */
[----:B------:R-:W-:Y:S01]  /*b290*/  @!PT LDS RZ, [RZ] ;  /* 0x00000000fffff984 */ /* 0x000fe20000000800 */
[----:B------:R-:W-:Y:S01]  /*b2a0*/  @!PT LDS RZ, [RZ] ;  /* 0x00000000fffff984 */ /* 0x000fe20000000800 */
[----:B------:R-:W-:Y:S01]  /*b2b0*/  @!PT LDS RZ, [RZ] ;  /* 0x00000000fffff984 */ /* 0x000fe20000000800 */
[----:B------:R2:W-:Y:S02]  /*b2c0*/  @!P6 LDGSTS.E.BYPASS.LTC128B.128 [R212+0x8800], desc[UR30][R8.64] ;  /* 0x0880000008d4efae */ /* 0x0005e4000b901d5e */
[C---:B------:R-:W-:Y:S02]  /*b2d0*/  @!P5 LEA.HI.X R7, R2.reuse, R21, R4, 0x1, P1 ;  /* 0x000000150207d211 */ /* 0x040fe400008f0c04 */
[----:B------:R1:W-:Y:S01]  /*b2e0*/  @P5 STS.128 [R212+0xa800], RZ ;  /* 0x00a800ffd4005388 */ /* 0x0003e20000000c00 */
[----:B----4-:R-:W4:Y:S01]  /*b2f0*/  @!P6 LDC.64 R12, c[0x0][0x218] ;  /* 0x00008600ff0ceb82 */ /* 0x010f220000000a00 */
[----:B-----5:R-:W-:-:S02]  /*b300*/  @!P4 LEA R10, P2, R2, R18, 0x1 ;  /* 0x00000012020ac211 */ /* 0x020fc400078408ff */
[----:B------:R-:W-:Y:S01]  /*b310*/  @!PT LDS RZ, [RZ] ;  /* 0x00000000fffff984 */ /* 0x000fe20000000800 */
[----:B------:R-:W-:Y:S01]  /*b320*/  @!PT LDS RZ, [RZ] ;  /* 0x00000000fffff984 */ /* 0x000fe20000000800 */
[----:B------:R-:W-:Y:S01]  /*b330*/  @!PT LDS RZ, [RZ] ;  /* 0x00000000fffff984 */ /* 0x000fe20000000800 */
[----:B------:R4:W-:Y:S02]  /*b340*/  @!P5 LDGSTS.E.BYPASS.LTC128B.128 [R212+0xa800], desc[UR30][R6.64+0x80] ;  /* 0x0a80008006d4dfae */ /* 0x0009e4000b901d5e */
[C---:B------:R-:W-:Y:S02]  /*b350*/  @!P4 LEA.HI.X R11, R2.reuse, R19, R4, 0x1, P2 ;  /* 0x00000013020bc211 */ /* 0x040fe400010f0c04 */
[----:B------:R1:W-:Y:S01]  /*b360*/  @P4 STS.128 [R212+0xc800], RZ ;  /* 0x00c800ffd4004388 */ /* 0x0003e20000000c00 */
[----:B------:R-:W5:Y:S01]  /*b370*/  @!P6 LDC.64 R18, c[0x0][0x218] ;  /* 0x00008600ff12eb82 */ /* 0x000f620000000a00 */
[C---:B------:R-:W-:Y:S02]  /*b380*/  IADD3 R0, P2, R2.reuse, UR36, RZ ;  /* 0x0000002402007c10 */ /* 0x040fe4000ff5e0ff */
[----:B------:R-:W-:Y:S01]  /*b390*/  @!PT LDS RZ, [RZ] ;  /* 0x00000000fffff984 */ /* 0x000fe20000000800 */
[----:B------:R-:W-:Y:S01]  /*b3a0*/  @!PT LDS RZ, [RZ] ;  /* 0x00000000fffff984 */ /* 0x000fe20000000800 */
[----:B------:R-:W-:Y:S01]  /*b3b0*/  @!PT LDS RZ, [RZ] ;  /* 0x00000000fffff984 */ /* 0x000fe20000000800 */
[----:B------:R5:W-:Y:S04]  /*b3c0*/  @!P4 LDGSTS.E.BYPASS.LTC128B.128 [R212+0xc800], desc[UR30][R10.64+0x100] ;  /* 0x0c8001000ad4cfae */ /* 0x000be8000b901d5e */
[----:B------:R1:W-:Y:S01]  /*b3d0*/  @P3 STS.128 [R212+0xe800], RZ ;  /* 0x00e800ffd4003388 */ /* 0x0003e20000000c00 */
[----:B------:R-:W1:Y:S01]  /*b3e0*/  @!P5 LDC.64 R20, c[0x0][0x218] ;  /* 0x00008600ff14db82 */ /* 0x000e620000000a00 */
[----:B--2---:R-:W-:-:S04]  /*b3f0*/  @!P3 LEA R8, P1, R2, R16, 0x1 ;  /* 0x000000100208b211 */ /* 0x004fc800078208ff */
[----:B------:R-:W-:Y:S02]  /*b400*/  @!P3 LEA.HI.X R9, R2, R17, R4, 0x1, P1 ;  /* 0x000000110209b211 */ /* 0x000fe400008f0c04 */
[----:B------:R-:W-:Y:S02]  /*b410*/  IADD3.X R4, R4, UR15, RZ, P2, !PT ;  /* 0x0000000f04047c10 */ /* 0x000fe400097fe4ff */
        /* <DEDUP_REMOVED lines=64> */
.L_x_577:
[----:B------:R-:W-:Y:S05]  /*b820*/  BSYNC B0 ;  /* 0x0000000000007941 */ /* 0x000fea0003800000 */
.L_x_576:
[----:B------:R-:W0:Y:S02]  /*b830*/  LDGDEPBAR ;  /* 0x00000000000079af */ /* 0x000e240000000000 */
.L_x_575:
[----:B------:R-:W3:Y:S04]  /*b840*/  LDL R2, [R1+0xc0] ;  /* 0x0000c00001027983 */ /* 0x000ee80000100800 */
[----:B------:R-:W4:Y:S04]  /*b850*/  LDL R4, [R1+0xd0] ;  /* 0x0000d00001047983 */ /* 0x000f280000100800 */
[----:B------:R-:W2:Y:S01]  /*b860*/  LDL R5, [R1+0xe0] ;  /* 0x0000e00001057983 */ /* 0x000ea20000100800 */
[----:B------:R-:W-:Y:S01]  /*b870*/  FMNMX.FTZ R0, R3, R30, !PT ;  /* 0x0000001e03007209 */ /* 0x000fe20007810000 */
[----:B------:R-:W-:-:S02]  /*b880*/  USHF.L.U32 UR4, UR20, 0x1, URZ ;  /* 0x0000000114047899 */ /* 0x000fc4000800063f */
[----:B------:R-:W-:Y:S01]  /*b890*/  UIADD3 UR6, UR35, -0x4498517b, URZ ;  /* 0xbb67ae8523067890 */ /* 0x000fe2000fffe03f */
[----:B------:R-:W-:Y:S01]  /*b8a0*/  FMNMX.FTZ R0, R231, R0, !PT ;  /* 0x00000000e7007209 */ /* 0x000fe20007810000 */
[----:B------:R-:W-:Y:S01]  /*b8b0*/  ULOP3.LUT UR7, UR4, UR35, URZ, 0x3c, !UPT ;  /* 0x0000002304077292 */ /* 0x000fe2000f8e3c3f */
[----:B------:R-:W-:Y:S01]  /*b8c0*/  STL [R1+0x150], R251 ;  /* 0x000150fb01007387 */ /* 0x000fe20000100800 */
[----:B------:R-:W-:Y:S01]  /*b8d0*/  UIADD3 UR39, UR34, -0x61c88647, URZ ;  /* 0x9e3779b922277890 */ /* 0x000fe2000fffe03f */
[----:B------:R-:W-:Y:S01]  /*b8e0*/  FMNMX.FTZ R0, R229, R0, !PT ;  /* 0x00000000e5007209 */ /* 0x000fe20007810000 */
[----:B------:R-:W-:Y:S01]  /*b8f0*/  UIADD3 UR38, UR34, 0x3c6ef372, URZ ;  /* 0x3c6ef37222267890 */ /* 0x000fe2000fffe03f */
[----:B------:R-:W-:Y:S01]  /*b900*/  STL [R1+0x14c], R250 ;  /* 0x00014cfa01007387 */ /* 0x000fe20000100800 */
[----:B------:R-:W-:Y:S01]  /*b910*/  UIADD3 UR37, UR35, 0x76cf5d0a, URZ ;  /* 0x76cf5d0a23257890 */ /* 0x000fe2000fffe03f */
[----:B------:R-:W-:Y:S01]  /*b920*/  FMNMX.FTZ R0, R214, R0, !PT ;  /* 0x00000000d6007209 */ /* 0x000fe20007810000 */
[----:B------:R-:W-:Y:S01]  /*b930*/  UIADD3 UR29, UR35, 0x32370b8f, URZ ;  /* 0x32370b8f231d7890 */ /* 0x000fe2000fffe03f */
[----:B------:R-:W-:Y:S01]  /*b940*/  STL [R1+0x148], R212 ;  /* 0x000148d401007387 */ /* 0x000fe20000100800 */
[----:B------:R-:W-:Y:S01]  /*b950*/  UIADD3 UR32, UR34, -0x255992d5, URZ ;  /* 0xdaa66d2b22207890 */ /* 0x000fe2000fffe03f */
[----:B------:R-:W-:Y:S01]  /*b960*/  FMNMX.FTZ R0, R213, R0, !PT ;  /* 0x00000000d5007209 */ /* 0x000fe20007810000 */
[----:B------:R-:W-:Y:S01]  /*b970*/  UIADD3 UR14, UR34, 0x78dde6e4, URZ ;  /* 0x78dde6e4220e7890 */ /* 0x000fe2000fffe03f */
[----:B------:R-:W-:Y:S01]  /*b980*/  STL [R1+0x144], R211 ;  /* 0x000144d301007387 */ /* 0x000fe20000100800 */
[----:B------:R-:W-:Y:S01]  /*b990*/  UIADD3 UR11, UR35, -0x126145ec, URZ ;  /* 0xed9eba14230b7890 */ /* 0x000fe2000fffe03f */
[----:B------:R-:W-:Y:S01]  /*b9a0*/  FMNMX.FTZ R0, R182, R0, !PT ;  /* 0x00000000b6007209 */ /* 0x000fe20007810000 */
[----:B------:R-:W-:Y:S01]  /*b9b0*/  UIADD3 UR4, UR4, 0x1, URZ ;  /* 0x0000000104047890 */ /* 0x000fe2000fffe03f */
[----:B------:R-:W-:Y:S01]  /*b9c0*/  STL [R1+0x140], R210 ;  /* 0x000140d201007387 */ /* 0x000fe20000100800 */
[----:B------:R-:W-:Y:S01]  /*b9d0*/  UIADD3 UR8, UR34, 0x1715609d, URZ ;  /* 0x1715609d22087890 */ /* 0x000fe2000fffe03f */
[----:B------:R-:W-:Y:S01]  /*b9e0*/  FMNMX.FTZ R0, R181, R0, !PT ;  /* 0x00000000b5007209 */ /* 0x000fe20007810000 */
[----:B------:R-:W-:Y:S01]  /*b9f0*/  ULOP3.LUT UR4, UR4, UR35, URZ, 0x3c, !UPT ;  /* 0x0000002304047292 */ /* 0x000fe2000f8e3c3f */
[----:B------:R-:W-:Y:S02]  /*ba00*/  STL [R1+0x13c], R209 ;  /* 0x00013cd101007387 */ /* 0x000fe40000100800 */
[----:B------:R-:W-:-:S02]  /*ba10*/  FMNMX.FTZ R0, R175, R0, !PT ;  /* 0x00000000af007209 */ /* 0x000fc40007810000 */
[----:B------:R-:W-:Y:S02]  /*ba20*/  STL [R1+0x138], R208 ;  /* 0x000138d001007387 */ /* 0x000fe40000100800 */
[----:B------:R-:W-:Y:S02]  /*ba30*/  FMNMX.FTZ R0, R173, R0, !PT ;  /* 0x00000000ad007209 */ /* 0x000fe40007810000 */
[----:B------:R-:W-:Y:S02]  /*ba40*/  STL [R1+0x134], R207 ;  /* 0x000134cf01007387 */ /* 0x000fe40000100800 */
[----:B------:R-:W-:Y:S02]  /*ba50*/  FMNMX.FTZ R0, R172, R0, !PT ;  /* 0x00000000ac007209 */ /* 0x000fe40007810000 */
[----:B------:R-:W-:Y:S02]  /*ba60*/  STL [R1+0x130], R206 ;  /* 0x000130ce01007387 */ /* 0x000fe40000100800 */
[----:B------:R-:W-:-:S02]  /*ba70*/  FMNMX.FTZ R0, R169, R0, !PT ;  /* 0x00000000a9007209 */ /* 0x000fc40007810000 */
[----:B------:R-:W-:Y:S04]  /*ba80*/  STL [R1+0x12c], R205 ;  /* 0x00012ccd01007387 */ /* 0x000fe80000100800 */
        /* <DEDUP_REMOVED lines=15> */
[----:B------:R-:W-:Y:S01]  /*bb80*/  STL [R1+0xec], R184 ;  /* 0x0000ecb801007387 */ /* 0x000fe20000100800 */
[----:B---3--:R-:W-:Y:S01]  /*bb90*/  IMAD.WIDE.U32 R226, R2, -0x326172a9, RZ ;  /* 0xcd9e8d5702e27825 */ /* 0x008fe200078e00ff */
[----:B------:R-:W-:-:S04]  /*bba0*/  FMNMX.FTZ R2, R132, R31, !PT ;  /* 0x0000001f84027209 */ /* 0x000fc80007810000 */
[----:B------:R-:W-:Y:S02]  /*bbb0*/  FMNMX.FTZ R2, R234, R2, !PT ;  /* 0x00000002ea027209 */ /* 0x000fe40007810000 */
[----:B----4-:R-:W-:Y:S01]  /*bbc0*/  LOP3.LUT R4, R227, R4, RZ, 0x3c, !PT ;  /* 0x00000004e3047212 */ /* 0x010fe200078e3cff */
[----:B--2---:R-:W-:Y:S01]  /*bbd0*/  IMAD.WIDE.U32 R10, R5, -0x2daee0ad, RZ ;  /* 0xd2511f53050a7825 */ /* 0x004fe200078e00ff */
[----:B------:R-:W-:-:S03]  /*bbe0*/  FMNMX.FTZ R2, R233, R2, !PT ;  /* 0x00000002e9027209 */ /* 0x000fc60007810000 */
[----:B------:R-:W-:Y:S01]  /*bbf0*/  IMAD.WIDE.U32 R216, R4, -0x2daee0ad, RZ ;  /* 0xd2511f5304d87825 */ /* 0x000fe200078e00ff */
[----:B------:R-:W-:Y:S02]  /*bc00*/  FMNMX.FTZ R2, R232, R2, !PT ;  /* 0x00000002e8027209 */ /* 0x000fe40007810000 */
[----:B------:R-:W-:Y:S01]  /*bc10*/  LOP3.LUT R4, R11, UR7, RZ, 0x3c, !PT ;  /* 0x000000070b047c12 */ /* 0x000fe2000f8e3cff */
[----:B------:R-:W-:Y:S01]  /*bc20*/  UIADD3 UR7, UR35, -0x56f99767, URZ ;  /* 0xa906689923077890 */ /* 0x000fe2000fffe03f */
[----:B------:R-:W-:Y:S02]  /*bc30*/  FMNMX.FTZ R2, R220, R2, !PT ;  /* 0x00000002dc027209 */ /* 0x000fe40007810000 */
[----:B------:R-:W-:Y:S01]  /*bc40*/  LOP3.LUT R24, R217, UR6, R10, 0x96, !PT ;  /* 0x00000006d9187c12 */ /* 0x000fe2000f8e960a */
[----:B------:R-:W-:Y:S01]  /*bc50*/  IMAD.WIDE.U32 R4, R4, -0x326172a9, RZ ;  /* 0xcd9e8d5704047825 */ /* 0x000fe200078e00ff */
[----:B------:R-:W-:Y:S01]  /*bc60*/  FMNMX.FTZ R2, R215, R2, !PT ;  /* 0x00000002d7027209 */ /* 0x000fe20007810000 */
[----:B------:R-:W-:Y:S01]  /*bc70*/  UIADD3 UR6, UR34, -0x4ab325aa, URZ ;  /* 0xb54cda5622067890 */ /* 0x000fe2000fffe03f */
[----:B------:R-:W-:Y:S01]  /*bc80*/  LOP3.LUT R217, R11, UR4, RZ, 0x3c, !PT ;  /* 0x000000040bd97c12 */ /* 0x000fe2000f8e3cff */
[----:B------:R-:W-:Y:S01]  /*bc90*/  IMAD.WIDE.U32 R24, R24, -0x326172a9, RZ ;  /* 0xcd9e8d5718187825 */ /* 0x000fe200078e00ff */
[----:B------:R-:W-:Y:S01]  /*bca0*/  FMNMX.FTZ R2, R191, R2, !PT ;  /* 0x00000002bf027209 */ /* 0x000fe20007810000 */
[----:B------:R-:W-:Y:S01]  /*bcb0*/  UIADD3 UR4, UR35, 0x646e171e, URZ ;  /* 0x646e171e23047890 */ /* 0x000fe2000fffe03f */
[----:B------:R-:W-:-:S02]  /*bcc0*/  LOP3.LUT R5, R5, UR39, R226, 0x96, !PT ;  /* 0x0000002705057c12 */ /* 0x000fc4000f8e96e2 */
[----:B------:R-:W-:Y:S02]  /*bcd0*/  FMNMX.FTZ R2, R183, R2, !PT ;  /* 0x00000002b7027209 */ /* 0x000fe40007810000 */
[----:B-1----:R-:W-:Y:S01]  /*bce0*/  LOP3.LUT R6, R25, UR38, R4, 0x96, !PT ;  /* 0x0000002619067c12 */ /* 0x002fe2000f8e9604 */
[----:B------:R-:W-:Y:S01]  /*bcf0*/  IMAD.WIDE.U32 R4, R5, -0x2daee0ad, RZ ;  /* 0xd2511f5305047825 */ /* 0x000fe200078e00ff */
[----:B------:R-:W-:Y:S02]  /*bd00*/  FMNMX.FTZ R8, R180, R2, !PT ;  /* 0x00000002b4087209 */ /* 0x000fe40007810000 */
[----:B------:R-:W-:Y:S01]  /*bd10*/  FMNMX.FTZ R2, R135, R0, !PT ;  /* 0x0000000087027209 */ /* 0x000fe20007810000 */
[----:B------:R-:W-:Y:S01]  /*bd20*/  IMAD.WIDE.U32 R6, R6, -0x2daee0ad, RZ ;  /* 0xd2511f5306067825 */ /* 0x000fe200078e00ff */
        /* <DEDUP_REMOVED lines=9> */
[----:B------:R-:W-:Y:S01]  /*bdc0*/  LOP3.LUT R12, R5, UR37, R216, 0x96, !PT ;  /* 0x00000025050c7c12 */ /* 0x000fe2000f8e96d8 */
[----:B------:R-:W1:Y:S01]  /*bdd0*/  SHFL.BFLY PT, R10, R2, 0x2, 0x1f ;  /* 0x0c401f00020a7f89 */ /* 0x000e6200000e0000 */
[----:B------:R-:W-:Y:S02]  /*bde0*/  LOP3.LUT R14, R7, UR29, R4, 0x96, !PT ;  /* 0x0000001d070e7c12 */ /* 0x000fe4000f8e9604 */
[----:B------:R-:W-:Y:S01]  /*bdf0*/  FMNMX.FTZ R0, R134, R0, !PT ;  /* 0x0000000086007209 */ /* 0x000fe20007810000 */
[----:B------:R-:W-:-:S03]  /*be00*/  IMAD.WIDE.U32 R12, R12, -0x326172a9, RZ ;  /* 0xcd9e8d570c0c7825 */ /* 0x000fc600078e00ff */
[----:B------:R-:W-:Y:S01]  /*be10*/  FMNMX.FTZ R0, R35, R0, !PT ;  /* 0x0000000023007209 */ /* 0x000fe20007810000 */
[----:B------:R-:W-:Y:S01]  /*be20*/  IMAD.WIDE.U32 R14, R14, -0x326172a9, RZ ;  /* 0xcd9e8d570e0e7825 */ /* 0x000fe200078e00ff */
[----:B------:R-:W-:-:S03]  /*be30*/  LOP3.LUT R4, R13, UR32, R24, 0x96, !PT ;  /* 0x000000200d047c12 */ /* 0x000fc6000f8e9618 */
[----:B------:R-:W2:Y:S01]  /*be40*/  SHFL.BFLY PT, R7, R0, 0x2, 0x1f ;  /* 0x0c401f0000077f89 */ /* 0x000ea200000e0000 */
[C-C-:B------:R-:W-:Y:S01]  /*be50*/  LOP3.LUT R8, R15.reuse, UR14, R12.reuse, 0x96, !PT ;  /* 0x0000000e0f087c12 */ /* 0x140fe2000f8e960c */
[----:B------:R-:W-:Y:S01]  /*be60*/  IMAD.WIDE.U32 R4, R4, -0x2daee0ad, RZ ;  /* 0xd2511f5304047825 */ /* 0x000fe200078e00ff */
[----:B------:R-:W-:-:S03]  /*be70*/  LOP3.LUT R12, R15, UR14, R12, 0x96, !PT ;  /* 0x0000000e0f0c7c12 */ /* 0x000fc6000f8e960c */
[----:B------:R-:W-:Y:S01]  /*be80*/  IMAD.WIDE.U32 R8, R8, -0x2daee0ad, RZ ;  /* 0xd2511f5308087825 */ /* 0x000fe200078e00ff */
[----:B------:R-:W-:-:S04]  /*be90*/  LOP3.LUT R18, R5, UR11, R6, 0x96, !PT ;  /* 0x0000000b05127c12 */ /* 0x000fc8000f8e9606 */
[----:B------:R-:W-:Y:S01]  /*bea0*/  LOP3.LUT R4, R9, UR7, R4, 0x96, !PT ;  /* 0x0000000709047c12 */ /* 0x000fe2000f8e9604 */
[----:B------:R-:W-:Y:S01]  /*beb0*/  IMAD.WIDE.U32 R18, R18, -0x326172a9, RZ ;  /* 0xcd9e8d5712127825 */ /* 0x000fe200078e00ff */
[----:B-1----:R-:W-:-:S03]  /*bec0*/  FMNMX.FTZ R2, R2, R10, !PT ;  /* 0x0000000a02027209 */ /* 0x002fc60007810000 */
[----:B------:R-:W-:Y:S02]  /*bed0*/  IMAD.WIDE.U32 R4, R4, -0x326172a9, RZ ;  /* 0xcd9e8d5704047825 */ /* 0x000fe400078e00ff */
[----:B------:R-:W1:Y:S01]  /*bee0*/  SHFL.BFLY PT, R9, R2, 0x1, 0x1f ;  /* 0x0c201f0002097f89 */ /* 0x000e6200000e0000 */
[C---:B------:R-:W-:Y:S02]  /*bef0*/  LOP3.LUT R6, R4.reuse, 0xff, RZ, 0xc0, !PT ;  /* 0x000000ff04067812 */ /* 0x040fe400078ec0ff */
[----:B------:R-:W-:Y:S02]  /*bf00*/  LOP3.LUT R21, R4, 0xffff, RZ, 0xc0, !PT ;  /* 0x0000ffff04157812 */ /* 0x000fe400078ec0ff */
[----:B------:R-:W-:Y:S02]  /*bf10*/  ISETP.LE.U32.AND P5, PT, R6, UR5, PT ;  /* 0x0000000506007c0c */ /* 0x000fe4000bfa3070 */
[----:B--2---:R-:W-:Y:S02]  /*bf20*/  FMNMX.FTZ R6, R0, R7, !PT ;  /* 0x0000000700067209 */ /* 0x004fe40007810000 */
[----:B------:R-:W-:-:S02]  /*bf30*/  LOP3.LUT R0, R5, UR6, R18, 0x96, !PT ;  /* 0x0000000605007c12 */ /* 0x000fc4000f8e9612 */
[--C-:B------:R-:W-:Y:S01]  /*bf40*/  SHF.R.U32.HI R16, RZ, 0x10, R4.reuse ;  /* 0x00000010ff107819 */ /* 0x100fe20000011604 */
[----:B------:R-:W2:Y:S01]  /*bf50*/  SHFL.BFLY PT, R10, R6, 0x1, 0x1f ;  /* 0x0c201f00060a7f89 */ /* 0x000ea200000e0000 */
[----:B------:R-:W-:Y:S02]  /*bf60*/  LOP3.LUT R7, R0, 0xff, RZ, 0xc0, !PT ;  /* 0x000000ff00077812 */ /* 0x000fe400078ec0ff */
[----:B------:R-:W-:Y:S02]  /*bf70*/  SHF.R.U32.HI R11, RZ, 0x18, R4 ;  /* 0x00000018ff0b7819 */ /* 0x000fe40000011604 */
[----:B------:R-:W-:Y:S02]  /*bf80*/  ISETP.LE.U32.AND P4, PT, R7, UR5, PT ;  /* 0x0000000507007c0c */ /* 0x000fe4000bf83070 */
[----:B------:R-:W-:Y:S02]  /*bf90*/  SHF.R.U32.HI R7, RZ, 0x18, R0 ;  /* 0x00000018ff077819 */ /* 0x000fe40000011600 */
[----:B-1----:R-:W-:-:S02]  /*bfa0*/  FMNMX.FTZ R208, R2, R9, !PT ;  /* 0x0000000902d07209 */ /* 0x002fc40007810000 */
[----:B------:R-:W-:Y:S02]  /*bfb0*/  LOP3.LUT R2, R0, 0xffff, RZ, 0xc0, !PT ;  /* 0x0000ffff00027812 */ /* 0x000fe400078ec0ff */
[----:B------:R-:W-:Y:S01]  /*bfc0*/  SHF.R.U32.HI R0, RZ, 0x10, R0 ;  /* 0x00000010ff007819 */ /* 0x000fe20000011600 */
[----:B------:R-:W-:Y:S01]  /*bfd0*/  STL [R1+0x154], R208 ;  /* 0x000154d001007387 */ /* 0x000fe20000100800 */
[----:B------:R-:W-:Y:S02]  /*bfe0*/  SHF.R.U32.HI R4, RZ, 0x8, R2 ;  /* 0x00000008ff047819 */ /* 0x000fe40000011602 */
[----:B------:R-:W-:Y:S02]  /*bff0*/  LOP3.LUT R2, R0, 0xff, RZ, 0xc0, !PT ;  /* 0x000000ff00027812 */ /* 0x000fe400078ec0ff */
[----:B------:R-:W-:Y:S02]  /*c000*/  LOP3.LUT R0, R4, 0xffff, RZ, 0xc0, !PT ;  /* 0x0000ffff04007812 */ /* 0x000fe400078ec0ff */
[----:B------:R-:W-:-:S02]  /*c010*/  FSETP.NEU.FTZ.AND P3, PT, R208, -INF , PT ;  /* 0xff800000d000780b */ /* 0x000fc40003f7d000 */
[----:B------:R-:W-:Y:S01]  /*c020*/  ISETP.LE.U32.AND P2, PT, R0, UR5, PT ;  /* 0x0000000500007c0c */ /* 0x000fe2000bf43070 */
[----:B------:R-:W-:Y:S01]  /*c030*/  FMUL.FTZ R0, R208, UR10 ;  /* 0x0000000ad0007c20 */ /* 0x000fe20008410000 */
[----:B--2---:R-:W-:Y:S02]  /*c040*/  FMNMX.FTZ R252, R6, R10, !PT ;  /* 0x0000000a06fc7209 */ /* 0x004fe40007810000 */
[----:B------:R-:W-:Y:S02]  /*c050*/  ISETP.LE.U32.AND P6, PT, R2, UR5, PT ;  /* 0x0000000502007c0c */ /* 0x000fe4000bfc3070 */
[----:B------:R-:W-:Y:S01]  /*c060*/  FSEL R5, R208, RZ, P3 ;  /* 0x000000ffd0057208 */ /* 0x000fe20001800000 */
[----:B------:R-:W-:Y:S01]  /*c070*/  FMUL.FTZ R2, R252, UR10 ;  /* 0x0000000afc027c20 */ /* 0x000fe20008410000 */
[----:B------:R-:W-:Y:S01]  /*c080*/  FSEL R0, R0, RZ, P3 ;  /* 0x000000ff00007208 */ /* 0x000fe20001800000 */
[----:B------:R1:W-:Y:S01]  /*c090*/  STL [R1+0x158], R252 ;  /* 0x000158fc01007387 */ /* 0x0003e20000100800 */
[----:B------:R-:W-:-:S02]  /*c0a0*/  FSETP.NEU.FTZ.AND P3, PT, R252, -INF , PT ;  /* 0xff800000fc00780b */ /* 0x000fc40003f7d000 */
[----:B------:R-:W-:Y:S01]  /*c0b0*/  ISETP.LE.U32.AND P1, PT, R7, UR5, PT ;  /* 0x0000000507007c0c */ /* 0x000fe2000bf23070 */
[--C-:B------:R-:W-:Y:S01]  /*c0c0*/  FFMA.FTZ R6, R30, UR10, -R0.reuse ;  /* 0x0000000a1e067c23 */ /* 0x100fe20008010800 */
        /* <DEDUP_REMOVED lines=20> */
[----:B------:R2:W-:Y:S01]  /*c210*/  MUFU.EX2 R218, R4 ;  /* 0x0000000400da7308 */ /* 0x0005e20000000800 */
[--C-:B------:R-:W-:Y:S01]  /*c220*/  FFMA.FTZ R10, R232, UR10, -R2.reuse ;  /* 0x0000000ae80a7c23 */ /* 0x100fe20008010802 */
[--C-:B------:R-:W-:Y:S01]  /*c230*/  FFMA.FTZ R31, R191, UR10, -R2.reuse ;  /* 0x0000000abf1f7c23 */ /* 0x100fe20008010802 */
[--C-:B------:R-:W-:Y:S01]  /*c240*/  FFMA.FTZ R133, R183, UR10, -R2.reuse ;  /* 0x0000000ab7857c23 */ /* 0x100fe20008010802 */
[--C-:B------:R-:W-:Y:S01]  /*c250*/  FFMA.FTZ R180, R180, UR10, -R2.reuse ;  /* 0x0000000ab4b47c23 */ /* 0x100fe20008010802 */
[--C-:B------:R-:W-:Y:S01]  /*c260*/  FFMA.FTZ R177, R177, UR10, -R2.reuse ;  /* 0x0000000ab1b17c23 */ /* 0x100fe20008010802 */
[--C-:B------:R-:W-:Y:S01]  /*c270*/  FFMA.FTZ R215, R174, UR10, -R2.reuse ;  /* 0x0000000aaed77c23 */ /* 0x100fe20008010802 */
[--C-:B------:R-:W-:Y:S01]  /*c280*/  FFMA.FTZ R236, R171, UR10, -R2.reuse ;  /* 0x0000000aabec7c23 */ /* 0x100fe20008010802 */
[----:B------:R-:W3:Y:S01]  /*c290*/  MUFU.EX2 R219, R0 ;  /* 0x0000000000db7308 */ /* 0x000ee20000000800 */
[--C-:B------:R-:W-:Y:S01]  /*c2a0*/  FFMA.FTZ R239, R170, UR10, -R2.reuse ;  /* 0x0000000aaaef7c23 */ /* 0x100fe20008010802 */
[--C-:B------:R-:W-:Y:S01]  /*c2b0*/  FFMA.FTZ R196, R168, UR10, -R2.reuse ;  /* 0x0000000aa8c47c23 */ /* 0x100fe20008010802 */
[--C-:B------:R-:W-:Y:S01]  /*c2c0*/  FFMA.FTZ R199, R134, UR10, -R2.reuse ;  /* 0x0000000a86c77c23 */ /* 0x100fe20008010802 */
[----:B------:R-:W-:-:S04]  /*c2d0*/  FFMA.FTZ R203, R35, UR10, -R2 ;  /* 0x0000000a23cb7c23 */ /* 0x000fc80008010802 */
[----:B------:R-:W-:Y:S01]  /*c2e0*/  MUFU.EX2 R6, R6 ;  /* 0x0000000600067308 */ /* 0x000fe20000000800 */
[----:B--2---:R-:W-:Y:S02]  /*c2f0*/  FSEL R4, R252, RZ, P3 ;  /* 0x000000fffc047208 */ /* 0x004fe40001800000 */
[----:B------:R-:W-:Y:S01]  /*c300*/  ISETP.LE.U32.AND P3, PT, R11, UR5, PT ;  /* 0x000000050b007c0c */ /* 0x000fe2000bf63070 */
[----:B------:R-:W-:Y:S01]  /*c310*/  FFMA.FTZ R11, R220, UR10, -R2 ;  /* 0x0000000adc0b7c23 */ /* 0x000fe20008010802 */
[----:B------:R-:W-:Y:S01]  /*c320*/  FADD.FTZ R2, R3, -R5 ;  /* 0x8000000503027221 */ /* 0x000fe20000010000 */
[----:B------:R-:W-:Y:S01]  /*c330*/  FADD.FTZ R5, R132, -R4 ;  /* 0x8000000484057221 */ /* 0x000fe20000010000 */
[----:B------:R-:W-:Y:S01]  /*c340*/  LOP3.LUT R4, R19, UR8, R14, 0x96, !PT ;  /* 0x0000000813047c12 */ /* 0x000fe2000f8e960e */
[----:B------:R-:W-:Y:S01]  /*c350*/  MUFU.EX2 R214, R7 ;  /* 0x0000000700d67308 */ /* 0x000fe20000000800 */
[----:B---3--:R-:W-:Y:S01]  /*c360*/  F2FP.BF16.F32.PACK_AB R20, R219, R218 ;  /* 0x000000dadb14723e */ /* 0x008fe200000010ff */
[----:B------:R-:W-:Y:S01]  /*c370*/  FMUL.FTZ R2, R2, UR10 ;  /* 0x0000000a02027c20 */ /* 0x000fe20008410000 */
[----:B------:R-:W-:-:S02]  /*c380*/  LOP3.LUT R0, R16, 0xff, RZ, 0xc0, !PT ;  /* 0x000000ff10007812 */ /* 0x000fc400078ec0ff */
[C---:B------:R-:W-:Y:S01]  /*c390*/  PRMT R17, R20.reuse, 0x7632, R17 ;  /* 0x0000763214117816 */ /* 0x040fe20000000011 */
[----:B------:R-:W-:Y:S01]  /*c3a0*/  @!P4 HFMA2.BF16_V2 R134, -RZ.H0_H0, RZ.H0_H0, -R20.H0_H0 ;  /* 0x200000ffff86c231 */ /* 0x000fe20000340914 */
[----:B------:R-:W-:Y:S01]  /*c3b0*/  LOP3.LUT R14, R19, UR8, R14, 0x96, !PT ;  /* 0x00000008130e7c12 */ /* 0x000fe2000f8e960e */
[----:B------:R-:W-:Y:S01]  /*c3c0*/  MUFU.EX2 R16, R9 ;  /* 0x0000000900107308 */ /* 0x000fe20000000800 */
[----:B------:R-:W-:Y:S01]  /*c3d0*/  PRMT R190, R20, 0x5410, R17 ;  /* 0x0000541014be7816 */ /* 0x000fe20000000011 */
[----:B------:R-:W-:Y:S01]  /*c3e0*/  @!P2 HFMA2.BF16_V2 R22, -RZ.H0_H0, RZ.H0_H0, -R17.H0_H0 ;  /* 0x200000ffff16a231 */ /* 0x000fe20000340911 */
[----:B------:R-:W-:Y:S02]  /*c3f0*/  @!P4 PRMT R20, R134, 0x5410, RZ ;  /* 0x000054108614c816 */ /* 0x000fe400000000ff */
[----:B------:R-:W-:Y:S02]  /*c400*/  ISETP.LE.U32.AND P4, PT, R0, UR5, PT ;  /* 0x0000000500007c0c */ /* 0x000fe4000bf83070 */
[----:B------:R-:W-:Y:S01]  /*c410*/  @!P2 PRMT R17, R22, 0x5410, RZ ;  /* 0x000054101611a816 */ /* 0x000fe200000000ff */
[----:B------:R2:W3:Y:S01]  /*c420*/  MUFU.EX2 R0, R2 ;  /* 0x0000000200007308 */ /* 0x0004e20000000800 */
[----:B------:R-:W-:Y:S04]  /*c430*/  STG.E.U16 desc[UR30][R28.64+-0x80], R20 ;  /* 0xffff80141c007986 */ /* 0x000fe8000c10151e */
[----:B------:R-:W-:Y:S03]  /*c440*/  STG.E.U16 desc[UR30][R28.64+-0x7e], R17 ;  /* 0xffff82111c007986 */ /* 0x000fe6000c10151e */
[----:B------:R-:W4:Y:S08]  /*c450*/  MUFU.EX2 R10, R10 ;  /* 0x0000000a000a7308 */ /* 0x000f300000000800 */
[----:B------:R-:W1:Y:S01]  /*c460*/  MUFU.EX2 R26, R26 ;  /* 0x0000001a001a7308 */ /* 0x000e620000000800 */
[----:B--2---:R-:W-:Y:S01]  /*c470*/  SHF.R.U32.HI R2, RZ, 0x8, R21 ;  /* 0x00000008ff027819 */ /* 0x004fe20000011615 */
[----:B---3--:R-:W-:Y:S01]  /*c480*/  FFMA.FTZ R248, R248, R0, R6 ;  /* 0x00000000f8f87223 */ /* 0x008fe20000010006 */
[----:B------:R-:W-:Y:S01]  /*c490*/  F2FP.BF16.F32.PACK_AB R21, R214, R6 ;  /* 0x00000006d615723e */ /* 0x000fe200000010ff */
[----:B------:R-:W-:Y:S01]  /*c4a0*/  FMUL.FTZ R222, R58, R0 ;  /* 0x000000003ade7220 */ /* 0x000fe20000410000 */
[----:B------:R-:W-:Y:S01]  /*c4b0*/  LOP3.LUT R2, R2, 0xffff, RZ, 0xc0, !PT ;  /* 0x0000ffff02027812 */ /* 0x000fe200078ec0ff */
[----:B------:R-:W-:Y:S01]  /*c4c0*/  FADD.FTZ R248, R214, R248 ;  /* 0x000000f8d6f87221 */ /* 0x000fe20000010000 */
[----:B------:R-:W-:Y:S01]  /*c4d0*/  PRMT R22, R21, 0x7632, R22 ;  /* 0x0000763215167816 */ /* 0x000fe20000000016 */
[----:B------:R-:W-:Y:S01]  /*c4e0*/  @!P6 HFMA2.BF16_V2 R132, -RZ.H0_H0, RZ.H0_H0, -R21.H0_H0 ;  /* 0x200000ffff84e231 */ /* 0x000fe20000340915 */
[----:B------:R-:W-:Y:S01]  /*c4f0*/  ISETP.LE.U32.AND P2, PT, R2, UR5, PT ;  /* 0x0000000502007c0c */ /* 0x000fe2000bf43070 */
[----:B------:R-:W-:Y:S01]  /*c500*/  FMUL.FTZ R2, R5, UR10 ;  /* 0x0000000a05027c20 */ /* 0x000fe20008410000 */
[----:B------:R-:W-:Y:S01]  /*c510*/  IMAD.WIDE.U32 R4, R4, -0x2daee0ad, RZ ;  /* 0xd2511f5304047825 */ /* 0x000fe200078e00ff */
[----:B------:R-:W-:-:S03]  /*c520*/  PRMT R210, R21, 0x5410, R22 ;  /* 0x0000541015d27816 */ /* 0x000fc60000000016 */
[----:B------:R-:W-:Y:S01]  /*c530*/  @!P1 HFMA2.BF16_V2 R169, -RZ.H0_H0, RZ.H0_H0, -R22.H0_H0 ;  /* 0x200000ffffa99231 */ /* 0x000fe20000340916 */
[----:B------:R-:W-:Y:S01]  /*c540*/  @!P6 PRMT R21, R132, 0x5410, RZ ;  /* 0x000054108415e816 */ /* 0x000fe200000000ff */
[----:B------:R-:W2:Y:S01]  /*c550*/  MUFU.EX2 R30, R30 ;  /* 0x0000001e001e7308 */ /* 0x000ea20000000800 */
[----:B------:R-:W-:Y:S01]  /*c560*/  LOP3.LUT R6, R5, UR4, R8, 0x96, !PT ;  /* 0x0000000405067c12 */ /* 0x000fe2000f8e9608 */
[----:B------:R-:W-:Y:S01]  /*c570*/  IMAD.MOV.U32 R58, RZ, RZ, R226 ;  /* 0x000000ffff3a7224 */ /* 0x000fe200078e00e2 */
[----:B----4-:R-:W-:Y:S01]  /*c580*/  F2FP.BF16.F32.PACK_AB R8, R10, R16 ;  /* 0x000000100a08723e */ /* 0x010fe200000010ff */
[-C--:B------:R-:W-:Y:S01]  /*c590*/  FMUL.FTZ R223, R59, R0.reuse ;  /* 0x000000003bdf7220 */ /* 0x080fe20000410000 */
[----:B------:R-:W-:Y:S01]  /*c5a0*/  SHF.R.U32.HI R7, RZ, 0x10, R6 ;  /* 0x00000010ff077819 */ /* 0x000fe20000011606 */
[----:B------:R-:W-:Y:S01]  /*c5b0*/  IMAD.MOV.U32 R59, RZ, RZ, R227 ;  /* 0x000000ffff3b7224 */ /* 0x000fe200078e00e3 */
[----:B------:R-:W-:Y:S01]  /*c5c0*/  @!P1 PRMT R22, R169, 0x5410, RZ ;  /* 0x00005410a9169816 */ /* 0x000fe200000000ff */
[----:B------:R-:W3:Y:S01]  /*c5d0*/  MUFU.EX2 R2, R2 ;  /* 0x0000000200027308 */ /* 0x000ee20000000800 */
[----:B------:R-:W-:Y:S01]  /*c5e0*/  LOP3.LUT R7, R7, 0xff, RZ, 0xc0, !PT ;  /* 0x000000ff07077812 */ /* 0x000fe200078ec0ff */
[-C--:B------:R-:W-:Y:S01]  /*c5f0*/  FMUL.FTZ R166, R166, R0.reuse ;  /* 0x00000000a6a67220 */ /* 0x080fe20000410000 */
[----:B------:R-:W-:Y:S01]  /*c600*/  PRMT R221, R8, 0x7632, R221 ;  /* 0x0000763208dd7816 */ /* 0x000fe200000000dd */
[-C--:B------:R-:W-:Y:S01]  /*c610*/  FMUL.FTZ R167, R167, R0.reuse ;  /* 0x00000000a7a77220 */ /* 0x080fe20000410000 */
[----:B------:R-:W-:Y:S01]  /*c620*/  ISETP.LE.U32.AND P6, PT, R7, UR5, PT ;  /* 0x0000000507007c0c */ /* 0x000fe2000bfc3070 */
[----:B------:R-:W-:Y:S01]  /*c630*/  FMUL.FTZ R162, R162, R0 ;  /* 0x00000000a2a27220 */ /* 0x000fe20000410000 */
[----:B------:R-:W-:Y:S01]  /*c640*/  LOP3.LUT R7, R6, 0xff, RZ, 0xc0, !PT ;  /* 0x000000ff06077812 */ /* 0x000fe200078ec0ff */
[----:B------:R-:W-:Y:S01]  /*c650*/  @!P2 HFMA2.BF16_V2 R135, -RZ.H0_H0, RZ.H0_H0, -R221.H0_H0 ;  /* 0x200000ffff87a231 */ /* 0x000fe200003409dd */
[----:B------:R-:W-:Y:S01]  /*c660*/  PRMT R198, R8, 0x7610, R198 ;  /* 0x0000761008c67816 */ /* 0x000fe200000000c6 */
[----:B------:R-:W-:Y:S01]  /*c670*/  MUFU.EX2 R11, R11 ;  /* 0x0000000b000b7308 */ /* 0x000fe20000000800 */
[----:B------:R-:W-:Y:S01]  /*c680*/  ISETP.LE.U32.AND P1, PT, R7, UR5, PT ;  /* 0x0000000507007c0c */ /* 0x000fe2000bf23070 */
[----:B-1----:R-:W-:Y:S01]  /*c690*/  FADD.FTZ R8, R26, R248 ;  /* 0x000000f81a087221 */ /* 0x002fe20000010000 */
[----:B------:R-:W-:Y:S01]  /*c6a0*/  SHF.R.U32.HI R7, RZ, 0x18, R6 ;  /* 0x00000018ff077819 */ /* 0x000fe20000011606 */
[----:B------:R-:W-:Y:S01]  /*c6b0*/  @!P5 HFMA2.BF16_V2 R168, -RZ.H0_H0, RZ.H0_H0, -R198.H0_H0 ;  /* 0x200000ffffa8d231 */ /* 0x000fe200003409c6 */
[----:B------:R-:W-:Y:S01]  /*c6c0*/  LOP3.LUT R6, R6, 0xffff, RZ, 0xc0, !PT ;  /* 0x0000ffff06067812 */ /* 0x000fe200078ec0ff */
[----:B--2---:R-:W-:Y:S01]  /*c6d0*/  FADD.FTZ R8, R30, R8 ;  /* 0x000000081e087221 */ /* 0x004fe20000010000 */
[----:B------:R-:W-:Y:S01]  /*c6e0*/  PRMT R211, R198, 0x5410, R221 ;  /* 0x00005410c6d37816 */ /* 0x000fe200000000dd */
[----:B------:R-:W1:Y:S01]  /*c6f0*/  MUFU.EX2 R23, R23 ;  /* 0x0000001700177308 */ /* 0x000e620000000800 */
[----:B------:R-:W-:Y:S01]  /*c700*/  SHF.R.U32.HI R6, RZ, 0x8, R6 ;  /* 0x00000008ff067819 */ /* 0x000fe20000011606 */
[----:B---3--:R-:W-:Y:S01]  /*c710*/  FFMA.FTZ R249, R249, R2, R218 ;  /* 0x00000002f9f97223 */ /* 0x008fe200000100da */
[----:B------:R-:W-:Y:S01]  /*c720*/  @!P2 PRMT R221, R135, 0x5410, RZ ;  /* 0x0000541087dda816 */ /* 0x000fe200000000ff */
[----:B------:R-:W-:Y:S01]  /*c730*/  FMUL.FTZ R163, R163, R0 ;  /* 0x00000000a3a37220 */ /* 0x000fe20000410000 */
[----:B------:R-:W-:Y:S01]  /*c740*/  LOP3.LUT R6, R6, 0xffff, RZ, 0xc0, !PT ;  /* 0x0000ffff06067812 */ /* 0x000fe200078ec0ff */
[----:B------:R-:W-:Y:S01]  /*c750*/  FADD.FTZ R9, R219, R249 ;  /* 0x000000f9db097221 */ /* 0x000fe20000010000 */
[----:B------:R-:W-:Y:S01]  /*c760*/  @!P5 PRMT R198, R168, 0x5410, RZ ;  /* 0x00005410a8c6d816 */ /* 0x000fe200000000ff */
[----:B------:R-:W-:Y:S01]  /*c770*/  MUFU.EX2 R176, R176 ;  /* 0x000000b000b07308 */ /* 0x000fe20000000800 */
[----:B------:R-:W-:Y:S01]  /*c780*/  ISETP.LE.U32.AND P2, PT, R6, UR5, PT ;  /* 0x0000000506007c0c */ /* 0x000fe2000bf43070 */
[----:B------:R-:W-:Y:S01]  /*c790*/  FADD.FTZ R9, R16, R9 ;  /* 0x0000000910097221 */ /* 0x000fe20000010000 */
[----:B------:R-:W-:Y:S01]  /*c7a0*/  F2FP.BF16.F32.PACK_AB R6, R30, R26 ;  /* 0x0000001a1e06723e */ /* 0x000fe200000010ff */
[----:B------:R2:W-:Y:S01]  /*c7b0*/  STL [R1+0x15c], R198 ;  /* 0x00015cc601007387 */ /* 0x0005e20000100800 */
[----:B------:R-:W-:Y:S01]  /*c7c0*/  ISETP.LE.U32.AND P5, PT, R7, UR5, PT ;  /* 0x0000000507007c0c */ /* 0x000fe2000bfa3070 */
[-C--:B------:R-:W-:Y:S01]  /*c7d0*/  FMUL.FTZ R158, R158, R0.reuse ;  /* 0x000000009e9e7220 */ /* 0x080fe20000410000 */
[C---:B------:R-:W-:Y:S01]  /*c7e0*/  PRMT R194, R6.reuse, 0x7610, R194 ;  /* 0x0000761006c27816 */ /* 0x040fe200000000c2 */
[----:B------:R-:W3:Y:S01]  /*c7f0*/  MUFU.EX2 R178, R178 ;  /* 0x000000b200b27308 */ /* 0x000ee20000000800 */
[----:B------:R-:W-:Y:S01]  /*c800*/  PRMT R193, R6, 0x7632, R193 ;  /* 0x0000763206c17816 */ /* 0x000fe200000000c1 */
[-C--:B------:R-:W-:Y:S01]  /*c810*/  FMUL.FTZ R159, R159, R0.reuse ;  /* 0x000000009f9f7220 */ /* 0x080fe20000410000 */
[----:B------:R-:W-:Y:S01]  /*c820*/  LOP3.LUT R6, R4, 0xff, RZ, 0xc0, !PT ;  /* 0x000000ff04067812 */ /* 0x000fe200078ec0ff */
[----:B------:R-:W-:Y:S01]  /*c830*/  @!P4 HFMA2.BF16_V2 R170, -RZ.H0_H0, RZ.H0_H0, -R194.H0_H0 ;  /* 0x200000ffffaac231 */ /* 0x000fe200003409c2 */
[----:B------:R-:W-:Y:S01]  /*c840*/  PRMT R218, R194, 0x5410, R193 ;  /* 0x00005410c2da7816 */ /* 0x000fe200000000c1 */
[----:B------:R-:W-:Y:S01]  /*c850*/  @!P3 HFMA2.BF16_V2 R171, -RZ.H0_H0, RZ.H0_H0, -R193.H0_H0 ;  /* 0x200000ffffabb231 */ /* 0x000fe200003409c1 */
[--C-:B------:R-:W-:Y:S01]  /*c860*/  SHF.R.U32.HI R7, RZ, 0x10, R4.reuse ;  /* 0x00000010ff077819 */ /* 0x100fe20000011604 */
[----:B------:R-:W-:Y:S01]  /*c870*/  MUFU.EX2 R31, R31 ;  /* 0x0000001f001f7308 */ /* 0x000fe20000000800 */
[----:B------:R-:W-:Y:S01]  /*c880*/  @!P4 PRMT R194, R170, 0x5410, RZ ;  /* 0x00005410aac2c816 */ /* 0x000fe200000000ff */
[-C--:B------:R-:W-:Y:S01]  /*c890*/  FMUL.FTZ R154, R154, R0.reuse ;  /* 0x000000009a9a7220 */ /* 0x080fe20000410000 */
[----:B------:R-:W-:Y:S01]  /*c8a0*/  ISETP.LE.U32.AND P4, PT, R6, UR5, PT ;  /* 0x0000000506007c0c */ /* 0x000fe2000bf83070 */
[-C--:B------:R-:W-:Y:S01]  /*c8b0*/  FMUL.FTZ R155, R155, R0.reuse ;  /* 0x000000009b9b7220 */ /* 0x080fe20000410000 */
[----:B------:R-:W-:Y:S01]  /*c8c0*/  LOP3.LUT R6, R4, 0xffff, RZ, 0xc0, !PT ;  /* 0x0000ffff04067812 */ /* 0x000fe200078ec0ff */
[----:B------:R-:W-:Y:S01]  /*c8d0*/  STL [R1+0x160], R194 ;  /* 0x000160c201007387 */ /* 0x000fe20000100800 */
[----:B------:R-:W-:Y:S01]  /*c8e0*/  SHF.R.U32.HI R5, RZ, 0x18, R4 ;  /* 0x00000018ff057819 */ /* 0x000fe20000011604 */
[----:B------:R-:W4:Y:S01]  /*c8f0*/  MUFU.EX2 R133, R133 ;  /* 0x0000008500857308 */ /* 0x000f220000000800 */
[----:B-1----:R-:W-:Y:S01]  /*c900*/  F2FP.BF16.F32.PACK_AB R4, R23, R11 ;  /* 0x0000000b1704723e */ /* 0x002fe200000010ff */
[-C--:B------:R-:W-:Y:S01]  /*c910*/  FMUL.FTZ R150, R150, R0.reuse ;  /* 0x0000000096967220 */ /* 0x080fe20000410000 */
[----:B------:R-:W-:Y:S01]  /*c920*/  SHF.R.U32.HI R6, RZ, 0x8, R6 ;  /* 0x00000008ff067819 */ /* 0x000fe20000011606 */
[-C--:B------:R-:W-:Y:S01]  /*c930*/  FMUL.FTZ R151, R151, R0.reuse ;  /* 0x0000000097977220 */ /* 0x080fe20000410000 */
[----:B------:R-:W-:Y:S01]  /*c940*/  PRMT R197, R4, 0x7610, R197 ;  /* 0x0000761004c57816 */ /* 0x000fe200000000c5 */
[----:B------:R-:W-:Y:S01]  /*c950*/  FMUL.FTZ R146, R146, R0 ;  /* 0x0000000092927220 */ /* 0x000fe20000410000 */
[----:B------:R-:W-:Y:S01]  /*c960*/  PRMT R252, R4, 0x7632, R252 ;  /* 0x0000763204fc7816 */ /* 0x000fe200000000fc */
[----:B------:R-:W-:Y:S01]  /*c970*/  MUFU.EX2 R181, R181 ;  /* 0x000000b500b57308 */ /* 0x000fe20000000800 */
[----:B---3--:R-:W-:Y:S01]  /*c980*/  F2FP.BF16.F32.PACK_AB R4, R178, R176 ;  /* 0x000000b0b204723e */ /* 0x008fe200000010ff */
[----:B------:R-:W-:Y:S01]  /*c990*/  @!P1 HFMA2.BF16_V2 R172, -RZ.H0_H0, RZ.H0_H0, -R197.H0_H0 ;  /* 0x200000ffffac9231 */ /* 0x000fe200003409c5 */
[----:B------:R-:W-:Y:S01]  /*c9a0*/  PRMT R204, R197, 0x5410, R252 ;  /* 0x00005410c5cc7816 */ /* 0x000fe200000000fc */
[----:B------:R-:W-:Y:S01]  /*c9b0*/  @!P2 HFMA2.BF16_V2 R174, -RZ.H0_H0, RZ.H0_H0, -R252.H0_H0 ;  /* 0x200000ffffaea231 */ /* 0x000fe200003409fc */
[----:B------:R-:W-:Y:S01]  /*c9c0*/  PRMT R224, R4, 0x7610, R224 ;  /* 0x0000761004e07816 */ /* 0x000fe200000000e0 */
[-C--:B------:R-:W-:Y:S01]  /*c9d0*/  FMUL.FTZ R147, R147, R0.reuse ;  /* 0x0000000093937220 */ /* 0x080fe20000410000 */
[----:B------:R-:W-:Y:S01]  /*c9e0*/  @!P1 PRMT R197, R172, 0x5410, RZ ;  /* 0x00005410acc59816 */ /* 0x000fe200000000ff */
[----:B------:R1:W3:Y:S01]  /*c9f0*/  MUFU.EX2 R132, R175 ;  /* 0x000000af00847308 */ /* 0x0002e20000000800 */
[----:B------:R-:W-:Y:S01]  /*ca00*/  ISETP.LE.U32.AND P1, PT, R5, UR5, PT ;  /* 0x0000000505007c0c */ /* 0x000fe2000bf23070 */
[-C--:B------:R-:W-:Y:S01]  /*ca10*/  FMUL.FTZ R142, R142, R0.reuse ;  /* 0x000000008e8e7220 */ /* 0x080fe20000410000 */
[----:B------:R-:W-:Y:S01]  /*ca20*/  LOP3.LUT R5, R7, 0xff, RZ, 0xc0, !PT ;  /* 0x000000ff07057812 */ /* 0x000fe200078ec0ff */
[-C--:B------:R-:W-:Y:S01]  /*ca30*/  FMUL.FTZ R143, R143, R0.reuse ;  /* 0x000000008f8f7220 */ /* 0x080fe20000410000 */
[----:B------:R-:W-:Y:S01]  /*ca40*/  PRMT R192, R4, 0x7632, R192 ;  /* 0x0000763204c07816 */ /* 0x000fe200000000c0 */
[-C--:B------:R-:W-:Y:S01]  /*ca50*/  FMUL.FTZ R138, R138, R0.reuse ;  /* 0x000000008a8a7220 */ /* 0x080fe20000410000 */
[----:B------:R-:W-:Y:S01]  /*ca60*/  @!P2 PRMT R252, R174, 0x5410, RZ ;  /* 0x00005410aefca816 */ /* 0x000fe200000000ff */
[-C--:B------:R-:W-:Y:S01]  /*ca70*/  FMUL.FTZ R139, R139, R0.reuse ;  /* 0x000000008b8b7220 */ /* 0x080fe20000410000 */
[----:B------:R-:W-:Y:S01]  /*ca80*/  LOP3.LUT R4, R6, 0xffff, RZ, 0xc0, !PT ;  /* 0x0000ffff06047812 */ /* 0x000fe200078ec0ff */
[----:B------:R-:W-:Y:S01]  /*ca90*/  FADD.FTZ R6, R176, R8 ;  /* 0x00000008b0067221 */ /* 0x000fe20000010000 */
[----:B------:R-:W-:Y:S01]  /*caa0*/  ISETP.LE.U32.AND P2, PT, R5, UR5, PT ;  /* 0x0000000505007c0c */ /* 0x000fe2000bf43070 */
[----:B------:R-:W-:Y:S01]  /*cab0*/  FADD.FTZ R5, R10, R9 ;  /* 0x000000090a057221 */ /* 0x000fe20000010000 */
[----:B------:R-:W-:Y:S01]  /*cac0*/  @!P3 PRMT R193, R171, 0x5410, RZ ;  /* 0x00005410abc1b816 */ /* 0x000fe200000000ff */
[----:B------:R-:W-:Y:S01]  /*cad0*/  @!P5 HFMA2.BF16_V2 R173, -RZ.H0_H0, RZ.H0_H0, -R192.H0_H0 ;  /* 0x200000ffffadd231 */ /* 0x000fe200003409c0 */
[----:B------:R-:W-:Y:S01]  /*cae0*/  ISETP.LE.U32.AND P3, PT, R4, UR5, PT ;  /* 0x0000000504007c0c */ /* 0x000fe2000bf63070 */
[----:B------:R-:W-:Y:S01]  /*caf0*/  FADD.FTZ R5, R11, R5 ;  /* 0x000000050b057221 */ /* 0x000fe20000010000 */
[----:B----4-:R-:W-:Y:S01]  /*cb00*/  F2FP.BF16.F32.PACK_AB R4, R133, R31 ;  /* 0x0000001f8504723e */ /* 0x010fe200000010ff */
[----:B------:R4:W-:Y:S01]  /*cb10*/  STL [R1+0x164], R193 ;  /* 0x000164c101007387 */ /* 0x0009e20000100800 */
[----:B--2---:R-:W-:Y:S01]  /*cb20*/  PRMT R198, R224, 0x5410, R192 ;  /* 0x00005410e0c67816 */ /* 0x004fe200000000c0 */
[----:B------:R-:W-:Y:S01]  /*cb30*/  FADD.FTZ R5, R23, R5 ;  /* 0x0000000517057221 */ /* 0x000fe20000010000 */
[----:B------:R-:W-:Y:S01]  /*cb40*/  PRMT R202, R4, 0x7632, R202 ;  /* 0x0000763204ca7816 */ /* 0x000fe200000000ca */
[----:B------:R-:W-:Y:S01]  /*cb50*/  STL [R1+0x168], R204 ;  /* 0x000168cc01007387 */ /* 0x000fe20000100800 */
[----:B------:R-:W-:Y:S01]  /*cb60*/  @!P5 PRMT R192, R173, 0x5410, RZ ;  /* 0x00005410adc0d816 */ /* 0x000fe200000000ff */
[----:B------:R-:W-:Y:S01]  /*cb70*/  FADD.FTZ R23, R31, R5 ;  /* 0x000000051f177221 */ /* 0x000fe20000010000 */
[----:B------:R-:W-:Y:S01]  /*cb80*/  IMAD.WIDE.U32 R30, R217, -0x326172a9, RZ ;  /* 0xcd9e8d57d91e7825 */ /* 0x000fe200078e00ff */
[----:B------:R-:W-:Y:S03]  /*cb90*/  STL [R1+0x16c], R197 ;  /* 0x00016cc501007387 */ /* 0x000fe60000100800 */
[----:B------:R-:W-:Y:S01]  /*cba0*/  FMUL.FTZ R170, R38, R0 ;  /* 0x0000000026aa7220 */ /* 0x000fe20000410000 */
[----:B------:R-:W-:-:S02]  /*cbb0*/  @!P3 HFMA2.BF16_V2 R182, -RZ.H0_H0, RZ.H0_H0, -R202.H0_H0 ;  /* 0x200000ffffb6b231 */ /* 0x000fc400003409ca */
[-C--:B------:R-:W-:Y:S01]  /*cbc0*/  FMUL.FTZ R171, R39, R0.reuse ;  /* 0x0000000027ab7220 */ /* 0x080fe20000410000 */
[----:B------:R-:W-:Y:S01]  /*cbd0*/  STL [R1+0x170], R252 ;  /* 0x000170fc01007387 */ /* 0x000fe20000100800 */
[-C--:B------:R-:W-:Y:S01]  /*cbe0*/  FMUL.FTZ R174, R42, R0.reuse ;  /* 0x000000002aae7220 */ /* 0x080fe20000410000 */
[-C--:B-1----:R-:W-:Y:S01]  /*cbf0*/  FMUL.FTZ R175, R43, R0.reuse ;  /* 0x000000002baf7220 */ /* 0x082fe20000410000 */
[-C--:B------:R-:W-:Y:S01]  /*cc00*/  FMUL.FTZ R50, R50, R0.reuse ;  /* 0x0000000032327220 */ /* 0x080fe20000410000 */
[----:B------:R-:W-:Y:S01]  /*cc10*/  STL [R1+0x174], R198 ;  /* 0x000174c601007387 */ /* 0x000fe20000100800 */
[-C--:B------:R-:W-:Y:S01]  /*cc20*/  FMUL.FTZ R51, R51, R0.reuse ;  /* 0x0000000033337220 */ /* 0x080fe20000410000 */
[-C--:B------:R-:W-:Y:S01]  /*cc30*/  FMUL.FTZ R54, R54, R0.reuse ;  /* 0x0000000036367220 */ /* 0x080fe20000410000 */
[-C--:B------:R-:W-:Y:S01]  /*cc40*/  FMUL.FTZ R55, R55, R0.reuse ;  /* 0x0000000037377220 */ /* 0x080fe20000410000 */
[----:B------:R-:W-:Y:S01]  /*cc50*/  STL [R1+0x178], R192 ;  /* 0x000178c001007387 */ /* 0x000fe20000100800 */
[-C--:B------:R-:W-:Y:S01]  /*cc60*/  FMUL.FTZ R226, R62, R0.reuse ;  /* 0x000000003ee27220 */ /* 0x080fe20000410000 */
[-C--:B------:R-:W-:Y:S01]  /*cc70*/  FMUL.FTZ R227, R63, R0.reuse ;  /* 0x000000003fe37220 */ /* 0x080fe20000410000 */
[-C--:B------:R-:W-:Y:S01]  /*cc80*/  FMUL.FTZ R66, R66, R0.reuse ;  /* 0x0000000042427220 */ /* 0x080fe20000410000 */
[-C--:B------:R-:W-:Y:S01]  /*cc90*/  FMUL.FTZ R67, R67, R0.reuse ;  /* 0x0000000043437220 */ /* 0x080fe20000410000 */
[----:B----4-:R-:W-:Y:S01]  /*cca0*/  PRMT R193, R4, 0x7610, R193 ;  /* 0x0000761004c17816 */ /* 0x010fe200000000c1 */
[-C--:B------:R-:W-:Y:S01]  /*ccb0*/  FMUL.FTZ R70, R70, R0.reuse ;  /* 0x0000000046467220 */ /* 0x080fe20000410000 */
[----:B---3--:R-:W-:Y:S01]  /*ccc0*/  F2FP.BF16.F32.PACK_AB R4, R132, R181 ;  /* 0x000000b58404723e */ /* 0x008fe200000010ff */
[-C--:B------:R-:W-:Y:S01]  /*ccd0*/  FMUL.FTZ R71, R71, R0.reuse ;  /* 0x0000000047477220 */ /* 0x080fe20000410000 */
[----:B------:R-:W-:Y:S01]  /*cce0*/  PRMT R194, R193, 0x5410, R202 ;  /* 0x00005410c1c27816 */ /* 0x000fe200000000ca */
[----:B------:R-:W-:Y:S01]  /*ccf0*/  @!P4 HFMA2.BF16_V2 R183, -RZ.H0_H0, RZ.H0_H0, -R193.H0_H0 ;  /* 0x200000ffffb7c231 */ /* 0x000fe200003409c1 */
[----:B------:R-:W-:Y:S01]  /*cd00*/  PRMT R200, R4, 0x7610, R200 ;  /* 0x0000761004c87816 */ /* 0x000fe200000000c8 */
[----:B------:R-:W-:Y:S01]  /*cd10*/  FMUL.FTZ R230, R74, R0 ;  /* 0x000000004ae67220 */ /* 0x000fe20000410000 */
[----:B------:R-:W-:Y:S01]  /*cd20*/  PRMT R208, R4, 0x7632, R208 ;  /* 0x0000763204d07816 */ /* 0x000fe200000000d0 */
[----:B------:R-:W-:Y:S01]  /*cd30*/  FADD.FTZ R4, R178, R6 ;  /* 0x00000006b2047221 */ /* 0x000fe20000010000 */
[----:B------:R-:W-:Y:S01]  /*cd40*/  LOP3.LUT R6, R25, UR38, R30, 0x96, !PT ;  /* 0x0000002619067c12 */ /* 0x000fe2000f8e961e */
[----:B------:R1:W-:Y:S01]  /*cd50*/  STL [R1+0x17c], R194 ;  /* 0x00017cc201007387 */ /* 0x0003e20000100800 */
[----:B------:R-:W-:Y:S01]  /*cd60*/  @!P4 PRMT R193, R183, 0x5410, RZ ;  /* 0x00005410b7c1c816 */ /* 0x000fe200000000ff */
[----:B------:R-:W-:Y:S01]  /*cd70*/  FADD.FTZ R16, R181, R4 ;  /* 0x00000004b5107221 */ /* 0x000fe20000010000 */
[----:B------:R-:W-:Y:S01]  /*cd80*/  LOP3.LUT R4, R31, UR39, R58, 0x96, !PT ;  /* 0x000000271f047c12 */ /* 0x000fe2000f8e963a */
[----:B------:R-:W-:Y:S01]  /*cd90*/  IMAD.WIDE.U32 R6, R6, -0x2daee0ad, RZ ;  /* 0xd2511f5306067825 */ /* 0x000fe200078e00ff */
[----:B------:R-:W-:Y:S01]  /*cda0*/  @!P3 PRMT R202, R182, 0x5410, RZ ;  /* 0x00005410b6cab816 */ /* 0x000fe200000000ff */
[----:B------:R-:W-:Y:S01]  /*cdb0*/  STL [R1+0x180], R193 ;  /* 0x000180c101007387 */ /* 0x000fe20000100800 */
[----:B------:R-:W-:Y:S01]  /*cdc0*/  PRMT R219, R200, 0x5410, R208 ;  /* 0x00005410c8db7816 */ /* 0x000fe200000000d0 */
[----:B------:R-:W-:-:S04]  /*cdd0*/  IMAD.WIDE.U32 R4, R4, -0x2daee0ad, RZ ;  /* 0xd2511f5304047825 */ /* 0x000fc800078e00ff */
[-C--:B------:R-:W-:Y:S01]  /*cde0*/  FMUL.FTZ R182, R46, R0.reuse ;  /* 0x000000002eb67220 */ /* 0x080fe20000410000 */
[----:B------:R-:W-:Y:S01]  /*cdf0*/  STL [R1+0x184], R202 ;  /* 0x000184ca01007387 */ /* 0x000fe20000100800 */
[-C--:B------:R-:W-:Y:S01]  /*ce00*/  FMUL.FTZ R183, R47, R0.reuse ;  /* 0x000000002fb77220 */ /* 0x080fe20000410000 */
[-C--:B------:R-:W-:Y:S01]  /*ce10*/  FMUL.FTZ R231, R75, R0.reuse ;  /* 0x000000004be77220 */ /* 0x080fe20000410000 */
[----:B------:R-:W-:Y:S01]  /*ce20*/  LOP3.LUT R10, R5, UR37, R216, 0x96, !PT ;  /* 0x00000025050a7c12 */ /* 0x000fe2000f8e96d8 */
[----:B------:R2:W-:Y:S01]  /*ce30*/  STL [R1+0x188], R219 ;  /* 0x000188db01007387 */ /* 0x0005e20000100800 */
[----:B------:R-:W-:Y:S01]  /*ce40*/  LOP3.LUT R8, R7, UR29, R4, 0x96, !PT ;  /* 0x0000001d07087c12 */ /* 0x000fe2000f8e9604 */
[-C--:B------:R-:W-:Y:S01]  /*ce50*/  FMUL.FTZ R234, R78, R0.reuse ;  /* 0x000000004eea7220 */ /* 0x080fe20000410000 */
[----:B------:R-:W-:Y:S01]  /*ce60*/  FMUL.FTZ R235, R79, R0 ;  /* 0x000000004feb7220 */ /* 0x000fe20000410000 */
[----:B------:R-:W-:-:S04]  /*ce70*/  IMAD.WIDE.U32 R10, R10, -0x326172a9, RZ ;  /* 0xcd9e8d570a0a7825 */ /* 0x000fc800078e00ff */
[-C--:B------:R-:W-:Y:S01]  /*ce80*/  FMUL.FTZ R82, R82, R0.reuse ;  /* 0x0000000052527220 */ /* 0x080fe20000410000 */
[-C--:B------:R-:W-:Y:S01]  /*ce90*/  FMUL.FTZ R83, R83, R0.reuse ;  /* 0x0000000053537220 */ /* 0x080fe20000410000 */
[----:B------:R-:W-:Y:S01]  /*cea0*/  FMUL.FTZ R242, R86, R0 ;  /* 0x0000000056f27220 */ /* 0x000fe20000410000 */
[----:B------:R-:W-:Y:S01]  /*ceb0*/  IMAD.WIDE.U32 R8, R8, -0x326172a9, RZ ;  /* 0xcd9e8d5708087825 */ /* 0x000fe200078e00ff */
[----:B------:R-:W-:-:S03]  /*cec0*/  LOP3.LUT R5, R11, UR32, R24, 0x96, !PT ;  /* 0x000000200b057c12 */ /* 0x000fc6000f8e9618 */
[-C--:B------:R-:W-:Y:S01]  /*ced0*/  FMUL.FTZ R243, R87, R0.reuse ;  /* 0x0000000057f37220 */ /* 0x080fe20000410000 */
[-C--:B------:R-:W-:Y:S01]  /*cee0*/  FMUL.FTZ R246, R90, R0.reuse ;  /* 0x000000005af67220 */ /* 0x080fe20000410000 */
[----:B------:R-:W-:Y:S01]  /*cef0*/  FMUL.FTZ R247, R91, R0 ;  /* 0x000000005bf77220 */ /* 0x000fe20000410000 */
[----:B------:R-:W-:Y:S01]  /*cf00*/  LOP3.LUT R10, R9, UR14, R10, 0x96, !PT ;  /* 0x0000000e090a7c12 */ /* 0x000fe2000f8e960a */
        /* <DEDUP_REMOVED lines=14> */
[----:B------:R-:W-:-:S04]  /*cff0*/  IMAD.WIDE.U32 R4, R4, -0x326172a9, RZ ;  /* 0xcd9e8d5704047825 */ /* 0x000fc800078e00ff */
[-C--:B------:R-:W-:Y:S01]  /*d000*/  FMUL.FTZ R111, R111, R0.reuse ;  /* 0x000000006f6f7220 */ /* 0x080fe20000410000 */
[-C--:B------:R-:W-:Y:S01]  /*d010*/  FMUL.FTZ R114, R114, R0.reuse ;  /* 0x0000000072727220 */ /* 0x080fe20000410000 */
[-C--:B------:R-:W-:Y:S01]  /*d020*/  FMUL.FTZ R115, R115, R0.reuse ;  /* 0x0000000073737220 */ /* 0x080fe20000410000 */
[-C--:B-1----:R-:W-:Y:S01]  /*d030*/  FMUL.FTZ R194, R118, R0.reuse ;  /* 0x0000000076c27220 */ /* 0x082fe20000410000 */
[-C--:B------:R-:W-:Y:S01]  /*d040*/  FMUL.FTZ R192, R119, R0.reuse ;  /* 0x0000000077c07220 */ /* 0x080fe20000410000 */
[-C--:B------:R-:W-:Y:S01]  /*d050*/  FMUL.FTZ R122, R122, R0.reuse ;  /* 0x000000007a7a7220 */ /* 0x080fe20000410000 */
[-C--:B--2---:R-:W-:Y:S01]  /*d060*/  FMUL.FTZ R219, R123, R0.reuse ;  /* 0x000000007bdb7220 */ /* 0x084fe20000410000 */
[-C--:B------:R-:W-:Y:S01]  /*d070*/  FMUL.FTZ R126, R126, R0.reuse ;  /* 0x000000007e7e7220 */ /* 0x080fe20000410000 */
[-C--:B------:R-:W-:Y:S01]  /*d080*/  FMUL.FTZ R127, R127, R0.reuse ;  /* 0x000000007f7f7220 */ /* 0x080fe20000410000 */
[-C--:B------:R-:W-:Y:S01]  /*d090*/  FMUL.FTZ R197, R130, R0.reuse ;  /* 0x0000000082c57220 */ /* 0x080fe20000410000 */
[----:B------:R-:W-:Y:S01]  /*d0a0*/  FMUL.FTZ R204, R131, R0 ;  /* 0x0000000083cc7220 */ /* 0x000fe20000410000 */
[----:B------:R-:W-:Y:S01]  /*d0b0*/  LOP3.LUT R0, R5, UR6, R6, 0x96, !PT ;  /* 0x0000000605007c12 */ /* 0x000fe2000f8e9606 */
[----:B------:R-:W-:Y:S01]  /*d0c0*/  @!P1 HFMA2.BF16_V2 R191, -RZ.H0_H0, RZ.H0_H0, -R208.H0_H0 ;  /* 0x200000ffffbf9231 */ /* 0x000fe200003409d0 */
[----:B------:R-:W-:Y:S01]  /*d0d0*/  MUFU.EX2 R46, R180 ;  /* 0x000000b4002e7308 */ /* 0x000fe20000000800 */
[----:B------:R-:W-:Y:S01]  /*d0e0*/  @!P2 HFMA2.BF16_V2 R213, -RZ.H0_H0, RZ.H0_H0, -R200.H0_H0 ;  /* 0x200000ffffd5a231 */ /* 0x000fe200003409c8 */
[----:B------:R-:W-:Y:S01]  /*d0f0*/  LOP3.LUT R6, R0, 0xff, RZ, 0xc0, !PT ;  /* 0x000000ff00067812 */ /* 0x000fe200078ec0ff */
[----:B------:R-:W-:Y:S01]  /*d100*/  @!P6 HFMA2.BF16_V2 R179, -RZ.H0_H0, RZ.H0_H0, -R224.H0_H0 ;  /* 0x200000ffffb3e231 */ /* 0x000fe200003409e0 */
[----:B------:R-:W-:Y:S01]  /*d110*/  @!P1 PRMT R208, R191, 0x5410, RZ ;  /* 0x00005410bfd09816 */ /* 0x000fe200000000ff */
[----:B------:R-:W-:Y:S01]  /*d120*/  IMAD.MOV.U32 R74, RZ, RZ, R201 ;  /* 0x000000ffff4a7224 */ /* 0x000fe200078e00c9 */
[----:B------:R-:W-:Y:S01]  /*d130*/  ISETP.LE.U32.AND P3, PT, R6, UR5, PT ;  /* 0x0000000506007c0c */ /* 0x000fe2000bf63070 */
[----:B------:R-:W-:Y:S01]  /*d140*/  IMAD.MOV.U32 R62, RZ, RZ, R221 ;  /* 0x000000ffff3e7224 */ /* 0x000fe200078e00dd */
[----:B------:R-:W-:Y:S01]  /*d150*/  LOP3.LUT R6, R0, 0xffff, RZ, 0xc0, !PT ;  /* 0x0000ffff00067812 */ /* 0x000fe200078ec0ff */
[----:B------:R-:W1:Y:S01]  /*d160*/  MUFU.EX2 R47, R177 ;  /* 0x000000b1002f7308 */ /* 0x000e620000000800 */
[----:B------:R-:W-:Y:S01]  /*d170*/  @!P2 PRMT R200, R213, 0x5410, RZ ;  /* 0x00005410d5c8a816 */ /* 0x000fe200000000ff */
[-C--:B------:R-:W-:Y:S01]  /*d180*/  FMUL.FTZ R164, R164, R2.reuse ;  /* 0x00000002a4a47220 */ /* 0x080fe20000410000 */
[----:B------:R-:W-:Y:S01]  /*d190*/  SHF.R.U32.HI R6, RZ, 0x8, R6 ;  /* 0x00000008ff067819 */ /* 0x000fe20000011606 */
[-C--:B------:R-:W-:Y:S01]  /*d1a0*/  FMUL.FTZ R165, R165, R2.reuse ;  /* 0x00000002a5a57220 */ /* 0x080fe20000410000 */
[----:B------:R-:W-:Y:S01]  /*d1b0*/  LOP3.LUT R26, R4, 0xffff, RZ, 0xc0, !PT ;  /* 0x0000ffff041a7812 */ /* 0x000fe200078ec0ff */
[-C--:B------:R-:W-:Y:S01]  /*d1c0*/  FMUL.FTZ R160, R160, R2.reuse ;  /* 0x00000002a0a07220 */ /* 0x080fe20000410000 */
[----:B------:R-:W-:Y:S01]  /*d1d0*/  LOP3.LUT R6, R6, 0xffff, RZ, 0xc0, !PT ;  /* 0x0000ffff06067812 */ /* 0x000fe200078ec0ff */
[-C--:B------:R-:W-:Y:S01]  /*d1e0*/  FMUL.FTZ R161, R161, R2.reuse ;  /* 0x00000002a1a17220 */ /* 0x080fe20000410000 */
[----:B------:R-:W-:Y:S01]  /*d1f0*/  LOP3.LUT R8, R7, UR8, R8, 0x96, !PT ;  /* 0x0000000807087c12 */ /* 0x000fe2000f8e9608 */
[----:B------:R-:W-:Y:S01]  /*d200*/  FADD.FTZ R7, R133, R23 ;  /* 0x0000001785077221 */ /* 0x000fe20000010000 */
[----:B------:R-:W-:Y:S01]  /*d210*/  ISETP.LE.U32.AND P1, PT, R6, UR5, PT ;  /* 0x0000000506007c0c */ /* 0x000fe2000bf23070 */
[----:B------:R-:W-:Y:S01]  /*d220*/  MUFU.EX2 R23, R238 ;  /* 0x000000ee00177308 */ /* 0x000fe20000000800 */
[--C-:B------:R-:W-:Y:S01]  /*d230*/  SHF.R.U32.HI R6, RZ, 0x10, R0.reuse ;  /* 0x00000010ff067819 */ /* 0x100fe20000011600 */
[-C--:B------:R-:W-:Y:S01]  /*d240*/  FMUL.FTZ R156, R156, R2.reuse ;  /* 0x000000029c9c7220 */ /* 0x080fe20000410000 */
[----:B------:R-:W-:Y:S01]  /*d250*/  SHF.R.U32.HI R0, RZ, 0x18, R0 ;  /* 0x00000018ff007819 */ /* 0x000fe20000011600 */
[-C--:B------:R-:W-:Y:S01]  /*d260*/  FMUL.FTZ R157, R157, R2.reuse ;  /* 0x000000029d9d7220 */ /* 0x080fe20000410000 */
[--C-:B------:R-:W-:Y:S01]  /*d270*/  SHF.R.U32.HI R5, RZ, 0x10, R4.reuse ;  /* 0x00000010ff057819 */ /* 0x100fe20000011604 */
[-C--:B------:R-:W-:Y:S01]  /*d280*/  FMUL.FTZ R152, R152, R2.reuse ;  /* 0x0000000298987220 */ /* 0x080fe20000410000 */
[----:B------:R-:W-:Y:S01]  /*d290*/  ISETP.LE.U32.AND P4, PT, R0, UR5, PT ;  /* 0x0000000500007c0c */ /* 0x000fe2000bf83070 */
[-C--:B------:R-:W-:Y:S01]  /*d2a0*/  FMUL.FTZ R153, R153, R2.reuse ;  /* 0x0000000299997220 */ /* 0x080fe20000410000 */
[----:B------:R-:W-:Y:S01]  /*d2b0*/  LOP3.LUT R0, R4, 0xff, RZ, 0xc0, !PT ;  /* 0x000000ff04007812 */ /* 0x000fe200078ec0ff */
[-C--:B------:R-:W-:Y:S01]  /*d2c0*/  FMUL.FTZ R148, R148, R2.reuse ;  /* 0x0000000294947220 */ /* 0x080fe20000410000 */
[----:B------:R-:W-:Y:S01]  /*d2d0*/  @!P6 PRMT R224, R179, 0x5410, RZ ;  /* 0x00005410b3e0e816 */ /* 0x000fe200000000ff */
[-C--:B------:R-:W-:Y:S01]  /*d2e0*/  FMUL.FTZ R149, R149, R2.reuse ;  /* 0x0000000295957220 */ /* 0x080fe20000410000 */
[----:B------:R-:W-:Y:S01]  /*d2f0*/  ISETP.LE.U32.AND P5, PT, R0, UR5, PT ;  /* 0x0000000500007c0c */ /* 0x000fe2000bfa3070 */
[----:B------:R-:W-:Y:S01]  /*d300*/  FMUL.FTZ R144, R144, R2 ;  /* 0x0000000290907220 */ /* 0x000fe20000410000 */
[----:B------:R-:W-:Y:S01]  /*d310*/  SHF.R.U32.HI R0, RZ, 0x18, R4 ;  /* 0x00000018ff007819 */ /* 0x000fe20000011604 */
[----:B------:R-:W-:Y:S01]  /*d320*/  FADD.FTZ R4, R132, R16 ;  /* 0x0000001084047221 */ /* 0x000fe20000010000 */
[----:B------:R-:W-:Y:S01]  /*d330*/  MOV R63, R224 ;  /* 0x000000e0003f7202 */ /* 0x000fe20000000f00 */
[----:B------:R-:W2:Y:S01]  /*d340*/  MUFU.EX2 R16, R237 ;  /* 0x000000ed00107308 */ /* 0x000ea20000000800 */
[----:B------:R-:W-:Y:S01]  /*d350*/  ISETP.LE.U32.AND P2, PT, R0, UR5, PT ;  /* 0x0000000500007c0c */ /* 0x000fe2000bf43070 */
[----:B------:R-:W-:Y:S01]  /*d360*/  FMUL.FTZ R145, R145, R2 ;  /* 0x0000000291917220 */ /* 0x000fe20000410000 */
[----:B-1----:R-:W-:Y:S01]  /*d370*/  F2FP.BF16.F32.PACK_AB R0, R47, R46 ;  /* 0x0000002e2f00723e */ /* 0x002fe200000010ff */
[-C--:B------:R-:W-:Y:S01]  /*d380*/  FMUL.FTZ R140, R140, R2.reuse ;  /* 0x000000028c8c7220 */ /* 0x080fe20000410000 */
[-C--:B------:R-:W-:Y:S01]  /*d390*/  FMUL.FTZ R141, R141, R2.reuse ;  /* 0x000000028d8d7220 */ /* 0x080fe20000410000 */
[-C--:B------:R-:W-:Y:S01]  /*d3a0*/  FMUL.FTZ R136, R136, R2.reuse ;  /* 0x0000000288887220 */ /* 0x080fe20000410000 */
[C---:B------:R-:W-:Y:S01]  /*d3b0*/  PRMT R251, R0.reuse, 0x7610, R251 ;  /* 0x0000761000fb7816 */ /* 0x040fe200000000fb */
[-C--:B------:R-:W-:Y:S01]  /*d3c0*/  FMUL.FTZ R137, R137, R2.reuse ;  /* 0x0000000289897220 */ /* 0x080fe20000410000 */
[----:B------:R-:W-:Y:S01]  /*d3d0*/  PRMT R250, R0, 0x7632, R250 ;  /* 0x0000763200fa7816 */ /* 0x000fe200000000fa */
[-C--:B------:R-:W-:Y:S01]  /*d3e0*/  FMUL.FTZ R168, R36, R2.reuse ;  /* 0x0000000224a87220 */ /* 0x080fe20000410000 */
[-C--:B------:R-:W-:Y:S01]  /*d3f0*/  FMUL.FTZ R169, R37, R2.reuse ;  /* 0x0000000225a97220 */ /* 0x080fe20000410000 */
[----:B------:R-:W-:Y:S01]  /*d400*/  @!P3 HFMA2.BF16_V2 R3, -RZ.H0_H0, RZ.H0_H0, -R251.H0_H0 ;  /* 0x200000ffff03b231 */ /* 0x000fe200003409fb */
[----:B------:R-:W-:Y:S01]  /*d410*/  PRMT R201, R251, 0x5410, R250 ;  /* 0x00005410fbc97816 */ /* 0x000fe200000000fa */
        /* <DEDUP_REMOVED lines=46> */
[----:B------:R-:W-:Y:S01]  /*d700*/  @!P3 PRMT R251, R3, 0x5410, RZ ;  /* 0x0000541003fbb816 */ /* 0x000fe200000000ff */
[----:B------:R-:W-:Y:S01]  /*d710*/  IMAD.WIDE.U32 R2, R8, -0x2daee0ad, RZ ;  /* 0xd2511f5308027825 */ /* 0x000fe200078e00ff */
[----:B------:R-:W-:Y:S01]  /*d720*/  LOP3.LUT R0, R5, 0xff, RZ, 0xc0, !PT ;  /* 0x000000ff05007812 */ /* 0x000fe200078ec0ff */
[----:B------:R-:W-:Y:S01]  /*d730*/  MUFU.EX2 R15, R215 ;  /* 0x000000d7000f7308 */ /* 0x000fe20000000800 */
[----:B------:R-:W-:Y:S01]  /*d740*/  LOP3.LUT R6, R6, 0xff, RZ, 0xc0, !PT ;  /* 0x000000ff06067812 */ /* 0x000fe200078ec0ff */
[----:B------:R-:W-:Y:S01]  /*d750*/  @!P1 HFMA2.BF16_V2 R27, -RZ.H0_H0, RZ.H0_H0, -R250.H0_H0 ;  /* 0x200000ffff1b9231 */ /* 0x000fe200003409fa */
[----:B------:R-:W-:Y:S01]  /*d760*/  ISETP.LE.U32.AND P3, PT, R0, UR5, PT ;  /* 0x0000000500007c0c */ /* 0x000fe2000bf63070 */
[----:B------:R-:W-:Y:S01]  /*d770*/  IMAD.MOV.U32 R78, RZ, RZ, R190 ;  /* 0x000000ffff4e7224 */ /* 0x000fe200078e00be */
[----:B------:R-:W-:Y:S01]  /*d780*/  ISETP.LE.U32.AND P6, PT, R6, UR5, PT ;  /* 0x0000000506007c0c */ /* 0x000fe2000bfc3070 */
[----:B--2---:R-:W-:Y:S01]  /*d790*/  FADD.FTZ R6, R16, R4 ;  /* 0x0000000410067221 */ /* 0x004fe20000010000 */
[----:B------:R-:W-:Y:S01]  /*d7a0*/  LOP3.LUT R0, R3, UR4, R10, 0x96, !PT ;  /* 0x0000000403007c12 */ /* 0x000fe2000f8e960a */
[----:B------:R-:W-:Y:S01]  /*d7b0*/  FADD.FTZ R4, R46, R7 ;  /* 0x000000072e047221 */ /* 0x000fe20000010000 */
[C---:B------:R-:W-:Y:S01]  /*d7c0*/  LOP3.LUT R9, R2.reuse, 0xffff, RZ, 0xc0, !PT ;  /* 0x0000ffff02097812 */ /* 0x040fe200078ec0ff */
[----:B------:R-:W-:Y:S01]  /*d7d0*/  MUFU.EX2 R7, R74 ;  /* 0x0000004a00077308 */ /* 0x000fe20000000800 */
[----:B------:R-:W-:Y:S01]  /*d7e0*/  F2FP.BF16.F32.PACK_AB R3, R23, R16 ;  /* 0x000000101703723e */ /* 0x000fe200000010ff */
[----:B------:R-:W-:Y:S01]  /*d7f0*/  IMAD.MOV.U32 R75, RZ, RZ, R62 ;  /* 0x000000ffff4b7224 */ /* 0x000fe200078e003e */
[----:B------:R-:W-:Y:S01]  /*d800*/  LOP3.LUT R5, R2, 0xff, RZ, 0xc0, !PT ;  /* 0x000000ff02057812 */ /* 0x000fe200078ec0ff */
[----:B------:R-:W-:Y:S01]  /*d810*/  IMAD.MOV.U32 R62, RZ, RZ, R211 ;  /* 0x000000ffff3e7224 */ /* 0x000fe200078e00d3 */
[--C-:B------:R-:W-:Y:S01]  /*d820*/  SHF.R.U32.HI R10, RZ, 0x10, R2.reuse ;  /* 0x00000010ff0a7819 */ /* 0x100fe20000011602 */
[----:B------:R-:W-:Y:S01]  /*d830*/  IMAD.MOV.U32 R129, RZ, RZ, R109 ;  /* 0x000000ffff817224 */ /* 0x000fe200078e006d */
[----:B------:R-:W-:Y:S01]  /*d840*/  SHF.R.U32.HI R8, RZ, 0x18, R2 ;  /* 0x00000018ff087819 */ /* 0x000fe20000011602 */
[----:B------:R-:W1:Y:S01]  /*d850*/  MUFU.EX2 R16, R236 ;  /* 0x000000ec00107308 */ /* 0x000e620000000800 */
[----:B------:R-:W-:Y:S01]  /*d860*/  SHF.R.U32.HI R2, RZ, 0x8, R26 ;  /* 0x00000008ff027819 */ /* 0x000fe2000001161a */
[----:B------:R-:W-:Y:S01]  /*d870*/  IMAD.MOV.U32 R131, RZ, RZ, R111 ;  /* 0x000000ffff837224 */ /* 0x000fe200078e006f */
[----:B------:R-:W-:Y:S01]  /*d880*/  @!P1 PRMT R250, R27, 0x5410, RZ ;  /* 0x000054101bfa9816 */ /* 0x000fe200000000ff */
[----:B------:R-:W-:Y:S01]  /*d890*/  IMAD.MOV.U32 R128, RZ, RZ, R108 ;  /* 0x000000ffff807224 */ /* 0x000fe200078e006c */
[----:B------:R-:W-:Y:S01]  /*d8a0*/  LOP3.LUT R2, R2, 0xffff, RZ, 0xc0, !PT ;  /* 0x0000ffff02027812 */ /* 0x000fe200078ec0ff */
[----:B------:R-:W-:Y:S01]  /*d8b0*/  IMAD.MOV.U32 R238, RZ, RZ, R121 ;  /* 0x000000ffffee7224 */ /* 0x000fe200078e0079 */
[C---:B------:R-:W-:Y:S01]  /*d8c0*/  PRMT R184, R3.reuse, 0x7632, R184 ;  /* 0x0000763203b87816 */ /* 0x040fe200000000b8 */
[----:B------:R-:W-:Y:S01]  /*d8d0*/  MUFU.EX2 R196, R196 ;  /* 0x000000c400c47308 */ /* 0x000fe20000000800 */
[----:B------:R-:W-:Y:S01]  /*d8e0*/  ISETP.LE.U32.AND P1, PT, R2, UR5, PT ;  /* 0x0000000502007c0c */ /* 0x000fe2000bf23070 */
[----:B------:R-:W-:Y:S01]  /*d8f0*/  IMAD.MOV.U32 R20, RZ, RZ, R104 ;  /* 0x000000ffff147224 */ /* 0x000fe200078e0068 */
[----:B------:R-:W-:Y:S01]  /*d900*/  PRMT R249, R3, 0x7610, R249 ;  /* 0x0000761003f97816 */ /* 0x000fe200000000f9 */
[----:B------:R-:W-:Y:S01]  /*d910*/  @!P4 HFMA2.BF16_V2 R32, -RZ.H0_H0, RZ.H0_H0, -R184.H0_H0 ;  /* 0x200000ffff20c231 */ /* 0x000fe200003409b8 */
[----:B------:R-:W-:-:S02]  /*d920*/  SHF.R.U32.HI R2, RZ, 0x10, R0 ;  /* 0x00000010ff027819 */ /* 0x000fc40000011600 */
[----:B------:R-:W-:Y:S01]  /*d930*/  LOP3.LUT R11, R13, UR32, R24, 0x96, !PT ;  /* 0x000000200d0b7c12 */ /* 0x000fe2000f8e9618 */
[----:B------:R-:W-:Y:S01]  /*d940*/  @!P6 HFMA2.BF16_V2 R33, -RZ.H0_H0, RZ.H0_H0, -R249.H0_H0 ;  /* 0x200000ffff21e231 */ /* 0x000fe200003409f9 */
[----:B-1----:R-:W-:Y:S01]  /*d950*/  F2FP.BF16.F32.PACK_AB R3, R16, R15 ;  /* 0x0000000f1003723e */ /* 0x002fe200000010ff */
[----:B------:R-:W1:Y:S01]  /*d960*/  MUFU.EX2 R13, R189 ;  /* 0x000000bd000d7308 */ /* 0x000e620000000800 */
[----:B------:R-:W-:Y:S01]  /*d970*/  LOP3.LUT R2, R2, 0xff, RZ, 0xc0, !PT ;  /* 0x000000ff02027812 */ /* 0x000fe200078ec0ff */
[----:B------:R-:W-:Y:S01]  /*d980*/  IMAD.MOV.U32 R236, RZ, RZ, R120 ;  /* 0x000000ffffec7224 */ /* 0x000fe200078e0078 */
[----:B------:R-:W-:Y:S02]  /*d990*/  PRMT R215, R3, 0x7632, R215 ;  /* 0x0000763203d77816 */ /* 0x000fe400000000d7 */
[----:B------:R-:W-:Y:S02]  /*d9a0*/  PRMT R217, R249, 0x5410, R184 ;  /* 0x00005410f9d97816 */ /* 0x000fe400000000b8 */
[----:B------:R-:W-:Y:S01]  /*d9b0*/  @!P6 PRMT R249, R33, 0x5410, RZ ;  /* 0x0000541021f9e816 */ /* 0x000fe200000000ff */
[----:B------:R-:W-:Y:S01]  /*d9c0*/  @!P1 HFMA2.BF16_V2 R34, -RZ.H0_H0, RZ.H0_H0, -R215.H0_H0 ;  /* 0x200000ffff229231 */ /* 0x000fe200003409d7 */
[----:B------:R-:W-:Y:S01]  /*d9d0*/  PRMT R248, R3, 0x7610, R248 ;  /* 0x0000761003f87816 */ /* 0x000fe200000000f8 */
[----:B------:R2:W3:Y:S01]  /*d9e0*/  MUFU.EX2 R189, R239 ;  /* 0x000000ef00bd7308 */ /* 0x0004e20000000800 */
[----:B------:R-:W-:Y:S01]  /*d9f0*/  ISETP.LE.U32.AND P6, PT, R2, UR5, PT ;  /* 0x0000000502007c0c */ /* 0x000fe2000bfc3070 */
[----:B------:R-:W-:Y:S01]  /*da00*/  FADD.FTZ R3, R23, R6 ;  /* 0x0000000617037221 */ /* 0x000fe20000010000 */
[----:B------:R-:W-:Y:S01]  /*da10*/  LOP3.LUT R2, R0, 0xff, RZ, 0xc0, !PT ;  /* 0x000000ff00027812 */ /* 0x000fe200078ec0ff */
[----:B------:R-:W-:Y:S01]  /*da20*/  @!P5 HFMA2.BF16_V2 R35, -RZ.H0_H0, RZ.H0_H0, -R248.H0_H0 ;  /* 0x200000ffff23d231 */ /* 0x000fe200003409f8 */
[----:B------:R-:W-:-:S02]  /*da30*/  PRMT R27, R248, 0x5410, R215 ;  /* 0x00005410f81b7816 */ /* 0x000fc400000000d7 */
[----:B------:R-:W-:Y:S01]  /*da40*/  @!P1 PRMT R215, R34, 0x5410, RZ ;  /* 0x0000541022d79816 */ /* 0x000fe200000000ff */
[----:B------:R4:W-:Y:S01]  /*da50*/  MUFU.EX2 R6, R212 ;  /* 0x000000d400067308 */ /* 0x0009e20000000800 */
[----:B------:R-:W-:Y:S02]  /*da60*/  ISETP.LE.U32.AND P1, PT, R2, UR5, PT ;  /* 0x0000000502007c0c */ /* 0x000fe4000bf23070 */
[----:B------:R-:W-:Y:S02]  /*da70*/  SHF.R.U32.HI R2, RZ, 0x18, R0 ;  /* 0x00000018ff027819 */ /* 0x000fe40000011600 */
[----:B------:R-:W-:Y:S02]  /*da80*/  @!P5 PRMT R248, R35, 0x5410, RZ ;  /* 0x0000541023f8d816 */ /* 0x000fe400000000ff */
[----:B------:R-:W-:Y:S01]  /*da90*/  ISETP.LE.U32.AND P5, PT, R2, UR5, PT ;  /* 0x0000000502007c0c */ /* 0x000fe2000bfa3070 */
[----:B------:R-:W4:Y:S01]  /*daa0*/  MUFU.EX2 R207, R207 ;  /* 0x000000cf00cf7308 */ /* 0x000f220000000800 */
[----:B-1----:R-:W-:Y:S01]  /*dab0*/  F2FP.BF16.F32.PACK_AB R2, R13, R7 ;  /* 0x000000070d02723e */ /* 0x002fe200000010ff */
[----:B--2---:R-:W-:Y:S01]  /*dac0*/  IMAD.MOV.U32 R239, RZ, RZ, R127 ;  /* 0x000000ffffef7224 */ /* 0x004fe200078e007f */
[----:B------:R-:W-:-:S02]  /*dad0*/  LOP3.LUT R0, R0, 0xffff, RZ, 0xc0, !PT ;  /* 0x0000ffff00007812 */ /* 0x000fc400078ec0ff */
[C---:B------:R-:W-:Y:S02]  /*dae0*/  PRMT R214, R2.reuse, 0x7632, R214 ;  /* 0x0000763202d67816 */ /* 0x040fe400000000d6 */
[----:B------:R-:W-:Y:S01]  /*daf0*/  SHF.R.U32.HI R0, RZ, 0x8, R0 ;  /* 0x00000008ff007819 */ /* 0x000fe20000011600 */
[----:B------:R-:W-:Y:S01]  /*db00*/  MUFU.EX2 R199, R199 ;  /* 0x000000c700c77308 */ /* 0x000fe20000000800 */
[----:B------:R-:W-:Y:S01]  /*db10*/  PRMT R213, R2, 0x7610, R213 ;  /* 0x0000761002d57816 */ /* 0x000fe200000000d5 */
[----:B------:R-:W-:Y:S01]  /*db20*/  @!P2 HFMA2.BF16_V2 R36, -RZ.H0_H0, RZ.H0_H0, -R214.H0_H0 ;  /* 0x200000ffff24a231 */ /* 0x000fe200003409d6 */
[----:B------:R-:W-:Y:S02]  /*db30*/  LOP3.LUT R0, R0, 0xffff, RZ, 0xc0, !PT ;  /* 0x0000ffff00007812 */ /* 0x000fe400078ec0ff */
[----:B------:R-:W-:Y:S01]  /*db40*/  PRMT R26, R213, 0x5410, R214 ;  /* 0x00005410d51a7816 */ /* 0x000fe200000000d6 */
[----:B------:R-:W-:Y:S01]  /*db50*/  @!P3 HFMA2.BF16_V2 R39, -RZ.H0_H0, RZ.H0_H0, -R213.H0_H0 ;  /* 0x200000ffff27b231 */ /* 0x000fe200003409d5 */
[----:B------:R-:W-:Y:S01]  /*db60*/  @!P2 PRMT R214, R36, 0x5410, RZ ;  /* 0x0000541024d6a816 */ /* 0x000fe200000000ff */
[----:B------:R-:W1:Y:S01]  /*db70*/  MUFU.EX2 R203, R203 ;  /* 0x000000cb00cb7308 */ /* 0x000e620000000800 */
[----:B------:R-:W-:-:S02]  /*db80*/  ISETP.LE.U32.AND P2, PT, R0, UR5, PT ;  /* 0x0000000500007c0c */ /* 0x000fc4000bf43070 */
[----:B---3--:R-:W-:Y:S02]  /*db90*/  F2FP.BF16.F32.PACK_AB R0, R196, R189 ;  /* 0x000000bdc400723e */ /* 0x008fe400000010ff */
[----:B------:R-:W-:Y:S02]  /*dba0*/  @!P4 PRMT R184, R32, 0x5410, RZ ;  /* 0x0000541020b8c816 */ /* 0x000fe400000000ff */
[C---:B------:R-:W-:Y:S01]  /*dbb0*/  PRMT R179, R0.reuse, 0x7632, R179 ;  /* 0x0000763200b37816 */ /* 0x040fe200000000b3 */
[----:B------:R-:W-:Y:S01]  /*dbc0*/  MUFU.EX2 R195, R195 ;  /* 0x000000c300c37308 */ /* 0x000fe20000000800 */
[----:B------:R-:W-:Y:S02]  /*dbd0*/  PRMT R191, R0, 0x7610, R191 ;  /* 0x0000761000bf7816 */ /* 0x000fe400000000bf */
[----:B------:R-:W-:Y:S01]  /*dbe0*/  ISETP.LE.U32.AND P4, PT, R5, UR5, PT ;  /* 0x0000000505007c0c */ /* 0x000fe2000bf83070 */
[----:B------:R-:W-:Y:S01]  /*dbf0*/  FADD.FTZ R5, R47, R4 ;  /* 0x000000042f057221 */ /* 0x000fe20000010000 */
[----:B------:R-:W-:Y:S01]  /*dc00*/  LOP3.LUT R2, R10, 0xff, RZ, 0xc0, !PT ;  /* 0x000000ff0a027812 */ /* 0x000fe200078ec0ff */
[----:B------:R-:W-:-:S02]  /*dc10*/  @!P2 HFMA2.BF16_V2 R43, -RZ.H0_H0, RZ.H0_H0, -R179.H0_H0 ;  /* 0x200000ffff2ba231 */ /* 0x000fc400003409b3 */
[----:B------:R-:W-:Y:S01]  /*dc20*/  FADD.FTZ R4, R7, R3 ;  /* 0x0000000307047221 */ /* 0x000fe20000010000 */
[----:B----4-:R-:W-:Y:S01]  /*dc30*/  PRMT R212, R191, 0x5410, R179 ;  /* 0x00005410bfd47816 */ /* 0x010fe200000000b3 */
[----:B------:R-:W-:Y:S01]  /*dc40*/  FADD.FTZ R3, R15, R5 ;  /* 0x000000050f037221 */ /* 0x000fe20000010000 */
[----:B------:R-:W-:Y:S01]  /*dc50*/  F2FP.BF16.F32.PACK_AB R0, R207, R6 ;  /* 0x00000006cf00723e */ /* 0x000fe200000010ff */
[----:B------:R-:W-:Y:S01]  /*dc60*/  @!P1 HFMA2.BF16_V2 R38, -RZ.H0_H0, RZ.H0_H0, -R191.H0_H0 ;  /* 0x200000ffff269231 */ /* 0x000fe200003409bf */
[----:B------:R-:W-:Y:S01]  /*dc70*/  @!P2 PRMT R179, R43, 0x5410, RZ ;  /* 0x000054102bb3a816 */ /* 0x000fe200000000ff */
[----:B------:R-:W-:Y:S01]  /*dc80*/  FADD.FTZ R190, R16, R3 ;  /* 0x0000000310be7221 */ /* 0x000fe20000010000 */
[----:B------:R-:W-:Y:S01]  /*dc90*/  ISETP.LE.U32.AND P2, PT, R2, UR5, PT ;  /* 0x0000000502007c0c */ /* 0x000fe2000bf43070 */
[----:B------:R-:W-:Y:S01]  /*dca0*/  FADD.FTZ R2, R13, R4 ;  /* 0x000000040d027221 */ /* 0x000fe20000010000 */
[----:B------:R-:W-:Y:S01]  /*dcb0*/  PRMT R178, R0, 0x7610, R178 ;  /* 0x0000761000b27816 */ /* 0x000fe200000000b2 */
[----:B------:R-:W-:Y:S01]  /*dcc0*/  IMAD.WIDE.U32 R12, R12, -0x2daee0ad, RZ ;  /* 0xd2511f530c0c7825 */ /* 0x000fe200078e00ff */
[----:B------:R-:W-:-:S03]  /*dcd0*/  PRMT R177, R0, 0x7632, R177 ;  /* 0x0000763200b17816 */ /* 0x000fc600000000b1 */
[----:B------:R-:W-:Y:S01]  /*dce0*/  FADD.FTZ R15, R6, R2 ;  /* 0x00000002060f7221 */ /* 0x000fe20000010000 */
[----:B------:R-:W-:Y:S01]  /*dcf0*/  SHF.R.U32.HI R0, RZ, 0x8, R9 ;  /* 0x00000008ff007819 */ /* 0x000fe20000011609 */
[----:B------:R-:W-:Y:S01]  /*dd00*/  IMAD R2, R11, -0x2daee0ad, RZ ;  /* 0xd2511f530b027824 */ /* 0x000fe200078e02ff */
[----:B------:R-:W-:Y:S01]  /*dd10*/  @!P3 PRMT R213, R39, 0x5410, RZ ;  /* 0x0000541027d5b816 */ /* 0x000fe200000000ff */
[----:B------:R-:W-:Y:S01]  /*dd20*/  IMAD.U32 R4, RZ, RZ, UR23 ;  /* 0x00000017ff047e24 */ /* 0x000fe2000f8e00ff */
[----:B------:R-:W-:Y:S01]  /*dd30*/  LOP3.LUT R0, R0, 0xffff, RZ, 0xc0, !PT ;  /* 0x0000ffff00007812 */ /* 0x000fe200078ec0ff */
[----:B------:R-:W2:Y:S01]  /*dd40*/  MUFU.EX2 R209, R209 ;  /* 0x000000d100d17308 */ /* 0x000ea20000000800 */
[----:B------:R-:W-:Y:S01]  /*dd50*/  LOP3.LUT R2, R13, UR7, R2, 0x96, !PT ;  /* 0x000000070d027c12 */ /* 0x000fe2000f8e9602 */
[----:B------:R-:W-:Y:S01]  /*dd60*/  IMAD.WIDE R132, R4, 0x2, R28 ;  /* 0x0000000204847825 */ /* 0x000fe200078e021c */
[----:B------:R-:W-:-:S03]  /*dd70*/  ISETP.LE.U32.AND P3, PT, R0, UR5, PT ;  /* 0x0000000500007c0c */ /* 0x000fc6000bf63070 */
[----:B------:R-:W-:Y:S01]  /*dd80*/  @!P5 HFMA2.BF16_V2 R42, -RZ.H0_H0, RZ.H0_H0, -R177.H0_H0 ;  /* 0x200000ffff2ad231 */ /* 0x000fe200003409b1 */
[----:B-1----:R-:W-:Y:S01]  /*dd90*/  F2FP.BF16.F32.PACK_AB R0, R203, R199 ;  /* 0x000000c7cb00723e */ /* 0x002fe200000010ff */
[----:B------:R-:W-:Y:S01]  /*dda0*/  IMAD.WIDE.U32 R2, R2, -0x326172a9, RZ ;  /* 0xcd9e8d5702027825 */ /* 0x000fe200078e00ff */
[----:B------:R-:W-:Y:S01]  /*ddb0*/  @!P1 PRMT R191, R38, 0x5410, RZ ;  /* 0x0000541026bf9816 */ /* 0x000fe200000000ff */
[----:B------:R1:W-:Y:S01]  /*ddc0*/  STG.E.U16 desc[UR30][R132.64+-0x80], R21 ;  /* 0xffff801584007986 */ /* 0x0003e2000c10151e */
[C---:B------:R-:W-:Y:S01]  /*ddd0*/  PRMT R176, R0.reuse, 0x7610, R176 ;  /* 0x0000761000b07816 */ /* 0x040fe200000000b0 */
[----:B------:R-:W-:Y:S01]  /*dde0*/  @!P6 HFMA2.BF16_V2 R45, -RZ.H0_H0, RZ.H0_H0, -R178.H0_H0 ;  /* 0x200000ffff2de231 */ /* 0x000fe200003409b2 */
[----:B------:R-:W-:Y:S01]  /*ddf0*/  PRMT R135, R0, 0x7632, R135 ;  /* 0x0000763200877816 */ /* 0x000fe20000000087 */
[----:B------:R3:W-:Y:S01]  /*de00*/  STG.E.U16 desc[UR30][R132.64+-0x7e], R22 ;  /* 0xffff821684007986 */ /* 0x0007e2000c10151e */
[----:B------:R-:W-:Y:S01]  /*de10*/  LOP3.LUT R0, R3, UR6, R18, 0x96, !PT ;  /* 0x0000000603007c12 */ /* 0x000fe2000f8e9612 */
[----:B------:R-:W-:Y:S01]  /*de20*/  @!P4 HFMA2.BF16_V2 R44, -RZ.H0_H0, RZ.H0_H0, -R176.H0_H0 ;  /* 0x200000ffff2cc231 */ /* 0x000fe200003409b0 */
[----:B------:R-:W-:Y:S01]  /*de30*/  ISETP.LE.U32.AND P1, PT, R8, UR5, PT ;  /* 0x0000000508007c0c */ /* 0x000fe2000bf23070 */
[----:B------:R-:W-:Y:S01]  /*de40*/  @!P3 HFMA2.BF16_V2 R41, -RZ.H0_H0, RZ.H0_H0, -R135.H0_H0 ;  /* 0x200000ffff29b231 */ /* 0x000fe20000340987 */
[----:B------:R-:W-:Y:S01]  /*de50*/  LOP3.LUT R4, R0, 0xffff, RZ, 0xc0, !PT ;  /* 0x0000ffff00047812 */ /* 0x000fe200078ec0ff */
[----:B------:R-:W-:Y:S01]  /*de60*/  IMAD.MOV.U32 R47, RZ, RZ, R103 ;  /* 0x000000ffff2f7224 */ /* 0x000fe200078e0067 */
[----:B------:R-:W-:-:S02]  /*de70*/  LOP3.LUT R3, R2, 0xffff, RZ, 0xc0, !PT ;  /* 0x0000ffff02037812 */ /* 0x000fc400078ec0ff */
[----:B------:R-:W-:Y:S02]  /*de80*/  SHF.R.U32.HI R5, RZ, 0x8, R4 ;  /* 0x00000008ff057819 */ /* 0x000fe40000011604 */
[----:B------:R-:W-:Y:S02]  /*de90*/  LOP3.LUT R4, R0, 0xff, RZ, 0xc0, !PT ;  /* 0x000000ff00047812 */ /* 0x000fe400078ec0ff */
[----:B------:R-:W-:Y:S02]  /*dea0*/  MOV R74, R63 ;  /* 0x0000003f004a7202 */ /* 0x000fe40000000f00 */
[----:B------:R-:W-:Y:S02]  /*deb0*/  PRMT R7, R4, 0x5410, R5 ;  /* 0x0000541004077816 */ /* 0x000fe40000000005 */
[--C-:B------:R-:W-:Y:S02]  /*dec0*/  SHF.R.U32.HI R5, RZ, 0x10, R0.reuse ;  /* 0x00000010ff057819 */ /* 0x100fe40000011600 */
[----:B------:R-:W-:-:S02]  /*ded0*/  SHF.R.U32.HI R4, RZ, 0x18, R0 ;  /* 0x00000018ff047819 */ /* 0x000fc40000011600 */
[----:B------:R-:W-:Y:S01]  /*dee0*/  LOP3.LUT R0, R5, 0xff, RZ, 0xc0, !PT ;  /* 0x000000ff05007812 */ /* 0x000fe200078ec0ff */
[----:B------:R-:W-:Y:S01]  /*def0*/  IMAD.MOV.U32 R5, RZ, RZ, 0x7054 ;  /* 0x00007054ff057424 */ /* 0x000fe200078e00ff */
[----:B------:R-:W-:Y:S01]  /*df00*/  MOV R63, R210 ;  /* 0x000000d2003f7202 */ /* 0x000fe20000000f00 */
[----:B-1----:R-:W-:Y:S01]  /*df10*/  IMAD.MOV.U32 R21, RZ, RZ, R105 ;  /* 0x000000ffff157224 */ /* 0x002fe200078e0069 */
[----:B------:R-:W-:Y:S02]  /*df20*/  PRMT R8, R0, 0x5410, R4 ;  /* 0x0000541000087816 */ /* 0x000fe40000000004 */
[----:B------:R-:W-:Y:S01]  /*df30*/  MOV R0, UR5 ;  /* 0x0000000500007c02 */ /* 0x000fe20008000f00 */
[----:B---3--:R-:W-:Y:S01]  /*df40*/  IMAD.MOV.U32 R22, RZ, RZ, R106 ;  /* 0x000000ffff167224 */ /* 0x008fe200078e006a */
[----:B------:R-:W-:Y:S02]  /*df50*/  SHF.R.U32.HI R4, RZ, 0x8, R3 ;  /* 0x00000008ff047819 */ /* 0x000fe40000011603 */
[----:B------:R-:W-:-:S02]  /*df60*/  PRMT R0, R0, R5, UR5 ;  /* 0x0000000500007e16 */ /* 0x000fc40008000005 */
[----:B------:R-:W-:Y:S02]  /*df70*/  LOP3.LUT R3, R2, 0xff, RZ, 0xc0, !PT ;  /* 0x000000ff02037812 */ /* 0x000fe400078ec0ff */
[----:B------:R-:W-:Y:S02]  /*df80*/  SHF.R.U32.HI R5, RZ, 0x10, R2 ;  /* 0x00000010ff057819 */ /* 0x000fe40000011602 */
[----:B------:R-:W-:Y:S02]  /*df90*/  PRMT R6, R3, 0x5410, R4 ;  /* 0x0000541003067816 */ /* 0x000fe40000000004 */
[--C-:B------:R-:W-:Y:S02]  /*dfa0*/  HSET2.LE.AND R3, R7, R0.reuse, PT ;  /* 0x0000000007037233 */ /* 0x100fe40003803000 */
[----:B------:R-:W-:Y:S02]  /*dfb0*/  SHF.R.U32.HI R7, RZ, 0x18, R2 ;  /* 0x00000018ff077819 */ /* 0x000fe40000011602 */
[----:B------:R-:W-:-:S02]  /*dfc0*/  HSET2.LE.AND R2, R8, R0, PT ;  /* 0x0000000008027233 */ /* 0x000fc40003803000 */
[----:B------:R-:W1:Y:S01]  /*dfd0*/  LDSM.16.MT88.4 R8, [R185+0x10000] ;  /* 0x01000000b908783b */ /* 0x000e620000004200 */
[----:B------:R-:W-:Y:S02]  /*dfe0*/  LOP3.LUT R5, R5, 0xff, RZ, 0xc0, !PT ;  /* 0x000000ff05057812 */ /* 0x000fe400078ec0ff */
[----:B------:R-:W-:Y:S02]  /*dff0*/  LOP3.LUT R4, R3, R78, RZ, 0xc0, !PT ;  /* 0x0000004e03047212 */ /* 0x000fe400078ec0ff */
[----:B------:R-:W-:Y:S02]  /*e000*/  PRMT R7, R5, 0x5410, R7 ;  /* 0x0000541005077816 */ /* 0x000fe40000000007 */
[----:B------:R-:W-:Y:S02]  /*e010*/  LOP3.LUT R5, R2, R63, RZ, 0xc0, !PT ;  /* 0x0000003f02057212 */ /* 0x000fe400078ec0ff */
[--C-:B------:R-:W-:Y:S02]  /*e020*/  HSET2.LE.AND R3, R6, R0.reuse, PT ;  /* 0x0000000006037233 */ /* 0x100fe40003803000 */
[----:B------:R-:W-:-:S02]  /*e030*/  HSET2.LE.AND R2, R7, R0, PT ;  /* 0x0000000007027233 */ /* 0x000fc40003803000 */
[----:B------:R-:W-:Y:S02]  /*e040*/  MOV R130, R110 ;  /* 0x0000006e00827202 */ /* 0x000fe40000000f00 */
[----:B------:R-:W-:Y:S01]  /*e050*/  LOP3.LUT R6, R3, R62, RZ, 0xc0, !PT ;  /* 0x0000003e03067212 */ /* 0x000fe200078ec0ff */
[----:B------:R-:W-:Y:S01]  /*e060*/  IMAD.MOV.U32 R3, RZ, RZ, R59 ;  /* 0x000000ffff037224 */ /* 0x000fe200078e003b */
[----:B------:R-:W-:Y:S02]  /*e070*/  LOP3.LUT R7, R2, R218, RZ, 0xc0, !PT ;  /* 0x000000da02077212 */ /* 0x000fe400078ec0ff */
[----:B--2---:R-:W-:Y:S02]  /*e080*/  F2FP.BF16.F32.PACK_AB R134, R209, R195 ;  /* 0x000000c3d186723e */ /* 0x004fe400000010ff */
[----:B------:R-:W-:Y:S02]  /*e090*/  PRMT R211, R178, 0x5410, R177 ;  /* 0x00005410b2d37816 */ /* 0x000fe400000000b1 */
[----:B------:R-:W-:Y:S01]  /*e0a0*/  @P2 PRMT R206, R134, 0x7610, R206 ;  /* 0x0000761086ce2816 */ /* 0x000fe200000000ce */
[--C-:B------:R-:W-:Y:S01]  /*e0b0*/  @!P2 HFMA2.BF16_V2 R40, -RZ.H0_H0, RZ.H0_H0, -R134.reuse.H0_H0 ;  /* 0x200000ffff28a231 */ /* 0x100fe20000340986 */
[----:B------:R-:W-:Y:S01]  /*e0c0*/  PRMT R210, R176, 0x5410, R135 ;  /* 0x00005410b0d27816 */ /* 0x000fe20000000087 */
[----:B------:R-:W-:Y:S01]  /*e0d0*/  @!P1 HFMA2.BF16_V2 R37, -RZ.H0_H0, RZ.H0_H0, -R134.H1_H1 ;  /* 0x200000ffff259231 */ /* 0x000fe20000360986 */
[----:B------:R-:W-:-:S02]  /*e0e0*/  @!P5 PRMT R177, R42, 0x5410, RZ ;  /* 0x000054102ab1d816 */ /* 0x000fc400000000ff */
[----:B------:R-:W-:Y:S02]  /*e0f0*/  @!P2 PRMT R206, R40, 0x5410, RZ ;  /* 0x0000541028cea816 */ /* 0x000fe400000000ff */
[----:B------:R-:W-:Y:S02]  /*e100*/  @!P3 PRMT R135, R41, 0x5410, RZ ;  /* 0x000054102987b816 */ /* 0x000fe400000000ff */
[----:B------:R-:W-:Y:S02]  /*e110*/  MOV R2, R58 ;  /* 0x0000003a00027202 */ /* 0x000fe40000000f00 */
[----:B------:R-:W-:Y:S02]  /*e120*/  MOV R237, R122 ;  /* 0x0000007a00ed7202 */ /* 0x000fe40000000f00 */
[----:B------:R-:W-:Y:S02]  /*e130*/  MOV R23, R107 ;  /* 0x0000006b00177202 */ /* 0x000fe40000000f00 */
[----:B------:R-:W-:Y:S01]  /*e140*/  MOV R218, R75 ;  /* 0x0000004b00da7202 */ /* 0x000fe20000000f00 */
[----:B-1----:R-:W-:Y:S01]  /*e150*/  HMMA.16816.F32.BF16 R60, R4, R8, R164 ;  /* 0x00000008043c723c */ /* 0x002fe200000418a4 */
[----:B------:R-:W-:-:S02]  /*e160*/  @P1 PRMT R205, R134, 0x7632, R205 ;  /* 0x0000763286cd1816 */ /* 0x000fc400000000cd */
[----:B------:R-:W-:Y:S02]  /*e170*/  @!P1 PRMT R205, R37, 0x5410, RZ ;  /* 0x0000541025cd9816 */ /* 0x000fe400000000ff */
[----:B------:R-:W-:Y:S01]  /*e180*/  @!P6 PRMT R178, R45, 0x5410, RZ ;  /* 0x000054102db2e816 */ /* 0x000fe200000000ff */
[----:B------:R-:W-:Y:S01]  /*e190*/  HMMA.16816.F32.BF16 R16, R4, R10, R160 ;  /* 0x0000000a0410723c */ /* 0x000fe200000418a0 */
[----:B------:R-:W1:Y:S01]  /*e1a0*/  LDSM.16.MT88.4 R8, [R186+0x10000] ;  /* 0x01000000ba08783b */ /* 0x000e620000004200 */
[----:B------:R-:W-:Y:S01]  /*e1b0*/  MOV R166, R125 ;  /* 0x0000007d00a67202 */ /* 0x000fe20000000f00 */
[----:B------:R-:W-:Y:S01]  /*e1c0*/  IMAD.MOV.U32 R167, RZ, RZ, R126 ;  /* 0x000000ffffa77224 */ /* 0x000fe200078e007e */
[----:B------:R-:W-:Y:S01]  /*e1d0*/  MOV R164, R74 ;  /* 0x0000004a00a47202 */ /* 0x000fe20000000f00 */
[----:B------:R-:W-:Y:S01]  /*e1e0*/  IMAD.MOV.U32 R165, RZ, RZ, R124 ;  /* 0x000000ffffa57224 */ /* 0x000fe200078e007c */
[----:B------:R-:W-:Y:S01]  /*e1f0*/  @!P4 PRMT R176, R44, 0x5410, RZ ;  /* 0x000054102cb0c816 */ /* 0x000fe200000000ff */
[----:B------:R-:W-:Y:S01]  /*e200*/  IMAD.MOV.U32 R45, RZ, RZ, R101 ;  /* 0x000000ffff2d7224 */ /* 0x000fe200078e0065 */
[----:B------:R-:W-:Y:S01]  /*e210*/  MOV R46, R102 ;  /* 0x00000066002e7202 */ /* 0x000fe20000000f00 */
[----:B------:R-:W-:Y:S01]  /*e220*/  IMAD.MOV.U32 R44, RZ, RZ, R100 ;  /* 0x000000ffff2c7224 */ /* 0x000fe200078e0064 */
[----:B------:R-:W-:Y:S01]  /*e230*/  MOV R163, R115 ;  /* 0x0000007300a37202 */ /* 0x000fe20000000f00 */
[----:B------:R-:W-:-:S02]  /*e240*/  IMAD.MOV.U32 R161, RZ, RZ, R113 ;  /* 0x000000ffffa17224 */ /* 0x000fc400078e0071 */
[----:B------:R-:W-:Y:S02]  /*e250*/  IMAD.MOV.U32 R162, RZ, RZ, R114 ;  /* 0x000000ffffa27224 */ /* 0x000fe400078e0072 */
[----:B------:R-:W-:Y:S01]  /*e260*/  IMAD.MOV.U32 R160, RZ, RZ, R112 ;  /* 0x000000ffffa07224 */ /* 0x000fe200078e0070 */
[C---:B-1----:R-:W-:Y:S06]  /*e270*/  HMMA.16816.F32.BF16 R124, R4.reuse, R8, R156 ;  /* 0x00000008047c723c */ /* 0x042fec000004189c */
[----:B------:R-:W-:Y:S01]  /*e280*/  HMMA.16816.F32.BF16 R108, R4, R10, R152 ;  /* 0x0000000a046c723c */ /* 0x000fe20000041898 */
[----:B------:R-:W1:Y:S01]  /*e290*/  LDSM.16.MT88.4 R8, [R188+0x10000] ;  /* 0x01000000bc08783b */ /* 0x000e620000004200 */
[----:B------:R-:W-:Y:S01]  /*e2a0*/  IMAD.MOV.U32 R157, RZ, RZ, R97 ;  /* 0x000000ffff9d7224 */ /* 0x000fe200078e0061 */
[----:B------:R-:W-:Y:S01]  /*e2b0*/  MOV R158, R98 ;  /* 0x00000062009e7202 */ /* 0x000fe20000000f00 */
[----:B------:R-:W-:-:S02]  /*e2c0*/  IMAD.MOV.U32 R159, RZ, RZ, R99 ;  /* 0x000000ffff9f7224 */ /* 0x000fc400078e0063 */
[----:B------:R-:W-:Y:S01]  /*e2d0*/  IMAD.MOV.U32 R156, RZ, RZ, R96 ;  /* 0x000000ffff9c7224 */ /* 0x000fe200078e0060 */
[----:B------:R-:W-:Y:S01]  /*e2e0*/  MOV R152, R92 ;  /* 0x0000005c00987202 */ /* 0x000fe20000000f00 */
[----:B------:R-:W-:Y:S01]  /*e2f0*/  IMAD.MOV.U32 R153, RZ, RZ, R93 ;  /* 0x000000ffff997224 */ /* 0x000fe200078e005d */
[----:B------:R-:W-:Y:S01]  /*e300*/  MOV R155, R95 ;  /* 0x0000005f009b7202 */ /* 0x000fe20000000f00 */
[----:B------:R-:W-:Y:S02]  /*e310*/  IMAD.MOV.U32 R154, RZ, RZ, R94 ;  /* 0x000000ffff9a7224 */ /* 0x000fe400078e005e */
[C---:B-1----:R-:W-:Y:S06]  /*e320*/  HMMA.16816.F32.BF16 R92, R4.reuse, R8, R148 ;  /* 0x00000008045c723c */ /* 0x042fec0000041894 */
[C---:B------:R-:W-:Y:S01]  /*e330*/  HMMA.16816.F32.BF16 R76, R4.reuse, R10, R144 ;  /* 0x0000000a044c723c */ /* 0x040fe20000041890 */
[----:B------:R-:W1:Y:S05]  /*e340*/  LDSM.16.MT88.4 R8, [R187+0x10000] ;  /* 0x01000000bb08783b */ /* 0x000e6a0000004200 */
        /* <DEDUP_REMOVED lines=24> */
[----:B-1----:R-:W-:Y:S07]  /*e4d0*/  HMMA.16816.F32.BF16 R80, R4, R8, R152 ;  /* 0x000000080450723c */ /* 0x002fee0000041898 */
[----:B------:R-:W-:Y:S01]  /*e4e0*/  IMAD.MOV.U32 R152, RZ, RZ, R156 ;  /* 0x000000ffff987224 */ /* 0x000fe200078e009c */
[----:B------:R-:W-:Y:S01]  /*e4f0*/  MOV R154, R158 ;  /* 0x0000009e009a7202 */ /* 0x000fe20000000f00 */
[----:B------:R-:W-:Y:S01]  /*e500*/  IMAD.MOV.U32 R153, RZ, RZ, R157 ;  /* 0x000000ffff997224 */ /* 0x000fe200078e009d */
[----:B------:R-:W-:Y:S01]  /*e510*/  MOV R157, R161 ;  /* 0x000000a1009d7202 */ /* 0x000fe20000000f00 */
[----:B------:R-:W-:-:S02]  /*e520*/  IMAD.MOV.U32 R155, RZ, RZ, R159 ;  /* 0x000000ffff9b7224 */ /* 0x000fc400078e009f */
[----:B------:R-:W-:Y:S01]  /*e530*/  IMAD.MOV.U32 R156, RZ, RZ, R160 ;  /* 0x000000ffff9c7224 */ /* 0x000fe200078e00a0 */
[----:B------:R-:W-:Y:S01]  /*e540*/  MOV R160, R165 ;  /* 0x000000a500a07202 */ /* 0x000fe20000000f00 */
[----:B------:R-:W-:Y:S01]  /*e550*/  IMAD.MOV.U32 R159, RZ, RZ, R163 ;  /* 0x000000ffff9f7224 */ /* 0x000fe200078e00a3 */
[----:B------:R-:W-:Y:S01]  /*e560*/  MOV R163, R239 ;  /* 0x000000ef00a37202 */ /* 0x000fe20000000f00 */
[----:B------:R-:W-:Y:S01]  /*e570*/  IMAD.MOV.U32 R165, RZ, RZ, R236 ;  /* 0x000000ffffa57224 */ /* 0x000fe200078e00ec */
[----:B------:R-:W-:Y:S01]  /*e580*/  HMMA.16816.F32.BF16 R64, R4, R10, R152 ;  /* 0x0000000a0440723c */ /* 0x000fe20000041898 */
[----:B------:R-:W-:Y:S01]  /*e590*/  IMAD.MOV.U32 R239, RZ, RZ, R219 ;  /* 0x000000ffffef7224 */ /* 0x000fe200078e00db */
[----:B------:R-:W1:Y:S01]  /*e5a0*/  LDSM.16.MT88.4 R8, [R185+0x16000] ;  /* 0x01600000b908783b */ /* 0x000e620000004200 */
[----:B------:R-:W-:Y:S02]  /*e5b0*/  IMAD.MOV.U32 R158, RZ, RZ, R162 ;  /* 0x000000ffff9e7224 */ /* 0x000fe400078e00a2 */
[----:B------:R-:W-:Y:S01]  /*e5c0*/  IMAD.MOV.U32 R161, RZ, RZ, R166 ;  /* 0x000000ffffa17224 */ /* 0x000fe200078e00a6 */
[----:B------:R-:W2:Y:S01]  /*e5d0*/  LDL.LU R219, [R1+0x188] ;  /* 0x0001880001db7983 */ /* 0x000ea20000300800 */
[----:B------:R-:W-:-:S02]  /*e5e0*/  IMAD.MOV.U32 R236, RZ, RZ, R202 ;  /* 0x000000ffffec7224 */ /* 0x000fc400078e00ca */
[----:B------:R-:W-:Y:S01]  /*e5f0*/  IMAD.MOV.U32 R162, RZ, RZ, R167 ;  /* 0x000000ffffa27224 */ /* 0x000fe200078e00a7 */
[----:B------:R-:W-:Y:S01]  /*e600*/  MOV R167, R237 ;  /* 0x000000ed00a77202 */ /* 0x000fe20000000f00 */
[----:B------:R-:W-:Y:S01]  /*e610*/  IMAD.MOV.U32 R166, RZ, RZ, R238 ;  /* 0x000000ffffa67224 */ /* 0x000fe200078e00ee */
[----:B------:R-:W3:Y:S01]  /*e620*/  LDL.LU R202, [R1+0x184] ;  /* 0x0001840001ca7983 */ /* 0x000ee20000300800 */
[----:B------:R-:W-:Y:S01]  /*e630*/  IMAD.MOV.U32 R152, RZ, RZ, R156 ;  /* 0x000000ffff987224 */ /* 0x000fe200078e009c */
[----:B------:R-:W-:Y:S01]  /*e640*/  MOV R238, R193 ;  /* 0x000000c100ee7202 */ /* 0x000fe20000000f00 */
[----:B------:R-:W-:Y:S01]  /*e650*/  IMAD.MOV.U32 R155, RZ, RZ, R159 ;  /* 0x000000ffff9b7224 */ /* 0x000fe200078e009f */
[----:B------:R-:W-:Y:S01]  /*e660*/  MOV R156, R160 ;  /* 0x000000a0009c7202 */ /* 0x000fe20000000f00 */
[----:B------:R-:W4:Y:S01]  /*e670*/  LDL.LU R193, [R1+0x180] ;  /* 0x0001800001c17983 */ /* 0x000f220000300800 */
[----:B------:R-:W-:Y:S01]  /*e680*/  MOV R159, R163 ;  /* 0x000000a3009f7202 */ /* 0x000fe20000000f00 */
[----:B------:R-:W-:-:S02]  /*e690*/  IMAD.MOV.U32 R237, RZ, RZ, R194 ;  /* 0x000000ffffed7224 */ /* 0x000fc400078e00c2 */
[----:B------:R-:W-:Y:S01]  /*e6a0*/  IMAD.MOV.U32 R160, RZ, RZ, R165 ;  /* 0x000000ffffa07224 */ /* 0x000fe200078e00a5 */
[----:B------:R-:W2:Y:S01]  /*e6b0*/  LDL.LU R194, [R1+0x17c] ;  /* 0x00017c0001c27983 */ /* 0x000ea20000300800 */
[----:B------:R-:W-:Y:S02]  /*e6c0*/  IMAD.MOV.U32 R163, RZ, RZ, R239 ;  /* 0x000000ffffa37224 */ /* 0x000fe400078e00ef */
[----:B------:R-:W-:Y:S01]  /*e6d0*/  IMAD.MOV.U32 R165, RZ, RZ, R236 ;  /* 0x000000ffffa57224 */ /* 0x000fe200078e00ec */
[----:B------:R-:W-:Y:S01]  /*e6e0*/  MOV R236, R198 ;  /* 0x000000c600ec7202 */ /* 0x000fe20000000f00 */
[----:B------:R-:W-:Y:S02]  /*e6f0*/  IMAD.MOV.U32 R239, RZ, RZ, R192 ;  /* 0x000000ffffef7224 */ /* 0x000fe400078e00c0 */
[----:B------:R-:W3:Y:S04]  /*e700*/  LDL.LU R192, [R1+0x178] ;  /* 0x0001780001c07983 */ /* 0x000ee80000300800 */
[----:B------:R-:W3:Y:S01]  /*e710*/  LDL.LU R198, [R1+0x174] ;  /* 0x0001740001c67983 */ /* 0x000ee20000300800 */
[----:B------:R-:W-:Y:S01]  /*e720*/  MOV R153, R157 ;  /* 0x0000009d00997202 */ /* 0x000fe20000000f00 */
[----:B------:R-:W-:-:S02]  /*e730*/  IMAD.MOV.U32 R157, RZ, RZ, R161 ;  /* 0x000000ffff9d7224 */ /* 0x000fc400078e00a1 */
[----:B------:R-:W-:Y:S01]  /*e740*/  IMAD.MOV.U32 R161, RZ, RZ, R166 ;  /* 0x000000ffffa17224 */ /* 0x000fe200078e00a6 */
[----:B------:R-:W-:Y:S01]  /*e750*/  MOV R166, R238 ;  /* 0x000000ee00a67202 */ /* 0x000fe20000000f00 */
[----:B------:R-:W-:Y:S02]  /*e760*/  IMAD.MOV.U32 R238, RZ, RZ, R252 ;  /* 0x000000ffffee7224 */ /* 0x000fe400078e00fc */
[----:B------:R-:W3:Y:S01]  /*e770*/  LDL.LU R252, [R1+0x170] ;  /* 0x0001700001fc7983 */ /* 0x000ee20000300800 */
[----:B------:R-:W-:Y:S02]  /*e780*/  IMAD.MOV.U32 R154, RZ, RZ, R158 ;  /* 0x000000ffff9a7224 */ /* 0x000fe400078e009e */
[----:B------:R-:W-:Y:S01]  /*e790*/  IMAD.MOV.U32 R158, RZ, RZ, R162 ;  /* 0x000000ffff9e7224 */ /* 0x000fe200078e00a2 */
[----:B------:R-:W-:Y:S01]  /*e7a0*/  MOV R162, R167 ;  /* 0x000000a700a27202 */ /* 0x000fe20000000f00 */
[----:B------:R-:W-:Y:S01]  /*e7b0*/  IMAD.MOV.U32 R167, RZ, RZ, R237 ;  /* 0x000000ffffa77224 */ /* 0x000fe200078e00ed */
[----:B------:R-:W-:Y:S01]  /*e7c0*/  MOV R148, R152 ;  /* 0x0000009800947202 */ /* 0x000fe20000000f00 */
[----:B------:R-:W-:Y:S01]  /*e7d0*/  IMAD.MOV.U32 R237, RZ, RZ, R197 ;  /* 0x000000ffffed7224 */ /* 0x000fe200078e00c5 */
[----:B------:R-:W-:Y:S01]  /*e7e0*/  MOV R151, R155 ;  /* 0x0000009b00977202 */ /* 0x000fe20000000f00 */
[----:B------:R-:W-:Y:S01]  /*e7f0*/  IMAD.MOV.U32 R149, RZ, RZ, R153 ;  /* 0x000000ffff957224 */ /* 0x000fe200078e0099 */
[----:B------:R-:W3:Y:S01]  /*e800*/  LDL.LU R197, [R1+0x16c] ;  /* 0x00016c0001c57983 */ /* 0x000ee20000300800 */
[----:B------:R-:W-:-:S02]  /*e810*/  IMAD.MOV.U32 R152, RZ, RZ, R156 ;  /* 0x000000ffff987224 */ /* 0x000fc400078e009c */
        /* <DEDUP_REMOVED lines=9> */
[----:B------:R-:W-:-:S02]  /*e8b0*/  IMAD.MOV.U32 R158, RZ, RZ, R162 ;  /* 0x000000ffff9e7224 */ /* 0x000fc400078e00a2 */
[----:B------:R-:W-:Y:S02]  /*e8c0*/  IMAD.MOV.U32 R161, RZ, RZ, R166 ;  /* 0x000000ffffa17224 */ /* 0x000fe400078e00a6 */
[----:B------:R-:W-:Y:S02]  /*e8d0*/  IMAD.MOV.U32 R165, RZ, RZ, R236 ;  /* 0x000000ffffa57224 */ /* 0x000fe400078e00ec */
[----:B------:R-:W-:Y:S02]  /*e8e0*/  IMAD.MOV.U32 R239, RZ, RZ, R204 ;  /* 0x000000ffffef7224 */ /* 0x000fe400078e00cc */
[----:B------:R-:W-:Y:S01]  /*e8f0*/  IMAD.MOV.U32 R162, RZ, RZ, R167 ;  /* 0x000000ffffa27224 */ /* 0x000fe200078e00a7 */
[----:B------:R-:W3:Y:S01]  /*e900*/  LDL.LU R204, [R1+0x168] ;  /* 0x0001680001cc7983 */ /* 0x000ee20000300800 */
[----:B------:R-:W-:Y:S01]  /*e910*/  IMAD.MOV.U32 R166, RZ, RZ, R238 ;  /* 0x000000ffffa67224 */ /* 0x000fe200078e00ee */
[----:B------:R-:W-:Y:S01]  /*e920*/  MOV R167, R237 ;  /* 0x000000ed00a77202 */ /* 0x000fe20000000f00 */
        /* <DEDUP_REMOVED lines=8> */
[C---:B-1----:R-:W-:Y:S06]  /*e9b0*/  HMMA.16816.F32.BF16 R44, R4.reuse, R8, R44 ;  /* 0x00000008042c723c */ /* 0x042fec000004182c */
[----:B------:R-:W-:Y:S01]  /*e9c0*/  HMMA.16816.F32.BF16 R20, R4, R10, R20 ;  /* 0x0000000a0414723c */ /* 0x000fe20000041814 */
[----:B------:R-:W1:Y:S01]  /*e9d0*/  LDSM.16.MT88.4 R8, [R186+0x16000] ;  /* 0x01600000ba08783b */ /* 0x000e620000004200 */
[----:B------:R-:W-:-:S02]  /*e9e0*/  IMAD.MOV.U32 R146, RZ, RZ, R150 ;  /* 0x000000ffff927224 */ /* 0x000fc400078e0096 */
[----:B------:R-:W-:Y:S02]  /*e9f0*/  IMAD.MOV.U32 R147, RZ, RZ, R151 ;  /* 0x000000ffff937224 */ /* 0x000fe400078e0097 */
[----:B----4-:R-:W-:Y:S02]  /*ea00*/  IMAD.MOV.U32 R236, RZ, RZ, R193 ;  /* 0x000000ffffec7224 */ /* 0x010fe400078e00c1 */
[----:B------:R-:W4:Y:S01]  /*ea10*/  LDL.LU R193, [R1+0x164] ;  /* 0x0001640001c17983 */ /* 0x000f220000300800 */
[----:B--2---:R-:W-:-:S03]  /*ea20*/  MOV R238, R194 ;  /* 0x000000c200ee7202 */ /* 0x004fc60000000f00 */
[----:B------:R-:W2:Y:S01]  /*ea30*/  LDL.LU R194, [R1+0x160] ;  /* 0x0001600001c27983 */ /* 0x000ea20000300800 */
[----:B---3--:R-:W-:-:S03]  /*ea40*/  IMAD.MOV.U32 R237, RZ, RZ, R198 ;  /* 0x000000ffffed7224 */ /* 0x008fc600078e00c6 */
[----:B------:R-:W3:Y:S01]  /*ea50*/  LDL.LU R198, [R1+0x15c] ;  /* 0x00015c0001c67983 */ /* 0x000ee20000300800 */
[----:B------:R-:W-:Y:S02]  /*ea60*/  IMAD.MOV.U32 R166, RZ, RZ, R238 ;  /* 0x000000ffffa67224 */ /* 0x000fe400078e00ee */
[----:B------:R-:W-:Y:S02]  /*ea70*/  IMAD.MOV.U32 R165, RZ, RZ, R237 ;  /* 0x000000ffffa57224 */ /* 0x000fe400078e00ed */
[----:B------:R-:W-:Y:S01]  /*ea80*/  IMAD.MOV.U32 R238, RZ, RZ, R208 ;  /* 0x000000ffffee7224 */ /* 0x000fe200078e00d0 */
[----:B------:R-:W-:Y:S02]  /*ea90*/  MOV R237, R252 ;  /* 0x000000fc00ed7202 */ /* 0x000fe40000000f00 */
[----:B------:R-:W4:Y:S04]  /*eaa0*/  LDL.LU R252, [R1+0x158] ;  /* 0x0001580001fc7983 */ /* 0x000f280000300800 */
[----:B------:R-:W2:Y:S01]  /*eab0*/  LDL.LU R208, [R1+0x154] ;  /* 0x0001540001d07983 */ /* 0x000ea20000300800 */
[----:B------:R-:W-:Y:S01]  /*eac0*/  IMAD.MOV.U32 R140, RZ, RZ, R144 ;  /* 0x000000ffff8c7224 */ /* 0x000fe200078e0090 */
[----:B------:R-:W-:Y:S01]  /*ead0*/  MOV R142, R146 ;  /* 0x00000092008e7202 */ /* 0x000fe20000000f00 */
[----:B------:R-:W-:-:S02]  /*eae0*/  IMAD.MOV.U32 R141, RZ, RZ, R145 ;  /* 0x000000ffff8d7224 */ /* 0x000fc400078e0091 */
[----:B------:R-:W-:Y:S01]  /*eaf0*/  IMAD.MOV.U32 R143, RZ, RZ, R147 ;  /* 0x000000ffff8f7224 */ /* 0x000fe200078e0093 */
[C---:B-1----:R-:W-:Y:S06]  /*eb00*/  HMMA.16816.F32.BF16 R128, R4.reuse, R8, R128 ;  /* 0x000000080480723c */ /* 0x042fec0000041880 */
[----:B------:R-:W-:Y:S01]  /*eb10*/  HMMA.16816.F32.BF16 R136, R4, R10, R140 ;  /* 0x0000000a0488723c */ /* 0x000fe2000004188c */
[----:B------:R-:W1:Y:S01]  /*eb20*/  LDSM.16.MT88.4 R8, [R188+0x16000] ;  /* 0x01600000bc08783b */ /* 0x000e620000004200 */
        /* <DEDUP_REMOVED lines=9> */
[----:B------:R-:W-:Y:S02]  /*ebc0*/  IMAD.MOV.U32 R140, RZ, RZ, R144 ;  /* 0x000000ffff8c7224 */ /* 0x000fe400078e0090 */
[----:B------:R-:W-:Y:S02]  /*ebd0*/  IMAD.MOV.U32 R142, RZ, RZ, R146 ;  /* 0x000000ffff8e7224 */ /* 0x000fe400078e0092 */
[----:B------:R-:W-:-:S07]  /*ebe0*/  IMAD.MOV.U32 R143, RZ, RZ, R147 ;  /* 0x000000ffff8f7224 */ /* 0x000fce00078e0093 */
[C---:B-1----:R-:W-:Y:S06]  /*ebf0*/  HMMA.16816.F32.BF16 R140, R4.reuse, R8, R140 ;  /* 0x00000008048c723c */ /* 0x042fec000004188c */
[----:B------:R-:W-:Y:S01]  /*ec00*/  HMMA.16816.F32.BF16 R148, R4, R10, R148 ;  /* 0x0000000a0494723c */ /* 0x000fe20000041894 */
[----:B------:R-:W1:Y:S01]  /*ec10*/  LDSM.16.MT88.4 R8, [R187+0x16000] ;  /* 0x01600000bb08783b */ /* 0x000e620000004200 */
[----:B------:R-:W-:Y:S02]  /*ec20*/  IMAD.MOV.U32 R163, RZ, RZ, R239 ;  /* 0x000000ffffa37224 */ /* 0x000fe400078e00ef */
        /* <DEDUP_REMOVED lines=12> */
[----:B------:R-:W-:Y:S01]  /*ecf0*/  MOV R183, R174 ;  /* 0x000000ae00b77202 */ /* 0x000fe20000000f00 */
[----:B------:R-:W-:Y:S02]  /*ed00*/  IMAD.MOV.U32 R182, RZ, RZ, R173 ;  /* 0x000000ffffb67224 */ /* 0x000fe400078e00ad */
[----:B------:R-:W-:Y:S01]  /*ed10*/  IMAD.MOV.U32 R173, RZ, RZ, R168 ;  /* 0x000000ffffad7224 */ /* 0x000fe200078e00a8 */
[----:B------:R-:W-:Y:S01]  /*ed20*/  MOV R168, R2 ;  /* 0x0000000200a87202 */ /* 0x000fe20000000f00 */
[----:B------:R-:W-:Y:S01]  /*ed30*/  IMAD.MOV.U32 R172, RZ, RZ, R204 ;  /* 0x000000ffffac7224 */ /* 0x000fe200078e00cc */
[----:B------:R-:W-:-:S02]  /*ed40*/  MOV R175, R200 ;  /* 0x000000c800af7202 */ /* 0x000fc40000000f00 */
[----:B------:R-:W-:Y:S01]  /*ed50*/  MOV R171, R197 ;  /* 0x000000c500ab7202 */ /* 0x000fe20000000f00 */
[----:B------:R-:W-:Y:S02]  /*ed60*/  IMAD.MOV.U32 R181, RZ, RZ, R172 ;  /* 0x000000ffffb57224 */ /* 0x000fe400078e00ac */
[----:B------:R-:W-:Y:S02]  /*ed70*/  IMAD.MOV.U32 R172, RZ, RZ, R175 ;  /* 0x000000ffffac7224 */ /* 0x000fe400078e00af */
[----:B------:R-:W-:Y:S02]  /*ed80*/  IMAD.MOV.U32 R175, RZ, RZ, R171 ;  /* 0x000000ffffaf7224 */ /* 0x000fe400078e00ab */
[----:B------:R-:W-:Y:S01]  /*ed90*/  IMAD.MOV.U32 R171, RZ, RZ, R15 ;  /* 0x000000ffffab7224 */ /* 0x000fe200078e000f */
[C---:B-1----:R-:W-:Y:S06]  /*eda0*/  HMMA.16816.F32.BF16 R152, R4.reuse, R8, R152 ;  /* 0x000000080498723c */ /* 0x042fec0000041898 */
[----:B------:R-:W-:Y:S01]  /*edb0*/  HMMA.16816.F32.BF16 R144, R4, R10, R144 ;  /* 0x0000000a0490723c */ /* 0x000fe20000041890 */
[----:B------:R-:W-:Y:S01]  /*edc0*/  IMAD.MOV.U32 R156, RZ, RZ, R205 ;  /* 0x000000ffff9c7224 */ /* 0x000fe200078e00cd */
[----:B------:R-:W-:Y:S01]  /*edd0*/  MOV R157, R206 ;  /* 0x000000ce009d7202 */ /* 0x000fe20000000f00 */
[----:B------:R-:W-:Y:S01]  /*ede0*/  IMAD.MOV.U32 R158, RZ, RZ, R207 ;  /* 0x000000ffff9e7224 */ /* 0x000fe200078e00cf */
[----:B------:R-:W-:Y:S01]  /*edf0*/  MOV R161, R210 ;  /* 0x000000d200a17202 */ /* 0x000fe20000000f00 */
[----:B------:R-:W-:-:S02]  /*ee00*/  IMAD.MOV.U32 R160, RZ, RZ, R209 ;  /* 0x000000ffffa07224 */ /* 0x000fc400078e00d1 */
[----:B------:R-:W-:Y:S02]  /*ee10*/  IMAD.MOV.U32 R162, RZ, RZ, R211 ;  /* 0x000000ffffa27224 */ /* 0x000fe400078e00d3 */
[----:B------:R-:W-:Y:S01]  /*ee20*/  IMAD.MOV.U32 R163, RZ, RZ, R212 ;  /* 0x000000ffffa37224 */ /* 0x000fe200078e00d4 */
[----:B------:R-:W-:Y:S01]  /*ee30*/  MOV R167, R236 ;  /* 0x000000ec00a77202 */ /* 0x000fe20000000f00 */
[----:B------:R-:W-:Y:S01]  /*ee40*/  IMAD.MOV.U32 R236, RZ, RZ, R251 ;  /* 0x000000ffffec7224 */ /* 0x000fe200078e00fb */
[----:B------:R-:W-:Y:S01]  /*ee50*/  MOV R239, R250 ;  /* 0x000000fa00ef7202 */ /* 0x000fe20000000f00 */
[----:B------:R-:W-:Y:S01]  /*ee60*/  IMAD.MOV.U32 R170, RZ, RZ, R201 ;  /* 0x000000ffffaa7224 */ /* 0x000fe200078e00c9 */
[----:B------:R1:W5:Y:S04]  /*ee70*/  LDL.LU R251, [R1+0x150] ;  /* 0x0001500001fb7983 */ /* 0x0003680000300800 */
[----:B------:R1:W5:Y:S04]  /*ee80*/  LDL.LU R250, [R1+0x14c] ;  /* 0x00014c0001fa7983 */ /* 0x0003680000300800 */
[----:B------:R1:W5:Y:S04]  /*ee90*/  LDL.LU R212, [R1+0x148] ;  /* 0x0001480001d47983 */ /* 0x0003680000300800 */
[----:B------:R1:W5:Y:S04]  /*eea0*/  LDL.LU R211, [R1+0x144] ;  /* 0x0001440001d37983 */ /* 0x0003680000300800 */
[----:B------:R1:W5:Y:S04]  /*eeb0*/  LDL.LU R210, [R1+0x140] ;  /* 0x0001400001d27983 */ /* 0x0003680000300800 */
[----:B------:R1:W5:Y:S01]  /*eec0*/  LDL.LU R209, [R1+0x13c] ;  /* 0x00013c0001d17983 */ /* 0x0003620000300800 */
[----:B---3--:R-:W-:-:S05]  /*eed0*/  IMAD.MOV.U32 R169, RZ, RZ, R198 ;  /* 0x000000ffffa97224 */ /* 0x008fca00078e00c6 */
[----:B------:R-:W-:Y:S01]  /*eee0*/  MOV R174, R169 ;  /* 0x000000a900ae7202 */ /* 0x000fe20000000f00 */
[----:B------:R-:W-:Y:S02]  /*eef0*/  IMAD.MOV.U32 R169, RZ, RZ, R3 ;  /* 0x000000ffffa97224 */ /* 0x000fe400078e0003 */
[----:B------:R-:W-:-:S05]  /*ef00*/  IMAD.WIDE.U32 R2, R14, -0x2daee0ad, RZ ;  /* 0xd2511f530e027825 */ /* 0x000fca00078e00ff */
[----:B------:R-:W-:Y:S02]  /*ef10*/  LOP3.LUT R4, R3, UR4, R12, 0x96, !PT ;  /* 0x0000000403047c12 */ /* 0x000fe4000f8e960c */
[C---:B------:R-:W-:Y:S01]  /*ef20*/  LOP3.LUT R3, R2.reuse, 0xffff, RZ, 0xc0, !PT ;  /* 0x0000ffff02037812 */ /* 0x040fe200078ec0ff */
[----:B------:R-:W3:Y:S01]  /*ef30*/  LDSM.16.MT88.4 R12, [R185+0x10800] ;  /* 0x01080000b90c783b */ /* 0x000ee20000004200 */
[--C-:B------:R-:W-:Y:S02]  /*ef40*/  SHF.R.U32.HI R6, RZ, 0x10, R2.reuse ;  /* 0x00000010ff067819 */ /* 0x100fe40000011602 */
[----:B------:R-:W-:Y:S02]  /*ef50*/  SHF.R.U32.HI R5, RZ, 0x8, R3 ;  /* 0x00000008ff057819 */ /* 0x000fe40000011603 */
[----:B------:R-:W-:Y:S02]  /*ef60*/  LOP3.LUT R3, R2, 0xff, RZ, 0xc0, !PT ;  /* 0x000000ff02037812 */ /* 0x000fe400078ec0ff */
[----:B------:R-:W-:-:S02]  /*ef70*/  SHF.R.U32.HI R7, RZ, 0x18, R2 ;  /* 0x00000018ff077819 */ /* 0x000fc40000011602 */
[C---:B------:R-:W-:Y:S02]  /*ef80*/  LOP3.LUT R2, R4.reuse, 0xffff, RZ, 0xc0, !PT ;  /* 0x0000ffff04027812 */ /* 0x040fe400078ec0ff */
[----:B------:R-:W-:Y:S02]  /*ef90*/  PRMT R8, R3, 0x5410, R5 ;  /* 0x0000541003087816 */ /* 0x000fe40000000005 */
[----:B------:R-:W-:Y:S02]  /*efa0*/  SHF.R.U32.HI R3, RZ, 0x8, R2 ;  /* 0x00000008ff037819 */ /* 0x000fe40000011602 */
[----:B------:R-:W-:-:S04]  /*efb0*/  LOP3.LUT R2, R4, 0xff, RZ, 0xc0, !PT ;  /* 0x000000ff04027812 */ /* 0x000fc800078ec0ff */
[----:B------:R-:W-:Y:S02]  /*efc0*/  PRMT R2, R2, 0x5410, R3 ;  /* 0x0000541002027816 */ /* 0x000fe40000000003 */
[--C-:B------:R-:W-:Y:S02]  /*efd0*/  SHF.R.U32.HI R3, RZ, 0x10, R4.reuse ;  /* 0x00000010ff037819 */ /* 0x100fe40000011604 */
[----:B------:R-:W-:Y:S02]  /*efe0*/  SHF.R.U32.HI R5, RZ, 0x18, R4 ;  /* 0x00000018ff057819 */ /* 0x000fe40000011604 */
[----:B------:R-:W-:Y:S02]  /*eff0*/  LOP3.LUT R4, R6, 0xff, RZ, 0xc0, !PT ;  /* 0x000000ff06047812 */ /* 0x000fe400078ec0ff */
[----:B------:R-:W-:Y:S02]  /*f000*/  HSET2.LE.AND R2, R2, R0, PT ;  /* 0x0000000002027233 */ /* 0x000fe40003803000 */
[----:B------:R-:W-:-:S02]  /*f010*/  PRMT R7, R4, 0x5410, R7 ;  /* 0x0000541004077816 */ /* 0x000fc40000000007 */
[----:B------:R-:W-:Y:S02]  /*f020*/  LOP3.LUT R3, R3, 0xff, RZ, 0xc0, !PT ;  /* 0x000000ff03037812 */ /* 0x000fe400078ec0ff */
[----:B------:R-:W-:Y:S01]  /*f030*/  LOP3.LUT R4, R2, R181, RZ, 0xc0, !PT ;  /* 0x000000b502047212 */ /* 0x000fe200078ec0ff */
[----:B------:R-:W-:Y:S01]  /*f040*/  IMAD.MOV.U32 R181, RZ, RZ, R182 ;  /* 0x000000ffffb57224 */ /* 0x000fe200078e00b6 */
[----:B------:R-:W-:Y:S01]  /*f050*/  MOV R182, R183 ;  /* 0x000000b700b67202 */ /* 0x000fe20000000f00 */
[----:B------:R-:W-:Y:S01]  /*f060*/  IMAD.MOV.U32 R183, RZ, RZ, R172 ;  /* 0x000000ffffb77224 */ /* 0x000fe200078e00ac */
[----:B------:R-:W-:Y:S01]  /*f070*/  PRMT R3, R3, 0x5410, R5 ;  /* 0x0000541003037816 */ /* 0x000fe20000000005 */
[----:B------:R-:W-:Y:S01]  /*f080*/  IMAD.MOV.U32 R172, RZ, RZ, R173 ;  /* 0x000000ffffac7224 */ /* 0x000fe200078e00ad */
[----:B------:R-:W-:Y:S01]  /*f090*/  MOV R173, R174 ;  /* 0x000000ae00ad7202 */ /* 0x000fe20000000f00 */
[----:B--2---:R-:W-:Y:S02]  /*f0a0*/  IMAD.MOV.U32 R159, RZ, RZ, R208 ;  /* 0x000000ffff9f7224 */ /* 0x004fe400078e00d0 */
[----:B------:R-:W-:Y:S01]  /*f0b0*/  IMAD.MOV.U32 R174, RZ, RZ, R175 ;  /* 0x000000ffffae7224 */ /* 0x000fe200078e00af */
[--C-:B------:R-:W-:Y:S01]  /*f0c0*/  HSET2.LE.AND R2, R3, R0.reuse, PT ;  /* 0x0000000003027233 */ /* 0x100fe20003803000 */
[----:B------:R-:W-:Y:S01]  /*f0d0*/  IMAD.MOV.U32 R175, RZ, RZ, R171 ;  /* 0x000000ffffaf7224 */ /* 0x000fe200078e00ab */
[----:B------:R-:W-:Y:S01]  /*f0e0*/  MOV R171, R156 ;  /* 0x0000009c00ab7202 */ /* 0x000fe20000000f00 */
[----:B------:R-:W-:Y:S01]  /*f0f0*/  IMAD.MOV.U32 R156, RZ, RZ, R157 ;  /* 0x000000ffff9c7224 */ /* 0x000fe200078e009d */
[--C-:B------:R-:W-:Y:S01]  /*f100*/  HSET2.LE.AND R3, R8, R0.reuse, PT ;  /* 0x0000000008037233 */ /* 0x100fe20003803000 */
[----:B------:R-:W-:Y:S01]  /*f110*/  IMAD.MOV.U32 R157, RZ, RZ, R158 ;  /* 0x000000ffff9d7224 */ /* 0x000fe200078e009e */
[----:B------:R-:W-:Y:S01]  /*f120*/  MOV R158, R159 ;  /* 0x0000009f009e7202 */ /* 0x000fe20000000f00 */
[----:B------:R-:W-:Y:S01]  /*f130*/  IMAD.MOV.U32 R159, RZ, RZ, R160 ;  /* 0x000000ffff9f7224 */ /* 0x000fe200078e00a0 */
[----:B------:R-:W-:Y:S01]  /*f140*/  HSET2.LE.AND R7, R7, R0, PT ;  /* 0x0000000007077233 */ /* 0x000fe20003803000 */
[----:B------:R-:W-:Y:S01]  /*f150*/  IMAD.MOV.U32 R160, RZ, RZ, R161 ;  /* 0x000000ffffa07224 */ /* 0x000fe200078e00a1 */
[----:B------:R-:W-:Y:S01]  /*f160*/  MOV R161, R162 ;  /* 0x000000a200a17202 */ /* 0x000fe20000000f00 */
[----:B------:R-:W-:Y:S01]  /*f170*/  IMAD.MOV.U32 R162, RZ, RZ, R163 ;  /* 0x000000ffffa27224 */ /* 0x000fe200078e00a3 */
[----:B------:R-:W-:Y:S01]  /*f180*/  LOP3.LUT R5, R2, R165, RZ, 0xc0, !PT ;  /* 0x000000a502057212 */ /* 0x000fe200078ec0ff */
[----:B------:R-:W-:Y:S01]  /*f190*/  IMAD.MOV.U32 R163, RZ, RZ, R164 ;  /* 0x000000ffffa37224 */ /* 0x000fe200078e00a4 */
[----:B------:R-:W-:Y:S01]  /*f1a0*/  LOP3.LUT R6, R3, R166, RZ, 0xc0, !PT ;  /* 0x000000a603067212 */ /* 0x000fe200078ec0ff */
[----:B------:R-:W-:Y:S01]  /*f1b0*/  IMAD.MOV.U32 R221, RZ, RZ, R171 ;  /* 0x000000ffffdd7224 */ /* 0x000fe200078e00ab */
[----:B------:R-:W-:Y:S01]  /*f1c0*/  LOP3.LUT R7, R7, R219, RZ, 0xc0, !PT ;  /* 0x000000db07077212 */ /* 0x000fe200078ec0ff */
        /* <DEDUP_REMOVED lines=8> */
[----:B------:R-:W-:Y:S01]  /*f250*/  IMAD.MOV.U32 R162, RZ, RZ, R163 ;  /* 0x000000ffffa27224 */ /* 0x000fe200078e00a3 */
[----:B------:R-:W-:Y:S01]  /*f260*/  MOV R2, R167 ;  /* 0x000000a700027202 */ /* 0x000fe20000000f00 */
[----:B------:R-:W-:Y:S01]  /*f270*/  IMAD.MOV.U32 R173, RZ, RZ, R239 ;  /* 0x000000ffffad7224 */ /* 0x000fe200078e00ef */
[----:B------:R-:W-:Y:S01]  /*f280*/  MOV R224, R183 ;  /* 0x000000b700e07202 */ /* 0x000fe20000000f00 */
[----:B------:R-:W-:Y:S01]  /*f290*/  IMAD.MOV.U32 R175, RZ, RZ, R238 ;  /* 0x000000ffffaf7224 */ /* 0x000fe200078e00ee */
[----:B------:R1:W5:Y:S01]  /*f2a0*/  LDL.LU R208, [R1+0x138] ;  /* 0x0001380001d07983 */ /* 0x0003620000300800 */
[----:B------:R-:W-:Y:S01]  /*f2b0*/  IMAD.MOV.U32 R163, RZ, RZ, R237 ;  /* 0x000000ffffa37224 */ /* 0x000fe200078e00ed */
[----:B---3--:R-:W-:Y:S01]  /*f2c0*/  HMMA.16816.F32.BF16 R164, R4, R12, R60 ;  /* 0x0000000c04a4723c */ /* 0x008fe2000004183c */
[----:B------:R-:W-:Y:S01]  /*f2d0*/  IMAD.MOV.U32 R225, RZ, RZ, R172 ;  /* 0x000000ffffe17224 */ /* 0x000fe200078e00ac */
[----:B------:R-:W-:Y:S01]  /*f2e0*/  MOV R222, R156 ;  /* 0x0000009c00de7202 */ /* 0x000fe20000000f00 */
[----:B------:R-:W-:-:S02]  /*f2f0*/  IMAD.MOV.U32 R223, RZ, RZ, R157 ;  /* 0x000000ffffdf7224 */ /* 0x000fc400078e009d */
[----:B------:R-:W-:Y:S01]  /*f300*/  IMAD.MOV.U32 R231, RZ, RZ, R182 ;  /* 0x000000ffffe77224 */ /* 0x000fe200078e00b6 */
[----:B------:R-:W-:Y:S01]  /*f310*/  HMMA.16816.F32.BF16 R236, R4, R14, R16 ;  /* 0x0000000e04ec723c */ /* 0x000fe20000041810 */
[----:B------:R-:W2:Y:S04]  /*f320*/  LDSM.16.MT88.4 R16, [R186+0x10800] ;  /* 0x01080000ba10783b */ /* 0x000ea80000004200 */
[----:B------:R-:W3:Y:S01]  /*f330*/  LDSM.16.MT88.4 R12, [R188+0x10800] ;  /* 0x01080000bc0c783b */ /* 0x000ee20000004200 */
[----:B------:R-:W-:Y:S01]  /*f340*/  IMAD.MOV.U32 R172, RZ, RZ, R158 ;  /* 0x000000ffffac7224 */ /* 0x000fe200078e009e */
[----:B------:R-:W-:Y:S01]  /*f350*/  MOV R60, R159 ;  /* 0x0000009f003c7202 */ /* 0x000fe20000000f00 */
[----:B------:R-:W-:Y:S01]  /*f360*/  IMAD.MOV.U32 R61, RZ, RZ, R181 ;  /* 0x000000ffff3d7224 */ /* 0x000fe200078e00b5 */
[----:B------:R-:W-:Y:S01]  /*f370*/  MOV R229, R226 ;  /* 0x000000e200e57202 */ /* 0x000fe20000000f00 */
[----:B------:R-:W-:Y:S01]  /*f380*/  IMAD.MOV.U32 R243, RZ, RZ, R224 ;  /* 0x000000fffff37224 */ /* 0x000fe200078e00e0 */
[----:B------:R1:W5:Y:S01]  /*f390*/  LDL.LU R207, [R1+0x134] ;  /* 0x0001340001cf7983 */ /* 0x0003620000300800 */
[----:B------:R-:W-:-:S02]  /*f3a0*/  IMAD.MOV.U32 R228, RZ, RZ, R225 ;  /* 0x000000ffffe47224 */ /* 0x000fc400078e00e1 */
[----:B------:R-:W-:Y:S01]  /*f3b0*/  IMAD.MOV.U32 R230, RZ, RZ, R227 ;  /* 0x000000ffffe67224 */ /* 0x000fe200078e00e3 */
[----:B------:R-:W-:Y:S01]  /*f3c0*/  MOV R63, R169 ;  /* 0x000000a9003f7202 */ /* 0x000fe20000000f00 */
[----:B------:R-:W-:Y:S01]  /*f3d0*/  IMAD.MOV.U32 R62, RZ, RZ, R168 ;  /* 0x000000ffff3e7224 */ /* 0x000fe200078e00a8 */
[----:B------:R1:W5:Y:S01]  /*f3e0*/  LDL.LU R206, [R1+0x130] ;  /* 0x0001300001ce7983 */ /* 0x0003620000300800 */
[----:B------:R-:W-:-:S03]  /*f3f0*/  IMAD.MOV.U32 R3, RZ, RZ, R170 ;  /* 0x000000ffff037224 */ /* 0x000fc600078e00aa */
[----:B------:R1:W5:Y:S04]  /*f400*/  LDL.LU R205, [R1+0x12c] ;  /* 0x00012c0001cd7983 */ /* 0x0003680000300800 */
[----:B------:R1:W5:Y:S04]  /*f410*/  LDL.LU R204, [R1+0x128] ;  /* 0x0001280001cc7983 */ /* 0x0003680000300800 */
[----:B------:R1:W5:Y:S04]  /*f420*/  LDL.LU R203, [R1+0x124] ;  /* 0x0001240001cb7983 */ /* 0x0003680000300800 */
[----:B------:R1:W5:Y:S04]  /*f430*/  LDL.LU R202, [R1+0x120] ;  /* 0x0001200001ca7983 */ /* 0x0003680000300800 */
[----:B------:R1:W5:Y:S01]  /*f440*/  LDL.LU R201, [R1+0x11c] ;  /* 0x00011c0001c97983 */ /* 0x0003620000300800 */
[C---:B--2---:R-:W-:Y:S03]  /*f450*/  HMMA.16816.F32.BF16 R156, R4.reuse, R16, R124 ;  /* 0x00000010049c723c */ /* 0x044fe6000004187c */
[----:B------:R1:W5:Y:S04]  /*f460*/  LDL.LU R200, [R1+0x118] ;  /* 0x0001180001c87983 */ /* 0x0003680000300800 */
[----:B------:R1:W5:Y:S01]  /*f470*/  LDL.LU R199, [R1+0x114] ;  /* 0x0001140001c77983 */ /* 0x0003620000300800 */
[C---:B---3--:R-:W-:Y:S03]  /*f480*/  HMMA.16816.F32.BF16 R124, R4.reuse, R12, R92 ;  /* 0x0000000c047c723c */ /* 0x048fe6000004185c */
[----:B------:R1:W5:Y:S03]  /*f490*/  LDL.LU R198, [R1+0x110] ;  /* 0x0001100001c67983 */ /* 0x0003660000300800 */
[C---:B------:R-:W-:Y:S01]  /*f4a0*/  HMMA.16816.F32.BF16 R92, R4.reuse, R8, R56 ;  /* 0x00000008045c723c */ /* 0x040fe20000041838 */
[----:B------:R1:W5:Y:S05]  /*f4b0*/  LDL.LU R197, [R1+0x10c] ;  /* 0x00010c0001c57983 */ /* 0x00036a0000300800 */
[C---:B------:R-:W-:Y:S06]  /*f4c0*/  HMMA.16816.F32.BF16 R8, R4.reuse, R10, R40 ;  /* 0x0000000a0408723c */ /* 0x040fec0000041828 */
[C---:B------:R-:W-:Y:S01]  /*f4d0*/  HMMA.16816.F32.BF16 R180, R4.reuse, R18, R108 ;  /* 0x0000001204b4723c */ /* 0x040fe2000004186c */
[----:B------:R-:W2:Y:S05]  /*f4e0*/  LDSM.16.MT88.4 R16, [R185+0x12800] ;  /* 0x01280000b910783b */ /* 0x000eaa0000004200 */
[----:B------:R-:W-:Y:S01]  /*f4f0*/  HMMA.16816.F32.BF16 R76, R4, R14, R76 ;  /* 0x0000000e044c723c */ /* 0x000fe2000004184c */
[----:B------:R-:W3:Y:S11]  /*f500*/  LDSM.16.MT88.4 R12, [R186+0x12800] ;  /* 0x01280000ba0c783b */ /* 0x000ef60000004200 */
[----:B------:R-:W-:Y:S01]  /*f510*/  IMAD.MOV.U32 R43, RZ, RZ, R9 ;  /* 0x000000ffff2b7224 */ /* 0x000fe200078e0009 */
[----:B------:R-:W-:Y:S01]  /*f520*/  MOV R41, R11 ;  /* 0x0000000b00297202 */ /* 0x000fe20000000f00 */
[----:B------:R-:W-:-:S02]  /*f530*/  IMAD.MOV.U32 R42, RZ, RZ, R10 ;  /* 0x000000ffff2a7224 */ /* 0x000fc400078e000a */
[----:B------:R-:W-:Y:S02]  /*f540*/  IMAD.MOV.U32 R40, RZ, RZ, R8 ;  /* 0x000000ffff287224 */ /* 0x000fe400078e0008 */
[----:B------:R-:W4:Y:S01]  /*f550*/  LDSM.16.MT88.4 R8, [R188+0x12800] ;  /* 0x01280000bc08783b */ /* 0x000f220000004200 */
        /* <DEDUP_REMOVED lines=26> */
[----:B------:R-:W-:Y:S01]  /*f700*/  IMAD.MOV.U32 R39, RZ, RZ, R223 ;  /* 0x000000ffff277224 */ /* 0x000fe200078e00df */
[C---:B--2---:R-:W-:Y:S06]  /*f710*/  HMMA.16816.F32.BF16 R120, R4.reuse, R16, R116 ;  /* 0x000000100478723c */ /* 0x044fec0000041874 */
[C---:B------:R-:W-:Y:S01]  /*f720*/  HMMA.16816.F32.BF16 R88, R4.reuse, R18, R100 ;  /* 0x000000120458723c */ /* 0x040fe20000041864 */
[----:B------:R-:W2:Y:S05]  /*f730*/  LDSM.16.MT88.4 R16, [R188+0x14800] ;  /* 0x01480000bc10783b */ /* 0x000eaa0000004200 */
[----:B---3--:R-:W-:Y:S01]  /*f740*/  HMMA.16816.F32.BF16 R240, R4, R12, R84 ;  /* 0x0000000c04f0723c */ /* 0x008fe20000041854 */
[----:B------:R-:W-:-:S05]  /*f750*/  MOV R103, R171 ;  /* 0x000000ab00677202 */ /* 0x000fca0000000f00 */
[C---:B------:R-:W-:Y:S01]  /*f760*/  HMMA.16816.F32.BF16 R228, R4.reuse, R14, R68 ;  /* 0x0000000e04e4723c */ /* 0x040fe20000041844 */
[----:B------:R-:W3:Y:S05]  /*f770*/  LDSM.16.MT88.4 R12, [R187+0x14800] ;  /* 0x01480000bb0c783b */ /* 0x000eea0000004200 */
[C---:B----4-:R-:W-:Y:S06]  /*f780*/  HMMA.16816.F32.BF16 R220, R4.reuse, R8, R48 ;  /* 0x0000000804dc723c */ /* 0x050fec0000041830 */
[----:B------:R-:W-:Y:S01]  /*f790*/  HMMA.16816.F32.BF16 R168, R4, R10, R32 ;  /* 0x0000000a04a8723c */ /* 0x000fe20000041820 */
[----:B------:R-:W4:Y:S01]  /*f7a0*/  LDSM.16.MT88.4 R8, [R185+0x16800] ;  /* 0x01680000b908783b */ /* 0x000f220000004200 */
[----:B------:R-:W-:Y:S01]  /*f7b0*/  IMAD.MOV.U32 R102, RZ, RZ, R160 ;  /* 0x000000ffff667224 */ /* 0x000fe200078e00a0 */
[----:B------:R-:W-:Y:S01]  /*f7c0*/  MOV R100, R162 ;  /* 0x000000a200647202 */ /* 0x000fe20000000f00 */
[----:B------:R-:W-:-:S02]  /*f7d0*/  IMAD.MOV.U32 R101, RZ, RZ, R161 ;  /* 0x000000ffff657224 */ /* 0x000fc400078e00a1 */
[----:B------:R-:W-:Y:S02]  /*f7e0*/  IMAD.MOV.U32 R87, RZ, RZ, R163 ;  /* 0x000000ffff577224 */ /* 0x000fe400078e00a3 */
[C---:B--2---:R-:W-:Y:S06]  /*f7f0*/  HMMA.16816.F32.BF16 R160, R4.reuse, R16, R112 ;  /* 0x0000001004a0723c */ /* 0x044fec0000041870 */
[C---:B------:R-:W-:Y:S01]  /*f800*/  HMMA.16816.F32.BF16 R116, R4.reuse, R18, R96 ;  /* 0x000000120474723c */ /* 0x040fe20000041860 */
[----:B------:R-:W-:Y:S01]  /*f810*/  MOV R112, R75 ;  /* 0x0000004b00707202 */ /* 0x000fe20000000f00 */
[----:B------:R-:W2:Y:S04]  /*f820*/  LDSM.16.MT88.4 R16, [R186+0x16800] ;  /* 0x01680000ba10783b */ /* 0x000ea80000004200 */
[----:B---3--:R-:W-:Y:S01]  /*f830*/  HMMA.16816.F32.BF16 R80, R4, R12, R80 ;  /* 0x0000000c0450723c */ /* 0x008fe20000041850 */
[----:B------:R-:W-:Y:S01]  /*f840*/  MOV R98, R72 ;  /* 0x0000004800627202 */ /* 0x000fe20000000f00 */
[----:B------:R-:W-:-:S02]  /*f850*/  IMAD.MOV.U32 R97, RZ, RZ, R73 ;  /* 0x000000ffff617224 */ /* 0x000fc400078e0049 */
[----:B------:R-:W-:Y:S02]  /*f860*/  IMAD.MOV.U32 R96, RZ, RZ, R74 ;  /* 0x000000ffff607224 */ /* 0x000fe400078e004a */
[C---:B------:R-:W-:Y:S01]  /*f870*/  HMMA.16816.F32.BF16 R64, R4.reuse, R14, R64 ;  /* 0x0000000e0440723c */ /* 0x040fe20000041840 */
[----:B------:R-:W3:Y:S05]  /*f880*/  LDSM.16.MT88.4 R12, [R188+0x16800] ;  /* 0x01680000bc0c783b */ /* 0x000eea0000004200 */
[C---:B----4-:R-:W-:Y:S06]  /*f890*/  HMMA.16816.F32.BF16 R72, R4.reuse, R8, R44 ;  /* 0x000000080448723c */ /* 0x050fec000004182c */
[C---:B------:R-:W-:Y:S01]  /*f8a0*/  HMMA.16816.F32.BF16 R68, R4.reuse, R10, R20 ;  /* 0x0000000a0444723c */ /* 0x040fe20000041814 */
[----:B------:R-:W4:Y:S01]  /*f8b0*/  LDSM.16.MT88.4 R8, [R187+0x16800] ;  /* 0x01680000bb08783b */ /* 0x000f220000004200 */
        /* <DEDUP_REMOVED lines=17> */
[----:B--2---:R-:W-:Y:S01]  /*f9d0*/  HMMA.16816.F32.BF16 R64, R4, R16, R128 ;  /* 0x000000100440723c */ /* 0x004fe20000041880 */
[----:B------:R-:W-:-:S02]  /*f9e0*/  IMAD.MOV.U32 R99, RZ, RZ, R52 ;  /* 0x000000ffff637224 */ /* 0x000fc400078e0034 */
[----:B------:R-:W-:Y:S02]  /*f9f0*/  IMAD.MOV.U32 R113, RZ, RZ, R56 ;  /* 0x000000ffff717224 */ /* 0x000fe400078e0038 */
[----:B------:R-:W-:Y:S02]  /*fa00*/  IMAD.MOV.U32 R114, RZ, RZ, R57 ;  /* 0x000000ffff727224 */ /* 0x000fe400078e0039 */
[----:B------:R-:W-:Y:S02]  /*fa10*/  IMAD.MOV.U32 R85, RZ, RZ, R43 ;  /* 0x000000ffff557224 */ /* 0x000fe400078e002b */
[----:B------:R-:W-:Y:S01]  /*fa20*/  IMAD.MOV.U32 R86, RZ, RZ, R42 ;  /* 0x000000ffff567224 */ /* 0x000fe200078e002a */
[----:B---3--:R-:W-:Y:S01]  /*fa30*/  HMMA.16816.F32.BF16 R52, R4, R14, R148 ;  /* 0x0000000e0434723c */ /* 0x008fe20000041894 */
[----:B------:R-:W-:Y:S02]  /*fa40*/  IMAD.MOV.U32 R84, RZ, RZ, R40 ;  /* 0x000000ffff547224 */ /* 0x000fe400078e0028 */
[----:B------:R-:W-:-:S02]  /*fa50*/  IMAD.MOV.U32 R47, RZ, RZ, R59 ;  /* 0x000000ffff2f7224 */ /* 0x000fc400078e003b */
[----:B------:R-:W-:Y:S01]  /*fa60*/  IMAD.MOV.U32 R45, RZ, RZ, R61 ;  /* 0x000000ffff2d7224 */ /* 0x000fe200078e003d */
[C---:B------:R-:W-:Y:S01]  /*fa70*/  HMMA.16816.F32.BF16 R56, R4.reuse, R12, R140 ;  /* 0x0000000c0438723c */ /* 0x040fe2000004188c */
[----:B------:R-:W-:Y:S02]  /*fa80*/  IMAD.MOV.U32 R23, RZ, RZ, R63 ;  /* 0x000000ffff177224 */ /* 0x000fe400078e003f */
[----:B------:R-:W-:Y:S01]  /*fa90*/  IMAD.MOV.U32 R44, RZ, RZ, R2 ;  /* 0x000000ffff2c7224 */ /* 0x000fe200078e0002 */
[----:B------:R-:W-:Y:S02]  /*faa0*/  LOP3.LUT R2, R31, UR39, R22, 0x96, !PT ;  /* 0x000000271f027c12 */ /* 0x000fe4000f8e9616 */
[C---:B----4-:R-:W-:Y:S01]  /*fab0*/  HMMA.16816.F32.BF16 R48, R4.reuse, R8, R152 ;  /* 0x000000080430723c */ /* 0x050fe20000041898 */
[----:B------:R-:W-:Y:S01]  /*fac0*/  MOV R130, R3 ;  /* 0x0000000300827202 */ /* 0x000fe20000000f00 */
[----:B------:R-:W-:Y:S01]  /*fad0*/  IMAD.MOV.U32 R21, RZ, RZ, R114 ;  /* 0x000000ffff157224 */ /* 0x000fe200078e0072 */
[----:B------:R-:W2:Y:S03]  /*fae0*/  LDSM.16.MT88.4 R12, [R186+0x11000] ;  /* 0x01100000ba0c783b */ /* 0x000ea60000004200 */
[C---:B------:R-:W-:Y:S06]  /*faf0*/  HMMA.16816.F32.BF16 R60, R4.reuse, R18, R136 ;  /* 0x00000012043c723c */ /* 0x040fec0000041888 */
[----:B------:R-:W-:Y:S01]  /*fb00*/  HMMA.16816.F32.BF16 R40, R4, R10, R144 ;  /* 0x0000000a0428723c */ /* 0x000fe20000041890 */
[----:B------:R-:W-:Y:S01]  /*fb10*/  IMAD.WIDE.U32 R2, R2, -0x2daee0ad, RZ ;  /* 0xd2511f5302027825 */ /* 0x000fe200078e00ff */
[----:B------:R-:W-:Y:S01]  /*fb20*/  MOV R22, R113 ;  /* 0x0000007100167202 */ /* 0x000fe20000000f00 */
[----:B------:R-:W3:Y:S04]  /*fb30*/  LDSM.16.MT88.4 R8, [R188+0x11000] ;  /* 0x01100000bc08783b */ /* 0x000ee80000004200 */
[----:B------:R-:W-:Y:S01]  /*fb40*/  LOP3.LUT R6, R25, UR38, R30, 0x96, !PT ;  /* 0x0000002619067c12 */ /* 0x000fe2000f8e961e */
[----:B------:R-:W-:Y:S01]  /*fb50*/  IMAD.MOV.U32 R23, RZ, RZ, R112 ;  /* 0x000000ffff177224 */ /* 0x000fe200078e0070 */
[----:B------:R-:W-:Y:S01]  /*fb60*/  MOV R114, R34 ;  /* 0x0000002200727202 */ /* 0x000fe20000000f00 */
[----:B------:R-:W-:Y:S01]  /*fb70*/  IMAD.MOV.U32 R131, RZ, RZ, R115 ;  /* 0x000000ffff837224 */ /* 0x000fe200078e0073 */
[----:B------:R-:W-:Y:S01]  /*fb80*/  MOV R153, R45 ;  /* 0x0000002d00997202 */ /* 0x000fe20000000f00 */
[----:B------:R-:W-:Y:S01]  /*fb90*/  IMAD.WIDE.U32 R6, R6, -0x2daee0ad, RZ ;  /* 0xd2511f5306067825 */ /* 0x000fe200078e00ff */
[----:B------:R-:W-:Y:S01]  /*fba0*/  LOP3.LUT R3, R3, UR37, R216, 0x96, !PT ;  /* 0x0000002503037c12 */ /* 0x000fe2000f8e96d8 */
[----:B------:R-:W4:Y:S03]  /*fbb0*/  LDSM.16.MT88.4 R16, [R185+0x11000] ;  /* 0x01100000b910783b */ /* 0x000f260000004200 */
[----:B------:R-:W-:Y:S01]  /*fbc0*/  LOP3.LUT R4, R7, UR29, R2, 0x96, !PT ;  /* 0x0000001d07047c12 */ /* 0x000fe2000f8e9602 */
[----:B------:R-:W-:Y:S01]  /*fbd0*/  IMAD.MOV.U32 R113, RZ, RZ, R33 ;  /* 0x000000ffff717224 */ /* 0x000fe200078e0021 */
[----:B------:R-:W-:Y:S01]  /*fbe0*/  MOV R112, R32 ;  /* 0x0000002000707202 */ /* 0x000fe20000000f00 */
[----:B------:R-:W-:-:S04]  /*fbf0*/  IMAD.WIDE.U32 R2, R3, -0x326172a9, RZ ;  /* 0xcd9e8d5703027825 */ /* 0x000fc800078e00ff */
[----:B------:R-:W-:Y:S01]  /*fc00*/  IMAD.WIDE.U32 R32, R4, -0x326172a9, RZ ;  /* 0xcd9e8d5704207825 */ /* 0x000fe200078e00ff */
[----:B------:R-:W-:-:S04]  /*fc10*/  LOP3.LUT R3, R3, UR32, R24, 0x96, !PT ;  /* 0x0000002003037c12 */ /* 0x000fc8000f8e9618 */
[----:B------:R-:W-:Y:S01]  /*fc20*/  LOP3.LUT R2, R33, UR14, R2, 0x96, !PT ;  /* 0x0000000e21027c12 */ /* 0x000fe2000f8e9602 */
[----:B------:R-:W-:Y:S02]  /*fc30*/  IMAD.MOV.U32 R115, RZ, RZ, R35 ;  /* 0x000000ffff737224 */ /* 0x000fe400078e0023 */
[----:B------:R-:W-:-:S04]  /*fc40*/  IMAD.WIDE.U32 R4, R3, -0x2daee0ad, RZ ;  /* 0xd2511f5303047825 */ /* 0x000fc800078e00ff */
[----:B------:R-:W-:-:S05]  /*fc50*/  IMAD.WIDE.U32 R34, R2, -0x2daee0ad, RZ ;  /* 0xd2511f5302227825 */ /* 0x000fca00078e00ff */
[----:B------:R-:W-:Y:S02]  /*fc60*/  LOP3.LUT R2, R35, UR7, R4, 0x96, !PT ;  /* 0x0000000723027c12 */ /* 0x000fe4000f8e9604 */
[----:B------:R-:W-:-:S03]  /*fc70*/  LOP3.LUT R4, R5, UR11, R6, 0x96, !PT ;  /* 0x0000000b05047c12 */ /* 0x000fc6000f8e9606 */
[----:B------:R-:W-:-:S04]  /*fc80*/  IMAD.WIDE.U32 R2, R2, -0x326172a9, RZ ;  /* 0xcd9e8d5702027825 */ /* 0x000fc800078e00ff */
[----:B------:R-:W-:Y:S01]  /*fc90*/  IMAD.WIDE.U32 R30, R4, -0x326172a9, RZ ;  /* 0xcd9e8d57041e7825 */ /* 0x000fe200078e00ff */
[C---:B------:R-:W-:Y:S02]  /*fca0*/  LOP3.LUT R5, R2.reuse, 0xffff, RZ, 0xc0, !PT ;  /* 0x0000ffff02057812 */ /* 0x040fe400078ec0ff */
[--C-:B------:R-:W-:Y:S02]  /*fcb0*/  SHF.R.U32.HI R6, RZ, 0x10, R2.reuse ;  /* 0x00000010ff067819 */ /* 0x100fe40000011602 */
[----:B------:R-:W-:Y:S02]  /*fcc0*/  SHF.R.U32.HI R7, RZ, 0x8, R5 ;  /* 0x00000008ff077819 */ /* 0x000fe40000011605 */
[----:B------:R-:W-:Y:S02]  /*fcd0*/  LOP3.LUT R5, R2, 0xff, RZ, 0xc0, !PT ;  /* 0x000000ff02057812 */ /* 0x000fe400078ec0ff */
[----:B------:R-:W-:Y:S02]  /*fce0*/  SHF.R.U32.HI R4, RZ, 0x18, R2 ;  /* 0x00000018ff047819 */ /* 0x000fe40000011602 */
[----:B------:R-:W-:-:S02]  /*fcf0*/  LOP3.LUT R2, R3, UR6, R30, 0x96, !PT ;  /* 0x0000000603027c12 */ /* 0x000fc4000f8e961e */
[----:B------:R-:W-:Y:S02]  /*fd00*/  LOP3.LUT R6, R6, 0xff, RZ, 0xc0, !PT ;  /* 0x000000ff06067812 */ /* 0x000fe400078ec0ff */
[----:B------:R-:W-:Y:S02]  /*fd10*/  LOP3.LUT R3, R2, 0xffff, RZ, 0xc0, !PT ;  /* 0x0000ffff02037812 */ /* 0x000fe400078ec0ff */
[----:B------:R-:W-:Y:S02]  /*fd20*/  PRMT R6, R6, 0x5410, R4 ;  /* 0x0000541006067816 */ /* 0x000fe40000000004 */
[----:B------:R-:W-:Y:S02]  /*fd30*/  SHF.R.U32.HI R4, RZ, 0x8, R3 ;  /* 0x00000008ff047819 */ /* 0x000fe40000011603 */
[----:B------:R-:W-:-:S04]  /*fd40*/  LOP3.LUT R3, R2, 0xff, RZ, 0xc0, !PT ;  /* 0x000000ff02037812 */ /* 0x000fc800078ec0ff */
[----:B------:R-:W-:Y:S02]  /*fd50*/  PRMT R20, R3, 0x5410, R4 ;  /* 0x0000541003147816 */ /* 0x000fe40000000004 */
[--C-:B------:R-:W-:Y:S02]  /*fd60*/  SHF.R.U32.HI R3, RZ, 0x10, R2.reuse ;  /* 0x00000010ff037819 */ /* 0x100fe40000011602 */
[----:B------:R-:W-:Y:S02]  /*fd70*/  PRMT R7, R5, 0x5410, R7 ;  /* 0x0000541005077816 */ /* 0x000fe40000000007 */
[----:B------:R-:W-:Y:S02]  /*fd80*/  SHF.R.U32.HI R5, RZ, 0x18, R2 ;  /* 0x00000018ff057819 */ /* 0x000fe40000011602 */
[----:B------:R-:W-:Y:S02]  /*fd90*/  LOP3.LUT R4, R3, 0xff, RZ, 0xc0, !PT ;  /* 0x000000ff03047812 */ /* 0x000fe400078ec0ff */
[----:B------:R-:W-:-:S02]  /*fda0*/  HSET2.LE.AND R2, R7, R0, PT ;  /* 0x0000000007027233 */ /* 0x000fc40003803000 */
[--C-:B------:R-:W-:Y:S02]  /*fdb0*/  HSET2.LE.AND R3, R6, R0.reuse, PT ;  /* 0x0000000006037233 */ /* 0x100fe40003803000 */
[----:B------:R-:W-:Y:S02]  /*fdc0*/  PRMT R4, R4, 0x5410, R5 ;  /* 0x0000541004047816 */ /* 0x000fe40000000005 */
[----:B------:R-:W-:Y:S02]  /*fdd0*/  LOP3.LUT R6, R2, R27, RZ, 0xc0, !PT ;  /* 0x0000001b02067212 */ /* 0x000fe400078ec0ff */
[----:B------:R-:W-:Y:S02]  /*fde0*/  LOP3.LUT R7, R3, R26, RZ, 0xc0, !PT ;  /* 0x0000001a03077212 */ /* 0x000fe400078ec0ff */
[--C-:B------:R-:W-:Y:S01]  /*fdf0*/  HSET2.LE.AND R2, R20, R0.reuse, PT ;  /* 0x0000000014027233 */ /* 0x100fe20003803000 */
[----:B------:R-:W-:Y:S01]  /*fe00*/  IMAD.MOV.U32 R139, RZ, RZ, R44 ;  /* 0x000000ffff8b7224 */ /* 0x000fe200078e002c */
[----:B------:R-:W-:Y:S01]  /*fe10*/  HSET2.LE.AND R3, R4, R0, PT ;  /* 0x0000000004037233 */ /* 0x000fe20003803000 */
[----:B------:R-:W-:Y:S01]  /*fe20*/  IMAD.MOV.U32 R152, RZ, RZ, R46 ;  /* 0x000000ffff987224 */ /* 0x000fe200078e002e */
[----:B------:R-:W-:Y:S01]  /*fe30*/  MOV R136, R47 ;  /* 0x0000002f00887202 */ /* 0x000fe20000000f00 */
[----:B------:R-:W-:Y:S01]  /*fe40*/  IMAD.MOV.U32 R128, RZ, RZ, R131 ;  /* 0x000000ffff807224 */ /* 0x000fe200078e0083 */
[----:B------:R-:W-:Y:S01]  /*fe50*/  LOP3.LUT R4, R2, R130, RZ, 0xc0, !PT ;  /* 0x0000008202047212 */ /* 0x000fe200078ec0ff */
[----:B------:R-:W-:Y:S01]  /*fe60*/  IMAD.MOV.U32 R137, RZ, RZ, R96 ;  /* 0x000000ffff897224 */ /* 0x000fe200078e0060 */
[----:B------:R-:W-:-:S02]  /*fe70*/  LOP3.LUT R5, R3, R217, RZ, 0xc0, !PT ;  /* 0x000000d903057212 */ /* 0x000fc400078ec0ff */
[----:B------:R-:W-:Y:S02]  /*fe80*/  MOV R129, R97 ;  /* 0x0000006100817202 */ /* 0x000fe40000000f00 */
[----:B------:R-:W-:Y:S01]  /*fe90*/  MOV R138, R21 ;  /* 0x00000015008a7202 */ /* 0x000fe20000000f00 */
[----:B------:R-:W-:Y:S01]  /*fea0*/  IMAD.MOV.U32 R155, RZ, RZ, R22 ;  /* 0x000000ffff9b7224 */ /* 0x000fe200078e0016 */
[----:B------:R-:W-:Y:S01]  /*feb0*/  MOV R154, R23 ;  /* 0x00000017009a7202 */ /* 0x000fe20000000f00 */
[C---:B--2---:R-:W-:Y:S01]  /*fec0*/  HMMA.16816.F32.BF16 R156, R4.reuse, R12, R156 ;  /* 0x0000000c049c723c */ /* 0x044fe2000004189c */
[----:B------:R-:W-:Y:S05]  /*fed0*/  LDSM.16.MT88.4 R24, [R187+0x11000] ;  /* 0x01100000bb18783b */ /* 0x000fea0000004200 */
[C---:B------:R-:W-:Y:S01]  /*fee0*/  HMMA.16816.F32.BF16 R44, R4.reuse, R14, R180 ;  /* 0x0000000e042c723c */ /* 0x040fe200000418b4 */
[----:B------:R-:W2:Y:S01]  /*fef0*/  LDSM.16.MT88.4 R12, [R186+0x13000] ;  /* 0x01300000ba0c783b */ /* 0x000ea20000004200 */
[----:B------:R-:W-:Y:S01]  /*ff00*/  IMAD.MOV.U32 R130, RZ, RZ, R98 ;  /* 0x000000ffff827224 */ /* 0x000fe200078e0062 */
[----:B------:R-:W-:Y:S01]  /*ff10*/  MOV R131, R99 ;  /* 0x0000006300837202 */ /* 0x000fe20000000f00 */
[----:B------:R-:W-:Y:S01]  /*ff20*/  IMAD.MOV.U32 R96, RZ, RZ, R38 ;  /* 0x000000ffff607224 */ /* 0x000fe200078e0026 */
[----:B------:R-:W-:Y:S01]  /*ff30*/  MOV R97, R37 ;  /* 0x0000002500617202 */ /* 0x000fe20000000f00 */
[----:B------:R-:W-:Y:S01]  /*ff40*/  IMAD.MOV.U32 R98, RZ, RZ, R36 ;  /* 0x000000ffff627224 */ /* 0x000fe200078e0024 */
[----:B------:R-:W-:Y:S01]  /*ff50*/  MOV R99, R39 ;  /* 0x0000002700637202 */ /* 0x000fe20000000f00 */
[C---:B---3--:R-:W-:Y:S01]  /*ff60*/  HMMA.16816.F32.BF16 R148, R4.reuse, R8, R124 ;  /* 0x000000080494723c */ /* 0x048fe2000004187c */
[----:B------:R-:W-:Y:S01]  /*ff70*/  MOV R180, R91 ;  /* 0x0000005b00b47202 */ /* 0x000fe20000000f00 */
[----:B------:R-:W-:Y:S01]  /*ff80*/  IMAD.MOV.U32 R216, RZ, RZ, R136 ;  /* 0x000000ffffd87224 */ /* 0x000fe200078e0088 */
[----:B------:R-:W-:Y:S01]  /*ff90*/  MOV R3, R130 ;  /* 0x0000008200037202 */ /* 0x000fe20000000f00 */
[----:B------:R-:W-:Y:S01]  /*ffa0*/  IMAD.MOV.U32 R144, RZ, RZ, R99 ;  /* 0x000000ffff907224 */ /* 0x000fe200078e0063 */
[----:B------:R-:W-:Y:S01]  /*ffb0*/  MOV R182, R89 ;  /* 0x0000005900b67202 */ /* 0x000fe20000000f00 */
[C---:B----4-:R-:W-:Y:S01]  /*ffc0*/  HMMA.16816.F32.BF16 R36, R4.reuse, R18, R236 ;  /* 0x000000120424723c */ /* 0x050fe200000418ec */
        /* <DEDUP_REMOVED lines=8> */
[----:B------:R1:W5:Y:S01]  /*10050*/  LDL.LU R196, [R1+0x108] ;  /* 0x0001080001c47983 */ /* 0x0003620000300800 */
[----:B------:R-:W-:Y:S01]  /*10060*/  IMAD.MOV.U32 R237, RZ, RZ, R195 ;  /* 0x000000ffffed7224 */ /* 0x000fe200078e00c3 */
[----:B------:R-:W-:Y:S01]  /*10070*/  MOV R238, R194 ;  /* 0x000000c200ee7202 */ /* 0x000fe20000000f00 */
[----:B------:R-:W-:Y:S01]  /*10080*/  IMAD.MOV.U32 R239, RZ, RZ, R193 ;  /* 0x000000ffffef7224 */ /* 0x000fe200078e00c1 */
[----:B------:R1:W5:Y:S04]  /*10090*/  LDL.LU R195, [R1+0x104] ;  /* 0x0001040001c37983 */ /* 0x0003680000300800 */
[----:B------:R1:W5:Y:S04]  /*100a0*/  LDL.LU R194, [R1+0x100] ;  /* 0x0001000001c27983 */ /* 0x0003680000300800 */
[----:B------:R1:W5:Y:S01]  /*100b0*/  LDL.LU R193, [R1+0xfc] ;  /* 0x0000fc0001c17983 */ /* 0x0003620000300800 */
[C---:B------:R-:W-:Y:S03]  /*100c0*/  HMMA.16816.F32.BF16 R164, R4.reuse, R16, R164 ;  /* 0x0000001004a4723c */ /* 0x040fe600000418a4 */
[----:B------:R-:W3:Y:S03]  /*100d0*/  LDSM.16.MT88.4 R16, [R185+0x13000] ;  /* 0x01300000b910783b */ /* 0x000ee60000004200 */
[----:B--2---:R-:W-:Y:S01]  /*100e0*/  HMMA.16816.F32.BF16 R96, R4, R12, R224 ;  /* 0x0000000c0460723c */ /* 0x004fe200000418e0 */
[----:B------:R-:W-:Y:S06]  /*100f0*/  LDSM.16.MT88.4 R20, [R187+0x13000] ;  /* 0x01300000bb14783b */ /* 0x000fec0000004200 */
[----:B------:R-:W-:-:S02]  /*10100*/  MOV R224, R180 ;  /* 0x000000b400e07202 */ /* 0x000fc40000000f00 */
        /* <DEDUP_REMOVED lines=22> */
[----:B------:R-:W2:Y:S03]  /*10270*/  LDSM.16.MT88.4 R8, [R188+0x13000] ;  /* 0x01300000bc08783b */ /* 0x000ea60000004200 */
[C---:B------:R-:W-:Y:S06]  /*10280*/  HMMA.16816.F32.BF16 R140, R4.reuse, R24, R92 ;  /* 0x00000018048c723c */ /* 0x040fec000004185c */
[C---:B---3--:R-:W-:Y:S06]  /*10290*/  HMMA.16816.F32.BF16 R88, R4.reuse, R16, R244 ;  /* 0x000000100458723c */ /* 0x048fec00000418f4 */
[----:B------:R-:W-:Y:S01]  /*102a0*/  HMMA.16816.F32.BF16 R92, R4, R18, R232 ;  /* 0x00000012045c723c */ /* 0x000fe200000418e8 */
[----:B------:R-:W3:Y:S01]  /*102b0*/  LDSM.16.MT88.4 R16, [R185+0x15000] ;  /* 0x01500000b910783b */ /* 0x000ee20000004200 */
[----:B------:R-:W-:Y:S01]  /*102c0*/  IMAD.MOV.U32 R124, RZ, RZ, R131 ;  /* 0x000000ffff7c7224 */ /* 0x000fe200078e0083 */
[----:B------:R-:W-:Y:S01]  /*102d0*/  MOV R137, R100 ;  /* 0x0000006400897202 */ /* 0x000fe20000000f00 */
[----:B------:R-:W-:Y:S01]  /*102e0*/  IMAD.MOV.U32 R131, RZ, RZ, R101 ;  /* 0x000000ffff837224 */ /* 0x000fe200078e0065 */
[----:B------:R-:W-:Y:S01]  /*102f0*/  MOV R129, R102 ;  /* 0x0000006600817202 */ /* 0x000fe20000000f00 */
[----:B------:R-:W-:-:S02]  /*10300*/  IMAD.MOV.U32 R130, RZ, RZ, R103 ;  /* 0x000000ffff827224 */ /* 0x000fc400078e0067 */
[C---:B------:R-:W-:Y:S01]  /*10310*/  HMMA.16816.F32.BF16 R100, R4.reuse, R14, R172 ;  /* 0x0000000e0464723c */ /* 0x040fe200000418ac */
[----:B------:R-:W4:Y:S05]  /*10320*/  LDSM.16.MT88.4 R12, [R186+0x15000] ;  /* 0x01500000ba0c783b */ /* 0x000f2a0000004200 */
[C---:B--2---:R-:W-:Y:S06]  /*10330*/  HMMA.16816.F32.BF16 R104, R4.reuse, R8, R104 ;  /* 0x000000080468723c */ /* 0x044fec0000041868 */
[C---:B------:R-:W-:Y:S01]  /*10340*/  HMMA.16816.F32.BF16 R108, R4.reuse, R10, R108 ;  /* 0x0000000a046c723c */ /* 0x040fe2000004186c */
[----:B------:R-:W2:Y:S01]  /*10350*/  LDSM.16.MT88.4 R8, [R188+0x15000] ;  /* 0x01500000bc08783b */ /* 0x000ea20000004200 */
[----:B------:R-:W-:Y:S01]  /*10360*/  MOV R145, R112 ;  /* 0x0000007000917202 */ /* 0x000fe20000000f00 */
[----:B------:R-:W-:Y:S01]  /*10370*/  IMAD.MOV.U32 R146, RZ, RZ, R113 ;  /* 0x000000ffff927224 */ /* 0x000fe200078e0071 */
[----:B------:R-:W-:Y:S01]  /*10380*/  MOV R147, R114 ;  /* 0x0000007200937202 */ /* 0x000fe20000000f00 */
[----:B------:R-:W-:Y:S01]  /*10390*/  IMAD.MOV.U32 R136, RZ, RZ, R115 ;  /* 0x000000ffff887224 */ /* 0x000fe200078e0073 */
[C---:B------:R-:W-:Y:S01]  /*103a0*/  HMMA.16816.F32.BF16 R84, R4.reuse, R26, R84 ;  /* 0x0000001a0454723c */ /* 0x040fe20000041854 */
[----:B------:R-:W1:Y:S05]  /*103b0*/  LDSM.16.MT88.4 R24, [R187+0x15000] ;  /* 0x01500000bb18783b */ /* 0x000e6a0000004200 */
[C---:B------:R-:W-:Y:S06]  /*103c0*/  HMMA.16816.F32.BF16 R112, R4.reuse, R20, R120 ;  /* 0x000000140470723c */ /* 0x040fec0000041878 */
[C---:B------:R-:W-:Y:S01]  /*103d0*/  HMMA.16816.F32.BF16 R120, R4.reuse, R22, R124 ;  /* 0x000000160478723c */ /* 0x040fe2000004187c */
[----:B------:R-:W-:Y:S01]  /*103e0*/  MOV R244, R236 ;  /* 0x000000ec00f47202 */ /* 0x000fe20000000f00 */
[----:B------:R-:W-:Y:S01]  /*103f0*/  IMAD.MOV.U32 R245, RZ, RZ, R237 ;  /* 0x000000fffff57224 */ /* 0x000fe200078e00ed */
[----:B------:R-:W-:Y:S01]  /*10400*/  MOV R246, R238 ;  /* 0x000000ee00f67202 */ /* 0x000fe20000000f00 */
[----:B------:R-:W-:Y:S01]  /*10410*/  IMAD.MOV.U32 R247, RZ, RZ, R239 ;  /* 0x000000fffff77224 */ /* 0x000fe200078e00ef */
[----:B------:R-:W-:Y:S01]  /*10420*/  LDSM.16.MT88.4 R20, [R187+0x17000] ;  /* 0x01700000bb14783b */ /* 0x000fe20000004200 */
        /* <DEDUP_REMOVED lines=13> */
[----:B------:R-:W-:Y:S01]  /*10500*/  MOV R246, R180 ;  /* 0x000000b400f67202 */ /* 0x000fe20000000f00 */
[----:B------:R-:W-:Y:S01]  /*10510*/  IMAD.MOV.U32 R181, RZ, RZ, R183 ;  /* 0x000000ffffb57224 */ /* 0x000fe200078e00b7 */
[----:B------:R-:W-:Y:S01]  /*10520*/  MOV R180, R182 ;  /* 0x000000b600b47202 */ /* 0x000fe20000000f00 */
[C---:B-1----:R-:W-:Y:S01]  /*10530*/  HMMA.16816.F32.BF16 R220, R4.reuse, R24, R80 ;  /* 0x0000001804dc723c */ /* 0x042fe20000041850 */
[----:B------:R-:W-:Y:S01]  /*10540*/  MOV R182, R3 ;  /* 0x0000000300b67202 */ /* 0x000fe20000000f00 */
[----:B------:R-:W-:Y:S01]  /*10550*/  IMAD.MOV.U32 R170, RZ, RZ, R245 ;  /* 0x000000ffffaa7224 */ /* 0x000fe200078e00f5 */
[----:B------:R-:W-:Y:S01]  /*10560*/  MOV R3, R2 ;  /* 0x0000000200037202 */ /* 0x000fe20000000f00 */
[----:B------:R-:W-:Y:S01]  /*10570*/  IMAD.MOV.U32 R183, RZ, RZ, R217 ;  /* 0x000000ffffb77224 */ /* 0x000fe200078e00d9 */
[----:B------:R-:W-:Y:S01]  /*10580*/  MOV R245, R219 ;  /* 0x000000db00f57202 */ /* 0x000fe20000000f00 */
[----:B------:R-:W-:Y:S01]  /*10590*/  IMAD.MOV.U32 R2, RZ, RZ, R216 ;  /* 0x000000ffff027224 */ /* 0x000fe200078e00d8 */
[C---:B------:R-:W-:Y:S01]  /*105a0*/  HMMA.16816.F32.BF16 R224, R4.reuse, R26, R224 ;  /* 0x0000001a04e0723c */ /* 0x040fe200000418e0 */
[----:B------:R-:W-:Y:S01]  /*105b0*/  IMAD.MOV.U32 R83, RZ, RZ, R218 ;  /* 0x000000ffff537224 */ /* 0x000fe200078e00da */
[----:B------:R-:W-:Y:S01]  /*105c0*/  MOV R80, R246 ;  /* 0x000000f600507202 */ /* 0x000fe20000000f00 */
[----:B------:R-:W-:Y:S01]  /*105d0*/  IMAD.MOV.U32 R81, RZ, RZ, R244 ;  /* 0x000000ffff517224 */ /* 0x000fe200078e00f4 */
[----:B------:R-:W-:Y:S01]  /*105e0*/  MOV R244, R180 ;  /* 0x000000b400f47202 */ /* 0x000fe20000000f00 */
[----:B------:R-:W1:Y:S01]  /*105f0*/  LDSM.16.MT88.4 R160, [R185+0x11800] ;  /* 0x01180000b9a0783b */ /* 0x000e620000004200 */
[----:B---3--:R-:W-:Y:S01]  /*10600*/  HMMA.16816.F32.BF16 R216, R4, R16, R72 ;  /* 0x0000001004d8723c */ /* 0x008fe20000041848 */
[----:B------:R-:W-:-:S06]  /*10610*/  MOV R246, R182 ;  /* 0x000000b600f67202 */ /* 0x000fcc0000000f00 */
[----:B------:R-:W-:Y:S02]  /*10620*/  IMAD.MOV.U32 R73, RZ, RZ, R247 ;  /* 0x000000ffff497224 */ /* 0x000fe400078e00f7 */
[----:B------:R-:W-:Y:S02]  /*10630*/  IMAD.MOV.U32 R72, RZ, RZ, R181 ;  /* 0x000000ffff487224 */ /* 0x000fe400078e00b5 */
[----:B------:R-:W-:Y:S02]  /*10640*/  IMAD.MOV.U32 R247, RZ, RZ, R183 ;  /* 0x000000fffff77224 */ /* 0x000fe400078e00b7 */
[----:B------:R-:W-:Y:S07]  /*10650*/  HMMA.16816.F32.BF16 R180, R4, R18, R68 ;  /* 0x0000001204b4723c */ /* 0x000fee0000041844 */
[----:B------:R-:W-:Y:S01]  /*10660*/  IMAD.MOV.U32 R70, RZ, RZ, R2 ;  /* 0x000000ffff467224 */ /* 0x000fe200078e0002 */
[----:B------:R-:W-:-:S02]  /*10670*/  LOP3.LUT R2, R31, UR8, R32, 0x96, !PT ;  /* 0x000000081f027c12 */ /* 0x000fc4000f8e9620 */
[----:B------:R-:W-:Y:S01]  /*10680*/  MOV R71, R3 ;  /* 0x0000000300477202 */ /* 0x000fe20000000f00 */
[----:B------:R-:W-:Y:S01]  /*10690*/  IMAD.MOV.U32 R74, RZ, RZ, R170 ;  /* 0x000000ffff4a7224 */ /* 0x000fe200078e00aa */
[----:B------:R-:W-:Y:S01]  /*106a0*/  MOV R75, R169 ;  /* 0x000000a9004b7202 */ /* 0x000fe20000000f00 */
[----:B------:R-:W-:Y:S01]  /*106b0*/  IMAD.WIDE.U32 R2, R2, -0x2daee0ad, RZ ;  /* 0xd2511f5302027825 */ /* 0x000fe200078e00ff */
[----:B------:R-:W-:Y:S01]  /*106c0*/  MOV R82, R171 ;  /* 0x000000ab00527202 */ /* 0x000fe20000000f00 */
[C---:B----4-:R-:W-:Y:S06]  /*106d0*/  HMMA.16816.F32.BF16 R24, R4.reuse, R14, R60 ;  /* 0x0000000e0418723c */ /* 0x050fec000004183c */
[C---:B------:R-:W-:Y:S06]  /*106e0*/  HMMA.16816.F32.BF16 R168, R4.reuse, R12, R64 ;  /* 0x0000000c04a8723c */ /* 0x040fec0000041840 */
[C---:B------:R-:W-:Y:S06]  /*106f0*/  HMMA.16816.F32.BF16 R12, R4.reuse, R20, R48 ;  /* 0x00000014040c723c */ /* 0x040fec0000041830 */
[C---:B--2---:R-:W-:Y:S06]  /*10700*/  HMMA.16816.F32.BF16 R116, R4.reuse, R8, R56 ;  /* 0x000000080474723c */ /* 0x044fec0000041838 */
[C---:B------:R-:W-:Y:S06]  /*10710*/  HMMA.16816.F32.BF16 R16, R4.reuse, R10, R52 ;  /* 0x0000000a0410723c */ /* 0x040fec0000041834 */
[----:B------:R-:W-:Y:S01]  /*10720*/  HMMA.16816.F32.BF16 R20, R4, R22, R40 ;  /* 0x000000160414723c */ /* 0x000fe20000041828 */
[----:B------:R-:W-:Y:S01]  /*10730*/  SHF.R.U32.HI R9, RZ, 0x18, R2 ;  /* 0x00000018ff097819 */ /* 0x000fe20000011602 */
[----:B------:R-:W2:Y:S01]  /*10740*/  LDSM.16.MT88.4 R40, [R185+0x13800] ;  /* 0x01380000b928783b */ /* 0x000ea20000004200 */
[----:B------:R-:W-:Y:S01]  /*10750*/  MOV R65, R128 ;  /* 0x0000008000417202 */ /* 0x000fe20000000f00 */
[----:B------:R-:W-:Y:S01]  /*10760*/  IMAD.MOV.U32 R66, RZ, RZ, R155 ;  /* 0x000000ffff427224 */ /* 0x000fe200078e009b */
[----:B------:R-:W-:Y:S01]  /*10770*/  MOV R67, R154 ;  /* 0x0000009a00437202 */ /* 0x000fe20000000f00 */
[----:B------:R-:W-:Y:S01]  /*10780*/  IMAD.MOV.U32 R68, RZ, RZ, R153 ;  /* 0x000000ffff447224 */ /* 0x000fe200078e0099 */
[----:B------:R-:W-:Y:S01]  /*10790*/  LOP3.LUT R4, R2, 0xffff, RZ, 0xc0, !PT ;  /* 0x0000ffff02047812 */ /* 0x000fe200078ec0ff */
[----:B------:R-:W-:Y:S01]  /*107a0*/  IMAD.MOV.U32 R33, RZ, RZ, R75 ;  /* 0x000000ffff217224 */ /* 0x000fe200078e004b */
[----:B------:R-:W-:Y:S01]  /*107b0*/  LOP3.LUT R3, R3, UR4, R34, 0x96, !PT ;  /* 0x0000000403037c12 */ /* 0x000fe2000f8e9622 */
[----:B------:R-:W-:Y:S01]  /*107c0*/  LDSM.16.MT88.4 R48, [R186+0x13800] ;  /* 0x01380000ba30783b */ /* 0x000fe20000004200 */
[----:B------:R-:W-:-:S02]  /*107d0*/  SHF.R.U32.HI R5, RZ, 0x8, R4 ;  /* 0x00000008ff057819 */ /* 0x000fc40000011604 */
[----:B------:R-:W-:Y:S01]  /*107e0*/  LOP3.LUT R4, R2, 0xff, RZ, 0xc0, !PT ;  /* 0x000000ff02047812 */ /* 0x000fe200078ec0ff */
[----:B------:R-:W-:Y:S01]  /*107f0*/  LDSM.16.MT88.4 R56, [R188+0x13800] ;  /* 0x01380000bc38783b */ /* 0x000fe20000004200 */
[----:B------:R-:W-:Y:S02]  /*10800*/  SHF.R.U32.HI R6, RZ, 0x10, R2 ;  /* 0x00000010ff067819 */ /* 0x000fe40000011602 */
[----:B------:R-:W-:Y:S02]  /*10810*/  PRMT R10, R4, 0x5410, R5 ;  /* 0x00005410040a7816 */ /* 0x000fe40000000005 */
[C---:B------:R-:W-:Y:S02]  /*10820*/  LOP3.LUT R4, R3.reuse, 0xffff, RZ, 0xc0, !PT ;  /* 0x0000ffff03047812 */ /* 0x040fe400078ec0ff */
[----:B------:R-:W-:Y:S02]  /*10830*/  SHF.R.U32.HI R5, RZ, 0x10, R3 ;  /* 0x00000010ff057819 */ /* 0x000fe40000011603 */
[----:B------:R-:W-:-:S02]  /*10840*/  LOP3.LUT R8, R3, 0xff, RZ, 0xc0, !PT ;  /* 0x000000ff03087812 */ /* 0x000fc400078ec0ff */
[----:B------:R-:W-:Y:S02]  /*10850*/  SHF.R.U32.HI R7, RZ, 0x18, R3 ;  /* 0x00000018ff077819 */ /* 0x000fe40000011603 */
[----:B------:R-:W-:Y:S02]  /*10860*/  SHF.R.U32.HI R4, RZ, 0x8, R4 ;  /* 0x00000008ff047819 */ /* 0x000fe40000011604 */
[----:B------:R-:W-:Y:S02]  /*10870*/  LOP3.LUT R2, R6, 0xff, RZ, 0xc0, !PT ;  /* 0x000000ff06027812 */ /* 0x000fe400078ec0ff */
[----:B------:R-:W-:Y:S02]  /*10880*/  LOP3.LUT R3, R5, 0xff, RZ, 0xc0, !PT ;  /* 0x000000ff05037812 */ /* 0x000fe400078ec0ff */
[----:B------:R-:W-:Y:S02]  /*10890*/  PRMT R5, R8, 0x5410, R4 ;  /* 0x0000541008057816 */ /* 0x000fe40000000004 */
[----:B------:R-:W-:-:S02]  /*108a0*/  PRMT R2, R2, 0x5410, R9 ;  /* 0x0000541002027816 */ /* 0x000fc40000000009 */
[----:B------:R-:W-:Y:S02]  /*108b0*/  PRMT R4, R3, 0x5410, R7 ;  /* 0x0000541003047816 */ /* 0x000fe40000000007 */
[--C-:B------:R-:W-:Y:S02]  /*108c0*/  HSET2.LE.AND R3, R5, R0.reuse, PT ;  /* 0x0000000005037233 */ /* 0x100fe40003803000 */
[--C-:B------:R-:W-:Y:S02]  /*108d0*/  HSET2.LE.AND R2, R2, R0.reuse, PT ;  /* 0x0000000002027233 */ /* 0x100fe40003803000 */
[----:B------:R-:W-:Y:S02]  /*108e0*/  HSET2.LE.AND R4, R4, R0, PT ;  /* 0x0000000004047233 */ /* 0x000fe40003803000 */
[----:B------:R-:W-:Y:S01]  /*108f0*/  MOV R5, R134 ;  /* 0x0000008600057202 */ /* 0x000fe20000000f00 */
[----:B------:R-:W-:Y:S01]  /*10900*/  IMAD.MOV.U32 R128, RZ, RZ, R131 ;  /* 0x000000ffff807224 */ /* 0x000fe200078e0083 */
[----:B------:R-:W-:Y:S01]  /*10910*/  MOV R7, R137 ;  /* 0x0000008900077202 */ /* 0x000fe20000000f00 */
[----:B------:R-:W-:Y:S01]  /*10920*/  IMAD.MOV.U32 R6, RZ, RZ, R136 ;  /* 0x000000ffff067224 */ /* 0x000fe200078e0088 */
[----:B------:R-:W-:Y:S01]  /*10930*/  LOP3.LUT R131, R2, R5, RZ, 0xc0, !PT ;  /* 0x0000000502837212 */ /* 0x000fe200078ec0ff */
[----:B------:R-:W-:Y:S01]  /*10940*/  IMAD.MOV.U32 R5, RZ, RZ, R138 ;  /* 0x000000ffff057224 */ /* 0x000fe200078e008a */
[----:B------:R-:W-:-:S02]  /*10950*/  LOP3.LUT R129, R4, R129, RZ, 0xc0, !PT ;  /* 0x0000008104817212 */ /* 0x000fc400078ec0ff */
[----:B------:R-:W-:Y:S02]  /*10960*/  MOV R4, R139 ;  /* 0x0000008b00047202 */ /* 0x000fe40000000f00 */
[----:B------:R-:W3:Y:S01]  /*10970*/  LDSM.16.MT88.4 R136, [R187+0x11800] ;  /* 0x01180000bb88783b */ /* 0x000ee20000004200 */
[----:B------:R-:W-:Y:S02]  /*10980*/  HSET2.LE.AND R0, R10, R0, PT ;  /* 0x000000000a007233 */ /* 0x000fe40003803000 */
[----:B------:R-:W-:Y:S01]  /*10990*/  LOP3.LUT R128, R3, R128, RZ, 0xc0, !PT ;  /* 0x0000008003807212 */ /* 0x000fe200078ec0ff */
[----:B------:R-:W-:Y:S01]  /*109a0*/  IMAD.MOV.U32 R3, RZ, RZ, R71 ;  /* 0x000000ffff037224 */ /* 0x000fe200078e0047 */
[----:B------:R-:W-:Y:S01]  /*109b0*/  MOV R69, R152 ;  /* 0x0000009800457202 */ /* 0x000fe20000000f00 */
[----:B------:R-:W-:Y:S01]  /*109c0*/  IMAD.MOV.U32 R34, RZ, RZ, R65 ;  /* 0x000000ffff227224 */ /* 0x000fe200078e0041 */
[----:B------:R-:W-:Y:S01]  /*109d0*/  LOP3.LUT R130, R0, R130, RZ, 0xc0, !PT ;  /* 0x0000008200827212 */ /* 0x000fe200078ec0ff */
[----:B------:R-:W4:Y:S01]  /*109e0*/  LDSM.16.MT88.4 R152, [R186+0x11800] ;  /* 0x01180000ba98783b */ /* 0x000f220000004200 */
[----:B------:R-:W-:Y:S01]  /*109f0*/  MOV R9, R66 ;  /* 0x0000004200097202 */ /* 0x000fe20000000f00 */
[----:B------:R-:W-:Y:S01]  /*10a00*/  IMAD.MOV.U32 R8, RZ, RZ, R67 ;  /* 0x000000ffff087224 */ /* 0x000fe200078e0043 */
[----:B------:R-:W-:Y:S01]  /*10a10*/  MOV R0, R72 ;  /* 0x0000004800007202 */ /* 0x000fe20000000f00 */
[----:B------:R-:W-:Y:S01]  /*10a20*/  IMAD.MOV.U32 R71, RZ, RZ, R73 ;  /* 0x000000ffff477224 */ /* 0x000fe200078e0049 */
[----:B------:R-:W-:Y:S01]  /*10a30*/  MOV R11, R74 ;  /* 0x0000004a000b7202 */ /* 0x000fe20000000f00 */
[----:B------:R-:W4:Y:S04]  /*10a40*/  LDSM.16.MT88.4 R64, [R187+0x13800] ;  /* 0x01380000bb40783b */ /* 0x000f280000004200 */
[----:B------:R-:W4:Y:S01]  /*10a50*/  LDSM.16.MT88.4 R72, [R185+0x15800] ;  /* 0x01580000b948783b */ /* 0x000f220000004200 */
[C---:B-1----:R-:W-:Y:S01]  /*10a60*/  HMMA.16816.F32.BF16 R164, R128.reuse, R160, R164 ;  /* 0x000000a080a4723c */ /* 0x042fe200000418a4 */
[----:B------:R-:W-:Y:S01]  /*10a70*/  MOV R31, R245 ;  /* 0x000000f5001f7202 */ /* 0x000fe20000000f00 */
[----:B------:R-:W-:Y:S01]  /*10a80*/  IMAD.MOV.U32 R30, RZ, RZ, R144 ;  /* 0x000000ffff1e7224 */ /* 0x000fe200078e0090 */
[----:B------:R-:W-:Y:S01]  /*10a90*/  MOV R35, R145 ;  /* 0x0000009100237202 */ /* 0x000fe20000000f00 */
[----:B------:R-:W-:Y:S01]  /*10aa0*/  IMAD.MOV.U32 R32, RZ, RZ, R146 ;  /* 0x000000ffff207224 */ /* 0x000fe200078e0092 */
[----:B------:R-:W-:Y:S01]  /*10ab0*/  MOV R245, R147 ;  /* 0x0000009300f57202 */ /* 0x000fe20000000f00 */
[C---:B------:R-:W-:Y:S01]  /*10ac0*/  HMMA.16816.F32.BF16 R160, R128.reuse, R162, R36 ;  /* 0x000000a280a0723c */ /* 0x040fe20000041824 */
[----:B------:R-:W1:Y:S05]  /*10ad0*/  LDSM.16.MT88.4 R144, [R188+0x11800] ;  /* 0x01180000bc90783b */ /* 0x000e6a0000004200 */
[C---:B--2---:R-:W-:Y:S01]  /*10ae0*/  HMMA.16816.F32.BF16 R36, R128.reuse, R40, R88 ;  /* 0x000000288024723c */ /* 0x044fe20000041858 */
[----:B------:R-:W-:Y:S01]  /*10af0*/  MOV R10, R68 ;  /* 0x00000044000a7202 */ /* 0x000fe20000000f00 */
[----:B------:R-:W-:Y:S01]  /*10b00*/  IMAD.MOV.U32 R134, RZ, RZ, R69 ;  /* 0x000000ffff867224 */ /* 0x000fe200078e0045 */
[----:B------:R-:W-:Y:S01]  /*10b10*/  MOV R2, R70 ;  /* 0x0000004600027202 */ /* 0x000fe20000000f00 */
[----:B------:R-:W-:Y:S02]  /*10b20*/  LDSM.16.MT88.4 R88, [R188+0x15800] ;  /* 0x01580000bc58783b */ /* 0x000fe40000004200 */
[C---:B------:R-:W-:Y:S06]  /*10b30*/  HMMA.16816.F32.BF16 R40, R128.reuse, R42, R92 ;  /* 0x0000002a8028723c */ /* 0x040fec000004185c */
[----:B---3--:R-:W-:Y:S01]  /*10b40*/  HMMA.16816.F32.BF16 R140, R128, R136, R140 ;  /* 0x00000088808c723c */ /* 0x008fe2000004188c */
[----:B------:R-:W-:-:S05]  /*10b50*/  IMAD.MOV.U32 R95, RZ, RZ, R83 ;  /* 0x000000ffff5f7224 */ /* 0x000fca00078e0053 */
[C---:B------:R-:W-:Y:S07]  /*10b60*/  HMMA.16816.F32.BF16 R136, R128.reuse, R138, R84 ;  /* 0x0000008a8088723c */ /* 0x040fee0000041854 */
[----:B------:R-:W-:Y:S01]  /*10b70*/  MOV R86, R80 ;  /* 0x0000005000567202 */ /* 0x000fe20000000f00 */
[----:B------:R-:W-:Y:S01]  /*10b80*/  IMAD.MOV.U32 R85, RZ, RZ, R81 ;  /* 0x000000ffff557224 */ /* 0x000fe200078e0051 */
[----:B------:R-:W-:Y:S02]  /*10b90*/  MOV R84, R82 ;  /* 0x0000005200547202 */ /* 0x000fe40000000f00 */
[----:B------:R-:W2:Y:S01]  /*10ba0*/  LDSM.16.MT88.4 R80, [R186+0x15800] ;  /* 0x01580000ba50783b */ /* 0x000ea20000004200 */
[----:B----4-:R-:W-:Y:S01]  /*10bb0*/  HMMA.16816.F32.BF16 R156, R128, R152, R156 ;  /* 0x00000098809c723c */ /* 0x010fe2000004189c */
[----:B------:R-:W-:-:S05]  /*10bc0*/  IMAD.MOV.U32 R87, RZ, RZ, R71 ;  /* 0x000000ffff577224 */ /* 0x000fca00078e0047 */
[C---:B------:R-:W-:Y:S06]  /*10bd0*/  HMMA.16816.F32.BF16 R152, R128.reuse, R154, R44 ;  /* 0x0000009a8098723c */ /* 0x040fec000004182c */
[C---:B------:R-:W-:Y:S01]  /*10be0*/  HMMA.16816.F32.BF16 R60, R128.reuse, R64, R112 ;  /* 0x00000040803c723c */ /* 0x040fe20000041870 */
[----:B------:R-:W-:Y:S05]  /*10bf0*/  LDSM.16.MT88.4 R112, [R186+0x17800] ;  /* 0x01780000ba70783b */ /* 0x000fea0000004200 */
[C---:B------:R-:W-:Y:S06]  /*10c00*/  HMMA.16816.F32.BF16 R68, R128.reuse, R72, R124 ;  /* 0x000000488044723c */ /* 0x040fec000004187c */
[C---:B------:R-:W-:Y:S01]  /*10c10*/  HMMA.16816.F32.BF16 R44, R128.reuse, R48, R96 ;  /* 0x00000030802c723c */ /* 0x040fe20000041860 */
[----:B------:R-:W3:Y:S05]  /*10c20*/  LDSM.16.MT88.4 R96, [R187+0x15800] ;  /* 0x01580000bb60783b */ /* 0x000eea0000004200 */
[C---:B------:R-:W-:Y:S01]  /*10c30*/  HMMA.16816.F32.BF16 R52, R128.reuse, R56, R104 ;  /* 0x000000388034723c */ /* 0x040fe20000041868 */
[----:B------:R-:W4:Y:S05]  /*10c40*/  LDSM.16.MT88.4 R104, [R185+0x17800] ;  /* 0x01780000b968783b */ /* 0x000f2a0000004200 */
[C---:B------:R-:W-:Y:S01]  /*10c50*/  HMMA.16816.F32.BF16 R64, R128.reuse, R66, R120 ;  /* 0x000000428040723c */ /* 0x040fe20000041878 */
[----:B------:R-:W4:Y:S05]  /*10c60*/  LDSM.16.MT88.4 R120, [R188+0x17800] ;  /* 0x01780000bc78783b */ /* 0x000f2a0000004200 */
[----:B------:R-:W-:Y:S07]  /*10c70*/  HMMA.16816.F32.BF16 R72, R128, R74, R172 ;  /* 0x0000004a8048723c */ /* 0x000fee00000418ac */
[----:B------:R-:W-:Y:S01]  /*10c80*/  MOV R175, R4 ;  /* 0x0000000400af7202 */ /* 0x000fe20000000f00 */
[----:B------:R-:W-:Y:S01]  /*10c90*/  IMAD.MOV.U32 R174, RZ, RZ, R5 ;  /* 0x000000ffffae7224 */ /* 0x000fe200078e0005 */
[----:B------:R-:W-:Y:S01]  /*10ca0*/  MOV R173, R7 ;  /* 0x0000000700ad7202 */ /* 0x000fe20000000f00 */
[----:B------:R-:W-:-:S02]  /*10cb0*/  IMAD.MOV.U32 R172, RZ, RZ, R6 ;  /* 0x000000ffffac7224 */ /* 0x000fc400078e0006 */
[----:B------:R-:W4:Y:S01]  /*10cc0*/  LDSM.16.MT88.4 R4, [R187+0x17800] ;  /* 0x01780000bb04783b */ /* 0x000f220000004200 */
[C---:B-1----:R-:W-:Y:S06]  /*10cd0*/  HMMA.16816.F32.BF16 R148, R128.reuse, R144, R148 ;  /* 0x000000908094723c */ /* 0x042fec0000041894 */
[C---:B------:R-:W-:Y:S06]  /*10ce0*/  HMMA.16816.F32.BF16 R144, R128.reuse, R146, R76 ;  /* 0x000000928090723c */ /* 0x040fec000004184c */
[C---:B--2---:R-:W-:Y:S06]  /*10cf0*/  HMMA.16816.F32.BF16 R76, R128.reuse, R80, R240 ;  /* 0x00000050804c723c */ /* 0x044fec00000418f0 */
[----:B------:R-:W-:Y:S01]  /*10d00*/  HMMA.16816.F32.BF16 R80, R128, R82, R236 ;  /* 0x000000528050723c */ /* 0x000fe200000418ec */
[----:B------:R-:W-:Y:S01]  /*10d10*/  MOV R240, R95 ;  /* 0x0000005f00f07202 */ /* 0x000fe20000000f00 */
[----:B------:R-:W-:Y:S01]  /*10d20*/  IMAD.MOV.U32 R241, RZ, RZ, R84 ;  /* 0x000000fffff17224 */ /* 0x000fe200078e0054 */
[----:B------:R-:W-:Y:S01]  /*10d30*/  MOV R242, R85 ;  /* 0x0000005500f27202 */ /* 0x000fe20000000f00 */
[----:B------:R-:W-:-:S03]  /*10d40*/  IMAD.MOV.U32 R243, RZ, RZ, R86 ;  /* 0x000000fffff37224 */ /* 0x000fc600078e0056 */
[----:B------:R-:W-:Y:S01]  /*10d50*/  MOV R239, R87 ;  /* 0x0000005700ef7202 */ /* 0x000fe20000000f00 */
[----:B------:R-:W-:Y:S04]  /*10d60*/  STG.E.U16 desc[UR30][R28.64+-0x6e], R240 ;  /* 0xffff92f01c007986 */ /* 0x000fe8000c10151e */
        /* <DEDUP_REMOVED lines=8> */
[----:B------:R1:W-:Y:S04]  /*10df0*/  STG.E.U16 desc[UR30][R28.64+-0x4e], R0 ;  /* 0xffffb2001c007986 */ /* 0x0003e8000c10151e */
[----:B------:R2:W-:Y:S04]  /*10e00*/  STG.E.U16 desc[UR30][R132.64+-0x4e], R2 ;  /* 0xffffb20284007986 */ /* 0x0005e8000c10151e */
[----:B------:R4:W-:Y:S01]  /*10e10*/  STG.E.U16 desc[UR30][R132.64+-0x50], R3 ;  /* 0xffffb00384007986 */ /* 0x0009e2000c10151e */
[C---:B------:R-:W-:Y:S03]  /*10e20*/  HMMA.16816.F32.BF16 R48, R128.reuse, R50, R100 ;  /* 0x000000328030723c */ /* 0x040fe60000041864 */
[----:B------:R-:W-:Y:S04]  /*10e30*/  STG.E.U16 desc[UR30][R28.64+-0x40], R134 ;  /* 0xffffc0861c007986 */ /* 0x000fe8000c10151e */
[----:B------:R-:W-:Y:S01]  /*10e40*/  STG.E.U16 desc[UR30][R28.64+-0x3e], R10 ;  /* 0xffffc20a1c007986 */ /* 0x000fe2000c10151e */
[----:B------:R-:W-:Y:S03]  /*10e50*/  HMMA.16816.F32.BF16 R56, R128, R58, R108 ;  /* 0x0000003a8038723c */ /* 0x000fe6000004186c */
[----:B------:R-:W-:Y:S04]  /*10e60*/  STG.E.U16 desc[UR30][R132.64+-0x40], R249 ;  /* 0xffffc0f984007986 */ /* 0x000fe8000c10151e */
[----:B------:R-:W-:Y:S01]  /*10e70*/  STG.E.U16 desc[UR30][R132.64+-0x3e], R34 ;  /* 0xffffc22284007986 */ /* 0x000fe2000c10151e */
[----:B-1----:R-:W-:Y:S01]  /*10e80*/  FADD.FTZ R0, R32, R31 ;  /* 0x0000001f20007221 */ /* 0x002fe20000010000 */
[----:B--2---:R-:W-:-:S02]  /*10e90*/  FADD.FTZ R2, R9, R8 ;  /* 0x0000000809027221 */ /* 0x004fc40000010000 */
[----:B------:R1:W-:Y:S02]  /*10ea0*/  STG.E.U16 desc[UR30][R28.64+-0x30], R248 ;  /* 0xffffd0f81c007986 */ /* 0x0003e4000c10151e */
[----:B------:R-:W-:Y:S02]  /*10eb0*/  FADD.FTZ R2, R33, R2 ;  /* 0x0000000221027221 */ /* 0x000fe40000010000 */
[----:B------:R-:W-:Y:S01]  /*10ec0*/  STG.E.U16 desc[UR30][R28.64+-0x2e], R215 ;  /* 0xffffd2d71c007986 */ /* 0x000fe2000c10151e */
[C---:B------:R-:W-:Y:S01]  /*10ed0*/  HMMA.16816.F32.BF16 R84, R128.reuse, R88, R232 ;  /* 0x000000588054723c */ /* 0x040fe200000418e8 */
[----:B------:R-:W-:Y:S02]  /*10ee0*/  FADD.FTZ R0, R11, R0 ;  /* 0x000000000b007221 */ /* 0x000fe40000010000 */
[----:B------:R-:W-:Y:S01]  /*10ef0*/  STG.E.U16 desc[UR30][R132.64+-0x30], R213 ;  /* 0xffffd0d584007986 */ /* 0x000fe2000c10151e */
[----:B------:R-:W-:Y:S02]  /*10f00*/  FADD.FTZ R2, R244, R2 ;  /* 0x00000002f4027221 */ /* 0x000fe40000010000 */
[----:B---3--:R-:W-:Y:S01]  /*10f10*/  HMMA.16816.F32.BF16 R92, R128, R96, R220 ;  /* 0x00000060805c723c */ /* 0x008fe200000418dc */
[----:B------:R-:W-:Y:S01]  /*10f20*/  STG.E.U16 desc[UR30][R132.64+-0x2e], R214 ;  /* 0xffffd2d684007986 */ /* 0x000fe2000c10151e */
[----:B------:R-:W-:-:S03]  /*10f30*/  @UP0 UIADD3 UR22, UR22, -0x3, URZ ;  /* 0xfffffffd16160890 */ /* 0x000fc6000fffe03f */
[----:B------:R-:W-:Y:S01]  /*10f40*/  STG.E.U16 desc[UR30][R28.64+-0x20], R191 ;  /* 0xffffe0bf1c007986 */ /* 0x000fe2000c10151e */
[C---:B----4-:R-:W-:Y:S03]  /*10f50*/  HMMA.16816.F32.BF16 R100, R128.reuse, R104, R216 ;  /* 0x000000688064723c */ /* 0x050fe600000418d8 */
[----:B------:R-:W-:Y:S03]  /*10f60*/  STG.E.U16 desc[UR30][R28.64+-0x1e], R179 ;  /* 0xffffe2b31c007986 */ /* 0x000fe6000c10151e */
[----:B------:R-:W-:Y:S01]  /*10f70*/  HMMA.16816.F32.BF16 R108, R128, R112, R168 ;  /* 0x00000070806c723c */ /* 0x000fe200000418a8 */
[----:B------:R-:W-:Y:S01]  /*10f80*/  STG.E.U16 desc[UR30][R132.64+-0x20], R178 ;  /* 0xffffe0b284007986 */ /* 0x000fe2000c10151e */
[----:B------:R-:W-:-:S03]  /*10f90*/  IADD3 R216, P1, R28, -0x100, RZ ;  /* 0xffffff001cd87810 */ /* 0x000fc60007f3e0ff */
[----:B------:R-:W-:Y:S01]  /*10fa0*/  STG.E.U16 desc[UR30][R132.64+-0x1e], R177 ;  /* 0xffffe2b184007986 */ /* 0x000fe2000c10151e */
[C---:B------:R-:W-:Y:S01]  /*10fb0*/  HMMA.16816.F32.BF16 R116, R128.reuse, R120, R116 ;  /* 0x000000788074723c */ /* 0x040fe20000041874 */
[--C-:B------:R-:W-:Y:S02]  /*10fc0*/  IMAD.MOV.U32 R3, RZ, RZ, R245.reuse ;  /* 0x000000ffff037224 */ /* 0x100fe400078e00f5 */
[----:B------:R-:W-:Y:S03]  /*10fd0*/  STG.E.U16 desc[UR30][R28.64+-0x10], R176 ;  /* 0xfffff0b01c007986 */ /* 0x000fe6000c10151e */
[----:B------:R-:W-:Y:S01]  /*10fe0*/  HMMA.16816.F32.BF16 R88, R128, R90, R228 ;  /* 0x0000005a8058723c */ /* 0x000fe200000418e4 */
[----:B------:R-:W-:Y:S01]  /*10ff0*/  STG.E.U16 desc[UR30][R28.64+-0xe], R135 ;  /* 0xfffff2871c007986 */ /* 0x000fe2000c10151e */
[----:B------:R-:W-:-:S04]  /*11000*/  @P0 IMAD.MOV.U32 R3, RZ, RZ, R245 ;  /* 0x000000ffff030224 */ /* 0x000fc800078e00f5 */
[----:B------:R-:W-:Y:S01]  /*11010*/  HMMA.16816.F32.BF16 R96, R128, R98, R224 ;  /* 0x000000628060723c */ /* 0x000fe200000418e0 */
[----:B------:R-:W-:Y:S01]  /*11020*/  STG.E.U16 desc[UR30][R132.64+-0x10], R35 ;  /* 0xfffff02384007986 */ /* 0x000fe2000c10151e */
[----:B-1----:R-:W-:-:S04]  /*11030*/  FADD.FTZ R248, R246, R0 ;  /* 0x00000000f6f87221 */ /* 0x002fc80000010000 */
[----:B------:R-:W-:Y:S01]  /*11040*/  HMMA.16816.F32.BF16 R104, R128, R106, R180 ;  /* 0x0000006a8068723c */ /* 0x000fe200000418b4 */
[----:B------:R1:W-:Y:S01]  /*11050*/  STG.E.U16 desc[UR30][R132.64+-0xe], R30 ;  /* 0xfffff21e84007986 */ /* 0x0003e2000c10151e */
[----:B------:R-:W-:-:S04]  /*11060*/  FADD.FTZ R249, R247, R2 ;  /* 0x00000002f7f97221 */ /* 0x000fc80000010000 */
[----:B------:R-:W-:Y:S01]  /*11070*/  HMMA.16816.F32.BF16 R112, R128, R114, R24 ;  /* 0x000000728070723c */ /* 0x000fe20000041818 */
[----:B------:R-:W-:-:S05]  /*11080*/  IADD3.X R217, R29, -0x1, RZ, P1, !PT ;  /* 0xffffffff1dd97810 */ /* 0x000fca0000ffe4ff */
[C---:B------:R-:W-:Y:S06]  /*11090*/  HMMA.16816.F32.BF16 R120, R128.reuse, R122, R16 ;  /* 0x0000007a8078723c */ /* 0x040fec0000041810 */
[C---:B------:R-:W-:Y:S06]  /*110a0*/  HMMA.16816.F32.BF16 R124, R128.reuse, R4, R12 ;  /* 0x00000004807c723c */ /* 0x040fec000004180c */
[----:B------:R-:W-:Y:S01]  /*110b0*/  HMMA.16816.F32.BF16 R128, R128, R6, R20 ;  /* 0x000000068080723c */ /* 0x000fe20000041814 */
[----:B-1----:R-:W-:-:S02]  /*110c0*/  MOV R132, R252 ;  /* 0x000000fc00847202 */ /* 0x002fc40000000f00 */
[----:B------:R-:W-:Y:S01]  /*110d0*/  @P0 MOV R132, R252 ;  /* 0x000000fc00840202 */ /* 0x000fe20000000f00 */
[----:B------:R-:W-:-:S05]  /*110e0*/  NOP ;  /* 0x0000000000007918 */ /* 0x000fca0000000000 */
[----:B------:R-:W-:-:S15]  /*110f0*/  @P0 BRA `(.L_x_578) ;  /* 0x0000000000040947 */ /* 0x000fde0003800000 */
.L_x_574:
[----:B------:R-:W-:-:S12]  /*11100*/  UIADD3 UR22, UR20, -0x1, URZ ;  /* 0xffffffff14167890 */ /* 0x000fd8000fffe03f */
.L_x_578:
[----:B------:R-:W-:-:S13]  /*11110*/  ISETP.LE.AND P0, PT, RZ, UR22, PT ;  /* 0x00000016ff007c0c */ /* 0x000fda000bf03270 */
[----:B------:R-:W-:Y:S05]  /*11120*/  @!P0 BRA `(.L_x_579) ;  /* 0x0000006000908947 */ /* 0x000fea0003800000 */
[----:B------:R-:W2:Y:S01]  /*11130*/  LDL.LU R2, [R1+0xc0] ;  /* 0x0000c00001027983 */ /* 0x000ea20000300800 */
[----:B------:R-:W-:Y:S01]  /*11140*/  ULDC UR4, c[0x0][0x2d0] ;  /* 0x0000b40000047ab9 */ /* 0x000fe20000000800 */
[----:B------:R-:W-:Y:S01]  /*11150*/  IMAD.MOV.U32 R133, RZ, RZ, R3 ;  /* 0x000000ffff857224 */ /* 0x000fe200078e0003 */
[----:B------:R-:W-:Y:S01]  /*11160*/  ULDC.64 UR6, c[0x0][0x220] ;  /* 0x0000880000067ab9 */ /* 0x000fe20000000a00 */
[----:B------:R-:W3:Y:S01]  /*11170*/  LDL.LU R4, [R1+0xe0] ;  /* 0x0000e00001047983 */ /* 0x000ee20000300800 */
[----:B------:R-:W-:Y:S02]  /*11180*/  USHF.R.S32.HI UR40, URZ, 0x1f, UR23 ;  /* 0x0000001f3f287899 */ /* 0x000fe40008011417 */
[----:B------:R-:W-:Y:S01]  /*11190*/  USHF.L.U32 UR11, UR23, 0x1, URZ ;  /* 0x00000001170b7899 */ /* 0x000fe2000800063f */
[----:B------:R-:W4:Y:S01]  /*111a0*/  LDL.LU R0, [R1+0xd0] ;  /* 0x0000d00001007983 */ /* 0x000f220000300800 */
[----:B------:R-:W-:Y:S01]  /*111b0*/  UMOV UR14, URZ ;  /* 0x0000003f000e7c82 */ /* 0x000fe20008000000 */
[----:B------:R-:W-:-:S02]  /*111c0*/  ULDC UR10, c[0x0][0x2d0] ;  /* 0x0000b400000a7ab9 */ /* 0x000fc40000000800 */
[----:B------:R-:W4:Y:S04]  /*111d0*/  LDL.LU R6, [R1+0xe4] ;  /* 0x0000e40001067983 */ /* 0x000f280000300800 */
[----:B------:R-:W4:Y:S01]  /*111e0*/  LDL.LU R8, [R1+0xe8] ;  /* 0x0000e80001087983 */ /* 0x000f220000300800 */
[--C-:B-----5:R-:W-:Y:S02]  /*111f0*/  SHF.R.S32.HI R231, RZ, 0x1f, R250.reuse ;  /* 0x0000001fffe77819 */ /* 0x120fe400000114fa */
[----:B------:R-:W-:Y:S01]  /*11200*/  IADD3 R236, P2, R250, 0x10, RZ ;  /* 0x00000010faec7810 */ /* 0x000fe20007f5e0ff */
[----:B------:R-:W-:Y:S01]  /*11210*/  IMAD.MOV.U32 R230, RZ, RZ, R250 ;  /* 0x000000ffffe67224 */ /* 0x000fe200078e00fa */
[----:B------:R-:W-:-:S03]  /*11220*/  USHF.L.U64.HI UR40, UR23, 0x1, UR40 ;  /* 0x0000000117287899 */ /* 0x000fc60008010228 */
[----:B------:R-:W-:Y:S02]  /*11230*/  IMAD.X R237, RZ, RZ, R231, P2 ;  /* 0x000000ffffed7224 */ /* 0x000fe400010e06e7 */
[----:B--2---:R-:W-:-:S04]  /*11240*/  IMAD.WIDE.U32 R2, R2, -0x326172a9, RZ ;  /* 0xcd9e8d5702027825 */ /* 0x004fc800078e00ff */
[----:B---3--:R-:W-:Y:S02]  /*11250*/  IMAD.MOV.U32 R11, RZ, RZ, R4 ;  /* 0x000000ffff0b7224 */ /* 0x008fe400078e0004 */
[----:B----4-:R-:W-:Y:S02]  /*11260*/  IMAD.MOV.U32 R10, RZ, RZ, R0 ;  /* 0x000000ffff0a7224 */ /* 0x010fe400078e0000 */
[----:B------:R-:W1:Y:S01]  /*11270*/  S2R R0, SR_TID.X ;  /* 0x0000000000007919 */ /* 0x000e620000002100 */
[----:B------:R-:W-:Y:S02]  /*11280*/  IMAD.WIDE.U32 R246, R11, -0x2daee0ad, RZ ;  /* 0xd2511f530bf67825 */ /* 0x000fe400078e00ff */
[----:B------:R-:W-:Y:S02]  /*11290*/  LOP3.LUT R244, R3, R10, RZ, 0x3c, !PT ;  /* 0x0000000a03f47212 */ /* 0x000fe400078e3cff */
[----:B-1----:R-:W-:-:S04]  /*112a0*/  SHF.R.S32.HI R4, RZ, 0x1f, R0 ;  /* 0x0000001fff047819 */ /* 0x002fc80000011400 */
[----:B------:R-:W-:-:S04]  /*112b0*/  LEA.HI R4, R4, R0, RZ, 0x3 ;  /* 0x0000000004047211 */ /* 0x000fc800078f18ff */
[----:B------:R-:W-:-:S05]  /*112c0*/  LOP3.LUT R4, R4, 0xfffffff8, RZ, 0xc0, !PT ;  /* 0xfffffff804047812 */ /* 0x000fca00078ec0ff */
[----:B------:R-:W-:Y:S02]  /*112d0*/  IMAD.IADD R4, R0, 0x1, -R4 ;  /* 0x0000000100047824 */ /* 0x000fe400078e0a04 */
[----:B------:R-:W-:Y:S02]  /*112e0*/  IMAD.U32 R0, RZ, RZ, UR25 ;  /* 0x00000019ff007e24 */ /* 0x000fe4000f8e00ff */
[----:B------:R-:W-:-:S05]  /*112f0*/  IMAD.SHL.U32 R4, R4, 0x8, RZ ;  /* 0x0000000804047824 */ /* 0x000fca00078e00ff */
[----:B------:R-:W-:Y:S01]  /*11300*/  ISETP.GE.AND P6, PT, R4, UR4, PT ;  /* 0x0000000404007c0c */ /* 0x000fe2000bfc6270 */
[----:B------:R-:W-:Y:S01]  /*11310*/  IMAD.WIDE.U32 R244, R244, -0x2daee0ad, RZ ;  /* 0xd2511f53f4f47825 */ /* 0x000fe200078e00ff */
[--C-:B------:R-:W-:Y:S01]  /*11320*/  SHF.R.S32.HI R5, RZ, 0x1f, R4.reuse ;  /* 0x0000001fff057819 */ /* 0x100fe20000011404 */
[----:B------:R-:W-:Y:S02]  /*11330*/  ULDC UR4, c[0x0][0x2ec] ;  /* 0x0000bb0000047ab9 */ /* 0x000fe40000000800 */
[----:B------:R-:W-:-:S04]  /*11340*/  IMAD.WIDE.U32 R6, R6, UR21, R4 ;  /* 0x0000001506067c25 */ /* 0x000fc8000f8e0004 */
[----:B------:R-:W-:Y:S01]  /*11350*/  IMAD.WIDE.U32 R8, R8, UR21, R4 ;  /* 0x0000001508087c25 */ /* 0x000fe2000f8e0004 */
[----:B------:R-:W-:-:S03]  /*11360*/  IADD3 R242, P0, R6, UR26, RZ ;  /* 0x0000001a06f27c10 */ /* 0x000fc6000ff1e0ff */
[----:B------:R-:W1:Y:S01]  /*11370*/  @!P6 LDC.64 R4, c[0x0][0x220] ;  /* 0x00008800ff04eb82 */ /* 0x000e620000000a00 */
[----:B------:R-:W-:Y:S01]  /*11380*/  IADD3.X R6, R0, UR9, R7, P0, !PT ;  /* 0x0000000900067c10 */ /* 0x000fe200087fe407 */
[----:B------:R-:W-:Y:S01]  /*11390*/  IMAD.U32 R0, RZ, RZ, UR27 ;  /* 0x0000001bff007e24 */ /* 0x000fe2000f8e00ff */
[----:B------:R-:W-:Y:S01]  /*113a0*/  ULDC.64 UR8, c[0x0][0x218] ;  /* 0x0000860000087ab9 */ /* 0x000fe20000000a00 */
[----:B------:R-:W-:Y:S02]  /*113b0*/  IADD3 R240, P0, R8, UR28, RZ ;  /* 0x0000001c08f07c10 */ /* 0x000fe4000ff1e0ff */
[----:B------:R-:W-:Y:S02]  /*113c0*/  LEA R243, P1, R242, UR8, 0x1 ;  /* 0x00000008f2f37c11 */ /* 0x000fe4000f8208ff */
[----:B------:R-:W-:Y:S02]  /*113d0*/  IADD3.X R0, R0, UR33, R9, P0, !PT ;  /* 0x0000002100007c10 */ /* 0x000fe400087fe409 */
[----:B------:R-:W-:Y:S01]  /*113e0*/  LEA.HI.X R242, R242, UR9, R6, 0x1, P1 ;  /* 0x00000009f2f27c11 */ /* 0x000fe200088f0c06 */
[----:B------:R-:W2:Y:S01]  /*113f0*/  @!P6 LDC.64 R8, c[0x0][0x220] ;  /* 0x00008800ff08eb82 */ /* 0x000ea20000000a00 */
[----:B------:R-:W-:Y:S01]  /*11400*/  LEA R241, P0, R240, UR6, 0x1 ;  /* 0x00000006f0f17c11 */ /* 0x000fe2000f8008ff */
[----:B------:R-:W-:Y:S01]  /*11410*/  ULDC.64 UR8, c[0x0][0x248] ;  /* 0x0000920000087ab9 */ /* 0x000fe20000000a00 */
[----:B------:R-:W-:-:S02]  /*11420*/  IADD3 R234, P1, R250, 0x20, RZ ;  /* 0x00000020faea7810 */ /* 0x000fc40007f3e0ff */
[----:B------:R-:W-:Y:S01]  /*11430*/  LEA.HI.X R240, R240, UR7, R0, 0x1, P0 ;  /* 0x00000007f0f07c11 */ /* 0x000fe200080f0c00 */
[----:B------:R-:W-:Y:S01]  /*11440*/  ULDC.64 UR6, c[0x0][0x250] ;  /* 0x0000940000067ab9 */ /* 0x000fe20000000a00 */
[----:B------:R-:W-:Y:S01]  /*11450*/  IADD3 R232, P0, R250, 0x30, RZ ;  /* 0x00000030fae87810 */ /* 0x000fe20007f1e0ff */
[----:B------:R-:W3:Y:S01]  /*11460*/  @!P6 LDC.64 R6, c[0x0][0x220] ;  /* 0x00008800ff06eb82 */ /* 0x000ee20000000a00 */
[----:B------:R-:W-:Y:S01]  /*11470*/  MOV R0, R132 ;  /* 0x0000008400007202 */ /* 0x000fe20000000f00 */
[--C-:B------:R-:W-:Y:S01]  /*11480*/  IMAD.X R235, RZ, RZ, R231.reuse, P1 ;  /* 0x000000ffffeb7224 */ /* 0x100fe200008e06e7 */
[----:B-1----:R1:W-:Y:S04]  /*11490*/  @!P6 STL.64 [R1+0xa0], R4 ;  /* 0x0000a0040100e387 */ /* 0x0023e80000100a00 */
[----:B--2---:R-:W-:Y:S04]  /*114a0*/  @!P6 STL.64 [R1+0x98], R8 ;  /* 0x000098080100e387 */ /* 0x004fe80000100a00 */
[----:B---3--:R-:W-:Y:S01]  /*114b0*/  @!P6 STL.64 [R1+0x90], R6 ;  /* 0x000090060100e387 */ /* 0x008fe20000100a00 */
[----:B-1----:R-:W1:Y:S03]  /*114c0*/  @!P6 LDC.64 R4, c[0x0][0x220] ;  /* 0x00008800ff04eb82 */ /* 0x002e660000000a00 */
[----:B-1----:R-:W-:Y:S04]  /*114d0*/  @!P6 STL.64 [R1+0x88], R4 ;  /* 0x000088040100e387 */ /* 0x002fe80000100a00 */
[----:B------:R1:W-:Y:S04]  /*114e0*/  STL.64 [R1+0x78], R2 ;  /* 0x0000780201007387 */ /* 0x0003e80000100a00 */
[----:B------:R-:W1:Y:S04]  /*114f0*/  LDL.LU.64 R12, [R1+0xc8] ;  /* 0x0000c800010c7983 */ /* 0x000e680000300a00 */
[----:B------:R-:W2:Y:S01]  /*11500*/  LDL.LU.64 R10, [R1+0xd8] ;  /* 0x0000d800010a7983 */ /* 0x000ea20000300a00 */
[----:B------:R-:W-:-:S02]  /*11510*/  IMAD.X R233, RZ, RZ, R231, P0 ;  /* 0x000000ffffe97224 */ /* 0x000fc400000e06e7 */
[----:B-1----:R-:W-:Y:S01]  /*11520*/  IMAD.MOV.U32 R3, RZ, RZ, R13 ;  /* 0x000000ffff037224 */ /* 0x002fe200078e000d */
[----:B--2---:R-:W-:-:S05]  /*11530*/  MOV R2, R10 ;  /* 0x0000000a00027202 */ /* 0x004fca0000000f00 */
[----:B------:R1:W-:Y:S01]  /*11540*/  STL.64 [R1+0x80], R2 ;  /* 0x0000800201007387 */ /* 0x0003e20000100a00 */
[----:B------:R-:W-:Y:S05]  /*11550*/  BRA `(.L_x_580) ;  /* 0x0000000400c07947 */ /* 0x000fea0003800000 */
.L_x_582:
[----:B------:R-:W2:Y:S01]  /*11560*/  LDL.64 R178, [R1+0xb8] ;  /* 0x0000b80001b27983 */ /* 0x000ea20000100a00 */
[----:B------:R-:W-:Y:S02]  /*11570*/  UIMAD.WIDE.U32 UR26, UR20, UR8, URZ ;  /* 0x00000008141a72a5 */ /* 0x000fe4000f8e003f */
[----:B------:R-:W-:Y:S01]  /*11580*/  USHF.R.S32.HI UR21, URZ, 0x1f, UR20 ;  /* 0x0000001f3f157899 */ /* 0x000fe20008011414 */
[----:B------:R-:W3:Y:S03]  /*11590*/  LDL.64 R176, [R1+0xb0] ;  /* 0x0000b00001b07983 */ /* 0x000ee60000100a00 */
[----:B------:R-:W-:Y:S01]  /*115a0*/  UIMAD UR21, UR21, UR8, URZ ;  /* 0x00000008151572a4 */ /* 0x000fe2000f8e023f */
[----:B------:R1:W-:Y:S01]  /*115b0*/  @P6 STS.128 [R212+0x8000], RZ ;  /* 0x008000ffd4006388 */ /* 0x0003e20000000c00 */
[----:B------:R-:W-:Y:S02]  /*115c0*/  IMAD.U32 R172, RZ, RZ, UR26 ;  /* 0x0000001affac7e24 */ /* 0x000fe4000f8e00ff */
[----:B------:R-:W-:Y:S01]  /*115d0*/  UIMAD UR21, UR20, UR9, UR21 ;  /* 0x00000009141572a4 */ /* 0x000fe2000f8e0215 */
[----:B------:R-:W-:Y:S03]  /*115e0*/  IMAD.U32 R173, RZ, RZ, UR27 ;  /* 0x0000001bffad7e24 */ /* 0x000fe6000f8e00ff */
[----:B------:R-:W-:Y:S06]  /*115f0*/  UIADD3 UR21, UR27, UR21, URZ ;  /* 0x000000151b157290 */ /* 0x000fec000fffe03f */
[----:B------:R-:W-:Y:S01]  /*11600*/  IMAD.U32 R174, RZ, RZ, UR21 ;  /* 0x00000015ffae7e24 */ /* 0x000fe2000f8e00ff */
[C---:B--2---:R-:W-:Y:S04]  /*11610*/  LEA R132, P0, R172.reuse, R178, 0x6 ;  /* 0x000000b2ac847211 */ /* 0x044fe800078030ff */
[----:B---3--:R-:W-:Y:S02]  /*11620*/  LEA.HI.X R174, R172, R177, R174, 0x6, P0 ;  /* 0x000000b1acae7211 */ /* 0x008fe400000f34ae */
[----:B------:R-:W2:Y:S02]  /*11630*/  @!P6 LDC.64 R172, c[0x0][0x218] ;  /* 0x00008600ffaceb82 */ /* 0x000ea40000000a00 */
[C---:B--2---:R-:W-:Y:S04]  /*11640*/  @!P6 LEA R172, P0, R132.reuse, R172, 0x1 ;  /* 0x000000ac84ace211 */ /* 0x044fe800078008ff */
[C---:B------:R-:W-:Y:S02]  /*11650*/  @!P6 LEA.HI.X R173, R132.reuse, R173, R174, 0x1, P0 ;  /* 0x000000ad84ade211 */ /* 0x040fe400000f0cae */
[----:B------:R-:W-:Y:S03]  /*11660*/  IADD3 R132, P1, R132, UR36, RZ ;  /* 0x0000002484847c10 */ /* 0x000fe6000ff3e0ff */
        /* <DEDUP_REMOVED lines=8> */
[----:B------:R-:W-:Y:S04]  /*116f0*/  @!P5 LDGSTS.E.BYPASS.LTC128B.128 [R212+0xa000], desc[UR30][R170.64+0x80] ;  /* 0x0a000080aad4dfae */ /* 0x000fe8000b901d5e */
        /* <DEDUP_REMOVED lines=9> */
[----:B------:R3:W-:Y:S01]  /*11790*/  @!P3 LDGSTS.E.BYPASS.LTC128B.128 [R212+0xe000], desc[UR30][R170.64+0x180] ;  /* 0x0e000180aad4bfae */ /* 0x0007e2000b901d5e */
[----:B--2---:R-:W-:Y:S03]  /*117a0*/  IADD3.X R172, R174, UR15, RZ, P1, !PT ;  /* 0x0000000faeac7c10 */ /* 0x004fe60008ffe4ff */
[----:B------:R1:W-:Y:S01]  /*117b0*/  @P6 STS.128 [R212+0x8800], RZ ;  /* 0x008800ffd4006388 */ /* 0x0003e20000000c00 */
[----:B---3--:R-:W2:Y:S02]  /*117c0*/  @!P6 LDC.64 R170, c[0x0][0x218] ;  /* 0x00008600ffaaeb82 */ /* 0x008ea40000000a00 */
        /* <DEDUP_REMOVED lines=31> */
[----:B------:R2:W-:Y:S01]  /*119c0*/  @!P6 LDGSTS.E.BYPASS.LTC128B.128 [R212+0x9000], desc[UR30][R168.64] ;  /* 0x09000000a8d4efae */ /* 0x0005e2000b901d5e */
[----:B------:R-:W-:Y:S03]  /*119d0*/  IADD3.X R170, R170, UR15, RZ, P1, !PT ;  /* 0x0000000faaaa7c10 */ /* 0x000fe60008ffe4ff */
        /* <DEDUP_REMOVED lines=15> */
[----:B--2---:R-:W2:Y:S03]  /*11ad0*/  @!P6 LDC.64 R168, c[0x0][0x218] ;  /* 0x00008600ffa8eb82 */ /* 0x004ea60000000a00 */
[----:B------:R1:W-:Y:S01]  /*11ae0*/  @P6 STS.128 [R212+0x9800], RZ ;  /* 0x009800ffd4006388 */ /* 0x0003e20000000c00 */
[C---:B--2---:R-:W-:Y:S04]  /*11af0*/  @!P6 LEA R168, P0, R132.reuse, R168, 0x1 ;  /* 0x000000a884a8e211 */ /* 0x044fe800078008ff */
[----:B------:R-:W-:Y:S05]  /*11b00*/  @!P6 LEA.HI.X R169, R132, R169, R170, 0x1, P0 ;  /* 0x000000a984a9e211 */ /* 0x000fea00000f0caa */
        /* <DEDUP_REMOVED lines=21> */
.L_x_580:
[----:B------:R-:W2:Y:S01]  /*11c60*/  LDL.64 R6, [R1+0x80] ;  /* 0x0000800001067983 */ /* 0x000ea20000100a00 */
[----:B------:R-:W-:Y:S01]  /*11c70*/  UIADD3 UR39, -UR14, UR22, URZ ;  /* 0x000000160e277290 */ /* 0x000fe2000fffe13f */
[----:B------:R-:W-:Y:S04]  /*11c80*/  DEPBAR.LE SB0, 0x0 ;  /* 0x000080000000791a */ /* 0x000fe80000000000 */
[----:B------:R-:W3:Y:S01]  /*11c90*/  LDL R8, [R1+0xa0] ;  /* 0x0000a00001087983 */ /* 0x000ee20000100800 */
[----:B-1--4-:R-:W-:Y:S01]  /*11ca0*/  IMAD.U32 R2, RZ, RZ, UR39 ;  /* 0x00000027ff027e24 */ /* 0x012fe2000f8e00ff */
[----:B------:R-:W-:Y:S01]  /*11cb0*/  USHF.R.S32.HI UR21, URZ, 0x1f, UR39 ;  /* 0x0000001f3f157899 */ /* 0x000fe20008011427 */
[----:B------:R-:W-:Y:S01]  /*11cc0*/  IMAD.U32 R4, RZ, RZ, UR39 ;  /* 0x00000027ff047e24 */ /* 0x000fe2000f8e00ff */
[----:B------:R-:W4:Y:S01]  /*11cd0*/  LDL R22, [R1+0xa8] ;  /* 0x0000a80001167983 */ /* 0x000f220000100800 */
[----:B------:R-:W-:Y:S01]  /*11ce0*/  UIMAD UR20, UR12, UR39, URZ ;  /* 0x000000270c1472a4 */ /* 0x000fe2000f8e023f */
[----:B------:R-:W-:Y:S01]  /*11cf0*/  IMAD.U32 R3, RZ, RZ, UR39 ;  /* 0x00000027ff037e24 */ /* 0x000fe2000f8e00ff */
[----:B------:R-:W-:Y:S01]  /*11d00*/  LEA R2, P0, R2, R230, 0x6 ;  /* 0x000000e602027211 */ /* 0x000fe200078030ff */
[----:B------:R-:W5:Y:S01]  /*11d10*/  LDL R13, [R1+0xa4] ;  /* 0x0000a400010d7983 */ /* 0x000f620000100800 */
[----:B------:R-:W-:Y:S02]  /*11d20*/  UIMAD UR20, UR21, UR13, UR20 ;  /* 0x0000000d151472a4 */ /* 0x000fe4000f8e0214 */
[----:B------:R-:W-:Y:S01]  /*11d30*/  LEA.HI.X.SX32 R3, R3, R231, 0x6, P0 ;  /* 0x000000e703037211 */ /* 0x000fe200000f36ff */
[----:B------:R-:W5:Y:S01]  /*11d40*/  LDL R12, [R1+0x98] ;  /* 0x00009800010c7983 */ /* 0x000f620000100800 */
[----:B------:R-:W-:Y:S01]  /*11d50*/  IMAD.WIDE.U32 R18, R2, UR6, RZ ;  /* 0x0000000602127c25 */ /* 0x000fe2000f8e00ff */
[----:B------:R-:W-:Y:S02]  /*11d60*/  UISETP.GE.AND UP0, UPT, UR39, 0x1, UPT ;  /* 0x000000012700788c */ /* 0x000fe4000bf06270 */
[----:B------:R-:W5:Y:S04]  /*11d70*/  LDL R21, [R1+0x74] ;  /* 0x0000740001157983 */ /* 0x000f680000100800 */
[----:B------:R-:W5:Y:S04]  /*11d80*/  LDL R25, [R1+0x9c] ;  /* 0x00009c0001197983 */ /* 0x000f680000100800 */
[----:B------:R-:W5:Y:S04]  /*11d90*/  LDL R20, [R1+0xac] ;  /* 0x0000ac0001147983 */ /* 0x000f680000100800 */
[----:B------:R-:W5:Y:S04]  /*11da0*/  LDL R10, [R1+0x88] ;  /* 0x00008800010a7983 */ /* 0x000f680000100800 */
[----:B------:R-:W5:Y:S04]  /*11db0*/  LDL R11, [R1+0x90] ;  /* 0x00009000010b7983 */ /* 0x000f680000100800 */
[----:B------:R-:W5:Y:S04]  /*11dc0*/  LDL R23, [R1+0x8c] ;  /* 0x00008c0001177983 */ /* 0x000f680000100800 */
[----:B------:R-:W5:Y:S01]  /*11dd0*/  LDL R24, [R1+0x94] ;  /* 0x0000940001187983 */ /* 0x000f620000100800 */
[----:B------:R-:W-:Y:S06]  /*11de0*/  BAR.SYNC.DEFER_BLOCKING 0x0 ;  /* 0x0000000000007b1d */ /* 0x000fec0000010000 */
[----:B------:R-:W-:Y:S01]  /*11df0*/  @P6 STS.128 [R212+0x10000], RZ ;  /* 0x010000ffd4006388 */ /* 0x000fe20000000c00 */
[----:B--2---:R-:W-:Y:S04]  /*11e00*/  IMAD.WIDE.U32 R4, R4, UR13, R6 ;  /* 0x0000000d04047c25 */ /* 0x004fe8000f8e0006 */
[----:B------:R-:W-:Y:S01]  /*11e10*/  VIADD R7, R5, UR20 ;  /* 0x0000001405077c36 */ /* 0x000fe20008000000 */
[C---:B------:R-:W-:Y:S01]  /*11e20*/  IADD3 R6, P1, R4.reuse, UR24, RZ ;  /* 0x0000001804067c10 */ /* 0x040fe2000ff3e0ff */
[----:B------:R-:W-:Y:S01]  /*11e30*/  UIADD3 UR20, UR22, -0x1, URZ ;  /* 0xffffffff16147890 */ /* 0x000fe2000fffe03f */
[----:B---3--:R-:W-:Y:S01]  /*11e40*/  @!P6 LEA R16, P0, R4, R8, 0x1 ;  /* 0x000000080410e211 */ /* 0x008fe200078008ff */
[----:B------:R-:W-:Y:S01]  /*11e50*/  IMAD R8, R3, UR6, RZ ;  /* 0x0000000603087c24 */ /* 0x000fe2000f8e02ff */
[----:B------:R-:W-:Y:S01]  /*11e60*/  IADD3.X R9, R7, UR19, RZ, P1, !PT ;  /* 0x0000001307097c10 */ /* 0x000fe20008ffe4ff */
[----:B------:R-:W-:Y:S01]  /*11e70*/  UIADD3 UR20, UR20, -UR14, URZ ;  /* 0x8000000e14147290 */ /* 0x000fe2000fffe03f */
[----:B----4-:R-:W-:Y:S02]  /*11e80*/  ISETP.GE.AND P5, PT, R22, UR10, PT ;  /* 0x0000000a16007c0c */ /* 0x010fe4000bfa6270 */
[----:B------:R-:W-:Y:S02]  /*11e90*/  IADD3 R5, P1, R6, UR24, RZ ;  /* 0x0000001806057c10 */ /* 0x000fe4000ff3e0ff */
[----:B-----5:R-:W-:Y:S01]  /*11ea0*/  @!P6 LEA.HI.X R17, R4, R13, R7, 0x1, P0 ;  /* 0x0000000d0411e211 */ /* 0x020fe200000f0c07 */
[----:B------:R-:W-:Y:S01]  /*11eb0*/  IMAD R7, R2, UR7, R8 ;  /* 0x0000000702077c24 */ /* 0x000fe2000f8e0208 */
[----:B------:R-:W-:Y:S01]  /*11ec0*/  LEA R8, P3, R18, R241, 0x1 ;  /* 0x000000f112087211 */ /* 0x000fe200078608ff */
[----:B------:R-:W-:Y:S01]  /*11ed0*/  IMAD.U32 R134, RZ, RZ, UR20 ;  /* 0x00000014ff867e24 */ /* 0x000fe2000f8e00ff */
[C---:B------:R-:W-:Y:S01]  /*11ee0*/  @!P6 LEA R14, P2, R6.reuse, R12, 0x1 ;  /* 0x0000000c060ee211 */ /* 0x040fe200078408ff */
[----:B------:R-:W-:Y:S01]  /*11ef0*/  IMAD.IADD R7, R19, 0x1, R7 ;  /* 0x0000000113077824 */ /* 0x000fe200078e0207 */
[----:B------:R-:W-:Y:S01]  /*11f00*/  @!PT LDS RZ, [RZ] ;  /* 0x00000000fffff984 */ /* 0x000fe20000000800 */
[----:B------:R-:W-:Y:S01]  /*11f10*/  @!PT LDS RZ, [RZ] ;  /* 0x00000000fffff984 */ /* 0x000fe20000000800 */
[----:B------:R-:W-:Y:S01]  /*11f20*/  @!PT LDS RZ, [RZ] ;  /* 0x00000000fffff984 */ /* 0x000fe20000000800 */
[----:B------:R-:W-:Y:S01]  /*11f30*/  @!P6 LDGSTS.E.BYPASS.LTC128B.128 [R212+0x10000], desc[UR30][R16.64] ;  /* 0x1000000010d4efae */ /* 0x000fe2000b901d5e */
[----:B------:R-:W-:Y:S01]  /*11f40*/  ISETP.GE.AND P4, PT, R21, UR10, PT ;  /* 0x0000000a15007c0c */ /* 0x000fe2000bf86270 */
[----:B------:R-:W-:Y:S01]  /*11f50*/  IMAD.U32 R132, RZ, RZ, UR20 ;  /* 0x00000014ff847e24 */ /* 0x000fe2000f8e00ff */
[----:B------:R-:W-:Y:S01]  /*11f60*/  IADD3.X R3, R9, UR19, RZ, P1, !PT ;  /* 0x0000001309037c10 */ /* 0x000fe20008ffe4ff */
[----:B------:R-:W-:Y:S01]  /*11f70*/  @P5 STS.128 [R212+0x12000], RZ ;  /* 0x012000ffd4005388 */ /* 0x000fe20000000c00 */
[----:B------:R-:W-:Y:S01]  /*11f80*/  @!P6 LEA.HI.X R15, R6, R25, R9, 0x1, P2 ;  /* 0x00000019060fe211 */ /* 0x000fe200010f0c09 */
[----:B------:R-:W-:Y:S01]  /*11f90*/  IMAD.U32 R6, RZ, RZ, UR39 ;  /* 0x00000027ff067e24 */ /* 0x000fe2000f8e00ff */
[----:B------:R-:W-:Y:S01]  /*11fa0*/  LEA.HI.X R9, R18, R240, R7, 0x1, P3 ;  /* 0x000000f012097211 */ /* 0x000fe200018f0c07 */
[----:B------:R-:W-:Y:S01]  /*11fb0*/  IMAD.U32 R7, RZ, RZ, UR39 ;  /* 0x00000027ff077e24 */ /* 0x000fe2000f8e00ff */
[----:B------:R-:W-:Y:S02]  /*11fc0*/  ISETP.GE.AND P3, PT, R20, UR10, PT ;  /* 0x0000000a14007c0c */ /* 0x000fe4000bf66270 */
[----:B------:R-:W-:Y:S01]  /*11fd0*/  LEA R6, P2, R6, R236, 0x6 ;  /* 0x000000ec06067211 */ /* 0x000fe200078430ff */
[----:B------:R-:W-:Y:S01]  /*11fe0*/  @!PT LDS RZ, [RZ] ;  /* 0x00000000fffff984 */ /* 0x000fe20000000800 */
[----:B------:R-:W-:Y:S01]  /*11ff0*/  @!PT LDS RZ, [RZ] ;  /* 0x00000000fffff984 */ /* 0x000fe20000000800 */
[----:B------:R-:W-:Y:S01]  /*12000*/  @!PT LDS RZ, [RZ] ;  /* 0x00000000fffff984 */ /* 0x000fe20000000800 */
[----:B------:R-:W-:Y:S01]  /*12010*/  @!P5 LDGSTS.E.BYPASS.LTC128B.128 [R212+0x12000], desc[UR30][R8.64+0x80] ;  /* 0x1200008008d4dfae */ /* 0x000fe2000b901d5e */
[----:B------:R-:W-:Y:S02]  /*12020*/  @!P6 IADD3 R4, P0, R5, UR24, RZ ;  /* 0x000000180504ec10 */ /* 0x000fe4000ff1e0ff */
[----:B------:R-:W-:Y:S01]  /*12030*/  LEA.HI.X.SX32 R7, R7, R237, 0x6, P2 ;  /* 0x000000ed07077211 */ /* 0x000fe200010f36ff */
[----:B------:R-:W-:Y:S01]  /*12040*/  @P4 STS.128 [R212+0x14000], RZ ;  /* 0x014000ffd4004388 */ /* 0x000fe20000000c00 */
[----:B------:R-:W-:Y:S02]  /*12050*/  @!P6 IADD3.X R2, R3, UR19, RZ, P0, !PT ;  /* 0x000000130302ec10 */ /* 0x000fe400087fe4ff */
[C---:B------:R-:W-:Y:S01]  /*12060*/  @!P6 LEA R10, P0, R4.reuse, R10, 0x1 ;  /* 0x0000000a040ae211 */ /* 0x040fe200078008ff */
[----:B------:R-:W-:Y:S01]  /*12070*/  @!PT LDS RZ, [RZ] ;  /* 0x00000000fffff984 */ /* 0x000fe20000000800 */
[----:B------:R-:W-:Y:S01]  /*12080*/  @!PT LDS RZ, [RZ] ;  /* 0x00000000fffff984 */ /* 0x000fe20000000800 */
[----:B------:R-:W-:Y:S01]  /*12090*/  @!PT LDS RZ, [RZ] ;  /* 0x00000000fffff984 */ /* 0x000fe20000000800 */
[----:B------:R-:W-:Y:S01]  /*120a0*/  @!P4 LDGSTS.E.BYPASS.LTC128B.128 [R212+0x14000], desc[UR30][R8.64+0x100] ;  /* 0x1400010008d4cfae */ /* 0x000fe2000b901d5e */
[----:B------:R-:W-:Y:S01]  /*120b0*/  IMAD R7, R7, UR6, RZ ;  /* 0x0000000607077c24 */ /* 0x000fe2000f8e02ff */
[C---:B------:R-:W-:Y:S02]  /*120c0*/  @!P6 LEA R12, P1, R5.reuse, R11, 0x1 ;  /* 0x0000000b050ce211 */ /* 0x040fe400078208ff */
[----:B------:R-:W-:Y:S01]  /*120d0*/  @P3 STS.128 [R212+0x16000], RZ ;  /* 0x016000ffd4003388 */ /* 0x000fe20000000c00 */
[----:B------:R-:W-:Y:S01]  /*120e0*/  @!P6 LEA.HI.X R11, R4, R23, R2, 0x1, P0 ;  /* 0x00000017040be211 */ /* 0x000fe200000f0c02 */
[C---:B------:R-:W-:Y:S01]  /*120f0*/  IMAD R7, R6.reuse, UR7, R7 ;  /* 0x0000000706077c24 */ /* 0x040fe2000f8e0207 */
[----:B------:R-:W-:Y:S01]  /*12100*/  @!P6 LEA.HI.X R13, R5, R24, R3, 0x1, P1 ;  /* 0x00000018050de211 */ /* 0x000fe200008f0c03 */
[----:B------:R-:W-:Y:S01]  /*12110*/  @!PT LDS RZ, [RZ] ;  /* 0x00000000fffff984 */ /* 0x000fe20000000800 */
[----:B------:R-:W-:Y:S01]  /*12120*/  @!PT LDS RZ, [RZ] ;  /* 0x00000000fffff984 */ /* 0x000fe20000000800 */
[----:B------:R-:W-:Y:S01]  /*12130*/  @!PT LDS RZ, [RZ] ;  /* 0x00000000fffff984 */ /* 0x000fe20000000800 */
[----:B------:R-:W-:Y:S01]  /*12140*/  @!P3 LDGSTS.E.BYPASS.LTC128B.128 [R212+0x16000], desc[UR30][R8.64+0x180] ;  /* 0x1600018008d4bfae */ /* 0x000fe2000b901d5e */
[----:B------:R-:W-:Y:S03]  /*12150*/  IMAD.WIDE.U32 R22, R6, UR6, RZ ;  /* 0x0000000606167c25 */ /* 0x000fe6000f8e00ff */
[----:B------:R-:W-:Y:S01]  /*12160*/  @P6 STS.128 [R212+0x10800], RZ ;  /* 0x010800ffd4006388 */ /* 0x000fe20000000c00 */
[----:B------:R-:W-:Y:S01]  /*12170*/  IMAD.IADD R7, R23, 0x1, R7 ;  /* 0x0000000117077824 */ /* 0x000fe200078e0207 */
[C---:B------:R-:W-:Y:S01]  /*12180*/  LEA R6, P2, R22.reuse, R241, 0x1 ;  /* 0x000000f116067211 */ /* 0x040fe200078408ff */
[----:B------:R-:W-:Y:S01]  /*12190*/  IMAD.U32 R4, RZ, RZ, UR39 ;  /* 0x00000027ff047e24 */ /* 0x000fe2000f8e00ff */
[----:B------:R-:W-:Y:S01]  /*121a0*/  @!PT LDS RZ, [RZ] ;  /* 0x00000000fffff984 */ /* 0x000fe20000000800 */
[----:B------:R-:W-:Y:S01]  /*121b0*/  @!PT LDS RZ, [RZ] ;  /* 0x00000000fffff984 */ /* 0x000fe20000000800 */
[----:B------:R-:W-:Y:S01]  /*121c0*/  @!PT LDS RZ, [RZ] ;  /* 0x00000000fffff984 */ /* 0x000fe20000000800 */
[----:B------:R-:W-:Y:S01]  /*121d0*/  @!P6 LDGSTS.E.BYPASS.LTC128B.128 [R212+0x10800], desc[UR30][R14.64] ;  /* 0x108000000ed4efae */ /* 0x000fe2000b901d5e */
[----:B------:R-:W-:Y:S01]  /*121e0*/  IMAD.U32 R5, RZ, RZ, UR39 ;  /* 0x00000027ff057e24 */ /* 0x000fe2000f8e00ff */
[----:B------:R-:W-:Y:S01]  /*121f0*/  LEA.HI.X R7, R22, R240, R7, 0x1, P2 ;  /* 0x000000f016077211 */ /* 0x000fe200010f0c07 */
[----:B------:R-:W-:Y:S01]  /*12200*/  IMAD.U32 R2, RZ, RZ, UR39 ;  /* 0x00000027ff027e24 */ /* 0x000fe2000f8e00ff */
[----:B------:R-:W-:Y:S01]  /*12210*/  @P5 STS.128 [R212+0x12800], RZ ;  /* 0x012800ffd4005388 */ /* 0x000fe20000000c00 */
[----:B------:R-:W-:Y:S01]  /*12220*/  LEA R4, P1, R4, R234, 0x6 ;  /* 0x000000ea04047211 */ /* 0x000fe200078230ff */
[----:B------:R-:W-:Y:S02]  /*12230*/  IMAD.U32 R3, RZ, RZ, UR39 ;  /* 0x00000027ff037e24 */ /* 0x000fe4000f8e00ff */
[----:B------:R-:W-:Y:S01]  /*12240*/  @!PT LDS RZ, [RZ] ;  /* 0x00000000fffff984 */ /* 0x000fe20000000800 */
[----:B------:R-:W-:Y:S01]  /*12250*/  @!PT LDS RZ, [RZ] ;  /* 0x00000000fffff984 */ /* 0x000fe20000000800 */
[----:B------:R-:W-:Y:S01]  /*12260*/  @!PT LDS RZ, [RZ] ;  /* 0x00000000fffff984 */ /* 0x000fe20000000800 */
[----:B------:R-:W-:Y:S01]  /*12270*/  @!P5 LDGSTS.E.BYPASS.LTC128B.128 [R212+0x12800], desc[UR30][R6.64+0x80] ;  /* 0x1280008006d4dfae */ /* 0x000fe2000b901d5e */
[----:B------:R-:W-:Y:S01]  /*12280*/  LEA.HI.X.SX32 R5, R5, R235, 0x6, P1 ;  /* 0x000000eb05057211 */ /* 0x000fe200008f36ff */
[----:B------:R-:W-:Y:S01]  /*12290*/  IMAD.WIDE.U32 R20, R4, UR6, RZ ;  /* 0x0000000604147c25 */ /* 0x000fe2000f8e00ff */
[----:B------:R-:W-:Y:S01]  /*122a0*/  LEA R2, P0, R2, R232, 0x6 ;  /* 0x000000e802027211 */ /* 0x000fe200078030ff */
[----:B------:R-:W-:Y:S02]  /*122b0*/  @P4 STS.128 [R212+0x14800], RZ ;  /* 0x014800ffd4004388 */ /* 0x000fe40000000c00 */
[----:B------:R-:W-:Y:S01]  /*122c0*/  IMAD R5, R5, UR6, RZ ;  /* 0x0000000605057c24 */ /* 0x000fe2000f8e02ff */
[----:B------:R-:W-:Y:S01]  /*122d0*/  LEA.HI.X.SX32 R3, R3, R233, 0x6, P0 ;  /* 0x000000e903037211 */ /* 0x000fe200000f36ff */
[----:B------:R-:W-:Y:S01]  /*122e0*/  @!PT LDS RZ, [RZ] ;  /* 0x00000000fffff984 */ /* 0x000fe20000000800 */
[----:B------:R-:W-:Y:S01]  /*122f0*/  @!PT LDS RZ, [RZ] ;  /* 0x00000000fffff984 */ /* 0x000fe20000000800 */
[----:B------:R-:W-:Y:S01]  /*12300*/  @!PT LDS RZ, [RZ] ;  /* 0x00000000fffff984 */ /* 0x000fe20000000800 */
[----:B------:R-:W-:Y:S01]  /*12310*/  @!P4 LDGSTS.E.BYPASS.LTC128B.128 [R212+0x14800], desc[UR30][R6.64+0x100] ;  /* 0x1480010006d4cfae */ /* 0x000fe2000b901d5e */
[----:B------:R-:W-:Y:S03]  /*12320*/  IMAD.WIDE.U32 R18, R2, UR6, RZ ;  /* 0x0000000602127c25 */ /* 0x000fe6000f8e00ff */
[----:B------:R-:W-:Y:S01]  /*12330*/  @P3 STS.128 [R212+0x16800], RZ ;  /* 0x016800ffd4003388 */ /* 0x000fe20000000c00 */
[----:B------:R-:W-:Y:S01]  /*12340*/  IMAD R5, R4, UR7, R5 ;  /* 0x0000000704057c24 */ /* 0x000fe2000f8e0205 */
[-C--:B------:R-:W-:Y:S01]  /*12350*/  LEA R4, P1, R20, R241.reuse, 0x1 ;  /* 0x000000f114047211 */ /* 0x080fe200078208ff */
[----:B------:R-:W-:Y:S01]  /*12360*/  IMAD R3, R3, UR6, RZ ;  /* 0x0000000603037c24 */ /* 0x000fe2000f8e02ff */
[----:B------:R-:W-:Y:S01]  /*12370*/  @!PT LDS RZ, [RZ] ;  /* 0x00000000fffff984 */ /* 0x000fe20000000800 */
[----:B------:R-:W-:Y:S01]  /*12380*/  @!PT LDS RZ, [RZ] ;  /* 0x00000000fffff984 */ /* 0x000fe20000000800 */
[----:B------:R-:W-:Y:S01]  /*12390*/  @!PT LDS RZ, [RZ] ;  /* 0x00000000fffff984 */ /* 0x000fe20000000800 */
[----:B------:R-:W-:Y:S01]  /*123a0*/  @!P3 LDGSTS.E.BYPASS.LTC128B.128 [R212+0x16800], desc[UR30][R6.64+0x180] ;  /* 0x1680018006d4bfae */ /* 0x000fe2000b901d5e */
[----:B------:R-:W-:Y:S02]  /*123b0*/  IMAD.IADD R5, R21, 0x1, R5 ;  /* 0x0000000115057824 */ /* 0x000fe400078e0205 */
[----:B------:R-:W-:Y:S01]  /*123c0*/  IMAD R3, R2, UR7, R3 ;  /* 0x0000000702037c24 */ /* 0x000fe2000f8e0203 */
[----:B------:R-:W-:Y:S01]  /*123d0*/  @P6 STS.128 [R212+0x11000], RZ ;  /* 0x011000ffd4006388 */ /* 0x000fe20000000c00 */
[----:B------:R-:W-:Y:S02]  /*123e0*/  LEA R2, P0, R18, R241, 0x1 ;  /* 0x000000f112027211 */ /* 0x000fe400078008ff */
[----:B------:R-:W-:Y:S01]  /*123f0*/  LEA.HI.X R5, R20, R240, R5, 0x1, P1 ;  /* 0x000000f014057211 */ /* 0x000fe200008f0c05 */
[----:B------:R-:W-:Y:S01]  /*12400*/  @!PT LDS RZ, [RZ] ;  /* 0x00000000fffff984 */ /* 0x000fe20000000800 */
[----:B------:R-:W-:Y:S01]  /*12410*/  @!PT LDS RZ, [RZ] ;  /* 0x00000000fffff984 */ /* 0x000fe20000000800 */
[----:B------:R-:W-:Y:S01]  /*12420*/  @!PT LDS RZ, [RZ] ;  /* 0x00000000fffff984 */ /* 0x000fe20000000800 */
[----:B------:R-:W-:Y:S01]  /*12430*/  @!P6 LDGSTS.E.BYPASS.LTC128B.128 [R212+0x11000], desc[UR30][R12.64] ;  /* 0x110000000cd4efae */ /* 0x000fe2000b901d5e */
[----:B------:R-:W-:Y:S02]  /*12440*/  IADD3 R3, R19, R3, RZ ;  /* 0x0000000313037210 */ /* 0x000fe40007ffe0ff */
[----:B------:R-:W-:Y:S01]  /*12450*/  LEA R134, P1, R134, R230, 0x6 ;  /* 0x000000e686867211 */ /* 0x000fe200078230ff */
[----:B------:R-:W-:Y:S01]  /*12460*/  @P5 STS.128 [R212+0x13000], RZ ;  /* 0x013000ffd4005388 */ /* 0x000fe20000000c00 */
[----:B------:R-:W-:Y:S02]  /*12470*/  LEA.HI.X R3, R18, R240, R3, 0x1, P0 ;  /* 0x000000f012037211 */ /* 0x000fe400000f0c03 */
[----:B------:R-:W-:Y:S01]  /*12480*/  LEA.HI.X.SX32 R135, R132, R231, 0x6, P1 ;  /* 0x000000e784877211 */ /* 0x000fe200008f36ff */
[----:B------:R-:W-:Y:S01]  /*12490*/  @!PT LDS RZ, [RZ] ;  /* 0x00000000fffff984 */ /* 0x000fe20000000800 */
[----:B------:R-:W-:Y:S01]  /*124a0*/  @!PT LDS RZ, [RZ] ;  /* 0x00000000fffff984 */ /* 0x000fe20000000800 */
[----:B------:R-:W-:Y:S01]  /*124b0*/  @!PT LDS RZ, [RZ] ;  /* 0x00000000fffff984 */ /* 0x000fe20000000800 */
[----:B------:R-:W-:Y:S04]  /*124c0*/  @!P5 LDGSTS.E.BYPASS.LTC128B.128 [R212+0x13000], desc[UR30][R4.64+0x80] ;  /* 0x1300008004d4dfae */ /* 0x000fe8000b901d5e */
[----:B------:R-:W-:Y:S01]  /*124d0*/  @P4 STS.128 [R212+0x15000], RZ ;  /* 0x015000ffd4004388 */ /* 0x000fe20000000c00 */
[----:B------:R-:W-:Y:S03]  /*124e0*/  IMAD R132, R135, UR8, RZ ;  /* 0x0000000887847c24 */ /* 0x000fe6000f8e02ff */
[----:B------:R-:W-:Y:S01]  /*124f0*/  @!PT LDS RZ, [RZ] ;  /* 0x00000000fffff984 */ /* 0x000fe20000000800 */
[----:B------:R-:W-:Y:S01]  /*12500*/  @!PT LDS RZ, [RZ] ;  /* 0x00000000fffff984 */ /* 0x000fe20000000800 */
[----:B------:R-:W-:Y:S01]  /*12510*/  @!PT LDS RZ, [RZ] ;  /* 0x00000000fffff984 */ /* 0x000fe20000000800 */
[----:B------:R-:W-:Y:S01]  /*12520*/  @!P4 LDGSTS.E.BYPASS.LTC128B.128 [R212+0x15000], desc[UR30][R4.64+0x100] ;  /* 0x1500010004d4cfae */ /* 0x000fe2000b901d5e */
[C---:B------:R-:W-:Y:S02]  /*12530*/  IMAD R132, R134.reuse, UR9, R132 ;  /* 0x0000000986847c24 */ /* 0x040fe4000f8e0284 */
[----:B------:R-:W-:Y:S01]  /*12540*/  IMAD.WIDE.U32 R134, R134, UR8, RZ ;  /* 0x0000000886867c25 */ /* 0x000fe2000f8e00ff */
[----:B------:R-:W-:Y:S03]  /*12550*/  @P3 STS.128 [R212+0x17000], RZ ;  /* 0x017000ffd4003388 */ /* 0x000fe60000000c00 */
[----:B------:R-:W-:Y:S01]  /*12560*/  IMAD.IADD R132, R135, 0x1, R132 ;  /* 0x0000000187847824 */ /* 0x000fe200078e0284 */
        /* <DEDUP_REMOVED lines=26> */
[----:B------:R-:W3:Y:S04]  /*12710*/  LDSM.16.M88.4 R16, [R184+0x8800] ;  /* 0x00880000b810783b */ /* 0x000ee80000000200 */
[----:B------:R-:W4:Y:S04]  /*12720*/  LDSM.16.M88.4 R24, [R184+0x9000] ;  /* 0x00900000b818783b */ /* 0x000f280000000200 */
[----:B------:R-:W5:Y:S04]  /*12730*/  LDSM.16.M88.4 R168, [R184+0x9800] ;  /* 0x00980000b8a8783b */ /* 0x000f680000000200 */
[----:B------:R-:W0:Y:S01]  /*12740*/  LDGDEPBAR ;  /* 0x00000000000079af */ /* 0x000e220000000000 */
[----:B--2---:R-:W-:Y:S03]  /*12750*/  IMAD.U32 R2, RZ, RZ, UR20 ;  /* 0x00000014ff027e24 */ /* 0x004fe6000f8e00ff */
[----:B------:R-:W-:Y:S01]  /*12760*/  LDSM.16.M88.4 R172, [R193] ;  /* 0x00000000c1ac783b */ /* 0x000fe20000000200 */
[----:B------:R-:W-:Y:S01]  /*12770*/  IMAD.U32 R3, RZ, RZ, UR20 ;  /* 0x00000014ff037e24 */ /* 0x000fe2000f8e00ff */
[----:B------:R-:W-:Y:S04]  /*12780*/  LEA R2, P0, R2, R236, 0x6 ;  /* 0x000000ec02027211 */ /* 0x000fe800078030ff */
[----:B------:R-:W-:Y:S05]  /*12790*/  LEA.HI.X.SX32 R3, R3, R237, 0x6, P0 ;  /* 0x000000ed03037211 */ /* 0x000fea00000f36ff */
[----:B------:R-:W-:Y:S01]  /*127a0*/  IMAD R3, R3, UR8, RZ ;  /* 0x0000000803037c24 */ /* 0x000fe2000f8e02ff */
[C---:B-1----:R-:W-:Y:S06]  /*127b0*/  HMMA.16816.F32.BF16 R4, R32.reuse, R8, RZ ;  /* 0x000000082004723c */ /* 0x042fec00000418ff */
[C---:B------:R-:W-:Y:S06]  /*127c0*/  HMMA.16816.F32.BF16 R8, R32.reuse, R10, RZ ;  /* 0x0000000a2008723c */ /* 0x040fec00000418ff */
[C---:B---3--:R-:W-:Y:S06]  /*127d0*/  HMMA.16816.F32.BF16 R12, R32.reuse, R16, RZ ;  /* 0x00000010200c723c */ /* 0x048fec00000418ff */
[C---:B------:R-:W-:Y:S06]  /*127e0*/  HMMA.16816.F32.BF16 R16, R32.reuse, R18, RZ ;  /* 0x000000122010723c */ /* 0x040fec00000418ff */
[C---:B----4-:R-:W-:Y:S06]  /*127f0*/  HMMA.16816.F32.BF16 R20, R32.reuse, R24, RZ ;  /* 0x000000182014723c */ /* 0x050fec00000418ff */
[C---:B------:R-:W-:Y:S06]  /*12800*/  HMMA.16816.F32.BF16 R24, R32.reuse, R26, RZ ;  /* 0x0000001a2018723c */ /* 0x040fec00000418ff */
[C---:B-----5:R-:W-:Y:S06]  /*12810*/  HMMA.16816.F32.BF16 R28, R32.reuse, R168, RZ ;  /* 0x000000a8201c723c */ /* 0x060fec00000418ff */
[----:B------:R-:W-:Y:S01]  /*12820*/  HMMA.16816.F32.BF16 R32, R32, R170, RZ ;  /* 0x000000aa2020723c */ /* 0x000fe200000418ff */
[----:B------:R-:W1:Y:S05]  /*12830*/  LDSM.16.M88.4 R168, [R196] ;  /* 0x00000000c4a8783b */ /* 0x000e6a0000000200 */
[C---:B-1----:R-:W-:Y:S06]  /*12840*/  HMMA.16816.F32.BF16 R4, R172.reuse, R168, R4 ;  /* 0x000000a8ac04723c */ /* 0x042fec0000041804 */
[C---:B------:R-:W-:Y:S01]  /*12850*/  HMMA.16816.F32.BF16 R8, R172.reuse, R170, R8 ;  /* 0x000000aaac08723c */ /* 0x040fe20000041808 */
        /* <DEDUP_REMOVED lines=8> */
[----:B------:R-:W-:Y:S01]  /*128e0*/  HMMA.16816.F32.BF16 R32, R172, R170, R32 ;  /* 0x000000aaac20723c */ /* 0x000fe20000041820 */
[----:B------:R-:W-:Y:S04]  /*128f0*/  LDSM.16.M88.4 R168, [R195] ;  /* 0x00000000c3a8783b */ /* 0x000fe80000000200 */
[----:B------:R-:W1:Y:S02]  /*12900*/  LDSM.16.M88.4 R172, [R190+0x8000] ;  /* 0x00800000beac783b */ /* 0x000e640000000200 */
[C---:B-1----:R-:W-:Y:S06]  /*12910*/  HMMA.16816.F32.BF16 R4, R168.reuse, R172, R4 ;  /* 0x000000aca804723c */ /* 0x042fec0000041804 */
[C---:B------:R-:W-:Y:S01]  /*12920*/  HMMA.16816.F32.BF16 R8, R168.reuse, R174, R8 ;  /* 0x000000aea808723c */ /* 0x040fe20000041808 */
[----:B------:R-:W1:Y:S05]  /*12930*/  LDSM.16.M88.4 R172, [R190+0x8800] ;  /* 0x00880000beac783b */ /* 0x000e6a0000000200 */
[C---:B-1----:R-:W-:Y:S06]  /*12940*/  HMMA.16816.F32.BF16 R12, R168.reuse, R172, R12 ;  /* 0x000000aca80c723c */ /* 0x042fec000004180c */
[C---:B------:R-:W-:Y:S01]  /*12950*/  HMMA.16816.F32.BF16 R16, R168.reuse, R174, R16 ;  /* 0x000000aea810723c */ /* 0x040fe20000041810 */
[----:B------:R-:W1:Y:S05]  /*12960*/  LDSM.16.M88.4 R172, [R190+0x9000] ;  /* 0x00900000beac783b */ /* 0x000e6a0000000200 */
[C---:B-1----:R-:W-:Y:S06]  /*12970*/  HMMA.16816.F32.BF16 R20, R168.reuse, R172, R20 ;  /* 0x000000aca814723c */ /* 0x042fec0000041814 */
[C---:B------:R-:W-:Y:S01]  /*12980*/  HMMA.16816.F32.BF16 R24, R168.reuse, R174, R24 ;  /* 0x000000aea818723c */ /* 0x040fe20000041818 */
[----:B------:R-:W1:Y:S05]  /*12990*/  LDSM.16.M88.4 R172, [R190+0x9800] ;  /* 0x00980000beac783b */ /* 0x000e6a0000000200 */
[C---:B-1----:R-:W-:Y:S06]  /*129a0*/  HMMA.16816.F32.BF16 R28, R168.reuse, R172, R28 ;  /* 0x000000aca81c723c */ /* 0x042fec000004181c */
[----:B------:R-:W-:Y:S01]  /*129b0*/  HMMA.16816.F32.BF16 R32, R168, R174, R32 ;  /* 0x000000aea820723c */ /* 0x000fe20000041820 */
[----:B------:R-:W-:Y:S04]  /*129c0*/  LDSM.16.M88.4 R168, [R194] ;  /* 0x00000000c2a8783b */ /* 0x000fe80000000200 */
[----:B------:R-:W1:Y:S02]  /*129d0*/  LDSM.16.M88.4 R172, [R189] ;  /* 0x00000000bdac783b */ /* 0x000e640000000200 */
        /* <DEDUP_REMOVED lines=11> */
[----:B------:R-:W-:Y:S04]  /*12a90*/  LDSM.16.M88.4 R168, [R192+0x2000] ;  /* 0x00200000c0a8783b */ /* 0x000fe80000000200 */
        /* <DEDUP_REMOVED lines=13> */
[----:B------:R-:W1:Y:S02]  /*12b70*/  LDSM.16.M88.4 R172, [R208] ;  /* 0x00000000d0ac783b */ /* 0x000e640000000200 */
        /* <DEDUP_REMOVED lines=138> */
[----:B------:R-:W1:Y:S01]  /*13420*/  LDSM.16.M88.4 R172, [R189+0x7800] ;  /* 0x00780000bdac783b */ /* 0x000e620000000200 */
[----:B------:R-:W-:Y:S04]  /*13430*/  DEPBAR.LE SB0, 0x0 ;  /* 0x000080000000791a */ /* 0x000fe80000000000 */
[----:B------:R-:W-:Y:S01]  /*13440*/  BAR.SYNC.DEFER_BLOCKING 0x0 ;  /* 0x0000000000007b1d */ /* 0x000fe20000010000 */
[C---:B-1----:R-:W-:Y:S06]  /*13450*/  HMMA.16816.F32.BF16 R28, R168.reuse, R172, R28 ;  /* 0x000000aca81c723c */ /* 0x042fec000004181c */
[----:B------:R-:W-:Y:S07]  /*13460*/  HMMA.16816.F32.BF16 R32, R168, R174, R32 ;  /* 0x000000aea820723c */ /* 0x000fee0000041820 */
[----:B------:R-:W-:Y:S01]  /*13470*/  IMAD R169, R2, UR9, R3 ;  /* 0x0000000902a97c24 */ /* 0x000fe2000f8e0203 */
[-C--:B------:R-:W-:Y:S03]  /*13480*/  LEA R170, P0, R134, R243.reuse, 0x1 ;  /* 0x000000f386aa7211 */ /* 0x080fe600078008ff */
[----:B------:R-:W-:Y:S01]  /*13490*/  IMAD.WIDE.U32 R2, R2, UR8, RZ ;  /* 0x0000000802027c25 */ /* 0x000fe2000f8e00ff */
[-C--:B------:R-:W-:Y:S02]  /*134a0*/  LEA.HI.X R171, R134, R242.reuse, R132, 0x1, P0 ;  /* 0x000000f286ab7211 */ /* 0x080fe400000f0c84 */
[----:B------:R-:W-:Y:S01]  /*134b0*/  MOV R132, UR20 ;  /* 0x0000001400847c02 */ /* 0x000fe20008000f00 */
[----:B------:R-:W-:Y:S01]  /*134c0*/  IMAD.IADD R169, R3, 0x1, R169 ;  /* 0x0000000103a97824 */ /* 0x000fe200078e02a9 */
[C---:B------:R-:W-:Y:S01]  /*134d0*/  LEA R168, P0, R2.reuse, R243, 0x1 ;  /* 0x000000f302a87211 */ /* 0x040fe200078008ff */
[----:B------:R-:W-:Y:S03]  /*134e0*/  IMAD.U32 R3, RZ, RZ, UR20 ;  /* 0x00000014ff037e24 */ /* 0x000fe6000f8e00ff */
[----:B------:R-:W-:Y:S02]  /*134f0*/  LEA.HI.X R169, R2, R242, R169, 0x1, P0 ;  /* 0x000000f202a97211 */ /* 0x000fe400000f0ca9 */
[----:B------:R-:W-:Y:S04]  /*13500*/  LEA R2, P0, R132, R234, 0x6 ;  /* 0x000000ea84027211 */ /* 0x000fe800078030ff */
[----:B------:R-:W-:Y:S05]  /*13510*/  LEA.HI.X.SX32 R3, R3, R235, 0x6, P0 ;  /* 0x000000eb03037211 */ /* 0x000fea00000f36ff */
[----:B------:R-:W-:Y:S04]  /*13520*/  IMAD R3, R3, UR8, RZ ;  /* 0x0000000803037c24 */ /* 0x000fe8000f8e02ff */
[C---:B------:R-:W-:Y:S02]  /*13530*/  IMAD R132, R2.reuse, UR9, R3 ;  /* 0x0000000902847c24 */ /* 0x040fe4000f8e0203 */
[----:B------:R-:W-:Y:S04]  /*13540*/  IMAD.WIDE.U32 R2, R2, UR8, RZ ;  /* 0x0000000802027c25 */ /* 0x000fe8000f8e00ff */
[----:B------:R-:W-:Y:S01]  /*13550*/  IMAD.IADD R132, R3, 0x1, R132 ;  /* 0x0000000103847824 */ /* 0x000fe200078e0284 */
[C---:B------:R-:W-:Y:S01]  /*13560*/  LEA R134, P0, R2.reuse, R243, 0x1 ;  /* 0x000000f302867211 */ /* 0x040fe200078008ff */
[----:B------:R-:W-:Y:S03]  /*13570*/  IMAD.U32 R3, RZ, RZ, UR20 ;  /* 0x00000014ff037e24 */ /* 0x000fe6000f8e00ff */
[----:B------:R-:W-:Y:S01]  /*13580*/  LEA.HI.X R135, R2, R242, R132, 0x1, P0 ;  /* 0x000000f202877211 */ /* 0x000fe200000f0c84 */
[----:B------:R-:W-:Y:S05]  /*13590*/  IMAD.U32 R2, RZ, RZ, UR20 ;  /* 0x00000014ff027e24 */ /* 0x000fea000f8e00ff */
[----:B------:R-:W-:Y:S04]  /*135a0*/  LEA R2, P0, R2, R232, 0x6 ;  /* 0x000000e802027211 */ /* 0x000fe800078030ff */
[----:B------:R-:W-:Y:S01]  /*135b0*/  LEA.HI.X.SX32 R3, R3, R233, 0x6, P0 ;  /* 0x000000e903037211 */ /* 0x000fe200000f36ff */
[C---:B------:R-:W-:Y:S04]  /*135c0*/  IMAD.WIDE.U32 R172, R2.reuse, UR8, RZ ;  /* 0x0000000802ac7c25 */ /* 0x040fe8000f8e00ff */
[----:B------:R-:W-:Y:S04]  /*135d0*/  IMAD R3, R3, UR8, RZ ;  /* 0x0000000803037c24 */ /* 0x000fe8000f8e02ff */
[----:B------:R-:W-:Y:S01]  /*135e0*/  IMAD R3, R2, UR9, R3 ;  /* 0x0000000902037c24 */ /* 0x000fe2000f8e0203 */
[C---:B------:R-:W-:Y:S03]  /*135f0*/  LEA R2, P0, R172.reuse, R243, 0x1 ;  /* 0x000000f3ac027211 */ /* 0x040fe600078008ff */
[----:B------:R-:W-:Y:S05]  /*13600*/  IMAD.IADD R3, R173, 0x1, R3 ;  /* 0x00000001ad037824 */ /* 0x000fea00078e0203 */
[----:B------:R-:W-:Y:S02]  /*13610*/  LEA.HI.X R3, R172, R242, R3, 0x1, P0 ;  /* 0x000000f2ac037211 */ /* 0x000fe400000f0c03 */
[----:B------:R-:W-:Y:S11]  /*13620*/  PLOP3.LUT P0, PT, PT, PT, UP0, 0x80, 0x0 ;  /* 0x000000000000781c */ /* 0x000ff60003f0f008 */
[----:B------:R-:W-:Y:S02]  /*13630*/  @!UPT UIADD3 URZ, URZ, URZ, URZ ;  /* 0x0000003f3f3ff290 */ /* 0x000fe4000fffe03f */
[----:B------:R-:W-:Y:S05]  /*13640*/  @P0 BRA `(.L_x_582) ;  /* 0xffffffdc00c40947 */ /* 0x000fea000383ffff */
.L_x_581:
[----:B------:R2:W3:Y:S01]  /*13650*/  LDL.S16 R219, [R1+0x6c] ;  /* 0x00006c0001db7983 */ /* 0x0004e20000100600 */
[----:B-1----:R-:W-:Y:S01]  /*13660*/  FMNMX.FTZ R3, R4, R0, !PT ;  /* 0x0000000004037209 */ /* 0x002fe20007810000 */
[----:B------:R-:W-:Y:S01]  /*13670*/  USHF.L.U32 UR38, UR39, 0x1, URZ ;  /* 0x0000000127267899 */ /* 0x000fe2000800063f */
[----:B------:R-:W-:Y:S01]  /*13680*/  FMNMX.FTZ R2, R6, R133, !PT ;  /* 0x0000008506027209 */ /* 0x000fe20007810000 */
[----:B------:R2:W4:Y:S01]  /*13690*/  LDL.S16 R218, [R1+0x68] ;  /* 0x0000680001da7983 */ /* 0x0005220000100600 */
[----:B------:R-:W-:Y:S01]  /*136a0*/  FMNMX.FTZ R3, R5, R3, !PT ;  /* 0x0000000305037209 */ /* 0x000fe20007810000 */
[----:B------:R-:W-:Y:S01]  /*136b0*/  UIADD3 UR20, UR35, -0x4498517b, URZ ;  /* 0xbb67ae8523147890 */ /* 0x000fe2000fffe03f */
[----:B------:R-:W-:Y:S01]  /*136c0*/  FMNMX.FTZ R2, R7, R2, !PT ;  /* 0x0000000207027209 */ /* 0x000fe20007810000 */
[----:B------:R-:W-:Y:S01]  /*136d0*/  ULOP3.LUT UR21, UR38, UR35, URZ, 0x3c, !UPT ;  /* 0x0000002326157292 */ /* 0x000fe2000f8e3c3f */
        /* <DEDUP_REMOVED lines=23> */
[----:B------:R-:W-:Y:S01]  /*13850*/  ULOP3.LUT UR38, UR38, UR35, URZ, 0x3c, !UPT ;  /* 0x0000002326267292 */ /* 0x000fe2000f8e3c3f */
        /* <DEDUP_REMOVED lines=15> */
[----:B------:R-:W-:Y:S03]  /*13950*/  FMNMX.FTZ R3, R35, R2, !PT ;  /* 0x0000000223037209 */ /* 0x000fe60007810000 */
[----:B------:R-:W1:Y:S08]  /*13960*/  SHFL.BFLY PT, R2, R132, 0x2, 0x1f ;  /* 0x0c401f0084027f89 */ /* 0x000e7000000e0000 */
[----:B------:R-:W5:Y:S01]  /*13970*/  SHFL.BFLY PT, R134, R3, 0x2, 0x1f ;  /* 0x0c401f0003867f89 */ /* 0x000f6200000e0000 */
[----:B-1----:R-:W-:Y:S02]  /*13980*/  FMNMX.FTZ R132, R132, R2, !PT ;  /* 0x0000000284847209 */ /* 0x002fe40007810000 */
[----:B-----5:R-:W-:Y:S05]  /*13990*/  FMNMX.FTZ R3, R3, R134, !PT ;  /* 0x0000008603037209 */ /* 0x020fea0007810000 */
[----:B------:R-:W1:Y:S08]  /*139a0*/  SHFL.BFLY PT, R2, R132, 0x1, 0x1f ;  /* 0x0c201f0084027f89 */ /* 0x000e7000000e0000 */
[----:B------:R-:W5:Y:S01]  /*139b0*/  SHFL.BFLY PT, R134, R3, 0x1, 0x1f ;  /* 0x0c201f0003867f89 */ /* 0x000f6200000e0000 */
[----:B-1----:R-:W-:Y:S02]  /*139c0*/  FMNMX.FTZ R132, R132, R2, !PT ;  /* 0x0000000284847209 */ /* 0x002fe40007810000 */
[----:B-----5:R-:W-:Y:S03]  /*139d0*/  FMNMX.FTZ R3, R3, R134, !PT ;  /* 0x0000008603037209 */ /* 0x020fe60007810000 */
[C---:B------:R-:W-:Y:S01]  /*139e0*/  FMUL.FTZ R134, R132.reuse, UR4 ;  /* 0x0000000484867c20 */ /* 0x040fe20008410000 */
[C---:B------:R-:W-:Y:S01]  /*139f0*/  FSETP.NEU.FTZ.AND P1, PT, R132.reuse, -INF , PT ;  /* 0xff8000008400780b */ /* 0x040fe20003f3d000 */
[----:B------:R-:W-:Y:S01]  /*13a00*/  FADD.FTZ R0, -R132, R0 ;  /* 0x0000000084007221 */ /* 0x000fe20000010100 */
[C---:B------:R-:W-:Y:S01]  /*13a10*/  FSETP.NEU.FTZ.AND P0, PT, R3.reuse, -INF , PT ;  /* 0xff8000000300780b */ /* 0x040fe20003f1d000 */
[C---:B------:R-:W-:Y:S01]  /*13a20*/  FMUL.FTZ R135, R3.reuse, UR4 ;  /* 0x0000000403877c20 */ /* 0x040fe20008410000 */
[----:B------:R-:W-:Y:S01]  /*13a30*/  FSEL R134, R134, RZ, P1 ;  /* 0x000000ff86867208 */ /* 0x000fe20000800000 */
[----:B------:R-:W-:Y:S01]  /*13a40*/  FMUL.FTZ R2, R0, UR4 ;  /* 0x0000000400027c20 */ /* 0x000fe20008410000 */
[----:B------:R-:W-:Y:S02]  /*13a50*/  FADD.FTZ R0, -R3, R133 ;  /* 0x0000008503007221 */ /* 0x000fe40000010100 */
[----:B------:R-:W-:Y:S01]  /*13a60*/  FSEL R135, R135, RZ, P0 ;  /* 0x000000ff87877208 */ /* 0x000fe20000000000 */
[--C-:B------:R-:W-:Y:S01]  /*13a70*/  FFMA.FTZ R179, R16, UR4, -R134.reuse ;  /* 0x0000000410b37c23 */ /* 0x100fe20008010886 */
[--C-:B------:R-:W-:Y:S01]  /*13a80*/  FFMA.FTZ R180, R17, UR4, -R134.reuse ;  /* 0x0000000411b47c23 */ /* 0x100fe20008010886 */
[--C-:B------:R-:W-:Y:S01]  /*13a90*/  FFMA.FTZ R172, R9, UR4, -R134.reuse ;  /* 0x0000000409ac7c23 */ /* 0x100fe20008010886 */
[----:B------:R-:W5:Y:S01]  /*13aa0*/  LDL.64 R16, [R1+0x78] ;  /* 0x0000780001107983 */ /* 0x000f620000100a00 */
[--C-:B------:R-:W-:Y:S01]  /*13ab0*/  FFMA.FTZ R4, R4, UR4, -R134.reuse ;  /* 0x0000000404047c23 */ /* 0x100fe20008010886 */
[----:B------:R-:W1:Y:S01]  /*13ac0*/  MUFU.EX2 R2, R2 ;  /* 0x0000000200027308 */ /* 0x000e620000000800 */
[--C-:B------:R-:W-:Y:S01]  /*13ad0*/  FFMA.FTZ R168, R5, UR4, -R134.reuse ;  /* 0x0000000405a87c23 */ /* 0x100fe20008010886 */
[----:B------:R-:W-:Y:S01]  /*13ae0*/  LOP3.LUT R5, R247, UR21, RZ, 0x3c, !PT ;  /* 0x00000015f7057c12 */ /* 0x000fe2000f8e3cff */
[--C-:B------:R-:W-:Y:S01]  /*13af0*/  FFMA.FTZ R175, R12, UR4, -R134.reuse ;  /* 0x000000040caf7c23 */ /* 0x100fe20008010886 */
[--C-:B------:R-:W-:Y:S01]  /*13b00*/  FFMA.FTZ R176, R13, UR4, -R134.reuse ;  /* 0x000000040db07c23 */ /* 0x100fe20008010886 */
[--C-:B------:R-:W-:Y:S01]  /*13b10*/  FFMA.FTZ R213, R21, UR4, -R134.reuse ;  /* 0x0000000415d57c23 */ /* 0x100fe20008010886 */
[--C-:B------:R-:W-:Y:S01]  /*13b20*/  FFMA.FTZ R220, R24, UR4, -R134.reuse ;  /* 0x0000000418dc7c23 */ /* 0x100fe20008010886 */
[--C-:B------:R-:W-:Y:S03]  /*13b30*/  FFMA.FTZ R221, R25, UR4, -R134.reuse ;  /* 0x0000000419dd7c23 */ /* 0x100fe60008010886 */
[----:B------:R2:W-:Y:S01]  /*13b40*/  MUFU.EX2 R133, R4 ;  /* 0x0000000400857308 */ /* 0x0005e20000000800 */
[--C-:B------:R-:W-:Y:S01]  /*13b50*/  FFMA.FTZ R223, R28, UR4, -R134.reuse ;  /* 0x000000041cdf7c23 */ /* 0x100fe20008010886 */
[--C-:B------:R-:W-:Y:S01]  /*13b60*/  FFMA.FTZ R222, R29, UR4, -R134.reuse ;  /* 0x000000041dde7c23 */ /* 0x100fe20008010886 */
[--C-:B------:R-:W-:Y:S01]  /*13b70*/  FFMA.FTZ R171, R8, UR4, -R134.reuse ;  /* 0x0000000408ab7c23 */ /* 0x100fe20008010886 */
[--C-:B------:R-:W-:Y:S01]  /*13b80*/  FFMA.FTZ R191, R20, UR4, -R134.reuse ;  /* 0x0000000414bf7c23 */ /* 0x100fe20008010886 */
[--C-:B------:R-:W-:Y:S01]  /*13b90*/  FFMA.FTZ R228, R32, UR4, -R134.reuse ;  /* 0x0000000420e47c23 */ /* 0x100fe20008010886 */
[----:B------:R-:W-:Y:S01]  /*13ba0*/  FFMA.FTZ R229, R33, UR4, -R134 ;  /* 0x0000000421e57c23 */ /* 0x000fe20008010886 */
[--C-:B------:R-:W-:Y:S01]  /*13bb0*/  FFMA.FTZ R6, R6, UR4, -R135.reuse ;  /* 0x0000000406067c23 */ /* 0x100fe20008010887 */
[----:B------:R-:W-:Y:S01]  /*13bc0*/  FMUL.FTZ R0, R0, UR4 ;  /* 0x0000000400007c20 */ /* 0x000fe20008410000 */
[--C-:B------:R-:W-:Y:S01]  /*13bd0*/  FFMA.FTZ R7, R7, UR4, -R135.reuse ;  /* 0x0000000407077c23 */ /* 0x100fe20008010887 */
[----:B-1----:R-:W-:Y:S01]  /*13be0*/  FMUL.FTZ R33, R2, R137 ;  /* 0x0000008902217220 */ /* 0x002fe20000410000 */
[----:B------:R1:W-:Y:S01]  /*13bf0*/  MUFU.EX2 R181, R6 ;  /* 0x0000000600b57308 */ /* 0x0003e20000000800 */
[--C-:B------:R-:W-:Y:S01]  /*13c00*/  FFMA.FTZ R173, R14, UR4, -R135.reuse ;  /* 0x000000040ead7c23 */ /* 0x100fe20008010887 */
[--C-:B------:R-:W-:Y:S01]  /*13c10*/  FFMA.FTZ R174, R15, UR4, -R135.reuse ;  /* 0x000000040fae7c23 */ /* 0x100fe20008010887 */
[--C-:B------:R-:W-:Y:S01]  /*13c20*/  FFMA.FTZ R177, R18, UR4, -R135.reuse ;  /* 0x0000000412b17c23 */ /* 0x100fe20008010887 */
[--C-:B------:R-:W-:Y:S01]  /*13c30*/  FFMA.FTZ R178, R19, UR4, -R135.reuse ;  /* 0x0000000413b27c23 */ /* 0x100fe20008010887 */
[--C-:B------:R-:W-:Y:S01]  /*13c40*/  FFMA.FTZ R224, R30, UR4, -R135.reuse ;  /* 0x000000041ee07c23 */ /* 0x100fe20008010887 */
[----:B--2---:R-:W-:Y:S01]  /*13c50*/  LOP3.LUT R4, R245, UR20, R246, 0x96, !PT ;  /* 0x00000014f5047c12 */ /* 0x004fe2000f8e96f6 */
[--C-:B------:R-:W-:Y:S03]  /*13c60*/  FFMA.FTZ R170, R11, UR4, -R135.reuse ;  /* 0x000000040baa7c23 */ /* 0x100fe60008010887 */
[----:B------:R-:W2:Y:S01]  /*13c70*/  MUFU.EX2 R0, R0 ;  /* 0x0000000000007308 */ /* 0x000ea20000000800 */
[--C-:B------:R-:W-:Y:S01]  /*13c80*/  FFMA.FTZ R182, R22, UR4, -R135.reuse ;  /* 0x0000000416b67c23 */ /* 0x100fe20008010887 */
[--C-:B------:R-:W-:Y:S01]  /*13c90*/  FFMA.FTZ R169, R10, UR4, -R135.reuse ;  /* 0x000000040aa97c23 */ /* 0x100fe20008010887 */
[----:B------:R-:W-:Y:S04]  /*13ca0*/  IMAD.WIDE.U32 R226, R4, -0x326172a9, RZ ;  /* 0xcd9e8d5704e27825 */ /* 0x000fe800078e00ff */
[--C-:B------:R-:W-:Y:S01]  /*13cb0*/  FFMA.FTZ R183, R23, UR4, -R135.reuse ;  /* 0x0000000417b77c23 */ /* 0x100fe20008010887 */
[----:B------:R-:W-:Y:S01]  /*13cc0*/  UIADD3 UR20, UR34, -0x255992d5, URZ ;  /* 0xdaa66d2b22147890 */ /* 0x000fe2000fffe03f */
[--C-:B------:R-:W-:Y:S01]  /*13cd0*/  FFMA.FTZ R214, R26, UR4, -R135.reuse ;  /* 0x000000041ad67c23 */ /* 0x100fe20008010887 */
[----:B------:R-:W-:Y:S01]  /*13ce0*/  IMAD.WIDE.U32 R4, R5, -0x326172a9, RZ ;  /* 0xcd9e8d5705047825 */ /* 0x000fe200078e00ff */
[----:B------:R2:W3:Y:S01]  /*13cf0*/  MUFU.EX2 R137, R7 ;  /* 0x0000000700897308 */ /* 0x0004e20000000800 */
[----:B------:R-:W-:Y:S02]  /*13d00*/  UIADD3 UR21, UR34, 0x1715609d, URZ ;  /* 0x1715609d22157890 */ /* 0x000fe4000fffe03f */
[--C-:B------:R-:W-:Y:S01]  /*13d10*/  FFMA.FTZ R215, R27, UR4, -R135.reuse ;  /* 0x000000041bd77c23 */ /* 0x100fe20008010887 */
[--C-:B------:R-:W-:Y:S01]  /*13d20*/  FFMA.FTZ R225, R31, UR4, -R135.reuse ;  /* 0x000000041fe17c23 */ /* 0x100fe20008010887 */
[--C-:B------:R-:W-:Y:S01]  /*13d30*/  FFMA.FTZ R238, R34, UR4, -R135.reuse ;  /* 0x0000000422ee7c23 */ /* 0x100fe20008010887 */
[----:B------:R-:W-:Y:S01]  /*13d40*/  FFMA.FTZ R239, R35, UR4, -R135 ;  /* 0x0000000423ef7c23 */ /* 0x000fe20008010887 */
[----:B-1----:R-:W-:Y:S01]  /*13d50*/  LOP3.LUT R6, R227, UR26, R4, 0x96, !PT ;  /* 0x0000001ae3067c12 */ /* 0x002fe2000f8e9604 */
[C---:B------:R-:W-:Y:S02]  /*13d60*/  FMUL.FTZ R28, R2.reuse, R140 ;  /* 0x0000008c021c7220 */ /* 0x040fe40000410000 */
[----:B------:R-:W1:Y:S01]  /*13d70*/  MUFU.EX2 R168, R168 ;  /* 0x000000a800a87308 */ /* 0x000e620000000800 */
[----:B------:R-:W-:Y:S01]  /*13d80*/  FMUL.FTZ R29, R2, R141 ;  /* 0x0000008d021d7220 */ /* 0x000fe20000410000 */
[----:B--2---:R-:W-:Y:S01]  /*13d90*/  FMUL.FTZ R34, R0, R138 ;  /* 0x0000008a00227220 */ /* 0x004fe20000410000 */
[----:B------:R-:W-:Y:S04]  /*13da0*/  IMAD.WIDE.U32 R140, R6, -0x2daee0ad, RZ ;  /* 0xd2511f53068c7825 */ /* 0x000fe800078e00ff */
        /* <DEDUP_REMOVED lines=121> */
[----:B------:R-:W-:Y:S01]  /*14540*/  FFMA.FTZ R0, R0, R248, R181 ;  /* 0x000000f800007223 */ /* 0x000fe200000100b5 */
[----:B------:R-:W2:Y:S03]  /*14550*/  MUFU.EX2 R146, R171 ;  /* 0x000000ab00927308 */ /* 0x000ea60000000800 */
[----:B---3--:R-:W-:Y:S07]  /*14560*/  FADD.FTZ R0, R137, R0 ;  /* 0x0000000089007221 */ /* 0x008fee0000010000 */
[----:B------:R3:W-:Y:S02]  /*14570*/  MUFU.EX2 R147, R169 ;  /* 0x000000a900937308 */ /* 0x0007e40000000800 */
[----:B---3--:R-:W-:Y:S01]  /*14580*/  IMAD.U32 R169, RZ, RZ, UR5 ;  /* 0x00000005ffa97e24 */ /* 0x008fe2000f8e00ff */
[--C-:B-----5:R-:W-:Y:S01]  /*14590*/  LOP3.LUT R134, R5, UR37, R16.reuse, 0x96, !PT ;  /* 0x0000002505867c12 */ /* 0x120fe2000f8e9610 */
[C---:B------:R-:W-:Y:S01]  /*145a0*/  FMUL.FTZ R5, R2.reuse, R165 ;  /* 0x000000a502057220 */ /* 0x040fe20000410000 */
[----:B------:R-:W-:Y:S01]  /*145b0*/  IMAD.MOV.U32 R156, RZ, RZ, R16 ;  /* 0x000000ffff9c7224 */ /* 0x000fe200078e0010 */
[----:B------:R3:W5:Y:S01]  /*145c0*/  LDL.S16 R165, [R1+0x70] ;  /* 0x0000700001a57983 */ /* 0x0007620000100600 */
[----:B------:R-:W-:Y:S02]  /*145d0*/  IMAD.MOV.U32 R157, RZ, RZ, R17 ;  /* 0x000000ffff9d7224 */ /* 0x000fe400078e0011 */
[----:B------:R-:W-:Y:S01]  /*145e0*/  FMUL.FTZ R17, R2, R153 ;  /* 0x0000009902117220 */ /* 0x000fe20000410000 */
[----:B------:R-:W-:Y:S04]  /*145f0*/  IMAD.WIDE.U32 R134, R134, -0x2daee0ad, RZ ;  /* 0xd2511f5386867825 */ /* 0x000fe800078e00ff */
[C---:B------:R-:W-:Y:S01]  /*14600*/  FMUL.FTZ R16, R2.reuse, R152 ;  /* 0x0000009802107220 */ /* 0x040fe20000410000 */
[----:B------:R-:W-:Y:S01]  /*14610*/  FFMA.FTZ R2, R2, R249, R133 ;  /* 0x000000f902027223 */ /* 0x000fe20000010085 */
[C---:B-1----:R-:W-:Y:S01]  /*14620*/  F2FP.BF16.F32.PACK_AB R133, R168.reuse, R133 ;  /* 0x00000085a885723e */ /* 0x042fe200000010ff */
[----:B------:R-:W-:Y:S01]  /*14630*/  IMAD.MOV.U32 R158, RZ, RZ, R156 ;  /* 0x000000ffff9e7224 */ /* 0x000fe200078e009c */
[----:B------:R-:W-:Y:S01]  /*14640*/  LOP3.LUT R135, R135, UR29, R244, 0x96, !PT ;  /* 0x0000001d87877c12 */ /* 0x000fe2000f8e96f4 */
[----:B------:R-:W-:Y:S01]  /*14650*/  IMAD.MOV.U32 R159, RZ, RZ, R157 ;  /* 0x000000ffff9f7224 */ /* 0x000fe200078e009d */
[----:B------:R-:W-:Y:S01]  /*14660*/  LOP3.LUT R138, R141, UR23, R134, 0x96, !PT ;  /* 0x000000178d8a7c12 */ /* 0x000fe2000f8e9686 */
[----:B------:R-:W-:Y:S01]  /*14670*/  FADD.FTZ R141, R168, R2 ;  /* 0x00000002a88d7221 */ /* 0x000fe20000010000 */
[----:B------:R-:W-:Y:S01]  /*14680*/  F2FP.BF16.F32.PACK_AB R2, R137, R181 ;  /* 0x000000b58902723e */ /* 0x000fe200000010ff */
[----:B------:R-:W-:Y:S04]  /*14690*/  IMAD.WIDE.U32 R134, R135, -0x326172a9, RZ ;  /* 0xcd9e8d5787867825 */ /* 0x000fe800078e00ff */
[----:B------:R-:W-:Y:S01]  /*146a0*/  IMAD.WIDE.U32 R138, R138, -0x326172a9, RZ ;  /* 0xcd9e8d578a8a7825 */ /* 0x000fe200078e00ff */
[----:B------:R-:W-:Y:S02]  /*146b0*/  LOP3.LUT R136, R135, UR20, R226, 0x96, !PT ;  /* 0x0000001487887c12 */ /* 0x000fe4000f8e96e2 */
[----:B------:R-:W1:Y:S01]  /*146c0*/  MUFU.EX2 R135, R172 ;  /* 0x000000ac00877308 */ /* 0x000e620000000800 */
[----:B------:R-:W-:Y:S01]  /*146d0*/  IMAD.MOV.U32 R248, RZ, RZ, R158 ;  /* 0x000000fffff87224 */ /* 0x000fe200078e009e */
[----:B------:R-:W-:Y:S01]  /*146e0*/  LOP3.LUT R144, R139, UR33, R134, 0x96, !PT ;  /* 0x000000218b907c12 */ /* 0x000fe2000f8e9686 */
[----:B------:R-:W-:Y:S04]  /*146f0*/  IMAD.WIDE.U32 R136, R136, -0x2daee0ad, RZ ;  /* 0xd2511f5388887825 */ /* 0x000fe800078e00ff */
[----:B------:R-:W-:Y:S01]  /*14700*/  IMAD.WIDE.U32 R144, R144, -0x2daee0ad, RZ ;  /* 0xd2511f5390907825 */ /* 0x000fe200078e00ff */
[----:B------:R-:W-:Y:S02]  /*14710*/  LOP3.LUT R137, R137, UR27, R140, 0x96, !PT ;  /* 0x0000001b89897c12 */ /* 0x000fe4000f8e968c */
[----:B------:R-:W4:Y:S01]  /*14720*/  MUFU.EX2 R139, R175 ;  /* 0x000000af008b7308 */ /* 0x000f220000000800 */
[----:B------:R-:W-:Y:S01]  /*14730*/  IMAD.MOV.U32 R249, RZ, RZ, R159 ;  /* 0x000000fffff97224 */ /* 0x000fe200078e009f */
[----:B------:R-:W-:Y:S01]  /*14740*/  LOP3.LUT R142, R145, UR25, R136, 0x96, !PT ;  /* 0x00000019918e7c12 */ /* 0x000fe2000f8e9688 */
[----:B------:R-:W-:Y:S04]  /*14750*/  IMAD.WIDE.U32 R136, R137, -0x326172a9, RZ ;  /* 0xcd9e8d5789887825 */ /* 0x000fe800078e00ff */
[----:B------:R-:W-:Y:S01]  /*14760*/  IMAD.WIDE.U32 R142, R142, -0x326172a9, RZ ;  /* 0xcd9e8d578e8e7825 */ /* 0x000fe200078e00ff */
[----:B------:R-:W-:Y:S02]  /*14770*/  LOP3.LUT R154, R137, UR21, R138, 0x96, !PT ;  /* 0x00000015899a7c12 */ /* 0x000fe4000f8e968a */
[----:B------:R-:W3:Y:S01]  /*14780*/  MUFU.EX2 R134, R170 ;  /* 0x000000aa00867308 */ /* 0x000ee20000000800 */
[----:B--2---:R-:W-:Y:S01]  /*14790*/  FADD.FTZ R137, R146, R141 ;  /* 0x0000008d92897221 */ /* 0x004fe20000010000 */
[----:B-1----:R-:W-:Y:S01]  /*147a0*/  F2FP.BF16.F32.PACK_AB R140, R135, R146 ;  /* 0x00000092878c723e */ /* 0x002fe200000010ff */
[----:B------:R-:W-:Y:S01]  /*147b0*/  FADD.FTZ R138, R147, R0 ;  /* 0x00000000938a7221 */ /* 0x000fe20000010000 */
[----:B------:R-:W-:Y:S04]  /*147c0*/  IMAD.WIDE.U32 R154, R154, -0x2daee0ad, RZ ;  /* 0xd2511f539a9a7825 */ /* 0x000fe800078e00ff */
[----:B------:R-:W-:Y:S01]  /*147d0*/  FADD.FTZ R137, R135, R137 ;  /* 0x0000008987897221 */ /* 0x000fe20000010000 */
[----:B------:R-:W-:Y:S01]  /*147e0*/  LOP3.LUT R135, R143, UR28, R136, 0x96, !PT ;  /* 0x0000001c8f877c12 */ /* 0x000fe2000f8e9688 */
[----:B------:R-:W1:Y:S02]  /*147f0*/  MUFU.EX2 R145, R176 ;  /* 0x000000b000917308 */ /* 0x000e640000000800 */
[----:B----4-:R-:W-:Y:S01]  /*14800*/  FADD.FTZ R137, R139, R137 ;  /* 0x000000898b897221 */ /* 0x010fe20000010000 */
[----:B------:R-:W-:Y:S04]  /*14810*/  LOP3.LUT R0, R135, 0xff, RZ, 0xc0, !PT ;  /* 0x000000ff87007812 */ /* 0x000fe800078ec0ff */
[----:B------:R-:W-:Y:S02]  /*14820*/  ISETP.LE.U32.AND P0, PT, R0, UR5, PT ;  /* 0x0000000500007c0c */ /* 0x000fe4000bf03070 */
[C---:B---3--:R-:W-:Y:S01]  /*14830*/  F2FP.BF16.F32.PACK_AB R146, R134.reuse, R147 ;  /* 0x000000938692723e */ /* 0x048fe200000010ff */
[----:B------:R-:W-:Y:S01]  /*14840*/  FADD.FTZ R138, R134, R138 ;  /* 0x0000008a868a7221 */ /* 0x000fe20000010000 */
[----:B------:R-:W-:Y:S02]  /*14850*/  PRMT R134, R133, 0x7632, R134 ;  /* 0x0000763285867816 */ /* 0x000fe40000000086 */
[C---:B-1----:R-:W-:Y:S01]  /*14860*/  F2FP.BF16.F32.PACK_AB R0, R145.reuse, R139 ;  /* 0x0000008b9100723e */ /* 0x042fe200000010ff */
[----:B------:R-:W-:Y:S01]  /*14870*/  FADD.FTZ R145, R145, R137 ;  /* 0x0000008991917221 */ /* 0x000fe20000010000 */
[----:B------:R-:W-:Y:S05]  /*14880*/  PRMT R137, R133, 0x5410, R134 ;  /* 0x0000541085897816 */ /* 0x000fea0000000086 */
[----:B------:R-:W-:Y:S01]  /*14890*/  @!P0 HFMA2.BF16_V2 R219, -RZ.H0_H0, RZ.H0_H0, -R133.H0_H0 ;  /* 0x200000ffffdb8231 */ /* 0x000fe20000340985 */
[----:B------:R-:W-:Y:S04]  /*148a0*/  MUFU.EX2 R139, R174 ;  /* 0x000000ae008b7308 */ /* 0x000fe80000000800 */
[----:B------:R-:W-:Y:S01]  /*148b0*/  @!P0 STL.S16 [R1+0x6c], R219 ;  /* 0x00006cdb01008387 */ /* 0x000fe20000100600 */
[----:B------:R-:W-:Y:S03]  /*148c0*/  PRMT R141, R219, 0x7610, R141 ;  /* 0x00007610db8d7816 */ /* 0x000fe6000000008d */
[----:B------:R2:W3:Y:S01]  /*148d0*/  LDL.S16 R150, [R1+0x64] ;  /* 0x0000640001967983 */ /* 0x0004e20000100600 */
[----:B------:R-:W-:Y:S02]  /*148e0*/  @!P0 PRMT R133, R141, 0x5410, RZ ;  /* 0x000054108d858816 */ /* 0x000fe400000000ff */
[----:B------:R1:W4:Y:S01]  /*148f0*/  MUFU.EX2 R141, R173 ;  /* 0x000000ad008d7308 */ /* 0x0003220000000800 */
[----:B------:R2:W2:Y:S04]  /*14900*/  LDL.S16 R149, [R1+0x60] ;  /* 0x0000600001957983 */ /* 0x0004a80000100600 */
[----:B------:R4:W-:Y:S04]  /*14910*/  STG.E.U16 desc[UR30][R216.64], R133 ;  /* 0x00000085d8007986 */ /* 0x0009e8000c10151e */
[----:B-1----:R-:W-:Y:S01]  /*14920*/  LDSM.16.MT88.4 R172, [R187+0x11800] ;  /* 0x01180000bbac783b */ /* 0x002fe20000004200 */
[----:B----4-:R-:W-:Y:S02]  /*14930*/  F2FP.BF16.F32.PACK_AB R152, R139, R141 ;  /* 0x0000008d8b98723e */ /* 0x010fe400000010ff */
[----:B------:R-:W-:Y:S04]  /*14940*/  LOP3.LUT R133, R135, 0xffff, RZ, 0xc0, !PT ;  /* 0x0000ffff87857812 */ /* 0x000fe800078ec0ff */
[----:B------:R-:W-:Y:S04]  /*14950*/  SHF.R.U32.HI R133, RZ, 0x8, R133 ;  /* 0x00000008ff857819 */ /* 0x000fe80000011685 */
[----:B------:R-:W-:Y:S04]  /*14960*/  LOP3.LUT R133, R133, 0xffff, RZ, 0xc0, !PT ;  /* 0x0000ffff85857812 */ /* 0x000fe800078ec0ff */
[----:B------:R-:W-:Y:S02]  /*14970*/  ISETP.LE.U32.AND P3, PT, R133, UR5, PT ;  /* 0x0000000585007c0c */ /* 0x000fe4000bf63070 */
[--C-:B------:R-:W-:Y:S02]  /*14980*/  SHF.R.U32.HI R133, RZ, 0x10, R135.reuse ;  /* 0x00000010ff857819 */ /* 0x100fe40000011687 */
[----:B------:R-:W-:Y:S02]  /*14990*/  SHF.R.U32.HI R135, RZ, 0x18, R135 ;  /* 0x00000018ff877819 */ /* 0x000fe40000011687 */
[----:B------:R-:W-:Y:S02]  /*149a0*/  LOP3.LUT R133, R133, 0xff, RZ, 0xc0, !PT ;  /* 0x000000ff85857812 */ /* 0x000fe400078ec0ff */
[----:B------:R-:W-:Y:S02]  /*149b0*/  ISETP.LE.U32.AND P1, PT, R135, UR5, PT ;  /* 0x0000000587007c0c */ /* 0x000fe4000bf23070 */
[----:B------:R-:W-:Y:S03]  /*149c0*/  ISETP.LE.U32.AND P2, PT, R133, UR5, PT ;  /* 0x0000000585007c0c */ /* 0x000fe6000bf43070 */
[----:B------:R-:W-:Y:S05]  /*149d0*/  @!P3 HFMA2.BF16_V2 R218, -RZ.H0_H0, RZ.H0_H0, -R134.H0_H0 ;  /* 0x200000ffffdab231 */ /* 0x000fea0000340986 */
[----:B------:R1:W-:Y:S01]  /*149e0*/  @!P3 STL.S16 [R1+0x68], R218 ;  /* 0x000068da0100b387 */ /* 0x0003e20000100600 */
[----:B------:R-:W-:Y:S04]  /*149f0*/  PRMT R133, R218, 0x7610, R133 ;  /* 0x00007610da857816 */ /* 0x000fe80000000085 */
[----:B------:R-:W-:Y:S01]  /*14a00*/  @!P3 PRMT R134, R133, 0x5410, RZ ;  /* 0x000054108586b816 */ /* 0x000fe200000000ff */
[----:B------:R-:W-:Y:S04]  /*14a10*/  FADD.FTZ R133, R141, R138 ;  /* 0x0000008a8d857221 */ /* 0x000fe80000010000 */
[----:B------:R4:W-:Y:S01]  /*14a20*/  STG.E.U16 desc[UR30][R216.64+0x2], R134 ;  /* 0x00000286d8007986 */ /* 0x0009e2000c10151e */
[--C-:B------:R-:W-:Y:S01]  /*14a30*/  FADD.FTZ R139, R139, R133.reuse ;  /* 0x000000858b8b7221 */ /* 0x100fe20000010000 */
[----:B------:R-:W-:Y:S02]  /*14a40*/  PRMT R133, R140, 0x7610, R133 ;  /* 0x000076108c857816 */ /* 0x000fe40000000085 */
[----:B-1----:R-:W-:Y:S04]  /*14a50*/  IADD3 R218, P0, R216, UR11, RZ ;  /* 0x0000000bd8da7c10 */ /* 0x002fe8000ff1e0ff */
[----:B------:R-:W-:Y:S02]  /*14a60*/  IADD3.X R219, R217, UR40, RZ, P0, !PT ;  /* 0x00000028d9db7c10 */ /* 0x000fe400087fe4ff */
[C---:B----4-:R-:W-:Y:S04]  /*14a70*/  PRMT R134, R2.reuse, 0x7632, R134 ;  /* 0x0000763202867816 */ /* 0x050fe80000000086 */
[----:B------:R-:W-:Y:S01]  /*14a80*/  PRMT R138, R2, 0x5410, R134 ;  /* 0x00005410028a7816 */ /* 0x000fe20000000086 */
[----:B-----5:R-:W-:Y:S05]  /*14a90*/  @!P2 HFMA2.BF16_V2 R165, -RZ.H0_H0, RZ.H0_H0, -R2.H0_H0 ;  /* 0x200000ffffa5a231 */ /* 0x020fea0000340902 */
[----:B------:R-:W-:Y:S01]  /*14aa0*/  @!P2 STL.S16 [R1+0x70], R165 ;  /* 0x000070a50100a387 */ /* 0x000fe20000100600 */
[----:B------:R-:W-:Y:S03]  /*14ab0*/  PRMT R135, R165, 0x7610, R135 ;  /* 0x00007610a5877816 */ /* 0x000fe60000000087 */
[----:B------:R4:W5:Y:S01]  /*14ac0*/  LDL.S16 R148, [R1+0x58] ;  /* 0x0000580001947983 */ /* 0x0009620000100600 */
[----:B------:R-:W-:Y:S03]  /*14ad0*/  @!P2 PRMT R2, R135, 0x5410, RZ ;  /* 0x000054108702a816 */ /* 0x000fe600000000ff */
[----:B------:R4:W4:Y:S04]  /*14ae0*/  LDL.S16 R135, [R1+0x4c] ;  /* 0x00004c0001877983 */ /* 0x0009280000100600 */
[----:B------:R1:W-:Y:S02]  /*14af0*/  STG.E.U16 desc[UR30][R218.64], R2 ;  /* 0x00000002da007986 */ /* 0x0003e4000c10151e */
[----:B-1----:R-:W-:Y:S04]  /*14b00*/  LOP3.LUT R2, R142, 0xff, RZ, 0xc0, !PT ;  /* 0x000000ff8e027812 */ /* 0x002fe800078ec0ff */
[----:B------:R-:W-:Y:S02]  /*14b10*/  ISETP.LE.U32.AND P0, PT, R2, UR5, PT ;  /* 0x0000000502007c0c */ /* 0x000fe4000bf03070 */
[----:B------:R-:W-:Y:S02]  /*14b20*/  PRMT R2, R140, 0x7632, R2 ;  /* 0x000076328c027816 */ /* 0x000fe40000000002 */
[----:B------:R-:W-:Y:S01]  /*14b30*/  MUFU.EX2 R140, R178 ;  /* 0x000000b2008c7308 */ /* 0x000fe20000000800 */
[----:B---3--:R-:W-:Y:S08]  /*14b40*/  @!P1 HFMA2.BF16_V2 R150, -RZ.H0_H0, RZ.H0_H0, -R134.H0_H0 ;  /* 0x200000ffff969231 */ /* 0x008ff00000340986 */
[----:B--2---:R-:W-:Y:S01]  /*14b50*/  @!P0 HFMA2.BF16_V2 R149, -RZ.H0_H0, RZ.H0_H0, -R133.H0_H0 ;  /* 0x200000ffff958231 */ /* 0x004fe20000340985 */
[----:B------:R1:W-:Y:S01]  /*14b60*/  @!P1 STL.S16 [R1+0x64], R150 ;  /* 0x0000649601009387 */ /* 0x0003e20000100600 */
[----:B------:R-:W-:Y:S03]  /*14b70*/  PRMT R141, R150, 0x7610, R141 ;  /* 0x00007610968d7816 */ /* 0x000fe6000000008d */
[----:B------:R2:W-:Y:S01]  /*14b80*/  @!P0 STL.S16 [R1+0x60], R149 ;  /* 0x0000609501008387 */ /* 0x0005e20000100600 */
[----:B------:R-:W-:Y:S02]  /*14b90*/  @!P1 PRMT R134, R141, 0x5410, RZ ;  /* 0x000054108d869816 */ /* 0x000fe400000000ff */
[----:B------:R-:W-:Y:S01]  /*14ba0*/  PRMT R141, R133, 0x5410, R2 ;  /* 0x00005410858d7816 */ /* 0x000fe20000000002 */
[----:B------:R3:W3:Y:S01]  /*14bb0*/  LDL.S16 R153, [R1+0x5c] ;  /* 0x00005c0001997983 */ /* 0x0006e20000100600 */
[----:B------:R-:W-:Y:S03]  /*14bc0*/  PRMT R147, R149, 0x7610, R147 ;  /* 0x0000761095937816 */ /* 0x000fe60000000093 */
[----:B------:R-:W-:Y:S01]  /*14bd0*/  STG.E.U16 desc[UR30][R218.64+0x2], R134 ;  /* 0x00000286da007986 */ /* 0x000fe2000c10151e */
[----:B------:R-:W-:Y:S02]  /*14be0*/  @!P0 PRMT R133, R147, 0x5410, RZ ;  /* 0x0000541093858816 */ /* 0x000fe400000000ff */
[----:B------:R-:W5:Y:S03]  /*14bf0*/  MUFU.EX2 R147, R177 ;  /* 0x000000b100937308 */ /* 0x000f660000000800 */
[----:B------:R2:W-:Y:S04]  /*14c00*/  STG.E.U16 desc[UR30][R216.64+0x10], R133 ;  /* 0x00001085d8007986 */ /* 0x0005e8000c10151e */
[----:B-1----:R1:W3:Y:S03]  /*14c10*/  LDL.S16 R150, [R1+0x48] ;  /* 0x0000480001967983 */ /* 0x0022e60000100600 */
[----:B--2---:R2:W-:Y:S01]  /*14c20*/  MUFU.EX2 R149, R179 ;  /* 0x000000b300957308 */ /* 0x0045e20000000800 */
[----:B------:R-:W-:Y:S01]  /*14c30*/  LOP3.LUT R133, R142, 0xffff, RZ, 0xc0, !PT ;  /* 0x0000ffff8e857812 */ /* 0x000fe200078ec0ff */
[----:B--2---:R-:W-:Y:S03]  /*14c40*/  LDSM.16.MT88.4 R176, [R185+0x13800] ;  /* 0x01380000b9b0783b */ /* 0x004fe60000004200 */
[----:B------:R-:W-:Y:S04]  /*14c50*/  SHF.R.U32.HI R133, RZ, 0x8, R133 ;  /* 0x00000008ff857819 */ /* 0x000fe80000011685 */
[----:B------:R-:W-:Y:S04]  /*14c60*/  LOP3.LUT R133, R133, 0xffff, RZ, 0xc0, !PT ;  /* 0x0000ffff85857812 */ /* 0x000fe800078ec0ff */
[----:B------:R-:W-:Y:S02]  /*14c70*/  ISETP.LE.U32.AND P1, PT, R133, UR5, PT ;  /* 0x0000000585007c0c */ /* 0x000fe4000bf23070 */
[--C-:B------:R-:W-:Y:S04]  /*14c80*/  SHF.R.U32.HI R133, RZ, 0x10, R142.reuse ;  /* 0x00000010ff857819 */ /* 0x100fe8000001168e */
[----:B------:R-:W-:Y:S04]  /*14c90*/  LOP3.LUT R133, R133, 0xff, RZ, 0xc0, !PT ;  /* 0x000000ff85857812 */ /* 0x000fe800078ec0ff */
[----:B------:R-:W-:Y:S02]  /*14ca0*/  ISETP.LE.U32.AND P0, PT, R133, UR5, PT ;  /* 0x0000000585007c0c */ /* 0x000fe4000bf03070 */
[----:B------:R-:W-:Y:S01]  /*14cb0*/  SHF.R.U32.HI R133, RZ, 0x18, R142 ;  /* 0x00000018ff857819 */ /* 0x000fe2000001168e */
[----:B-----5:R-:W-:Y:S05]  /*14cc0*/  @!P1 HFMA2.BF16_V2 R148, -RZ.H0_H0, RZ.H0_H0, -R2.H0_H0 ;  /* 0x200000ffff949231 */ /* 0x020fea0000340902 */
[----:B------:R2:W-:Y:S01]  /*14cd0*/  @!P1 STL.S16 [R1+0x58], R148 ;  /* 0x0000589401009387 */ /* 0x0005e20000100600 */
[----:B------:R-:W-:Y:S04]  /*14ce0*/  PRMT R134, R148, 0x7610, R134 ;  /* 0x0000761094867816 */ /* 0x000fe80000000086 */
[----:B------:R-:W-:Y:S01]  /*14cf0*/  @!P1 PRMT R2, R134, 0x5410, RZ ;  /* 0x0000541086029816 */ /* 0x000fe200000000ff */
[----:B------:R-:W-:Y:S01]  /*14d00*/  FADD.FTZ R134, R147, R139 ;  /* 0x0000008b93867221 */ /* 0x000fe20000010000 */
[----:B------:R-:W-:Y:S02]  /*14d10*/  ISETP.LE.U32.AND P1, PT, R133, UR5, PT ;  /* 0x0000000585007c0c */ /* 0x000fe4000bf23070 */
[----:B------:R-:W-:Y:S01]  /*14d20*/  PRMT R133, R146, 0x7632, R133 ;  /* 0x0000763292857816 */ /* 0x000fe20000000085 */
[----:B------:R5:W-:Y:S01]  /*14d30*/  STG.E.U16 desc[UR30][R216.64+0x12], R2 ;  /* 0x00001202d8007986 */ /* 0x000be2000c10151e */
[--C-:B------:R-:W-:Y:S01]  /*14d40*/  FADD.FTZ R157, R140, R134.reuse ;  /* 0x000000868c9d7221 */ /* 0x100fe20000010000 */
[----:B------:R-:W-:Y:S01]  /*14d50*/  PRMT R134, R0, 0x7632, R134 ;  /* 0x0000763200867816 */ /* 0x000fe20000000086 */
[----:B--2---:R-:W2:Y:S10]  /*14d60*/  MUFU.EX2 R148, R180 ;  /* 0x000000b400947308 */ /* 0x004eb40000000800 */
[----:B------:R-:W-:Y:S01]  /*14d70*/  MUFU.EX2 R180, R224 ;  /* 0x000000e000b47308 */ /* 0x000fe20000000800 */
[----:B-----5:R-:W-:Y:S05]  /*14d80*/  PRMT R2, R146, 0x7610, R2 ;  /* 0x0000761092027816 */ /* 0x020fea0000000002 */
[----:B----4-:R-:W-:Y:S01]  /*14d90*/  @!P0 HFMA2.BF16_V2 R135, -RZ.H0_H0, RZ.H0_H0, -R2.H0_H0 ;  /* 0x200000ffff878231 */ /* 0x010fe20000340902 */
[C---:B--2---:R-:W-:Y:S04]  /*14da0*/  F2FP.BF16.F32.PACK_AB R151, R148.reuse, R149 ;  /* 0x000000959497723e */ /* 0x044fe800000010ff */
[----:B------:R2:W-:Y:S01]  /*14db0*/  @!P0 STL.S16 [R1+0x4c], R135 ;  /* 0x00004c8701008387 */ /* 0x0005e20000100600 */
[----:B------:R-:W-:Y:S01]  /*14dc0*/  PRMT R146, R135, 0x7610, R146 ;  /* 0x0000761087927816 */ /* 0x000fe20000000092 */
[----:B--2---:R-:W-:Y:S01]  /*14dd0*/  FADD.FTZ R135, R149, R145 ;  /* 0x0000009195877221 */ /* 0x004fe20000010000 */
[--C-:B------:R-:W-:Y:S01]  /*14de0*/  LOP3.LUT R145, R155, UR32, R144.reuse, 0x96, !PT ;  /* 0x000000209b917c12 */ /* 0x100fe2000f8e9690 */
[----:B------:R-:W-:Y:S02]  /*14df0*/  IMAD.MOV.U32 R149, RZ, RZ, 0x7054 ;  /* 0x00007054ff957424 */ /* 0x000fe400078e00ff */
[----:B------:R-:W-:Y:S01]  /*14e00*/  FADD.FTZ R156, R148, R135 ;  /* 0x00000087949c7221 */ /* 0x000fe20000010000 */
[----:B------:R-:W-:Y:S01]  /*14e10*/  F2FP.BF16.F32.PACK_AB R135, R140, R147 ;  /* 0x000000938c87723e */ /* 0x000fe200000010ff */
[----:B---3--:R-:W-:Y:S01]  /*14e20*/  @!P1 HFMA2.BF16_V2 R153, -RZ.H0_H0, RZ.H0_H0, -R133.H0_H0 ;  /* 0x200000ffff999231 */ /* 0x008fe20000340985 */
[----:B------:R-:W-:Y:S02]  /*14e30*/  PRMT R140, R2, 0x5410, R133 ;  /* 0x00005410028c7816 */ /* 0x000fe40000000085 */
[----:B------:R-:W-:Y:S02]  /*14e40*/  @!P0 PRMT R2, R146, 0x5410, RZ ;  /* 0x0000541092028816 */ /* 0x000fe400000000ff */
[----:B------:R-:W-:Y:S01]  /*14e50*/  PRMT R147, R153, 0x7610, R147 ;  /* 0x0000761099937816 */ /* 0x000fe20000000093 */
[----:B------:R-:W-:Y:S01]  /*14e60*/  @!P1 STL.S16 [R1+0x5c], R153 ;  /* 0x00005c9901009387 */ /* 0x000fe20000100600 */
[----:B------:R-:W-:Y:S02]  /*14e70*/  LOP3.LUT R146, R155, UR32, R144, 0x96, !PT ;  /* 0x000000209b927c12 */ /* 0x000fe4000f8e9690 */
[----:B------:R-:W-:Y:S01]  /*14e80*/  @!P1 PRMT R133, R147, 0x5410, RZ ;  /* 0x0000541093859816 */ /* 0x000fe200000000ff */
[----:B------:R2:W-:Y:S01]  /*14e90*/  STG.E.U16 desc[UR30][R218.64+0x10], R2 ;  /* 0x00001002da007986 */ /* 0x0005e2000c10151e */
[----:B------:R-:W-:Y:S02]  /*14ea0*/  PRMT R144, R0, 0x5410, R134 ;  /* 0x0000541000907816 */ /* 0x000fe40000000086 */
[----:B------:R-:W-:Y:S01]  /*14eb0*/  PRMT R169, R169, R149, UR5 ;  /* 0x00000005a9a97e16 */ /* 0x000fe20008000095 */
[----:B------:R3:W-:Y:S01]  /*14ec0*/  STG.E.U16 desc[UR30][R218.64+0x12], R133 ;  /* 0x00001285da007986 */ /* 0x0007e2000c10151e */
[----:B--2---:R-:W-:Y:S04]  /*14ed0*/  LOP3.LUT R2, R145, 0xff, RZ, 0xc0, !PT ;  /* 0x000000ff91027812 */ /* 0x004fe800078ec0ff */
[----:B------:R-:W-:Y:S02]  /*14ee0*/  ISETP.LE.U32.AND P0, PT, R2, UR5, PT ;  /* 0x0000000502007c0c */ /* 0x000fe4000bf03070 */
[----:B------:R-:W-:Y:S04]  /*14ef0*/  LOP3.LUT R2, R143, UR28, R136, 0x96, !PT ;  /* 0x0000001c8f027c12 */ /* 0x000fe8000f8e9688 */
[C---:B------:R-:W-:Y:S02]  /*14f00*/  LOP3.LUT R136, R2.reuse, 0xffff, RZ, 0xc0, !PT ;  /* 0x0000ffff02887812 */ /* 0x040fe400078ec0ff */
[----:B---3--:R-:W-:Y:S02]  /*14f10*/  LOP3.LUT R133, R2, 0xff, RZ, 0xc0, !PT ;  /* 0x000000ff02857812 */ /* 0x008fe400078ec0ff */
[----:B------:R-:W-:Y:S03]  /*14f20*/  SHF.R.U32.HI R136, RZ, 0x8, R136 ;  /* 0x00000008ff887819 */ /* 0x000fe60000011688 */
[----:B------:R-:W-:Y:S01]  /*14f30*/  @!P0 HFMA2.BF16_V2 R150, -RZ.H0_H0, RZ.H0_H0, -R0.H0_H0 ;  /* 0x200000ffff968231 */ /* 0x000fe20000340900 */
[----:B------:R-:W-:Y:S02]  /*14f40*/  PRMT R148, R133, 0x5410, R136 ;  /* 0x0000541085947816 */ /* 0x000fe40000000088 */
[--C-:B------:R-:W-:Y:S02]  /*14f50*/  SHF.R.U32.HI R133, RZ, 0x10, R2.reuse ;  /* 0x00000010ff857819 */ /* 0x100fe40000011602 */
[----:B------:R-:W-:Y:S01]  /*14f60*/  PRMT R139, R150, 0x7610, R139 ;  /* 0x00007610968b7816 */ /* 0x000fe2000000008b */
[----:B------:R-:W-:Y:S01]  /*14f70*/  @!P0 STL.S16 [R1+0x48], R150 ;  /* 0x0000489601008387 */ /* 0x000fe20000100600 */
[----:B------:R-:W-:Y:S02]  /*14f80*/  SHF.R.U32.HI R136, RZ, 0x18, R2 ;  /* 0x00000018ff887819 */ /* 0x000fe40000011602 */
[----:B------:R-:W-:Y:S01]  /*14f90*/  @!P0 PRMT R0, R139, 0x5410, RZ ;  /* 0x000054108b008816 */ /* 0x000fe200000000ff */
[----:B------:R1:W2:Y:S01]  /*14fa0*/  LDL.S16 R153, [R1+0x54] ;  /* 0x0000540001997983 */ /* 0x0002a20000100600 */
[----:B------:R-:W-:Y:S02]  /*14fb0*/  LOP3.LUT R2, R133, 0xff, RZ, 0xc0, !PT ;  /* 0x000000ff85027812 */ /* 0x000fe400078ec0ff */
[----:B------:R-:W-:Y:S01]  /*14fc0*/  SHF.R.U32.HI R133, RZ, 0x18, R145 ;  /* 0x00000018ff857819 */ /* 0x000fe20000011691 */
[----:B------:R3:W-:Y:S01]  /*14fd0*/  STG.E.U16 desc[UR30][R216.64+0x20], R0 ;  /* 0x00002000d8007986 */ /* 0x0007e2000c10151e */
[----:B------:R-:W-:Y:S02]  /*14fe0*/  PRMT R147, R2, 0x5410, R136 ;  /* 0x0000541002937816 */ /* 0x000fe40000000088 */
[----:B------:R-:W-:Y:S01]  /*14ff0*/  ISETP.LE.U32.AND P3, PT, R133, UR5, PT ;  /* 0x0000000585007c0c */ /* 0x000fe2000bf63070 */
[----:B------:R1:W4:Y:S01]  /*15000*/  LDL.S16 R159, [R1+0x38] ;  /* 0x00003800019f7983 */ /* 0x0003220000100600 */
[----:B------:R-:W-:Y:S02]  /*15010*/  LOP3.LUT R133, R142, 0xff, RZ, 0xc0, !PT ;  /* 0x000000ff8e857812 */ /* 0x000fe400078ec0ff */
[--C-:B------:R-:W-:Y:S01]  /*15020*/  HSET2.LE.AND R136, R148, R169.reuse, PT ;  /* 0x000000a994887233 */ /* 0x100fe20003803000 */
[----:B------:R1:W5:Y:S01]  /*15030*/  LDL.S16 R158, [R1+0x34] ;  /* 0x00003400019e7983 */ /* 0x0003620000100600 */
[----:B------:R-:W-:Y:S03]  /*15040*/  LOP3.LUT R2, R154, 0xff, RZ, 0xc0, !PT ;  /* 0x000000ff9a027812 */ /* 0x000fe600078ec0ff */
[----:B------:R-:W-:Y:S02]  /*15050*/  LOP3.LUT R136, R136, R137, RZ, 0xc0, !PT ;  /* 0x0000008988887212 */ /* 0x000fe400078ec0ff */
[--C-:B------:R-:W-:Y:S02]  /*15060*/  HSET2.LE.AND R137, R147, R169.reuse, PT ;  /* 0x000000a993897233 */ /* 0x100fe40003803000 */
[----:B------:R-:W-:Y:S01]  /*15070*/  ISETP.LE.U32.AND P2, PT, R2, UR5, PT ;  /* 0x0000000502007c0c */ /* 0x000fe2000bf43070 */
[----:B------:R-:W-:Y:S01]  /*15080*/  MUFU.EX2 R147, R191 ;  /* 0x000000bf00937308 */ /* 0x000fe20000000800 */
[----:B------:R-:W-:Y:S02]  /*15090*/  SHF.R.U32.HI R2, RZ, 0x10, R154 ;  /* 0x00000010ff027819 */ /* 0x000fe4000001169a */
[----:B------:R-:W-:Y:S02]  /*150a0*/  LOP3.LUT R137, R137, R138, RZ, 0xc0, !PT ;  /* 0x0000008a89897212 */ /* 0x000fe400078ec0ff */
[----:B------:R-:W-:Y:S04]  /*150b0*/  LOP3.LUT R2, R2, 0xff, RZ, 0xc0, !PT ;  /* 0x000000ff02027812 */ /* 0x000fe800078ec0ff */
[----:B------:R-:W-:Y:S02]  /*150c0*/  ISETP.LE.U32.AND P0, PT, R2, UR5, PT ;  /* 0x0000000502007c0c */ /* 0x000fe4000bf03070 */
[----:B---3--:R-:W-:Y:S02]  /*150d0*/  LOP3.LUT R0, R145, 0xffff, RZ, 0xc0, !PT ;  /* 0x0000ffff91007812 */ /* 0x008fe400078ec0ff */
[----:B------:R-:W-:Y:S02]  /*150e0*/  LOP3.LUT R2, R146, 0xff, RZ, 0xc0, !PT ;  /* 0x000000ff92027812 */ /* 0x000fe400078ec0ff */
[----:B------:R-:W-:Y:S04]  /*150f0*/  SHF.R.U32.HI R0, RZ, 0x8, R0 ;  /* 0x00000008ff007819 */ /* 0x000fe80000011600 */
[----:B------:R-:W-:Y:S04]  /*15100*/  LOP3.LUT R0, R0, 0xffff, RZ, 0xc0, !PT ;  /* 0x0000ffff00007812 */ /* 0x000fe800078ec0ff */
[----:B------:R-:W-:Y:S02]  /*15110*/  ISETP.LE.U32.AND P5, PT, R0, UR5, PT ;  /* 0x0000000500007c0c */ /* 0x000fe4000bfa3070 */
[----:B------:R-:W-:Y:S04]  /*15120*/  LOP3.LUT R0, R142, 0xffff, RZ, 0xc0, !PT ;  /* 0x0000ffff8e007812 */ /* 0x000fe800078ec0ff */
[----:B------:R-:W-:Y:S04]  /*15130*/  SHF.R.U32.HI R0, RZ, 0x8, R0 ;  /* 0x00000008ff007819 */ /* 0x000fe80000011600 */
[----:B------:R-:W-:Y:S02]  /*15140*/  PRMT R133, R133, 0x5410, R0 ;  /* 0x0000541085857816 */ /* 0x000fe40000000000 */
[--C-:B------:R-:W-:Y:S02]  /*15150*/  SHF.R.U32.HI R0, RZ, 0x10, R142.reuse ;  /* 0x00000010ff007819 */ /* 0x100fe4000001168e */
[----:B------:R-:W-:Y:S02]  /*15160*/  SHF.R.U32.HI R142, RZ, 0x18, R142 ;  /* 0x00000018ff8e7819 */ /* 0x000fe4000001168e */
[----:B------:R-:W-:Y:S02]  /*15170*/  LOP3.LUT R0, R0, 0xff, RZ, 0xc0, !PT ;  /* 0x000000ff00007812 */ /* 0x000fe400078ec0ff */
[--C-:B------:R-:W-:Y:S02]  /*15180*/  HSET2.LE.AND R138, R133, R169.reuse, PT ;  /* 0x000000a9858a7233 */ /* 0x100fe40003803000 */
[----:B------:R-:W-:Y:S02]  /*15190*/  PRMT R139, R0, 0x5410, R142 ;  /* 0x00005410008b7816 */ /* 0x000fe4000000008e */
[----:B------:R-:W-:Y:S02]  /*151a0*/  LOP3.LUT R0, R146, 0xffff, RZ, 0xc0, !PT ;  /* 0x0000ffff92007812 */ /* 0x000fe400078ec0ff */
[----:B------:R-:W-:Y:S02]  /*151b0*/  LOP3.LUT R138, R138, R141, RZ, 0xc0, !PT ;  /* 0x0000008d8a8a7212 */ /* 0x000fe400078ec0ff */
[----:B------:R-:W-:Y:S02]  /*151c0*/  HSET2.LE.AND R139, R139, R169, PT ;  /* 0x000000a98b8b7233 */ /* 0x000fe40003803000 */
[----:B------:R-:W-:Y:S02]  /*151d0*/  SHF.R.U32.HI R0, RZ, 0x8, R0 ;  /* 0x00000008ff007819 */ /* 0x000fe40000011600 */
[----:B------:R-:W-:Y:S02]  /*151e0*/  PRMT R133, R151, 0x7610, R133 ;  /* 0x0000761097857816 */ /* 0x000fe40000000085 */
[----:B------:R-:W-:Y:S02]  /*151f0*/  LOP3.LUT R139, R139, R140, RZ, 0xc0, !PT ;  /* 0x0000008c8b8b7212 */ /* 0x000fe400078ec0ff */
[----:B------:R-:W3:Y:S01]  /*15200*/  LDSM.16.MT88.4 R140, [R185+0x10000] ;  /* 0x01000000b98c783b */ /* 0x000ee20000004200 */
[----:B------:R-:W-:Y:S02]  /*15210*/  PRMT R148, R2, 0x5410, R0 ;  /* 0x0000541002947816 */ /* 0x000fe40000000000 */
[C---:B------:R-:W-:Y:S02]  /*15220*/  LOP3.LUT R2, R154.reuse, 0xff, RZ, 0xc0, !PT ;  /* 0x000000ff9a027812 */ /* 0x040fe400078ec0ff */
[----:B------:R-:W-:Y:S04]  /*15230*/  LOP3.LUT R0, R154, 0xffff, RZ, 0xc0, !PT ;  /* 0x0000ffff9a007812 */ /* 0x000fe800078ec0ff */
[----:B------:R-:W-:Y:S04]  /*15240*/  SHF.R.U32.HI R0, RZ, 0x8, R0 ;  /* 0x00000008ff007819 */ /* 0x000fe80000011600 */
[----:B------:R-:W-:Y:S02]  /*15250*/  PRMT R150, R2, 0x5410, R0 ;  /* 0x0000541002967816 */ /* 0x000fe40000000000 */
[--C-:B------:R-:W-:Y:S02]  /*15260*/  SHF.R.U32.HI R2, RZ, 0x18, R154.reuse ;  /* 0x00000018ff027819 */ /* 0x100fe4000001169a */
[----:B------:R-:W-:Y:S04]  /*15270*/  SHF.R.U32.HI R0, RZ, 0x10, R154 ;  /* 0x00000010ff007819 */ /* 0x000fe8000001169a */
[----:B------:R-:W-:Y:S04]  /*15280*/  LOP3.LUT R0, R0, 0xff, RZ, 0xc0, !PT ;  /* 0x000000ff00007812 */ /* 0x000fe800078ec0ff */
[--C-:B------:R-:W-:Y:S02]  /*15290*/  PRMT R149, R0, 0x5410, R2.reuse ;  /* 0x0000541000957816 */ /* 0x100fe40000000002 */
[----:B------:R-:W-:Y:S02]  /*152a0*/  SHF.R.U32.HI R0, RZ, 0x10, R145 ;  /* 0x00000010ff007819 */ /* 0x000fe40000011691 */
[----:B------:R-:W-:Y:S01]  /*152b0*/  MUFU.EX2 R145, R182 ;  /* 0x000000b600917308 */ /* 0x000fe20000000800 */
[----:B------:R-:W-:Y:S02]  /*152c0*/  PRMT R2, R152, 0x7632, R2 ;  /* 0x0000763298027816 */ /* 0x000fe40000000002 */
[----:B------:R-:W-:Y:S04]  /*152d0*/  LOP3.LUT R0, R0, 0xff, RZ, 0xc0, !PT ;  /* 0x000000ff00007812 */ /* 0x000fe800078ec0ff */
[----:B------:R-:W-:Y:S03]  /*152e0*/  ISETP.LE.U32.AND P4, PT, R0, UR5, PT ;  /* 0x0000000500007c0c */ /* 0x000fe6000bf83070 */
[----:B------:R-:W-:Y:S01]  /*152f0*/  MUFU.EX2 R182, R223 ;  /* 0x000000df00b67308 */ /* 0x000fe20000000800 */
[--C-:B------:R-:W-:Y:S01]  /*15300*/  SHF.R.U32.HI R0, RZ, 0x10, R146.reuse ;  /* 0x00000010ff007819 */ /* 0x100fe20000011692 */
[C---:B---3--:R-:W-:Y:S05]  /*15310*/  HMMA.16816.F32.BF16 R4, R136.reuse, R140, R4 ;  /* 0x0000008c8804723c */ /* 0x048fea0000041804 */
[----:B------:R-:W-:Y:S01]  /*15320*/  SHF.R.U32.HI R146, RZ, 0x18, R146 ;  /* 0x00000018ff927819 */ /* 0x000fe20000011692 */
[C---:B------:R-:W-:Y:S01]  /*15330*/  HMMA.16816.F32.BF16 R8, R136.reuse, R142, R8 ;  /* 0x0000008e8808723c */ /* 0x040fe20000041808 */
[----:B------:R-:W3:Y:S04]  /*15340*/  LDSM.16.MT88.4 R140, [R186+0x10000] ;  /* 0x01000000ba8c783b */ /* 0x000ee80000004200 */
[----:B------:R-:W-:Y:S06]  /*15350*/  LOP3.LUT R0, R0, 0xff, RZ, 0xc0, !PT ;  /* 0x000000ff00007812 */ /* 0x000fec00078ec0ff */
[----:B------:R-:W-:Y:S02]  /*15360*/  PRMT R146, R0, 0x5410, R146 ;  /* 0x0000541000927816 */ /* 0x000fe40000000092 */
[----:B------:R-:W-:Y:S01]  /*15370*/  LOP3.LUT R0, R154, 0xffff, RZ, 0xc0, !PT ;  /* 0x0000ffff9a007812 */ /* 0x000fe200078ec0ff */
[----:B------:R-:W1:Y:S01]  /*15380*/  MUFU.EX2 R155, R183 ;  /* 0x000000b7009b7308 */ /* 0x000e620000000800 */
[----:B------:R-:W-:Y:S02]  /*15390*/  SHF.R.U32.HI R154, RZ, 0x18, R154 ;  /* 0x00000018ff9a7819 */ /* 0x000fe4000001169a */
[----:B------:R-:W-:Y:S04]  /*153a0*/  SHF.R.U32.HI R0, RZ, 0x8, R0 ;  /* 0x00000008ff007819 */ /* 0x000fe80000011600 */
[----:B------:R-:W-:Y:S04]  /*153b0*/  LOP3.LUT R0, R0, 0xffff, RZ, 0xc0, !PT ;  /* 0x0000ffff00007812 */ /* 0x000fe800078ec0ff */
[----:B------:R-:W-:Y:S02]  /*153c0*/  ISETP.LE.U32.AND P1, PT, R0, UR5, PT ;  /* 0x0000000500007c0c */ /* 0x000fe4000bf23070 */
[----:B------:R-:W-:Y:S02]  /*153d0*/  PRMT R0, R152, 0x7610, R0 ;  /* 0x0000761098007816 */ /* 0x000fe40000000000 */
[----:B------:R-:W-:Y:S02]  /*153e0*/  PRMT R152, R135, 0x7632, R152 ;  /* 0x0000763287987816 */ /* 0x000fe40000000098 */
[----:B-1----:R-:W-:Y:S01]  /*153f0*/  F2FP.BF16.F32.PACK_AB R162, R155, R145 ;  /* 0x000000919ba2723e */ /* 0x002fe200000010ff */
[C---:B---3--:R-:W-:Y:S06]  /*15400*/  HMMA.16816.F32.BF16 R12, R136.reuse, R140, R12 ;  /* 0x0000008c880c723c */ /* 0x048fec000004180c */
[C---:B------:R-:W-:Y:S01]  /*15410*/  HMMA.16816.F32.BF16 R16, R136.reuse, R142, R16 ;  /* 0x0000008e8810723c */ /* 0x040fe20000041810 */
[----:B------:R-:W1:Y:S05]  /*15420*/  LDSM.16.MT88.4 R140, [R188+0x10000] ;  /* 0x01000000bc8c783b */ /* 0x000e6a0000004200 */
[C---:B-1----:R-:W-:Y:S06]  /*15430*/  HMMA.16816.F32.BF16 R20, R136.reuse, R140, R20 ;  /* 0x0000008c8814723c */ /* 0x042fec0000041814 */
[C---:B------:R-:W-:Y:S01]  /*15440*/  HMMA.16816.F32.BF16 R24, R136.reuse, R142, R24 ;  /* 0x0000008e8818723c */ /* 0x040fe20000041818 */
[----:B------:R-:W1:Y:S05]  /*15450*/  LDSM.16.MT88.4 R140, [R187+0x10000] ;  /* 0x01000000bb8c783b */ /* 0x000e6a0000004200 */
[C---:B-1----:R-:W-:Y:S06]  /*15460*/  HMMA.16816.F32.BF16 R28, R136.reuse, R140, R28 ;  /* 0x0000008c881c723c */ /* 0x042fec000004181c */
[C---:B------:R-:W-:Y:S01]  /*15470*/  HMMA.16816.F32.BF16 R32, R136.reuse, R142, R32 ;  /* 0x0000008e8820723c */ /* 0x040fe20000041820 */
[----:B------:R-:W1:Y:S04]  /*15480*/  LDSM.16.MT88.4 R140, [R185+0x12000] ;  /* 0x01200000b98c783b */ /* 0x000e680000004200 */
[----:B--2---:R-:W-:Y:S05]  /*15490*/  @!P5 HFMA2.BF16_V2 R153, -RZ.H0_H0, RZ.H0_H0, -R134.H0_H0 ;  /* 0x200000ffff99d231 */ /* 0x004fea0000340986 */
[----:B------:R2:W-:Y:S01]  /*154a0*/  @!P5 STL.S16 [R1+0x54], R153 ;  /* 0x000054990100d387 */ /* 0x0005e20000100600 */
[C---:B-1----:R-:W-:Y:S03]  /*154b0*/  HMMA.16816.F32.BF16 R36, R136.reuse, R140, R36 ;  /* 0x0000008c8824723c */ /* 0x042fe60000041824 */
[----:B------:R3:W3:Y:S01]  /*154c0*/  LDL.S16 R165, [R1+0x44] ;  /* 0x0000440001a57983 */ /* 0x0006e20000100600 */
[----:B------:R-:W-:Y:S01]  /*154d0*/  PRMT R163, R153, 0x7610, R163 ;  /* 0x0000761099a37816 */ /* 0x000fe200000000a3 */
[----:B----4-:R-:W-:Y:S01]  /*154e0*/  @!P4 HFMA2.BF16_V2 R159, -RZ.H0_H0, RZ.H0_H0, -R0.H0_H0 ;  /* 0x200000ffff9fc231 */ /* 0x010fe20000340900 */
[C---:B------:R-:W-:Y:S01]  /*154f0*/  HMMA.16816.F32.BF16 R40, R136.reuse, R142, R40 ;  /* 0x0000008e8828723c */ /* 0x040fe20000041828 */
[----:B------:R-:W1:Y:S04]  /*15500*/  LDSM.16.MT88.4 R140, [R186+0x12000] ;  /* 0x01200000ba8c783b */ /* 0x000e680000004200 */
[----:B------:R-:W-:Y:S01]  /*15510*/  @!P5 PRMT R134, R163, 0x5410, RZ ;  /* 0x00005410a386d816 */ /* 0x000fe200000000ff */
[----:B-----5:R-:W-:Y:S03]  /*15520*/  @!P3 HFMA2.BF16_V2 R158, -RZ.H0_H0, RZ.H0_H0, -R2.H0_H0 ;  /* 0x200000ffff9eb231 */ /* 0x020fe60000340902 */
[----:B------:R4:W5:Y:S04]  /*15530*/  LDL.S16 R163, [R1+0x3c] ;  /* 0x00003c0001a37983 */ /* 0x0009680000100600 */
[----:B------:R4:W-:Y:S04]  /*15540*/  STG.E.U16 desc[UR30][R216.64+0x22], R134 ;  /* 0x00002286d8007986 */ /* 0x0009e8000c10151e */
[----:B------:R1:W-:Y:S01]  /*15550*/  @!P4 STL.S16 [R1+0x38], R159 ;  /* 0x0000389f0100c387 */ /* 0x0003e20000100600 */
[----:B--2---:R-:W2:Y:S03]  /*15560*/  MUFU.EX2 R153, R213 ;  /* 0x000000d500997308 */ /* 0x004ea60000000800 */
[----:B------:R-:W-:Y:S01]  /*15570*/  @!P3 STL.S16 [R1+0x34], R158 ;  /* 0x0000349e0100b387 */ /* 0x000fe20000100600 */
[----:B--2---:R-:W-:Y:S02]  /*15580*/  F2FP.BF16.F32.PACK_AB R160, R153, R147 ;  /* 0x0000009399a0723e */ /* 0x004fe400000010ff */
[----:B----4-:R-:W-:Y:S01]  /*15590*/  PRMT R134, R151, 0x7632, R134 ;  /* 0x0000763297867816 */ /* 0x010fe20000000086 */
[C---:B-1----:R-:W-:Y:S03]  /*155a0*/  HMMA.16816.F32.BF16 R44, R136.reuse, R140, R44 ;  /* 0x0000008c882c723c */ /* 0x042fe6000004182c */
[----:B------:R-:W-:Y:S02]  /*155b0*/  PRMT R151, R159, 0x7610, R151 ;  /* 0x000076109f977816 */ /* 0x000fe40000000097 */
[----:B------:R-:W-:Y:S01]  /*155c0*/  MUFU.EX2 R159, R220 ;  /* 0x000000dc009f7308 */ /* 0x000fe20000000800 */
        /* <DEDUP_REMOVED lines=17> */
[----:B---3--:R-:W-:Y:S05]  /*156e0*/  @!P2 HFMA2.BF16_V2 R165, -RZ.H0_H0, RZ.H0_H0, -R133.H0_H0 ;  /* 0x200000ffffa5a231 */ /* 0x008fea0000340985 */
[----:B------:R-:W-:Y:S01]  /*156f0*/  @!P2 STL.S16 [R1+0x44], R165 ;  /* 0x000044a50100a387 */ /* 0x000fe20000100600 */
[----:B-----5:R-:W-:Y:S05]  /*15700*/  @!P1 HFMA2.BF16_V2 R163, -RZ.H0_H0, RZ.H0_H0, -R134.H0_H0 ;  /* 0x200000ffffa39231 */ /* 0x020fea0000340986 */
[----:B------:R-:W-:Y:S04]  /*15710*/  @!P1 STL.S16 [R1+0x3c], R163 ;  /* 0x00003ca301009387 */ /* 0x000fe80000100600 */
[----:B------:R2:W3:Y:S04]  /*15720*/  LDL.S16 R168, [R1+0x40] ;  /* 0x0000400001a87983 */ /* 0x0004e80000100600 */
[----:B------:R2:W4:Y:S01]  /*15730*/  LDL.S16 R167, [R1+0x2c] ;  /* 0x00002c0001a77983 */ /* 0x0005220000100600 */
        /* <DEDUP_REMOVED lines=13> */
[----:B------:R-:W-:Y:S01]  /*15810*/  HMMA.16816.F32.BF16 R128, R136, R142, R128 ;  /* 0x0000008e8880723c */ /* 0x000fe20000041880 */
[----:B------:R-:W1:Y:S06]  /*15820*/  LDSM.16.MT88.4 R140, [R185+0x10800] ;  /* 0x01080000b98c783b */ /* 0x000e6c0000004200 */
[----:B------:R-:W-:Y:S01]  /*15830*/  PRMT R139, R0, 0x5410, R2 ;  /* 0x00005410008b7816 */ /* 0x000fe20000000002 */
[----:B------:R-:W-:Y:S03]  /*15840*/  FADD.FTZ R138, R147, R156 ;  /* 0x0000009c938a7221 */ /* 0x000fe60000010000 */
[----:B------:R-:W-:Y:S01]  /*15850*/  @!P4 PRMT R0, R151, 0x5410, RZ ;  /* 0x000054109700c816 */ /* 0x000fe200000000ff */
[----:B------:R-:W-:Y:S01]  /*15860*/  FADD.FTZ R153, R153, R138 ;  /* 0x0000008a99997221 */ /* 0x000fe20000010000 */
[--C-:B------:R-:W-:Y:S02]  /*15870*/  HSET2.LE.AND R137, R146, R169.reuse, PT ;  /* 0x000000a992897233 */ /* 0x100fe40003803000 */
[--C-:B------:R-:W-:Y:S01]  /*15880*/  HSET2.LE.AND R138, R150, R169.reuse, PT ;  /* 0x000000a9968a7233 */ /* 0x100fe20003803000 */
[----:B------:R5:W-:Y:S01]  /*15890*/  STG.E.U16 desc[UR30][R218.64+0x20], R0 ;  /* 0x00002000da007986 */ /* 0x000be2000c10151e */
[--C-:B------:R-:W-:Y:S02]  /*158a0*/  HSET2.LE.AND R136, R148, R169.reuse, PT ;  /* 0x000000a994887233 */ /* 0x100fe40003803000 */
[----:B------:R-:W-:Y:S02]  /*158b0*/  LOP3.LUT R137, R137, R139, RZ, 0xc0, !PT ;  /* 0x0000008b89897212 */ /* 0x000fe400078ec0ff */
[----:B------:R-:W-:Y:S02]  /*158c0*/  PRMT R139, R133, 0x5410, R134 ;  /* 0x00005410858b7816 */ /* 0x000fe40000000086 */
[----:B------:R-:W-:Y:S02]  /*158d0*/  PRMT R148, R158, 0x7610, R148 ;  /* 0x000076109e947816 */ /* 0x000fe40000000094 */
[----:B------:R-:W-:Y:S01]  /*158e0*/  LOP3.LUT R138, R138, R139, RZ, 0xc0, !PT ;  /* 0x0000008b8a8a7212 */ /* 0x000fe200078ec0ff */
[----:B------:R-:W2:Y:S01]  /*158f0*/  MUFU.EX2 R158, R221 ;  /* 0x000000dd009e7308 */ /* 0x000ea20000000800 */
[----:B------:R-:W-:Y:S02]  /*15900*/  HSET2.LE.AND R139, R149, R169, PT ;  /* 0x000000a9958b7233 */ /* 0x000fe40003803000 */
[----:B------:R-:W-:Y:S01]  /*15910*/  LOP3.LUT R136, R136, R144, RZ, 0xc0, !PT ;  /* 0x0000009088887212 */ /* 0x000fe200078ec0ff */
[----:B------:R-:W-:Y:S01]  /*15920*/  FADD.FTZ R144, R145, R157 ;  /* 0x0000009d91907221 */ /* 0x000fe20000010000 */
[----:B------:R-:W-:Y:S02]  /*15930*/  @!P3 PRMT R2, R148, 0x5410, RZ ;  /* 0x000054109402b816 */ /* 0x000fe400000000ff */
[----:B------:R-:W-:Y:S01]  /*15940*/  LDSM.16.MT88.4 R148, [R188+0x10800] ;  /* 0x01080000bc94783b */ /* 0x000fe20000004200 */
[----:B------:R-:W-:Y:S01]  /*15950*/  FADD.FTZ R155, R155, R144 ;  /* 0x000000909b9b7221 */ /* 0x000fe20000010000 */
[----:B------:R-:W-:Y:S02]  /*15960*/  ISETP.LE.U32.AND P3, PT, R154, UR5, PT ;  /* 0x000000059a007c0c */ /* 0x000fe4000bf63070 */
[----:B------:R-:W-:Y:S04]  /*15970*/  MUFU.EX2 R154, R214 ;  /* 0x000000d6009a7308 */ /* 0x000fe80000000800 */
[----:B------:R-:W3:Y:S01]  /*15980*/  LDSM.16.MT88.4 R144, [R186+0x10800] ;  /* 0x01080000ba90783b */ /* 0x000ee20000004200 */
[----:B-----5:R-:W-:Y:S02]  /*15990*/  PRMT R0, R135, 0x5410, R152 ;  /* 0x0000541087007816 */ /* 0x020fe40000000098 */
[----:B--2---:R-:W-:Y:S02]  /*159a0*/  F2FP.BF16.F32.PACK_AB R164, R158, R159 ;  /* 0x0000009f9ea4723e */ /* 0x004fe400000010ff */
[----:B------:R-:W-:Y:S02]  /*159b0*/  LOP3.LUT R139, R139, R0, RZ, 0xc0, !PT ;  /* 0x000000008b8b7212 */ /* 0x000fe400078ec0ff */
[----:B------:R-:W-:Y:S01]  /*159c0*/  PRMT R0, R165, 0x7610, R0 ;  /* 0x00007610a5007816 */ /* 0x000fe20000000000 */
[----:B------:R2:W-:Y:S03]  /*159d0*/  STG.E.U16 desc[UR30][R218.64+0x22], R2 ;  /* 0x00002202da007986 */ /* 0x0005e6000c10151e */
[----:B------:R-:W-:Y:S01]  /*159e0*/  @!P2 PRMT R133, R0, 0x5410, RZ ;  /* 0x000054100085a816 */ /* 0x000fe200000000ff */
[C---:B-1----:R-:W-:Y:S01]  /*159f0*/  HMMA.16816.F32.BF16 R4, R136.reuse, R140, R4 ;  /* 0x0000008c8804723c */ /* 0x042fe20000041804 */
[----:B------:R1:W5:Y:S02]  /*15a00*/  LDL.S16 R165, [R1+0x50] ;  /* 0x0000500001a57983 */ /* 0x0003640000100600 */
[----:B------:R-:W-:Y:S02]  /*15a10*/  LOP3.LUT R0, R247, UR38, RZ, 0x3c, !PT ;  /* 0x00000026f7007c12 */ /* 0x000fe4000f8e3cff */
[----:B------:R1:W-:Y:S01]  /*15a20*/  STG.E.U16 desc[UR30][R216.64+0x30], R133 ;  /* 0x00003085d8007986 */ /* 0x0003e2000c10151e */
[C---:B------:R-:W-:Y:S03]  /*15a30*/  HMMA.16816.F32.BF16 R8, R136.reuse, R142, R8 ;  /* 0x0000008e8808723c */ /* 0x040fe60000041808 */
[----:B------:R-:W4:Y:S02]  /*15a40*/  LDSM.16.MT88.4 R140, [R187+0x10800] ;  /* 0x01080000bb8c783b */ /* 0x000f240000004200 */
[----:B------:R-:W-:Y:S06]  /*15a50*/  IMAD.WIDE.U32 R156, R0, -0x326172a9, RZ ;  /* 0xcd9e8d57009c7825 */ /* 0x000fec00078e00ff */
[----:B------:R-:W-:Y:S01]  /*15a60*/  FADD.FTZ R0, R159, R153 ;  /* 0x000000999f007221 */ /* 0x000fe20000010000 */
[----:B------:R-:W-:Y:S02]  /*15a70*/  LOP3.LUT R156, R227, UR26, R156, 0x96, !PT ;  /* 0x0000001ae39c7c12 */ /* 0x000fe4000f8e969c */
[----:B--2---:R-:W-:Y:S01]  /*15a80*/  PRMT R2, R163, 0x7610, R2 ;  /* 0x00007610a3027816 */ /* 0x004fe20000000002 */
[C---:B---3--:R-:W-:Y:S03]  /*15a90*/  HMMA.16816.F32.BF16 R12, R136.reuse, R144, R12 ;  /* 0x00000090880c723c */ /* 0x048fe6000004180c */
[----:B------:R-:W-:Y:S02]  /*15aa0*/  @!P1 PRMT R134, R2, 0x5410, RZ ;  /* 0x0000541002869816 */ /* 0x000fe400000000ff */
[----:B------:R-:W-:Y:S01]  /*15ab0*/  LOP3.LUT R2, R157, UR37, R248, 0x96, !PT ;  /* 0x000000259d027c12 */ /* 0x000fe2000f8e96f8 */
[C---:B------:R-:W-:Y:S01]  /*15ac0*/  HMMA.16816.F32.BF16 R16, R136.reuse, R146, R16 ;  /* 0x000000928810723c */ /* 0x040fe20000041810 */
[----:B------:R-:W2:Y:S01]  /*15ad0*/  LDSM.16.MT88.4 R144, [R185+0x12800] ;  /* 0x01280000b990783b */ /* 0x000ea20000004200 */
[----:B-1----:R-:W1:Y:S03]  /*15ae0*/  MUFU.EX2 R133, R215 ;  /* 0x000000d700857308 */ /* 0x002e660000000800 */
[----:B------:R-:W-:Y:S01]  /*15af0*/  IMAD.WIDE.U32 R156, R156, -0x2daee0ad, RZ ;  /* 0xd2511f539c9c7825 */ /* 0x000fe200078e00ff */
[C---:B------:R-:W-:Y:S03]  /*15b00*/  HMMA.16816.F32.BF16 R20, R136.reuse, R148, R20 ;  /* 0x000000948814723c */ /* 0x040fe60000041814 */
[----:B------:R3:W-:Y:S03]  /*15b10*/  STG.E.U16 desc[UR30][R216.64+0x32], R134 ;  /* 0x00003286d8007986 */ /* 0x0007e6000c10151e */
[C---:B------:R-:W-:Y:S05]  /*15b20*/  HMMA.16816.F32.BF16 R24, R136.reuse, R150, R24 ;  /* 0x000000968818723c */ /* 0x040fea0000041818 */
[----:B------:R-:W-:Y:S01]  /*15b30*/  IMAD.WIDE.U32 R148, R2, -0x2daee0ad, RZ ;  /* 0xd2511f5302947825 */ /* 0x000fe200078e00ff */
[C---:B----4-:R-:W-:Y:S05]  /*15b40*/  HMMA.16816.F32.BF16 R28, R136.reuse, R140, R28 ;  /* 0x0000008c881c723c */ /* 0x050fea000004181c */
[----:B-1----:R-:W-:Y:S01]  /*15b50*/  F2FP.BF16.F32.PACK_AB R161, R133, R154 ;  /* 0x0000009a85a1723e */ /* 0x002fe200000010ff */
[C---:B------:R-:W-:Y:S01]  /*15b60*/  HMMA.16816.F32.BF16 R32, R136.reuse, R142, R32 ;  /* 0x0000008e8820723c */ /* 0x040fe20000041820 */
[----:B------:R-:W-:Y:S04]  /*15b70*/  LDSM.16.MT88.4 R140, [R188+0x12800] ;  /* 0x01280000bc8c783b */ /* 0x000fe80000004200 */
[----:B------:R-:W-:Y:S01]  /*15b80*/  LOP3.LUT R157, R157, UR23, R148, 0x96, !PT ;  /* 0x000000179d9d7c12 */ /* 0x000fe2000f8e9694 */
[----:B------:R-:W-:Y:S01]  /*15b90*/  @!P0 HFMA2.BF16_V2 R168, -RZ.H0_H0, RZ.H0_H0, -R135.H0_H0 ;  /* 0x200000ffffa88231 */ /* 0x000fe20000340987 */
[----:B------:R-:W-:Y:S01]  /*15ba0*/  PRMT R2, R160, 0x7632, R2 ;  /* 0x00007632a0027816 */ /* 0x000fe20000000002 */
[----:B------:R-:W-:Y:S03]  /*15bb0*/  @!P3 HFMA2.BF16_V2 R167, -RZ.H0_H0, RZ.H0_H0, -R152.H0_H0 ;  /* 0x200000ffffa7b231 */ /* 0x000fe60000340998 */
[----:B------:R-:W-:Y:S01]  /*15bc0*/  @!P0 STL.S16 [R1+0x40], R168 ;  /* 0x000040a801008387 */ /* 0x000fe20000100600 */
[----:B---3--:R-:W-:Y:S01]  /*15bd0*/  FADD.FTZ R134, R158, R0 ;  /* 0x000000009e867221 */ /* 0x008fe20000010000 */
[----:B------:R-:W-:Y:S01]  /*15be0*/  LOP3.LUT R158, R149, UR29, R244, 0x96, !PT ;  /* 0x0000001d959e7c12 */ /* 0x000fe2000f8e96f4 */
[----:B------:R-:W-:Y:S01]  /*15bf0*/  FADD.FTZ R0, R154, R155 ;  /* 0x0000009b9a007221 */ /* 0x000fe20000010000 */
[----:B------:R-:W-:Y:S01]  /*15c00*/  @!P3 STL.S16 [R1+0x2c], R167 ;  /* 0x00002ca70100b387 */ /* 0x000fe20000100600 */
[----:B------:R-:W-:Y:S01]  /*15c10*/  PRMT R191, R161, 0x7632, R191 ;  /* 0x00007632a1bf7816 */ /* 0x000fe200000000bf */
[C---:B--2---:R-:W-:Y:S02]  /*15c20*/  HMMA.16816.F32.BF16 R36, R136.reuse, R144, R36 ;  /* 0x000000908824723c */ /* 0x044fe40000041824 */
[----:B------:R-:W1:Y:S01]  /*15c30*/  LDSM.16.MT88.4 R148, [R186+0x12800] ;  /* 0x01280000ba94783b */ /* 0x000e620000004200 */
[----:B------:R-:W-:Y:S04]  /*15c40*/  IMAD.WIDE.U32 R158, R158, -0x326172a9, RZ ;  /* 0xcd9e8d579e9e7825 */ /* 0x000fe800078e00ff */
[----:B------:R-:W-:Y:S01]  /*15c50*/  FADD.FTZ R163, R133, R0 ;  /* 0x0000000085a37221 */ /* 0x000fe20000010000 */
[C---:B------:R-:W-:Y:S02]  /*15c60*/  HMMA.16816.F32.BF16 R40, R136.reuse, R146, R40 ;  /* 0x000000928828723c */ /* 0x040fe40000041828 */
[----:B------:R-:W2:Y:S01]  /*15c70*/  LDSM.16.MT88.4 R144, [R187+0x12800] ;  /* 0x01280000bb90783b */ /* 0x000ea20000004200 */
[----:B------:R-:W-:Y:S01]  /*15c80*/  LOP3.LUT R154, R159, UR20, R226, 0x96, !PT ;  /* 0x000000149f9a7c12 */ /* 0x000fe2000f8e96e2 */
[----:B------:R-:W-:Y:S01]  /*15c90*/  FADD.FTZ R134, R182, R134 ;  /* 0x00000086b6867221 */ /* 0x000fe20000010000 */
[----:B------:R-:W-:Y:S06]  /*15ca0*/  PRMT R133, R168, 0x7610, R133 ;  /* 0x00007610a8857816 */ /* 0x000fec0000000085 */
[----:B------:R-:W-:Y:S01]  /*15cb0*/  IMAD.WIDE.U32 R154, R154, -0x2daee0ad, RZ ;  /* 0xd2511f539a9a7825 */ /* 0x000fe200078e00ff */
[----:B------:R-:W-:Y:S02]  /*15cc0*/  @!P0 PRMT R135, R133, 0x5410, RZ ;  /* 0x0000541085878816 */ /* 0x000fe400000000ff */
[----:B------:R-:W-:Y:S02]  /*15cd0*/  PRMT R0, R167, 0x7610, R0 ;  /* 0x00007610a7007816 */ /* 0x000fe40000000000 */
[----:B------:R-:W-:Y:S01]  /*15ce0*/  LOP3.LUT R155, R155, UR27, R156, 0x96, !PT ;  /* 0x0000001b9b9b7c12 */ /* 0x000fe2000f8e969c */
[----:B------:R-:W-:Y:S01]  /*15cf0*/  IMAD.WIDE.U32 R156, R157, -0x326172a9, RZ ;  /* 0xcd9e8d579d9c7825 */ /* 0x000fe200078e00ff */
[----:B------:R-:W-:Y:S01]  /*15d00*/  @!P3 PRMT R152, R0, 0x5410, RZ ;  /* 0x000054100098b816 */ /* 0x000fe200000000ff */
[----:B------:R-:W-:Y:S03]  /*15d10*/  STG.E.U16 desc[UR30][R218.64+0x30], R135 ;  /* 0x00003087da007986 */ /* 0x000fe6000c10151e */
[----:B------:R-:W-:Y:S01]  /*15d20*/  LOP3.LUT R158, R157, UR33, R158, 0x96, !PT ;  /* 0x000000219d9e7c12 */ /* 0x000fe2000f8e969e */
[----:B------:R3:W-:Y:S04]  /*15d30*/  STG.E.U16 desc[UR30][R218.64+0x32], R152 ;  /* 0x00003298da007986 */ /* 0x0007e8000c10151e */
[----:B------:R-:W-:Y:S05]  /*15d40*/  IMAD.WIDE.U32 R158, R158, -0x2daee0ad, RZ ;  /* 0xd2511f539e9e7825 */ /* 0x000fea00078e00ff */
[----:B------:R-:W-:Y:S01]  /*15d50*/  LOP3.LUT R157, R159, UR25, R154, 0x96, !PT ;  /* 0x000000199f9d7c12 */ /* 0x000fe2000f8e969a */
[----:B------:R-:W-:Y:S01]  /*15d60*/  IMAD.WIDE.U32 R154, R155, -0x326172a9, RZ ;  /* 0xcd9e8d579b9a7825 */ /* 0x000fe200078e00ff */
[----:B------:R-:W4:Y:S01]  /*15d70*/  MUFU.EX2 R159, R222 ;  /* 0x000000de009f7308 */ /* 0x000f220000000800 */
[C---:B-1----:R-:W-:Y:S03]  /*15d80*/  HMMA.16816.F32.BF16 R44, R136.reuse, R148, R44 ;  /* 0x00000094882c723c */ /* 0x042fe6000004182c */
[----:B------:R-:W-:Y:S01]  /*15d90*/  LOP3.LUT R214, R155, UR21, R156, 0x96, !PT ;  /* 0x000000159bd67c12 */ /* 0x000fe2000f8e969c */
[----:B------:R-:W-:Y:S02]  /*15da0*/  IMAD.WIDE.U32 R156, R157, -0x326172a9, RZ ;  /* 0xcd9e8d579d9c7825 */ /* 0x000fe400078e00ff */
[C---:B------:R-:W-:Y:S01]  /*15db0*/  HMMA.16816.F32.BF16 R48, R136.reuse, R150, R48 ;  /* 0x000000968830723c */ /* 0x040fe20000041830 */
[----:B------:R-:W1:Y:S04]  /*15dc0*/  LDSM.16.MT88.4 R148, [R185+0x14800] ;  /* 0x01480000b994783b */ /* 0x000e680000004200 */
[----:B------:R-:W-:Y:S01]  /*15dd0*/  LOP3.LUT R133, R157, UR28, R154, 0x96, !PT ;  /* 0x0000001c9d857c12 */ /* 0x000fe2000f8e969a */
[C---:B------:R-:W-:Y:S05]  /*15de0*/  HMMA.16816.F32.BF16 R52, R136.reuse, R140, R52 ;  /* 0x0000008c8834723c */ /* 0x040fea0000041834 */
[----:B------:R-:W-:Y:S01]  /*15df0*/  LOP3.LUT R0, R133, 0xff, RZ, 0xc0, !PT ;  /* 0x000000ff85007812 */ /* 0x000fe200078ec0ff */
[C---:B------:R-:W-:Y:S01]  /*15e00*/  HMMA.16816.F32.BF16 R56, R136.reuse, R142, R56 ;  /* 0x0000008e8838723c */ /* 0x040fe20000041838 */
[----:B------:R-:W1:Y:S02]  /*15e10*/  LDSM.16.MT88.4 R140, [R186+0x14800] ;  /* 0x01480000ba8c783b */ /* 0x000e640000004200 */
[----:B------:R-:W-:Y:S02]  /*15e20*/  ISETP.LE.U32.AND P0, PT, R0, UR5, PT ;  /* 0x0000000500007c0c */ /* 0x000fe4000bf03070 */
[----:B------:R-:W-:Y:S01]  /*15e30*/  PRMT R0, R160, 0x7610, R0 ;  /* 0x00007610a0007816 */ /* 0x000fe20000000000 */
[C---:B--2---:R-:W-:Y:S05]  /*15e40*/  HMMA.16816.F32.BF16 R60, R136.reuse, R144, R60 ;  /* 0x00000090883c723c */ /* 0x044fea000004183c */
[----:B---3--:R-:W-:Y:S01]  /*15e50*/  PRMT R152, R0, 0x5410, R2 ;  /* 0x0000541000987816 */ /* 0x008fe20000000002 */
[C---:B------:R-:W-:Y:S01]  /*15e60*/  HMMA.16816.F32.BF16 R64, R136.reuse, R146, R64 ;  /* 0x000000928840723c */ /* 0x040fe20000041840 */
[----:B------:R-:W2:Y:S04]  /*15e70*/  LDSM.16.MT88.4 R144, [R188+0x14800] ;  /* 0x01480000bc90783b */ /* 0x000ea80000004200 */
[C---:B----4-:R-:W-:Y:S01]  /*15e80*/  F2FP.BF16.F32.PACK_AB R182, R159.reuse, R182 ;  /* 0x000000b69fb6723e */ /* 0x050fe200000010ff */
[----:B------:R-:W-:Y:S01]  /*15e90*/  FADD.FTZ R159, R159, R134 ;  /* 0x000000869f9f7221 */ /* 0x000fe20000010000 */
[----:B------:R-:W-:Y:S04]  /*15ea0*/  SHF.R.U32.HI R134, RZ, 0x18, R133 ;  /* 0x00000018ff867819 */ /* 0x000fe80000011685 */
[----:B------:R-:W-:Y:S01]  /*15eb0*/  ISETP.LE.U32.AND P2, PT, R134, UR5, PT ;  /* 0x0000000586007c0c */ /* 0x000fe2000bf43070 */
[----:B------:R-:W-:Y:S01]  /*15ec0*/  IMAD.WIDE.U32 R214, R214, -0x2daee0ad, RZ ;  /* 0xd2511f53d6d67825 */ /* 0x000fe200078e00ff */
[C---:B------:R-:W-:Y:S02]  /*15ed0*/  LOP3.LUT R134, R156.reuse, 0xff, RZ, 0xc0, !PT ;  /* 0x000000ff9c867812 */ /* 0x040fe400078ec0ff */
[----:B------:R-:W-:Y:S01]  /*15ee0*/  LOP3.LUT R153, R156, 0xff, RZ, 0xc0, !PT ;  /* 0x000000ff9c997812 */ /* 0x000fe200078ec0ff */
[C---:B-1----:R-:W-:Y:S03]  /*15ef0*/  HMMA.16816.F32.BF16 R68, R136.reuse, R148, R68 ;  /* 0x000000948844723c */ /* 0x042fe60000041844 */
[----:B------:R-:W-:Y:S03]  /*15f00*/  PRMT R181, R182, 0x7632, R181 ;  /* 0x00007632b6b57816 */ /* 0x000fe600000000b5 */
[C---:B------:R-:W-:Y:S01]  /*15f10*/  HMMA.16816.F32.BF16 R72, R136.reuse, R150, R72 ;  /* 0x000000968848723c */ /* 0x040fe20000041848 */
[----:B------:R-:W1:Y:S05]  /*15f20*/  LDSM.16.MT88.4 R148, [R187+0x14800] ;  /* 0x01480000bb94783b */ /* 0x000e6a0000004200 */
[C---:B------:R-:W-:Y:S06]  /*15f30*/  HMMA.16816.F32.BF16 R76, R136.reuse, R140, R76 ;  /* 0x0000008c884c723c */ /* 0x040fec000004184c */
        /* <DEDUP_REMOVED lines=13> */
[----:B------:R-:W-:Y:S01]  /*16010*/  SHF.R.U32.HI R145, RZ, 0x10, R156 ;  /* 0x00000010ff917819 */ /* 0x000fe2000001169c */
[C---:B-1----:R-:W-:Y:S06]  /*16020*/  HMMA.16816.F32.BF16 R116, R136.reuse, R148, R116 ;  /* 0x000000948874723c */ /* 0x042fec0000041874 */
[C---:B------:R-:W-:Y:S01]  /*16030*/  HMMA.16816.F32.BF16 R120, R136.reuse, R150, R120 ;  /* 0x000000968878723c */ /* 0x040fe20000041878 */
[----:B------:R-:W-:Y:S05]  /*16040*/  LDSM.16.MT88.4 R148, [R186+0x11000] ;  /* 0x01100000ba94783b */ /* 0x000fea0000004200 */
[C---:B---3--:R-:W-:Y:S06]  /*16050*/  HMMA.16816.F32.BF16 R124, R136.reuse, R140, R124 ;  /* 0x0000008c887c723c */ /* 0x048fec000004187c */
[----:B------:R-:W-:Y:S01]  /*16060*/  HMMA.16816.F32.BF16 R128, R136, R142, R128 ;  /* 0x0000008e8880723c */ /* 0x000fe20000041880 */
[----:B------:R-:W-:Y:S06]  /*16070*/  LDSM.16.MT88.4 R140, [R188+0x11000] ;  /* 0x01100000bc8c783b */ /* 0x000fec0000004200 */
[----:B------:R-:W-:Y:S01]  /*16080*/  FADD.FTZ R138, R180, R163 ;  /* 0x000000a3b48a7221 */ /* 0x000fe20000010000 */
[----:B-----5:R-:W-:Y:S05]  /*16090*/  @!P0 HFMA2.BF16_V2 R165, -RZ.H0_H0, RZ.H0_H0, -R0.H0_H0 ;  /* 0x200000ffffa58231 */ /* 0x020fea0000340900 */
[----:B------:R1:W-:Y:S01]  /*160a0*/  @!P0 STL.S16 [R1+0x50], R165 ;  /* 0x000050a501008387 */ /* 0x0003e20000100600 */
[----:B------:R-:W-:Y:S03]  /*160b0*/  PRMT R135, R165, 0x7610, R135 ;  /* 0x00007610a5877816 */ /* 0x000fe60000000087 */
[----:B------:R2:W3:Y:S01]  /*160c0*/  LDL.S16 R160, [R1+0x28] ;  /* 0x0000280001a07983 */ /* 0x0004e20000100600 */
[----:B------:R-:W-:Y:S02]  /*160d0*/  @!P0 PRMT R0, R135, 0x5410, RZ ;  /* 0x0000541087008816 */ /* 0x000fe400000000ff */
[----:B------:R-:W-:Y:S02]  /*160e0*/  SHF.R.U32.HI R135, RZ, 0x10, R133 ;  /* 0x00000010ff877819 */ /* 0x000fe40000011685 */
[----:B------:R-:W-:Y:S01]  /*160f0*/  ISETP.LE.U32.AND P0, PT, R134, UR5, PT ;  /* 0x0000000586007c0c */ /* 0x000fe2000bf03070 */
[----:B------:R4:W-:Y:S01]  /*16100*/  STG.E.U16 desc[UR30][R216.64+0x40], R0 ;  /* 0x00004000d8007986 */ /* 0x0009e2000c10151e */
[----:B------:R-:W-:Y:S02]  /*16110*/  LOP3.LUT R134, R156, 0xffff, RZ, 0xc0, !PT ;  /* 0x0000ffff9c867812 */ /* 0x000fe400078ec0ff */
[----:B------:R-:W-:Y:S02]  /*16120*/  LOP3.LUT R135, R135, 0xff, RZ, 0xc0, !PT ;  /* 0x000000ff87877812 */ /* 0x000fe400078ec0ff */
[----:B------:R-:W-:Y:S02]  /*16130*/  SHF.R.U32.HI R144, RZ, 0x8, R134 ;  /* 0x00000008ff907819 */ /* 0x000fe40000011686 */
[----:B------:R-:W-:Y:S02]  /*16140*/  SHF.R.U32.HI R134, RZ, 0x18, R156 ;  /* 0x00000018ff867819 */ /* 0x000fe4000001169c */
[----:B------:R-:W-:Y:S02]  /*16150*/  ISETP.LE.U32.AND P1, PT, R135, UR5, PT ;  /* 0x0000000587007c0c */ /* 0x000fe4000bf23070 */
[----:B------:R-:W-:Y:S02]  /*16160*/  PRMT R155, R153, 0x5410, R144 ;  /* 0x00005410999b7816 */ /* 0x000fe40000000090 */
[----:B------:R-:W-:Y:S01]  /*16170*/  SHF.R.U32.HI R144, RZ, 0x10, R156 ;  /* 0x00000010ff907819 */ /* 0x000fe2000001169c */
[----:B-1----:R2:W5:Y:S03]  /*16180*/  LDL.S16 R165, [R1+0x20] ;  /* 0x0000200001a57983 */ /* 0x0025660000100600 */
[----:B------:R-:W-:Y:S04]  /*16190*/  LOP3.LUT R144, R144, 0xff, RZ, 0xc0, !PT ;  /* 0x000000ff90907812 */ /* 0x000fe800078ec0ff */
[----:B------:R-:W-:Y:S02]  /*161a0*/  ISETP.LE.U32.AND P3, PT, R144, UR5, PT ;  /* 0x0000000590007c0c */ /* 0x000fe4000bf63070 */
[----:B----4-:R-:W-:Y:S02]  /*161b0*/  LOP3.LUT R0, R133, 0xffff, RZ, 0xc0, !PT ;  /* 0x0000ffff85007812 */ /* 0x010fe400078ec0ff */
[----:B------:R-:W-:Y:S02]  /*161c0*/  LOP3.LUT R133, R145, 0xff, RZ, 0xc0, !PT ;  /* 0x000000ff91857812 */ /* 0x000fe400078ec0ff */
[----:B------:R-:W-:Y:S02]  /*161d0*/  SHF.R.U32.HI R0, RZ, 0x8, R0 ;  /* 0x00000008ff007819 */ /* 0x000fe40000011600 */
[----:B------:R-:W-:Y:S02]  /*161e0*/  LOP3.LUT R145, R156, 0xffff, RZ, 0xc0, !PT ;  /* 0x0000ffff9c917812 */ /* 0x000fe400078ec0ff */
[----:B------:R-:W-:Y:S02]  /*161f0*/  LOP3.LUT R0, R0, 0xffff, RZ, 0xc0, !PT ;  /* 0x0000ffff00007812 */ /* 0x000fe400078ec0ff */
[----:B------:R-:W-:Y:S02]  /*16200*/  SHF.R.U32.HI R156, RZ, 0x18, R156 ;  /* 0x00000018ff9c7819 */ /* 0x000fe4000001169c */
[----:B------:R-:W-:Y:S02]  /*16210*/  ISETP.LE.U32.AND P4, PT, R0, UR5, PT ;  /* 0x0000000500007c0c */ /* 0x000fe4000bf83070 */
[----:B------:R-:W-:Y:S02]  /*16220*/  LOP3.LUT R0, R157, UR28, R154, 0x96, !PT ;  /* 0x0000001c9d007c12 */ /* 0x000fe4000f8e969a */
[----:B------:R-:W-:Y:S02]  /*16230*/  PRMT R157, R133, 0x5410, R134 ;  /* 0x00005410859d7816 */ /* 0x000fe40000000086 */
[--C-:B------:R-:W-:Y:S02]  /*16240*/  SHF.R.U32.HI R135, RZ, 0x10, R0.reuse ;  /* 0x00000010ff877819 */ /* 0x100fe40000011600 */
[C---:B------:R-:W-:Y:S02]  /*16250*/  LOP3.LUT R146, R0.reuse, 0xff, RZ, 0xc0, !PT ;  /* 0x000000ff00927812 */ /* 0x040fe400078ec0ff */
[----:B------:R-:W-:Y:S02]  /*16260*/  SHF.R.U32.HI R134, RZ, 0x18, R0 ;  /* 0x00000018ff867819 */ /* 0x000fe40000011600 */
[----:B------:R-:W-:Y:S02]  /*16270*/  LOP3.LUT R133, R0, 0xffff, RZ, 0xc0, !PT ;  /* 0x0000ffff00857812 */ /* 0x000fe400078ec0ff */
[----:B------:R-:W-:Y:S02]  /*16280*/  LOP3.LUT R0, R135, 0xff, RZ, 0xc0, !PT ;  /* 0x000000ff87007812 */ /* 0x000fe400078ec0ff */
[----:B------:R-:W-:Y:S02]  /*16290*/  SHF.R.U32.HI R133, RZ, 0x8, R133 ;  /* 0x00000008ff857819 */ /* 0x000fe40000011685 */
[----:B------:R-:W-:Y:S02]  /*162a0*/  PRMT R154, R0, 0x5410, R134 ;  /* 0x00005410009a7816 */ /* 0x000fe40000000086 */
[----:B------:R-:W-:Y:S02]  /*162b0*/  PRMT R0, R162, 0x7610, R0 ;  /* 0x00007610a2007816 */ /* 0x000fe40000000000 */
[--C-:B------:R-:W-:Y:S02]  /*162c0*/  PRMT R153, R146, 0x5410, R133.reuse ;  /* 0x0000541092997816 */ /* 0x100fe40000000085 */
[----:B------:R-:W-:Y:S02]  /*162d0*/  PRMT R133, R162, 0x7632, R133 ;  /* 0x00007632a2857816 */ /* 0x000fe40000000085 */
[----:B------:R-:W-:Y:S01]  /*162e0*/  SHF.R.U32.HI R145, RZ, 0x8, R145 ;  /* 0x00000008ff917819 */ /* 0x000fe20000011691 */
[----:B------:R-:W-:Y:S01]  /*162f0*/  MUFU.EX2 R162, R228 ;  /* 0x000000e400a27308 */ /* 0x000fe20000000800 */
[--C-:B------:R-:W-:Y:S02]  /*16300*/  HSET2.LE.AND R136, R153, R169.reuse, PT ;  /* 0x000000a999887233 */ /* 0x100fe40003803000 */
[----:B------:R-:W-:Y:S02]  /*16310*/  PRMT R139, R0, 0x5410, R133 ;  /* 0x00005410008b7816 */ /* 0x000fe40000000085 */
[----:B------:R-:W-:Y:S02]  /*16320*/  LOP3.LUT R135, R145, 0xffff, RZ, 0xc0, !PT ;  /* 0x0000ffff91877812 */ /* 0x000fe400078ec0ff */
[----:B------:R-:W1:Y:S01]  /*16330*/  LDSM.16.MT88.4 R144, [R185+0x11000] ;  /* 0x01100000b990783b */ /* 0x000e620000004200 */
[----:B------:R-:W-:Y:S02]  /*16340*/  PRMT R134, R164, 0x7632, R134 ;  /* 0x00007632a4867816 */ /* 0x000fe40000000086 */
[----:B------:R-:W-:Y:S02]  /*16350*/  ISETP.LE.U32.AND P5, PT, R135, UR5, PT ;  /* 0x0000000587007c0c */ /* 0x000fe4000bfa3070 */
[----:B------:R-:W-:Y:S02]  /*16360*/  PRMT R135, R161, 0x7610, R135 ;  /* 0x00007610a1877816 */ /* 0x000fe40000000087 */
[----:B------:R-:W4:Y:S01]  /*16370*/  MUFU.EX2 R161, R229 ;  /* 0x000000e500a17308 */ /* 0x000f220000000800 */
[--C-:B------:R-:W-:Y:S02]  /*16380*/  HSET2.LE.AND R137, R154, R169.reuse, PT ;  /* 0x000000a99a897233 */ /* 0x100fe40003803000 */
[----:B------:R-:W-:Y:S03]  /*16390*/  LOP3.LUT R136, R136, R152, RZ, 0xc0, !PT ;  /* 0x0000009888887212 */ /* 0x000fe600078ec0ff */
[----:B------:R-:W-:Y:S02]  /*163a0*/  LOP3.LUT R137, R137, R139, RZ, 0xc0, !PT ;  /* 0x0000008b89897212 */ /* 0x000fe400078ec0ff */
[--C-:B------:R-:W-:Y:S02]  /*163b0*/  HSET2.LE.AND R139, R157, R169.reuse, PT ;  /* 0x000000a99d8b7233 */ /* 0x100fe40003803000 */
[----:B------:R-:W-:Y:S01]  /*163c0*/  MUFU.EX2 R157, R238 ;  /* 0x000000ee009d7308 */ /* 0x000fe20000000800 */
[----:B---3--:R-:W-:Y:S05]  /*163d0*/  @!P4 HFMA2.BF16_V2 R160, -RZ.H0_H0, RZ.H0_H0, -R2.H0_H0 ;  /* 0x200000ffffa0c231 */ /* 0x008fea0000340902 */
[----:B------:R3:W-:Y:S01]  /*163e0*/  @!P4 STL.S16 [R1+0x28], R160 ;  /* 0x000028a00100c387 */ /* 0x0007e20000100600 */
[----:B------:R-:W-:Y:S04]  /*163f0*/  PRMT R166, R160, 0x7610, R166 ;  /* 0x00007610a0a67816 */ /* 0x000fe800000000a6 */
[----:B------:R-:W-:Y:S05]  /*16400*/  @!P4 PRMT R2, R166, 0x5410, RZ ;  /* 0x00005410a602c816 */ /* 0x000fea00000000ff */
[----:B------:R2:W-:Y:S01]  /*16410*/  STG.E.U16 desc[UR30][R216.64+0x42], R2 ;  /* 0x00004202d8007986 */ /* 0x0005e2000c10151e */
[----:B-----5:R-:W-:Y:S05]  /*16420*/  @!P1 HFMA2.BF16_V2 R165, -RZ.H0_H0, RZ.H0_H0, -R0.H0_H0 ;  /* 0x200000ffffa59231 */ /* 0x020fea0000340900 */
[----:B------:R5:W-:Y:S01]  /*16430*/  @!P1 STL.S16 [R1+0x20], R165 ;  /* 0x000020a501009387 */ /* 0x000be20000100600 */
[----:B------:R-:W-:Y:S03]  /*16440*/  PRMT R153, R165, 0x7610, R153 ;  /* 0x00007610a5997816 */ /* 0x000fe60000000099 */
[----:B------:R1:W5:Y:S01]  /*16450*/  LDL.S16 R166, [R1+0x10] ;  /* 0x0000100001a67983 */ /* 0x0003620000100600 */
[----:B------:R-:W-:Y:S01]  /*16460*/  @!P1 PRMT R0, R153, 0x5410, RZ ;  /* 0x0000541099009816 */ /* 0x000fe200000000ff */
[----:B---3--:R-:W3:Y:S01]  /*16470*/  MUFU.EX2 R160, R225 ;  /* 0x000000e100a07308 */ /* 0x008ee20000000800 */
[----:B------:R-:W-:Y:S01]  /*16480*/  ISETP.LE.U32.AND P1, PT, R156, UR5, PT ;  /* 0x000000059c007c0c */ /* 0x000fe2000bf23070 */
[----:B------:R1:W5:Y:S04]  /*16490*/  LDL.S16 R163, [R1+0x30] ;  /* 0x0000300001a37983 */ /* 0x0003680000100600 */
[----:B------:R1:W-:Y:S01]  /*164a0*/  STG.E.U16 desc[UR30][R218.64+0x40], R0 ;  /* 0x00004000da007986 */ /* 0x0003e2000c10151e */
[----:B--2---:R-:W-:Y:S02]  /*164b0*/  PRMT R2, R164, 0x7610, R2 ;  /* 0x00007610a4027816 */ /* 0x004fe40000000002 */
[C---:B----4-:R-:W-:Y:S04]  /*164c0*/  F2FP.BF16.F32.PACK_AB R164, R161.reuse, R162 ;  /* 0x000000a2a1a4723e */ /* 0x050fe800000010ff */
[----:B------:R-:W-:Y:S02]  /*164d0*/  PRMT R183, R164, 0x7632, R183 ;  /* 0x00007632a4b77816 */ /* 0x000fe400000000b7 */
[C---:B---3--:R-:W-:Y:S01]  /*164e0*/  F2FP.BF16.F32.PACK_AB R180, R160.reuse, R180 ;  /* 0x000000b4a0b4723e */ /* 0x048fe200000010ff */
[----:B-----5:R2:W3:Y:S01]  /*164f0*/  LDL.S16 R165, [R1+0xc] ;  /* 0x00000c0001a57983 */ /* 0x0204e20000100600 */
[----:B------:R-:W-:Y:S01]  /*16500*/  FADD.FTZ R160, R160, R138 ;  /* 0x0000008aa0a07221 */ /* 0x000fe20000010000 */
[--C-:B------:R-:W-:Y:S02]  /*16510*/  HSET2.LE.AND R138, R155, R169.reuse, PT ;  /* 0x000000a99b8a7233 */ /* 0x100fe40003803000 */
[----:B------:R-:W4:Y:S01]  /*16520*/  LDSM.16.MT88.4 R152, [R187+0x11000] ;  /* 0x01100000bb98783b */ /* 0x000f220000004200 */
[----:B-1----:R-:W-:Y:S04]  /*16530*/  PRMT R0, R2, 0x5410, R134 ;  /* 0x0000541002007816 */ /* 0x002fe80000000086 */
[----:B------:R-:W-:Y:S01]  /*16540*/  LOP3.LUT R138, R138, R0, RZ, 0xc0, !PT ;  /* 0x000000008a8a7212 */ /* 0x000fe200078ec0ff */
[----:B------:R-:W-:Y:S02]  /*16550*/  FADD.FTZ R0, R162, R159 ;  /* 0x0000009fa2007221 */ /* 0x000fe40000010000 */
[----:B------:R-:W1:Y:S02]  /*16560*/  MUFU.EX2 R159, R239 ;  /* 0x000000ef009f7308 */ /* 0x000e640000000800 */
[----:B------:R-:W-:Y:S01]  /*16570*/  FADD.FTZ R249, R161, R0 ;  /* 0x00000000a1f97221 */ /* 0x000fe20000010000 */
[----:B------:R-:W-:Y:S04]  /*16580*/  PRMT R0, R135, 0x5410, R191 ;  /* 0x0000541087007816 */ /* 0x000fe800000000bf */
[----:B------:R-:W-:Y:S01]  /*16590*/  LOP3.LUT R139, R139, R0, RZ, 0xc0, !PT ;  /* 0x000000008b8b7212 */ /* 0x000fe200078ec0ff */
[----:B------:R-:W-:Y:S06]  /*165a0*/  FADD.FTZ R0, R157, R160 ;  /* 0x000000a09d007221 */ /* 0x000fec0000010000 */
[C---:B------:R-:W-:Y:S03]  /*165b0*/  HMMA.16816.F32.BF16 R4, R136.reuse, R144, R4 ;  /* 0x000000908804723c */ /* 0x040fe60000041804 */
[C---:B-1----:R-:W-:Y:S01]  /*165c0*/  FADD.FTZ R248, R159.reuse, R0 ;  /* 0x000000009ff87221 */ /* 0x042fe20000010000 */
[----:B------:R-:W-:Y:S02]  /*165d0*/  F2FP.BF16.F32.PACK_AB R157, R159, R157 ;  /* 0x0000009d9f9d723e */ /* 0x000fe400000010ff */
        /* <DEDUP_REMOVED lines=27> */
[C---:B------:R-:W-:Y:S06]  /*16790*/  HMMA.16816.F32.BF16 R80, R136.reuse, R150, R80 ;  /* 0x000000968850723c */ /* 0x040fec0000041850 */
[C---:B--2---:R-:W-:Y:S06]  /*167a0*/  HMMA.16816.F32.BF16 R84, R136.reuse, R140, R84 ;  /* 0x0000008c8854723c */ /* 0x044fec0000041854 */
[C---:B------:R-:W-:Y:S01]  /*167b0*/  HMMA.16816.F32.BF16 R88, R136.reuse, R142, R88 ;  /* 0x0000008e8858723c */ /* 0x040fe20000041858 */
[----:B------:R-:W2:Y:S05]  /*167c0*/  LDSM.16.MT88.4 R140, [R186+0x17000] ;  /* 0x01700000ba8c783b */ /* 0x000eaa0000004200 */
[C---:B----4-:R-:W-:Y:S06]  /*167d0*/  HMMA.16816.F32.BF16 R92, R136.reuse, R152, R92 ;  /* 0x00000098885c723c */ /* 0x050fec000004185c */
[C---:B------:R-:W-:Y:S05]  /*167e0*/  HMMA.16816.F32.BF16 R96, R136.reuse, R154, R96 ;  /* 0x0000009a8860723c */ /* 0x040fea0000041860 */
[--C-:B------:R-:W-:Y:S01]  /*167f0*/  SHF.R.U32.HI R152, RZ, 0x10, R214.reuse ;  /* 0x00000010ff987819 */ /* 0x100fe200000116d6 */
[C---:B-1----:R-:W-:Y:S05]  /*16800*/  HMMA.16816.F32.BF16 R100, R136.reuse, R144, R100 ;  /* 0x000000908864723c */ /* 0x042fea0000041864 */
[----:B------:R-:W-:Y:S01]  /*16810*/  LOP3.LUT R155, R214, 0xff, RZ, 0xc0, !PT ;  /* 0x000000ffd69b7812 */ /* 0x000fe200078ec0ff */
[C---:B------:R-:W-:Y:S05]  /*16820*/  HMMA.16816.F32.BF16 R104, R136.reuse, R146, R104 ;  /* 0x000000928868723c */ /* 0x040fea0000041868 */
[----:B------:R-:W-:Y:S02]  /*16830*/  SHF.R.U32.HI R154, RZ, 0x18, R214 ;  /* 0x00000018ff9a7819 */ /* 0x000fe400000116d6 */
[----:B------:R-:W-:Y:S04]  /*16840*/  LOP3.LUT R152, R152, 0xff, RZ, 0xc0, !PT ;  /* 0x000000ff98987812 */ /* 0x000fe800078ec0ff */
[----:B------:R-:W-:Y:S05]  /*16850*/  PRMT R171, R152, 0x5410, R154 ;  /* 0x0000541098ab7816 */ /* 0x000fea000000009a */
[----:B------:R-:W-:Y:S01]  /*16860*/  HSET2.LE.AND R171, R171, R169, PT ;  /* 0x000000a9abab7233 */ /* 0x000fe20003803000 */
[C---:B--2---:R-:W-:Y:S06]  /*16870*/  HMMA.16816.F32.BF16 R108, R136.reuse, R140, R108 ;  /* 0x0000008c886c723c */ /* 0x044fec000004186c */
[C---:B------:R-:W-:Y:S01]  /*16880*/  HMMA.16816.F32.BF16 R112, R136.reuse, R142, R112 ;  /* 0x0000008e8870723c */ /* 0x040fe20000041870 */
[----:B------:R-:W-:Y:S04]  /*16890*/  LDSM.16.MT88.4 R140, [R186+0x11800] ;  /* 0x01180000ba8c783b */ /* 0x000fe80000004200 */
[----:B------:R-:W-:Y:S02]  /*168a0*/  @!P2 HFMA2.BF16_V2 R166, -RZ.H0_H0, RZ.H0_H0, -R133.H0_H0 ;  /* 0x200000ffffa6a231 */ /* 0x000fe40000340985 */
[----:B------:R-:W-:Y:S03]  /*168b0*/  @!P5 HFMA2.BF16_V2 R163, -RZ.H0_H0, RZ.H0_H0, -R134.H0_H0 ;  /* 0x200000ffffa3d231 */ /* 0x000fe60000340986 */
[----:B------:R-:W-:Y:S01]  /*168c0*/  @!P2 STL.S16 [R1+0x10], R166 ;  /* 0x000010a60100a387 */ /* 0x000fe20000100600 */
[----:B------:R-:W-:Y:S04]  /*168d0*/  PRMT R148, R166, 0x7610, R148 ;  /* 0x00007610a6947816 */ /* 0x000fe80000000094 */
[----:B------:R-:W-:Y:S02]  /*168e0*/  @!P2 PRMT R133, R148, 0x5410, RZ ;  /* 0x000054109485a816 */ /* 0x000fe400000000ff */
[----:B------:R-:W1:Y:S08]  /*168f0*/  LDSM.16.MT88.4 R148, [R188+0x17000] ;  /* 0x01700000bc94783b */ /* 0x000e700000004200 */
[----:B------:R2:W-:Y:S01]  /*16900*/  STG.E.U16 desc[UR30][R218.64+0x42], R133 ;  /* 0x00004285da007986 */ /* 0x0005e2000c10151e */
[----:B---3--:R-:W-:Y:S05]  /*16910*/  @!P0 HFMA2.BF16_V2 R165, -RZ.H0_H0, RZ.H0_H0, -R2.H0_H0 ;  /* 0x200000ffffa58231 */ /* 0x008fea0000340902 */
[----:B------:R-:W-:Y:S01]  /*16920*/  @!P0 STL.S16 [R1+0xc], R165 ;  /* 0x00000ca501008387 */ /* 0x000fe20000100600 */
[----:B------:R-:W-:Y:S03]  /*16930*/  PRMT R0, R165, 0x7610, R0 ;  /* 0x00007610a5007816 */ /* 0x000fe60000000000 */
[----:B------:R3:W4:Y:S01]  /*16940*/  LDL.S16 R156, [R1+0x24] ;  /* 0x00002400019c7983 */ /* 0x0007220000100600 */
[----:B------:R-:W-:Y:S03]  /*16950*/  @!P0 PRMT R2, R0, 0x5410, RZ ;  /* 0x0000541000028816 */ /* 0x000fe600000000ff */
[----:B------:R-:W-:Y:S04]  /*16960*/  @!P5 STL.S16 [R1+0x30], R163 ;  /* 0x000030a30100d387 */ /* 0x000fe80000100600 */
[----:B------:R5:W-:Y:S01]  /*16970*/  STG.E.U16 desc[UR30][R216.64+0x50], R2 ;  /* 0x00005002d8007986 */ /* 0x000be2000c10151e */
[----:B--2---:R-:W-:Y:S04]  /*16980*/  LOP3.LUT R133, R215, UR32, R158, 0x96, !PT ;  /* 0x00000020d7857c12 */ /* 0x004fe8000f8e969e */
[----:B------:R-:W-:Y:S01]  /*16990*/  LOP3.LUT R0, R133, 0xff, RZ, 0xc0, !PT ;  /* 0x000000ff85007812 */ /* 0x000fe200078ec0ff */
[C---:B-1----:R-:W-:Y:S03]  /*169a0*/  HMMA.16816.F32.BF16 R116, R136.reuse, R148, R116 ;  /* 0x000000948874723c */ /* 0x042fe60000041874 */
[----:B------:R-:W-:Y:S02]  /*169b0*/  ISETP.LE.U32.AND P2, PT, R0, UR5, PT ;  /* 0x0000000500007c0c */ /* 0x000fe4000bf43070 */
[----:B------:R-:W-:Y:S01]  /*169c0*/  LOP3.LUT R0, R214, 0xffff, RZ, 0xc0, !PT ;  /* 0x0000ffffd6007812 */ /* 0x000fe200078ec0ff */
[C---:B------:R-:W-:Y:S05]  /*169d0*/  HMMA.16816.F32.BF16 R120, R136.reuse, R150, R120 ;  /* 0x000000968878723c */ /* 0x040fea0000041878 */
[----:B------:R-:W-:Y:S02]  /*169e0*/  SHF.R.U32.HI R153, RZ, 0x8, R0 ;  /* 0x00000008ff997819 */ /* 0x000fe40000011600 */
[--C-:B------:R-:W-:Y:S04]  /*169f0*/  LOP3.LUT R0, R215, UR32, R158.reuse, 0x96, !PT ;  /* 0x00000020d7007c12 */ /* 0x100fe8000f8e969e */
[----:B------:R-:W-:Y:S02]  /*16a00*/  PRMT R158, R163, 0x7610, R158 ;  /* 0x00007610a39e7816 */ /* 0x000fe4000000009e */
[----:B------:R-:W-:Y:S01]  /*16a10*/  LDSM.16.MT88.4 R160, [R185+0x11800] ;  /* 0x01180000b9a0783b */ /* 0x000fe20000004200 */
[----:B------:R-:W-:Y:S02]  /*16a20*/  PRMT R170, R155, 0x5410, R153 ;  /* 0x000054109baa7816 */ /* 0x000fe40000000099 */
[----:B------:R-:W-:Y:S02]  /*16a30*/  @!P5 PRMT R134, R158, 0x5410, RZ ;  /* 0x000054109e86d816 */ /* 0x000fe400000000ff */
[----:B-----5:R-:W-:Y:S02]  /*16a40*/  LOP3.LUT R2, R133, 0xffff, RZ, 0xc0, !PT ;  /* 0x0000ffff85027812 */ /* 0x020fe400078ec0ff */
[--C-:B------:R-:W-:Y:S01]  /*16a50*/  SHF.R.U32.HI R144, RZ, 0x18, R133.reuse ;  /* 0x00000018ff907819 */ /* 0x100fe20000011685 */
[----:B------:R1:W-:Y:S01]  /*16a60*/  STG.E.U16 desc[UR30][R216.64+0x52], R134 ;  /* 0x00005286d8007986 */ /* 0x0003e2000c10151e */
[----:B------:R-:W-:Y:S02]  /*16a70*/  SHF.R.U32.HI R2, RZ, 0x8, R2 ;  /* 0x00000008ff027819 */ /* 0x000fe40000011602 */
[----:B------:R-:W-:Y:S01]  /*16a80*/  SHF.R.U32.HI R146, RZ, 0x10, R133 ;  /* 0x00000010ff927819 */ /* 0x000fe20000011685 */
[----:B------:R-:W2:Y:S01]  /*16a90*/  LDSM.16.MT88.4 R152, [R187+0x17000] ;  /* 0x01700000bb98783b */ /* 0x000ea20000004200 */
[----:B------:R-:W-:Y:S02]  /*16aa0*/  LOP3.LUT R2, R2, 0xffff, RZ, 0xc0, !PT ;  /* 0x0000ffff02027812 */ /* 0x000fe400078ec0ff */
[----:B------:R-:W-:Y:S02]  /*16ab0*/  LOP3.LUT R147, R0, 0xff, RZ, 0xc0, !PT ;  /* 0x000000ff00937812 */ /* 0x000fe400078ec0ff */
[----:B------:R-:W-:Y:S02]  /*16ac0*/  ISETP.LE.U32.AND P0, PT, R2, UR5, PT ;  /* 0x0000000502007c0c */ /* 0x000fe4000bf03070 */
[----:B------:R-:W-:Y:S02]  /*16ad0*/  LOP3.LUT R2, R0, 0xffff, RZ, 0xc0, !PT ;  /* 0x0000ffff00027812 */ /* 0x000fe400078ec0ff */
[----:B------:R-:W-:Y:S02]  /*16ae0*/  SHF.R.U32.HI R133, RZ, 0x10, R0 ;  /* 0x00000010ff857819 */ /* 0x000fe40000011600 */
[----:B------:R-:W-:Y:S02]  /*16af0*/  SHF.R.U32.HI R2, RZ, 0x8, R2 ;  /* 0x00000008ff027819 */ /* 0x000fe40000011602 */
[----:B------:R-:W-:Y:S02]  /*16b00*/  SHF.R.U32.HI R145, RZ, 0x18, R0 ;  /* 0x00000018ff917819 */ /* 0x000fe40000011600 */
[----:B------:R-:W-:Y:S02]  /*16b10*/  PRMT R2, R147, 0x5410, R2 ;  /* 0x0000541093027816 */ /* 0x000fe40000000002 */
[----:B------:R-:W-:Y:S02]  /*16b20*/  LOP3.LUT R133, R133, 0xff, RZ, 0xc0, !PT ;  /* 0x000000ff85857812 */ /* 0x000fe400078ec0ff */
[--C-:B------:R-:W-:Y:S02]  /*16b30*/  HSET2.LE.AND R170, R170, R169.reuse, PT ;  /* 0x000000a9aaaa7233 */ /* 0x100fe40003803000 */
[----:B------:R-:W-:Y:S02]  /*16b40*/  PRMT R133, R133, 0x5410, R145 ;  /* 0x0000541085857816 */ /* 0x000fe40000000091 */
[--C-:B------:R-:W-:Y:S02]  /*16b50*/  HSET2.LE.AND R168, R2, R169.reuse, PT ;  /* 0x000000a902a87233 */ /* 0x100fe40003803000 */
[----:B-1----:R-:W-:Y:S02]  /*16b60*/  PRMT R134, R180, 0x7632, R134 ;  /* 0x00007632b4867816 */ /* 0x002fe40000000086 */
[----:B------:R-:W-:Y:S02]  /*16b70*/  HSET2.LE.AND R169, R133, R169, PT ;  /* 0x000000a985a97233 */ /* 0x000fe40003803000 */
[----:B------:R-:W-:Y:S02]  /*16b80*/  LOP3.LUT R0, R146, 0xff, RZ, 0xc0, !PT ;  /* 0x000000ff92007812 */ /* 0x000fe400078ec0ff */
[----:B------:R-:W-:Y:S02]  /*16b90*/  PRMT R133, R164, 0x7610, R133 ;  /* 0x00007610a4857816 */ /* 0x000fe40000000085 */
[----:B------:R-:W-:Y:S02]  /*16ba0*/  ISETP.LE.U32.AND P4, PT, R144, UR5, PT ;  /* 0x0000000590007c0c */ /* 0x000fe4000bf83070 */
[----:B------:R-:W1:Y:S01]  /*16bb0*/  LDSM.16.MT88.4 R144, [R188+0x11800] ;  /* 0x01180000bc90783b */ /* 0x000e620000004200 */
[----:B------:R-:W-:Y:S02]  /*16bc0*/  ISETP.LE.U32.AND P5, PT, R0, UR5, PT ;  /* 0x0000000500007c0c */ /* 0x000fe4000bfa3070 */
[C---:B------:R-:W-:Y:S01]  /*16bd0*/  PRMT R2, R157.reuse, 0x7610, R2 ;  /* 0x000076109d027816 */ /* 0x040fe20000000002 */
[C---:B--2---:R-:W-:Y:S03]  /*16be0*/  HMMA.16816.F32.BF16 R124, R136.reuse, R152, R124 ;  /* 0x00000098887c723c */ /* 0x044fe6000004187c */
[----:B------:R-:W-:Y:S03]  /*16bf0*/  PRMT R0, R157, 0x7632, R0 ;  /* 0x000076329d007816 */ /* 0x000fe60000000000 */
[----:B------:R-:W-:Y:S05]  /*16c00*/  HMMA.16816.F32.BF16 R128, R136, R154, R128 ;  /* 0x0000009a8880723c */ /* 0x000fea0000041880 */
[----:B----4-:R-:W-:Y:S05]  /*16c10*/  @!P3 HFMA2.BF16_V2 R156, -RZ.H0_H0, RZ.H0_H0, -R135.H0_H0 ;  /* 0x200000ffff9cb231 */ /* 0x010fea0000340987 */
[----:B------:R-:W-:Y:S01]  /*16c20*/  @!P3 STL.S16 [R1+0x24], R156 ;  /* 0x0000249c0100b387 */ /* 0x000fe20000100600 */
[----:B------:R-:W-:Y:S03]  /*16c30*/  PRMT R148, R156, 0x7610, R148 ;  /* 0x000076109c947816 */ /* 0x000fe60000000094 */
[----:B------:R3:W2:Y:S01]  /*16c40*/  LDL.S16 R224, [R1+0x1c] ;  /* 0x00001c0001e07983 */ /* 0x0006a20000100600 */
[----:B------:R-:W-:Y:S03]  /*16c50*/  @!P3 PRMT R135, R148, 0x5410, RZ ;  /* 0x000054109487b816 */ /* 0x000fe600000000ff */
[----:B------:R3:W4:Y:S04]  /*16c60*/  LDL.S16 R223, [R1+0x18] ;  /* 0x0000180001df7983 */ /* 0x0007280000100600 */
[----:B------:R3:W5:Y:S04]  /*16c70*/  LDL.S16 R222, [R1+0x14] ;  /* 0x0000140001de7983 */ /* 0x0007680000100600 */
[----:B------:R3:W3:Y:S04]  /*16c80*/  LDL.S16 R221, [R1+0x8] ;  /* 0x0000080001dd7983 */ /* 0x0006e80000100600 */
[----:B------:R1:W3:Y:S04]  /*16c90*/  LDL.S16 R220, [R1+0x4] ;  /* 0x0000040001dc7983 */ /* 0x0002e80000100600 */
[----:B------:R1:W3:Y:S04]  /*16ca0*/  LDL.S16 R213, [R1] ;  /* 0x0000000001d57983 */ /* 0x0002e80000100600 */
[----:B------:R1:W-:Y:S02]  /*16cb0*/  STG.E.U16 desc[UR30][R218.64+0x50], R135 ;  /* 0x00005087da007986 */ /* 0x0003e4000c10151e */
[----:B-1----:R-:W-:Y:S04]  /*16cc0*/  PRMT R135, R182, 0x5410, R181 ;  /* 0x00005410b6877816 */ /* 0x002fe800000000b5 */
[----:B------:R-:W-:Y:S02]  /*16cd0*/  LOP3.LUT R168, R168, R135, RZ, 0xc0, !PT ;  /* 0x00000087a8a87212 */ /* 0x000fe400078ec0ff */
[----:B------:R-:W-:Y:S04]  /*16ce0*/  PRMT R135, R180, 0x5410, R134 ;  /* 0x00005410b4877816 */ /* 0x000fe80000000086 */
[----:B------:R-:W-:Y:S02]  /*16cf0*/  LOP3.LUT R169, R169, R135, RZ, 0xc0, !PT ;  /* 0x00000087a9a97212 */ /* 0x000fe400078ec0ff */
[----:B------:R-:W-:Y:S04]  /*16d00*/  PRMT R135, R133, 0x5410, R183 ;  /* 0x0000541085877816 */ /* 0x000fe800000000b7 */
[----:B------:R-:W-:Y:S02]  /*16d10*/  LOP3.LUT R170, R170, R135, RZ, 0xc0, !PT ;  /* 0x00000087aaaa7212 */ /* 0x000fe400078ec0ff */
[----:B------:R-:W-:Y:S04]  /*16d20*/  PRMT R135, R2, 0x5410, R0 ;  /* 0x0000541002877816 */ /* 0x000fe80000000000 */
[----:B------:R-:W-:Y:S07]  /*16d30*/  LOP3.LUT R171, R171, R135, RZ, 0xc0, !PT ;  /* 0x00000087abab7212 */ /* 0x000fee00078ec0ff */
[C---:B------:R-:W-:Y:S01]  /*16d40*/  HMMA.16816.F32.BF16 R164, R168.reuse, R160, R4 ;  /* 0x000000a0a8a4723c */ /* 0x040fe20000041804 */
[----:B------:R-:W1:Y:S05]  /*16d50*/  LDSM.16.MT88.4 R4, [R186+0x13800] ;  /* 0x01380000ba04783b */ /* 0x000e6a0000004200 */
[C---:B------:R-:W-:Y:S03]  /*16d60*/  HMMA.16816.F32.BF16 R160, R168.reuse, R162, R8 ;  /* 0x000000a2a8a0723c */ /* 0x040fe60000041808 */
[----:B------:R-:W1:Y:S03]  /*16d70*/  LDSM.16.MT88.4 R8, [R188+0x13800] ;  /* 0x01380000bc08783b */ /* 0x000e660000004200 */
[C---:B------:R-:W-:Y:S05]  /*16d80*/  HMMA.16816.F32.BF16 R156, R168.reuse, R140, R12 ;  /* 0x0000008ca89c723c */ /* 0x040fea000004180c */
[----:B------:R-:W1:Y:S01]  /*16d90*/  LDSM.16.MT88.4 R12, [R187+0x13800] ;  /* 0x01380000bb0c783b */ /* 0x000e620000004200 */
[C---:B------:R-:W-:Y:S06]  /*16da0*/  HMMA.16816.F32.BF16 R152, R168.reuse, R142, R16 ;  /* 0x0000008ea898723c */ /* 0x040fec0000041810 */
[C---:B------:R-:W-:Y:S01]  /*16db0*/  HMMA.16816.F32.BF16 R148, R168.reuse, R144, R20 ;  /* 0x00000090a894723c */ /* 0x040fe20000041814 */
[----:B------:R-:W1:Y:S05]  /*16dc0*/  LDSM.16.MT88.4 R16, [R185+0x15800] ;  /* 0x01580000b910783b */ /* 0x000e6a0000004200 */
[C---:B------:R-:W-:Y:S03]  /*16dd0*/  HMMA.16816.F32.BF16 R144, R168.reuse, R146, R24 ;  /* 0x00000092a890723c */ /* 0x040fe60000041818 */
[----:B------:R-:W1:Y:S03]  /*16de0*/  LDSM.16.MT88.4 R20, [R186+0x15800] ;  /* 0x01580000ba14783b */ /* 0x000e660000004200 */
[C---:B------:R-:W-:Y:S05]  /*16df0*/  HMMA.16816.F32.BF16 R140, R168.reuse, R172, R28 ;  /* 0x000000aca88c723c */ /* 0x040fea000004181c */
[----:B------:R-:W-:Y:S01]  /*16e00*/  LDSM.16.MT88.4 R24, [R187+0x15800] ;  /* 0x01580000bb18783b */ /* 0x000fe20000004200 */
[C---:B------:R-:W-:Y:S06]  /*16e10*/  HMMA.16816.F32.BF16 R136, R168.reuse, R174, R32 ;  /* 0x000000aea888723c */ /* 0x040fec0000041820 */
[C---:B------:R-:W-:Y:S06]  /*16e20*/  HMMA.16816.F32.BF16 R36, R168.reuse, R176, R36 ;  /* 0x000000b0a824723c */ /* 0x040fec0000041824 */
[C---:B------:R-:W-:Y:S06]  /*16e30*/  HMMA.16816.F32.BF16 R40, R168.reuse, R178, R40 ;  /* 0x000000b2a828723c */ /* 0x040fec0000041828 */
        /* <DEDUP_REMOVED lines=13> */
[C---:B------:R-:W-:Y:S05]  /*16f10*/  HMMA.16816.F32.BF16 R80, R168.reuse, R22, R80 ;  /* 0x00000016a850723c */ /* 0x040fea0000041850 */
[----:B------:R-:W-:Y:S01]  /*16f20*/  LOP3.LUT R20, R214, 0xff, RZ, 0xc0, !PT ;  /* 0x000000ffd6147812 */ /* 0x000fe200078ec0ff */
[C---:B-1----:R-:W-:Y:S03]  /*16f30*/  HMMA.16816.F32.BF16 R84, R168.reuse, R4, R84 ;  /* 0x00000004a854723c */ /* 0x042fe60000041854 */
[----:B------:R-:W-:Y:S02]  /*16f40*/  ISETP.LE.U32.AND P3, PT, R20, UR5, PT ;  /* 0x0000000514007c0c */ /* 0x000fe4000bf63070 */
[----:B------:R-:W-:Y:S01]  /*16f50*/  LOP3.LUT R21, R214, 0xffff, RZ, 0xc0, !PT ;  /* 0x0000ffffd6157812 */ /* 0x000fe200078ec0ff */
[C---:B------:R-:W-:Y:S01]  /*16f60*/  HMMA.16816.F32.BF16 R88, R168.reuse, R6, R88 ;  /* 0x00000006a858723c */ /* 0x040fe20000041858 */
[----:B------:R-:W1:Y:S04]  /*16f70*/  LDSM.16.MT88.4 R4, [R187+0x17800] ;  /* 0x01780000bb04783b */ /* 0x000e680000004200 */
[----:B------:R-:W-:Y:S01]  /*16f80*/  SHF.R.U32.HI R20, RZ, 0x8, R21 ;  /* 0x00000008ff147819 */ /* 0x000fe20000011615 */
[C---:B------:R-:W-:Y:S05]  /*16f90*/  HMMA.16816.F32.BF16 R92, R168.reuse, R24, R92 ;  /* 0x00000018a85c723c */ /* 0x040fea000004185c */
[--C-:B------:R-:W-:Y:S01]  /*16fa0*/  SHF.R.U32.HI R22, RZ, 0x10, R214.reuse ;  /* 0x00000010ff167819 */ /* 0x100fe200000116d6 */
[C---:B------:R-:W-:Y:S05]  /*16fb0*/  HMMA.16816.F32.BF16 R96, R168.reuse, R26, R96 ;  /* 0x0000001aa860723c */ /* 0x040fea0000041860 */
[----:B------:R-:W-:Y:S01]  /*16fc0*/  SHF.R.U32.HI R214, RZ, 0x18, R214 ;  /* 0x00000018ffd67819 */ /* 0x000fe200000116d6 */
[C---:B------:R-:W-:Y:S05]  /*16fd0*/  HMMA.16816.F32.BF16 R100, R168.reuse, R8, R100 ;  /* 0x00000008a864723c */ /* 0x040fea0000041864 */
[----:B------:R-:W-:Y:S01]  /*16fe0*/  LOP3.LUT R21, R22, 0xff, RZ, 0xc0, !PT ;  /* 0x000000ff16157812 */ /* 0x000fe200078ec0ff */
[C---:B------:R-:W-:Y:S05]  /*16ff0*/  HMMA.16816.F32.BF16 R104, R168.reuse, R10, R104 ;  /* 0x0000000aa868723c */ /* 0x040fea0000041868 */
[----:B------:R-:W-:Y:S01]  /*17000*/  LOP3.LUT R8, R20, 0xffff, RZ, 0xc0, !PT ;  /* 0x0000ffff14087812 */ /* 0x000fe200078ec0ff */
[C---:B------:R-:W-:Y:S06]  /*17010*/  HMMA.16816.F32.BF16 R108, R168.reuse, R12, R108 ;  /* 0x0000000ca86c723c */ /* 0x040fec000004186c */
[C---:B------:R-:W-:Y:S06]  /*17020*/  HMMA.16816.F32.BF16 R112, R168.reuse, R14, R112 ;  /* 0x0000000ea870723c */ /* 0x040fec0000041870 */
[C---:B------:R-:W-:Y:S06]  /*17030*/  HMMA.16816.F32.BF16 R116, R168.reuse, R16, R116 ;  /* 0x00000010a874723c */ /* 0x040fec0000041874 */
[C---:B------:R-:W-:Y:S06]  /*17040*/  HMMA.16816.F32.BF16 R120, R168.reuse, R18, R120 ;  /* 0x00000012a878723c */ /* 0x040fec0000041878 */
[C---:B-1----:R-:W-:Y:S06]  /*17050*/  HMMA.16816.F32.BF16 R124, R168.reuse, R4, R124 ;  /* 0x00000004a87c723c */ /* 0x042fec000004187c */
[----:B------:R-:W-:Y:S05]  /*17060*/  HMMA.16816.F32.BF16 R128, R168, R6, R128 ;  /* 0x00000006a880723c */ /* 0x000fea0000041880 */
[----:B--2---:R-:W-:Y:S02]  /*17070*/  @!P1 HFMA2.BF16_V2 R224, -RZ.H0_H0, RZ.H0_H0, -R191.H0_H0 ;  /* 0x200000ffffe09231 */ /* 0x004fe400003409bf */
[----:B----4-:R-:W-:Y:S03]  /*17080*/  @!P2 HFMA2.BF16_V2 R223, -RZ.H0_H0, RZ.H0_H0, -R182.H0_H0 ;  /* 0x200000ffffdfa231 */ /* 0x010fe600003409b6 */
[----:B------:R-:W-:Y:S01]  /*17090*/  @!P1 STL.S16 [R1+0x1c], R224 ;  /* 0x00001ce001009387 */ /* 0x000fe20000100600 */
[----:B------:R-:W-:Y:S01]  /*170a0*/  PRMT R25, R224, 0x7610, R25 ;  /* 0x00007610e0197816 */ /* 0x000fe20000000019 */
[----:B-----5:R-:W-:Y:S02]  /*170b0*/  @!P0 HFMA2.BF16_V2 R222, -RZ.H0_H0, RZ.H0_H0, -R181.H0_H0 ;  /* 0x200000ffffde8231 */ /* 0x020fe400003409b5 */
[----:B------:R-:W-:Y:S01]  /*170c0*/  @!P2 STL.S16 [R1+0x18], R223 ;  /* 0x000018df0100a387 */ /* 0x000fe20000100600 */
[----:B------:R-:W-:Y:S01]  /*170d0*/  PRMT R24, R223, 0x7610, R24 ;  /* 0x00007610df187816 */ /* 0x000fe20000000018 */
[----:B---3--:R-:W-:Y:S02]  /*170e0*/  @!P5 HFMA2.BF16_V2 R221, -RZ.H0_H0, RZ.H0_H0, -R180.H0_H0 ;  /* 0x200000ffffddd231 */ /* 0x008fe400003409b4 */
[----:B------:R-:W-:Y:S01]  /*170f0*/  @!P0 STL.S16 [R1+0x14], R222 ;  /* 0x000014de01008387 */ /* 0x000fe20000100600 */
[----:B------:R-:W-:Y:S02]  /*17100*/  @!P2 PRMT R182, R24, 0x5410, RZ ;  /* 0x0000541018b6a816 */ /* 0x000fe400000000ff */
[----:B------:R-:W-:Y:S01]  /*17110*/  PRMT R23, R222, 0x7610, R23 ;  /* 0x00007610de177816 */ /* 0x000fe20000000017 */
[----:B------:R-:W-:Y:S01]  /*17120*/  @!P5 STL.S16 [R1+0x8], R221 ;  /* 0x000008dd0100d387 */ /* 0x000fe20000100600 */
[----:B------:R-:W-:Y:S01]  /*17130*/  ISETP.LE.U32.AND P2, PT, R8, UR5, PT ;  /* 0x0000000508007c0c */ /* 0x000fe2000bf43070 */
[----:B------:R-:W-:Y:S01]  /*17140*/  @!P4 HFMA2.BF16_V2 R220, -RZ.H0_H0, RZ.H0_H0, -R134.H0_H0 ;  /* 0x200000ffffdcc231 */ /* 0x000fe20000340986 */
[----:B------:R-:W-:Y:S01]  /*17150*/  @!P0 PRMT R181, R23, 0x5410, RZ ;  /* 0x0000541017b58816 */ /* 0x000fe200000000ff */
[----:B------:R-:W-:Y:S01]  /*17160*/  @!P3 HFMA2.BF16_V2 R213, -RZ.H0_H0, RZ.H0_H0, -R133.H0_H0 ;  /* 0x200000ffffd5b231 */ /* 0x000fe20000340985 */
[----:B------:R-:W-:Y:S02]  /*17170*/  ISETP.LE.U32.AND P0, PT, R214, UR5, PT ;  /* 0x00000005d6007c0c */ /* 0x000fe4000bf03070 */
[----:B------:R-:W-:Y:S01]  /*17180*/  @!P4 STL.S16 [R1+0x4], R220 ;  /* 0x000004dc0100c387 */ /* 0x000fe20000100600 */
[----:B------:R-:W-:Y:S02]  /*17190*/  @!P1 PRMT R191, R25, 0x5410, RZ ;  /* 0x0000541019bf9816 */ /* 0x000fe400000000ff */
[----:B------:R-:W-:Y:S01]  /*171a0*/  PRMT R10, R221, 0x7610, R10 ;  /* 0x00007610dd0a7816 */ /* 0x000fe2000000000a */
[----:B------:R-:W-:Y:S01]  /*171b0*/  @!P3 STL.S16 [R1], R213 ;  /* 0x000000d50100b387 */ /* 0x000fe20000100600 */
[----:B------:R-:W-:Y:S02]  /*171c0*/  PRMT R9, R220, 0x7610, R9 ;  /* 0x00007610dc097816 */ /* 0x000fe40000000009 */
[----:B------:R-:W-:Y:S01]  /*171d0*/  @!P5 PRMT R180, R10, 0x5410, RZ ;  /* 0x000054100ab4d816 */ /* 0x000fe200000000ff */
[----:B------:R-:W-:Y:S01]  /*171e0*/  STG.E.U16 desc[UR30][R218.64+0x52], R191 ;  /* 0x000052bfda007986 */ /* 0x000fe2000c10151e */
[----:B------:R-:W-:Y:S01]  /*171f0*/  ISETP.LE.U32.AND P1, PT, R21, UR5, PT ;  /* 0x0000000515007c0c */ /* 0x000fe2000bf23070 */
[----:B------:R-:W-:Y:S01]  /*17200*/  @!P2 HFMA2.BF16_V2 R252, -RZ.H0_H0, RZ.H0_H0, -R183.H0_H0 ;  /* 0x200000fffffca231 */ /* 0x000fe200003409b7 */
[----:B------:R-:W-:Y:S01]  /*17210*/  @!P4 PRMT R134, R9, 0x5410, RZ ;  /* 0x000054100986c816 */ /* 0x000fe200000000ff */
[----:B------:R-:W-:Y:S01]  /*17220*/  STG.E.U16 desc[UR30][R216.64+0x60], R182 ;  /* 0x000060b6d8007986 */ /* 0x000fe2000c10151e */
[----:B------:R-:W-:Y:S01]  /*17230*/  PRMT R8, R213, 0x7610, R8 ;  /* 0x00007610d5087816 */ /* 0x000fe20000000008 */
[----:B------:R-:W-:Y:S01]  /*17240*/  @!P0 HFMA2.BF16_V2 R250, -RZ.H0_H0, RZ.H0_H0, -R0.H0_H0 ;  /* 0x200000fffffa8231 */ /* 0x000fe20000340900 */
[----:B------:R-:W-:Y:S01]  /*17250*/  @!P2 PRMT R183, R252, 0x5410, RZ ;  /* 0x00005410fcb7a816 */ /* 0x000fe200000000ff */
[----:B------:R-:W-:Y:S01]  /*17260*/  STG.E.U16 desc[UR30][R216.64+0x62], R181 ;  /* 0x000062b5d8007986 */ /* 0x000fe2000c10151e */
[----:B------:R-:W-:Y:S02]  /*17270*/  @!P3 PRMT R133, R8, 0x5410, RZ ;  /* 0x000054100885b816 */ /* 0x000fe400000000ff */
[----:B------:R-:W-:Y:S01]  /*17280*/  @!P0 PRMT R0, R250, 0x5410, RZ ;  /* 0x00005410fa008816 */ /* 0x000fe200000000ff */
[----:B------:R-:W-:Y:S02]  /*17290*/  STG.E.U16 desc[UR30][R218.64+0x60], R180 ;  /* 0x000060b4da007986 */ /* 0x000fe4000c10151e */
[----:B------:R-:W-:Y:S02]  /*172a0*/  @!P1 HFMA2.BF16_V2 R251, -RZ.H0_H0, RZ.H0_H0, -R2.H0_H0 ;  /* 0x200000fffffb9231 */ /* 0x000fe40000340902 */
[----:B------:R-:W-:Y:S03]  /*172b0*/  STG.E.U16 desc[UR30][R218.64+0x62], R134 ;  /* 0x00006286da007986 */ /* 0x000fe6000c10151e */
[----:B------:R-:W-:Y:S01]  /*172c0*/  @!P1 PRMT R2, R251, 0x5410, RZ ;  /* 0x00005410fb029816 */ /* 0x000fe200000000ff */
[----:B------:R1:W-:Y:S01]  /*172d0*/  STG.E.U16 desc[UR30][R216.64+0x70], R133 ;  /* 0x00007085d8007986 */ /* 0x0003e2000c10151e */
[----:B------:R-:W-:Y:S03]  /*172e0*/  ISETP.LT.AND P1, PT, RZ, UR39, PT ;  /* 0x00000027ff007c0c */ /* 0x000fe6000bf21270 */
[----:B------:R2:W-:Y:S04]  /*172f0*/  STG.E.U16 desc[UR30][R216.64+0x72], R183 ;  /* 0x000072b7d8007986 */ /* 0x0005e8000c10151e */
[----:B------:R3:W-:Y:S04]  /*17300*/  STG.E.U16 desc[UR30][R218.64+0x72], R0 ;  /* 0x00007200da007986 */ /* 0x0007e8000c10151e */
[----:B------:R4:W-:Y:S01]  /*17310*/  STG.E.U16 desc[UR30][R218.64+0x70], R2 ;  /* 0x00007002da007986 */ /* 0x0009e2000c10151e */
[----:B-1----:R-:W-:Y:S01]  /*17320*/  IMAD.MOV.U32 R133, RZ, RZ, R3 ;  /* 0x000000ffff857224 */ /* 0x002fe200078e0003 */
[----:B--2---:R-:W-:Y:S04]  /*17330*/  IADD3 R216, P0, R216, -0x80, RZ ;  /* 0xffffff80d8d87810 */ /* 0x004fe80007f1e0ff */
[----:B------:R-:W-:Y:S01]  /*17340*/  IADD3.X R217, R217, -0x1, RZ, P0, !PT ;  /* 0xffffffffd9d97810 */ /* 0x000fe200007fe4ff */
[----:B---3--:R-:W-:Y:S01]  /*17350*/  IMAD.MOV.U32 R0, RZ, RZ, R132 ;  /* 0x000000ffff007224 */ /* 0x008fe200078e0084 */
[----:B------:R-:W-:Y:S07]  /*17360*/  @P1 BRA `(.L_x_580) ;  /* 0xffffffa8003c1947 */ /* 0x000fee000383ffff */
.L_x_579:
[----:B----4-:R-:W1:Y:S01]  /*17370*/  SHFL.BFLY PT, R2, R249, 0x2, 0x1f ;  /* 0x0c401f00f9027f89 */ /* 0x010e6200000e0000 */
        /* <DEDUP_REMOVED lines=10> */
[CC--:B------:R-:W-:Y:S02]  /*17420*/  LEA.HI R6, R171.reuse, R170.reuse, RZ, 0x2 ;  /* 0x000000aaab067211 */ /* 0x0c0fe400078f10ff */
[----:B------:R-:W-:-:S04]  /*17430*/  LEA.HI R169, R171, R170, RZ, 0x5 ;  /* 0x000000aaaba97211 */ /* 0x000fc800078f28ff */
[----:B------:R-:W-:Y:S01]  /*17440*/  SHF.R.S32.HI R7, RZ, 0x5, R169 ;  /* 0x00000005ff077819 */ /* 0x000fe200000114a9 */
[----:B-1----:R-:W-:Y:S01]  /*17450*/  FADD.FTZ R133, R2, R5 ;  /* 0x0000000502857221 */ /* 0x002fe20000010000 */
[----:B------:R-:W-:Y:S02]  /*17460*/  MOV R2, 0x3f800000 ;  /* 0x3f80000000027802 */ /* 0x000fe40000000f00 */
[----:B------:R-:W-:Y:S01]  /*17470*/  SHF.R.S32.HI R5, RZ, 0x1f, R6 ;  /* 0x0000001fff057819 */ /* 0x000fe20000011406 */
[----:B--2---:R-:W-:Y:S01]  /*17480*/  FADD.FTZ R134, R0, R4 ;  /* 0x0000000400867221 */ /* 0x004fe20000010000 */
[----:B------:R-:W-:Y:S02]  /*17490*/  FSETP.NE.FTZ.AND P3, PT, R133, RZ, PT ;  /* 0x000000ff8500720b */ /* 0x000fe40003f75000 */
[----:B------:R-:W-:Y:S02]  /*174a0*/  MOV R4, 0x3f800000 ;  /* 0x3f80000000047802 */ /* 0x000fe40000000f00 */
[----:B------:R-:W-:-:S02]  /*174b0*/  FSETP.NE.FTZ.AND P0, PT, R134, RZ, PT ;  /* 0x000000ff8600720b */ /* 0x000fc40003f15000 */
[----:B------:R-:W-:Y:S02]  /*174c0*/  SHF.R.S32.HI R0, RZ, 0x2, R6 ;  /* 0x00000002ff007819 */ /* 0x000fe40000011406 */
[----:B------:R-:W-:Y:S02]  /*174d0*/  LOP3.LUT R6, R6, 0x3ffffffc, RZ, 0xc0, !PT ;  /* 0x3ffffffc06067812 */ /* 0x000fe400078ec0ff */
[----:B------:R-:W-:Y:S02]  /*174e0*/  LEA.HI R5, R5, R0, RZ, 0x3 ;  /* 0x0000000005057211 */ /* 0x000fe400078f18ff */
[----:B------:R-:W-:Y:S01]  /*174f0*/  IADD3 R6, -R6, R170, RZ ;  /* 0x000000aa06067210 */ /* 0x000fe20007ffe1ff */
[----:B------:R-:W1:Y:S01]  /*17500*/  @P3 MUFU.RCP R2, R133 ;  /* 0x0000008500023308 */ /* 0x000e620000001000 */
[----:B------:R-:W-:Y:S02]  /*17510*/  LOP3.LUT R5, R5, 0xfffffff8, RZ, 0xc0, !PT ;  /* 0xfffffff805057812 */ /* 0x000fe400078ec0ff */
[----:B------:R-:W-:-:S02]  /*17520*/  LEA R168, R7, R6, 0x9 ;  /* 0x0000000607a87211 */ /* 0x000fc400078e48ff */
        /* <DEDUP_REMOVED lines=76> */
[C---:B------:R-:W-:Y:S01]  /*179f0*/  SHF.L.U32 R0, R7.reuse, 0x6, RZ ;  /* 0x0000000607007819 */ /* 0x040fe200000006ff */
        /* <DEDUP_REMOVED lines=59> */
[----:B-1----:R-:W-:Y:S01]  /*17db0*/  ULEA UR4, UR4, UR5, 0x18 ;  /* 0x0000000504047291 */ /* 0x002fe2000f8ec03f */
[----:B------:R-:W-:-:S02]  /*17dc0*/  LOP3.LUT R2, R7, 0x1, RZ, 0xc0, !PT ;  /* 0x0000000107027812 */ /* 0x000fc400078ec0ff */
[----:B------:R-:W-:Y:S02]  /*17dd0*/  LEA.HI R0, R0, R0, RZ, 0x1d ;  /* 0x0000000000007211 */ /* 0x000fe400078fe8ff */
[----:B------:R-:W-:Y:S02]  /*17de0*/  ISETP.NE.U32.AND P4, PT, R2, 0x1, PT ;  /* 0x000000010200780c */ /* 0x000fe40003f85070 */
[----:B------:R-:W-:Y:S02]  /*17df0*/  LEA R0, R168, R0, 0x1 ;  /* 0x00000000a8007211 */ /* 0x000fe400078e08ff */
[----:B------:R-:W-:Y:S02]  /*17e00*/  MOV R7, 0x20 ;  /* 0x0000002000077802 */ /* 0x000fe40000000f00 */
[----:B------:R-:W-:Y:S01]  /*17e10*/  LEA R0, R0, UR4, 0x1 ;  /* 0x0000000400007c11 */ /* 0x000fe2000f8e08ff */
[----:B------:R-:W-:Y:S01]  /*17e20*/  @UP0 ULDC.64 UR4, c[0x0][0x298] ;  /* 0x0000a60000040ab9 */ /* 0x000fe20000000a00 */
[----:B------:R-:W-:Y:S01]  /*17e30*/  F2FP.BF16.F32.PACK_AB R5, R5, R164 ;  /* 0x000000a40505723e */ /* 0x000fe200000010ff */
[----:B------:R-:W-:Y:S01]  /*17e40*/  @UP0 UIMAD.WIDE.U32 UR8, UR16, UR4, URZ ;  /* 0x00000004100802a5 */ /* 0x000fe2000f8e003f */
[----:B------:R-:W-:-:S02]  /*17e50*/  F2FP.BF16.F32.PACK_AB R4, R4, R166 ;  /* 0x000000a60404723e */ /* 0x000fc400000010ff */
[----:B------:R-:W-:Y:S01]  /*17e60*/  IADD3 R2, R0, -0x10, RZ ;  /* 0xfffffff000027810 */ /* 0x000fe20007ffe0ff */
[----:B------:R1:W-:Y:S01]  /*17e70*/  STS [R0], R5 ;  /* 0x0000000500007388 */ /* 0x0003e20000000800 */
[----:B------:R-:W-:Y:S01]  /*17e80*/  F2FP.BF16.F32.PACK_AB R6, R6, R160 ;  /* 0x000000a00606723e */ /* 0x000fe200000010ff */
[----:B------:R-:W-:Y:S01]  /*17e90*/  @UP0 UIMAD UR7, UR16, UR5, UR9 ;  /* 0x00000005100702a4 */ /* 0x000fe2000f8e0209 */
[----:B------:R-:W-:Y:S01]  /*17ea0*/  @P4 IADD3 R2, R0, 0x10, RZ ;  /* 0x0000001000024810 */ /* 0x000fe20007ffe0ff */
[----:B------:R2:W-:Y:S01]  /*17eb0*/  STS [R0+0x400], R4 ;  /* 0x0004000400007388 */ /* 0x0005e20000000800 */
[----:B------:R-:W-:Y:S02]  /*17ec0*/  F2FP.BF16.F32.PACK_AB R21, R21, R48 ;  /* 0x000000301515723e */ /* 0x000fe400000010ff */
[----:B------:R-:W-:Y:S01]  /*17ed0*/  SEL R7, R7, 0xffffffe0, !P1 ;  /* 0xffffffe007077807 */ /* 0x000fe20004800000 */
[----:B------:R3:W-:Y:S01]  /*17ee0*/  STS [R2], R6 ;  /* 0x0000000602007388 */ /* 0x0007e20000000800 */
[----:B------:R-:W-:-:S02]  /*17ef0*/  MOV R48, 0x40 ;  /* 0x0000004000307802 */ /* 0x000fc40000000f00 */
[----:B------:R-:W-:Y:S02]  /*17f00*/  F2FP.BF16.F32.PACK_AB R9, R9, R162 ;  /* 0x000000a20909723e */ /* 0x000fe400000010ff */
[----:B------:R-:W-:Y:S02]  /*17f10*/  F2FP.BF16.F32.PACK_AB R8, R8, R156 ;  /* 0x0000009c0808723e */ /* 0x000fe400000010ff */
[----:B------:R-:W-:Y:S01]  /*17f20*/  F2FP.BF16.F32.PACK_AB R12, R12, R158 ;  /* 0x0000009e0c0c723e */ /* 0x000fe200000010ff */
[----:B------:R4:W-:Y:S01]  /*17f30*/  STS [R2+0x400], R9 ;  /* 0x0004000902007388 */ /* 0x0009e20000000800 */
[----:B------:R-:W-:Y:S02]  /*17f40*/  F2FP.BF16.F32.PACK_AB R11, R11, R152 ;  /* 0x000000980b0b723e */ /* 0x000fe400000010ff */
[----:B------:R-:W-:Y:S02]  /*17f50*/  F2FP.BF16.F32.PACK_AB R10, R10, R154 ;  /* 0x0000009a0a0a723e */ /* 0x000fe400000010ff */
[----:B------:R-:W-:-:S02]  /*17f60*/  F2FP.BF16.F32.PACK_AB R13, R13, R148 ;  /* 0x000000940d0d723e */ /* 0x000fc400000010ff */
[----:B------:R-:W-:Y:S02]  /*17f70*/  F2FP.BF16.F32.PACK_AB R14, R14, R150 ;  /* 0x000000960e0e723e */ /* 0x000fe400000010ff */
[----:B-1----:R-:W-:Y:S02]  /*17f80*/  IADD3 R5, R0, R7, RZ ;  /* 0x0000000700057210 */ /* 0x002fe40007ffe0ff */
[----:B------:R-:W-:Y:S02]  /*17f90*/  F2FP.BF16.F32.PACK_AB R33, R33, R144 ;  /* 0x000000902121723e */ /* 0x000fe400000010ff */
[----:B--2---:R-:W-:Y:S01]  /*17fa0*/  IADD3 R4, R7, R2, RZ ;  /* 0x0000000207047210 */ /* 0x004fe20007ffe0ff */
[----:B------:R1:W-:Y:S01]  /*17fb0*/  STS [R5], R8 ;  /* 0x0000000805007388 */ /* 0x0003e20000000800 */
[----:B------:R-:W-:Y:S02]  /*17fc0*/  F2FP.BF16.F32.PACK_AB R32, R32, R146 ;  /* 0x000000922020723e */ /* 0x000fe400000010ff */
[----:B---3--:R-:W-:Y:S01]  /*17fd0*/  SEL R6, R48, 0xffffffc0, !P2 ;  /* 0xffffffc030067807 */ /* 0x008fe20005000000 */
[----:B------:R-:W-:Y:S01]  /*17fe0*/  STS [R5+0x400], R12 ;  /* 0x0004000c05007388 */ /* 0x000fe20000000800 */
[----:B------:R-:W-:-:S02]  /*17ff0*/  PLOP3.LUT P1, PT, PT, PT, UP0, 0x80, 0x0 ;  /* 0x000000000000781c */ /* 0x000fc40003f2f008 */
[----:B------:R-:W-:Y:S01]  /*18000*/  F2FP.BF16.F32.PACK_AB R31, R31, R140 ;  /* 0x0000008c1f1f723e */ /* 0x000fe200000010ff */
[----:B------:R-:W-:Y:S01]  /*18010*/  STS [R4], R11 ;  /* 0x0000000b04007388 */ /* 0x000fe20000000800 */
[----:B------:R-:W-:Y:S02]  /*18020*/  F2FP.BF16.F32.PACK_AB R30, R30, R142 ;  /* 0x0000008e1e1e723e */ /* 0x000fe400000010ff */
[-C--:B----4-:R-:W-:Y:S01]  /*18030*/  IADD3 R9, R0, R6.reuse, RZ ;  /* 0x0000000600097210 */ /* 0x090fe20007ffe0ff */
[----:B------:R-:W-:Y:S01]  /*18040*/  STS [R4+0x400], R10 ;  /* 0x0004000a04007388 */ /* 0x000fe20000000800 */
[----:B------:R-:W-:Y:S02]  /*18050*/  IADD3 R7, R5, R6, RZ ;  /* 0x0000000605077210 */ /* 0x000fe40007ffe0ff */
[----:B------:R-:W-:Y:S01]  /*18060*/  F2FP.BF16.F32.PACK_AB R29, R29, R136 ;  /* 0x000000881d1d723e */ /* 0x000fe200000010ff */
[----:B------:R-:W-:Y:S01]  /*18070*/  STS [R9], R13 ;  /* 0x0000000d09007388 */ /* 0x000fe20000000800 */
[----:B------:R-:W-:-:S02]  /*18080*/  F2FP.BF16.F32.PACK_AB R28, R28, R138 ;  /* 0x0000008a1c1c723e */ /* 0x000fc400000010ff */
[----:B------:R-:W-:Y:S01]  /*18090*/  F2FP.BF16.F32.PACK_AB R27, R27, R135 ;  /* 0x000000871b1b723e */ /* 0x000fe200000010ff */
[----:B------:R-:W-:Y:S01]  /*180a0*/  STS [R9+0x400], R14 ;  /* 0x0004000e09007388 */ /* 0x000fe20000000800 */
[----:B------:R-:W-:Y:S02]  /*180b0*/  F2FP.BF16.F32.PACK_AB R26, R26, R38 ;  /* 0x000000261a1a723e */ /* 0x000fe400000010ff */
[----:B------:R-:W-:Y:S02]  /*180c0*/  F2FP.BF16.F32.PACK_AB R25, R25, R40 ;  /* 0x000000281919723e */ /* 0x000fe400000010ff */
[----:B-1----:R-:W-:Y:S02]  /*180d0*/  IADD3 R8, R6, R2, RZ ;  /* 0x0000000206087210 */ /* 0x002fe40007ffe0ff */
[----:B------:R-:W-:Y:S02]  /*180e0*/  IADD3 R6, R4, R6, RZ ;  /* 0x0000000604067210 */ /* 0x000fe40007ffe0ff */
[----:B------:R-:W-:Y:S01]  /*180f0*/  F2FP.BF16.F32.PACK_AB R24, R24, R42 ;  /* 0x0000002a1818723e */ /* 0x000fe200000010ff */
[----:B------:R-:W-:Y:S01]  /*18100*/  STS [R8], R33 ;  /* 0x0000002108007388 */ /* 0x000fe20000000800 */
[----:B------:R-:W-:-:S02]  /*18110*/  F2FP.BF16.F32.PACK_AB R23, R23, R35 ;  /* 0x000000231717723e */ /* 0x000fc400000010ff */
[----:B------:R-:W-:Y:S01]  /*18120*/  F2FP.BF16.F32.PACK_AB R22, R22, R46 ;  /* 0x0000002e1616723e */ /* 0x000fe200000010ff */
[----:B------:R-:W-:Y:S01]  /*18130*/  STS [R8+0x400], R32 ;  /* 0x0004002008007388 */ /* 0x000fe20000000800 */
[----:B------:R-:W-:Y:S02]  /*18140*/  F2FP.BF16.F32.PACK_AB R20, R20, R50 ;  /* 0x000000321414723e */ /* 0x000fe400000010ff */
[----:B------:R-:W-:Y:S01]  /*18150*/  F2FP.BF16.F32.PACK_AB R19, R19, R52 ;  /* 0x000000341313723e */ /* 0x000fe200000010ff */
[----:B------:R-:W-:Y:S01]  /*18160*/  STS [R7], R31 ;  /* 0x0000001f07007388 */ /* 0x000fe20000000800 */
[----:B------:R-:W-:Y:S02]  /*18170*/  F2FP.BF16.F32.PACK_AB R18, R18, R54 ;  /* 0x000000361212723e */ /* 0x000fe400000010ff */
[----:B------:R-:W-:Y:S01]  /*18180*/  F2FP.BF16.F32.PACK_AB R17, R17, R56 ;  /* 0x000000381111723e */ /* 0x000fe200000010ff */
[----:B------:R-:W-:Y:S01]  /*18190*/  STS [R7+0x400], R30 ;  /* 0x0004001e07007388 */ /* 0x000fe20000000800 */
[----:B------:R-:W-:-:S02]  /*181a0*/  F2FP.BF16.F32.PACK_AB R16, R16, R58 ;  /* 0x0000003a1010723e */ /* 0x000fc400000010ff */
[----:B------:R-:W-:Y:S01]  /*181b0*/  F2FP.BF16.F32.PACK_AB R15, R15, R60 ;  /* 0x0000003c0f0f723e */ /* 0x000fe200000010ff */
[----:B------:R1:W-:Y:S01]  /*181c0*/  STS [R6], R29 ;  /* 0x0000001d06007388 */ /* 0x0003e20000000800 */
[----:B------:R-:W-:Y:S02]  /*181d0*/  F2FP.BF16.F32.PACK_AB R47, R47, R62 ;  /* 0x0000003e2f2f723e */ /* 0x000fe400000010ff */
[----:B------:R-:W-:Y:S01]  /*181e0*/  F2FP.BF16.F32.PACK_AB R46, R65, R64 ;  /* 0x00000040412e723e */ /* 0x000fe200000010ff */
[----:B------:R2:W-:Y:S01]  /*181f0*/  STS [R6+0x400], R28 ;  /* 0x0004001c06007388 */ /* 0x0005e20000000800 */
[----:B------:R-:W-:Y:S02]  /*18200*/  F2FP.BF16.F32.PACK_AB R45, R45, R66 ;  /* 0x000000422d2d723e */ /* 0x000fe400000010ff */
[----:B------:R-:W-:Y:S01]  /*18210*/  F2FP.BF16.F32.PACK_AB R44, R44, R68 ;  /* 0x000000442c2c723e */ /* 0x000fe200000010ff */
[----:B------:R-:W-:Y:S01]  /*18220*/  STS [R0+0x2000], R27 ;  /* 0x0020001b00007388 */ /* 0x000fe20000000800 */
        /* <DEDUP_REMOVED lines=13> */
[----:B-1----:R-:W-:Y:S01]  /*18300*/  F2FP.BF16.F32.PACK_AB R29, R89, R88 ;  /* 0x00000058591d723e */ /* 0x002fe200000010ff */
[----:B------:R1:W-:Y:S01]  /*18310*/  STS [R5+0x2400], R22 ;  /* 0x0024001605007388 */ /* 0x0003e20000000800 */
[----:B--2---:R-:W-:Y:S02]  /*18320*/  F2FP.BF16.F32.PACK_AB R28, R91, R90 ;  /* 0x0000005a5b1c723e */ /* 0x004fe400000010ff */
[----:B------:R-:W-:Y:S01]  /*18330*/  F2FP.BF16.F32.PACK_AB R14, R113, R112 ;  /* 0x00000070710e723e */ /* 0x000fe200000010ff */
[----:B------:R-:W-:Y:S04]  /*18340*/  STS [R4+0x2000], R21 ;  /* 0x0020001504007388 */ /* 0x000fe80000000800 */
[----:B------:R-:W-:Y:S01]  /*18350*/  STS [R4+0x2400], R20 ;  /* 0x0024001404007388 */ /* 0x000fe20000000800 */
[----:B---3--:R-:W-:-:S03]  /*18360*/  F2FP.BF16.F32.PACK_AB R26, R93, R92 ;  /* 0x0000005c5d1a723e */ /* 0x008fc600000010ff */
[----:B------:R2:W-:Y:S01]  /*18370*/  STS [R9+0x2000], R19 ;  /* 0x0020001309007388 */ /* 0x0005e20000000800 */
[----:B----4-:R-:W-:-:S03]  /*18380*/  F2FP.BF16.F32.PACK_AB R25, R95, R94 ;  /* 0x0000005e5f19723e */ /* 0x010fc600000010ff */
[----:B------:R3:W-:Y:S01]  /*18390*/  STS [R9+0x2400], R18 ;  /* 0x0024001209007388 */ /* 0x0007e20000000800 */
[----:B------:R-:W-:-:S03]  /*183a0*/  F2FP.BF16.F32.PACK_AB R24, R97, R96 ;  /* 0x000000606118723e */ /* 0x000fc600000010ff */
[----:B------:R4:W-:Y:S01]  /*183b0*/  STS [R8+0x2000], R17 ;  /* 0x0020001108007388 */ /* 0x0009e20000000800 */
[----:B------:R-:W-:-:S03]  /*183c0*/  F2FP.BF16.F32.PACK_AB R23, R99, R98 ;  /* 0x000000626317723e */ /* 0x000fc600000010ff */
[----:B------:R4:W-:Y:S01]  /*183d0*/  STS [R8+0x2400], R16 ;  /* 0x0024001008007388 */ /* 0x0009e20000000800 */
[----:B-1----:R-:W-:-:S03]  /*183e0*/  F2FP.BF16.F32.PACK_AB R22, R101, R100 ;  /* 0x000000646516723e */ /* 0x002fc600000010ff */
[----:B------:R1:W-:Y:S01]  /*183f0*/  STS [R7+0x2000], R15 ;  /* 0x0020000f07007388 */ /* 0x0003e20000000800 */
[----:B--2---:R-:W-:Y:S02]  /*18400*/  F2FP.BF16.F32.PACK_AB R19, R103, R102 ;  /* 0x000000666713723e */ /* 0x004fe400000010ff */
[----:B---3--:R-:W-:Y:S02]  /*18410*/  F2FP.BF16.F32.PACK_AB R18, R105, R104 ;  /* 0x000000686912723e */ /* 0x008fe400000010ff */
[----:B----4-:R-:W-:Y:S02]  /*18420*/  F2FP.BF16.F32.PACK_AB R17, R107, R106 ;  /* 0x0000006a6b11723e */ /* 0x010fe400000010ff */
[----:B------:R-:W-:Y:S02]  /*18430*/  F2FP.BF16.F32.PACK_AB R16, R109, R108 ;  /* 0x0000006c6d10723e */ /* 0x000fe400000010ff */
[----:B-1----:R-:W-:Y:S01]  /*18440*/  F2FP.BF16.F32.PACK_AB R15, R111, R110 ;  /* 0x0000006e6f0f723e */ /* 0x002fe200000010ff */
        /* <DEDUP_REMOVED lines=8> */
.L_x_583:
        /* <DEDUP_REMOVED lines=24> */
.L_x_584:
[----:B------:R-:W-:Y:S01]  /*18650*/  ISETP.NE.AND P4, PT, RZ, UR6, PT ;  /* 0x00000006ff007c0c */ /* 0x000fe2000bf85270 */
[----:B------:R-:W-:Y:S01]  /*18660*/  STS [R7+0x2400], R47 ;  /* 0x0024002f07007388 */ /* 0x000fe20000000800 */
[----:B------:R-:W-:Y:S01]  /*18670*/  PLOP3.LUT P1, PT, PT, PT, PT, 0x8, 0x0 ;  /* 0x000000000000781c */ /* 0x000fe20003f2e170 */
[----:B------:R-:W1:Y:S01]  /*18680*/  S2UR UR4, SR_CTAID.X ;  /* 0x00000000000479c3 */ /* 0x000e620000002500 */
[----:B------:R-:W-:Y:S01]  /*18690*/  BSSY B0, `(.L_x_585) ;  /* 0x0000076000007945 */ /* 0x000fe20003800000 */
[----:B------:R-:W-:Y:S04]  /*186a0*/  STS [R6+0x2000], R46 ;  /* 0x0020002e06007388 */ /* 0x000fe80000000800 */
[----:B------:R-:W-:Y:S04]  /*186b0*/  STS [R6+0x2400], R45 ;  /* 0x0024002d06007388 */ /* 0x000fe80000000800 */
[----:B------:R-:W-:Y:S01]  /*186c0*/  STS [R0+0x4000], R44 ;  /* 0x0040002c00007388 */ /* 0x000fe20000000800 */
[----:B------:R-:W2:Y:S01]  /*186d0*/  @!P4 LDC R27, c[0x0][0x2c4] ;  /* 0x0000b100ff1bcb82 */ /* 0x000ea20000000800 */
[----:B------:R-:W-:-:S02]  /*186e0*/  @!P4 PLOP3.LUT P1, PT, P2, PT, PT, 0x80, 0x0 ;  /* 0x000000000000c81c */ /* 0x000fc4000172f070 */
[----:B------:R-:W-:Y:S04]  /*186f0*/  STS [R0+0x4400], R43 ;  /* 0x0044002b00007388 */ /* 0x000fe80000000800 */
[----:B------:R-:W-:Y:S04]  /*18700*/  STS [R2+0x4000], R42 ;  /* 0x0040002a02007388 */ /* 0x000fe80000000800 */
[----:B------:R-:W-:Y:S01]  /*18710*/  STS [R2+0x4400], R41 ;  /* 0x0044002902007388 */ /* 0x000fe20000000800 */
[----:B-1----:R-:W-:-:S03]  /*18720*/  UIMAD UR6, UR4, -0x40, UR18 ;  /* 0xffffffc0040678a4 */ /* 0x002fc6000f8e0212 */
[----:B------:R-:W-:Y:S04]  /*18730*/  STS [R5+0x4000], R40 ;  /* 0x0040002805007388 */ /* 0x000fe80000000800 */
[----:B------:R-:W-:Y:S04]  /*18740*/  STS [R5+0x4400], R39 ;  /* 0x0044002705007388 */ /* 0x000fe80000000800 */
[----:B------:R-:W-:Y:S01]  /*18750*/  STS [R4+0x4000], R37 ;  /* 0x0040002504007388 */ /* 0x000fe20000000800 */
[----:B--2---:R-:W1:Y:S03]  /*18760*/  @P1 LDC R27, c[0x0][0x2e4] ;  /* 0x0000b900ff1b1b82 */ /* 0x004e660000000800 */
        /* <DEDUP_REMOVED lines=16> */
[----:B------:R5:W-:Y:S01]  /*18870*/  STS [R4+0x6400], R13 ;  /* 0x0064000d04007388 */ /* 0x000be20000000800 */
[----:B--2---:R-:W-:-:S03]  /*18880*/  @P4 IMAD.MOV.U32 R0, RZ, RZ, 0x1 ;  /* 0x00000001ff004424 */ /* 0x004fc600078e00ff */
[----:B------:R2:W-:Y:S04]  /*18890*/  STS [R9+0x6000], R12 ;  /* 0x0060000c09007388 */ /* 0x0005e80000000800 */
[----:B------:R1:W-:Y:S01]  /*188a0*/  STS [R9+0x6400], R11 ;  /* 0x0064000b09007388 */ /* 0x0003e20000000800 */
[----:B---3--:R-:W-:Y:S02]  /*188b0*/  LEA.HI R17, R171, R170, RZ, 0x3 ;  /* 0x000000aaab117211 */ /* 0x008fe400078f18ff */
[----:B------:R-:W-:Y:S01]  /*188c0*/  LOP3.LUT R2, R169, 0xffffffe0, RZ, 0xc0, !PT ;  /* 0xffffffe0a9027812 */ /* 0x000fe200078ec0ff */
[----:B------:R3:W-:Y:S04]  /*188d0*/  STS [R8+0x6000], R10 ;  /* 0x0060000a08007388 */ /* 0x0007e80000000800 */
[----:B------:R3:W-:Y:S01]  /*188e0*/  STS [R8+0x6400], R33 ;  /* 0x0064002108007388 */ /* 0x0007e20000000800 */
[----:B----4-:R-:W4:Y:S01]  /*188f0*/  @P3 MUFU.LG2 R5, R133 ;  /* 0x0000008500053308 */ /* 0x010f220000000c00 */
[----:B------:R-:W-:-:S02]  /*18900*/  IMAD.MOV.U32 R15, RZ, RZ, 0x7f800000 ;  /* 0x7f800000ff0f7424 */ /* 0x000fc400078e00ff */
[----:B------:R-:W-:Y:S04]  /*18910*/  STS [R7+0x6000], R32 ;  /* 0x0060002007007388 */ /* 0x000fe80000000800 */
[----:B------:R-:W-:Y:S01]  /*18920*/  STS [R7+0x6400], R31 ;  /* 0x0064001f07007388 */ /* 0x000fe20000000800 */
[----:B-----5:R-:W-:-:S03]  /*18930*/  SHF.R.S32.HI R4, RZ, 0x3, R17 ;  /* 0x00000003ff047819 */ /* 0x020fc60000011411 */
[----:B------:R-:W-:Y:S01]  /*18940*/  STS [R6+0x6000], R30 ;  /* 0x0060001e06007388 */ /* 0x000fe20000000800 */
[----:B--2---:R-:W2:Y:S01]  /*18950*/  @!P4 LDC R12, c[0x0][0x270] ;  /* 0x00009c00ff0ccb82 */ /* 0x004ea20000000800 */
[----:B------:R-:W-:Y:S02]  /*18960*/  ISETP.GE.AND P2, PT, R4, UR6, PT ;  /* 0x0000000604007c0c */ /* 0x000fe4000bf46270 */
[----:B------:R5:W-:Y:S01]  /*18970*/  STS [R6+0x6400], R34 ;  /* 0x0064002206007388 */ /* 0x000be20000000800 */
[----:B-1----:R-:W-:Y:S01]  /*18980*/  LEA.HI.SX32 R9, R17, 0x10, 0x1d ;  /* 0x0000001011097811 */ /* 0x002fe200078feaff */
[----:B----4-:R-:W-:Y:S01]  /*18990*/  @P3 FMUL.FTZ R5, R5, 0.69314718246459960938 ;  /* 0x3f31721805053820 */ /* 0x010fe20000410000 */
[----:B------:R-:W-:Y:S02]  /*189a0*/  LEA.HI.SX32 R4, R17, 0x20, 0x1d ;  /* 0x0000002011047811 */ /* 0x000fe400078feaff */
[----:B------:R-:W-:Y:S01]  /*189b0*/  BAR.SYNC.DEFER_BLOCKING 0x0 ;  /* 0x0000000000007b1d */ /* 0x000fe20000010000 */
[----:B------:R-:W-:-:S02]  /*189c0*/  ISETP.GE.AND P1, PT, R9, UR6, PT ;  /* 0x0000000609007c0c */ /* 0x000fc4000bf26270 */
[----:B------:R-:W-:-:S05]  /*189d0*/  ISETP.GE.AND P6, PT, R4, UR6, PT ;  /* 0x0000000604007c0c */ /* 0x000fca000bfc6270 */
[----:B---3--:R-:W1:Y:S01]  /*189e0*/  @P4 LDC.64 R10, c[0x0][0x2c0] ;  /* 0x0000b000ff0a4b82 */ /* 0x008e620000000a00 */
[----:B------:R-:W3:Y:S01]  /*189f0*/  @P0 MUFU.LG2 R9, R134 ;  /* 0x0000008600090308 */ /* 0x000ee20000000c00 */
[----:B------:R-:W4:Y:S01]  /*18a00*/  S2R R13, SR_CTAID.Y ;  /* 0x00000000000d7919 */ /* 0x000f220000002600 */
[----:B------:R-:W3:Y:S05]  /*18a10*/  S2R R14, SR_TID.X ;  /* 0x00000000000e7919 */ /* 0x000eea0000002100 */
[----:B------:R-:W3:Y:S01]  /*18a20*/  @P4 LDC R8, c[0x0][0x2c0] ;  /* 0x0000b000ff084b82 */ /* 0x000ee20000000800 */
[----:B------:R-:W3:Y:S01]  /*18a30*/  S2R R18, SR_CTAID.Z ;  /* 0x0000000000127919 */ /* 0x000ee20000002700 */
[----:B--2---:R-:W-:-:S02]  /*18a40*/  @!P4 IMAD R0, R27, R12, RZ ;  /* 0x0000000c1b00c224 */ /* 0x004fc400078e02ff */
[----:B-----5:R-:W-:-:S04]  /*18a50*/  IMAD.IADD R6, R170, 0x1, -R2 ;  /* 0x00000001aa067824 */ /* 0x020fc800078e0a02 */
[----:B------:R-:W2:Y:S01]  /*18a60*/  @P3 LDC R7, c[0x0][0x2e8] ;  /* 0x0000ba00ff073b82 */ /* 0x000ea20000000800 */
[----:B------:R2:W2:Y:S01]  /*18a70*/  LDS.128 R32, [R212+0x1800] ;  /* 0x00180000d4207984 */ /* 0x0004a20000000c00 */
[----:B-1----:R-:W-:-:S06]  /*18a80*/  @P4 IMAD R2, R11, R10, RZ ;  /* 0x0000000a0b024224 */ /* 0x002fcc00078e02ff */
[----:B------:R-:W1:Y:S01]  /*18a90*/  @P0 LDC R10, c[0x0][0x2e8] ;  /* 0x0000ba00ff0a0b82 */ /* 0x000e620000000800 */
[----:B------:R-:W-:Y:S02]  /*18aa0*/  @!P4 IMAD.MOV.U32 R2, RZ, RZ, R27 ;  /* 0x000000ffff02c224 */ /* 0x000fe400078e001b */
[----:B------:R-:W-:Y:S01]  /*18ab0*/  @!P4 IMAD.MOV.U32 R8, RZ, RZ, 0x1 ;  /* 0x00000001ff08c424 */ /* 0x000fe200078e00ff */
[----:B------:R-:W-:Y:S01]  /*18ac0*/  LOP3.LUT P4, RZ, R6, 0x3, RZ, 0xc0, !PT ;  /* 0x0000000306ff7812 */ /* 0x000fe2000788c0ff */
[----:B----4-:R-:W-:Y:S02]  /*18ad0*/  IMAD R0, R13, R0, RZ ;  /* 0x000000000d007224 */ /* 0x010fe400078e02ff */
[----:B---3--:R-:W-:Y:S01]  /*18ae0*/  @P0 FMUL.FTZ R6, R9, 0.69314718246459960938 ;  /* 0x3f31721809060820 */ /* 0x008fe20000410000 */
[----:B------:R-:W-:Y:S01]  /*18af0*/  IMAD R4, R8, UR4, RZ ;  /* 0x0000000408047c24 */ /* 0x000fe2000f8e02ff */
[----:B------:R-:W-:Y:S01]  /*18b00*/  SHF.R.S32.HI R16, RZ, 0x1f, R14 ;  /* 0x0000001fff107819 */ /* 0x000fe2000001140e */
[----:B------:R-:W-:Y:S01]  /*18b10*/  IMAD.MOV.U32 R13, RZ, RZ, 0x7f800000 ;  /* 0x7f800000ff0d7424 */ /* 0x000fe200078e00ff */
[----:B------:R-:W-:Y:S01]  /*18b20*/  SEL R0, R0, RZ, !P5 ;  /* 0x000000ff00007207 */ /* 0x000fe20006800000 */
[----:B--2---:R-:W-:Y:S01]  /*18b30*/  @P3 FFMA.FTZ R15, R132, R7, R5 ;  /* 0x00000007840f3223 */ /* 0x004fe20000010005 */
[----:B------:R-:W-:-:S03]  /*18b40*/  LEA.HI R16, R16, R14, RZ, 0x3 ;  /* 0x0000000e10107211 */ /* 0x000fc600078f18ff */
[----:B------:R-:W-:Y:S02]  /*18b50*/  IMAD R2, R18, R2, R0 ;  /* 0x0000000212027224 */ /* 0x000fe400078e0200 */
[----:B------:R-:W-:Y:S01]  /*18b60*/  IMAD.SHL.U32 R0, R4, 0x40, RZ ;  /* 0x0000004004007824 */ /* 0x000fe200078e00ff */
[----:B------:R-:W-:Y:S01]  /*18b70*/  LOP3.LUT R4, R16, 0xfffffff8, RZ, 0xc0, !PT ;  /* 0xfffffff810047812 */ /* 0x000fe200078ec0ff */
[----:B-1----:R-:W-:-:S03]  /*18b80*/  @P0 FFMA.FTZ R13, R3, R10, R6 ;  /* 0x0000000a030d0223 */ /* 0x002fc60000010006 */
[----:B------:R-:W-:Y:S01]  /*18b90*/  IADD3 R12, P5, P3, R0, R20, R2 ;  /* 0x00000014000c7210 */ /* 0x000fe20007bbe002 */
[----:B------:R-:W-:Y:S01]  /*18ba0*/  IMAD.IADD R14, R14, 0x1, -R4 ;  /* 0x000000010e0e7824 */ /* 0x000fe200078e0a04 */
[----:B------:R-:W-:Y:S02]  /*18bb0*/  SHF.R.S32.HI R5, RZ, 0x1f, R0 ;  /* 0x0000001fff057819 */ /* 0x000fe40000011400 */
[----:B------:R-:W-:-:S04]  /*18bc0*/  SHF.R.S32.HI R2, RZ, 0x1f, R2 ;  /* 0x0000001fff027819 */ /* 0x000fc80000011402 */
[----:B------:R-:W-:Y:S01]  /*18bd0*/  IADD3.X R9, R5, R21, R2, P5, P3 ;  /* 0x0000001505097210 */ /* 0x000fe20002fe6402 */
[----:B------:R-:W-:Y:S06]  /*18be0*/  @P4 BRA `(.L_x_586) ;  /* 0x0000000000804947 */ /* 0x000fec0003800000 */
[----:B------:R-:W1:Y:S01]  /*18bf0*/  S2R R4, SR_TID.X ;  /* 0x0000000000047919 */ /* 0x000e620000002100 */
[----:B------:R-:W-:Y:S01]  /*18c00*/  UIMAD UR5, UR4, -0x40, UR18 ;  /* 0xffffffc0040578a4 */ /* 0x000fe2000f8e0212 */
[----:B-1----:R-:W-:-:S04]  /*18c10*/  SHF.R.S32.HI R2, RZ, 0x1f, R4 ;  /* 0x0000001fff027819 */ /* 0x002fc80000011404 */
[----:B------:R-:W-:-:S04]  /*18c20*/  LEA.HI R2, R2, R4, RZ, 0x5 ;  /* 0x0000000402027211 */ /* 0x000fc800078f28ff */
[----:B------:R-:W-:Y:S02]  /*18c30*/  LOP3.LUT R0, R2, 0xffffffe0, RZ, 0xc0, !PT ;  /* 0xffffffe002007812 */ /* 0x000fe400078ec0ff */
[--C-:B------:R-:W-:Y:S02]  /*18c40*/  SHF.R.S32.HI R3, RZ, 0x5, R2.reuse ;  /* 0x00000005ff037819 */ /* 0x100fe40000011402 */
[----:B------:R-:W-:Y:S01]  /*18c50*/  SHF.R.S32.HI R2, RZ, 0x1f, R2 ;  /* 0x0000001fff027819 */ /* 0x000fe20000011402 */
[----:B------:R-:W-:-:S03]  /*18c60*/  IMAD.IADD R0, R4, 0x1, -R0 ;  /* 0x0000000104007824 */ /* 0x000fc600078e0a00 */
[----:B------:R-:W-:Y:S02]  /*18c70*/  LEA.HI R2, R2, R3, RZ, 0x2 ;  /* 0x0000000302027211 */ /* 0x000fe400078f10ff */
[----:B------:R-:W-:Y:S02]  /*18c80*/  SHF.R.S32.HI R4, RZ, 0x1f, R0 ;  /* 0x0000001fff047819 */ /* 0x000fe40000011400 */
[----:B------:R-:W-:Y:S02]  /*18c90*/  LOP3.LUT R2, R2, 0xffffffc, RZ, 0xc0, !PT ;  /* 0x0ffffffc02027812 */ /* 0x000fe400078ec0ff */
[----:B------:R-:W-:-:S03]  /*18ca0*/  LEA.HI R0, R4, R0, RZ, 0x2 ;  /* 0x0000000004007211 */ /* 0x000fc600078f10ff */
[----:B------:R-:W-:Y:S01]  /*18cb0*/  IMAD.IADD R2, R3, 0x1, -R2 ;  /* 0x0000000103027824 */ /* 0x000fe200078e0a02 */
[----:B------:R-:W-:-:S05]  /*18cc0*/  SHF.R.S32.HI R0, RZ, 0x2, R0 ;  /* 0x00000002ff007819 */ /* 0x000fca0000011400 */
[----:B------:R-:W-:-:S04]  /*18cd0*/  IMAD R0, R2, 0x10, R0 ;  /* 0x0000001002007824 */ /* 0x000fc800078e0200 */
[C---:B------:R-:W-:Y:S01]  /*18ce0*/  VIADD R2, R0.reuse, 0x8 ;  /* 0x0000000800027836 */ /* 0x040fe20000000000 */
[----:B------:R-:W-:-:S04]  /*18cf0*/  ISETP.GE.AND P5, PT, R0, UR5, PT ;  /* 0x0000000500007c0c */ /* 0x000fc8000bfa6270 */
[----:B------:R-:W-:-:S09]  /*18d00*/  ISETP.GE.AND P4, PT, R2, UR5, PT ;  /* 0x0000000502007c0c */ /* 0x000fd2000bf86270 */
[----:B------:R-:W1:Y:S01]  /*18d10*/  @!P5 LDC.64 R6, c[0x0][0x2b0] ;  /* 0x0000ac00ff06db82 */ /* 0x000e620000000a00 */
[----:B------:R-:W-:-:S03]  /*18d20*/  @!P5 IMAD R0, R0, R8, RZ ;  /* 0x000000080000d224 */ /* 0x000fc600078e02ff */
[----:B------:R-:W-:Y:S02]  /*18d30*/  @!P4 IMAD R3, R2, R8, RZ ;  /* 0x000000080203c224 */ /* 0x000fe400078e02ff */
[CC--:B------:R-:W-:Y:S02]  /*18d40*/  @!P5 IADD3 R2, P0, R0.reuse, R12.reuse, RZ ;  /* 0x0000000c0002d210 */ /* 0x0c0fe40007f1e0ff */
[----:B------:R-:W2:Y:S02]  /*18d50*/  @!P4 LDC.64 R10, c[0x0][0x2b0] ;  /* 0x0000ac00ff0acb82 */ /* 0x000ea40000000a00 */
[----:B------:R-:W-:Y:S02]  /*18d60*/  @!P5 LEA.HI.X.SX32 R5, R0, R9, 0x1, P0 ;  /* 0x000000090005d211 */ /* 0x000fe400000f0eff */
[----:B------:R-:W-:-:S04]  /*18d70*/  @!P4 IADD3 R0, P0, R3, R12, RZ ;  /* 0x0000000c0300c210 */ /* 0x000fc80007f1e0ff */
[----:B------:R-:W-:Y:S02]  /*18d80*/  @!P4 LEA.HI.X.SX32 R3, R3, R9, 0x1, P0 ;  /* 0x000000090303c211 */ /* 0x000fe400000f0eff */
[----:B-1----:R-:W-:-:S04]  /*18d90*/  @!P5 LEA R4, P3, R2, R6, 0x2 ;  /* 0x000000060204d211 */ /* 0x002fc800078610ff */
[----:B------:R-:W-:Y:S02]  /*18da0*/  @!P5 LEA.HI.X R5, R2, R7, R5, 0x2, P3 ;  /* 0x000000070205d211 */ /* 0x000fe400018f1405 */
[----:B--2---:R-:W-:-:S03]  /*18db0*/  @!P4 LEA R2, P0, R0, R10, 0x2 ;  /* 0x0000000a0002c211 */ /* 0x004fc600078010ff */
[----:B------:R1:W-:Y:S01]  /*18dc0*/  @!P5 STG.E desc[UR30][R4.64], R15 ;  /* 0x0000000f0400d986 */ /* 0x0003e2000c10191e */
[----:B------:R-:W-:-:S05]  /*18dd0*/  @!P4 LEA.HI.X R3, R0, R11, R3, 0x2, P0 ;  /* 0x0000000b0003c211 */ /* 0x000fca00000f1403 */
[----:B------:R1:W-:Y:S04]  /*18de0*/  @!P4 STG.E desc[UR30][R2.64], R13 ;  /* 0x0000000d0200c986 */ /* 0x0003e8000c10191e */
.L_x_586:
[----:B------:R-:W-:Y:S05]  /*18df0*/  BSYNC B0 ;  /* 0x0000000000007941 */ /* 0x000fea0003800000 */
.L_x_585:
[----:B------:R2:W5:Y:S04]  /*18e00*/  LDL R30, [R1+0xac] ;  /* 0x0000ac00011e7983 */ /* 0x0005680000100800 */
[----:B------:R2:W5:Y:S04]  /*18e10*/  LDL R31, [R1+0x74] ;  /* 0x00007400011f7983 */ /* 0x0005680000100800 */
[----:B------:R2:W5:Y:S01]  /*18e20*/  LDL R36, [R1+0xa8] ;  /* 0x0000a80001247983 */ /* 0x0005620000100800 */
[----:B------:R-:W-:Y:S01]  /*18e30*/  IMAD.SHL.U32 R28, R14, 0x8, RZ ;  /* 0x000000080e1c7824 */ /* 0x000fe200078e00ff */
[----:B------:R-:W-:Y:S01]  /*18e40*/  SHF.R.S32.HI R8, RZ, 0x1f, R18 ;  /* 0x0000001fff087819 */ /* 0x000fe20000011412 */
[----:B------:R-:W-:Y:S01]  /*18e50*/  ULDC.64 UR4, c[0x0][0x2a0] ;  /* 0x0000a80000047ab9 */ /* 0x000fe20000000a00 */
[----:B-1----:R-:W-:Y:S01]  /*18e60*/  SHF.R.S32.HI R2, RZ, 0x3, R16 ;  /* 0x00000003ff027819 */ /* 0x002fe20000011410 */
[----:B------:R2:W1:Y:S01]  /*18e70*/  LDS.128 R24, [R212] ;  /* 0x00000000d4187984 */ /* 0x0004620000000c00 */
[----:B------:R-:W-:Y:S01]  /*18e80*/  SHF.R.S32.HI R0, RZ, 0x1f, R28 ;  /* 0x0000001fff007819 */ /* 0x000fe2000001141c */
[----:B------:R-:W-:Y:S01]  /*18e90*/  IMAD.U32 R5, RZ, RZ, UR17 ;  /* 0x00000011ff057e24 */ /* 0x000fe2000f8e00ff */
[----:B------:R-:W-:Y:S01]  /*18ea0*/  IADD3 R6, P0, R28, UR8, RZ ;  /* 0x000000081c067c10 */ /* 0x000fe2000ff1e0ff */
[----:B------:R2:W3:Y:S01]  /*18eb0*/  LDS.128 R20, [R212+0x2000] ;  /* 0x00200000d4147984 */ /* 0x0004e20000000c00 */
[----:B------:R-:W-:Y:S01]  /*18ec0*/  LEA.HI.SX32 R4, R17, 0x30, 0x1d ;  /* 0x0000003011047811 */ /* 0x000fe200078feaff */
[----:B------:R-:W-:Y:S01]  /*18ed0*/  BSSY B0, `(.L_x_587) ;  /* 0x000001e000007945 */ /* 0x000fe20003800000 */
[----:B------:R-:W-:Y:S01]  /*18ee0*/  IADD3.X R7, R0, UR7, RZ, P0, !PT ;  /* 0x0000000700077c10 */ /* 0x000fe200087fe4ff */
[----:B------:R-:W-:Y:S01]  /*18ef0*/  IMAD R0, R8, UR4, RZ ;  /* 0x0000000408007c24 */ /* 0x000fe2000f8e02ff */
[----:B------:R2:W4:Y:S01]  /*18f00*/  LDS.128 R12, [R212+0x6000] ;  /* 0x00600000d40c7984 */ /* 0x0005220000000c00 */
        /* <DEDUP_REMOVED lines=23> */
[----:B---3--:R1:W-:Y:S04]  /*19080*/  @!P3 STG.E.128 desc[UR30][R2.64+0x80], R20 ;  /* 0x000080140200b986 */ /* 0x0083e8000c101d1e */
[----:B------:R1:W-:Y:S04]  /*19090*/  @!P2 STG.E.128 desc[UR30][R2.64+0x100], R16 ;  /* 0x000100100200a986 */ /* 0x0003e8000c101d1e */
[----:B----4-:R1:W-:Y:S02]  /*190a0*/  @!P0 STG.E.128 desc[UR30][R2.64+0x180], R12 ;  /* 0x0001800c02008986 */ /* 0x0103e4000c101d1e */
.L_x_588:
[----:B------:R-:W-:Y:S05]  /*190b0*/  BSYNC B0 ;  /* 0x0000000000007941 */ /* 0x000fea0003800000 */
.L_x_587:
[----:B-1----:R1:W1:Y:S01]  /*190c0*/  LDS.128 R24, [R212+0x800] ;  /* 0x00080000d4187984 */ /* 0x0022620000000c00 */
[----:B------:R-:W-:Y:S03]  /*190d0*/  BSSY B0, `(.L_x_589) ;  /* 0x000001a000007945 */ /* 0x000fe60003800000 */
[----:B---3--:R3:W1:Y:S04]  /*190e0*/  LDS.128 R20, [R212+0x2800] ;  /* 0x00280000d4147984 */ /* 0x0086680000000c00 */
[----:B------:R3:W1:Y:S04]  /*190f0*/  LDS.128 R16, [R212+0x4800] ;  /* 0x00480000d4107984 */ /* 0x0006680000000c00 */
[----:B----4-:R3:W4:Y:S01]  /*19100*/  LDS.128 R12, [R212+0x6800] ;  /* 0x00680000d40c7984 */ /* 0x0107220000000c00 */
        /* <DEDUP_REMOVED lines=21> */
[----:B----4-:R1:W-:Y:S02]  /*19260*/  @!P0 STG.E.128 desc[UR30][R2.64+0x180], R12 ;  /* 0x0001800c02008986 */ /* 0x0103e4000c101d1e */
.L_x_590:
[----:B------:R-:W-:Y:S05]  /*19270*/  BSYNC B0 ;  /* 0x0000000000007941 */ /* 0x000fea0003800000 */
.L_x_589:
[----:B-1----:R1:W1:Y:S01]  /*19280*/  LDS.128 R24, [R212+0x1000] ;  /* 0x00100000d4187984 */ /* 0x0022620000000c00 */
[----:B------:R-:W-:Y:S03]  /*19290*/  BSSY B0, `(.L_x_591) ;  /* 0x000001a000007945 */ /* 0x000fe60003800000 */
[----:B------:R1:W1:Y:S04]  /*192a0*/  LDS.128 R20, [R212+0x3000] ;  /* 0x00300000d4147984 */ /* 0x0002680000000c00 */
        /* <DEDUP_REMOVED lines=24> */
.L_x_592:
[----:B------:R-:W-:Y:S05]  /*19430*/  BSYNC B0 ;  /* 0x0000000000007941 */ /* 0x000fea0003800000 */
.L_x_591:
[----:B-1----:R1:W1:Y:S04]  /*19440*/  LDS.128 R16, [R212+0x3800] ;  /* 0x00380000d4107984 */ /* 0x0022680000000c00 */
[----:B------:R1:W1:Y:S04]  /*19450*/  LDS.128 R12, [R212+0x5800] ;  /* 0x00580000d40c7984 */ /* 0x0002680000000c00 */
[----:B--234-:R-:W2:Y:S01]  /*19460*/  LDS.128 R212, [R212+0x7800] ;  /* 0x00780000d4d47984 */ /* 0x01cea20000000c00 */
        /* <DEDUP_REMOVED lines=19> */
[----:B-1----:R3:W-:Y:S04]  /*195a0*/  @!P2 STG.E.128 desc[UR30][R2.64+0x80], R16 ;  /* 0x000080100200a986 */ /* 0x0027e8000c101d1e */
[----:B------:R3:W-:Y:S02]  /*195b0*/  @!P1 STG.E.128 desc[UR30][R2.64+0x100], R12 ;  /* 0x0001000c02009986 */ /* 0x0007e4000c101d1e */
[----:B------:R-:W-:Y:S05]  /*195c0*/  @P0 EXIT ;  /* 0x000000000000094d */ /* 0x000fea0003800000 */
[----:B--2---:R-:W-:Y:S01]  /*195d0*/  STG.E.128 desc[UR30][R2.64+0x180], R212 ;  /* 0x000180d402007986 */ /* 0x004fe2000c101d1e */
[----:B------:R-:W-:Y:S05]  /*195e0*/  EXIT ;  /* 0x000000000000794d */ /* 0x000fea0003800000 */
.L_x_544:
[----:B------:R-:W-:Y:S01]  /*195f0*/  UISETP.NE.AND UP2, UPT, UR16, -0x1, UPT ;  /* 0xffffffff1000788c */ /* 0x000fe2000bf45270 */
[----:B------:R-:W-:Y:S01]  /*19600*/  LEA.HI R8, R7, R110, RZ, 0x3 ;  /* 0x0000006e07087211 */ /* 0x000fe200078f18ff */
[----:B------:R-:W-:Y:S01]  /*19610*/  ULDC.U8 UR5, c[0x0][0x3d8] ;  /* 0x0000f60000057ab9 */ /* 0x000fe20000000000 */
[----:B------:R-:W-:Y:S01]  /*19620*/  ULDC.U8 UR10, c[0x0][0x3d9] ;  /* 0x0000f640000a7ab9 */ /* 0x000fe20000000000 */
[----:B------:R-:W-:Y:S01]  /*19630*/  UISETP.NE.AND UP3, UPT, UR5, URZ, UPT ;  /* 0x0000003f0500728c */ /* 0x000fe2000bf65270 */
[----:B------:R-:W-:Y:S01]  /*19640*/  LOP3.LUT R0, R8, 0xfffffff8, RZ, 0xc0, !PT ;  /* 0xfffffff808007812 */ /* 0x000fe200078ec0ff */
[----:B------:R-:W-:Y:S02]  /*19650*/  UISETP.NE.AND UP1, UPT, UR10, URZ, UPT ;  /* 0x0000003f0a00728c */ /* 0x000fe4000bf25270 */
[----:B------:R-:W-:Y:S02]  /*19660*/  UISETP.EQ.AND UP3, UPT, UR10, URZ, UP3 ;  /* 0x0000003f0a00728c */ /* 0x000fe40009f62270 */
[----:B------:R-:W-:Y:S01]  /*19670*/  IMAD.IADD R0, R110, 0x1, -R0 ;  /* 0x000000016e007824 */ /* 0x000fe200078e0a00 */
[----:B------:R-:W-:Y:S01]  /*19680*/  @!UP2 USHF.R.S32.HI UR12, URZ, 0x1f, UR4 ;  /* 0x0000001f3f0ca899 */ /* 0x000fe20008011404 */
[----:B------:R-:W-:Y:S01]  /*19690*/  PLOP3.LUT P0, PT, PT, PT, UP1, 0x80, 0x0 ;  /* 0x000000000000781c */ /* 0x000fe20003f0f018 */
[----:B------:R-:W-:Y:S01]  /*196a0*/  @UP2 ULDC.64 UR8, c[0x0][0x298] ;  /* 0x0000a60000082ab9 */ /* 0x000fe20000000a00 */
[----:B------:R-:W-:Y:S01]  /*196b0*/  @!UP2 ULDC.64 UR6, c[0x0][0x290] ;  /* 0x0000a4000006aab9 */ /* 0x000fe20000000a00 */
[----:B------:R-:W-:-:S02]  /*196c0*/  @UP2 UIMAD.WIDE.U32 UR10, UR16, UR8, URZ ;  /* 0x00000008100a22a5 */ /* 0x000fc4000f8e003f */
[----:B------:R-:W-:Y:S02]  /*196d0*/  UISETP.NE.OR UP0, UPT, UR16, -0x1, !UP3 ;  /* 0xffffffff1000788c */ /* 0x000fe4000df05670 */
[----:B------:R-:W-:Y:S02]  /*196e0*/  @!UP2 UIMAD UR8, UR12, UR6, URZ ;  /* 0x000000060c08a2a4 */ /* 0x000fe4000f8e023f */
[----:B------:R-:W-:Y:S02]  /*196f0*/  @!UP2 UIMAD.WIDE.U32 UR20, UR4, UR6, URZ ;  /* 0x000000060414a2a5 */ /* 0x000fe4000f8e003f */
[----:B------:R-:W-:Y:S02]  /*19700*/  @!UP2 UIMAD UR8, UR4, UR7, UR8 ;  /* 0x000000070408a2a4 */ /* 0x000fe4000f8e0208 */
[----:B------:R-:W-:Y:S01]  /*19710*/  @UP2 UIMAD UR9, UR16, UR9, UR11 ;  /* 0x00000009100922a4 */ /* 0x000fe2000f8e020b */
[----:B------:R-:W-:Y:S01]  /*19720*/  @UP1 ULDC.64 UR6, c[0x0][0x2c0] ;  /* 0x0000b00000061ab9 */ /* 0x000fe20000000a00 */
[----:B------:R-:W-:Y:S01]  /*19730*/  @!UP3 UMOV UR22, URZ ;  /* 0x0000003f0016bc82 */ /* 0x000fe20008000000 */
[----:B------:R-:W-:Y:S01]  /*19740*/  @UP1 UIMAD UR12, UR7, UR6, URZ ;  /* 0x00000006070c12a4 */ /* 0x000fe2000f8e023f */
[----:B------:R-:W-:-:S02]  /*19750*/  @!UP3 UMOV UR23, URZ ;  /* 0x0000003f0017bc82 */ /* 0x000fc40008000000 */
[----:B------:R-:W-:Y:S01]  /*19760*/  @UP3 ULDC UR6, c[0x0][0x2c4] ;  /* 0x0000b10000063ab9 */ /* 0x000fe20000000800 */
[----:B------:R-:W-:Y:S01]  /*19770*/  @UP1 ULDC UR13, c[0x0][0x2c0] ;  /* 0x0000b000000d1ab9 */ /* 0x000fe20000000800 */
[----:B------:R-:W-:Y:S01]  /*19780*/  @!UP0 UIMAD UR16, UR4, UR6, URZ ;  /* 0x00000006041082a4 */ /* 0x000fe2000f8e023f */
[----:B------:R-:W-:Y:S01]  /*19790*/  @UP1 UMOV UR11, 0x1 ;  /* 0x00000001000b1882 */ /* 0x000fe20000000000 */
[----:B------:R-:W-:Y:S02]  /*197a0*/  @!UP2 UIADD3 UR9, UR21, UR8, URZ ;  /* 0x000000081509a290 */ /* 0x000fe4000fffe03f */
[----:B------:R-:W-:Y:S01]  /*197b0*/  @UP3 USHF.R.S32.HI UR6, URZ, 0x1f, UR16 ;  /* 0x0000001f3f063899 */ /* 0x000fe20008011410 */
[----:B------:R-:W-:Y:S02]  /*197c0*/  @!UP2 UMOV UR10, UR20 ;  /* 0x00000014000aac82 */ /* 0x000fe40008000000 */
[----:B------:R-:W-:-:S04]  /*197d0*/  @UP3 UMOV UR22, UR16 ;  /* 0x0000001000163c82 */ /* 0x000fc80008000000 */
[----:B------:R-:W-:Y:S01]  /*197e0*/  @UP3 UMOV UR23, UR6 ;  /* 0x0000000600173c82 */ /* 0x000fe20008000000 */
[----:B------:R-:W-:Y:S05]  /*197f0*/  @P0 BRA `(.L_x_593) ;  /* 0x0000000000180947 */ /* 0x000fea0003800000 */
[----:B------:R-:W-:Y:S01]  /*19800*/  UISETP.NE.AND UP0, UPT, UR5, URZ, UPT ;  /* 0x0000003f0500728c */ /* 0x000fe2000bf05270 */
[----:B------:R-:W-:Y:S01]  /*19810*/  ULDC UR12, c[0x0][0x2c4] ;  /* 0x0000b100000c7ab9 */ /* 0x000fe20000000800 */
[----:B------:R-:W-:Y:S01]  /*19820*/  ULDC UR11, c[0x0][0x270] ;  /* 0x00009c00000b7ab9 */ /* 0x000fe20000000800 */
[----:B------:R-:W-:-:S08]  /*19830*/  UMOV UR13, 0x1 ;  /* 0x00000001000d7882 */ /* 0x000fd00000000000 */
[----:B------:R-:W-:Y:S02]  /*19840*/  @UP0 ULDC UR12, c[0x0][0x2e4] ;  /* 0x0000b900000c0ab9 */ /* 0x000fe40000000800 */
[----:B------:R-:W-:-:S12]  /*19850*/  UIMAD UR11, UR12, UR11, URZ ;  /* 0x0000000b0c0b72a4 */ /* 0x000fd8000f8e023f */
.L_x_593:
[C---:B------:R-:W-:Y:S01]  /*19860*/  ISETP.NE.AND P3, PT, R0.reuse, RZ, PT ;  /* 0x000000ff0000720c */ /* 0x040fe20003f65270 */
[----:B------:R-:W-:Y:S01]  /*19870*/  IMAD.SHL.U32 R0, R0, 0x8, RZ ;  /* 0x0000000800007824 */ /* 0x000fe200078e00ff */
[----:B------:R-:W-:Y:S01]  /*19880*/  UIADD3 UR18, -UR29, UR18, URZ ;  /* 0x000000121d127290 */ /* 0x000fe2000fffe13f */
[----:B------:R-:W-:Y:S01]  /*19890*/  SHF.R.S32.HI R8, RZ, 0x3, R8 ;  /* 0x00000003ff087819 */ /* 0x000fe20000011408 */
[----:B------:R-:W-:Y:S01]  /*198a0*/  UIMAD UR11, UR4, UR11, URZ ;  /* 0x0000000b040b72a4 */ /* 0x000fe2000f8e023f */
[----:B------:R-:W-:Y:S01]  /*198b0*/  IMAD.U32 R6, RZ, RZ, UR17 ;  /* 0x00000011ff067e24 */ /* 0x000fe2000f8e00ff */
[----:B------:R-:W-:Y:S01]  /*198c0*/  USHF.R.S32.HI UR5, URZ, 0x1f, UR15 ;  /* 0x0000001f3f057899 */ /* 0x000fe2000801140f */
[----:B------:R-:W-:Y:S01]  /*198d0*/  IADD3 R2, P0, R0, UR10, RZ ;  /* 0x0000000a00027c10 */ /* 0x000fe2000ff1e0ff */
[----:B------:R-:W-:Y:S01]  /*198e0*/  ULDC.64 UR6, c[0x0][0x2a0] ;  /* 0x0000a80000067ab9 */ /* 0x000fe20000000a00 */
[----:B------:R-:W-:Y:S01]  /*198f0*/  USEL UR11, UR11, URZ, !UP3 ;  /* 0x0000003f0b0b7287 */ /* 0x000fe2000d800000 */
[----:B------:R-:W-:Y:S01]  /*19900*/  ISETP.GE.AND P1, PT, R8, UR18, PT ;  /* 0x0000001208007c0c */ /* 0x000fe2000bf26270 */
[----:B------:R-:W-:Y:S01]  /*19910*/  UIMAD UR5, UR5, UR6, URZ ;  /* 0x00000006050572a4 */ /* 0x000fe2000f8e023f */
[----:B------:R-:W-:Y:S01]  /*19920*/  IMAD.U32 R12, RZ, RZ, UR6 ;  /* 0x00000006ff0c7e24 */ /* 0x000fe2000f8e00ff */
[----:B------:R-:W-:Y:S01]  /*19930*/  LEA.HI.X.SX32 R3, R0, UR9, 0x1, P0 ;  /* 0x0000000900037c11 */ /* 0x000fe200080f0eff */
[----:B------:R-:W-:Y:S01]  /*19940*/  UIMAD UR6, UR29, UR13, URZ ;  /* 0x0000000d1d0672a4 */ /* 0x000fe2000f8e023f */
[----:B------:R-:W-:Y:S01]  /*19950*/  SHF.R.S32.HI R9, RZ, 0x1f, R8 ;  /* 0x0000001fff097819 */ /* 0x000fe20000011408 */
[----:B------:R-:W-:Y:S01]  /*19960*/  UIMAD UR11, UR15, UR12, UR11 ;  /* 0x0000000c0f0b72a4 */ /* 0x000fe2000f8e020b */
[----:B------:R-:W-:Y:S01]  /*19970*/  IADD3 R14, R8, 0x10, RZ ;  /* 0x00000010080e7810 */ /* 0x000fe20007ffe0ff */
[----:B------:R-:W-:Y:S01]  /*19980*/  UIMAD UR5, UR15, UR7, UR5 ;  /* 0x000000070f0572a4 */ /* 0x000fe2000f8e0205 */
[----:B------:R-:W-:Y:S01]  /*19990*/  IMAD.WIDE.U32 R12, R12, UR15, R2 ;  /* 0x0000000f0c0c7c25 */ /* 0x000fe2000f8e0002 */
[----:B------:R-:W-:Y:S01]  /*199a0*/  USHF.R.S32.HI UR4, URZ, 0x1f, UR6 ;  /* 0x0000001f3f047899 */ /* 0x000fe20008011406 */
[----:B------:R-:W-:Y:S01]  /*199b0*/  BSSY B0, `(.L_x_594) ;  /* 0x000001e000007945 */ /* 0x000fe20003800000 */
[----:B------:R-:W-:Y:S01]  /*199c0*/  USHF.R.S32.HI UR7, URZ, 0x1f, UR11 ;  /* 0x0000001f3f077899 */ /* 0x000fe2000801140b */
[----:B------:R-:W-:Y:S01]  /*199d0*/  IMAD.WIDE R6, R6, 0x40, R8 ;  /* 0x0000004006067825 */ /* 0x000fe200078e0208 */
[----:B------:R-:W-:Y:S01]  /*199e0*/  UIADD3 UR6, UP1, UP0, UR6, UR22, UR11 ;  /* 0x0000001606067290 */ /* 0x000fe2000f83e00b */
[----:B------:R-:W-:-:S02]  /*199f0*/  IADD3 R11, R13, UR5, RZ ;  /* 0x000000050d0b7c10 */ /* 0x000fc4000fffe0ff */
[----:B------:R-:W-:Y:S01]  /*19a00*/  ISETP.GE.AND P0, PT, R14, UR18, PT ;  /* 0x000000120e007c0c */ /* 0x000fe2000bf06270 */
[----:B------:R-:W-:Y:S01]  /*19a10*/  UIADD3.X UR22, UR4, UR23, UR7, UP1, UP0 ;  /* 0x0000001704167290 */ /* 0x000fe20008fe0407 */
[----:B------:R-:W-:Y:S01]  /*19a20*/  VIADD R16, R8, 0x20 ;  /* 0x0000002008107836 */ /* 0x000fe20000000000 */
[C---:B------:R-:W-:Y:S01]  /*19a30*/  IADD3 R18, R0.reuse, 0x80, RZ ;  /* 0x0000008000127810 */ /* 0x040fe20007ffe0ff */
[C---:B------:R-:W-:Y:S02]  /*19a40*/  VIADD R19, R0.reuse, 0x40 ;  /* 0x0000004000137836 */ /* 0x040fe40000000000 */
[----:B------:R-:W-:Y:S01]  /*19a50*/  VIADD R17, R0, 0xc0 ;  /* 0x000000c000117836 */ /* 0x000fe20000000000 */
        /* <DEDUP_REMOVED lines=19> */
.L_x_595:
[----:B------:R-:W-:Y:S05]  /*19b90*/  BSYNC B0 ;  /* 0x0000000000007941 */ /* 0x000fea0003800000 */
.L_x_594:
        /* <DEDUP_REMOVED lines=25> */
.L_x_597:
[----:B------:R-:W-:Y:S05]  /*19d30*/  BSYNC B0 ;  /* 0x0000000000007941 */ /* 0x000fea0003800000 */
.L_x_596:
        /* <DEDUP_REMOVED lines=24> */
.L_x_599:
[----:B------:R-:W-:Y:S05]  /*19ec0*/  BSYNC B0 ;  /* 0x0000000000007941 */ /* 0x000fea0003800000 */
.L_x_598:
        /* <DEDUP_REMOVED lines=27> */
.L_x_601:
[----:B------:R-:W-:Y:S05]  /*1a080*/  BSYNC B0 ;  /* 0x0000000000007941 */ /* 0x000fea0003800000 */
.L_x_600:
        /* <DEDUP_REMOVED lines=10> */
.L_x_603:
[----:B------:R-:W-:Y:S05]  /*1a130*/  BSYNC B0 ;  /* 0x0000000000007941 */ /* 0x000fea0003800000 */
.L_x_602:
        /* <DEDUP_REMOVED lines=10> */
.L_x_605:
[----:B------:R-:W-:Y:S05]  /*1a1e0*/  BSYNC B0 ;  /* 0x0000000000007941 */ /* 0x000fea0003800000 */
.L_x_604:
        /* <DEDUP_REMOVED lines=10> */
.L_x_607:
[----:B------:R-:W-:Y:S05]  /*1a290*/  BSYNC B0 ;  /* 0x0000000000007941 */ /* 0x000fea0003800000 */
.L_x_606:
        /* <DEDUP_REMOVED lines=10> */
.L_x_608:
        /* <DEDUP_REMOVED lines=12> */
.L_x_1267:


//--------------------- .text._ZN5flash16flash_fwd_kernelI23Flash_fwd_kernel_traitsILi256ELi64ELi64ELi4ELb0ELb0EN7cutlass10bfloat16_tE19Flash_kernel_traitsILi256ELi64ELi64ELi4ES3_EELb0ELb1ELb0ELb0ELb0ELb0ELb1ELb0EEEvNS_16Flash_fwd_paramsE --------------------------
	.section	.text._ZN5flash16flash_fwd_kernelI23Flash_fwd_kernel_traitsILi256ELi64ELi64ELi4ELb0ELb0EN7cutlass10bfloat16_tE19Flash_kernel_traitsILi256ELi64ELi64ELi4ES3_EELb0ELb1ELb0ELb0ELb0ELb0ELb1ELb0EEEvNS_16Flash_fwd_paramsE,"ax",@progbits
	.align	128
        .global         _ZN5flash16flash_fwd_kernelI23Flash_fwd_kernel_traitsILi256ELi64ELi64ELi4ELb0ELb0EN7cutlass10bfloat16_tE19Flash_kernel_traitsILi256ELi64ELi64ELi4ES3_EELb0ELb1ELb0ELb0ELb0ELb0ELb1ELb0EEEvNS_16Flash_fwd_paramsE
        .type           _ZN5flash16flash_fwd_kernelI23Flash_fwd_kernel_traitsILi256ELi64ELi64ELi4ELb0ELb0EN7cutlass10bfloat16_tE19Flash_kernel_traitsILi256ELi64ELi64ELi4ES3_EELb0ELb1ELb0ELb0ELb0ELb0ELb1ELb0EEEvNS_16Flash_fwd_paramsE,@function
        .size           _ZN5flash16flash_fwd_kernelI23Flash_fwd_kernel_traitsILi256ELi64ELi64ELi4ELb0ELb0EN7cutlass10bfloat16_tE19Flash_kernel_traitsILi256ELi64ELi64ELi4ES3_EELb0ELb1ELb0ELb0ELb0ELb0ELb1ELb0EEEvNS_16Flash_fwd_paramsE,(.L_x_1268 - _ZN5flash16flash_fwd_kernelI23Flash_fwd_kernel_traitsILi256ELi64ELi64ELi4ELb0ELb0EN7cutlass10bfloat16_tE19Flash_kernel_traitsILi256ELi64ELi64ELi4ES3_EELb0ELb1ELb0ELb0ELb0ELb0ELb1ELb0EEEvNS_16Flash_fwd_paramsE)
        .other          _ZN5flash16flash_fwd_kernelI23Flash_fwd_kernel_traitsILi256ELi64ELi64ELi4ELb0ELb0EN7cutlass10bfloat16_tE19Flash_kernel_traitsILi256ELi64ELi64ELi4ES3_EELb0ELb1ELb0ELb0ELb0ELb0ELb1ELb0EEEvNS_16Flash_fwd_paramsE,@"STO_CUDA_ENTRY STV_DEFAULT"
_ZN5flash16flash_fwd_kernelI23Flash_fwd_kernel_traitsILi256ELi64ELi64ELi4ELb0ELb0EN7cutlass10bfloat16_tE19Flash_kernel_traitsILi256ELi64ELi64ELi4ES3_EELb0ELb1ELb0ELb0ELb0ELb0ELb1ELb0EEEvNS_16Flash_fwd_paramsE:
.text._ZN5flash16flash_fwd_kernelI23Flash_fwd_kernel_traitsILi256ELi64ELi64ELi4ELb0ELb0EN7cutlass10bfloat16_tE19Flash_kernel_traitsILi256ELi64ELi64ELi4ES3_EELb0ELb1ELb0ELb0ELb0ELb0ELb1ELb0EEEvNS_16Flash_fwd_paramsE:
        /* <DEDUP_REMOVED lines=55> */
.L_x_609:
[----:B------:R-:W-:-:S05]  /*0370*/  ULDC UR7, c[0x0][0x2c8] ;  /* 0x0000b20000077ab9 */ /* 0x000fca0000000800 */
.L_x_610:
        /* <DEDUP_REMOVED lines=68> */
.L_x_612:
        /* <DEDUP_REMOVED lines=10> */
[----:B------:R-:W-:-:S13]  /*0860*/  R2UR UR5, R0 ;  /* 0x00000000000572ca */ /* 0x000fda00000e0000 */
[----:B------:R-:W2:Y:S08]  /*0870*/  I2F.RP R0, UR5 ;  /* 0x0000000500007d06 */ /* 0x000eb00008209400 */
[----:B--2---:R-:W2:Y:S02]  /*0880*/  MUFU.RCP R0, R0 ;  /* 0x0000000000007308 */ /* 0x004ea40000001000 */
[----:B--2---:R-:W-:-:S06]  /*0890*/  VIADD R0, R0, 0xffffffe ;  /* 0x0ffffffe00007836 */ /* 0x004fcc0000000000 */
[----:B------:R-:W2:Y:S02]  /*08a0*/  F2I.FTZ.U32.TRUNC.NTZ R0, R0 ;  /* 0x0000000000007305 */ /* 0x000ea4000021f000 */
[----:B--2---:R-:W-:Y:S02]  /*08b0*/  R2UR UR35, R0 ;  /* 0x00000000002372ca */ /* 0x004fe400000e0000 */
[----:B-1----:R-:W-:-:S04]  /*08c0*/  IABS R0, R2 ;  /* 0x0000000200007213 */ /* 0x002fc80000000000 */
[----:B------:R-:W-:Y:S02]  /*08d0*/  R2UR UR7, R0 ;  /* 0x00000000000772ca */ /* 0x000fe400000e0000 */
[----:B------:R-:W-:-:S04]  /*08e0*/  LEA.HI R0, R31, R123, RZ, 0x3 ;  /* 0x0000007b1f007211 */ /* 0x000fc800078f18ff */
[----:B------:R-:W-:Y:S01]  /*08f0*/  SHF.R.S32.HI R248, RZ, 0x3, R0 ;  /* 0x00000003fff87819 */ /* 0x000fe20000011400 */
[----:B------:R-:W-:Y:S01]  /*0900*/  UIADD3 UR13, URZ, -UR35, URZ ;  /* 0x800000233f0d7290 */ /* 0x000fe2000fffe03f */
[----:B------:R-:W-:Y:S02]  /*0910*/  LOP3.LUT R2, R0, 0xfffffff8, RZ, 0xc0, !PT ;  /* 0xfffffff800027812 */ /* 0x000fe400078ec0ff */
[----:B------:R-:W-:Y:S01]  /*0920*/  SHF.R.S32.HI R249, RZ, 0x1f, R248 ;  /* 0x0000001ffff97819 */ /* 0x000fe200000114f8 */
[----:B------:R-:W-:Y:S01]  /*0930*/  UIMAD UR13, UR13, UR5, URZ ;  /* 0x000000050d0d72a4 */ /* 0x000fe2000f8e023f */
[----:B------:R-:W-:Y:S02]  /*0940*/  IMAD.SHL.U32 R0, R248, 0x40, RZ ;  /* 0x00000040f8007824 */ /* 0x000fe400078e00ff */
[----:B------:R-:W-:Y:S01]  /*0950*/  IMAD.IADD R29, R123, 0x1, -R2 ;  /* 0x000000017b1d7824 */ /* 0x000fe200078e0a02 */
[----:B------:R-:W-:Y:S01]  /*0960*/  UIMAD.WIDE.U32 UR34, UR35, UR13, UR34 ;  /* 0x0000000d232272a5 */ /* 0x000fe2000f8e0022 */
[----:B------:R-:W-:Y:S01]  /*0970*/  IMAD.WIDE R12, R12, 0x40, R248 ;  /* 0x000000400c0c7825 */ /* 0x000fe200078e02f8 */
[----:B------:R-:W-:-:S03]  /*0980*/  LOP3.LUT R0, R0, 0x1c0, RZ, 0xc0, !PT ;  /* 0x000001c000007812 */ /* 0x000fc600078ec0ff */
[----:B------:R-:W-:Y:S02]  /*0990*/  IMAD.SHL.U32 R40, R29, 0x8, RZ ;  /* 0x000000081d287824 */ /* 0x000fe400078e00ff */
[----:B------:R-:W-:Y:S02]  /*09a0*/  UMOV UR13, UR35 ;  /* 0x00000023000d7c82 */ /* 0x000fe40008000000 */
[----:B------:R-:W-:Y:S01]  /*09b0*/  UIMAD.WIDE.U32 UR34, UR13, UR7, URZ ;  /* 0x000000070d2272a5 */ /* 0x000fe2000f8e003f */
[----:B------:R-:W-:Y:S01]  /*09c0*/  LOP3.LUT R2, R0, 0x38, R40, 0xf8, !PT ;  /* 0x0000003800027812 */ /* 0x000fe200078ef828 */
[----:B------:R-:W-:Y:S01]  /*09d0*/  USHF.R.S32.HI UR34, URZ, 0x1f, UR31 ;  /* 0x0000001f3f227899 */ /* 0x000fe2000801141f */
[----:B------:R-:W-:Y:S02]  /*09e0*/  SHF.R.U32.HI R0, RZ, 0x3, R0 ;  /* 0x00000003ff007819 */ /* 0x000fe40000011600 */
[----:B------:R-:W-:Y:S02]  /*09f0*/  SHF.R.S32.HI R41, RZ, 0x1f, R40 ;  /* 0x0000001fff297819 */ /* 0x000fe40000011428 */
[----:B------:R-:W-:Y:S01]  /*0a00*/  UMOV UR18, UR35 ;  /* 0x0000002300127c82 */ /* 0x000fe20008000000 */
[----:B------:R-:W-:Y:S01]  /*0a10*/  LOP3.LUT R0, R2, R0, RZ, 0x3c, !PT ;  /* 0x0000000002007212 */ /* 0x000fe200078e3cff */
[----:B------:R-:W-:Y:S01]  /*0a20*/  UIADD3 UR13, -UR18, URZ, URZ ;  /* 0x0000003f120d7290 */ /* 0x000fe2000fffe13f */
[----:B------:R-:W-:-:S03]  /*0a30*/  IMAD.SHL.U32 R2, R3, 0x8, RZ ;  /* 0x0000000803027824 */ /* 0x000fc600078e00ff */
[----:B------:R-:W-:Y:S02]  /*0a40*/  UIMAD UR7, UR5, UR13, UR7 ;  /* 0x0000000d050772a4 */ /* 0x000fe4000f8e0207 */
[----:B------:R-:W-:Y:S02]  /*0a50*/  LOP3.LUT R223, R0, 0xfffffe00, R2, 0xf8, !PT ;  /* 0xfffffe0000df7812 */ /* 0x000fe400078ef802 */
        /* <DEDUP_REMOVED lines=31> */
.L_x_613:
[----:B------:R-:W1:Y:S01]  /*0c50*/  S2UR UR32, SR_CgaCtaId ;  /* 0x00000000002079c3 */ /* 0x000e620000008800 */
[C---:B------:R-:W-:Y:S01]  /*0c60*/  VIADD R129, R40.reuse, 0x40 ;  /* 0x0000004028817836 */ /* 0x040fe20000000000 */
[C---:B------:R-:W-:Y:S01]  /*0c70*/  IADD3 R127, R40.reuse, 0x80, RZ ;  /* 0x00000080287f7810 */ /* 0x040fe20007ffe0ff */
[C---:B------:R-:W-:Y:S01]  /*0c80*/  VIADD R126, R40.reuse, 0xc0 ;  /* 0x000000c0287e7836 */ /* 0x040fe20000000000 */
[----:B------:R-:W-:Y:S01]  /*0c90*/  IADD3 R2, P0, R40, UR12, RZ ;  /* 0x0000000c28027c10 */ /* 0x000fe2000ff1e0ff */
[----:B------:R-:W-:Y:S01]  /*0ca0*/  IMAD R0, R249, UR8, RZ ;  /* 0x00000008f9007c24 */ /* 0x000fe2000f8e02ff */
[----:B------:R2:W-:Y:S01]  /*0cb0*/  STL [R1+0x38], R129 ;  /* 0x0000388101007387 */ /* 0x0005e20000100800 */
[----:B------:R-:W-:Y:S01]  /*0cc0*/  ULDC.64 UR4, c[0x0][0x258] ;  /* 0x0000960000047ab9 */ /* 0x000fe20000000a00 */
[----:B------:R-:W-:Y:S01]  /*0cd0*/  IADD3.X R3, R41, UR33, RZ, P0, !PT ;  /* 0x0000002129037c10 */ /* 0x000fe200087fe4ff */
[----:B------:R-:W-:Y:S01]  /*0ce0*/  ULDC.64 UR12, c[0x0][0x260] ;  /* 0x00009800000c7ab9 */ /* 0x000fe20000000a00 */
[----:B------:R2:W-:Y:S01]  /*0cf0*/  STL [R1+0x8], R127 ;  /* 0x0000087f01007387 */ /* 0x0005e20000100800 */
[C---:B------:R-:W-:Y:S01]  /*0d00*/  ISETP.GE.AND P0, PT, R248.reuse, UR30, PT ;  /* 0x0000001ef8007c0c */ /* 0x040fe2000bf06270 */
[----:B------:R-:W-:Y:S01]  /*0d10*/  ULDC.64 UR10, c[0x0][0x268] ;  /* 0x00009a00000a7ab9 */ /* 0x000fe20000000a00 */
[C---:B------:R-:W-:Y:S01]  /*0d20*/  IMAD R6, R248.reuse, UR9, R0 ;  /* 0x00000009f8067c24 */ /* 0x040fe2000f8e0200 */
[----:B------:R2:W-:Y:S01]  /*0d30*/  STL [R1+0x3c], R126 ;  /* 0x00003c7e01007387 */ /* 0x0005e20000100800 */
[----:B------:R-:W-:Y:S01]  /*0d40*/  UIMAD UR34, UR34, UR4, URZ ;  /* 0x00000004222272a4 */ /* 0x000fe2000f8e023f */
[----:B------:R-:W-:Y:S01]  /*0d50*/  IMAD.U32 R0, RZ, RZ, UR4 ;  /* 0x00000004ff007e24 */ /* 0x000fe2000f8e00ff */
[----:B------:R-:W-:Y:S01]  /*0d60*/  UIMAD UR35, UR29, UR12, URZ ;  /* 0x0000000c1d2372a4 */ /* 0x000fe2000f8e023f */
[----:B------:R-:W-:Y:S01]  /*0d70*/  IMAD.WIDE.U32 R4, R248, UR8, R40 ;  /* 0x00000008f8047c25 */ /* 0x000fe2000f8e0028 */
[----:B------:R-:W-:Y:S01]  /*0d80*/  UIMAD UR29, UR29, UR10, URZ ;  /* 0x0000000a1d1d72a4 */ /* 0x000fe2000f8e023f */
[----:B------:R-:W-:Y:S01]  /*0d90*/  MOV R30, UR10 ;  /* 0x0000000a001e7c02 */ /* 0x000fe20008000f00 */
[----:B------:R-:W-:Y:S01]  /*0da0*/  UIMAD UR5, UR31, UR5, UR34 ;  /* 0x000000051f0572a4 */ /* 0x000fe2000f8e0222 */
[----:B------:R-:W-:Y:S01]  /*0db0*/  IMAD.WIDE.U32 R16, R0, UR31, R2 ;  /* 0x0000001f00107c25 */ /* 0x000fe2000f8e0002 */
[----:B------:R-:W-:Y:S01]  /*0dc0*/  UMOV UR4, 0x400 ;  /* 0x0000040000047882 */ /* 0x000fe20000000000 */
[----:B------:R-:W-:Y:S01]  /*0dd0*/  IADD3 R10, P1, R4, UR22, RZ ;  /* 0x00000016040a7c10 */ /* 0x000fe2000ff3e0ff */
[----:B-1----:R-:W-:Y:S01]  /*0de0*/  ULEA UR4, UR32, UR4, 0x18 ;  /* 0x0000000420047291 */ /* 0x002fe2000f8ec03f */
[----:B------:R-:W-:Y:S01]  /*0df0*/  IMAD.U32 R19, RZ, RZ, UR12 ;  /* 0x0000000cff137e24 */ /* 0x000fe2000f8e00ff */
[----:B------:R-:W-:Y:S01]  /*0e00*/  UIMAD UR12, UR18, UR11, UR29 ;  /* 0x0000000b120c72a4 */ /* 0x000fe2000f8e021d */
[C---:B------:R-:W-:Y:S01]  /*0e10*/  VIADD R0, R248.reuse, 0x10 ;  /* 0x00000010f8007836 */ /* 0x040fe20000000000 */
[----:B------:R-:W-:Y:S01]  /*0e20*/  UIMAD UR29, UR17, -0x40, UR28 ;  /* 0xffffffc0111d78a4 */ /* 0x000fe2000f8e021c */
[----:B------:R-:W-:Y:S01]  /*0e30*/  IADD3 R15, R17, UR5, RZ ;  /* 0x00000005110f7c10 */ /* 0x000fe2000fffe0ff */
[----:B------:R-:W-:Y:S01]  /*0e40*/  UIMAD UR13, UR18, UR13, UR35 ;  /* 0x0000000d120d72a4 */ /* 0x000fe2000f8e0223 */
[----:B------:R-:W-:Y:S01]  /*0e50*/  BSSY B0, `(.L_x_614) ;  /* 0x0000035000007945 */ /* 0x000fe20003800000 */
[----:B------:R-:W-:Y:S01]  /*0e60*/  IADD3.X R11, R5, UR21, R6, P1, !PT ;  /* 0x00000015050b7c10 */ /* 0x000fe20008ffe406 */
[----:B------:R-:W-:Y:S01]  /*0e70*/  VIADD R27, R248, 0x20 ;  /* 0x00000020f81b7836 */ /* 0x000fe20000000000 */
[----:B------:R-:W-:-:S02]  /*0e80*/  LEA.HI R24, R31, R123, RZ, 0x4 ;  /* 0x0000007b1f187211 */ /* 0x000fc400078f20ff */
[C---:B------:R-:W-:Y:S02]  /*0e90*/  ISETP.GE.AND P2, PT, R0.reuse, UR30, PT ;  /* 0x0000001e00007c0c */ /* 0x040fe4000bf46270 */
[----:B------:R-:W-:Y:S02]  /*0ea0*/  ISETP.GE.AND P1, PT, R0, UR29, PT ;  /* 0x0000001d00007c0c */ /* 0x000fe4000bf26270 */
[----:B------:R-:W-:Y:S02]  /*0eb0*/  IADD3 R28, R248, 0x30, RZ ;  /* 0x00000030f81c7810 */ /* 0x000fe40007ffe0ff */
[----:B------:R-:W-:Y:S01]  /*0ec0*/  LEA R223, R223, UR4, 0x1 ;  /* 0x00000004dfdf7c11 */ /* 0x000fe2000f8e08ff */
[----:B--2---:R-:W-:Y:S08]  /*0ed0*/  @P0 BRA `(.L_x_615) ;  /* 0x0000000000b00947 */ /* 0x004ff00003800000 */
        /* <DEDUP_REMOVED lines=44> */
.L_x_615:
[----:B------:R-:W-:Y:S05]  /*11a0*/  BSYNC B0 ;  /* 0x0000000000007941 */ /* 0x000fea0003800000 */
.L_x_614:
[----:B------:R-:W-:Y:S01]  /*11b0*/  IMAD.WIDE.U32 R32, R19, UR18, R10 ;  /* 0x0000001213207c25 */ /* 0x000fe2000f8e000a */
[----:B------:R-:W-:Y:S01]  /*11c0*/  ISETP.GE.AND P0, PT, R0, UR29, PT ;  /* 0x0000001d00007c0c */ /* 0x000fe2000bf06270 */
[----:B------:R-:W-:Y:S01]  /*11d0*/  BSSY B0, `(.L_x_616) ;  /* 0x000003a000007945 */ /* 0x000fe20003800000 */
[----:B-12---:R-:W-:Y:S01]  /*11e0*/  LOP3.LUT R2, R24, 0xfffffff0, RZ, 0xc0, !PT ;  /* 0xfffffff018027812 */ /* 0x006fe200078ec0ff */
[----:B------:R-:W-:Y:S01]  /*11f0*/  IMAD R0, R249, UR6, RZ ;  /* 0x00000006f9007c24 */ /* 0x000fe2000f8e02ff */
[----:B------:R1:W-:Y:S01]  /*1200*/  STL.64 [R1+0x50], R32 ;  /* 0x0000502001007387 */ /* 0x0003e20000100a00 */
[----:B------:R-:W-:Y:S01]  /*1210*/  ISETP.GE.AND P5, PT, R27, UR30, PT ;  /* 0x0000001e1b007c0c */ /* 0x000fe2000bfa6270 */
[----:B------:R-:W-:Y:S01]  /*1220*/  IMAD.WIDE.U32 R22, R248, UR6, R40 ;  /* 0x00000006f8167c25 */ /* 0x000fe2000f8e0028 */
[----:B------:R-:W-:Y:S02]  /*1230*/  ISETP.GE.AND P6, PT, R28, UR30, PT ;  /* 0x0000001e1c007c0c */ /* 0x000fe4000bfc6270 */
[----:B------:R-:W-:Y:S01]  /*1240*/  SHF.R.S32.HI R21, RZ, 0x4, R24 ;  /* 0x00000004ff157819 */ /* 0x000fe20000011418 */
[----:B------:R-:W-:Y:S01]  /*1250*/  IMAD R25, R248, UR7, R0 ;  /* 0x00000007f8197c24 */ /* 0x000fe2000f8e0200 */
[----:B------:R-:W-:Y:S01]  /*1260*/  IADD3 R20, -R2, R123, RZ ;  /* 0x0000007b02147210 */ /* 0x000fe20007ffe1ff */
[----:B------:R-:W-:Y:S08]  /*1270*/  @P2 BRA `(.L_x_617) ;  /* 0x0000000000bc2947 */ /* 0x000ff00003800000 */
        /* <DEDUP_REMOVED lines=10> */
[----:B------:R-:W2:Y:S01]  /*1320*/  @!P2 LDC.64 R6, c[0x0][0x210] ;  /* 0x00008400ff06ab82 */ /* 0x000ea20000000a00 */
[----:B------:R-:W-:Y:S01]  /*1330*/  IMAD R0, R4, UR11, R0 ;  /* 0x0000000b04007c24 */ /* 0x000fe2000f8e0200 */
[----:B------:R3:W-:Y:S03]  /*1340*/  @P2 STS.128 [R223+0x800], RZ ;  /* 0x000800ffdf002388 */ /* 0x0007e60000000c00 */
[----:B------:R-:W-:Y:S01]  /*1350*/  IMAD.IADD R0, R3, 0x1, R0 ;  /* 0x0000000103007824 */ /* 0x000fe200078e0200 */
[----:B--2---:R-:W-:-:S04]  /*1360*/  @!P2 LEA R4, P3, R2, R6, 0x1 ;  /* 0x000000060204a211 */ /* 0x004fc800078608ff */
[C---:B------:R-:W-:Y:S02]  /*1370*/  @!P2 LEA.HI.X R5, R2.reuse, R7, R0, 0x1, P3 ;  /* 0x000000070205a211 */ /* 0x040fe400018f0c00 */
[----:B------:R-:W-:Y:S01]  /*1380*/  ISETP.GE.AND P3, PT, R127, UR5, PT ;  /* 0x000000057f007c0c */ /* 0x000fe2000bf66270 */
[----:B------:R-:W2:Y:S02]  /*1390*/  @!P4 LDC.64 R6, c[0x0][0x210] ;  /* 0x00008400ff06cb82 */ /* 0x000ea40000000a00 */
[----:B------:R-:W-:Y:S01]  /*13a0*/  @!PT LDS RZ, [RZ] ;  /* 0x00000000fffff984 */ /* 0x000fe20000000800 */
[----:B------:R-:W-:Y:S01]  /*13b0*/  @!PT LDS RZ, [RZ] ;  /* 0x00000000fffff984 */ /* 0x000fe20000000800 */
[----:B------:R-:W-:Y:S01]  /*13c0*/  @!PT LDS RZ, [RZ] ;  /* 0x00000000fffff984 */ /* 0x000fe20000000800 */
[----:B------:R4:W-:Y:S04]  /*13d0*/  @!P2 LDGSTS.E.BYPASS.LTC128B.128 [R223+0x800], desc[UR26][R4.64] ;  /* 0x0080000004dfafae */ /* 0x0009e8000b901d5a */
[----:B------:R3:W-:Y:S06]  /*13e0*/  @P4 STS.128 [R223+0x2800], RZ ;  /* 0x002800ffdf004388 */ /* 0x0007ec0000000c00 */
[----:B------:R-:W4:Y:S01]  /*13f0*/  @!P3 LDC.64 R8, c[0x0][0x210] ;  /* 0x00008400ff08bb82 */ /* 0x000f220000000a00 */
[----:B--2---:R-:W-:-:S04]  /*1400*/  @!P4 LEA R6, P2, R2, R6, 0x1 ;  /* 0x000000060206c211 */ /* 0x004fc800078408ff */
[----:B------:R-:W-:-:S05]  /*1410*/  @!P4 LEA.HI.X R7, R2, R7, R0, 0x1, P2 ;  /* 0x000000070207c211 */ /* 0x000fca00010f0c00 */
[----:B------:R-:W-:Y:S01]  /*1420*/  @!PT LDS RZ, [RZ] ;  /* 0x00000000fffff984 */ /* 0x000fe20000000800 */
[----:B------:R-:W-:Y:S01]  /*1430*/  @!PT LDS RZ, [RZ] ;  /* 0x00000000fffff984 */ /* 0x000fe20000000800 */
[----:B------:R-:W-:Y:S01]  /*1440*/  @!PT LDS RZ, [RZ] ;  /* 0x00000000fffff984 */ /* 0x000fe20000000800 */
[----:B------:R3:W-:Y:S01]  /*1450*/  @!P4 LDGSTS.E.BYPASS.LTC128B.128 [R223+0x2800], desc[UR26][R6.64+0x80] ;  /* 0x0280008006dfcfae */ /* 0x0007e2000b901d5a */
[----:B----4-:R-:W-:-:S03]  /*1460*/  @!P3 LEA R4, P2, R2, R8, 0x1 ;  /* 0x000000080204b211 */ /* 0x010fc600078408ff */
[----:B------:R3:W-:Y:S01]  /*1470*/  @P3 STS.128 [R223+0x4800], RZ ;  /* 0x004800ffdf003388 */ /* 0x0007e20000000c00 */
        /* <DEDUP_REMOVED lines=15> */
.L_x_617:
[----:B------:R-:W-:Y:S05]  /*1570*/  BSYNC B0 ;  /* 0x0000000000007941 */ /* 0x000fea0003800000 */
.L_x_616:
[----:B------:R-:W-:Y:S04]  /*1580*/  BSSY B0, `(.L_x_618) ;  /* 0x0000031000007945 */ /* 0x000fe80003800000 */
[----:B------:R-:W-:Y:S05]  /*1590*/  @P5 BRA `(.L_x_619) ;  /* 0x0000000000bc5947 */ /* 0x000fea0003800000 */
[----:B------:R-:W-:Y:S01]  /*15a0*/  ULDC UR5, c[0x0][0x2d0] ;  /* 0x0000b40000057ab9 */ /* 0x000fe20000000800 */
[----:B--23--:R-:W-:Y:S01]  /*15b0*/  IADD3 R4, P2, R12, 0x20, RZ ;  /* 0x000000200c047810 */ /* 0x00cfe20007f5e0ff */
        /* <DEDUP_REMOVED lines=13> */
[----:B------:R-:W3:Y:S08]  /*1690*/  @!P5 LDC.64 R8, c[0x0][0x210] ;  /* 0x00008400ff08db82 */ /* 0x000ef00000000a00 */
[----:B------:R-:W5:Y:S01]  /*16a0*/  @!P4 LDC.64 R10, c[0x0][0x210] ;  /* 0x00008400ff0acb82 */ /* 0x000f620000000a00 */
[----:B--2---:R-:W-:-:S04]  /*16b0*/  @!P3 LEA R4, P2, R2, R6, 0x1 ;  /* 0x000000060204b211 */ /* 0x004fc800078408ff */
        /* <DEDUP_REMOVED lines=29> */
.L_x_619:
[----:B------:R-:W-:Y:S05]  /*1890*/  BSYNC B0 ;  /* 0x0000000000007941 */ /* 0x000fea0003800000 */
.L_x_618:
[----:B------:R-:W-:Y:S04]  /*18a0*/  BSSY B0, `(.L_x_620) ;  /* 0x0000031000007945 */ /* 0x000fe80003800000 */
[----:B------:R-:W-:Y:S05]  /*18b0*/  @P6 BRA `(.L_x_621) ;  /* 0x0000000000bc6947 */ /* 0x000fea0003800000 */
[----:B------:R-:W-:Y:S01]  /*18c0*/  ULDC UR5, c[0x0][0x2d0] ;  /* 0x0000b40000057ab9 */ /* 0x000fe20000000800 */
[----:B--234-:R-:W-:Y:S01]  /*18d0*/  IADD3 R4, P2, R12, 0x30, RZ ;  /* 0x000000300c047810 */ /* 0x01cfe20007f5e0ff */
        /* <DEDUP_REMOVED lines=45> */
.L_x_621:
[----:B------:R-:W-:Y:S05]  /*1bb0*/  BSYNC B0 ;  /* 0x0000000000007941 */ /* 0x000fea0003800000 */
.L_x_620:
[----:B------:R-:W-:Y:S01]  /*1bc0*/  VIADD R125, R33, UR13 ;  /* 0x0000000d217d7c36 */ /* 0x000fe20008000000 */
[----:B------:R-:W-:Y:S01]  /*1bd0*/  USHF.L.U32 UR30, UR8, 0x6, URZ ;  /* 0x00000006081e7899 */ /* 0x000fe2000800063f */
[----:B------:R-:W-:Y:S01]  /*1be0*/  IMAD.MOV.U32 R124, RZ, RZ, R32 ;  /* 0x000000ffff7c7224 */ /* 0x000fe200078e0020 */
[----:B------:R-:W-:Y:S01]  /*1bf0*/  USHF.L.U64.HI UR5, UR8, 0x6, UR9 ;  /* 0x0000000608057899 */ /* 0x000fe20008010209 */
[----:B------:R-:W-:Y:S01]  /*1c00*/  ISETP.GE.AND P3, PT, R248, UR29, PT ;  /* 0x0000001df8007c0c */ /* 0x000fe2000bf66270 */
[----:B------:R-:W-:Y:S01]  /*1c10*/  USHF.R.S32.HI UR35, URZ, 0x1f, UR17 ;  /* 0x0000001f3f237899 */ /* 0x000fe20008011411 */
[----:B--23--:R-:W-:Y:S01]  /*1c20*/  SHF.R.S32.HI R2, RZ, 0x1f, R20 ;  /* 0x0000001fff027819 */ /* 0x00cfe20000011414 */
[----:B------:R2:W-:Y:S01]  /*1c30*/  STL.64 [R1+0x48], R124 ;  /* 0x0000487c01007387 */ /* 0x0005e20000100a00 */
[----:B------:R-:W-:Y:S01]  /*1c40*/  UIMAD UR10, UR5, UR17, URZ ;  /* 0x00000011050a72a4 */ /* 0x000fe2000f8e023f */
[----:B------:R-:W-:Y:S01]  /*1c50*/  IMAD.U32 R120, RZ, RZ, UR30 ;  /* 0x0000001eff787e24 */ /* 0x000fe2000f8e00ff */
[----:B------:R-:W-:Y:S01]  /*1c60*/  LEA.HI R0, R24, R21, RZ, 0x1 ;  /* 0x0000001518007211 */ /* 0x000fe200078f08ff */
[----:B------:R-:W-:Y:S01]  /*1c70*/  BSSY B0, `(.L_x_622) ;  /* 0x0000032000007945 */ /* 0x000fe20003800000 */
[----:B------:R-:W-:Y:S01]  /*1c80*/  LEA.HI R24, R2, R20, RZ, 0x3 ;  /* 0x0000001402187211 */ /* 0x000fe200078f18ff */
[----:B------:R-:W-:Y:S01]  /*1c90*/  UIMAD UR10, UR35, UR30, UR10 ;  /* 0x0000001e230a72a4 */ /* 0x000fe2000f8e020a */
[----:B------:R-:W-:Y:S01]  /*1ca0*/  IMAD.WIDE.U32 R2, R120, UR17, R124 ;  /* 0x0000001178027c25 */ /* 0x000fe2000f8e007c */
[----:B------:R-:W-:-:S02]  /*1cb0*/  LOP3.LUT R0, R0, 0xfffffffe, RZ, 0xc0, !PT ;  /* 0xfffffffe00007812 */ /* 0x000fc400078ec0ff */
[----:B----4-:R-:W-:Y:S02]  /*1cc0*/  LOP3.LUT R4, R24, 0xfffffff8, RZ, 0xc0, !PT ;  /* 0xfffffff818047812 */ /* 0x010fe400078ec0ff */
[----:B------:R-:W-:Y:S01]  /*1cd0*/  IADD3 R18, P2, R22, UR24, RZ ;  /* 0x0000001816127c10 */ /* 0x000fe2000ff5e0ff */
[----:B------:R-:W-:Y:S02]  /*1ce0*/  VIADD R5, R3, UR10 ;  /* 0x0000000a03057c36 */ /* 0x000fe40008000000 */
[----:B------:R-:W-:Y:S01]  /*1cf0*/  IMAD.IADD R21, R21, 0x1, -R0 ;  /* 0x0000000115157824 */ /* 0x000fe200078e0a00 */
[----:B------:R-:W-:Y:S01]  /*1d00*/  IADD3.X R19, R23, UR23, R25, P2, !PT ;  /* 0x0000001717137c10 */ /* 0x000fe200097fe419 */
[----:B------:R-:W-:Y:S01]  /*1d10*/  IMAD.IADD R26, R20, 0x1, -R4 ;  /* 0x00000001141a7824 */ /* 0x000fe200078e0a04 */
[----:B------:R-:W-:Y:S07]  /*1d20*/  @P3 BRA `(.L_x_623) ;  /* 0x0000000000983947 */ /* 0x000fee0003800000 */
[----:B------:R-:W-:Y:S02]  /*1d30*/  ULDC UR10, c[0x0][0x2d0] ;  /* 0x0000b400000a7ab9 */ /* 0x000fe40000000800 */
[----:B------:R-:W-:Y:S02]  /*1d40*/  ISETP.GE.AND P5, PT, R129, UR10, PT ;  /* 0x0000000a81007c0c */ /* 0x000fe4000bfa6270 */
[----:B------:R-:W-:Y:S02]  /*1d50*/  ISETP.GE.AND P6, PT, R40, UR10, PT ;  /* 0x0000000a28007c0c */ /* 0x000fe4000bfc6270 */
[----:B------:R-:W-:-:S09]  /*1d60*/  ISETP.GE.AND P4, PT, R127, UR10, PT ;  /* 0x0000000a7f007c0c */ /* 0x000fd2000bf86270 */
[----:B------:R-:W3:Y:S02]  /*1d70*/  @!P5 LDC.64 R8, c[0x0][0x218] ;  /* 0x00008600ff08db82 */ /* 0x000ee40000000a00 */
[----:B------:R4:W-:Y:S06]  /*1d80*/  @P6 STS.128 [R223+0x8000], RZ ;  /* 0x008000ffdf006388 */ /* 0x0009ec0000000c00 */
[----:B------:R-:W5:Y:S08]  /*1d90*/  @!P6 LDC.64 R10, c[0x0][0x218] ;  /* 0x00008600ff0aeb82 */ /* 0x000f700000000a00 */
[----:B------:R-:W1:Y:S01]  /*1da0*/  @!P4 LDC.64 R6, c[0x0][0x218] ;  /* 0x00008600ff06cb82 */ /* 0x000e620000000a00 */
        /* <DEDUP_REMOVED lines=30> */
.L_x_623:
[----:B------:R-:W-:Y:S05]  /*1f90*/  BSYNC B0 ;  /* 0x0000000000007941 */ /* 0x000fea0003800000 */
.L_x_622:
[----:B---34-:R-:W-:Y:S01]  /*1fa0*/  IMAD.SHL.U32 R6, R29, 0x40, RZ ;  /* 0x000000401d067824 */ /* 0x018fe200078e00ff */
        /* <DEDUP_REMOVED lines=17> */
[----:B------:R-:W3:Y:S01]  /*20c0*/  @!P2 LDC.64 R6, c[0x0][0x218] ;  /* 0x00008600ff06ab82 */ /* 0x000ee20000000a00 */
[----:B------:R4:W-:Y:S07]  /*20d0*/  @P2 STS.128 [R223+0x8800], RZ ;  /* 0x008800ffdf002388 */ /* 0x0009ee0000000c00 */
[----:B------:R-:W5:Y:S08]  /*20e0*/  @!P4 LDC.64 R8, c[0x0][0x218] ;  /* 0x00008600ff08cb82 */ /* 0x000f700000000a00 */
[----:B------:R-:W1:Y:S01]  /*20f0*/  @!P3 LDC.64 R12, c[0x0][0x218] ;  /* 0x00008600ff0cbb82 */ /* 0x000e620000000a00 */
[----:B---3--:R-:W-:-:S04]  /*2100*/  @!P2 LEA R6, P1, R0, R6, 0x1 ;  /* 0x000000060006a211 */ /* 0x008fc800078208ff */
        /* <DEDUP_REMOVED lines=29> */
.L_x_625:
[----:B------:R-:W-:Y:S05]  /*22e0*/  BSYNC B0 ;  /* 0x0000000000007941 */ /* 0x000fea0003800000 */
.L_x_624:
[----:B------:R-:W-:Y:S04]  /*22f0*/  BSSY B0, `(.L_x_626) ;  /* 0x000002d000007945 */ /* 0x000fe80003800000 */
[----:B------:R-:W-:Y:S05]  /*2300*/  @P5 BRA `(.L_x_627) ;  /* 0x0000000000ac5947 */ /* 0x000fea0003800000 */
[----:B------:R-:W-:Y:S01]  /*2310*/  ULDC UR10, c[0x0][0x2d0] ;  /* 0x0000b400000a7ab9 */ /* 0x000fe20000000800 */
[----:B------:R-:W-:Y:S01]  /*2320*/  IMAD.U32 R0, RZ, RZ, UR8 ;  /* 0x00000008ff007e24 */ /* 0x000fe2000f8e00ff */
[----:B------:R-:W-:Y:S01]  /*2330*/  ISETP.GE.AND P4, PT, R129, UR10, PT ;  /* 0x0000000a81007c0c */ /* 0x000fe2000bf86270 */
[----:B---34-:R-:W-:Y:S01]  /*2340*/  IMAD.U32 R6, RZ, RZ, UR8 ;  /* 0x00000008ff067e24 */ /* 0x018fe2000f8e00ff */
[----:B------:R-:W-:Y:S01]  /*2350*/  ISETP.GE.AND P5, PT, R40, UR10, PT ;  /* 0x0000000a28007c0c */ /* 0x000fe2000bfa6270 */
[----:B------:R-:W-:Y:S01]  /*2360*/  IMAD.U32 R12, RZ, RZ, UR9 ;  /* 0x00000009ff0c7e24 */ /* 0x000fe2000f8e00ff */
[----:B------:R-:W-:Y:S02]  /*2370*/  ISETP.GE.AND P3, PT, R127, UR10, PT ;  /* 0x0000000a7f007c0c */ /* 0x000fe4000bf66270 */
[----:B------:R-:W-:-:S04]  /*2380*/  LEA R0, P1, R0, R2, 0x5 ;  /* 0x0000000200007211 */ /* 0x000fc800078228ff */
[----:B------:R-:W-:-:S03]  /*2390*/  LEA.HI.X R12, R6, R5, R12, 0x5, P1 ;  /* 0x00000005060c7211 */ /* 0x000fc600008f2c0c */
        /* <DEDUP_REMOVED lines=34> */
.L_x_627:
[----:B------:R-:W-:Y:S05]  /*25c0*/  BSYNC B0 ;  /* 0x0000000000007941 */ /* 0x000fea0003800000 */
.L_x_626:
        /* <DEDUP_REMOVED lines=13> */
[----:B-1-3--:R-:W1:Y:S08]  /*26a0*/  @!P5 LDC.64 R6, c[0x0][0x218] ;  /* 0x00008600ff06db82 */ /* 0x00ae700000000a00 */
[----:B------:R-:W3:Y:S01]  /*26b0*/  @!P3 LDC.64 R10, c[0x0][0x218] ;  /* 0x00008600ff0abb82 */ /* 0x000ee20000000a00 */
[----:B----4-:R-:W-:-:S04]  /*26c0*/  @!P6 LEA R8, P1, R2, R8, 0x1 ;  /* 0x000000080208e211 */ /* 0x010fc800078208ff */
[--C-:B------:R-:W-:Y:S02]  /*26d0*/  @!P6 LEA.HI.X R9, R2, R9, R0.reuse, 0x1, P1 ;  /* 0x000000090209e211 */ /* 0x100fe400008f0c00 */
        /* <DEDUP_REMOVED lines=28> */
.L_x_629:
[----:B------:R-:W-:Y:S05]  /*28a0*/  BSYNC B0 ;  /* 0x0000000000007941 */ /* 0x000fea0003800000 */
.L_x_628:
[----:B------:R-:W0:Y:S01]  /*28b0*/  LDGDEPBAR ;  /* 0x00000000000079af */ /* 0x000e220000000000 */
[----:B------:R-:W-:Y:S01]  /*28c0*/  ISETP.GE.AND P1, PT, R248, UR29, PT ;  /* 0x0000001df8007c0c */ /* 0x000fe2000bf26270 */
[----:B----4-:R-:W-:Y:S01]  /*28d0*/  IMAD.WIDE.U32 R10, R30, UR18, R18 ;  /* 0x000000121e0a7c25 */ /* 0x010fe2000f8e0012 */
[----:B------:R-:W-:Y:S01]  /*28e0*/  USHF.L.U64.HI UR33, UR6, 0x6, UR7 ;  /* 0x0000000606217899 */ /* 0x000fe20008010207 */
[----:B------:R-:W-:Y:S01]  /*28f0*/  LOP3.LUT R2, R17, 0x8, R22, 0xf8, !PT ;  /* 0x0000000811027812 */ /* 0x000fe200078ef816 */
[----:B------:R-:W-:Y:S01]  /*2900*/  USHF.L.U32 UR34, UR6, 0x6, URZ ;  /* 0x0000000606227899 */ /* 0x000fe2000800063f */
[----:B--2---:R-:W-:Y:S01]  /*2910*/  VIADD R9, R11, UR12 ;  /* 0x0000000c0b097c36 */ /* 0x004fe20008000000 */
[----:B------:R2:W-:Y:S01]  /*2920*/  STL.64 [R1+0x60], R10 ;  /* 0x0000600a01007387 */ /* 0x0005e20000100a00 */
[----:B------:R-:W-:Y:S01]  /*2930*/  IMAD.MOV.U32 R8, RZ, RZ, R10 ;  /* 0x000000ffff087224 */ /* 0x000fe200078e000a */
[----:B-1----:R-:W-:Y:S01]  /*2940*/  SHF.R.U32.HI R5, RZ, 0x3, R17 ;  /* 0x00000003ff057819 */ /* 0x002fe20000011611 */
[----:B------:R-:W-:Y:S01]  /*2950*/  UIMAD UR10, UR33, UR17, URZ ;  /* 0x00000011210a72a4 */ /* 0x000fe2000f8e023f */
[----:B---3--:R-:W-:Y:S01]  /*2960*/  IMAD.U32 R6, RZ, RZ, UR17 ;  /* 0x00000011ff067e24 */ /* 0x008fe2000f8e00ff */
[----:B------:R-:W-:Y:S01]  /*2970*/  LOP3.LUT R0, R16, 0x8, R20, 0xf8, !PT ;  /* 0x0000000810007812 */ /* 0x000fe200078ef814 */
[----:B------:R2:W-:Y:S01]  /*2980*/  STL.64 [R1+0x58], R8 ;  /* 0x0000580801007387 */ /* 0x0005e20000100a00 */
[----:B------:R-:W-:Y:S01]  /*2990*/  LOP3.LUT R5, R2, R5, RZ, 0x3c, !PT ;  /* 0x0000000502057212 */ /* 0x000fe200078e3cff */
[----:B------:R-:W-:Y:S01]  /*29a0*/  IMAD.SHL.U32 R2, R24, 0x40, RZ ;  /* 0x0000004018027824 */ /* 0x000fe200078e00ff */
[----:B------:R-:W-:Y:S01]  /*29b0*/  SHF.R.U32.HI R3, RZ, 0x3, R16 ;  /* 0x00000003ff037819 */ /* 0x000fe20000011610 */
[----:B------:R-:W-:Y:S01]  /*29c0*/  UIMAD UR10, UR35, UR34, UR10 ;  /* 0x00000022230a72a4 */ /* 0x000fe2000f8e020a */
[----:B------:R-:W-:Y:S01]  /*29d0*/  LEA.HI R122, R31, R123, RZ, 0x5 ;  /* 0x0000007b1f7a7211 */ /* 0x000fe200078f28ff */
[----:B------:R-:W-:Y:S01]  /*29e0*/  IMAD.WIDE.U32 R6, R6, UR34, R8 ;  /* 0x0000002206067c25 */ /* 0x000fe2000f8e0008 */
[----:B------:R-:W-:Y:S01]  /*29f0*/  LOP3.LUT R0, R0, R3, RZ, 0x3c, !PT ;  /* 0x0000000300007212 */ /* 0x000fe200078e3cff */
[----:B------:R-:W-:Y:S01]  /*2a00*/  BSSY B0, `(.L_x_630) ;  /* 0x0000034000007945 */ /* 0x000fe20003800000 */
[----:B------:R-:W-:Y:S01]  /*2a10*/  LOP3.LUT R5, R5, 0xfffffe00, R2, 0xf8, !PT ;  /* 0xfffffe0005057812 */ /* 0x000fe200078ef802 */
[----:B------:R-:W-:Y:S01]  /*2a20*/  VIADD R3, R7, UR10 ;  /* 0x0000000a07037c36 */ /* 0x000fe20008000000 */
[----:B------:R-:W-:-:S04]  /*2a30*/  DEPBAR.LE SB0, 0x0 ;  /* 0x000080000000791a */ /* 0x000fc80000000000 */
[----:B------:R-:W-:Y:S01]  /*2a40*/  BAR.SYNC.DEFER_BLOCKING 0x0 ;  /* 0x0000000000007b1d */ /* 0x000fe20000010000 */
[----:B------:R-:W-:Y:S01]  /*2a50*/  SHF.R.S32.HI R121, RZ, 0x5, R122 ;  /* 0x00000005ff797819 */ /* 0x000fe2000001147a */
[----:B------:R-:W-:Y:S01]  /*2a60*/  IMAD R0, R21, 0x200, R0 ;  /* 0x0000020015007824 */ /* 0x000fe200078e0200 */
[----:B------:R-:W-:-:S03]  /*2a70*/  ISETP.GE.AND P5, PT, R27, UR29, PT ;  /* 0x0000001d1b007c0c */ /* 0x000fc6000bfa6270 */
        /* <DEDUP_REMOVED lines=10> */
[----:B--2---:R-:W1:Y:S02]  /*2b20*/  @!P4 LDC.64 R10, c[0x0][0x220] ;  /* 0x00008800ff0acb82 */ /* 0x004e640000000a00 */
[----:B------:R3:W-:Y:S06]  /*2b30*/  @P6 STS.128 [R223+0x10000], RZ ;  /* 0x010000ffdf006388 */ /* 0x0007ec0000000c00 */
[----:B------:R-:W2:Y:S08]  /*2b40*/  @!P6 LDC.64 R12, c[0x0][0x220] ;  /* 0x00008800ff0ceb82 */ /* 0x000eb00000000a00 */
[----:B------:R-:W4:Y:S01]  /*2b50*/  @!P3 LDC.64 R8, c[0x0][0x220] ;  /* 0x00008800ff08bb82 */ /* 0x000f220000000a00 */
[----:B-1----:R-:W-:-:S04]  /*2b60*/  @!P4 LEA R10, P1, R6, R10, 0x1 ;  /* 0x0000000a060ac211 */ /* 0x002fc800078208ff */
[----:B------:R-:W-:Y:S02]  /*2b70*/  @!P4 LEA.HI.X R11, R6, R11, R3, 0x1, P1 ;  /* 0x0000000b060bc211 */ /* 0x000fe400008f0c03 */
[----:B------:R-:W-:Y:S02]  /*2b80*/  ISETP.GE.AND P1, PT, R126, UR10, PT ;  /* 0x0000000a7e007c0c */ /* 0x000fe4000bf26270 */
        /* <DEDUP_REMOVED lines=27> */
.L_x_631:
[----:B------:R-:W-:Y:S05]  /*2d40*/  BSYNC B0 ;  /* 0x0000000000007941 */ /* 0x000fea0003800000 */
.L_x_630:
        /* <DEDUP_REMOVED lines=51> */
.L_x_633:
[----:B------:R-:W-:Y:S05]  /*3080*/  BSYNC B0 ;  /* 0x0000000000007941 */ /* 0x000fea0003800000 */
.L_x_632:
        /* <DEDUP_REMOVED lines=9> */
[----:B-123--:R-:W-:Y:S01]  /*3120*/  IMAD.U32 R8, RZ, RZ, UR7 ;  /* 0x00000007ff087e24 */ /* 0x00efe2000f8e00ff */
[----:B------:R-:W-:Y:S02]  /*3130*/  ISETP.GE.AND P4, PT, R129, UR10, PT ;  /* 0x0000000a81007c0c */ /* 0x000fe4000bf86270 */
[----:B------:R-:W-:Y:S02]  /*3140*/  ISETP.GE.AND P2, PT, R127, UR10, PT ;  /* 0x0000000a7f007c0c */ /* 0x000fe4000bf46270 */
[----:B------:R-:W-:-:S04]  /*3150*/  LEA R0, P0, R4, R6, 0x5 ;  /* 0x0000000604007211 */ /* 0x000fc800078028ff */
[----:B------:R-:W-:-:S03]  /*3160*/  LEA.HI.X R4, R4, R3, R8, 0x5, P0 ;  /* 0x0000000304047211 */ /* 0x000fc600000f2c08 */
[----:B------:R-:W1:Y:S01]  /*3170*/  @!P5 LDC.64 R12, c[0x0][0x220] ;  /* 0x00008800ff0cdb82 */ /* 0x000e620000000a00 */
[----:B------:R2:W-:Y:S07]  /*3180*/  @P5 STS.128 [R223+0x11000], RZ ;  /* 0x011000ffdf005388 */ /* 0x0005ee0000000c00 */
[----:B------:R-:W3:Y:S08]  /*3190*/  @!P4 LDC.64 R10, c[0x0][0x220] ;  /* 0x00008800ff0acb82 */ /* 0x000ef00000000a00 */
[----:B------:R-:W5:Y:S01]  /*31a0*/  @!P2 LDC.64 R14, c[0x0][0x220] ;  /* 0x00008800ff0eab82 */ /* 0x000f620000000a00 */
        /* <DEDUP_REMOVED lines=30> */
.L_x_635:
[----:B------:R-:W-:Y:S05]  /*3390*/  BSYNC B0 ;  /* 0x0000000000007941 */ /* 0x000fea0003800000 */
.L_x_634:
        /* <DEDUP_REMOVED lines=17> */
[----:B-1----:R-:W1:Y:S08]  /*34b0*/  @!P4 LDC.64 R8, c[0x0][0x220] ;  /* 0x00008800ff08cb82 */ /* 0x002e700000000a00 */
[----:B------:R-:W5:Y:S01]  /*34c0*/  @!P2 LDC.64 R12, c[0x0][0x220] ;  /* 0x00008800ff0cab82 */ /* 0x000f620000000a00 */
[----:B--2---:R-:W-:-:S04]  /*34d0*/  @!P5 LEA R10, P0, R2, R10, 0x1 ;  /* 0x0000000a020ad211 */ /* 0x004fc800078008ff */
        /* <DEDUP_REMOVED lines=29> */
.L_x_637:
[----:B------:R-:W-:Y:S05]  /*36b0*/  BSYNC B0 ;  /* 0x0000000000007941 */ /* 0x000fea0003800000 */
.L_x_636:
[----:B--23--:R-:W-:Y:S01]  /*36c0*/  LDSM.16.M88.4 R12, [R203] ;  /* 0x00000000cb0c783b */ /* 0x00cfe20000000200 */
[----:B------:R-:W-:Y:S01]  /*36d0*/  R2P PR, R29, 0x6 ;  /* 0x000000061d007804 */ /* 0x000fe20000000000 */
[----:B------:R-:W-:Y:S01]  /*36e0*/  IMAD.MOV.U32 R4, RZ, RZ, 0x10 ;  /* 0x00000010ff047424 */ /* 0x000fe200078e00ff */
[----:B------:R-:W-:Y:S01]  /*36f0*/  LOP3.LUT P0, RZ, R26, 0x2, RZ, 0xc0, !PT ;  /* 0x000000021aff7812 */ /* 0x000fe2000780c0ff */
[----:B------:R-:W2:Y:S01]  /*3700*/  LDSM.16.M88.4 R16, [R196+0x8000] ;  /* 0x00800000c410783b */ /* 0x000ea20000000200 */
[----:B------:R-:W-:Y:S01]  /*3710*/  VIADD R0, R196, 0x8000 ;  /* 0x00008000c4007836 */ /* 0x000fe20000000000 */
[----:B------:R-:W-:Y:S01]  /*3720*/  ULDC UR6, c[0x0][0x39c] ;  /* 0x0000e70000067ab9 */ /* 0x000fe20000000800 */
[----:B------:R-:W-:Y:S01]  /*3730*/  SEL R4, R4, 0xfffffff0, !P0 ;  /* 0xfffffff004047807 */ /* 0x000fe20004000000 */
[----:B------:R-:W-:Y:S01]  /*3740*/  VIADD R207, R196, 0x8020 ;  /* 0x00008020c4cf7836 */ /* 0x000fe20000000000 */
[----:B------:R-:W3:Y:S01]  /*3750*/  LDSM.16.M88.4 R28, [R196+0x8800] ;  /* 0x00880000c41c783b */ /* 0x000ee20000000200 */
[----:B------:R-:W-:Y:S01]  /*3760*/  IMAD.MOV.U32 R2, RZ, RZ, 0x40 ;  /* 0x00000040ff027424 */ /* 0x000fe200078e00ff */
[----:B------:R-:W-:Y:S01]  /*3770*/  LOP3.LUT P0, RZ, R26, 0x4, RZ, 0xc0, !PT ;  /* 0x000000041aff7812 */ /* 0x000fe2000780c0ff */
[----:B------:R-:W-:Y:S01]  /*3780*/  IMAD R204, R4, 0x2, R203 ;  /* 0x0000000204cc7824 */ /* 0x000fe200078e02cb */
[----:B------:R-:W-:Y:S01]  /*3790*/  LDSM.16.M88.4 R36, [R196+0x9000] ;  /* 0x00900000c424783b */ /* 0x000fe20000000200 */
[----:B------:R-:W-:Y:S01]  /*37a0*/  @P1 VIADD R207, R0, 0xffffffe0 ;  /* 0xffffffe000cf1836 */ /* 0x000fe20000000000 */
[----:B------:R-:W-:Y:S01]  /*37b0*/  SEL R2, R2, 0xffffffc0, !P2 ;  /* 0xffffffc002027807 */ /* 0x000fe20005000000 */
[----:B------:R-:W-:Y:S01]  /*37c0*/  IMAD.MOV.U32 R0, RZ, RZ, 0x20 ;  /* 0x00000020ff007424 */ /* 0x000fe200078e00ff */
[----:B-1----:R-:W-:Y:S01]  /*37d0*/  LDSM.16.M88.4 R8, [R204] ;  /* 0x00000000cc08783b */ /* 0x002fe20000000200 */
[----:B------:R-:W-:Y:S01]  /*37e0*/  LOP3.LUT R3, R122, 0xffffffe0, RZ, 0xc0, !PT ;  /* 0xffffffe07a037812 */ /* 0x000fe200078ec0ff */
[----:B------:R-:W-:Y:S01]  /*37f0*/  UISETP.GE.AND UP0, UPT, UR19, 0x2, UPT ;  /* 0x000000021300788c */ /* 0x000fe2000bf06270 */
[----:B------:R-:W-:Y:S01]  /*3800*/  IMAD.IADD R202, R196, 0x1, R2 ;  /* 0x00000001c4ca7824 */ /* 0x000fe200078e0202 */
[----:B------:R-:W1:Y:S01]  /*3810*/  LDSM.16.M88.4 R44, [R207] ;  /* 0x00000000cf2c783b */ /* 0x000e620000000200 */
[----:B------:R-:W-:Y:S01]  /*3820*/  SEL R0, R0, 0xffffffe0, !P0 ;  /* 0xffffffe000007807 */ /* 0x000fe20004000000 */
[----:B------:R-:W-:-:S02]  /*3830*/  IMAD.IADD R201, R2, 0x1, R207 ;  /* 0x0000000102c97824 */ /* 0x000fc400078e02cf */
[----:B------:R-:W5:Y:S01]  /*3840*/  LDSM.16.M88.4 R32, [R196+0x9800] ;  /* 0x00980000c420783b */ /* 0x000f620000000200 */
[C---:B------:R-:W-:Y:S02]  /*3850*/  VIADD R222, R207.reuse, 0x800 ;  /* 0x00000800cfde7836 */ /* 0x040fe40000000000 */
[C---:B------:R-:W-:Y:S01]  /*3860*/  IMAD R206, R0.reuse, 0x2, R203 ;  /* 0x0000000200ce7824 */ /* 0x040fe200078e02cb */
[----:B------:R-:W4:Y:S01]  /*3870*/  LDSM.16.M88.4 R68, [R207+0x800] ;  /* 0x00080000cf44783b */ /* 0x000f220000000200 */
[----:B------:R-:W-:Y:S02]  /*3880*/  IMAD R205, R0, 0x2, R204 ;  /* 0x0000000200cd7824 */ /* 0x000fe400078e02cc */
[C---:B------:R-:W-:Y:S01]  /*3890*/  VIADD R221, R207.reuse, 0x1000 ;  /* 0x00001000cfdd7836 */ /* 0x040fe20000000000 */
[----:B------:R-:W-:Y:S01]  /*38a0*/  LDSM.16.M88.4 R20, [R206] ;  /* 0x00000000ce14783b */ /* 0x000fe20000000200 */
[C---:B------:R-:W-:Y:S02]  /*38b0*/  VIADD R220, R207.reuse, 0x1800 ;  /* 0x00001800cfdc7836 */ /* 0x040fe40000000000 */
[C---:B------:R-:W-:Y:S01]  /*38c0*/  VIADD R219, R207.reuse, 0x2000 ;  /* 0x00002000cfdb7836 */ /* 0x040fe20000000000 */
[----:B------:R-:W4:Y:S01]  /*38d0*/  LDSM.16.M88.4 R84, [R202+0x8000] ;  /* 0x00800000ca54783b */ /* 0x000f220000000200 */
[----:B------:R-:W-:-:S02]  /*38e0*/  VIADD R218, R207, 0x2800 ;  /* 0x00002800cfda7836 */ /* 0x000fc40000000000 */
[C---:B------:R-:W-:Y:S01]  /*38f0*/  VIADD R217, R207.reuse, 0x3000 ;  /* 0x00003000cfd97836 */ /* 0x040fe20000000000 */
[----:B------:R-:W4:Y:S01]  /*3900*/  LDSM.16.M88.4 R76, [R207+0x1000] ;  /* 0x00100000cf4c783b */ /* 0x000f220000000200 */
[C---:B------:R-:W-:Y:S01]  /*3910*/  VIADD R216, R207.reuse, 0x3800 ;  /* 0x00003800cfd87836 */ /* 0x040fe20000000000 */
[C---:B--2---:R-:W-:Y:S02]  /*3920*/  HMMA.16816.F32.BF16 R24, R12.reuse, R16, RZ ;  /* 0x000000100c18723c */ /* 0x044fe400000418ff */
[----:B------:R-:W2:Y:S01]  /*3930*/  LDSM.16.M88.4 R80, [R207+0x1800] ;  /* 0x00180000cf50783b */ /* 0x000ea20000000200 */
[C---:B------:R-:W-:Y:S02]  /*3940*/  VIADD R215, R207.reuse, 0x4000 ;  /* 0x00004000cfd77836 */ /* 0x040fe40000000000 */
[C---:B------:R-:W-:Y:S01]  /*3950*/  VIADD R214, R207.reuse, 0x4800 ;  /* 0x00004800cfd67836 */ /* 0x040fe20000000000 */
[----:B------:R-:W2:Y:S01]  /*3960*/  LDSM.16.M88.4 R96, [R202+0x8800] ;  /* 0x00880000ca60783b */ /* 0x000ea20000000200 */
[----:B---3--:R-:W-:Y:S01]  /*3970*/  HMMA.16816.F32.BF16 R56, R12, R28, RZ ;  /* 0x0000001c0c38723c */ /* 0x008fe200000418ff */
[----:B------:R-:W-:-:S02]  /*3980*/  VIADD R213, R207, 0x5000 ;  /* 0x00005000cfd57836 */ /* 0x000fc40000000000 */
[----:B------:R-:W-:Y:S01]  /*3990*/  LDSM.16.M88.4 R104, [R201] ;  /* 0x00000000c968783b */ /* 0x000fe20000000200 */
[C---:B------:R-:W-:Y:S02]  /*39a0*/  VIADD R212, R207.reuse, 0x5800 ;  /* 0x00005800cfd47836 */ /* 0x040fe40000000000 */
[C---:B------:R-:W-:Y:S01]  /*39b0*/  HMMA.16816.F32.BF16 R48, R12.reuse, R18, RZ ;  /* 0x000000120c30723c */ /* 0x040fe200000418ff */
[----:B------:R-:W-:Y:S01]  /*39c0*/  LDSM.16.M88.4 R88, [R202+0x9000] ;  /* 0x00900000ca58783b */ /* 0x000fe20000000200 */
[C---:B------:R-:W-:Y:S02]  /*39d0*/  VIADD R211, R207.reuse, 0x6000 ;  /* 0x00006000cfd37836 */ /* 0x040fe40000000000 */
[C---:B------:R-:W-:Y:S01]  /*39e0*/  VIADD R210, R207.reuse, 0x6800 ;  /* 0x00006800cfd27836 */ /* 0x040fe20000000000 */
[----:B------:R-:W-:Y:S01]  /*39f0*/  LDSM.16.M88.4 R92, [R202+0x9800] ;  /* 0x00980000ca5c783b */ /* 0x000fe20000000200 */
[----:B------:R-:W-:Y:S01]  /*3a00*/  HMMA.16816.F32.BF16 R52, R12, R30, RZ ;  /* 0x0000001e0c34723c */ /* 0x000fe200000418ff */
[----:B------:R-:W-:-:S02]  /*3a10*/  VIADD R209, R207, 0x7000 ;  /* 0x00007000cfd17836 */ /* 0x000fc40000000000 */
[----:B------:R-:W3:Y:S01]  /*3a20*/  LDSM.16.M88.4 R28, [R205] ;  /* 0x00000000cd1c783b */ /* 0x000ee20000000200 */
[----:B------:R-:W-:Y:S02]  /*3a30*/  VIADD R208, R207, 0x7800 ;  /* 0x00007800cfd07836 */ /* 0x000fe40000000000 */
[----:B-1----:R-:W-:Y:S01]  /*3a40*/  HMMA.16816.F32.BF16 R24, R8, R44, R24 ;  /* 0x0000002c0818723c */ /* 0x002fe20000041818 */
[----:B------:R-:W-:Y:S04]  /*3a50*/  LDSM.16.M88.4 R112, [R196+0xa000] ;  /* 0x00a00000c470783b */ /* 0x000fe80000000200 */
[----:B------:R-:W-:Y:S01]  /*3a60*/  LDSM.16.M88.4 R100, [R201+0x800] ;  /* 0x00080000c964783b */ /* 0x000fe20000000200 */
[C---:B------:R-:W-:Y:S03]  /*3a70*/  HMMA.16816.F32.BF16 R60, R12.reuse, R36, RZ ;  /* 0x000000240c3c723c */ /* 0x040fe600000418ff */
[----:B------:R-:W-:Y:S03]  /*3a80*/  LDSM.16.M88.4 R108, [R207+0x2000] ;  /* 0x00200000cf6c783b */ /* 0x000fe60000000200 */
[C---:B------:R-:W-:Y:S01]  /*3a90*/  HMMA.16816.F32.BF16 R64, R12.reuse, R38, RZ ;  /* 0x000000260c40723c */ /* 0x040fe200000418ff */
[----:B------:R-:W-:Y:S04]  /*3aa0*/  LDSM.16.M88.4 R116, [R207+0x4000] ;  /* 0x00400000cf74783b */ /* 0x000fe80000000200 */
[----:B------:R-:W0:Y:S01]  /*3ab0*/  LDGDEPBAR ;  /* 0x00000000000079af */ /* 0x000e220000000000 */
[C---:B-----5:R-:W-:Y:S06]  /*3ac0*/  HMMA.16816.F32.BF16 R72, R12.reuse, R32, RZ ;  /* 0x000000200c48723c */ /* 0x060fec00000418ff */
[----:B------:R-:W-:Y:S06]  /*3ad0*/  HMMA.16816.F32.BF16 R16, R12, R34, RZ ;  /* 0x000000220c10723c */ /* 0x000fec00000418ff */
[----:B----4-:R-:W-:Y:S06]  /*3ae0*/  HMMA.16816.F32.BF16 R32, R8, R68, R56 ;  /* 0x000000440820723c */ /* 0x010fec0000041838 */
[----:B------:R-:W-:Y:S01]  /*3af0*/  HMMA.16816.F32.BF16 R36, R20, R84, R24 ;  /* 0x000000541424723c */ /* 0x000fe20000041818 */
[----:B------:R-:W1:Y:S05]  /*3b00*/  LDSM.16.M88.4 R24, [R203+0x2000] ;  /* 0x00200000cb18783b */ /* 0x000e6a0000000200 */
[C---:B------:R-:W-:Y:S06]  /*3b10*/  HMMA.16816.F32.BF16 R12, R8.reuse, R46, R48 ;  /* 0x0000002e080c723c */ /* 0x040fec0000041830 */
[C---:B------:R-:W-:Y:S01]  /*3b20*/  HMMA.16816.F32.BF16 R48, R8.reuse, R70, R52 ;  /* 0x000000460830723c */ /* 0x040fe20000041834 */
[----:B------:R-:W4:Y:S05]  /*3b30*/  LDSM.16.M88.4 R68, [R201+0x1000] ;  /* 0x00100000c944783b */ /* 0x000f2a0000000200 */
[C---:B------:R-:W-:Y:S06]  /*3b40*/  HMMA.16816.F32.BF16 R56, R8.reuse, R76, R60 ;  /* 0x0000004c0838723c */ /* 0x040fec000004183c */
[C---:B------:R-:W-:Y:S01]  /*3b50*/  HMMA.16816.F32.BF16 R52, R8.reuse, R78, R64 ;  /* 0x0000004e0834723c */ /* 0x040fe20000041840 */
[----:B------:R-:W-:Y:S05]  /*3b60*/  LDSM.16.M88.4 R76, [R196+0xa800] ;  /* 0x00a80000c44c783b */ /* 0x000fea0000000200 */
[C---:B--2---:R-:W-:Y:S01]  /*3b70*/  HMMA.16816.F32.BF16 R64, R8.reuse, R80, R72 ;  /* 0x000000500840723c */ /* 0x044fe20000041848 */
[----:B------:R-:W2:Y:S05]  /*3b80*/  LDSM.16.M88.4 R72, [R201+0x1800] ;  /* 0x00180000c948783b */ /* 0x000eaa0000000200 */
[----:B------:R-:W-:Y:S01]  /*3b90*/  HMMA.16816.F32.BF16 R44, R8, R82, R16 ;  /* 0x00000052082c723c */ /* 0x000fe20000041810 */
[----:B------:R-:W5:Y:S04]  /*3ba0*/  LDSM.16.M88.4 R16, [R204+0x2000] ;  /* 0x00200000cc10783b */ /* 0x000f680000000200 */
[----:B------:R-:W-:Y:S01]  /*3bb0*/  LDSM.16.M88.4 R80, [R196+0xb000] ;  /* 0x00b00000c450783b */ /* 0x000fe20000000200 */
[----:B------:R-:W-:Y:S06]  /*3bc0*/  HMMA.16816.F32.BF16 R8, R20, R96, R32 ;  /* 0x000000601408723c */ /* 0x000fec0000041820 */
[----:B---3--:R-:W-:Y:S06]  /*3bd0*/  HMMA.16816.F32.BF16 R32, R28, R104, R36 ;  /* 0x000000681c20723c */ /* 0x008fec0000041824 */
[C---:B------:R-:W-:Y:S01]  /*3be0*/  HMMA.16816.F32.BF16 R12, R20.reuse, R86, R12 ;  /* 0x00000056140c723c */ /* 0x040fe2000004180c */
[----:B------:R-:W-:Y:S05]  /*3bf0*/  LDSM.16.M88.4 R84, [R196+0xb800] ;  /* 0x00b80000c454783b */ /* 0x000fea0000000200 */
[C---:B------:R-:W-:Y:S01]  /*3c00*/  HMMA.16816.F32.BF16 R48, R20.reuse, R98, R48 ;  /* 0x000000621430723c */ /* 0x040fe20000041830 */
[----:B------:R-:W-:Y:S05]  /*3c10*/  LDSM.16.M88.4 R96, [R202+0xa000] ;  /* 0x00a00000ca60783b */ /* 0x000fea0000000200 */
[C---:B------:R-:W-:Y:S06]  /*3c20*/  HMMA.16816.F32.BF16 R60, R20.reuse, R88, R56 ;  /* 0x00000058143c723c */ /* 0x040fec0000041838 */
[C---:B------:R-:W-:Y:S01]  /*3c30*/  HMMA.16816.F32.BF16 R56, R20.reuse, R90, R52 ;  /* 0x0000005a1438723c */ /* 0x040fe20000041834 */
[----:B------:R-:W-:Y:S05]  /*3c40*/  LDSM.16.M88.4 R88, [R202+0xb000] ;  /* 0x00b00000ca58783b */ /* 0x000fea0000000200 */
[C---:B------:R-:W-:Y:S06]  /*3c50*/  HMMA.16816.F32.BF16 R52, R20.reuse, R92, R64 ;  /* 0x0000005c1434723c */ /* 0x040fec0000041840 */
[----:B------:R-:W-:Y:S01]  /*3c60*/  HMMA.16816.F32.BF16 R44, R20, R94, R44 ;  /* 0x0000005e142c723c */ /* 0x000fe2000004182c */
[----:B------:R-:W-:Y:S05]  /*3c70*/  LDSM.16.M88.4 R92, [R201+0x2000] ;  /* 0x00200000c95c783b */ /* 0x000fea0000000200 */
[----:B-1----:R-:W-:Y:S06]  /*3c80*/  HMMA.16816.F32.BF16 R20, R24, R112, R32 ;  /* 0x000000701814723c */ /* 0x002fec0000041820 */
[C---:B------:R-:W-:Y:S01]  /*3c90*/  HMMA.16816.F32.BF16 R36, R28.reuse, R106, R12 ;  /* 0x0000006a1c24723c */ /* 0x040fe2000004180c */
[----:B------:R-:W1:Y:S04]  /*3ca0*/  LDSM.16.M88.4 R12, [R206+0x2000] ;  /* 0x00200000ce0c783b */ /* 0x000e680000000200 */
[----:B------:R-:W-:Y:S01]  /*3cb0*/  LDSM.16.M88.4 R104, [R201+0x2800] ;  /* 0x00280000c968783b */ /* 0x000fe20000000200 */
[C---:B------:R-:W-:Y:S06]  /*3cc0*/  HMMA.16816.F32.BF16 R8, R28.reuse, R100, R8 ;  /* 0x000000641c08723c */ /* 0x040fec0000041808 */
[C---:B------:R-:W-:Y:S01]  /*3cd0*/  HMMA.16816.F32.BF16 R32, R28.reuse, R102, R48 ;  /* 0x000000661c20723c */ /* 0x040fe20000041830 */
[----:B------:R-:W-:Y:S05]  /*3ce0*/  LDSM.16.M88.4 R100, [R196+0xc000] ;  /* 0x00c00000c464783b */ /* 0x000fea0000000200 */
[C---:B----4-:R-:W-:Y:S01]  /*3cf0*/  HMMA.16816.F32.BF16 R64, R28.reuse, R68, R60 ;  /* 0x000000441c40723c */ /* 0x050fe2000004183c */
[----:B------:R-:W3:Y:S05]  /*3d00*/  LDSM.16.M88.4 R60, [R207+0x2800] ;  /* 0x00280000cf3c783b */ /* 0x000eea0000000200 */
[C---:B------:R-:W-:Y:S06]  /*3d10*/  HMMA.16816.F32.BF16 R56, R28.reuse, R70, R56 ;  /* 0x000000461c38723c */ /* 0x040fec0000041838 */
[C---:B--2---:R-:W-:Y:S06]  /*3d20*/  HMMA.16816.F32.BF16 R48, R28.reuse, R72, R52 ;  /* 0x000000481c30723c */ /* 0x044fec0000041834 */
[----:B------:R-:W-:Y:S06]  /*3d30*/  HMMA.16816.F32.BF16 R44, R28, R74, R44 ;  /* 0x0000004a1c2c723c */ /* 0x000fec000004182c */
[----:B-----5:R-:W-:Y:S06]  /*3d40*/  HMMA.16816.F32.BF16 R20, R16, R108, R20 ;  /* 0x0000006c1014723c */ /* 0x020fec0000041814 */
[C---:B------:R-:W-:Y:S01]  /*3d50*/  HMMA.16816.F32.BF16 R28, R24.reuse, R114, R36 ;  /* 0x00000072181c723c */ /* 0x040fe20000041824 */
[----:B------:R-:W-:Y:S05]  /*3d60*/  LDSM.16.M88.4 R112, [R202+0xc000] ;  /* 0x00c00000ca70783b */ /* 0x000fea0000000200 */
[C---:B------:R-:W-:Y:S01]  /*3d70*/  HMMA.16816.F32.BF16 R52, R24.reuse, R76, R8 ;  /* 0x0000004c1834723c */ /* 0x040fe20000041808 */
[----:B------:R-:W2:Y:S05]  /*3d80*/  LDSM.16.M88.4 R8, [R205+0x2000] ;  /* 0x00200000cd08783b */ /* 0x000eaa0000000200 */
        /* <DEDUP_REMOVED lines=8> */
[C---:B------:R-:W-:Y:S06]  /*3e10*/  HMMA.16816.F32.BF16 R64, R24.reuse, R80, R64 ;  /* 0x000000501840723c */ /* 0x040fec0000041840 */
[C---:B------:R-:W-:Y:S01]  /*3e20*/  HMMA.16816.F32.BF16 R72, R24.reuse, R82, R56 ;  /* 0x000000521848723c */ /* 0x040fe20000041838 */
[----:B------:R-:W5:Y:S05]  /*3e30*/  LDSM.16.M88.4 R80, [R202+0xa800] ;  /* 0x00a80000ca50783b */ /* 0x000f6a0000000200 */
[----:B------:R-:W-:Y:S01]  /*3e40*/  HMMA.16816.F32.BF16 R56, R24, R86, R44 ;  /* 0x000000561838723c */ /* 0x000fe2000004182c */
[----:B------:R-:W5:Y:S05]  /*3e50*/  LDSM.16.M88.4 R84, [R202+0xb800] ;  /* 0x00b80000ca54783b */ /* 0x000f6a0000000200 */
[----:B---3--:R-:W-:Y:S06]  /*3e60*/  HMMA.16816.F32.BF16 R52, R16, R60, R52 ;  /* 0x0000003c1034723c */ /* 0x008fec0000041834 */
[----:B--2---:R-:W-:Y:S06]  /*3e70*/  HMMA.16816.F32.BF16 R20, R8, R92, R20 ;  /* 0x0000005c0814723c */ /* 0x004fec0000041814 */
[----:B------:R-:W-:Y:S01]  /*3e80*/  HMMA.16816.F32.BF16 R24, R12, R98, R32 ;  /* 0x000000620c18723c */ /* 0x000fe20000041820 */
[----:B------:R-:W-:Y:S05]  /*3e90*/  LDSM.16.M88.4 R96, [R196+0xc800] ;  /* 0x00c80000c460783b */ /* 0x000fea0000000200 */
[C---:B------:R-:W-:Y:S01]  /*3ea0*/  HMMA.16816.F32.BF16 R44, R16.reuse, R62, R36 ;  /* 0x0000003e102c723c */ /* 0x040fe20000041824 */
[----:B------:R-:W2:Y:S05]  /*3eb0*/  LDSM.16.M88.4 R36, [R204+0x4000] ;  /* 0x00400000cc24783b */ /* 0x000eaa0000000200 */
[C---:B----4-:R-:W-:Y:S06]  /*3ec0*/  HMMA.16816.F32.BF16 R32, R16.reuse, R76, R64 ;  /* 0x0000004c1020723c */ /* 0x050fec0000041840 */
[C---:B------:R-:W-:Y:S01]  /*3ed0*/  HMMA.16816.F32.BF16 R64, R16.reuse, R78, R72 ;  /* 0x0000004e1040723c */ /* 0x040fe20000041848 */
[----:B------:R-:W-:Y:S05]  /*3ee0*/  LDSM.16.M88.4 R76, [R201+0x3000] ;  /* 0x00300000c94c783b */ /* 0x000fea0000000200 */
[C---:B-1----:R-:W-:Y:S06]  /*3ef0*/  HMMA.16816.F32.BF16 R60, R16.reuse, R48, R68 ;  /* 0x00000030103c723c */ /* 0x042fec0000041844 */
[----:B------:R-:W-:Y:S06]  /*3f00*/  HMMA.16816.F32.BF16 R56, R16, R50, R56 ;  /* 0x000000321038723c */ /* 0x000fec0000041838 */
[----:B-----5:R-:W-:Y:S06]  /*3f10*/  HMMA.16816.F32.BF16 R52, R12, R80, R52 ;  /* 0x000000500c34723c */ /* 0x020fec0000041834 */
[----:B------:R-:W-:Y:S06]  /*3f20*/  HMMA.16816.F32.BF16 R16, R28, R100, R20 ;  /* 0x000000641c10723c */ /* 0x000fec0000041814 */
[----:B------:R-:W-:Y:S01]  /*3f30*/  HMMA.16816.F32.BF16 R24, R8, R94, R24 ;  /* 0x0000005e0818723c */ /* 0x000fe20000041818 */
[----:B------:R-:W-:Y:S05]  /*3f40*/  LDSM.16.M88.4 R92, [R201+0x3800] ;  /* 0x00380000c95c783b */ /* 0x000fea0000000200 */
[C---:B------:R-:W-:Y:S01]  /*3f50*/  HMMA.16816.F32.BF16 R48, R12.reuse, R88, R32 ;  /* 0x000000580c30723c */ /* 0x040fe20000041820 */
[----:B------:R-:W1:Y:S05]  /*3f60*/  LDSM.16.M88.4 R32, [R206+0x4000] ;  /* 0x00400000ce20783b */ /* 0x000e6a0000000200 */
[C---:B------:R-:W-:Y:S01]  /*3f70*/  HMMA.16816.F32.BF16 R72, R12.reuse, R82, R44 ;  /* 0x000000520c48723c */ /* 0x040fe2000004182c */
[----:B------:R-:W-:Y:S05]  /*3f80*/  LDSM.16.M88.4 R80, [R196+0xd000] ;  /* 0x00d00000c450783b */ /* 0x000fea0000000200 */
[C---:B------:R-:W-:Y:S01]  /*3f90*/  HMMA.16816.F32.BF16 R64, R12.reuse, R90, R64 ;  /* 0x0000005a0c40723c */ /* 0x040fe20000041840 */
[----:B------:R-:W-:Y:S05]  /*3fa0*/  LDSM.16.M88.4 R88, [R202+0xc800] ;  /* 0x00c80000ca58783b */ /* 0x000fea0000000200 */
[C---:B------:R-:W-:Y:S06]  /*3fb0*/  HMMA.16816.F32.BF16 R60, R12.reuse, R84, R60 ;  /* 0x000000540c3c723c */ /* 0x040fec000004183c */
[----:B------:R-:W-:Y:S01]  /*3fc0*/  HMMA.16816.F32.BF16 R68, R12, R86, R56 ;  /* 0x000000560c44723c */ /* 0x000fe20000041838 */
[----:B------:R-:W3:Y:S05]  /*3fd0*/  LDSM.16.M88.4 R84, [R207+0x4800] ;  /* 0x00480000cf54783b */ /* 0x000eea0000000200 */
[----:B------:R-:W-:Y:S06]  /*3fe0*/  HMMA.16816.F32.BF16 R44, R8, R104, R52 ;  /* 0x00000068082c723c */ /* 0x000fec0000041834 */
[----:B--2---:R-:W-:Y:S06]  /*3ff0*/  HMMA.16816.F32.BF16 R12, R36, R116, R16 ;  /* 0x00000074240c723c */ /* 0x004fec0000041810 */
[----:B------:R-:W-:Y:S01]  /*4000*/  HMMA.16816.F32.BF16 R20, R28, R102, R24 ;  /* 0x000000661c14723c */ /* 0x000fe20000041818 */
[----:B------:R-:W2:Y:S04]  /*4010*/  LDSM.16.M88.4 R24, [R205+0x4000] ;  /* 0x00400000cd18783b */ /* 0x000ea80000000200 */
[----:B------:R-:W-:Y:S01]  /*4020*/  LDSM.16.M88.4 R100, [R196+0xe000] ;  /* 0x00e00000c464783b */ /* 0x000fe20000000200 */
[----:B------:R-:W-:Y:S03]  /*4030*/  HMMA.16816.F32.BF16 R56, R8, R106, R72 ;  /* 0x0000006a0838723c */ /* 0x000fe60000041848 */
[----:B------:R-:W-:Y:S03]  /*4040*/  LDSM.16.M88.4 R104, [R201+0x4800] ;  /* 0x00480000c968783b */ /* 0x000fe60000000200 */
[----:B------:R-:W-:Y:S06]  /*4050*/  HMMA.16816.F32.BF16 R44, R28, R96, R44 ;  /* 0x000000601c2c723c */ /* 0x000fec000004182c */
[----:B-1----:R-:W-:Y:S06]  /*4060*/  HMMA.16816.F32.BF16 R12, R32, R112, R12 ;  /* 0x00000070200c723c */ /* 0x002fec000004180c */
[----:B------:R-:W-:Y:S01]  /*4070*/  HMMA.16816.F32.BF16 R16, R36, R118, R20 ;  /* 0x000000762410723c */ /* 0x000fe20000041814 */
[----:B------:R-:W-:Y:S04]  /*4080*/  LDSM.16.M88.4 R20, [R204+0x6000] ;  /* 0x00600000cc14783b */ /* 0x000fe80000000200 */
[----:B------:R-:W-:Y:S01]  /*4090*/  LDSM.16.M88.4 R116, [R207+0x6000] ;  /* 0x00600000cf74783b */ /* 0x000fe20000000200 */
[C---:B------:R-:W-:Y:S06]  /*40a0*/  HMMA.16816.F32.BF16 R72, R8.reuse, R78, R64 ;  /* 0x0000004e0848723c */ /* 0x040fec0000041840 */
[C---:B------:R-:W-:Y:S01]  /*40b0*/  HMMA.16816.F32.BF16 R52, R8.reuse, R76, R48 ;  /* 0x0000004c0834723c */ /* 0x040fe20000041830 */
[----:B------:R-:W-:Y:S05]  /*40c0*/  LDSM.16.M88.4 R76, [R196+0xd800] ;  /* 0x00d80000c44c783b */ /* 0x000fea0000000200 */
[C---:B------:R-:W-:Y:S06]  /*40d0*/  HMMA.16816.F32.BF16 R64, R8.reuse, R92, R60 ;  /* 0x0000005c0840723c */ /* 0x040fec000004183c */
[----:B------:R-:W-:Y:S01]  /*40e0*/  HMMA.16816.F32.BF16 R68, R8, R94, R68 ;  /* 0x0000005e0844723c */ /* 0x000fe20000041844 */
[----:B------:R-:W1:Y:S04]  /*40f0*/  LDSM.16.M88.4 R8, [R203+0x6000] ;  /* 0x00600000cb08783b */ /* 0x000e680000000200 */
[----:B------:R-:W4:Y:S01]  /*4100*/  LDSM.16.M88.4 R92, [R207+0x5000] ;  /* 0x00500000cf5c783b */ /* 0x000f220000000200 */
[----:B------:R-:W-:Y:S06]  /*4110*/  HMMA.16816.F32.BF16 R48, R28, R98, R56 ;  /* 0x000000621c30723c */ /* 0x000fec0000041838 */
[----:B---3--:R-:W-:Y:S06]  /*4120*/  HMMA.16816.F32.BF16 R44, R36, R84, R44 ;  /* 0x00000054242c723c */ /* 0x008fec000004182c */
[----:B--2---:R-:W-:Y:S06]  /*4130*/  HMMA.16816.F32.BF16 R12, R24, R108, R12 ;  /* 0x0000006c180c723c */ /* 0x004fec000004180c */
[----:B------:R-:W-:Y:S01]  /*4140*/  HMMA.16816.F32.BF16 R16, R32, R114, R16 ;  /* 0x000000722010723c */ /* 0x000fe20000041810 */
[----:B------:R-:W-:Y:S05]  /*4150*/  LDSM.16.M88.4 R112, [R196+0xe800] ;  /* 0x00e80000c470783b */ /* 0x000fea0000000200 */
[C---:B------:R-:W-:Y:S06]  /*4160*/  HMMA.16816.F32.BF16 R60, R28.reuse, R80, R52 ;  /* 0x000000501c3c723c */ /* 0x040fec0000041834 */
[----:B------:R-:W-:Y:S01]  /*4170*/  HMMA.16816.F32.BF16 R96, R28, R82, R72 ;  /* 0x000000521c60723c */ /* 0x000fe20000041848 */
[----:B------:R-:W2:Y:S04]  /*4180*/  LDSM.16.M88.4 R80, [R207+0x5800] ;  /* 0x00580000cf50783b */ /* 0x000ea80000000200 */
[----:B------:R-:W-:Y:S01]  /*4190*/  LDSM.16.M88.4 R72, [R202+0xd800] ;  /* 0x00d80000ca48783b */ /* 0x000fe20000000200 */
[----:B------:R-:W-:Y:S06]  /*41a0*/  HMMA.16816.F32.BF16 R48, R36, R86, R48 ;  /* 0x000000562430723c */ /* 0x000fec0000041830 */
[----:B------:R-:W-:Y:S06]  /*41b0*/  HMMA.16816.F32.BF16 R52, R32, R88, R44 ;  /* 0x000000582034723c */ /* 0x000fec000004182c */
[----:B-1----:R-:W-:Y:S06]  /*41c0*/  HMMA.16816.F32.BF16 R12, R8, R100, R12 ;  /* 0x00000064080c723c */ /* 0x002fec000004180c */
[----:B------:R-:W-:Y:S01]  /*41d0*/  HMMA.16816.F32.BF16 R44, R24, R110, R16 ;  /* 0x0000006e182c723c */ /* 0x000fe20000041810 */
[----:B------:R-:W-:Y:S04]  /*41e0*/  LDSM.16.M88.4 R16, [R206+0x6000] ;  /* 0x00600000ce10783b */ /* 0x000fe80000000200 */
[----:B------:R-:W1:Y:S01]  /*41f0*/  LDSM.16.M88.4 R108, [R202+0xe000] ;  /* 0x00e00000ca6c783b */ /* 0x000e620000000200 */
[C---:B------:R-:W-:Y:S06]  /*4200*/  HMMA.16816.F32.BF16 R64, R28.reuse, R76, R64 ;  /* 0x0000004c1c40723c */ /* 0x040fec0000041840 */
[----:B------:R-:W-:Y:S01]  /*4210*/  HMMA.16816.F32.BF16 R56, R28, R78, R68 ;  /* 0x0000004e1c38723c */ /* 0x000fe20000041844 */
[----:B------:R-:W3:Y:S05]  /*4220*/  LDSM.16.M88.4 R76, [R202+0xd000] ;  /* 0x00d00000ca4c783b */ /* 0x000eea0000000200 */
[----:B----4-:R-:W-:Y:S06]  /*4230*/  HMMA.16816.F32.BF16 R84, R36, R92, R60 ;  /* 0x0000005c2454723c */ /* 0x010fec000004183c */
[----:B------:R-:W-:Y:S01]  /*4240*/  HMMA.16816.F32.BF16 R48, R32, R90, R48 ;  /* 0x0000005a2030723c */ /* 0x000fe20000041830 */
[----:B------:R-:W-:Y:S05]  /*4250*/  LDSM.16.M88.4 R88, [R202+0xe800] ;  /* 0x00e80000ca58783b */ /* 0x000fea0000000200 */
[----:B------:R-:W-:Y:S01]  /*4260*/  HMMA.16816.F32.BF16 R28, R20, R116, R12 ;  /* 0x00000074141c723c */ /* 0x000fe2000004180c */
[----:B------:R-:W-:Y:S05]  /*4270*/  LDSM.16.M88.4 R12, [R205+0x6000] ;  /* 0x00600000cd0c783b */ /* 0x000fea0000000200 */
[----:B------:R-:W-:Y:S06]  /*4280*/  HMMA.16816.F32.BF16 R52, R24, R104, R52 ;  /* 0x000000681834723c */ /* 0x000fec0000041834 */
[----:B------:R-:W-:Y:S01]  /*4290*/  HMMA.16816.F32.BF16 R60, R8, R102, R44 ;  /* 0x00000066083c723c */ /* 0x000fe2000004182c */
[----:B------:R-:W-:Y:S05]  /*42a0*/  LDSM.16.M88.4 R100, [R207+0x6800] ;  /* 0x00680000cf64783b */ /* 0x000fea0000000200 */
[C---:B------:R-:W-:Y:S01]  /*42b0*/  HMMA.16816.F32.BF16 R68, R36.reuse, R94, R96 ;  /* 0x0000005e2444723c */ /* 0x040fe20000041860 */
[----:B------:R-:W4:Y:S05]  /*42c0*/  LDSM.16.M88.4 R92, [R201+0x6000] ;  /* 0x00600000c95c783b */ /* 0x000f2a0000000200 */
[C---:B--2---:R-:W-:Y:S06]  /*42d0*/  HMMA.16816.F32.BF16 R64, R36.reuse, R80, R64 ;  /* 0x000000502440723c */ /* 0x044fec0000041840 */
[----:B------:R-:W-:Y:S01]  /*42e0*/  HMMA.16816.F32.BF16 R56, R36, R82, R56 ;  /* 0x000000522438723c */ /* 0x000fe20000041838 */
[----:B------:R-:W2:Y:S05]  /*42f0*/  LDSM.16.M88.4 R80, [R201+0x5000] ;  /* 0x00500000c950783b */ /* 0x000eaa0000000200 */
[----:B------:R-:W-:Y:S06]  /*4300*/  HMMA.16816.F32.BF16 R44, R24, R106, R48 ;  /* 0x0000006a182c723c */ /* 0x000fec0000041830 */
[----:B-1----:R-:W-:Y:S06]  /*4310*/  HMMA.16816.F32.BF16 R28, R16, R108, R28 ;  /* 0x0000006c101c723c */ /* 0x002fec000004181c */
[----:B------:R-:W-:Y:S06]  /*4320*/  HMMA.16816.F32.BF16 R48, R8, R112, R52 ;  /* 0x000000700830723c */ /* 0x000fec0000041834 */
[----:B------:R-:W-:Y:S01]  /*4330*/  HMMA.16816.F32.BF16 R36, R20, R118, R60 ;  /* 0x000000761424723c */ /* 0x000fe2000004183c */
[----:B------:R-:W-:Y:S05]  /*4340*/  LDSM.16.M88.4 R60, [R201+0x6800] ;  /* 0x00680000c93c783b */ /* 0x000fea0000000200 */
[C---:B---3--:R-:W-:Y:S06]  /*4350*/  HMMA.16816.F32.BF16 R52, R32.reuse, R76, R84 ;  /* 0x0000004c2034723c */ /* 0x048fec0000041854 */
[C---:B------:R-:W-:Y:S01]  /*4360*/  HMMA.16816.F32.BF16 R84, R32.reuse, R72, R64 ;  /* 0x000000482054723c */ /* 0x040fe20000041840 */
[----:B------:R-:W-:Y:S05]  /*4370*/  LDSM.16.M88.4 R64, [R207+0x7000] ;  /* 0x00700000cf40783b */ /* 0x000fea0000000200 */
[----:B------:R-:W-:Y:S01]  /*4380*/  HMMA.16816.F32.BF16 R96, R32, R74, R56 ;  /* 0x0000004a2060723c */ /* 0x000fe20000041838 */
[----:B------:R-:W1:Y:S05]  /*4390*/  LDSM.16.M88.4 R72, [R196+0xf000] ;  /* 0x00f00000c448783b */ /* 0x000e6a0000000200 */
[----:B------:R-:W-:Y:S06]  /*43a0*/  HMMA.16816.F32.BF16 R44, R8, R114, R44 ;  /* 0x00000072082c723c */ /* 0x000fec000004182c */
[----:B----4-:R-:W-:Y:S06]  /*43b0*/  HMMA.16816.F32.BF16 R56, R12, R92, R28 ;  /* 0x0000005c0c38723c */ /* 0x010fec000004181c */
[----:B------:R-:W-:Y:S01]  /*43c0*/  HMMA.16816.F32.BF16 R76, R32, R78, R68 ;  /* 0x0000004e204c723c */ /* 0x000fe20000041844 */
[----:B------:R-:W3:Y:S05]  /*43d0*/  LDSM.16.M88.4 R68, [R201+0x5800] ;  /* 0x00580000c944783b */ /* 0x000eea0000000200 */
[----:B------:R-:W-:Y:S06]  /*43e0*/  HMMA.16816.F32.BF16 R28, R16, R110, R36 ;  /* 0x0000006e101c723c */ /* 0x000fec0000041824 */
[----:B--2---:R-:W-:Y:S06]  /*43f0*/  HMMA.16816.F32.BF16 R32, R24, R80, R52 ;  /* 0x000000501820723c */ /* 0x004fec0000041834 */
[----:B------:R-:W-:Y:S01]  /*4400*/  HMMA.16816.F32.BF16 R48, R20, R100, R48 ;  /* 0x000000641430723c */ /* 0x000fe20000041830 */
[----:B------:R-:W-:-:S04]  /*4410*/  FMUL.FTZ R2, R56, UR6 ;  /* 0x0000000638027c20 */ /* 0x000fc80008410000 */
[----:B------:R2:W-:Y:S01]  /*4420*/  MUFU.TANH R93, R2 ;  /* 0x00000002005d7308 */ /* 0x0005e20000002400 */
[----:B------:R-:W-:Y:S06]  /*4430*/  HMMA.16816.F32.BF16 R36, R20, R102, R44 ;  /* 0x000000661424723c */ /* 0x000fec000004182c */
[----:B------:R-:W-:Y:S06]  /*4440*/  HMMA.16816.F32.BF16 R52, R12, R94, R28 ;  /* 0x0000005e0c34723c */ /* 0x000fec000004181c */
[----:B------:R-:W-:Y:S01]  /*4450*/  HMMA.16816.F32.BF16 R44, R24, R82, R76 ;  /* 0x00000052182c723c */ /* 0x000fe2000004184c */
[----:B------:R-:W4:Y:S01]  /*4460*/  LDSM.16.M88.4 R80, [R202+0xf000] ;  /* 0x00f00000ca50783b */ /* 0x000f220000000200 */
[----:B--2---:R-:W-:-:S03]  /*4470*/  FMUL.FTZ R2, R57, UR6 ;  /* 0x0000000639027c20 */ /* 0x004fc60008410000 */
[----:B------:R-:W2:Y:S01]  /*4480*/  LDSM.16.M88.4 R76, [R196+0xf800] ;  /* 0x00f80000c44c783b */ /* 0x000ea20000000200 */
[----:B-1----:R-:W-:Y:S01]  /*4490*/  HMMA.16816.F32.BF16 R28, R8, R72, R32 ;  /* 0x00000048081c723c */ /* 0x002fe20000041820 */
[----:B------:R1:W-:Y:S05]  /*44a0*/  MUFU.TANH R42, R2 ;  /* 0x00000002002a7308 */ /* 0x0003ea0000002400 */
[C---:B------:R-:W-:Y:S06]  /*44b0*/  HMMA.16816.F32.BF16 R48, R16.reuse, R88, R48 ;  /* 0x000000581030723c */ /* 0x040fec0000041830 */
[----:B------:R-:W-:Y:S06]  /*44c0*/  HMMA.16816.F32.BF16 R32, R16, R90, R36 ;  /* 0x0000005a1020723c */ /* 0x000fec0000041824 */
[----:B------:R-:W-:Y:S01]  /*44d0*/  HMMA.16816.F32.BF16 R36, R8, R74, R44 ;  /* 0x0000004a0824723c */ /* 0x000fe2000004182c */
[----:B-1----:R-:W-:Y:S01]  /*44e0*/  FMUL.FTZ R2, R58, UR6 ;  /* 0x000000063a027c20 */ /* 0x002fe20008410000 */
[----:B------:R-:W-:Y:S03]  /*44f0*/  LDSM.16.M88.4 R72, [R201+0x7000] ;  /* 0x00700000c948783b */ /* 0x000fe60000000200 */
[----:B------:R1:W-:Y:S01]  /*4500*/  MUFU.TANH R92, R2 ;  /* 0x00000002005c7308 */ /* 0x0003e20000002400 */
[----:B------:R-:W-:Y:S06]  /*4510*/  HMMA.16816.F32.BF16 R28, R20, R64, R28 ;  /* 0x00000040141c723c */ /* 0x000fec000004181c */
[----:B---3--:R-:W-:Y:S01]  /*4520*/  HMMA.16816.F32.BF16 R44, R24, R68, R84 ;  /* 0x00000044182c723c */ /* 0x008fe20000041854 */
[----:B-1----:R-:W-:-:S05]  /*4530*/  FMUL.FTZ R2, R59, UR6 ;  /* 0x000000063b027c20 */ /* 0x002fca0008410000 */
[C---:B------:R-:W-:Y:S01]  /*4540*/  HMMA.16816.F32.BF16 R56, R12.reuse, R60, R48 ;  /* 0x0000003c0c38723c */ /* 0x040fe20000041830 */
[----:B------:R1:W3:Y:S05]  /*4550*/  MUFU.TANH R89, R2 ;  /* 0x0000000200597308 */ /* 0x0002ea0000002400 */
[----:B------:R-:W-:Y:S01]  /*4560*/  HMMA.16816.F32.BF16 R48, R12, R62, R32 ;  /* 0x0000003e0c30723c */ /* 0x000fe20000041820 */
[----:B------:R-:W5:Y:S05]  /*4570*/  LDSM.16.M88.4 R60, [R207+0x7800] ;  /* 0x00780000cf3c783b */ /* 0x000f6a0000000200 */
[----:B------:R-:W-:Y:S06]  /*4580*/  HMMA.16816.F32.BF16 R32, R20, R66, R36 ;  /* 0x000000421420723c */ /* 0x000fec0000041824 */
[----:B----4-:R-:W-:Y:S01]  /*4590*/  HMMA.16816.F32.BF16 R28, R16, R80, R28 ;  /* 0x00000050101c723c */ /* 0x010fe2000004181c */
[----:B-1----:R-:W-:-:S04]  /*45a0*/  FMUL.FTZ R2, R52, UR6 ;  /* 0x0000000634027c20 */ /* 0x002fc80008410000 */
[----:B------:R1:W4:Y:S01]  /*45b0*/  MUFU.TANH R43, R2 ;  /* 0x00000002002b7308 */ /* 0x0003220000002400 */
[----:B--2---:R-:W-:Y:S06]  /*45c0*/  HMMA.16816.F32.BF16 R36, R8, R76, R44 ;  /* 0x0000004c0824723c */ /* 0x004fec000004182c */
[----:B------:R-:W-:Y:S06]  /*45d0*/  HMMA.16816.F32.BF16 R44, R24, R70, R96 ;  /* 0x00000046182c723c */ /* 0x000fec0000041860 */
[----:B------:R-:W-:Y:S01]  /*45e0*/  HMMA.16816.F32.BF16 R32, R16, R82, R32 ;  /* 0x000000521020723c */ /* 0x000fe20000041820 */
[----:B-1----:R-:W-:-:S04]  /*45f0*/  FMUL.FTZ R2, R53, UR6 ;  /* 0x0000000635027c20 */ /* 0x002fc80008410000 */
[----:B------:R1:W-:Y:S07]  /*4600*/  MUFU.TANH R88, R2 ;  /* 0x0000000200587308 */ /* 0x0003ee0000002400 */
[----:B-----5:R-:W-:Y:S01]  /*4610*/  HMMA.16816.F32.BF16 R24, R20, R60, R36 ;  /* 0x0000003c1418723c */ /* 0x020fe20000041824 */
[----:B------:R-:W-:Y:S11]  /*4620*/  LDSM.16.M88.4 R36, [R201+0x7800] ;  /* 0x00780000c924783b */ /* 0x000ff60000000200 */
[----:B------:R-:W-:Y:S01]  /*4630*/  HMMA.16816.F32.BF16 R32, R12, R74, R32 ;  /* 0x0000004a0c20723c */ /* 0x000fe20000041820 */
[----:B-1----:R-:W-:-:S04]  /*4640*/  FMUL.FTZ R2, R54, UR6 ;  /* 0x0000000636027c20 */ /* 0x002fc80008410000 */
[----:B------:R1:W2:Y:S02]  /*4650*/  MUFU.TANH R65, R2 ;  /* 0x0000000200417308 */ /* 0x0002a40000002400 */
[----:B-1----:R-:W-:Y:S02]  /*4660*/  FMUL.FTZ R2, R55, UR6 ;  /* 0x0000000637027c20 */ /* 0x002fe40008410000 */
[----:B------:R-:W-:Y:S04]  /*4670*/  HMMA.16816.F32.BF16 R52, R12, R72, R28 ;  /* 0x000000480c34723c */ /* 0x000fe8000004181c */
[----:B------:R1:W5:Y:S02]  /*4680*/  MUFU.TANH R68, R2 ;  /* 0x0000000200447308 */ /* 0x0003640000002400 */
[----:B------:R-:W-:Y:S01]  /*4690*/  HMMA.16816.F32.BF16 R28, R8, R78, R44 ;  /* 0x0000004e081c723c */ /* 0x000fe2000004182c */
[----:B-1----:R-:W-:-:S05]  /*46a0*/  FMUL.FTZ R2, R56, UR6 ;  /* 0x0000000638027c20 */ /* 0x002fca0008410000 */
[----:B------:R1:W5:-:S12]  /*46b0*/  MUFU.TANH R116, R2 ;  /* 0x0000000200747308 */ /* 0x0003580000002400 */
[----:B------:R-:W-:-:S06]  /*46c0*/  FMUL.FTZ R7, R52, UR6 ;  /* 0x0000000634077c20 */ /* 0x000fcc0008410000 */
[----:B------:R-:W-:Y:S01]  /*46d0*/  HMMA.16816.F32.BF16 R20, R20, R62, R28 ;  /* 0x0000003e1414723c */ /* 0x000fe2000004181c */
[----:B-1----:R-:W-:-:S04]  /*46e0*/  FMUL.FTZ R2, R57, UR6 ;  /* 0x0000000639027c20 */ /* 0x002fc80008410000 */
[----:B------:R1:W-:Y:S02]  /*46f0*/  MUFU.TANH R117, R2 ;  /* 0x0000000200757308 */ /* 0x0003e40000002400 */
[----:B-1----:R-:W-:-:S06]  /*4700*/  FMUL.FTZ R2, R58, UR6 ;  /* 0x000000063a027c20 */ /* 0x002fcc0008410000 */
[----:B------:R1:W-:Y:S02]  /*4710*/  MUFU.TANH R134, R2 ;  /* 0x0000000200867308 */ /* 0x0003e40000002400 */
[----:B-1----:R-:W-:Y:S02]  /*4720*/  FMUL.FTZ R2, R59, UR6 ;  /* 0x000000063b027c20 */ /* 0x002fe40008410000 */
[----:B------:R-:W1:Y:S01]  /*4730*/  LDSM.16.M88.4 R56, [R202+0xf800] ;  /* 0x00f80000ca38783b */ /* 0x000e620000000200 */
[----:B------:R-:W-:-:S04]  /*4740*/  DEPBAR.LE SB0, 0x0 ;  /* 0x000080000000791a */ /* 0x000fc80000000000 */
[----:B------:R3:W5:Y:S02]  /*4750*/  MUFU.TANH R135, R2 ;  /* 0x0000000200877308 */ /* 0x0007640000002400 */
[----:B---3--:R-:W-:-:S06]  /*4760*/  FMUL.FTZ R2, R48, UR6 ;  /* 0x0000000630027c20 */ /* 0x008fcc0008410000 */
[----:B------:R-:W-:Y:S08]  /*4770*/  MUFU.TANH R48, R7 ;  /* 0x0000000700307308 */ /* 0x000ff00000002400 */
[----:B------:R3:W5:Y:S01]  /*4780*/  MUFU.TANH R128, R2 ;  /* 0x0000000200807308 */ /* 0x0007620000002400 */
[C---:B-1----:R-:W-:Y:S06]  /*4790*/  HMMA.16816.F32.BF16 R24, R16.reuse, R56, R24 ;  /* 0x000000381018723c */ /* 0x042fec0000041818 */
[----:B------:R-:W-:Y:S01]  /*47a0*/  HMMA.16816.F32.BF16 R16, R16, R58, R20 ;  /* 0x0000003a1010723c */ /* 0x000fe20000041814 */
[----:B---3--:R-:W-:-:S02]  /*47b0*/  IMAD.IADD R2, R123, 0x1, -R3 ;  /* 0x000000017b027824 */ /* 0x008fc400078e0a03 */
[----:B------:R-:W-:Y:S01]  /*47c0*/  FMUL.FTZ R3, R49, UR6 ;  /* 0x0000000631037c20 */ /* 0x000fe20008410000 */
[----:B------:R-:W-:Y:S02]  /*47d0*/  IMAD.SHL.U32 R123, R123, 0x2, RZ ;  /* 0x000000027b7b7824 */ /* 0x000fe400078e00ff */
[----:B------:R-:W-:Y:S01]  /*47e0*/  SHF.R.S32.HI R6, RZ, 0x1f, R2 ;  /* 0x0000001fff067819 */ /* 0x000fe20000011402 */
[----:B------:R1:W-:Y:S02]  /*47f0*/  MUFU.TANH R64, R3 ;  /* 0x0000000300407308 */ /* 0x0003e40000002400 */
[----:B------:R-:W-:Y:S02]  /*4800*/  LOP3.LUT R8, R123, 0x6, RZ, 0xc0, !PT ;  /* 0x000000067b087812 */ /* 0x000fe400078ec0ff */
[----:B------:R-:W-:Y:S02]  /*4810*/  LEA.HI R2, R6, R2, RZ, 0x2 ;  /* 0x0000000206027211 */ /* 0x000fe400078f10ff */
[----:B------:R-:W-:-:S02]  /*4820*/  LEA R6, R121, UR25, 0x4 ;  /* 0x0000001979067c11 */ /* 0x000fc4000f8e20ff */
[----:B------:R-:W-:-:S03]  /*4830*/  SHF.R.S32.HI R2, RZ, 0x2, R2 ;  /* 0x00000002ff027819 */ /* 0x000fc60000011402 */
[----:B------:R-:W-:Y:S01]  /*4840*/  HMMA.16816.F32.BF16 R24, R12, R36, R24 ;  /* 0x000000240c18723c */ /* 0x000fe20000041818 */
[----:B------:R-:W-:Y:S01]  /*4850*/  IADD3 R6, R6, 0x1, R2 ;  /* 0x0000000106067810 */ /* 0x000fe20007ffe002 */
[----:B------:R-:W-:-:S04]  /*4860*/  FMUL.FTZ R2, R51, UR6 ;  /* 0x0000000633027c20 */ /* 0x000fc80008410000 */
[----:B------:R-:W-:Y:S01]  /*4870*/  HMMA.16816.F32.BF16 R12, R12, R38, R16 ;  /* 0x000000260c0c723c */ /* 0x000fe20000041810 */
[----:B------:R3:W5:Y:S01]  /*4880*/  MUFU.TANH R11, R2 ;  /* 0x00000002000b7308 */ /* 0x0007620000002400 */
[----:B-1----:R-:W-:-:S07]  /*4890*/  FMUL.FTZ R3, R50, UR6 ;  /* 0x0000000632037c20 */ /* 0x002fce0008410000 */
[----:B------:R1:W5:Y:S01]  /*48a0*/  MUFU.TANH R49, R3 ;  /* 0x0000000300317308 */ /* 0x0003620000002400 */
[----:B---3--:R-:W-:-:S08]  /*48b0*/  IMAD.U32 R2, RZ, RZ, UR17 ;  /* 0x00000011ff027e24 */ /* 0x008fd0000f8e00ff */
[----:B------:R-:W-:Y:S01]  /*48c0*/  FMUL.FTZ R24, R24, UR6 ;  /* 0x0000000618187c20 */ /* 0x000fe20008410000 */
[----:B------:R-:W-:Y:S02]  /*48d0*/  IMAD R2, R2, 0x40, R8 ;  /* 0x0000004002027824 */ /* 0x000fe400078e0208 */
[----:B------:R-:W-:-:S03]  /*48e0*/  FMUL.FTZ R8, R53, UR6 ;  /* 0x0000000635087c20 */ /* 0x000fc60008410000 */
[----:B------:R-:W-:Y:S01]  /*48f0*/  FMUL.FTZ R14, R14, UR6 ;  /* 0x000000060e0e7c20 */ /* 0x000fe20008410000 */
[----:B------:R-:W-:Y:S01]  /*4900*/  MUFU.TANH R24, R24 ;  /* 0x0000001800187308 */ /* 0x000fe20000002400 */
[----:B-1----:R-:W-:Y:S02]  /*4910*/  IMAD.U32 R3, RZ, RZ, UR28 ;  /* 0x0000001cff037e24 */ /* 0x002fe4000f8e00ff */
[----:B------:R-:W-:Y:S01]  /*4920*/  FMUL.FTZ R12, R12, UR6 ;  /* 0x000000060c0c7c20 */ /* 0x000fe20008410000 */
[----:B------:R-:W-:Y:S02]  /*4930*/  VIADD R7, R2, 0x1 ;  /* 0x0000000102077836 */ /* 0x000fe40000000000 */
[----:B------:R-:W-:Y:S01]  /*4940*/  FMUL.FTZ R13, R13, UR6 ;  /* 0x000000060d0d7c20 */ /* 0x000fe20008410000 */
[----:B------:R-:W-:Y:S01]  /*4950*/  FMUL.FTZ R15, R15, UR6 ;  /* 0x000000060f0f7c20 */ /* 0x000fe20008410000 */
[----:B------:R-:W-:Y:S01]  /*4960*/  IADD3 R6, R3, -UR16, R6 ;  /* 0x8000001003067c10 */ /* 0x000fe2000fffe006 */
[----:B------:R-:W-:Y:S04]  /*4970*/  MUFU.TANH R47, R8 ;  /* 0x00000008002f7308 */ /* 0x000fe80000002400 */
[----:B------:R-:W-:-:S05]  /*4980*/  VIADD R6, R6, UR20 ;  /* 0x0000001406067c36 */ /* 0x000fca0008000000 */
[----:B------:R-:W-:Y:S01]  /*4990*/  VIADDMNMX R9, R6, 0x8, R3, PT ;  /* 0x0000000806097846 */ /* 0x000fe20003800103 */
[----:B------:R-:W-:Y:S01]  /*49a0*/  VIADD R3, R2, 0x8 ;  /* 0x0000000802037836 */ /* 0x000fe20000000000 */
[----:B------:R-:W-:Y:S01]  /*49b0*/  VIMNMX R10, R6, UR28, PT ;  /* 0x0000001c060a7c48 */ /* 0x000fe2000bfe0100 */
[----:B------:R-:W-:Y:S01]  /*49c0*/  FMUL.FTZ R6, R54, UR6 ;  /* 0x0000000636067c20 */ /* 0x000fe20008410000 */
[-C--:B------:R-:W-:Y:S01]  /*49d0*/  ISETP.GE.AND P3, PT, R7, R9.reuse, PT ;  /* 0x000000090700720c */ /* 0x080fe20003f66270 */
[----:B------:R-:W-:Y:S01]  /*49e0*/  MUFU.TANH R14, R14 ;  /* 0x0000000e000e7308 */ /* 0x000fe20000002400 */
[CC--:B------:R-:W-:Y:S02]  /*49f0*/  ISETP.GE.AND P4, PT, R3.reuse, R10.reuse, PT ;  /* 0x0000000a0300720c */ /* 0x0c0fe40003f86270 */
[----:B------:R-:W-:Y:S01]  /*4a00*/  ISETP.GE.AND P1, PT, R3, R9, PT ;  /* 0x000000090300720c */ /* 0x000fe20003f26270 */
[----:B------:R-:W-:Y:S01]  /*4a10*/  VIADD R3, R2, 0x9 ;  /* 0x0000000902037836 */ /* 0x000fe20000000000 */
[-C--:B------:R-:W-:Y:S01]  /*4a20*/  ISETP.GE.AND P6, PT, R7, R10.reuse, PT ;  /* 0x0000000a0700720c */ /* 0x080fe20003fc6270 */
[----:B------:R-:W-:Y:S01]  /*4a30*/  FMUL.FTZ R7, R55, UR6 ;  /* 0x0000000637077c20 */ /* 0x000fe20008410000 */
[----:B------:R-:W-:Y:S01]  /*4a40*/  FSEL R44, R89, -INF , !P3 ;  /* 0xff800000592c7808 */ /* 0x000fe20005800000 */
[----:B------:R1:W3:Y:S01]  /*4a50*/  MUFU.TANH R8, R6 ;  /* 0x0000000600087308 */ /* 0x0002e20000002400 */
[----:B------:R-:W-:-:S02]  /*4a60*/  ISETP.GE.AND P0, PT, R3, R10, PT ;  /* 0x0000000a0300720c */ /* 0x000fc40003f06270 */
[-C--:B------:R-:W-:Y:S01]  /*4a70*/  ISETP.GE.AND P5, PT, R3, R9.reuse, PT ;  /* 0x000000090300720c */ /* 0x080fe20003fa6270 */
[----:B------:R-:W-:Y:S01]  /*4a80*/  VIADD R3, R2, 0x11 ;  /* 0x0000001102037836 */ /* 0x000fe20000000000 */
[----:B------:R-:W-:Y:S02]  /*4a90*/  FSEL R42, R42, -INF , !P6 ;  /* 0xff8000002a2a7808 */ /* 0x000fe40007000000 */
[----:B----4-:R-:W-:Y:S01]  /*4aa0*/  FSEL R43, R43, -INF , !P4 ;  /* 0xff8000002b2b7808 */ /* 0x010fe20006000000 */
[----:B------:R4:W-:Y:S01]  /*4ab0*/  MUFU.TANH R30, R7 ;  /* 0x00000007001e7308 */ /* 0x0009e20000002400 */
[C---:B------:R-:W-:Y:S02]  /*4ac0*/  ISETP.GE.AND P3, PT, R3.reuse, R10, PT ;  /* 0x0000000a0300720c */ /* 0x040fe40003f66270 */
[----:B------:R-:W-:Y:S01]  /*4ad0*/  ISETP.GE.AND P4, PT, R3, R9, PT ;  /* 0x000000090300720c */ /* 0x000fe20003f86270 */
[----:B------:R-:W-:Y:S01]  /*4ae0*/  VIADD R3, R2, 0x18 ;  /* 0x0000001802037836 */ /* 0x000fe20000000000 */
[----:B--2---:R-:W-:-:S02]  /*4af0*/  FSEL R46, R65, -INF , !P1 ;  /* 0xff800000412e7808 */ /* 0x004fc40004800000 */
[----:B------:R-:W-:Y:S01]  /*4b00*/  FSEL R36, R88, -INF , !P0 ;  /* 0xff80000058247808 */ /* 0x000fe20004000000 */
[----:B------:R-:W-:Y:S01]  /*4b10*/  MUFU.TANH R12, R12 ;  /* 0x0000000c000c7308 */ /* 0x000fe20000002400 */
[C---:B-1----:R-:W-:Y:S01]  /*4b20*/  VIADD R6, R2.reuse, 0x10 ;  /* 0x0000001002067836 */ /* 0x042fe20000000000 */
[CC--:B------:R-:W-:Y:S02]  /*4b30*/  ISETP.GE.AND P1, PT, R3.reuse, R10.reuse, PT ;  /* 0x0000000a0300720c */ /* 0x0c0fe40003f26270 */
[-C--:B------:R-:W-:Y:S01]  /*4b40*/  ISETP.GE.AND P0, PT, R3, R9.reuse, PT ;  /* 0x000000090300720c */ /* 0x080fe20003f06270 */
[----:B------:R-:W-:Y:S01]  /*4b50*/  VIADD R3, R2, 0x19 ;  /* 0x0000001902037836 */ /* 0x000fe20000000000 */
[CC--:B------:R-:W-:Y:S02]  /*4b60*/  ISETP.GE.AND P2, PT, R6.reuse, R10.reuse, PT ;  /* 0x0000000a0600720c */ /* 0x0c0fe40003f46270 */
[----:B------:R-:W-:Y:S01]  /*4b70*/  ISETP.GE.AND P6, PT, R6, R9, PT ;  /* 0x000000090600720c */ /* 0x000fe20003fc6270 */
[----:B------:R-:W-:Y:S01]  /*4b80*/  FMUL.FTZ R6, R32, UR6 ;  /* 0x0000000620067c20 */ /* 0x000fe20008410000 */
[----:B-----5:R-:W-:Y:S01]  /*4b90*/  FSEL R45, R68, -INF , !P5 ;  /* 0xff800000442d7808 */ /* 0x020fe20006800000 */
[----:B----4-:R-:W-:Y:S01]  /*4ba0*/  FMUL.FTZ R7, R35, UR6 ;  /* 0x0000000623077c20 */ /* 0x010fe20008410000 */
[----:B------:R-:W-:Y:S01]  /*4bb0*/  FSEL R116, R116, -INF , !P2 ;  /* 0xff80000074747808 */ /* 0x000fe20005000000 */
[----:B------:R1:W2:Y:S01]  /*4bc0*/  MUFU.TANH R29, R6 ;  /* 0x00000006001d7308 */ /* 0x0002a20000002400 */
[----:B------:R-:W-:-:S02]  /*4bd0*/  ISETP.GE.AND P5, PT, R3, R10, PT ;  /* 0x0000000a0300720c */ /* 0x000fc40003fa6270 */
[----:B------:R-:W-:Y:S01]  /*4be0*/  ISETP.GE.AND P2, PT, R3, R9, PT ;  /* 0x000000090300720c */ /* 0x000fe20003f46270 */
[----:B------:R-:W-:Y:S01]  /*4bf0*/  VIADD R3, R2, 0x20 ;  /* 0x0000002002037836 */ /* 0x000fe20000000000 */
[----:B------:R-:W-:Y:S02]  /*4c00*/  FSEL R135, R135, -INF , !P4 ;  /* 0xff80000087877808 */ /* 0x000fe40006000000 */
[----:B------:R-:W-:Y:S01]  /*4c10*/  FSEL R128, R128, -INF , !P1 ;  /* 0xff80000080807808 */ /* 0x000fe20004800000 */
[----:B------:R4:W-:Y:S01]  /*4c20*/  MUFU.TANH R20, R7 ;  /* 0x0000000700147308 */ /* 0x0009e20000002400 */
[----:B------:R-:W-:Y:S02]  /*4c30*/  FSEL R134, R134, -INF , !P6 ;  /* 0xff80000086867808 */ /* 0x000fe40007000000 */
[----:B------:R-:W-:Y:S02]  /*4c40*/  ISETP.GE.AND P6, PT, R3, R10, PT ;  /* 0x0000000a0300720c */ /* 0x000fe40003fc6270 */
[----:B------:R-:W-:-:S02]  /*4c50*/  FSEL R117, R117, -INF , !P3 ;  /* 0xff80000075757808 */ /* 0x000fc40005800000 */
[----:B------:R-:W-:Y:S01]  /*4c60*/  FSEL R152, R11, -INF , !P2 ;  /* 0xff8000000b987808 */ /* 0x000fe20005000000 */
[----:B------:R-:W-:Y:S01]  /*4c70*/  MUFU.TANH R13, R13 ;  /* 0x0000000d000d7308 */ /* 0x000fe20000002400 */
[----:B-1----:R-:W-:Y:S01]  /*4c80*/  FMUL.FTZ R6, R33, UR6 ;  /* 0x0000000621067c20 */ /* 0x002fe20008410000 */
[----:B------:R-:W-:Y:S01]  /*4c90*/  FSEL R184, R48, -INF , !P6 ;  /* 0xff80000030b87808 */ /* 0x000fe20007000000 */
[----:B------:R-:W-:Y:S01]  /*4ca0*/  BAR.SYNC.DEFER_BLOCKING 0x0 ;  /* 0x0000000000007b1d */ /* 0x000fe20000010000 */
[----:B------:R-:W-:Y:S01]  /*4cb0*/  ISETP.GE.AND P3, PT, R3, R9, PT ;  /* 0x000000090300720c */ /* 0x000fe20003f66270 */
[----:B------:R-:W-:Y:S01]  /*4cc0*/  VIADD R3, R2, 0x28 ;  /* 0x0000002802037836 */ /* 0x000fe20000000000 */
[----:B------:R-:W-:Y:S02]  /*4cd0*/  FSEL R153, R49, -INF , !P0 ;  /* 0xff80000031997808 */ /* 0x000fe40004000000 */
[----:B---3--:R-:W-:Y:S01]  /*4ce0*/  FSEL R245, R8, -INF , !P3 ;  /* 0xff80000008f57808 */ /* 0x008fe20005800000 */
[----:B------:R1:W-:Y:S01]  /*4cf0*/  MUFU.TANH R28, R6 ;  /* 0x00000006001c7308 */ /* 0x0003e20000002400 */
[----:B----4-:R-:W-:Y:S01]  /*4d00*/  FMUL.FTZ R7, R25, UR6 ;  /* 0x0000000619077c20 */ /* 0x010fe20008410000 */
[----:B------:R-:W-:-:S02]  /*4d10*/  FSEL R133, R64, -INF , !P5 ;  /* 0xff80000040857808 */ /* 0x000fc40006800000 */
[C---:B------:R-:W-:Y:S02]  /*4d20*/  ISETP.GE.AND P0, PT, R3.reuse, R10, PT ;  /* 0x0000000a0300720c */ /* 0x040fe40003f06270 */
[----:B------:R-:W-:Y:S01]  /*4d30*/  ISETP.GE.AND P5, PT, R3, R9, PT ;  /* 0x000000090300720c */ /* 0x000fe20003fa6270 */
[----:B------:R-:W-:Y:S01]  /*4d40*/  VIADD R3, R2, 0x30 ;  /* 0x0000003002037836 */ /* 0x000fe20000000000 */
[----:B------:R3:W-:Y:S01]  /*4d50*/  MUFU.TANH R11, R7 ;  /* 0x00000007000b7308 */ /* 0x0007e20000002400 */
[----:B--2---:R-:W-:-:S03]  /*4d60*/  FSEL R186, R29, -INF , !P0 ;  /* 0xff8000001dba7808 */ /* 0x004fc60004000000 */
[----:B------:R-:W-:-:S04]  /*4d70*/  ISETP.GE.AND P3, PT, R3, R10, PT ;  /* 0x0000000a0300720c */ /* 0x000fc80003f66270 */
[----:B------:R-:W-:Y:S01]  /*4d80*/  FSEL R251, R24, -INF , !P3 ;  /* 0xff80000018fb7808 */ /* 0x000fe20005800000 */
[----:B-1----:R-:W-:Y:S01]  /*4d90*/  FMUL.FTZ R6, R34, UR6 ;  /* 0x0000000622067c20 */ /* 0x002fe20008410000 */
[----:B------:R-:W-:Y:S01]  /*4da0*/  ISETP.GE.AND P3, PT, R2, R9, PT ;  /* 0x000000090200720c */ /* 0x000fe20003f66270 */
[----:B------:R-:W-:Y:S03]  /*4db0*/  MUFU.TANH R15, R15 ;  /* 0x0000000f000f7308 */ /* 0x000fe60000002400 */
[----:B------:R-:W-:Y:S01]  /*4dc0*/  FSEL R34, R92, -INF , !P3 ;  /* 0xff8000005c227808 */ /* 0x000fe20005800000 */
[----:B---3--:R-:W-:-:S04]  /*4dd0*/  FMUL.FTZ R7, R27, UR6 ;  /* 0x000000061b077c20 */ /* 0x008fc80008410000 */
[----:B------:R1:W2:Y:S08]  /*4de0*/  MUFU.TANH R21, R6 ;  /* 0x0000000600157308 */ /* 0x0002b00000002400 */
[----:B------:R-:W-:Y:S01]  /*4df0*/  MUFU.TANH R7, R7 ;  /* 0x0000000700077308 */ /* 0x000fe20000002400 */
[----:B-1----:R-:W-:Y:S01]  /*4e00*/  VIADD R6, R2, 0x21 ;  /* 0x0000002102067836 */ /* 0x002fe20000000000 */
[----:B--2---:R-:W-:-:S04]  /*4e10*/  FSEL R246, R21, -INF , !P5 ;  /* 0xff80000015f67808 */ /* 0x004fc80006800000 */
[CC--:B------:R-:W-:Y:S02]  /*4e20*/  ISETP.GE.AND P4, PT, R6.reuse, R10.reuse, PT ;  /* 0x0000000a0600720c */ /* 0x0c0fe40003f86270 */
[-C--:B------:R-:W-:Y:S01]  /*4e30*/  ISETP.GE.AND P1, PT, R6, R9.reuse, PT ;  /* 0x000000090600720c */ /* 0x080fe20003f26270 */
[C---:B------:R-:W-:Y:S01]  /*4e40*/  VIADD R6, R2.reuse, 0x29 ;  /* 0x0000002902067836 */ /* 0x040fe20000000000 */
[----:B------:R-:W-:Y:S02]  /*4e50*/  FSEL R185, R47, -INF , !P4 ;  /* 0xff8000002fb97808 */ /* 0x000fe40006000000 */
[-C--:B------:R-:W-:Y:S01]  /*4e60*/  ISETP.GE.AND P4, PT, R3, R9.reuse, PT ;  /* 0x000000090300720c */ /* 0x080fe20003f86270 */
[----:B------:R-:W-:Y:S01]  /*4e70*/  VIADD R3, R2, 0x38 ;  /* 0x0000003802037836 */ /* 0x000fe20000000000 */
[C---:B------:R-:W-:Y:S02]  /*4e80*/  ISETP.GE.AND P2, PT, R6.reuse, R10, PT ;  /* 0x0000000a0600720c */ /* 0x040fe40003f46270 */
[----:B------:R-:W-:Y:S01]  /*4e90*/  ISETP.GE.AND P6, PT, R6, R9, PT ;  /* 0x000000090600720c */ /* 0x000fe20003fc6270 */
[----:B------:R-:W-:Y:S01]  /*4ea0*/  FMUL.FTZ R6, R26, UR6 ;  /* 0x000000061a067c20 */ /* 0x000fe20008410000 */
[----:B------:R-:W-:-:S02]  /*4eb0*/  FSEL R244, R30, -INF , !P1 ;  /* 0xff8000001ef47808 */ /* 0x000fc40004800000 */
[----:B------:R-:W-:Y:S01]  /*4ec0*/  FSEL R247, R20, -INF , !P6 ;  /* 0xff80000014f77808 */ /* 0x000fe20007000000 */
[----:B------:R1:W2:Y:S01]  /*4ed0*/  MUFU.TANH R8, R6 ;  /* 0x0000000600087308 */ /* 0x0002a20000002400 */
[-C--:B------:R-:W-:Y:S02]  /*4ee0*/  ISETP.GE.AND P6, PT, R2, R10.reuse, PT ;  /* 0x0000000a0200720c */ /* 0x080fe40003fc6270 */
[----:B------:R-:W-:Y:S02]  /*4ef0*/  FSEL R187, R28, -INF , !P2 ;  /* 0xff8000001cbb7808 */ /* 0x000fe40005000000 */
[C---:B------:R-:W-:Y:S02]  /*4f00*/  ISETP.GE.AND P2, PT, R3.reuse, R9, PT ;  /* 0x000000090300720c */ /* 0x040fe40003f46270 */
[----:B------:R-:W-:-:S04]  /*4f10*/  ISETP.GE.AND P5, PT, R3, R10, PT ;  /* 0x0000000a0300720c */ /* 0x000fc80003fa6270 */
[----:B------:R-:W-:Y:S01]  /*4f20*/  FSEL R252, R12, -INF , !P5 ;  /* 0xff8000000cfc7808 */ /* 0x000fe20006800000 */
[----:B-1----:R-:W-:Y:S01]  /*4f30*/  VIADD R6, R2, 0x31 ;  /* 0x0000003102067836 */ /* 0x002fe20000000000 */
[----:B--2---:R-:W-:Y:S01]  /*4f40*/  FSEL R164, R8, -INF , !P4 ;  /* 0xff80000008a47808 */ /* 0x004fe20006000000 */
[----:B------:R-:W-:-:S03]  /*4f50*/  VIADD R2, R2, 0x39 ;  /* 0x0000003902027836 */ /* 0x000fc60000000000 */
[-C--:B------:R-:W-:Y:S02]  /*4f60*/  ISETP.GE.AND P1, PT, R6, R10.reuse, PT ;  /* 0x0000000a0600720c */ /* 0x080fe40003f26270 */
[C---:B------:R-:W-:Y:S02]  /*4f70*/  ISETP.GE.AND P4, PT, R2.reuse, R10, PT ;  /* 0x0000000a0200720c */ /* 0x040fe40003f86270 */
[----:B------:R-:W-:Y:S02]  /*4f80*/  FSEL R250, R11, -INF , !P1 ;  /* 0xff8000000bfa7808 */ /* 0x000fe40004800000 */
[-C--:B------:R-:W-:Y:S02]  /*4f90*/  ISETP.GE.AND P1, PT, R2, R9.reuse, PT ;  /* 0x000000090200720c */ /* 0x080fe40003f26270 */
[----:B------:R-:W-:Y:S02]  /*4fa0*/  FSEL R2, R14, -INF , !P2 ;  /* 0xff8000000e027808 */ /* 0x000fe40005000000 */
[----:B------:R-:W-:-:S02]  /*4fb0*/  ISETP.GE.AND P0, PT, R6, R9, PT ;  /* 0x000000090600720c */ /* 0x000fc40003f06270 */
[----:B------:R-:W-:Y:S01]  /*4fc0*/  FSEL R11, R93, -INF , !P6 ;  /* 0xff8000005d0b7808 */ /* 0x000fe20007000000 */
[----:B------:R1:W-:Y:S01]  /*4fd0*/  STL [R1+0x40], R2 ;  /* 0x0000400201007387 */ /* 0x0003e20000100800 */
[----:B------:R-:W-:Y:S02]  /*4fe0*/  FSEL R173, R7, -INF , !P0 ;  /* 0xff80000007ad7808 */ /* 0x000fe40004000000 */
[----:B------:R-:W-:Y:S02]  /*4ff0*/  PLOP3.LUT P0, PT, PT, PT, UP0, 0x80, 0x0 ;  /* 0x000000000000781c */ /* 0x000fe40003f0f008 */
[----:B------:R-:W-:Y:S02]  /*5000*/  FSEL R174, R13, -INF , !P4 ;  /* 0xff8000000dae7808 */ /* 0x000fe40006000000 */
[----:B------:R-:W-:-:S09]  /*5010*/  FSEL R166, R15, -INF , !P1 ;  /* 0xff8000000fa67808 */ /* 0x000fd20004800000 */
[----:B------:R-:W-:Y:S05]  /*5020*/  @!P0 BRA `(.L_x_638) ;  /* 0x0000000800548947 */ /* 0x000fea0003800000 */
[----:B------:R-:W-:Y:S01]  /*5030*/  ULDC UR6, c[0x0][0x2d0] ;  /* 0x0000b40000067ab9 */ /* 0x000fe20000000800 */
[----:B------:R-:W-:Y:S01]  /*5040*/  UIADD3 UR7, UR19, -0x2, URZ ;  /* 0xfffffffe13077890 */ /* 0x000fe2000fffe03f */
[----:B------:R-:W-:Y:S01]  /*5050*/  ISETP.GE.AND P6, PT, R40, UR6, PT ;  /* 0x0000000628007c0c */ /* 0x000fe2000bfc6270 */
[----:B------:R-:W-:Y:S01]  /*5060*/  BSSY B0, `(.L_x_639) ;  /* 0x0000090000007945 */ /* 0x000fe20003800000 */
[----:B------:R-:W-:Y:S01]  /*5070*/  ISETP.GE.AND P5, PT, R129, UR6, PT ;  /* 0x0000000681007c0c */ /* 0x000fe2000bfa6270 */
[----:B------:R-:W-:Y:S01]  /*5080*/  UIMAD UR5, UR5, UR7, URZ ;  /* 0x00000007050572a4 */ /* 0x000fe2000f8e023f */
[----:B------:R-:W-:Y:S01]  /*5090*/  ISETP.GE.AND P4, PT, R127, UR6, PT ;  /* 0x000000067f007c0c */ /* 0x000fe2000bf86270 */
[----:B-1----:R-:W-:Y:S01]  /*50a0*/  IMAD.WIDE.U32 R2, R120, UR7, R124 ;  /* 0x0000000778027c25 */ /* 0x002fe2000f8e007c */
        /* <DEDUP_REMOVED lines=133> */
[----:B------:R-:W-:-:S04]  /*5900*/  LEA R2, P1, R3, UR6, 0x1 ;  /* 0x0000000603027c11 */ /* 0x000fc8000f8208ff */
[----:B------:R-:W-:-:S05]  /*5910*/  LEA.HI.X R3, R3, UR7, R6, 0x1, P1 ;  /* 0x0000000703037c11 */ /* 0x000fca00088f0c06 */
[----:B------:R-:W-:Y:S01]  /*5920*/  @!PT LDS RZ, [RZ] ;  /* 0x00000000fffff984 */ /* 0x000fe20000000800 */
[----:B------:R-:W-:Y:S01]  /*5930*/  @!PT LDS RZ, [RZ] ;  /* 0x00000000fffff984 */ /* 0x000fe20000000800 */
[----:B------:R-:W-:Y:S01]  /*5940*/  @!PT LDS RZ, [RZ] ;  /* 0x00000000fffff984 */ /* 0x000fe20000000800 */
[----:B------:R1:W-:Y:S04]  /*5950*/  LDGSTS.E.BYPASS.LTC128B.128 [R223+0xf800], desc[UR26][R2.64+0x180] ;  /* 0x0f80018002df7fae */ /* 0x0003e8000b901d5a */
.L_x_640:
[----:B------:R-:W-:Y:S05]  /*5960*/  BSYNC B0 ;  /* 0x0000000000007941 */ /* 0x000fea0003800000 */
.L_x_639:
[----:B------:R-:W0:Y:S02]  /*5970*/  LDGDEPBAR ;  /* 0x00000000000079af */ /* 0x000e240000000000 */
.L_x_638:
[----:B------:R-:W-:Y:S01]  /*5980*/  STL [R1+0x74], R201 ;  /* 0x000074c901007387 */ /* 0x000fe20000100800 */
[----:B-1----:R-:W-:Y:S01]  /*5990*/  FMNMX.FTZ R2, R11, R42, !PT ;  /* 0x0000002a0b027209 */ /* 0x002fe20007810000 */
[----:B------:R-:W-:Y:S02]  /*59a0*/  ULDC UR6, c[0x0][0x2ec] ;  /* 0x0000bb0000067ab9 */ /* 0x000fe40000000800 */
[----:B------:R-:W-:Y:S04]  /*59b0*/  STL [R1+0x70], R196 ;  /* 0x000070c401007387 */ /* 0x000fe80000100800 */
[----:B------:R1:W-:Y:S04]  /*59c0*/  STL [R1+0x6c], R10 ;  /* 0x00006c0a01007387 */ /* 0x0003e80000100800 */
[----:B-1----:R-:W2:Y:S01]  /*59d0*/  LDL.LU R10, [R1+0x40] ;  /* 0x00004000010a7983 */ /* 0x002ea20000300800 */
[----:B------:R-:W-:-:S02]  /*59e0*/  FMNMX.FTZ R2, R43, R2, !PT ;  /* 0x000000022b027209 */ /* 0x000fc40007810000 */
[----:B------:R-:W-:Y:S01]  /*59f0*/  LEA R197, R5, UR4, 0x1 ;  /* 0x0000000405c57c11 */ /* 0x000fe2000f8e08ff */
[----:B------:R-:W-:Y:S01]  /*5a00*/  STL [R1+0x68], R9 ;  /* 0x0000680901007387 */ /* 0x000fe20000100800 */
[----:B------:R-:W-:Y:S02]  /*5a10*/  FMNMX.FTZ R2, R36, R2, !PT ;  /* 0x0000000224027209 */ /* 0x000fe40007810000 */
[----:B------:R-:W-:Y:S01]  /*5a20*/  LEA R198, R4, R197, 0x1 ;  /* 0x000000c504c67211 */ /* 0x000fe200078e08ff */
[----:B---3--:R-:W-:Y:S01]  /*5a30*/  LDSM.16.MT88.4 R16, [R197+0x12000] ;  /* 0x01200000c510783b */ /* 0x008fe20000004200 */
[----:B------:R-:W-:Y:S01]  /*5a40*/  FMNMX.FTZ R2, R116, R2, !PT ;  /* 0x0000000274027209 */ /* 0x000fe20007810000 */
[C---:B------:R-:W-:Y:S01]  /*5a50*/  IMAD R200, R0.reuse, 0x2, R197 ;  /* 0x0000000200c87824 */ /* 0x040fe200078e02c5 */
[----:B------:R-:W-:Y:S01]  /*5a60*/  LEA R199, R0, R198, 0x1 ;  /* 0x000000c600c77211 */ /* 0x000fe200078e08ff */
        /* <DEDUP_REMOVED lines=26> */
[----:B------:R-:W-:-:S03]  /*5c10*/  FMNMX.FTZ R2, R247, R2, !PT ;  /* 0x00000002f7027209 */ /* 0x000fc60007810000 */
[----:B------:R-:W1:Y:S01]  /*5c20*/  SHFL.BFLY PT, R6, R132, 0x2, 0x1f ;  /* 0x0c401f0084067f89 */ /* 0x000e6200000e0000 */
[----:B------:R-:W-:-:S04]  /*5c30*/  FMNMX.FTZ R2, R164, R2, !PT ;  /* 0x00000002a4027209 */ /* 0x000fc80007810000 */
[----:B------:R-:W-:Y:S02]  /*5c40*/  FMNMX.FTZ R2, R173, R2, !PT ;  /* 0x00000002ad027209 */ /* 0x000fe40007810000 */
[----:B-1----:R-:W-:-:S05]  /*5c50*/  FMNMX.FTZ R132, R132, R6, !PT ;  /* 0x0000000684847209 */ /* 0x002fca0007810000 */
[----:B------:R-:W1:Y:S02]  /*5c60*/  SHFL.BFLY PT, R6, R132, 0x1, 0x1f ;  /* 0x0c201f0084067f89 */ /* 0x000e6400000e0000 */
[----:B-1----:R-:W-:-:S04]  /*5c70*/  FMNMX.FTZ R132, R132, R6, !PT ;  /* 0x0000000684847209 */ /* 0x002fc80007810000 */
[C---:B------:R-:W-:Y:S01]  /*5c80*/  FSETP.NEU.FTZ.AND P1, PT, R132.reuse, -INF , PT ;  /* 0xff8000008400780b */ /* 0x040fe20003f3d000 */
[----:B------:R-:W-:-:S05]  /*5c90*/  FMUL.FTZ R8, R132, UR6 ;  /* 0x0000000684087c20 */ /* 0x000fca0008410000 */
[----:B------:R-:W-:-:S05]  /*5ca0*/  FSEL R8, R8, RZ, P1 ;  /* 0x000000ff08087208 */ /* 0x000fca0000800000 */
[----:B------:R-:W-:-:S04]  /*5cb0*/  FFMA.FTZ R6, R43, UR6, -R8 ;  /* 0x000000062b067c23 */ /* 0x000fc80008010808 */
[----:B------:R1:W-:Y:S02]  /*5cc0*/  MUFU.EX2 R157, R6 ;  /* 0x00000006009d7308 */ /* 0x0003e40000000800 */
[----:B-1----:R-:W-:Y:S02]  /*5cd0*/  FFMA.FTZ R6, R36, UR6, -R8 ;  /* 0x0000000624067c23 */ /* 0x002fe40008010808 */
[----:B------:R-:W-:Y:S04]  /*5ce0*/  LDSM.16.MT88.4 R36, [R198+0x10000] ;  /* 0x01000000c624783b */ /* 0x000fe80000004200 */
[----:B------:R-:W1:Y:S01]  /*5cf0*/  MUFU.EX2 R167, R6 ;  /* 0x0000000600a77308 */ /* 0x000e620000000800 */
[----:B--2---:R-:W-:-:S04]  /*5d00*/  FMNMX.FTZ R2, R10, R2, !PT ;  /* 0x000000020a027209 */ /* 0x004fc80007810000 */
[----:B------:R-:W-:-:S05]  /*5d10*/  FMNMX.FTZ R2, R166, R2, !PT ;  /* 0x00000002a6027209 */ /* 0x000fca0007810000 */
[----:B------:R-:W2:Y:S02]  /*5d20*/  SHFL.BFLY PT, R3, R2, 0x2, 0x1f ;  /* 0x0c401f0002037f89 */ /* 0x000ea400000e0000 */
[----:B--2---:R-:W-:Y:S01]  /*5d30*/  FMNMX.FTZ R2, R2, R3, !PT ;  /* 0x0000000302027209 */ /* 0x004fe20007810000 */
[----:B------:R-:W-:-:S04]  /*5d40*/  FFMA.FTZ R3, R11, UR6, -R8 ;  /* 0x000000060b037c23 */ /* 0x000fc80008010808 */
[----:B------:R-:W2:Y:S01]  /*5d50*/  SHFL.BFLY PT, R7, R2, 0x1, 0x1f ;  /* 0x0c201f0002077f89 */ /* 0x000ea200000e0000 */
[----:B------:R2:W-:Y:S02]  /*5d60*/  MUFU.EX2 R230, R3 ;  /* 0x0000000300e67308 */ /* 0x0005e40000000800 */
[----:B--2---:R-:W-:Y:S01]  /*5d70*/  FMNMX.FTZ R3, R2, R7, !PT ;  /* 0x0000000702037209 */ /* 0x004fe20007810000 */
[----:B------:R-:W-:Y:S02]  /*5d80*/  FFMA.FTZ R2, R42, UR6, -R8 ;  /* 0x000000062a027c23 */ /* 0x000fe40008010808 */
[----:B------:R-:W2:Y:S01]  /*5d90*/  LDSM.16.MT88.4 R40, [R197+0x10000] ;  /* 0x01000000c528783b */ /* 0x000ea20000004200 */
[C---:B------:R-:W-:Y:S02]  /*5da0*/  FSETP.NEU.FTZ.AND P1, PT, R3.reuse, -INF , PT ;  /* 0xff8000000300780b */ /* 0x040fe40003f3d000 */
[----:B------:R3:W4:Y:S02]  /*5db0*/  MUFU.EX2 R231, R2 ;  /* 0x0000000200e77308 */ /* 0x0007240000000800 */
[----:B---3--:R-:W-:-:S05]  /*5dc0*/  FMUL.FTZ R2, R3, UR6 ;  /* 0x0000000603027c20 */ /* 0x008fca0008410000 */
[----:B------:R-:W-:-:S05]  /*5dd0*/  FSEL R2, R2, RZ, P1 ;  /* 0x000000ff02027208 */ /* 0x000fca0000800000 */
[--C-:B------:R-:W-:Y:S01]  /*5de0*/  FFMA.FTZ R6, R34, UR6, -R2.reuse ;  /* 0x0000000622067c23 */ /* 0x100fe20008010802 */
[--C-:B------:R-:W-:Y:S01]  /*5df0*/  FFMA.FTZ R0, R46, UR6, -R2.reuse ;  /* 0x000000062e007c23 */ /* 0x100fe20008010802 */
[----:B------:R-:W3:Y:S01]  /*5e00*/  LDSM.16.MT88.4 R32, [R200+0x12000] ;  /* 0x01200000c820783b */ /* 0x000ee20000004200 */
[--C-:B------:R-:W-:Y:S01]  /*5e10*/  FFMA.FTZ R4, R44, UR6, -R2.reuse ;  /* 0x000000062c047c23 */ /* 0x100fe20008010802 */
[----:B------:R1:W-:Y:S08]  /*5e20*/  MUFU.EX2 R9, R6 ;  /* 0x0000000600097308 */ /* 0x0003f00000000800 */
[----:B------:R4:W-:Y:S08]  /*5e30*/  MUFU.EX2 R158, R0 ;  /* 0x00000000009e7308 */ /* 0x0009f00000000800 */
[----:B------:R2:W2:Y:S01]  /*5e40*/  MUFU.EX2 R159, R4 ;  /* 0x00000004009f7308 */ /* 0x0004a20000000800 */
[----:B-1----:R-:W-:Y:S01]  /*5e50*/  F2FP.BF16.F32.PACK_AB R6, R167, R157 ;  /* 0x0000009da706723e */ /* 0x002fe200000010ff */
[----:B----4-:R-:W-:-:S02]  /*5e60*/  FFMA.FTZ R0, R45, UR6, -R2 ;  /* 0x000000062d007c23 */ /* 0x010fc40008010802 */
[----:B------:R-:W-:Y:S04]  /*5e70*/  LDSM.16.MT88.4 R44, [R197+0x14000] ;  /* 0x01400000c52c783b */ /* 0x000fe80000004200 */
[----:B------:R1:W4:Y:S01]  /*5e80*/  MUFU.EX2 R172, R0 ;  /* 0x0000000000ac7308 */ /* 0x0003220000000800 */
[----:B--2---:R-:W-:Y:S02]  /*5e90*/  F2FP.BF16.F32.PACK_AB R4, R231, R230 ;  /* 0x000000e6e704723e */ /* 0x004fe400000010ff */
[----:B------:R-:W-:Y:S01]  /*5ea0*/  F2FP.BF16.F32.PACK_AB R5, R159, R9 ;  /* 0x000000099f05723e */ /* 0x000fe200000010ff */
[----:B-1----:R-:W-:Y:S01]  /*5eb0*/  FFMA.FTZ R0, R116, UR6, -R8 ;  /* 0x0000000674007c23 */ /* 0x002fe20008010808 */
[----:B----4-:R-:W-:-:S03]  /*5ec0*/  F2FP.BF16.F32.PACK_AB R7, R172, R158 ;  /* 0x0000009eac07723e */ /* 0x010fc600000010ff */
[----:B------:R1:W2:Y:S04]  /*5ed0*/  MUFU.EX2 R136, R0 ;  /* 0x0000000000887308 */ /* 0x0002a80000000800 */
[C---:B------:R-:W-:Y:S06]  /*5ee0*/  HMMA.16816.F32.BF16 R108, R4.reuse, R16, RZ ;  /* 0x00000010046c723c */ /* 0x040fec00000418ff */
[C---:B------:R-:W-:Y:S01]  /*5ef0*/  HMMA.16816.F32.BF16 R124, R4.reuse, R18, RZ ;  /* 0x00000012047c723c */ /* 0x040fe200000418ff */
[----:B------:R-:W4:Y:S05]  /*5f00*/  LDSM.16.MT88.4 R16, [R197+0x16000] ;  /* 0x01600000c510783b */ /* 0x000f2a0000004200 */
[----:B------:R-:W-:Y:S01]  /*5f10*/  HMMA.16816.F32.BF16 R112, R4, R40, RZ ;  /* 0x000000280470723c */ /* 0x000fe200000418ff */
[----:B-1----:R-:W-:-:S04]  /*5f20*/  FFMA.FTZ R0, R117, UR6, -R8 ;  /* 0x0000000675007c23 */ /* 0x002fc80008010808 */
[----:B------:R1:W4:Y:S01]  /*5f30*/  MUFU.EX2 R140, R0 ;  /* 0x00000000008c7308 */ /* 0x0003220000000800 */
[C---:B------:R-:W-:Y:S01]  /*5f40*/  HMMA.16816.F32.BF16 R92, R4.reuse, R42, RZ ;  /* 0x0000002a045c723c */ /* 0x040fe200000418ff */
[----:B------:R-:W4:Y:S05]  /*5f50*/  LDSM.16.MT88.4 R40, [R200+0x16000] ;  /* 0x01600000c828783b */ /* 0x000f2a0000004200 */
[C---:B------:R-:W-:Y:S06]  /*5f60*/  HMMA.16816.F32.BF16 R80, R4.reuse, R36, RZ ;  /* 0x000000240450723c */ /* 0x040fec00000418ff */
[----:B------:R-:W-:Y:S01]  /*5f70*/  HMMA.16816.F32.BF16 R68, R4, R38, RZ ;  /* 0x000000260444723c */ /* 0x000fe200000418ff */
[----:B------:R-:W4:Y:S01]  /*5f80*/  LDSM.16.MT88.4 R36, [R200+0x14000] ;  /* 0x01400000c824783b */ /* 0x000f220000004200 */
[----:B-1----:R-:W-:-:S04]  /*5f90*/  FFMA.FTZ R0, R128, UR6, -R8 ;  /* 0x0000000680007c23 */ /* 0x002fc80008010808 */
[C---:B------:R-:W-:Y:S01]  /*5fa0*/  HMMA.16816.F32.BF16 R104, R4.reuse, R12, RZ ;  /* 0x0000000c0468723c */ /* 0x040fe200000418ff */
[----:B------:R1:W-:Y:S05]  /*5fb0*/  MUFU.EX2 R201, R0 ;  /* 0x0000000000c97308 */ /* 0x0003ea0000000800 */
[C---:B------:R-:W-:Y:S01]  /*5fc0*/  HMMA.16816.F32.BF16 R120, R4.reuse, R14, RZ ;  /* 0x0000000e0478723c */ /* 0x040fe200000418ff */
[----:B------:R-:W4:Y:S05]  /*5fd0*/  LDSM.16.MT88.4 R12, [R199+0x14000] ;  /* 0x01400000c70c783b */ /* 0x000f2a0000004200 */
[C---:B---3--:R-:W-:Y:S06]  /*5fe0*/  HMMA.16816.F32.BF16 R100, R4.reuse, R32, RZ ;  /* 0x000000200464723c */ /* 0x048fec00000418ff */
[----:B------:R-:W-:Y:S01]  /*5ff0*/  HMMA.16816.F32.BF16 R88, R4, R34, RZ ;  /* 0x000000220458723c */ /* 0x000fe200000418ff */
[----:B-1----:R-:W-:Y:S01]  /*6000*/  FFMA.FTZ R0, R133, UR6, -R8 ;  /* 0x0000000685007c23 */ /* 0x002fe20008010808 */
[----:B------:R-:W-:Y:S01]  /*6010*/  LDSM.16.MT88.4 R32, [R199+0x16000] ;  /* 0x01600000c720783b */ /* 0x000fe20000004200 */
[----:B--2---:R-:W-:-:S02]  /*6020*/  IMAD.MOV.U32 R133, RZ, RZ, R136 ;  /* 0x000000ffff857224 */ /* 0x004fc400078e0088 */
[----:B------:R1:W-:Y:S01]  /*6030*/  MUFU.EX2 R165, R0 ;  /* 0x0000000000a57308 */ /* 0x0003e20000000800 */
[C---:B------:R-:W-:Y:S06]  /*6040*/  HMMA.16816.F32.BF16 R96, R4.reuse, R28, RZ ;  /* 0x0000001c0460723c */ /* 0x040fec00000418ff */
[C---:B------:R-:W-:Y:S01]  /*6050*/  HMMA.16816.F32.BF16 R84, R4.reuse, R30, RZ ;  /* 0x0000001e0454723c */ /* 0x040fe200000418ff */
[----:B------:R-:W2:Y:S05]  /*6060*/  LDSM.16.MT88.4 R28, [R198+0x16000] ;  /* 0x01600000c61c783b */ /* 0x000eaa0000004200 */
[----:B------:R-:W-:Y:S01]  /*6070*/  HMMA.16816.F32.BF16 R76, R4, R24, RZ ;  /* 0x00000018044c723c */ /* 0x000fe200000418ff */
[----:B-1----:R-:W-:Y:S01]  /*6080*/  FFMA.FTZ R0, R134, UR6, -R2 ;  /* 0x0000000686007c23 */ /* 0x002fe20008010802 */
[----:B----4-:R-:W-:-:S04]  /*6090*/  MOV R134, R140 ;  /* 0x0000008c00867202 */ /* 0x010fc80000000f00 */
[C---:B------:R-:W-:Y:S01]  /*60a0*/  HMMA.16816.F32.BF16 R64, R4.reuse, R26, RZ ;  /* 0x0000001a0440723c */ /* 0x040fe200000418ff */
[----:B------:R-:W1:Y:S01]  /*60b0*/  LDSM.16.MT88.4 R24, [R197+0x10800] ;  /* 0x01080000c518783b */ /* 0x000e620000004200 */
[----:B------:R3:W4:Y:S04]  /*60c0*/  MUFU.EX2 R11, R0 ;  /* 0x00000000000b7308 */ /* 0x0007280000000800 */
[C---:B------:R-:W-:Y:S06]  /*60d0*/  HMMA.16816.F32.BF16 R144, R4.reuse, R16, RZ ;  /* 0x000000100490723c */ /* 0x040fec00000418ff */
[C---:B------:R-:W-:Y:S01]  /*60e0*/  HMMA.16816.F32.BF16 R148, R4.reuse, R18, RZ ;  /* 0x000000120494723c */ /* 0x040fe200000418ff */
[----:B------:R-:W1:Y:S05]  /*60f0*/  LDSM.16.MT88.4 R16, [R200+0x10800] ;  /* 0x01080000c810783b */ /* 0x000e6a0000004200 */
[----:B------:R-:W-:Y:S01]  /*6100*/  HMMA.16816.F32.BF16 R72, R4, R44, RZ ;  /* 0x0000002c0448723c */ /* 0x000fe200000418ff */
[----:B---3--:R-:W-:Y:S01]  /*6110*/  FFMA.FTZ R0, R135, UR6, -R2 ;  /* 0x0000000687007c23 */ /* 0x008fe20008010802 */
[----:B----4-:R-:W-:-:S03]  /*6120*/  IMAD.MOV.U32 R135, RZ, RZ, R11 ;  /* 0x000000ffff877224 */ /* 0x010fc600078e000b */
[----:B------:R3:W4:Y:S01]  /*6130*/  MUFU.EX2 R196, R0 ;  /* 0x0000000000c47308 */ /* 0x0007220000000800 */
[C---:B------:R-:W-:Y:S06]  /*6140*/  HMMA.16816.F32.BF16 R56, R4.reuse, R46, RZ ;  /* 0x0000002e0438723c */ /* 0x040fec00000418ff */
[C---:B------:R-:W-:Y:S06]  /*6150*/  HMMA.16816.F32.BF16 R44, R4.reuse, R48, RZ ;  /* 0x00000030042c723c */ /* 0x040fec00000418ff */
[----:B------:R-:W-:Y:S01]  /*6160*/  HMMA.16816.F32.BF16 R168, R4, R40, RZ ;  /* 0x0000002804a8723c */ /* 0x000fe200000418ff */
[----:B---3--:R-:W-:-:S05]  /*6170*/  FFMA.FTZ R0, R153, UR6, -R2 ;  /* 0x0000000699007c23 */ /* 0x008fca0008010802 */
[C---:B------:R-:W-:Y:S01]  /*6180*/  HMMA.16816.F32.BF16 R52, R4.reuse, R20, RZ ;  /* 0x000000140434723c */ /* 0x040fe200000418ff */
[----:B------:R3:W-:Y:S05]  /*6190*/  MUFU.EX2 R175, R0 ;  /* 0x0000000000af7308 */ /* 0x0007ea0000000800 */
[C---:B------:R-:W-:Y:S01]  /*61a0*/  HMMA.16816.F32.BF16 R60, R4.reuse, R22, RZ ;  /* 0x00000016043c723c */ /* 0x040fe200000418ff */
[----:B------:R-:W1:Y:S05]  /*61b0*/  LDSM.16.MT88.4 R20, [R198+0x10800] ;  /* 0x01080000c614783b */ /* 0x000e6a0000004200 */
[C---:B------:R-:W-:Y:S06]  /*61c0*/  HMMA.16816.F32.BF16 R48, R4.reuse, R50, RZ ;  /* 0x000000320430723c */ /* 0x040fec00000418ff */
[----:B------:R-:W-:Y:S01]  /*61d0*/  HMMA.16816.F32.BF16 R116, R4, R36, RZ ;  /* 0x000000240474723c */ /* 0x000fe200000418ff */
[----:B---3--:R-:W-:-:S04]  /*61e0*/  FFMA.FTZ R0, R152, UR6, -R2 ;  /* 0x0000000698007c23 */ /* 0x008fc80008010802 */
[----:B------:R-:W3:Y:S01]  /*61f0*/  MUFU.EX2 R11, R0 ;  /* 0x00000000000b7308 */ /* 0x000ee20000000800 */
[C---:B------:R-:W-:Y:S01]  /*6200*/  HMMA.16816.F32.BF16 R128, R4.reuse, R38, RZ ;  /* 0x000000260480723c */ /* 0x040fe200000418ff */
[----:B------:R-:W-:Y:S05]  /*6210*/  LDSM.16.MT88.4 R36, [R198+0x12800] ;  /* 0x01280000c624783b */ /* 0x000fea0000004200 */
[C---:B------:R-:W-:Y:S06]  /*6220*/  HMMA.16816.F32.BF16 R136, R4.reuse, R12, RZ ;  /* 0x0000000c0488723c */ /* 0x040fec00000418ff */
[C---:B------:R-:W-:Y:S01]  /*6230*/  HMMA.16816.F32.BF16 R140, R4.reuse, R14, RZ ;  /* 0x0000000e048c723c */ /* 0x040fe200000418ff */
[----:B------:R-:W-:Y:S05]  /*6240*/  LDSM.16.MT88.4 R12, [R199+0x10800] ;  /* 0x01080000c70c783b */ /* 0x000fea0000004200 */
[C---:B--2---:R-:W-:Y:S06]  /*6250*/  HMMA.16816.F32.BF16 R160, R4.reuse, R28, RZ ;  /* 0x0000001c04a0723c */ /* 0x044fec00000418ff */
[C---:B------:R-:W-:Y:S01]  /*6260*/  HMMA.16816.F32.BF16 R152, R4.reuse, R30, RZ ;  /* 0x0000001e0498723c */ /* 0x040fe200000418ff */
[----:B------:R-:W2:Y:S05]  /*6270*/  LDSM.16.MT88.4 R28, [R197+0x12800] ;  /* 0x01280000c51c783b */ /* 0x000eaa0000004200 */
[C---:B------:R-:W-:Y:S06]  /*6280*/  HMMA.16816.F32.BF16 R40, R4.reuse, R42, RZ ;  /* 0x0000002a0428723c */ /* 0x040fec00000418ff */
[C---:B------:R-:W-:Y:S06]  /*6290*/  HMMA.16816.F32.BF16 R236, R4.reuse, R32, RZ ;  /* 0x0000002004ec723c */ /* 0x040fec00000418ff */
[----:B------:R-:W-:Y:S01]  /*62a0*/  HMMA.16816.F32.BF16 R224, R4, R34, RZ ;  /* 0x0000002204e0723c */ /* 0x000fe200000418ff */
[----:B------:R-:W2:Y:S06]  /*62b0*/  LDSM.16.MT88.4 R32, [R200+0x12800] ;  /* 0x01280000c820783b */ /* 0x000eac0000004200 */
[----:B------:R-:W-:-:S02]  /*62c0*/  F2FP.BF16.F32.PACK_AB R4, R134, R133 ;  /* 0x000000858604723e */ /* 0x000fc400000010ff */
[----:B----4-:R-:W-:Y:S02]  /*62d0*/  F2FP.BF16.F32.PACK_AB R5, R196, R135 ;  /* 0x00000087c405723e */ /* 0x010fe400000010ff */
[----:B------:R-:W-:Y:S02]  /*62e0*/  F2FP.BF16.F32.PACK_AB R6, R165, R201 ;  /* 0x000000c9a506723e */ /* 0x000fe400000010ff */
[----:B---3--:R-:W-:-:S07]  /*62f0*/  F2FP.BF16.F32.PACK_AB R7, R11, R175 ;  /* 0x000000af0b07723e */ /* 0x008fce00000010ff */
[C---:B-1----:R-:W-:Y:S06]  /*6300*/  HMMA.16816.F32.BF16 R112, R4.reuse, R24, R112 ;  /* 0x000000180470723c */ /* 0x042fec0000041870 */
[C---:B------:R-:W-:Y:S06]  /*6310*/  HMMA.16816.F32.BF16 R188, R4.reuse, R18, R64 ;  /* 0x0000001204bc723c */ /* 0x040fec0000041840 */
[C---:B------:R-:W-:Y:S01]  /*6320*/  HMMA.16816.F32.BF16 R240, R4.reuse, R26, R92 ;  /* 0x0000001a04f0723c */ /* 0x040fe2000004185c */
[----:B------:R-:W-:Y:S05]  /*6330*/  LDSM.16.MT88.4 R24, [R199+0x12800] ;  /* 0x01280000c718783b */ /* 0x000fea0000004200 */
[C---:B------:R-:W-:Y:S06]  /*6340*/  HMMA.16816.F32.BF16 R232, R4.reuse, R20, R80 ;  /* 0x0000001404e8723c */ /* 0x040fec0000041850 */
[----:B------:R-:W-:Y:S01]  /*6350*/  MOV R229, R113 ;  /* 0x0000007100e57202 */ /* 0x000fe20000000f00 */
[----:B------:R-:W-:Y:S01]  /*6360*/  IMAD.MOV.U32 R228, RZ, RZ, R114 ;  /* 0x000000ffffe47224 */ /* 0x000fe200078e0072 */
[----:B------:R-:W-:Y:S01]  /*6370*/  MOV R0, R112 ;  /* 0x0000007000007202 */ /* 0x000fe20000000f00 */
[----:B------:R-:W-:Y:S01]  /*6380*/  IMAD.MOV.U32 R156, RZ, RZ, R115 ;  /* 0x000000ffff9c7224 */ /* 0x000fe200078e0073 */
[C---:B------:R-:W-:Y:S01]  /*6390*/  HMMA.16816.F32.BF16 R192, R4.reuse, R22, R68 ;  /* 0x0000001604c0723c */ /* 0x040fe20000041844 */
[----:B------:R-:W-:Y:S01]  /*63a0*/  LDSM.16.MT88.4 R20, [R200+0x14800] ;  /* 0x01480000c814783b */ /* 0x000fe20000004200 */
[----:B------:R-:W-:Y:S01]  /*63b0*/  MOV R67, R0 ;  /* 0x0000000000437202 */ /* 0x000fe20000000f00 */
[----:B------:R-:W-:Y:S01]  /*63c0*/  IMAD.MOV.U32 R66, RZ, RZ, R228 ;  /* 0x000000ffff427224 */ /* 0x000fe200078e00e4 */
[----:B------:R-:W-:Y:S01]  /*63d0*/  MOV R0, R166 ;  /* 0x000000a600007202 */ /* 0x000fe20000000f00 */
[----:B------:R-:W-:Y:S01]  /*63e0*/  IMAD.MOV.U32 R83, RZ, RZ, R165 ;  /* 0x000000ffff537224 */ /* 0x000fe200078e00a5 */
[C---:B------:R-:W-:Y:S01]  /*63f0*/  HMMA.16816.F32.BF16 R112, R4.reuse, R16, R76 ;  /* 0x000000100470723c */ /* 0x040fe2000004184c */
[----:B------:R-:W1:Y:S01]  /*6400*/  LDSM.16.MT88.4 R16, [R197+0x14800] ;  /* 0x01480000c510783b */ /* 0x000e620000004200 */
[----:B------:R-:W-:Y:S01]  /*6410*/  MOV R70, R231 ;  /* 0x000000e700467202 */ /* 0x000fe20000000f00 */
[----:B------:R-:W-:Y:S01]  /*6420*/  IMAD.MOV.U32 R69, RZ, RZ, R230 ;  /* 0x000000ffff457224 */ /* 0x000fe200078e00e6 */
[----:B------:R-:W-:Y:S01]  /*6430*/  MOV R65, R229 ;  /* 0x000000e500417202 */ /* 0x000fe20000000f00 */
[----:B------:R-:W-:Y:S01]  /*6440*/  IMAD.MOV.U32 R68, RZ, RZ, R167 ;  /* 0x000000ffff447224 */ /* 0x000fe200078e00a7 */
[C---:B--2---:R-:W-:Y:S01]  /*6450*/  HMMA.16816.F32.BF16 R108, R4.reuse, R28, R108 ;  /* 0x0000001c046c723c */ /* 0x044fe2000004186c */
[----:B------:R-:W-:Y:S01]  /*6460*/  IMAD.MOV.U32 R76, RZ, RZ, R175 ;  /* 0x000000ffff4c7224 */ /* 0x000fe200078e00af */
[----:B------:R-:W-:Y:S01]  /*6470*/  MOV R77, R174 ;  /* 0x000000ae004d7202 */ /* 0x000fe20000000f00 */
[----:B------:R-:W-:Y:S01]  /*6480*/  IMAD.MOV.U32 R78, RZ, RZ, R173 ;  /* 0x000000ffff4e7224 */ /* 0x000fe200078e00ad */
[----:B------:R-:W-:Y:S01]  /*6490*/  MOV R79, R172 ;  /* 0x000000ac004f7202 */ /* 0x000fe20000000f00 */
[----:B------:R-:W-:Y:S01]  /*64a0*/  IMAD.MOV.U32 R80, RZ, RZ, R159 ;  /* 0x000000ffff507224 */ /* 0x000fe200078e009f */
[----:B------:R-:W-:Y:S01]  /*64b0*/  HMMA.16816.F32.BF16 R28, R4, R30, R124 ;  /* 0x0000001e041c723c */ /* 0x000fe2000004187c */
[----:B------:R-:W-:Y:S01]  /*64c0*/  MOV R71, R164 ;  /* 0x000000a400477202 */ /* 0x000fe20000000f00 */
[----:B------:R-:W-:Y:S01]  /*64d0*/  IMAD.MOV.U32 R82, RZ, RZ, R157 ;  /* 0x000000ffff527224 */ /* 0x000fe200078e009d */
[----:B------:R-:W-:-:S03]  /*64e0*/  MOV R81, R158 ;  /* 0x0000009e00517202 */ /* 0x000fc60000000f00 */
[C---:B------:R-:W-:Y:S06]  /*64f0*/  HMMA.16816.F32.BF16 R176, R4.reuse, R12, R52 ;  /* 0x0000000c04b0723c */ /* 0x040fec0000041834 */
[C---:B------:R-:W-:Y:S01]  /*6500*/  HMMA.16816.F32.BF16 R180, R4.reuse, R14, R60 ;  /* 0x0000000e04b4723c */ /* 0x040fe2000004183c */
[----:B------:R-:W2:Y:S05]  /*6510*/  LDSM.16.MT88.4 R12, [R198+0x14800] ;  /* 0x01480000c60c783b */ /* 0x000eaa0000004200 */
[----:B------:R-:W-:Y:S01]  /*6520*/  HMMA.16816.F32.BF16 R172, R4, R34, R88 ;  /* 0x0000002204ac723c */ /* 0x000fe20000041858 */
[----:B------:R-:W-:Y:S01]  /*6530*/  MOV R95, R108 ;  /* 0x0000006c005f7202 */ /* 0x000fe20000000f00 */
[----:B------:R-:W-:Y:S01]  /*6540*/  IMAD.MOV.U32 R94, RZ, RZ, R109 ;  /* 0x000000ffff5e7224 */ /* 0x000fe200078e006d */
[----:B------:R-:W-:Y:S01]  /*6550*/  MOV R93, R110 ;  /* 0x0000006e005d7202 */ /* 0x000fe20000000f00 */
[----:B------:R-:W-:-:S02]  /*6560*/  IMAD.MOV.U32 R92, RZ, RZ, R111 ;  /* 0x000000ffff5c7224 */ /* 0x000fc400078e006f */
[C---:B------:R-:W-:Y:S01]  /*6570*/  HMMA.16816.F32.BF16 R228, R4.reuse, R32, R100 ;  /* 0x0000002004e4723c */ /* 0x040fe20000041864 */
[----:B------:R-:W-:Y:S01]  /*6580*/  MOV R91, R0 ;  /* 0x00000000005b7202 */ /* 0x000fe20000000f00 */
[----:B------:R-:W-:Y:S01]  /*6590*/  FFMA.FTZ R0, R184, UR6, -R8 ;  /* 0x00000006b8007c23 */ /* 0x000fe20008010808 */
[----:B------:R-:W-:Y:S01]  /*65a0*/  MOV R55, R30 ;  /* 0x0000001e00377202 */ /* 0x000fe20000000f00 */
[----:B------:R-:W-:Y:S01]  /*65b0*/  IMAD.MOV.U32 R54, RZ, RZ, R31 ;  /* 0x000000ffff367224 */ /* 0x000fe200078e001f */
[----:B------:R-:W-:Y:S01]  /*65c0*/  MOV R53, R28 ;  /* 0x0000001c00357202 */ /* 0x000fe20000000f00 */
[----:B------:R-:W-:Y:S01]  /*65d0*/  IMAD.MOV.U32 R52, RZ, RZ, R29 ;  /* 0x000000ffff347224 */ /* 0x000fe200078e001d */
[----:B------:R-:W3:Y:S01]  /*65e0*/  LDSM.16.MT88.4 R32, [R197+0x16800] ;  /* 0x01680000c520783b */ /* 0x000ee20000004200 */
[----:B------:R-:W-:Y:S01]  /*65f0*/  HMMA.16816.F32.BF16 R28, R4, R36, R104 ;  /* 0x00000024041c723c */ /* 0x000fe20000041868 */
[----:B------:R-:W-:Y:S02]  /*6600*/  IMAD.MOV.U32 R90, RZ, RZ, R11 ;  /* 0x000000ffff5a7224 */ /* 0x000fe400078e000b */
[----:B------:R-:W-:-:S03]  /*6610*/  IMAD.MOV.U32 R89, RZ, RZ, R71 ;  /* 0x000000ffff597224 */ /* 0x000fc600078e0047 */
[C---:B-1----:R-:W-:Y:S01]  /*6620*/  HMMA.16816.F32.BF16 R100, R4.reuse, R18, R56 ;  /* 0x000000120464723c */ /* 0x042fe20000041838 */
[----:B------:R1:W-:Y:S01]  /*6630*/  MUFU.EX2 R58, R0 ;  /* 0x00000000003a7308 */ /* 0x0003e20000000800 */
[----:B------:R-:W-:Y:S01]  /*6640*/  MOV R104, R76 ;  /* 0x0000004c00687202 */ /* 0x000fe20000000f00 */
[----:B------:R-:W-:Y:S01]  /*6650*/  IMAD.MOV.U32 R105, RZ, RZ, R77 ;  /* 0x000000ffff697224 */ /* 0x000fe200078e004d */
[----:B------:R-:W-:Y:S01]  /*6660*/  MOV R106, R78 ;  /* 0x0000004e006a7202 */ /* 0x000fe20000000f00 */
[----:B------:R-:W-:Y:S01]  /*6670*/  IMAD.MOV.U32 R107, RZ, RZ, R79 ;  /* 0x000000ffff6b7224 */ /* 0x000fe200078e004f */
[C---:B------:R-:W-:Y:S06]  /*6680*/  HMMA.16816.F32.BF16 R60, R4.reuse, R38, R120 ;  /* 0x00000026043c723c */ /* 0x040fec0000041878 */
[----:B------:R-:W-:Y:S01]  /*6690*/  HMMA.16816.F32.BF16 R164, R4, R24, R96 ;  /* 0x0000001804a4723c */ /* 0x000fe20000041860 */
[----:B------:R-:W-:Y:S01]  /*66a0*/  MOV R123, R80 ;  /* 0x00000050007b7202 */ /* 0x000fe20000000f00 */
[----:B------:R-:W-:Y:S01]  /*66b0*/  IMAD.MOV.U32 R122, RZ, RZ, R81 ;  /* 0x000000ffff7a7224 */ /* 0x000fe200078e0051 */
[----:B------:R-:W-:Y:S01]  /*66c0*/  MOV R121, R82 ;  /* 0x0000005200797202 */ /* 0x000fe20000000f00 */
[----:B------:R-:W-:-:S02]  /*66d0*/  IMAD.MOV.U32 R120, RZ, RZ, R83 ;  /* 0x000000ffff787224 */ /* 0x000fc400078e0053 */
[----:B-1----:R-:W-:Y:S01]  /*66e0*/  FFMA.FTZ R0, R185, UR6, -R8 ;  /* 0x00000006b9007c23 */ /* 0x002fe20008010808 */
[----:B------:R-:W-:Y:S01]  /*66f0*/  MOV R96, R156 ;  /* 0x0000009c00607202 */ /* 0x000fe20000000f00 */
[C---:B------:R-:W-:Y:S01]  /*6700*/  HMMA.16816.F32.BF16 R124, R4.reuse, R16, R72 ;  /* 0x00000010047c723c */ /* 0x040fe20000041848 */
[----:B------:R-:W-:Y:S01]  /*6710*/  MOV R111, R28 ;  /* 0x0000001c006f7202 */ /* 0x000fe20000000f00 */
[----:B------:R1:W-:Y:S01]  /*6720*/  MUFU.EX2 R11, R0 ;  /* 0x00000000000b7308 */ /* 0x0003e20000000800 */
        /* <DEDUP_REMOVED lines=8> */
[----:B------:R-:W-:Y:S01]  /*67b0*/  IMAD.MOV.U32 R73, RZ, RZ, R53 ;  /* 0x000000ffff497224 */ /* 0x000fe200078e0035 */
[----:B------:R-:W-:Y:S01]  /*67c0*/  MOV R16, R52 ;  /* 0x0000003400107202 */ /* 0x000fe20000000f00 */
[----:B------:R-:W4:Y:S01]  /*67d0*/  LDSM.16.MT88.4 R28, [R199+0x14800] ;  /* 0x01480000c71c783b */ /* 0x000f220000004200 */
[----:B------:R-:W-:Y:S01]  /*67e0*/  MOV R84, R68 ;  /* 0x0000004400547202 */ /* 0x000fe20000000f00 */
[----:B------:R-:W-:Y:S01]  /*67f0*/  IMAD.MOV.U32 R38, RZ, RZ, R61 ;  /* 0x000000ffff267224 */ /* 0x000fe200078e003d */
[----:B------:R-:W-:Y:S01]  /*6800*/  HMMA.16816.F32.BF16 R68, R4, R20, R116 ;  /* 0x000000140444723c */ /* 0x000fe20000041874 */
[----:B------:R-:W-:Y:S01]  /*6810*/  MOV R39, R63 ;  /* 0x0000003f00277202 */ /* 0x000fe20000000f00 */
[----:B------:R-:W-:-:S02]  /*6820*/  IMAD.MOV.U32 R36, RZ, RZ, R60 ;  /* 0x000000ffff247224 */ /* 0x000fc400078e003c */
[----:B-1----:R-:W-:Y:S01]  /*6830*/  FFMA.FTZ R0, R186, UR6, -R8 ;  /* 0x00000006ba007c23 */ /* 0x002fe20008010808 */
[----:B------:R-:W-:Y:S01]  /*6840*/  MOV R37, R62 ;  /* 0x0000003e00257202 */ /* 0x000fe20000000f00 */
[----:B------:R-:W-:Y:S01]  /*6850*/  LDSM.16.MT88.4 R24, [R198+0x16800] ;  /* 0x01680000c618783b */ /* 0x000fe20000004200 */
[C---:B--2---:R-:W-:Y:S01]  /*6860*/  HMMA.16816.F32.BF16 R80, R4.reuse, R12, R44 ;  /* 0x0000000c0450723c */ /* 0x044fe2000004182c */
[----:B------:R1:W2:Y:S01]  /*6870*/  MUFU.EX2 R119, R0 ;  /* 0x0000000000777308 */ /* 0x0002a20000000800 */
[----:B------:R-:W-:Y:S01]  /*6880*/  MOV R88, R39 ;  /* 0x0000002700587202 */ /* 0x000fe20000000f00 */
[----:B------:R-:W-:Y:S01]  /*6890*/  IMAD.MOV.U32 R98, RZ, RZ, R38 ;  /* 0x000000ffff627224 */ /* 0x000fe200078e0026 */
[----:B------:R-:W-:Y:S01]  /*68a0*/  MOV R99, R37 ;  /* 0x0000002500637202 */ /* 0x000fe20000000f00 */
[----:B------:R-:W-:Y:S01]  /*68b0*/  IMAD.MOV.U32 R97, RZ, RZ, R36 ;  /* 0x000000ffff617224 */ /* 0x000fe200078e0024 */
[C---:B------:R-:W-:Y:S01]  /*68c0*/  HMMA.16816.F32.BF16 R52, R4.reuse, R14, R48 ;  /* 0x0000000e0434723c */ /* 0x040fe20000041830 */
[----:B------:R-:W4:Y:S01]  /*68d0*/  LDSM.16.MT88.4 R12, [R199+0x16800] ;  /* 0x01680000c70c783b */ /* 0x000f220000004200 */
[----:B------:R-:W-:Y:S01]  /*68e0*/  IMAD.MOV.U32 R85, RZ, RZ, R67 ;  /* 0x000000ffff557224 */ /* 0x000fe200078e0043 */
[----:B------:R-:W-:Y:S01]  /*68f0*/  MOV R87, R66 ;  /* 0x0000004200577202 */ /* 0x000fe20000000f00 */
[----:B------:R-:W-:Y:S01]  /*6900*/  IMAD.MOV.U32 R86, RZ, RZ, R65 ;  /* 0x000000ffff567224 */ /* 0x000fe200078e0041 */
[----:B------:R-:W4:Y:S01]  /*6910*/  LDSM.16.MT88.4 R36, [R200+0x16800] ;  /* 0x01680000c824783b */ /* 0x000f220000004200 */
[C---:B------:R-:W-:Y:S01]  /*6920*/  HMMA.16816.F32.BF16 R48, R4.reuse, R22, R128 ;  /* 0x000000160430723c */ /* 0x040fe20000041880 */
[----:B------:R-:W-:Y:S01]  /*6930*/  IMAD.MOV.U32 R117, RZ, RZ, R74 ;  /* 0x000000ffff757224 */ /* 0x000fe200078e004a */
[----:B------:R-:W-:Y:S01]  /*6940*/  MOV R118, R75 ;  /* 0x0000004b00767202 */ /* 0x000fe20000000f00 */
[----:B------:R-:W4:Y:S01]  /*6950*/  LDSM.16.MT88.4 R20, [R197+0x11000] ;  /* 0x01100000c514783b */ /* 0x000f220000004200 */
[----:B------:R-:W-:Y:S01]  /*6960*/  IMAD.MOV.U32 R184, RZ, RZ, R72 ;  /* 0x000000ffffb87224 */ /* 0x000fe200078e0048 */
[----:B------:R-:W-:Y:S01]  /*6970*/  MOV R116, R73 ;  /* 0x0000004900747202 */ /* 0x000fe20000000f00 */
[----:B-1----:R-:W-:Y:S01]  /*6980*/  FFMA.FTZ R0, R187, UR6, -R8 ;  /* 0x00000006bb007c23 */ /* 0x002fe20008010808 */
[C---:B---3--:R-:W-:Y:S01]  /*6990*/  HMMA.16816.F32.BF16 R44, R4.reuse, R34, R148 ;  /* 0x00000022042c723c */ /* 0x048fe20000041894 */
[----:B------:R-:W-:Y:S01]  /*69a0*/  MOV R131, R17 ;  /* 0x0000001100837202 */ /* 0x000fe20000000f00 */
[----:B------:R-:W-:Y:S01]  /*69b0*/  IMAD.MOV.U32 R129, RZ, RZ, R16 ;  /* 0x000000ffff817224 */ /* 0x000fe200078e0010 */
[----:B------:R1:W3:Y:S01]  /*69c0*/  MUFU.EX2 R59, R0 ;  /* 0x00000000003b7308 */ /* 0x0002e20000000800 */
[----:B------:R-:W3:Y:S01]  /*69d0*/  LDSM.16.MT88.4 R16, [R198+0x11000] ;  /* 0x01100000c610783b */ /* 0x000ee20000004200 */
[----:B------:R-:W-:Y:S01]  /*69e0*/  IMAD.MOV.U32 R186, RZ, RZ, R84 ;  /* 0x000000ffffba7224 */ /* 0x000fe200078e0054 */
[----:B------:R-:W-:Y:S01]  /*69f0*/  HMMA.16816.F32.BF16 R60, R4, R32, R144 ;  /* 0x00000020043c723c */ /* 0x000fe20000041890 */
[----:B--2---:R-:W-:Y:S01]  /*6a00*/  MOV R151, R119 ;  /* 0x0000007700977202 */ /* 0x004fe20000000f00 */
[----:B------:R-:W-:Y:S01]  /*6a10*/  IMAD.MOV.U32 R185, RZ, RZ, R120 ;  /* 0x000000ffffb97224 */ /* 0x000fe200078e0078 */
[----:B------:R-:W-:Y:S01]  /*6a20*/  LDSM.16.MT88.4 R32, [R199+0x11000] ;  /* 0x01100000c720783b */ /* 0x000fe20000004200 */
[----:B------:R-:W-:-:S02]  /*6a30*/  IMAD.MOV.U32 R119, RZ, RZ, R88 ;  /* 0x000000ffff777224 */ /* 0x000fc400078e0058 */
[C---:B----4-:R-:W-:Y:S01]  /*6a40*/  HMMA.16816.F32.BF16 R76, R4.reuse, R30, R140 ;  /* 0x0000001e044c723c */ /* 0x050fe2000004188c */
[----:B------:R-:W-:Y:S01]  /*6a50*/  MOV R144, R85 ;  /* 0x0000005500907202 */ /* 0x000fe20000000f00 */
[----:B------:R-:W-:Y:S01]  /*6a60*/  IMAD.MOV.U32 R145, RZ, RZ, R86 ;  /* 0x000000ffff917224 */ /* 0x000fe200078e0056 */
[----:B------:R-:W-:Y:S01]  /*6a70*/  MOV R146, R87 ;  /* 0x0000005700927202 */ /* 0x000fe20000000f00 */
[----:B------:R-:W-:Y:S02]  /*6a80*/  IMAD.MOV.U32 R147, RZ, RZ, R96 ;  /* 0x000000ffff937224 */ /* 0x000fe400078e0060 */
[C---:B------:R-:W-:Y:S01]  /*6a90*/  HMMA.16816.F32.BF16 R64, R4.reuse, R28, R136 ;  /* 0x0000001c0440723c */ /* 0x040fe20000041888 */
[----:B------:R-:W-:Y:S01]  /*6aa0*/  MOV R140, R121 ;  /* 0x00000079008c7202 */ /* 0x000fe20000000f00 */
[----:B-1----:R-:W-:Y:S01]  /*6ab0*/  FFMA.FTZ R0, R245, UR6, -R2 ;  /* 0x00000006f5007c23 */ /* 0x002fe20008010802 */
[----:B------:R-:W-:Y:S01]  /*6ac0*/  MOV R142, R123 ;  /* 0x0000007b008e7202 */ /* 0x000fe20000000f00 */
[----:B------:R-:W-:Y:S01]  /*6ad0*/  IMAD.MOV.U32 R143, RZ, RZ, R118 ;  /* 0x000000ffff8f7224 */ /* 0x000fe200078e0076 */
[----:B------:R-:W-:Y:S01]  /*6ae0*/  MOV R245, R58 ;  /* 0x0000003a00f57202 */ /* 0x000fe20000000f00 */
[----:B------:R-:W-:Y:S01]  /*6af0*/  IMAD.MOV.U32 R141, RZ, RZ, R122 ;  /* 0x000000ffff8d7224 */ /* 0x000fe200078e007a */
[----:B------:R-:W-:Y:S01]  /*6b00*/  MOV R136, R117 ;  /* 0x0000007500887202 */ /* 0x000fe20000000f00 */
[----:B------:R-:W1:Y:S01]  /*6b10*/  MUFU.EX2 R0, R0 ;  /* 0x0000000000007308 */ /* 0x000e620000000800 */
[----:B---3--:R-:W-:Y:S01]  /*6b20*/  MOV R148, R59 ;  /* 0x0000003b00947202 */ /* 0x008fe20000000f00 */
[C---:B------:R-:W-:Y:S01]  /*6b30*/  HMMA.16816.F32.BF16 R84, R4.reuse, R14, R224 ;  /* 0x0000000e0454723c */ /* 0x040fe200000418e0 */
[----:B------:R-:W-:Y:S01]  /*6b40*/  IMAD.MOV.U32 R139, RZ, RZ, R131 ;  /* 0x000000ffff8b7224 */ /* 0x000fe200078e0083 */
[----:B------:R-:W-:Y:S01]  /*6b50*/  MOV R138, R129 ;  /* 0x00000081008a7202 */ /* 0x000fe20000000f00 */
[----:B------:R-:W-:Y:S01]  /*6b60*/  IMAD.MOV.U32 R137, RZ, RZ, R116 ;  /* 0x000000ffff897224 */ /* 0x000fe200078e0074 */
        /* <DEDUP_REMOVED lines=11> */
[----:B-1----:R-:W-:-:S02]  /*6c20*/  IMAD.MOV.U32 R150, RZ, RZ, R0 ;  /* 0x000000ffff967224 */ /* 0x002fc400078e0000 */
[----:B------:R-:W-:Y:S01]  /*6c30*/  FFMA.FTZ R0, R244, UR6, -R2 ;  /* 0x00000006f4007c23 */ /* 0x000fe20008010802 */
[----:B------:R-:W-:Y:S01]  /*6c40*/  MOV R123, R92 ;  /* 0x0000005c007b7202 */ /* 0x000fe20000000f00 */
[C---:B------:R-:W-:Y:S01]  /*6c50*/  HMMA.16816.F32.BF16 R72, R4.reuse, R26, R152 ;  /* 0x0000001a0448723c */ /* 0x040fe20000041898 */
[----:B------:R-:W-:Y:S01]  /*6c60*/  MOV R163, R140 ;  /* 0x0000008c00a37202 */ /* 0x000fe20000000f00 */
[----:B------:R1:W2:Y:S01]  /*6c70*/  MUFU.EX2 R128, R0 ;  /* 0x0000000000807308 */ /* 0x0002a20000000800 */
[----:B------:R-:W-:Y:S01]  /*6c80*/  MOV R149, R142 ;  /* 0x0000008e00957202 */ /* 0x000fe20000000f00 */
[----:B------:R-:W-:Y:S01]  /*6c90*/  IMAD.MOV.U32 R244, RZ, RZ, R141 ;  /* 0x000000fffff47224 */ /* 0x000fe200078e008d */
[----:B------:R-:W-:Y:S01]  /*6ca0*/  MOV R140, R136 ;  /* 0x00000088008c7202 */ /* 0x000fe20000000f00 */
[----:B------:R-:W-:Y:S01]  /*6cb0*/  HMMA.16816.F32.BF16 R92, R4, R36, R168 ;  /* 0x00000024045c723c */ /* 0x000fe200000418a8 */
[----:B------:R-:W-:Y:S01]  /*6cc0*/  IMAD.MOV.U32 R151, RZ, RZ, R143 ;  /* 0x000000ffff977224 */ /* 0x000fe200078e008f */
[----:B------:R-:W-:Y:S01]  /*6cd0*/  LDSM.16.MT88.4 R28, [R200+0x11000] ;  /* 0x01100000c81c783b */ /* 0x000fe20000004200 */
[----:B------:R-:W-:-:S03]  /*6ce0*/  IMAD.MOV.U32 R141, RZ, RZ, R201 ;  /* 0x000000ffff8d7224 */ /* 0x000fc600078e00c9 */
[C---:B------:R-:W-:Y:S01]  /*6cf0*/  HMMA.16816.F32.BF16 R96, R4.reuse, R38, R40 ;  /* 0x000000260460723c */ /* 0x040fe20000041828 */
[----:B------:R-:W-:Y:S01]  /*6d00*/  LDSM.16.MT88.4 R24, [R200+0x13000] ;  /* 0x01300000c818783b */ /* 0x000fe20000004200 */
[----:B-1----:R-:W-:Y:S01]  /*6d10*/  FFMA.FTZ R0, R246, UR6, -R2 ;  /* 0x00000006f6007c23 */ /* 0x002fe20008010802 */
[----:B------:R-:W-:Y:S01]  /*6d20*/  MOV R142, R196 ;  /* 0x000000c4008e7202 */ /* 0x000fe20000000f00 */
[----:B------:R-:W-:Y:S01]  /*6d30*/  IMAD.MOV.U32 R143, RZ, RZ, R10 ;  /* 0x000000ffff8f7224 */ /* 0x000fe200078e000a */
[----:B------:R-:W-:Y:S01]  /*6d40*/  LDSM.16.MT88.4 R36, [R198+0x13000] ;  /* 0x01300000c624783b */ /* 0x000fe20000004200 */
[----:B------:R1:W-:Y:S01]  /*6d50*/  MUFU.EX2 R130, R0 ;  /* 0x0000000000827308 */ /* 0x0003e20000000800 */
[----:B------:R-:W-:Y:S01]  /*6d60*/  IMAD.MOV.U32 R136, RZ, RZ, R137 ;  /* 0x000000ffff887224 */ /* 0x000fe200078e0089 */
[----:B------:R-:W-:Y:S01]  /*6d70*/  MOV R137, R138 ;  /* 0x0000008a00897202 */ /* 0x000fe20000000f00 */
[----:B------:R-:W-:Y:S01]  /*6d80*/  LDSM.16.MT88.4 R40, [R197+0x13000] ;  /* 0x01300000c528783b */ /* 0x000fe20000004200 */
[----:B------:R-:W-:Y:S01]  /*6d90*/  MOV R246, R143 ;  /* 0x0000008f00f67202 */ /* 0x000fe20000000f00 */
[----:B------:R-:W-:Y:S01]  /*6da0*/  IMAD.MOV.U32 R138, RZ, RZ, R139 ;  /* 0x000000ffff8a7224 */ /* 0x000fe200078e008b */
[----:B------:R-:W-:Y:S01]  /*6db0*/  MOV R227, R185 ;  /* 0x000000b900e37202 */ /* 0x000fe20000000f00 */
[----:B------:R3:W5:Y:S01]  /*6dc0*/  LDL.LU R201, [R1+0x74] ;  /* 0x0000740001c97983 */ /* 0x0007620000300800 */
[----:B-1----:R-:W-:Y:S01]  /*6dd0*/  FFMA.FTZ R0, R247, UR6, -R2 ;  /* 0x00000006f7007c23 */ /* 0x002fe20008010802 */
[----:B--2---:R-:W-:Y:S01]  /*6de0*/  IMAD.MOV.U32 R247, RZ, RZ, R128 ;  /* 0x000000fffff77224 */ /* 0x004fe200078e0080 */
[----:B------:R-:W-:Y:S01]  /*6df0*/  MOV R128, R91 ;  /* 0x0000005b00807202 */ /* 0x000fe20000000f00 */
[----:B------:R3:W5:Y:S01]  /*6e00*/  LDL.LU R196, [R1+0x70] ;  /* 0x0000700001c47983 */ /* 0x0007620000300800 */
[----:B------:R-:W1:Y:S01]  /*6e10*/  MUFU.EX2 R187, R0 ;  /* 0x0000000000bb7308 */ /* 0x000e620000000800 */
[----:B------:R-:W-:Y:S01]  /*6e20*/  HMMA.16816.F32.BF16 R88, R4, R12, R236 ;  /* 0x0000000c0458723c */ /* 0x000fe200000418ec */
[----:B------:R-:W-:Y:S01]  /*6e30*/  MOV R143, R106 ;  /* 0x0000006a008f7202 */ /* 0x000fe20000000f00 */
[----:B------:R-:W-:Y:S01]  /*6e40*/  LDSM.16.MT88.4 R12, [R198+0x15000] ;  /* 0x01500000c60c783b */ /* 0x000fe20000004200 */
[----:B------:R-:W-:-:S02]  /*6e50*/  MOV R139, R131 ;  /* 0x00000083008b7202 */ /* 0x000fc40000000f00 */
[----:B------:R-:W-:Y:S01]  /*6e60*/  MOV R185, R129 ;  /* 0x0000008100b97202 */ /* 0x000fe20000000f00 */
[----:B------:R3:W5:Y:S01]  /*6e70*/  LDL.LU R10, [R1+0x6c] ;  /* 0x00006c00010a7983 */ /* 0x0007620000300800 */
[----:B------:R-:W-:Y:S02]  /*6e80*/  F2FP.BF16.F32.PACK_AB R4, R11, R245 ;  /* 0x000000f50b04723e */ /* 0x000fe400000010ff */
[----:B------:R-:W-:Y:S02]  /*6e90*/  F2FP.BF16.F32.PACK_AB R5, R247, R150 ;  /* 0x00000096f705723e */ /* 0x000fe400000010ff */
[----:B------:R-:W-:Y:S01]  /*6ea0*/  F2FP.BF16.F32.PACK_AB R6, R148, R224 ;  /* 0x000000e09406723e */ /* 0x000fe200000010ff */
[----:B------:R-:W-:Y:S01]  /*6eb0*/  IMAD.MOV.U32 R237, RZ, RZ, R149 ;  /* 0x000000ffffed7224 */ /* 0x000fe200078e0095 */
[----:B-1----:R-:W-:Y:S01]  /*6ec0*/  F2FP.BF16.F32.PACK_AB R7, R187, R130 ;  /* 0x00000082bb07723e */ /* 0x002fe200000010ff */
        /* <DEDUP_REMOVED lines=9> */
[C---:B------:R-:W-:Y:S06]  /*6f60*/  HMMA.16816.F32.BF16 R144, R4.reuse, R20, R144 ;  /* 0x000000140490723c */ /* 0x040fec0000041890 */
[C---:B------:R-:W-:Y:S01]  /*6f70*/  HMMA.16816.F32.BF16 R104, R4.reuse, R22, R240 ;  /* 0x000000160468723c */ /* 0x040fe200000418f0 */
[----:B------:R-:W1:Y:S05]  /*6f80*/  LDSM.16.MT88.4 R20, [R199+0x13000] ;  /* 0x01300000c714783b */ /* 0x000e6a0000004200 */
[----:B------:R-:W-:Y:S07]  /*6f90*/  HMMA.16816.F32.BF16 R152, R4, R16, R232 ;  /* 0x000000100498723c */ /* 0x000fee00000418e8 */
[----:B------:R-:W-:Y:S01]  /*6fa0*/  MOV R232, R111 ;  /* 0x0000006f00e87202 */ /* 0x000fe20000000f00 */
[----:B------:R-:W-:Y:S01]  /*6fb0*/  IMAD.MOV.U32 R233, RZ, RZ, R110 ;  /* 0x000000ffffe97224 */ /* 0x000fe200078e006e */
[----:B------:R-:W-:Y:S01]  /*6fc0*/  MOV R234, R109 ;  /* 0x0000006d00ea7202 */ /* 0x000fe20000000f00 */
[----:B------:R-:W-:-:S02]  /*6fd0*/  IMAD.MOV.U32 R235, RZ, RZ, R108 ;  /* 0x000000ffffeb7224 */ /* 0x000fc400078e006c */
[C---:B------:R-:W-:Y:S01]  /*6fe0*/  HMMA.16816.F32.BF16 R108, R4.reuse, R18, R192 ;  /* 0x00000012046c723c */ /* 0x040fe200000418c0 */
[----:B------:R-:W2:Y:S01]  /*6ff0*/  LDSM.16.MT88.4 R16, [R197+0x15000] ;  /* 0x01500000c510783b */ /* 0x000ea20000004200 */
[----:B------:R-:W-:Y:S01]  /*7000*/  MOV R240, R116 ;  /* 0x0000007400f07202 */ /* 0x000fe20000000f00 */
[----:B------:R-:W-:Y:S01]  /*7010*/  IMAD.MOV.U32 R241, RZ, RZ, R117 ;  /* 0x000000fffff17224 */ /* 0x000fe200078e0075 */
[----:B------:R-:W-:Y:S01]  /*7020*/  MOV R242, R118 ;  /* 0x0000007600f27202 */ /* 0x000fe20000000f00 */
[----:B------:R-:W-:Y:S01]  /*7030*/  IMAD.MOV.U32 R243, RZ, RZ, R119 ;  /* 0x000000fffff37224 */ /* 0x000fe200078e0077 */
[----:B-1----:R-:W-:Y:S01]  /*7040*/  HMMA.16816.F32.BF16 R164, R4, R20, R164 ;  /* 0x0000001404a4723c */ /* 0x002fe200000418a4 */
[----:B------:R-:W-:Y:S02]  /*7050*/  IMAD.MOV.U32 R239, RZ, RZ, R163 ;  /* 0x000000ffffef7224 */ /* 0x000fe400078e00a3 */
[----:B------:R-:W-:Y:S01]  /*7060*/  IMAD.MOV.U32 R226, RZ, RZ, R0 ;  /* 0x000000ffffe27224 */ /* 0x000fe200078e0000 */
[----:B------:R-:W-:-:S02]  /*7070*/  MOV R0, R246 ;  /* 0x000000f600007202 */ /* 0x000fc40000000f00 */
[----:B------:R-:W-:Y:S01]  /*7080*/  HMMA.16816.F32.BF16 R160, R4, R28, R112 ;  /* 0x0000001c04a0723c */ /* 0x000fe20000041870 */
[----:B------:R-:W-:Y:S01]  /*7090*/  IMAD.MOV.U32 R246, RZ, RZ, R244 ;  /* 0x000000fffff67224 */ /* 0x000fe200078e00f4 */
[----:B------:R-:W-:-:S04]  /*70a0*/  MOV R244, R141 ;  /* 0x0000008d00f47202 */ /* 0x000fc80000000f00 */
[----:B------:R-:W-:Y:S01]  /*70b0*/  HMMA.16816.F32.BF16 R168, R4, R32, R176 ;  /* 0x0000002004a8723c */ /* 0x000fe200000418b0 */
[----:B------:R-:W-:-:S05]  /*70c0*/  MOV R225, R239 ;  /* 0x000000ef00e17202 */ /* 0x000fca0000000f00 */
[C---:B------:R-:W-:Y:S01]  /*70d0*/  HMMA.16816.F32.BF16 R112, R4.reuse, R30, R188 ;  /* 0x0000001e0470723c */ /* 0x040fe200000418bc */
[----:B------:R-:W1:Y:S05]  /*70e0*/  LDSM.16.MT88.4 R28, [R200+0x15000] ;  /* 0x01500000c81c783b */ /* 0x000e6a0000004200 */
[C---:B------:R-:W-:Y:S07]  /*70f0*/  HMMA.16816.F32.BF16 R176, R4.reuse, R36, R232 ;  /* 0x0000002404b0723c */ /* 0x040fee00000418e8 */
[----:B------:R-:W-:Y:S01]  /*7100*/  MOV R235, R237 ;  /* 0x000000ed00eb7202 */ /* 0x000fe20000000f00 */
[----:B------:R-:W-:Y:S01]  /*7110*/  IMAD.MOV.U32 R234, RZ, RZ, R238 ;  /* 0x000000ffffea7224 */ /* 0x000fe200078e00ee */
[C---:B------:R-:W-:Y:S06]  /*7120*/  HMMA.16816.F32.BF16 R240, R4.reuse, R38, R240 ;  /* 0x0000002604f0723c */ /* 0x040fec00000418f0 */
[----:B------:R-:W-:Y:S01]  /*7130*/  HMMA.16816.F32.BF16 R136, R4, R42, R136 ;  /* 0x0000002a0488723c */ /* 0x000fe20000041888 */
[----:B------:R-:W-:-:S02]  /*7140*/  MOV R38, R167 ;  /* 0x000000a700267202 */ /* 0x000fc40000000f00 */
[----:B------:R-:W-:-:S03]  /*7150*/  MOV R167, R235 ;  /* 0x000000eb00a77202 */ /* 0x000fc60000000f00 */
[C---:B------:R-:W-:Y:S01]  /*7160*/  HMMA.16816.F32.BF16 R116, R4.reuse, R34, R180 ;  /* 0x000000220474723c */ /* 0x040fe200000418b4 */
[----:B------:R-:W-:Y:S01]  /*7170*/  IMAD.MOV.U32 R43, RZ, RZ, R234 ;  /* 0x000000ffff2b7224 */ /* 0x000fe200078e00ea */
[----:B------:R-:W4:Y:S04]  /*7180*/  LDSM.16.MT88.4 R32, [R199+0x15000] ;  /* 0x01500000c720783b */ /* 0x000f280000004200 */
[C---:B------:R-:W-:Y:S06]  /*7190*/  HMMA.16816.F32.BF16 R180, R4.reuse, R24, R228 ;  /* 0x0000001804b4723c */ /* 0x040fec00000418e4 */
[C---:B------:R-:W-:Y:S01]  /*71a0*/  HMMA.16816.F32.BF16 R236, R4.reuse, R26, R172 ;  /* 0x0000001a04ec723c */ /* 0x040fe200000418ac */
[----:B------:R-:W3:Y:S05]  /*71b0*/  LDSM.16.MT88.4 R24, [R197+0x17000] ;  /* 0x01700000c518783b */ /* 0x000eea0000004200 */
[----:B------:R-:W-:Y:S01]  /*71c0*/  HMMA.16816.F32.BF16 R232, R4, R22, R156 ;  /* 0x0000001604e8723c */ /* 0x000fe2000004189c */
[----:B------:R-:W3:Y:S01]  /*71d0*/  LDSM.16.MT88.4 R20, [R198+0x17000] ;  /* 0x01700000c614783b */ /* 0x000ee20000004200 */
[----:B------:R-:W-:-:S04]  /*71e0*/  IMAD.MOV.U32 R141, RZ, RZ, R142 ;  /* 0x000000ffff8d7224 */ /* 0x000fc800078e008e */
[C---:B--2---:R-:W-:Y:S01]  /*71f0*/  HMMA.16816.F32.BF16 R228, R4.reuse, R18, R100 ;  /* 0x0000001204e4723c */ /* 0x044fe20000041864 */
[----:B------:R-:W-:Y:S01]  /*7200*/  MOV R159, R247 ;  /* 0x000000f7009f7202 */ /* 0x000fe20000000f00 */
[----:B------:R-:W-:Y:S01]  /*7210*/  IMAD.MOV.U32 R158, RZ, RZ, R246 ;  /* 0x000000ffff9e7224 */ /* 0x000fe200078e00f6 */
[----:B------:R-:W-:Y:S01]  /*7220*/  MOV R157, R244 ;  /* 0x000000f4009d7202 */ /* 0x000fe20000000f00 */
[----:B------:R-:W-:Y:S02]  /*7230*/  IMAD.MOV.U32 R156, RZ, RZ, R245 ;  /* 0x000000ffff9c7224 */ /* 0x000fe400078e00f5 */
[----:B------:R-:W-:Y:S01]  /*7240*/  HMMA.16816.F32.BF16 R244, R4, R16, R124 ;  /* 0x0000001004f4723c */ /* 0x000fe2000004187c */
[----:B------:R-:W2:Y:S01]  /*7250*/  LDSM.16.MT88.4 R16, [R200+0x17000] ;  /* 0x01700000c810783b */ /* 0x000ea20000004200 */
[----:B------:R-:W-:Y:S01]  /*7260*/  MOV R142, R143 ;  /* 0x0000008f008e7202 */ /* 0x000fe20000000f00 */
[----:B------:R-:W-:Y:S02]  /*7270*/  IMAD.MOV.U32 R143, RZ, RZ, R186 ;  /* 0x000000ffff8f7224 */ /* 0x000fe400078e00ba */
[----:B------:R-:W-:-:S02]  /*7280*/  IMAD.MOV.U32 R186, RZ, RZ, R128 ;  /* 0x000000ffffba7224 */ /* 0x000fc400078e0080 */
[----:B------:R-:W-:Y:S02]  /*7290*/  IMAD.MOV.U32 R124, RZ, RZ, R0 ;  /* 0x000000ffff7c7224 */ /* 0x000fe400078e0000 */
[----:B------:R-:W-:Y:S01]  /*72a0*/  FFMA.FTZ R0, R251, UR6, -R8 ;  /* 0x00000006fb007c23 */ /* 0x000fe20008010808 */
[----:B------:R-:W-:Y:S01]  /*72b0*/  IMAD.MOV.U32 R129, RZ, RZ, R164 ;  /* 0x000000ffff817224 */ /* 0x000fe200078e00a4 */
[----:B------:R-:W-:Y:S01]  /*72c0*/  MOV R128, R165 ;  /* 0x000000a500807202 */ /* 0x000fe20000000f00 */
[----:B------:R-:W-:Y:S01]  /*72d0*/  IMAD.MOV.U32 R39, RZ, RZ, R166 ;  /* 0x000000ffff277224 */ /* 0x000fe200078e00a6 */
[----:B------:R-:W-:Y:S01]  /*72e0*/  MOV R165, R225 ;  /* 0x000000e100a57202 */ /* 0x000fe20000000f00 */
[----:B------:R-:W-:Y:S01]  /*72f0*/  IMAD.MOV.U32 R166, RZ, RZ, R224 ;  /* 0x000000ffffa67224 */ /* 0x000fe200078e00e0 */
[----:B------:R-:W-:Y:S01]  /*7300*/  MOV R127, R227 ;  /* 0x000000e3007f7202 */ /* 0x000fe20000000f00 */
[----:B------:R-:W-:Y:S02]  /*7310*/  IMAD.MOV.U32 R164, RZ, RZ, R226 ;  /* 0x000000ffffa47224 */ /* 0x000fe400078e00e2 */
[----:B------:R-:W-:Y:S01]  /*7320*/  HMMA.16816.F32.BF16 R224, R4, R12, R80 ;  /* 0x0000000c04e0723c */ /* 0x000fe20000041850 */
[----:B------:R1:W4:Y:S01]  /*7330*/  MUFU.EX2 R12, R0 ;  /* 0x00000000000c7308 */ /* 0x0003220000000800 */
[----:B------:R-:W-:Y:S01]  /*7340*/  IMAD.MOV.U32 R125, RZ, RZ, R186 ;  /* 0x000000ffff7d7224 */ /* 0x000fe200078e00ba */
[----:B------:R-:W-:Y:S01]  /*7350*/  MOV R126, R185 ;  /* 0x000000b9007e7202 */ /* 0x000fe20000000f00 */
[----:B------:R-:W-:-:S02]  /*7360*/  IMAD.MOV.U32 R37, RZ, RZ, R182 ;  /* 0x000000ffff257224 */ /* 0x000fc400078e00b6 */
[----:B------:R-:W-:Y:S01]  /*7370*/  HMMA.16816.F32.BF16 R120, R4, R40, R120 ;  /* 0x000000280478723c */ /* 0x000fe20000041878 */
[----:B------:R-:W-:Y:S02]  /*7380*/  IMAD.MOV.U32 R83, RZ, RZ, R184 ;  /* 0x000000ffff537224 */ /* 0x000fe400078e00b8 */
[----:B-1----:R-:W-:-:S04]  /*7390*/  FFMA.FTZ R0, R250, UR6, -R8 ;  /* 0x00000006fa007c23 */ /* 0x002fc80008010808 */
[----:B------:R1:W2:Y:S01]  /*73a0*/  MUFU.EX2 R251, R0 ;  /* 0x0000000000fb7308 */ /* 0x0002a20000000800 */
[----:B------:R-:W-:Y:S01]  /*73b0*/  MOV R40, R181 ;  /* 0x000000b500287202 */ /* 0x000fe20000000f00 */
[----:B------:R-:W-:Y:S01]  /*73c0*/  IMAD.MOV.U32 R42, RZ, RZ, R180 ;  /* 0x000000ffff2a7224 */ /* 0x000fe200078e00b4 */
[----:B------:R-:W-:Y:S01]  /*73d0*/  HMMA.16816.F32.BF16 R192, R4, R14, R52 ;  /* 0x0000000e04c0723c */ /* 0x000fe20000041834 */
[----:B------:R-:W-:Y:S01]  /*73e0*/  IMAD.MOV.U32 R80, RZ, RZ, R125 ;  /* 0x000000ffff507224 */ /* 0x000fe200078e007d */
[----:B------:R-:W-:Y:S01]  /*73f0*/  MOV R125, R158 ;  /* 0x0000009e007d7202 */ /* 0x000fe20000000f00 */
[----:B------:R-:W-:Y:S02]  /*7400*/  IMAD.MOV.U32 R82, RZ, RZ, R127 ;  /* 0x000000ffff527224 */ /* 0x000fe400078e007f */
[----:B-1----:R-:W-:-:S04]  /*7410*/  FFMA.FTZ R0, R252, UR6, -R8 ;  /* 0x00000006fc007c23 */ /* 0x002fc80008010808 */
[----:B------:R1:W-:Y:S01]  /*7420*/  MUFU.EX2 R250, R0 ;  /* 0x0000000000fa7308 */ /* 0x0003e20000000800 */
[----:B------:R-:W-:Y:S01]  /*7430*/  MOV R55, R124 ;  /* 0x0000007c00377202 */ /* 0x000fe20000000f00 */
[----:B------:R-:W-:Y:S01]  /*7440*/  IMAD.MOV.U32 R124, RZ, RZ, R157 ;  /* 0x000000ffff7c7224 */ /* 0x000fe200078e009d */
[----:B----4-:R-:W-:Y:S01]  /*7450*/  MOV R252, R12 ;  /* 0x0000000c00fc7202 */ /* 0x010fe20000000f00 */
[----:B------:R-:W-:Y:S01]  /*7460*/  IMAD.MOV.U32 R158, RZ, RZ, R167 ;  /* 0x000000ffff9e7224 */ /* 0x000fe200078e00a7 */
[----:B------:R-:W4:Y:S01]  /*7470*/  LDSM.16.MT88.4 R12, [R199+0x17000] ;  /* 0x01700000c70c783b */ /* 0x000f220000004200 */
[----:B------:R-:W-:Y:S01]  /*7480*/  MOV R81, R126 ;  /* 0x0000007e00517202 */ /* 0x000fe20000000f00 */
[----:B------:R-:W-:Y:S01]  /*7490*/  IMAD.MOV.U32 R126, RZ, RZ, R159 ;  /* 0x000000ffff7e7224 */ /* 0x000fe200078e009f */
[----:B------:R-:W-:Y:S01]  /*74a0*/  MOV R127, R164 ;  /* 0x000000a4007f7202 */ /* 0x000fe20000000f00 */
[----:B------:R-:W-:Y:S01]  /*74b0*/  IMAD.MOV.U32 R164, RZ, RZ, R149 ;  /* 0x000000ffffa47224 */ /* 0x000fe200078e0095 */
[----:B------:R-:W-:Y:S01]  /*74c0*/  MOV R157, R166 ;  /* 0x000000a6009d7202 */ /* 0x000fe20000000f00 */
[----:B-1----:R-:W-:Y:S01]  /*74d0*/  FFMA.FTZ R0, R141, UR6, -R8 ;  /* 0x000000068d007c23 */ /* 0x002fe20008010808 */
[----:B------:R-:W-:Y:S01]  /*74e0*/  IMAD.MOV.U32 R141, RZ, RZ, R142 ;  /* 0x000000ffff8d7224 */ /* 0x000fe200078e008e */
[----:B------:R-:W-:Y:S01]  /*74f0*/  MOV R142, R143 ;  /* 0x0000008f008e7202 */ /* 0x000fe20000000f00 */
[----:B------:R-:W-:-:S02]  /*7500*/  IMAD.MOV.U32 R143, RZ, RZ, R135 ;  /* 0x000000ffff8f7224 */ /* 0x000fc400078e0087 */
[----:B------:R1:W-:Y:S01]  /*7510*/  MUFU.EX2 R135, R0 ;  /* 0x0000000000877308 */ /* 0x0003e20000000800 */
[----:B------:R-:W-:Y:S01]  /*7520*/  IMAD.MOV.U32 R166, RZ, RZ, R40 ;  /* 0x000000ffffa67224 */ /* 0x000fe200078e0028 */
[----:B------:R-:W-:Y:S01]  /*7530*/  MOV R167, R37 ;  /* 0x0000002500a77202 */ /* 0x000fe20000000f00 */
[----:B------:R-:W-:Y:S01]  /*7540*/  IMAD.MOV.U32 R40, RZ, RZ, R150 ;  /* 0x000000ffff287224 */ /* 0x000fe200078e0096 */
[----:B------:R-:W-:Y:S02]  /*7550*/  MOV R159, R43 ;  /* 0x0000002b009f7202 */ /* 0x000fe40000000f00 */
[----:B------:R-:W-:Y:S01]  /*7560*/  MOV R37, R151 ;  /* 0x0000009700257202 */ /* 0x000fe20000000f00 */
[----:B------:R-:W-:Y:S01]  /*7570*/  IMAD.MOV.U32 R151, RZ, RZ, R133 ;  /* 0x000000ffff977224 */ /* 0x000fe200078e0085 */
[----:B------:R-:W-:Y:S01]  /*7580*/  MOV R36, R183 ;  /* 0x000000b700247202 */ /* 0x000fe20000000f00 */
[C---:B------:R-:W-:Y:S01]  /*7590*/  HMMA.16816.F32.BF16 R188, R4.reuse, R28, R68 ;  /* 0x0000001c04bc723c */ /* 0x040fe20000041844 */
[----:B------:R-:W-:Y:S01]  /*75a0*/  MOV R43, R134 ;  /* 0x00000086002b7202 */ /* 0x000fe20000000f00 */
[----:B------:R-:W-:Y:S01]  /*75b0*/  IMAD.MOV.U32 R149, RZ, RZ, R142 ;  /* 0x000000ffff957224 */ /* 0x000fe200078e008e */
[----:B------:R-:W-:Y:S01]  /*75c0*/  MOV R150, R143 ;  /* 0x0000008f00967202 */ /* 0x000fe20000000f00 */
[----:B-1----:R-:W-:Y:S01]  /*75d0*/  FFMA.FTZ R0, R83, UR6, -R2 ;  /* 0x0000000653007c23 */ /* 0x002fe20008010802 */
        /* <DEDUP_REMOVED lines=25> */
[----:B------:R-:W1:Y:S02]  /*7770*/  LDSM.16.MT88.4 R148, [R198+0x11800] ;  /* 0x01180000c694783b */ /* 0x000e640000004200 */
[C---:B------:R-:W-:Y:S01]  /*7780*/  HMMA.16816.F32.BF16 R172, R4.reuse, R34, R76 ;  /* 0x0000002204ac723c */ /* 0x040fe2000004184c */
[----:B------:R2:W-:Y:S05]  /*7790*/  MUFU.EX2 R134, R0 ;  /* 0x0000000000867308 */ /* 0x0005ea0000000800 */
[C---:B------:R-:W-:Y:S06]  /*77a0*/  HMMA.16816.F32.BF16 R180, R4.reuse, R30, R48 ;  /* 0x0000001e04b4723c */ /* 0x040fec0000041830 */
[C---:B---3--:R-:W-:Y:S06]  /*77b0*/  HMMA.16816.F32.BF16 R100, R4.reuse, R24, R60 ;  /* 0x000000180464723c */ /* 0x048fec000004183c */
[----:B------:R-:W-:Y:S01]  /*77c0*/  HMMA.16816.F32.BF16 R32, R4, R26, R44 ;  /* 0x0000001a0420723c */ /* 0x000fe2000004182c */
[----:B--2---:R-:W-:-:S05]  /*77d0*/  FFMA.FTZ R0, R141, UR6, -R2 ;  /* 0x000000068d007c23 */ /* 0x004fca0008010802 */
[C---:B------:R-:W-:Y:S06]  /*77e0*/  HMMA.16816.F32.BF16 R28, R4.reuse, R20, R56 ;  /* 0x00000014041c723c */ /* 0x040fec0000041838 */
[C---:B------:R-:W-:Y:S01]  /*77f0*/  HMMA.16816.F32.BF16 R24, R4.reuse, R22, R72 ;  /* 0x000000160418723c */ /* 0x040fe20000041848 */
[----:B------:R-:W-:Y:S01]  /*7800*/  MOV R51, R80 ;  /* 0x0000005000337202 */ /* 0x000fe20000000f00 */
[----:B------:R-:W-:Y:S01]  /*7810*/  IMAD.MOV.U32 R78, RZ, RZ, R165 ;  /* 0x000000ffff4e7224 */ /* 0x000fe200078e00a5 */
[----:B------:R-:W-:Y:S01]  /*7820*/  MOV R79, R164 ;  /* 0x000000a4004f7202 */ /* 0x000fe20000000f00 */
[----:B------:R-:W-:Y:S01]  /*7830*/  IMAD.MOV.U32 R76, RZ, RZ, R167 ;  /* 0x000000ffff4c7224 */ /* 0x000fe200078e00a7 */
[----:B------:R-:W-:Y:S01]  /*7840*/  MOV R77, R166 ;  /* 0x000000a6004d7202 */ /* 0x000fe20000000f00 */
[----:B------:R-:W-:Y:S01]  /*7850*/  HMMA.16816.F32.BF16 R20, R4, R16, R92 ;  /* 0x000000100414723c */ /* 0x000fe2000004185c */
[----:B------:R2:W3:Y:S01]  /*7860*/  MUFU.EX2 R133, R0 ;  /* 0x0000000000857308 */ /* 0x0004e20000000800 */
[----:B------:R-:W-:Y:S04]  /*7870*/  LDSM.16.MT88.4 R164, [R199+0x11800] ;  /* 0x01180000c7a4783b */ /* 0x000fe80000004200 */
[----:B------:R-:W-:Y:S01]  /*7880*/  LDSM.16.MT88.4 R56, [R200+0x13800] ;  /* 0x01380000c838783b */ /* 0x000fe20000004200 */
[----:B------:R-:W-:Y:S01]  /*7890*/  MOV R95, R36 ;  /* 0x00000024005f7202 */ /* 0x000fe20000000f00 */
[----:B------:R-:W-:Y:S01]  /*78a0*/  IMAD.MOV.U32 R94, RZ, RZ, R37 ;  /* 0x000000ffff5e7224 */ /* 0x000fe200078e0025 */
[----:B------:R-:W-:Y:S01]  /*78b0*/  MOV R93, R42 ;  /* 0x0000002a005d7202 */ /* 0x000fe20000000f00 */
[----:B------:R-:W-:Y:S01]  /*78c0*/  IMAD.MOV.U32 R92, RZ, RZ, R43 ;  /* 0x000000ffff5c7224 */ /* 0x000fe200078e002b */
[----:B------:R-:W-:Y:S01]  /*78d0*/  MOV R37, R40 ;  /* 0x0000002800257202 */ /* 0x000fe20000000f00 */
[----:B------:R-:W-:Y:S01]  /*78e0*/  IMAD.MOV.U32 R36, RZ, RZ, R41 ;  /* 0x000000ffff247224 */ /* 0x000fe200078e0029 */
[----:B------:R-:W-:Y:S01]  /*78f0*/  MOV R70, R82 ;  /* 0x0000005200467202 */ /* 0x000fe20000000f00 */
[----:B------:R-:W1:Y:S01]  /*7900*/  LDSM.16.MT88.4 R40, [R197+0x13800] ;  /* 0x01380000c528783b */ /* 0x000e620000004200 */
[--C-:B--2---:R-:W-:Y:S01]  /*7910*/  FFMA.FTZ R0, R55, UR6, -R2.reuse ;  /* 0x0000000637007c23 */ /* 0x104fe20008010802 */
[----:B------:R-:W-:Y:S01]  /*7920*/  FFMA.FTZ R2, R51, UR6, -R2 ;  /* 0x0000000633027c23 */ /* 0x000fe20008010802 */
[----:B------:R-:W-:Y:S01]  /*7930*/  IMAD.MOV.U32 R71, RZ, RZ, R81 ;  /* 0x000000ffff477224 */ /* 0x000fe200078e0051 */
[----:B------:R-:W2:Y:S01]  /*7940*/  LDSM.16.MT88.4 R48, [R198+0x13800] ;  /* 0x01380000c630783b */ /* 0x000ea20000004200 */
[----:B------:R3:W-:Y:S01]  /*7950*/  MUFU.EX2 R11, R0 ;  /* 0x00000000000b7308 */ /* 0x0007e20000000800 */
[----:B------:R-:W-:Y:S01]  /*7960*/  MOV R55, R156 ;  /* 0x0000009c00377202 */ /* 0x000fe20000000f00 */
[----:B------:R-:W-:Y:S01]  /*7970*/  IMAD.MOV.U32 R65, RZ, RZ, R53 ;  /* 0x000000ffff417224 */ /* 0x000fe200078e0035 */
[----:B------:R-:W-:-:S02]  /*7980*/  MOV R64, R52 ;  /* 0x0000003400407202 */ /* 0x000fc40000000f00 */
[----:B------:R-:W-:Y:S02]  /*7990*/  MOV R66, R54 ;  /* 0x0000003600427202 */ /* 0x000fe40000000f00 */
[----:B------:R-:W-:Y:S01]  /*79a0*/  MOV R131, R9 ;  /* 0x0000000900837202 */ /* 0x000fe20000000f00 */
[----:B------:R-:W1:Y:S01]  /*79b0*/  MUFU.EX2 R8, R2 ;  /* 0x0000000200087308 */ /* 0x000e620000000800 */
        /* <DEDUP_REMOVED lines=14> */
[----:B----4-:R-:W-:Y:S01]  /*7aa0*/  HMMA.16816.F32.BF16 R124, R4, R12, R88 ;  /* 0x0000000c047c723c */ /* 0x010fe20000041858 */
[----:B------:R-:W-:Y:S01]  /*7ab0*/  IMAD.MOV.U32 R61, RZ, RZ, R128 ;  /* 0x000000ffff3d7224 */ /* 0x000fe200078e0080 */
[----:B---3--:R-:W-:Y:S01]  /*7ac0*/  MOV R0, R131 ;  /* 0x0000008300007202 */ /* 0x008fe20000000f00 */
[----:B------:R-:W3:Y:S01]  /*7ad0*/  LDSM.16.MT88.4 R140, [R197+0x11800] ;  /* 0x01180000c58c783b */ /* 0x000ee20000004200 */
[----:B------:R-:W-:-:S02]  /*7ae0*/  F2FP.BF16.F32.PACK_AB R128, R251, R252 ;  /* 0x000000fcfb80723e */ /* 0x000fc400000010ff */
[----:B------:R-:W-:Y:S01]  /*7af0*/  HMMA.16816.F32.BF16 R12, R4, R14, R84 ;  /* 0x0000000e040c723c */ /* 0x000fe20000041854 */
[----:B------:R-:W-:Y:S01]  /*7b00*/  F2FP.BF16.F32.PACK_AB R129, R133, R134 ;  /* 0x000000868581723e */ /* 0x000fe200000010ff */
[----:B------:R-:W4:Y:S01]  /*7b10*/  LDSM.16.MT88.4 R156, [R200+0x11800] ;  /* 0x01180000c89c783b */ /* 0x000f220000004200 */
[----:B-1----:R-:W-:Y:S01]  /*7b20*/  F2FP.BF16.F32.PACK_AB R131, R8, R11 ;  /* 0x0000000b0883723e */ /* 0x002fe200000010ff */
[----:B------:R-:W-:Y:S01]  /*7b30*/  IMAD.MOV.U32 R63, RZ, RZ, R38 ;  /* 0x000000ffff3f7224 */ /* 0x000fe200078e0026 */
[----:B------:R-:W-:Y:S01]  /*7b40*/  MOV R62, R39 ;  /* 0x00000027003e7202 */ /* 0x000fe20000000f00 */
[----:B------:R-:W-:Y:S01]  /*7b50*/  IMAD.MOV.U32 R2, RZ, RZ, R55 ;  /* 0x000000ffff027224 */ /* 0x000fe200078e0037 */
[----:B------:R-:W-:Y:S01]  /*7b60*/  MOV R4, R130 ;  /* 0x0000008200047202 */ /* 0x000fe20000000f00 */
[----:B------:R-:W-:Y:S01]  /*7b70*/  LDSM.16.MT88.4 R72, [R197+0x15800] ;  /* 0x01580000c548783b */ /* 0x000fe20000004200 */
[----:B------:R-:W-:Y:S01]  /*7b80*/  F2FP.BF16.F32.PACK_AB R130, R135, R250 ;  /* 0x000000fa8782723e */ /* 0x000fe200000010ff */
[----:B------:R-:W-:Y:S01]  /*7b90*/  IMAD.MOV.U32 R6, RZ, RZ, R53 ;  /* 0x000000ffff067224 */ /* 0x000fe200078e0035 */
[----:B------:R-:W-:Y:S01]  /*7ba0*/  MOV R5, R54 ;  /* 0x0000003600057202 */ /* 0x000fe20000000f00 */
[----:B------:R-:W-:Y:S01]  /*7bb0*/  IMAD.MOV.U32 R84, RZ, RZ, R67 ;  /* 0x000000ffff547224 */ /* 0x000fe200078e0043 */
[----:B------:R-:W-:Y:S01]  /*7bc0*/  MOV R85, R66 ;  /* 0x0000004200557202 */ /* 0x000fe20000000f00 */
[----:B------:R-:W-:Y:S02]  /*7bd0*/  LDSM.16.MT88.4 R88, [R200+0x15800] ;  /* 0x01580000c858783b */ /* 0x000fe40000004200 */
[C---:B------:R-:W-:Y:S02]  /*7be0*/  HMMA.16816.F32.BF16 R152, R128.reuse, R148, R152 ;  /* 0x000000948098723c */ /* 0x040fe40000041898 */
[----:B------:R-:W-:Y:S04]  /*7bf0*/  LDSM.16.MT88.4 R96, [R199+0x15800] ;  /* 0x01580000c760783b */ /* 0x000fe80000004200 */
[C---:B------:R-:W-:Y:S01]  /*7c00*/  HMMA.16816.F32.BF16 R148, R128.reuse, R150, R108 ;  /* 0x000000968094723c */ /* 0x040fe2000004186c */
[----:B------:R-:W-:Y:S01]  /*7c10*/  MOV R87, R64 ;  /* 0x0000004000577202 */ /* 0x000fe20000000f00 */
[----:B------:R1:W5:Y:S05]  /*7c20*/  LDL.LU R9, [R1+0x68] ;  /* 0x0000680001097983 */ /* 0x00036a0000300800 */
[----:B------:R-:W-:Y:S01]  /*7c30*/  IMAD.MOV.U32 R110, RZ, RZ, R36 ;  /* 0x000000ffff6e7224 */ /* 0x000fe200078e0024 */
[----:B------:R-:W-:Y:S01]  /*7c40*/  MOV R111, R37 ;  /* 0x00000025006f7202 */ /* 0x000fe20000000f00 */
[----:B------:R-:W-:Y:S01]  /*7c50*/  IMAD.MOV.U32 R109, RZ, RZ, R6 ;  /* 0x000000ffff6d7224 */ /* 0x000fe200078e0006 */
[----:B------:R-:W-:Y:S01]  /*7c60*/  MOV R108, R5 ;  /* 0x00000005006c7202 */ /* 0x000fe20000000f00 */
[----:B------:R-:W-:Y:S01]  /*7c70*/  HMMA.16816.F32.BF16 R36, R128, R40, R120 ;  /* 0x000000288024723c */ /* 0x000fe20000041878 */
[----:B------:R-:W-:Y:S01]  /*7c80*/  MOV R7, R52 ;  /* 0x0000003400077202 */ /* 0x000fe20000000f00 */
[----:B------:R-:W-:-:S04]  /*7c90*/  FADD.FTZ R0, R0, R109 ;  /* 0x0000006d00007221 */ /* 0x000fc80000010000 */
[C---:B------:R-:W-:Y:S01]  /*7ca0*/  HMMA.16816.F32.BF16 R40, R128.reuse, R42, R136 ;  /* 0x0000002a8028723c */ /* 0x040fe20000041888 */
[----:B------:R-:W-:Y:S01]  /*7cb0*/  FADD.FTZ R2, R2, R108 ;  /* 0x0000006c02027221 */ /* 0x000fe20000010000 */
[----:B------:R-:W-:Y:S01]  /*7cc0*/  MOV R52, R80 ;  /* 0x0000005000347202 */ /* 0x000fe20000000f00 */
[----:B------:R-:W-:Y:S01]  /*7cd0*/  IMAD.MOV.U32 R53, RZ, RZ, R81 ;  /* 0x000000ffff357224 */ /* 0x000fe200078e0051 */
[----:B------:R-:W-:Y:S01]  /*7ce0*/  MOV R54, R82 ;  /* 0x0000005200367202 */ /* 0x000fe20000000f00 */
[----:B------:R-:W-:Y:S01]  /*7cf0*/  IMAD.MOV.U32 R55, RZ, RZ, R83 ;  /* 0x000000ffff377224 */ /* 0x000fe200078e0053 */
[----:B------:R-:W-:Y:S01]  /*7d00*/  HMMA.16816.F32.BF16 R168, R128, R164, R168 ;  /* 0x000000a480a8723c */ /* 0x000fe200000418a8 */
[----:B------:R-:W-:Y:S01]  /*7d10*/  MOV R139, R110 ;  /* 0x0000006e008b7202 */ /* 0x000fe20000000f00 */
[----:B------:R-:W-:Y:S01]  /*7d20*/  IMAD.MOV.U32 R138, RZ, RZ, R111 ;  /* 0x000000ffff8a7224 */ /* 0x000fe200078e006f */
[----:B------:R-:W-:Y:S01]  /*7d30*/  MOV R110, R84 ;  /* 0x00000054006e7202 */ /* 0x000fe20000000f00 */
[----:B------:R-:W-:-:S02]  /*7d40*/  IMAD.MOV.U32 R111, RZ, RZ, R85 ;  /* 0x000000ffff6f7224 */ /* 0x000fc400078e0055 */
[C---:B--2---:R-:W-:Y:S01]  /*7d50*/  HMMA.16816.F32.BF16 R44, R128.reuse, R48, R176 ;  /* 0x00000030802c723c */ /* 0x044fe200000418b0 */
[----:B------:R-:W-:Y:S02]  /*7d60*/  IMAD.MOV.U32 R86, RZ, RZ, R65 ;  /* 0x000000ffff567224 */ /* 0x000fe400078e0041 */
[----:B------:R-:W-:Y:S01]  /*7d70*/  FADD.FTZ R0, R111, R0 ;  /* 0x000000006f007221 */ /* 0x000fe20000010000 */
[----:B------:R-:W-:Y:S01]  /*7d80*/  FADD.FTZ R2, R110, R2 ;  /* 0x000000026e027221 */ /* 0x000fe20000010000 */
[----:B------:R-:W-:Y:S01]  /*7d90*/  MOV R137, R4 ;  /* 0x0000000400897202 */ /* 0x000fe20000000f00 */
[----:B------:R-:W2:Y:S01]  /*7da0*/  LDSM.16.MT88.4 R64, [R199+0x13800] ;  /* 0x01380000c740783b */ /* 0x000ea20000004200 */
[C---:B------:R-:W-:Y:S01]  /*7db0*/  HMMA.16816.F32.BF16 R164, R128.reuse, R166, R116 ;  /* 0x000000a680a4723c */ /* 0x040fe20000041874 */
[----:B------:R-:W-:Y:S02]  /*7dc0*/  MOV R136, R7 ;  /* 0x0000000700887202 */ /* 0x000fe40000000f00 */
[----:B------:R-:W1:Y:S04]  /*7dd0*/  LDSM.16.MT88.4 R80, [R198+0x15800] ;  /* 0x01580000c650783b */ /* 0x000e680000004200 */
[----:B------:R-:W-:Y:S01]  /*7de0*/  MOV R116, R87 ;  /* 0x0000005700747202 */ /* 0x000fe20000000f00 */
[----:B------:R-:W-:Y:S01]  /*7df0*/  IMAD.MOV.U32 R117, RZ, RZ, R92 ;  /* 0x000000ffff757224 */ /* 0x000fe200078e005c */
[----:B------:R-:W-:Y:S01]  /*7e00*/  MOV R118, R94 ;  /* 0x0000005e00767202 */ /* 0x000fe20000000f00 */
[----:B------:R-:W-:Y:S01]  /*7e10*/  IMAD.MOV.U32 R119, RZ, RZ, R95 ;  /* 0x000000ffff777224 */ /* 0x000fe200078e005f */
[C---:B------:R-:W-:Y:S01]  /*7e20*/  HMMA.16816.F32.BF16 R52, R128.reuse, R56, R52 ;  /* 0x000000388034723c */ /* 0x040fe20000041834 */
[----:B------:R-:W-:Y:S01]  /*7e30*/  FADD.FTZ R0, R117, R0 ;  /* 0x0000000075007221 */ /* 0x000fe20000010000 */
[----:B------:R-:W-:Y:S01]  /*7e40*/  FADD.FTZ R2, R116, R2 ;  /* 0x0000000274027221 */ /* 0x000fe20000010000 */
[----:B------:R-:W-:Y:S02]  /*7e50*/  LDSM.16.MT88.4 R120, [R200+0x17800] ;  /* 0x01780000c878783b */ /* 0x000fe40000004200 */
[----:B------:R-:W-:Y:S01]  /*7e60*/  FADD.FTZ R0, R119, R0 ;  /* 0x0000000077007221 */ /* 0x000fe20000010000 */
[----:B------:R-:W-:Y:S01]  /*7e70*/  HMMA.16816.F32.BF16 R56, R128, R58, R236 ;  /* 0x0000003a8038723c */ /* 0x000fe200000418ec */
[----:B------:R-:W-:-:S05]  /*7e80*/  FADD.FTZ R2, R118, R2 ;  /* 0x0000000276027221 */ /* 0x000fca0000010000 */
[C---:B------:R-:W-:Y:S01]  /*7e90*/  HMMA.16816.F32.BF16 R48, R128.reuse, R50, R240 ;  /* 0x000000328030723c */ /* 0x040fe200000418f0 */
        /* <DEDUP_REMOVED lines=8> */
[----:B------:R-:W-:Y:S01]  /*7f20*/  MOV R240, R79 ;  /* 0x0000004f00f07202 */ /* 0x000fe20000000f00 */
[C---:B---3--:R-:W-:Y:S01]  /*7f30*/  HMMA.16816.F32.BF16 R144, R128.reuse, R140, R144 ;  /* 0x0000008c8090723c */ /* 0x048fe20000041890 */
[----:B------:R-:W-:Y:S01]  /*7f40*/  MOV R243, R71 ;  /* 0x0000004700f37202 */ /* 0x000fe20000000f00 */
[----:B------:R-:W-:Y:S01]  /*7f50*/  FADD.FTZ R0, R241, R0 ;  /* 0x00000000f1007221 */ /* 0x000fe20000010000 */
[----:B------:R-:W-:Y:S01]  /*7f60*/  MOV R242, R70 ;  /* 0x0000004600f27202 */ /* 0x000fe20000000f00 */
[----:B------:R-:W-:Y:S01]  /*7f70*/  FADD.FTZ R2, R240, R2 ;  /* 0x00000002f0027221 */ /* 0x000fe20000010000 */
[----:B------:R-:W-:Y:S01]  /*7f80*/  MOV R178, R93 ;  /* 0x0000005d00b27202 */ /* 0x000fe20000000f00 */
[----:B------:R-:W-:Y:S01]  /*7f90*/  FADD.FTZ R0, R243, R0 ;  /* 0x00000000f3007221 */ /* 0x000fe20000010000 */
[----:B----4-:R-:W-:Y:S01]  /*7fa0*/  HMMA.16816.F32.BF16 R160, R128, R156, R160 ;  /* 0x0000009c80a0723c */ /* 0x010fe200000418a0 */
[----:B------:R-:W-:Y:S01]  /*7fb0*/  FADD.FTZ R2, R242, R2 ;  /* 0x00000002f2027221 */ /* 0x000fe20000010000 */
[----:B------:R-:W-:Y:S01]  /*7fc0*/  LDSM.16.MT88.4 R4, [R199+0x17800] ;  /* 0x01780000c704783b */ /* 0x000fe20000004200 */
[----:B------:R-:W-:-:S02]  /*7fd0*/  FADD.FTZ R0, R177, R0 ;  /* 0x00000000b1007221 */ /* 0x000fc40000010000 */
[----:B------:R-:W-:Y:S02]  /*7fe0*/  FADD.FTZ R2, R176, R2 ;  /* 0x00000002b0027221 */ /* 0x000fe40000010000 */
[----:B------:R-:W-:Y:S02]  /*7ff0*/  FADD.FTZ R0, R179, R0 ;  /* 0x00000000b3007221 */ /* 0x000fe40000010000 */
[----:B------:R-:W-:Y:S01]  /*8000*/  FADD.FTZ R2, R178, R2 ;  /* 0x00000002b2027221 */ /* 0x000fe20000010000 */
[----:B------:R-:W-:Y:S01]  /*8010*/  HMMA.16816.F32.BF16 R140, R128, R142, R104 ;  /* 0x0000008e808c723c */ /* 0x000fe20000041868 */
[----:B------:R-:W-:Y:S01]  /*8020*/  FADD.FTZ R0, R137, R0 ;  /* 0x0000000089007221 */ /* 0x000fe20000010000 */
[----:B------:R-:W3:Y:S01]  /*8030*/  LDSM.16.MT88.4 R104, [R197+0x17800] ;  /* 0x01780000c568783b */ /* 0x000ee20000004200 */
[----:B------:R-:W-:-:S03]  /*8040*/  FADD.FTZ R2, R136, R2 ;  /* 0x0000000288027221 */ /* 0x000fc60000010000 */
        /* <DEDUP_REMOVED lines=11> */
[----:B------:R-:W-:-:S04]  /*8100*/  FADD.FTZ R2, R135, R2 ;  /* 0x0000000287027221 */ /* 0x000fc80000010000 */
[----:B------:R3:W-:Y:S04]  /*8110*/  STL [R1+0x4], R0 ;  /* 0x0000040001007387 */ /* 0x0007e80000100800 */
[----:B------:R3:W-:Y:S01]  /*8120*/  STL [R1], R2 ;  /* 0x0000000201007387 */ /* 0x0007e20000100800 */
[C---:B--2---:R-:W-:Y:S06]  /*8130*/  HMMA.16816.F32.BF16 R60, R128.reuse, R64, R60 ;  /* 0x00000040803c723c */ /* 0x044fec000004183c */
[C---:B------:R-:W-:Y:S06]  /*8140*/  HMMA.16816.F32.BF16 R68, R128.reuse, R72, R244 ;  /* 0x000000488044723c */ /* 0x040fec00000418f4 */
[C---:B-1----:R-:W-:Y:S06]  /*8150*/  HMMA.16816.F32.BF16 R76, R128.reuse, R80, R224 ;  /* 0x00000050804c723c */ /* 0x042fec00000418e0 */
[C---:B------:R-:W-:Y:S06]  /*8160*/  HMMA.16816.F32.BF16 R84, R128.reuse, R88, R188 ;  /* 0x000000588054723c */ /* 0x040fec00000418bc */
[C---:B------:R-:W-:Y:S06]  /*8170*/  HMMA.16816.F32.BF16 R92, R128.reuse, R96, R184 ;  /* 0x00000060805c723c */ /* 0x040fec00000418b8 */
        /* <DEDUP_REMOVED lines=50> */
[----:B-1----:R-:W-:Y:S01]  /*84a0*/  @!P6 LEA R6, P1, R4, R6, 0x1 ;  /* 0x000000060406e211 */ /* 0x002fe200078208ff */
[----:B------:R-:W-:-:S04]  /*84b0*/  ULDC UR4, c[0x0][0x39c] ;  /* 0x0000e70000047ab9 */ /* 0x000fc80000000800 */
        /* <DEDUP_REMOVED lines=97> */
[----:B------:R-:W-:-:S02]  /*8ad0*/  @!P3 LEA.HI.X R17, R0, R27, R5, 0x1, P0 ;  /* 0x0000001b0011b211 */ /* 0x000fc400000f0c05 */
        /* <DEDUP_REMOVED lines=25> */
[----:B------:R-:W-:Y:S04]  /*8c70*/  @P3 STS.128 [R223+0x17800], RZ ;  /* 0x017800ffdf003388 */ /* 0x000fe80000000c00 */
[----:B------:R-:W-:Y:S01]  /*8c80*/  @!PT LDS RZ, [RZ] ;  /* 0x00000000fffff984 */ /* 0x000fe20000000800 */
[----:B------:R-:W-:Y:S01]  /*8c90*/  @!PT LDS RZ, [RZ] ;  /* 0x00000000fffff984 */ /* 0x000fe20000000800 */
[----:B------:R-:W-:Y:S01]  /*8ca0*/  @!PT LDS RZ, [RZ] ;  /* 0x00000000fffff984 */ /* 0x000fe20000000800 */
[----:B------:R3:W-:Y:S04]  /*8cb0*/  @!P3 LDGSTS.E.BYPASS.LTC128B.128 [R223+0x17800], desc[UR26][R6.64+0x180] ;  /* 0x1780018006dfbfae */ /* 0x0007e8000b901d5a */
[----:B-----5:R-:W-:Y:S04]  /*8cc0*/  LDSM.16.M88.4 R20, [R196+0x8000] ;  /* 0x00800000c414783b */ /* 0x020fe80000000200 */
[----:B-1----:R-:W-:Y:S04]  /*8cd0*/  LDSM.16.M88.4 R16, [R196+0x8800] ;  /* 0x00880000c410783b */ /* 0x002fe80000000200 */
[----:B------:R-:W-:Y:S04]  /*8ce0*/  LDSM.16.M88.4 R176, [R196+0x9000] ;  /* 0x00900000c4b0783b */ /* 0x000fe80000000200 */
[----:B------:R-:W-:Y:S04]  /*8cf0*/  LDSM.16.M88.4 R172, [R196+0x9800] ;  /* 0x00980000c4ac783b */ /* 0x000fe80000000200 */
[----:B--2---:R-:W1:Y:S04]  /*8d00*/  LDSM.16.M88.4 R12, [R203] ;  /* 0x00000000cb0c783b */ /* 0x004e680000000200 */
[----:B------:R-:W-:Y:S04]  /*8d10*/  LDSM.16.M88.4 R136, [R207] ;  /* 0x00000000cf88783b */ /* 0x000fe80000000200 */
[----:B---3--:R-:W2:Y:S04]  /*8d20*/  LDSM.16.M88.4 R4, [R204] ;  /* 0x00000000cc04783b */ /* 0x008ea80000000200 */
[----:B------:R-:W3:Y:S04]  /*8d30*/  LDSM.16.M88.4 R184, [R222] ;  /* 0x00000000deb8783b */ /* 0x000ee80000000200 */
[----:B------:R-:W4:Y:S04]  /*8d40*/  LDSM.16.M88.4 R232, [R221] ;  /* 0x00000000dde8783b */ /* 0x000f280000000200 */
[----:B------:R-:W4:Y:S04]  /*8d50*/  LDSM.16.M88.4 R236, [R220] ;  /* 0x00000000dcec783b */ /* 0x000f280000000200 */
        /* <DEDUP_REMOVED lines=9> */
[C---:B------:R-:W-:Y:S06]  /*8df0*/  HMMA.16816.F32.BF16 R192, R12.reuse, R178, RZ ;  /* 0x000000b20cc0723c */ /* 0x040fec00000418ff */
[C---:B------:R-:W-:Y:S06]  /*8e00*/  HMMA.16816.F32.BF16 R228, R12.reuse, R172, RZ ;  /* 0x000000ac0ce4723c */ /* 0x040fec00000418ff */
[----:B------:R-:W-:Y:S01]  /*8e10*/  HMMA.16816.F32.BF16 R176, R12, R174, RZ ;  /* 0x000000ae0cb0723c */ /* 0x000fe200000418ff */
[----:B------:R-:W1:Y:S05]  /*8e20*/  LDSM.16.M88.4 R172, [R202+0x8800] ;  /* 0x00880000caac783b */ /* 0x000e6a0000000200 */
[C---:B--2---:R-:W-:Y:S01]  /*8e30*/  HMMA.16816.F32.BF16 R224, R4.reuse, R136, R32 ;  /* 0x0000008804e0723c */ /* 0x044fe20000041820 */
[----:B------:R-:W2:Y:S05]  /*8e40*/  LDSM.16.M88.4 R32, [R202+0x9000] ;  /* 0x00900000ca20783b */ /* 0x000eaa0000000200 */
[C---:B------:R-:W-:Y:S06]  /*8e50*/  HMMA.16816.F32.BF16 R180, R4.reuse, R138, R28 ;  /* 0x0000008a04b4723c */ /* 0x040fec000004181c */
[C---:B---3--:R-:W-:Y:S06]  /*8e60*/  HMMA.16816.F32.BF16 R28, R4.reuse, R186, R20 ;  /* 0x000000ba041c723c */ /* 0x048fec0000041814 */
[C---:B------:R-:W-:Y:S06]  /*8e70*/  HMMA.16816.F32.BF16 R136, R4.reuse, R184, R24 ;  /* 0x000000b80488723c */ /* 0x040fec0000041818 */
[C---:B----4-:R-:W-:Y:S06]  /*8e80*/  HMMA.16816.F32.BF16 R24, R4.reuse, R232, R188 ;  /* 0x000000e80418723c */ /* 0x050fec00000418bc */
[C---:B------:R-:W-:Y:S01]  /*8e90*/  HMMA.16816.F32.BF16 R20, R4.reuse, R234, R192 ;  /* 0x000000ea0414723c */ /* 0x040fe200000418c0 */
[----:B------:R-:W-:Y:S05]  /*8ea0*/  LDSM.16.M88.4 R232, [R201+0x800] ;  /* 0x00080000c9e8783b */ /* 0x000fea0000000200 */
[C---:B------:R-:W-:Y:S01]  /*8eb0*/  HMMA.16816.F32.BF16 R12, R4.reuse, R236, R228 ;  /* 0x000000ec040c723c */ /* 0x040fe200000418e4 */
[----:B------:R-:W-:Y:S05]  /*8ec0*/  LDSM.16.M88.4 R228, [R201] ;  /* 0x00000000c9e4783b */ /* 0x000fea0000000200 */
[----:B------:R-:W-:Y:S01]  /*8ed0*/  HMMA.16816.F32.BF16 R176, R4, R238, R176 ;  /* 0x000000ee04b0723c */ /* 0x000fe200000418b0 */
[----:B------:R-:W3:Y:S04]  /*8ee0*/  LDSM.16.M88.4 R4, [R205] ;  /* 0x00000000cd04783b */ /* 0x000ee80000000200 */
[----:B------:R-:W-:Y:S01]  /*8ef0*/  LDSM.16.M88.4 R236, [R196+0xb800] ;  /* 0x00b80000c4ec783b */ /* 0x000fe20000000200 */
[C---:B-1----:R-:W-:Y:S06]  /*8f00*/  HMMA.16816.F32.BF16 R192, R16.reuse, R246, R180 ;  /* 0x000000f610c0723c */ /* 0x042fec00000418b4 */
[C---:B------:R-:W-:Y:S01]  /*8f10*/  HMMA.16816.F32.BF16 R184, R16.reuse, R174, R28 ;  /* 0x000000ae10b8723c */ /* 0x040fe2000004181c */
[----:B------:R-:W1:Y:S05]  /*8f20*/  LDSM.16.M88.4 R28, [R201+0x1000] ;  /* 0x00100000c91c783b */ /* 0x000e6a0000000200 */
[C---:B------:R-:W-:Y:S01]  /*8f30*/  HMMA.16816.F32.BF16 R224, R16.reuse, R244, R224 ;  /* 0x000000f410e0723c */ /* 0x040fe200000418e0 */
[----:B------:R-:W-:Y:S05]  /*8f40*/  LDSM.16.M88.4 R244, [R202+0xb800] ;  /* 0x00b80000caf4783b */ /* 0x000fea0000000200 */
[C---:B------:R-:W-:Y:S01]  /*8f50*/  HMMA.16816.F32.BF16 R188, R16.reuse, R172, R136 ;  /* 0x000000ac10bc723c */ /* 0x040fe20000041888 */
[----:B------:R-:W-:Y:S05]  /*8f60*/  LDSM.16.M88.4 R172, [R196+0xa000] ;  /* 0x00a00000c4ac783b */ /* 0x000fea0000000200 */
[C---:B--2---:R-:W-:Y:S06]  /*8f70*/  HMMA.16816.F32.BF16 R180, R16.reuse, R32, R24 ;  /* 0x0000002010b4723c */ /* 0x044fec0000041818 */
[C---:B------:R-:W-:Y:S01]  /*8f80*/  HMMA.16816.F32.BF16 R136, R16.reuse, R34, R20 ;  /* 0x000000221088723c */ /* 0x040fe20000041814 */
[----:B------:R-:W2:Y:S05]  /*8f90*/  LDSM.16.M88.4 R20, [R201+0x1800] ;  /* 0x00180000c914783b */ /* 0x000eaa0000000200 */
[C---:B------:R-:W-:Y:S01]  /*8fa0*/  HMMA.16816.F32.BF16 R24, R16.reuse, R240, R12 ;  /* 0x000000f01018723c */ /* 0x040fe2000004180c */
[----:B------:R-:W4:Y:S05]  /*8fb0*/  LDSM.16.M88.4 R12, [R203+0x2000] ;  /* 0x00200000cb0c783b */ /* 0x000f2a0000000200 */
[----:B------:R-:W-:Y:S01]  /*8fc0*/  HMMA.16816.F32.BF16 R16, R16, R242, R176 ;  /* 0x000000f21010723c */ /* 0x000fe200000418b0 */
[----:B------:R-:W4:Y:S05]  /*8fd0*/  LDSM.16.M88.4 R240, [R196+0xa800] ;  /* 0x00a80000c4f0783b */ /* 0x000f2a0000000200 */
[C---:B---3--:R-:W-:Y:S01]  /*8fe0*/  HMMA.16816.F32.BF16 R176, R4.reuse, R230, R192 ;  /* 0x000000e604b0723c */ /* 0x048fe200000418c0 */
[----:B------:R-:W3:Y:S05]  /*8ff0*/  LDSM.16.M88.4 R192, [R196+0xb000] ;  /* 0x00b00000c4c0783b */ /* 0x000eea0000000200 */
[C---:B------:R-:W-:Y:S06]  /*9000*/  HMMA.16816.F32.BF16 R32, R4.reuse, R228, R224 ;  /* 0x000000e40420723c */ /* 0x040fec00000418e0 */
[C---:B------:R-:W-:Y:S06]  /*9010*/  HMMA.16816.F32.BF16 R188, R4.reuse, R232, R188 ;  /* 0x000000e804bc723c */ /* 0x040fec00000418bc */
[C---:B------:R-:W-:Y:S01]  /*9020*/  HMMA.16816.F32.BF16 R228, R4.reuse, R234, R184 ;  /* 0x000000ea04e4723c */ /* 0x040fe200000418b8 */
[----:B------:R-:W-:Y:S05]  /*9030*/  LDSM.16.M88.4 R232, [R217] ;  /* 0x00000000d9e8783b */ /* 0x000fea0000000200 */
[C---:B-1----:R-:W-:Y:S06]  /*9040*/  HMMA.16816.F32.BF16 R184, R4.reuse, R28, R180 ;  /* 0x0000001c04b8723c */ /* 0x042fec00000418b4 */
[C---:B------:R-:W-:Y:S01]  /*9050*/  HMMA.16816.F32.BF16 R136, R4.reuse, R30, R136 ;  /* 0x0000001e0488723c */ /* 0x040fe20000041888 */
[----:B------:R-:W-:Y:S05]  /*9060*/  LDSM.16.M88.4 R28, [R202+0xa000] ;  /* 0x00a00000ca1c783b */ /* 0x000fea0000000200 */
[C---:B--2---:R-:W-:Y:S06]  /*9070*/  HMMA.16816.F32.BF16 R24, R4.reuse, R20, R24 ;  /* 0x000000140418723c */ /* 0x044fec0000041818 */
[----:B------:R-:W-:Y:S01]  /*9080*/  HMMA.16816.F32.BF16 R16, R4, R22, R16 ;  /* 0x000000160410723c */ /* 0x000fe20000041810 */
[----:B------:R-:W-:Y:S05]  /*9090*/  LDSM.16.M88.4 R4, [R204+0x2000] ;  /* 0x00200000cc04783b */ /* 0x000fea0000000200 */
[C---:B----4-:R-:W-:Y:S06]  /*90a0*/  HMMA.16816.F32.BF16 R20, R12.reuse, R172, R32 ;  /* 0x000000ac0c14723c */ /* 0x050fec0000041820 */
[C---:B------:R-:W-:Y:S01]  /*90b0*/  HMMA.16816.F32.BF16 R176, R12.reuse, R174, R176 ;  /* 0x000000ae0cb0723c */ /* 0x040fe200000418b0 */
[----:B------:R-:W1:Y:S05]  /*90c0*/  LDSM.16.M88.4 R172, [R219] ;  /* 0x00000000dbac783b */ /* 0x000e6a0000000200 */
[C---:B------:R-:W-:Y:S01]  /*90d0*/  HMMA.16816.F32.BF16 R180, R12.reuse, R240, R188 ;  /* 0x000000f00cb4723c */ /* 0x040fe200000418bc */
[----:B------:R-:W2:Y:S05]  /*90e0*/  LDSM.16.M88.4 R188, [R218] ;  /* 0x00000000dabc783b */ /* 0x000eaa0000000200 */
[C---:B---3--:R-:W-:Y:S06]  /*90f0*/  HMMA.16816.F32.BF16 R224, R12.reuse, R192, R184 ;  /* 0x000000c00ce0723c */ /* 0x048fec00000418b8 */
[C---:B------:R-:W-:Y:S01]  /*9100*/  HMMA.16816.F32.BF16 R192, R12.reuse, R194, R136 ;  /* 0x000000c20cc0723c */ /* 0x040fe20000041888 */
[----:B------:R-:W3:Y:S05]  /*9110*/  LDSM.16.M88.4 R136, [R216] ;  /* 0x00000000d888783b */ /* 0x000eea0000000200 */
[C---:B------:R-:W-:Y:S01]  /*9120*/  HMMA.16816.F32.BF16 R228, R12.reuse, R242, R228 ;  /* 0x000000f20ce4723c */ /* 0x040fe200000418e4 */
[----:B------:R-:W-:Y:S05]  /*9130*/  LDSM.16.M88.4 R240, [R202+0xa800] ;  /* 0x00a80000caf0783b */ /* 0x000fea0000000200 */
[C---:B------:R-:W-:Y:S06]  /*9140*/  HMMA.16816.F32.BF16 R184, R12.reuse, R236, R24 ;  /* 0x000000ec0cb8723c */ /* 0x040fec0000041818 */
[----:B------:R-:W-:Y:S01]  /*9150*/  HMMA.16816.F32.BF16 R32, R12, R238, R16 ;  /* 0x000000ee0c20723c */ /* 0x000fe20000041810 */
[----:B------:R-:W4:Y:S04]  /*9160*/  LDSM.16.M88.4 R12, [R206+0x2000] ;  /* 0x00200000ce0c783b */ /* 0x000f280000000200 */
[----:B------:R-:W4:Y:S01]  /*9170*/  LDSM.16.M88.4 R236, [R202+0xb000] ;  /* 0x00b00000caec783b */ /* 0x000f220000000200 */
[C---:B-1----:R-:W-:Y:S06]  /*9180*/  HMMA.16816.F32.BF16 R24, R4.reuse, R172, R20 ;  /* 0x000000ac0418723c */ /* 0x042fec0000041814 */
[C---:B------:R-:W-:Y:S01]  /*9190*/  HMMA.16816.F32.BF16 R20, R4.reuse, R174, R176 ;  /* 0x000000ae0414723c */ /* 0x040fe200000418b0 */
[----:B------:R-:W-:Y:S05]  /*91a0*/  LDSM.16.M88.4 R172, [R201+0x2000] ;  /* 0x00200000c9ac783b */ /* 0x000fea0000000200 */
[C---:B--2---:R-:W-:Y:S06]  /*91b0*/  HMMA.16816.F32.BF16 R16, R4.reuse, R188, R180 ;  /* 0x000000bc0410723c */ /* 0x044fec00000418b4 */
[C---:B------:R-:W-:Y:S06]  /*91c0*/  HMMA.16816.F32.BF16 R180, R4.reuse, R190, R228 ;  /* 0x000000be04b4723c */ /* 0x040fec00000418e4 */
[C---:B------:R-:W-:Y:S06]  /*91d0*/  HMMA.16816.F32.BF16 R228, R4.reuse, R232, R224 ;  /* 0x000000e804e4723c */ /* 0x040fec00000418e0 */
[C---:B------:R-:W-:Y:S01]  /*91e0*/  HMMA.16816.F32.BF16 R224, R4.reuse, R234, R192 ;  /* 0x000000ea04e0723c */ /* 0x040fe200000418c0 */
[----:B------:R-:W-:Y:S05]  /*91f0*/  LDSM.16.M88.4 R232, [R196+0xc000] ;  /* 0x00c00000c4e8783b */ /* 0x000fea0000000200 */
[C---:B---3--:R-:W-:Y:S06]  /*9200*/  HMMA.16816.F32.BF16 R192, R4.reuse, R136, R184 ;  /* 0x0000008804c0723c */ /* 0x048fec00000418b8 */
[----:B------:R-:W-:Y:S01]  /*9210*/  HMMA.16816.F32.BF16 R184, R4, R138, R32 ;  /* 0x0000008a04b8723c */ /* 0x000fe20000041820 */
[----:B------:R-:W1:Y:S04]  /*9220*/  LDSM.16.M88.4 R4, [R205+0x2000] ;  /* 0x00200000cd04783b */ /* 0x000e680000000200 */
[----:B------:R-:W2:Y:S01]  /*9230*/  LDSM.16.M88.4 R136, [R201+0x2800] ;  /* 0x00280000c988783b */ /* 0x000ea20000000200 */
[C---:B----4-:R-:W-:Y:S03]  /*9240*/  HMMA.16816.F32.BF16 R188, R12.reuse, R28, R24 ;  /* 0x0000001c0cbc723c */ /* 0x050fe60000041818 */
[----:B------:R-:W3:Y:S03]  /*9250*/  LDSM.16.M88.4 R32, [R201+0x3000] ;  /* 0x00300000c920783b */ /* 0x000ee60000000200 */
[C---:B------:R-:W-:Y:S06]  /*9260*/  HMMA.16816.F32.BF16 R176, R12.reuse, R30, R20 ;  /* 0x0000001e0cb0723c */ /* 0x040fec0000041814 */
        /* <DEDUP_REMOVED lines=8> */
[----:B------:R-:W4:Y:S05]  /*92f0*/  LDSM.16.M88.4 R12, [R203+0x4000] ;  /* 0x00400000cb0c783b */ /* 0x000f2a0000000200 */
[C---:B-1----:R-:W-:Y:S06]  /*9300*/  HMMA.16816.F32.BF16 R228, R4.reuse, R172, R188 ;  /* 0x000000ac04e4723c */ /* 0x042fec00000418bc */
[C---:B------:R-:W-:Y:S01]  /*9310*/  HMMA.16816.F32.BF16 R224, R4.reuse, R174, R176 ;  /* 0x000000ae04e0723c */ /* 0x040fe200000418b0 */
[----:B------:R-:W-:Y:S05]  /*9320*/  LDSM.16.M88.4 R176, [R215] ;  /* 0x00000000d7b0783b */ /* 0x000fea0000000200 */
[C---:B--2---:R-:W-:Y:S06]  /*9330*/  HMMA.16816.F32.BF16 R192, R4.reuse, R136, R28 ;  /* 0x0000008804c0723c */ /* 0x044fec000004181c */
[C---:B------:R-:W-:Y:S01]  /*9340*/  HMMA.16816.F32.BF16 R188, R4.reuse, R138, R24 ;  /* 0x0000008a04bc723c */ /* 0x040fe20000041818 */
[----:B------:R-:W1:Y:S05]  /*9350*/  LDSM.16.M88.4 R136, [R196+0xd000] ;  /* 0x00d00000c488783b */ /* 0x000e6a0000000200 */
[C---:B---3--:R-:W-:Y:S01]  /*9360*/  HMMA.16816.F32.BF16 R172, R4.reuse, R32, R20 ;  /* 0x0000002004ac723c */ /* 0x048fe20000041814 */
[----:B------:R-:W2:Y:S05]  /*9370*/  LDSM.16.M88.4 R20, [R196+0xd800] ;  /* 0x00d80000c414783b */ /* 0x000eaa0000000200 */
[C---:B------:R-:W-:Y:S06]  /*9380*/  HMMA.16816.F32.BF16 R32, R4.reuse, R34, R16 ;  /* 0x000000220420723c */ /* 0x040fec0000041810 */
[C---:B----4-:R-:W-:Y:S06]  /*9390*/  HMMA.16816.F32.BF16 R28, R4.reuse, R240, R180 ;  /* 0x000000f0041c723c */ /* 0x050fec00000418b4 */
[----:B------:R-:W-:Y:S01]  /*93a0*/  HMMA.16816.F32.BF16 R16, R4, R242, R184 ;  /* 0x000000f20410723c */ /* 0x000fe200000418b8 */
[----:B------:R-:W3:Y:S04]  /*93b0*/  LDSM.16.M88.4 R4, [R204+0x4000] ;  /* 0x00400000cc04783b */ /* 0x000ee80000000200 */
[----:B------:R-:W-:Y:S01]  /*93c0*/  LDSM.16.M88.4 R240, [R202+0xd000] ;  /* 0x00d00000caf0783b */ /* 0x000fe20000000200 */
[C---:B------:R-:W-:Y:S03]  /*93d0*/  HMMA.16816.F32.BF16 R180, R12.reuse, R234, R224 ;  /* 0x000000ea0cb4723c */ /* 0x040fe600000418e0 */
[----:B------:R-:W4:Y:S03]  /*93e0*/  LDSM.16.M88.4 R224, [R214] ;  /* 0x00000000d6e0783b */ /* 0x000f260000000200 */
[C---:B------:R-:W-:Y:S01]  /*93f0*/  HMMA.16816.F32.BF16 R24, R12.reuse, R232, R228 ;  /* 0x000000e80c18723c */ /* 0x040fe200000418e4 */
[----:B------:R-:W4:Y:S05]  /*9400*/  LDSM.16.M88.4 R228, [R213] ;  /* 0x00000000d5e4783b */ /* 0x000f2a0000000200 */
[C---:B------:R-:W-:Y:S06]  /*9410*/  HMMA.16816.F32.BF16 R192, R12.reuse, R236, R192 ;  /* 0x000000ec0cc0723c */ /* 0x040fec00000418c0 */
[C---:B------:R-:W-:Y:S01]  /*9420*/  HMMA.16816.F32.BF16 R184, R12.reuse, R238, R188 ;  /* 0x000000ee0cb8723c */ /* 0x040fe200000418bc */
[----:B------:R-:W4:Y:S05]  /*9430*/  LDSM.16.M88.4 R236, [R212] ;  /* 0x00000000d4ec783b */ /* 0x000f2a0000000200 */
[C---:B-1----:R-:W-:Y:S06]  /*9440*/  HMMA.16816.F32.BF16 R172, R12.reuse, R136, R172 ;  /* 0x000000880cac723c */ /* 0x042fec00000418ac */
[C---:B------:R-:W-:Y:S06]  /*9450*/  HMMA.16816.F32.BF16 R188, R12.reuse, R138, R32 ;  /* 0x0000008a0cbc723c */ /* 0x040fec0000041820 */
[C---:B--2---:R-:W-:Y:S01]  /*9460*/  HMMA.16816.F32.BF16 R32, R12.reuse, R20, R28 ;  /* 0x000000140c20723c */ /* 0x044fe2000004181c */
[----:B------:R-:W-:Y:S05]  /*9470*/  LDSM.16.M88.4 R28, [R202+0xc000] ;  /* 0x00c00000ca1c783b */ /* 0x000fea0000000200 */
[----:B------:R-:W-:Y:S01]  /*9480*/  HMMA.16816.F32.BF16 R16, R12, R22, R16 ;  /* 0x000000160c10723c */ /* 0x000fe20000041810 */
[----:B------:R-:W1:Y:S05]  /*9490*/  LDSM.16.M88.4 R12, [R206+0x4000] ;  /* 0x00400000ce0c783b */ /* 0x000e6a0000000200 */
[C---:B---3--:R-:W-:Y:S06]  /*94a0*/  HMMA.16816.F32.BF16 R20, R4.reuse, R176, R24 ;  /* 0x000000b00414723c */ /* 0x048fec0000041818 */
[C---:B------:R-:W-:Y:S01]  /*94b0*/  HMMA.16816.F32.BF16 R24, R4.reuse, R178, R180 ;  /* 0x000000b20418723c */ /* 0x040fe200000418b4 */
[----:B------:R-:W2:Y:S04]  /*94c0*/  LDSM.16.M88.4 R180, [R202+0xc800] ;  /* 0x00c80000cab4783b */ /* 0x000ea80000000200 */
[----:B------:R-:W3:Y:S01]  /*94d0*/  LDSM.16.M88.4 R176, [R202+0xd800] ;  /* 0x00d80000cab0783b */ /* 0x000ee20000000200 */
[C---:B----4-:R-:W-:Y:S06]  /*94e0*/  HMMA.16816.F32.BF16 R136, R4.reuse, R224, R192 ;  /* 0x000000e00488723c */ /* 0x050fec00000418c0 */
[C---:B------:R-:W-:Y:S06]  /*94f0*/  HMMA.16816.F32.BF16 R192, R4.reuse, R228, R172 ;  /* 0x000000e404c0723c */ /* 0x040fec00000418ac */
[C---:B------:R-:W-:Y:S01]  /*9500*/  HMMA.16816.F32.BF16 R184, R4.reuse, R226, R184 ;  /* 0x000000e204b8723c */ /* 0x040fe200000418b8 */
[----:B------:R-:W-:Y:S05]  /*9510*/  LDSM.16.M88.4 R224, [R201+0x4000] ;  /* 0x00400000c9e0783b */ /* 0x000fea0000000200 */
[C---:B------:R-:W-:Y:S06]  /*9520*/  HMMA.16816.F32.BF16 R188, R4.reuse, R230, R188 ;  /* 0x000000e604bc723c */ /* 0x040fec00000418bc */
[C---:B------:R-:W-:Y:S06]  /*9530*/  HMMA.16816.F32.BF16 R232, R4.reuse, R236, R32 ;  /* 0x000000ec04e8723c */ /* 0x040fec0000041820 */
[----:B------:R-:W-:Y:S01]  /*9540*/  HMMA.16816.F32.BF16 R172, R4, R238, R16 ;  /* 0x000000ee04ac723c */ /* 0x000fe20000041810 */
[----:B------:R-:W4:Y:S04]  /*9550*/  LDSM.16.M88.4 R4, [R205+0x4000] ;  /* 0x00400000cd04783b */ /* 0x000f280000000200 */
[----:B------:R-:W4:Y:S01]  /*9560*/  LDSM.16.M88.4 R236, [R201+0x4800] ;  /* 0x00480000c9ec783b */ /* 0x000f220000000200 */
[C---:B-1----:R-:W-:Y:S03]  /*9570*/  HMMA.16816.F32.BF16 R16, R12.reuse, R28, R20 ;  /* 0x0000001c0c10723c */ /* 0x042fe60000041814 */
[----:B------:R-:W-:Y:S03]  /*9580*/  LDSM.16.M88.4 R20, [R203+0x6000] ;  /* 0x00600000cb14783b */ /* 0x000fe60000000200 */
[C---:B------:R-:W-:Y:S06]  /*9590*/  HMMA.16816.F32.BF16 R28, R12.reuse, R30, R24 ;  /* 0x0000001e0c1c723c */ /* 0x040fec0000041818 */
[C---:B--2---:R-:W-:Y:S06]  /*95a0*/  HMMA.16816.F32.BF16 R136, R12.reuse, R180, R136 ;  /* 0x000000b40c88723c */ /* 0x044fec0000041888 */
[C---:B------:R-:W-:Y:S01]  /*95b0*/  HMMA.16816.F32.BF16 R32, R12.reuse, R182, R184 ;  /* 0x000000b60c20723c */ /* 0x040fe200000418b8 */
[----:B------:R-:W1:Y:S04]  /*95c0*/  LDSM.16.M88.4 R184, [R196+0xe000] ;  /* 0x00e00000c4b8783b */ /* 0x000e680000000200 */
[----:B------:R-:W-:Y:S01]  /*95d0*/  LDSM.16.M88.4 R180, [R196+0xe800] ;  /* 0x00e80000c4b4783b */ /* 0x000fe20000000200 */
[C---:B------:R-:W-:Y:S03]  /*95e0*/  HMMA.16816.F32.BF16 R228, R12.reuse, R242, R188 ;  /* 0x000000f20ce4723c */ /* 0x040fe600000418bc */
[----:B------:R-:W2:Y:S03]  /*95f0*/  LDSM.16.M88.4 R188, [R201+0x5000] ;  /* 0x00500000c9bc783b */ /* 0x000ea60000000200 */
[----:B---3--:R-:W-:Y:S06]  /*9600*/  HMMA.16816.F32.BF16 R232, R12, R176, R232 ;  /* 0x000000b00ce8723c */ /* 0x008fec00000418e8 */
[----:B----4-:R-:W-:Y:S01]  /*9610*/  HMMA.16816.F32.BF16 R24, R4, R224, R16 ;  /* 0x000000e00418723c */ /* 0x010fe20000041810 */
[----:B------:R-:W-:Y:S05]  /*9620*/  LDSM.16.M88.4 R16, [R204+0x6000] ;  /* 0x00600000cc10783b */ /* 0x000fea0000000200 */
[C---:B------:R-:W-:Y:S06]  /*9630*/  HMMA.16816.F32.BF16 R192, R12.reuse, R240, R192 ;  /* 0x000000f00cc0723c */ /* 0x040fec00000418c0 */
[----:B------:R-:W-:Y:S06]  /*9640*/  HMMA.16816.F32.BF16 R176, R12, R178, R172 ;  /* 0x000000b20cb0723c */ /* 0x000fec00000418ac */
[C---:B------:R-:W-:Y:S01]  /*9650*/  HMMA.16816.F32.BF16 R12, R4.reuse, R226, R28 ;  /* 0x000000e2040c723c */ /* 0x040fe2000004181c */
[----:B------:R-:W-:Y:S05]  /*9660*/  LDSM.16.M88.4 R28, [R201+0x5800] ;  /* 0x00580000c91c783b */ /* 0x000fea0000000200 */
[C---:B------:R-:W-:Y:S01]  /*9670*/  HMMA.16816.F32.BF16 R172, R4.reuse, R236, R136 ;  /* 0x000000ec04ac723c */ /* 0x040fe20000041888 */
[----:B------:R-:W3:Y:S05]  /*9680*/  LDSM.16.M88.4 R136, [R211] ;  /* 0x00000000d388783b */ /* 0x000eea0000000200 */
[----:B------:R-:W-:Y:S06]  /*9690*/  HMMA.16816.F32.BF16 R224, R4, R238, R32 ;  /* 0x000000ee04e0723c */ /* 0x000fec0000041820 */
[----:B-1----:R-:W-:Y:S06]  /*96a0*/  HMMA.16816.F32.BF16 R32, R20, R184, R24 ;  /* 0x000000b81420723c */ /* 0x002fec0000041818 */
[----:B--2---:R-:W-:Y:S01]  /*96b0*/  HMMA.16816.F32.BF16 R240, R4, R188, R192 ;  /* 0x000000bc04f0723c */ /* 0x004fe200000418c0 */
[----:B------:R-:W-:Y:S05]  /*96c0*/  LDSM.16.M88.4 R192, [R201+0x6000] ;  /* 0x00600000c9c0783b */ /* 0x000fea0000000200 */
[----:B------:R-:W-:Y:S01]  /*96d0*/  HMMA.16816.F32.BF16 R24, R20, R186, R12 ;  /* 0x000000ba1418723c */ /* 0x000fe2000004180c */
[----:B------:R-:W-:Y:S05]  /*96e0*/  LDSM.16.M88.4 R12, [R206+0x6000] ;  /* 0x00600000ce0c783b */ /* 0x000fea0000000200 */
[----:B------:R-:W-:Y:S01]  /*96f0*/  HMMA.16816.F32.BF16 R236, R4, R190, R228 ;  /* 0x000000be04ec723c */ /* 0x000fe200000418e4 */
[----:B------:R-:W1:Y:S05]  /*9700*/  LDSM.16.M88.4 R188, [R202+0xe000] ;  /* 0x00e00000cabc783b */ /* 0x000e6a0000000200 */
[----:B------:R-:W-:Y:S01]  /*9710*/  HMMA.16816.F32.BF16 R184, R20, R180, R172 ;  /* 0x000000b414b8723c */ /* 0x000fe200000418ac */
[----:B------:R-:W2:Y:S05]  /*9720*/  LDSM.16.M88.4 R172, [R210] ;  /* 0x00000000d2ac783b */ /* 0x000eaa0000000200 */
[----:B---3--:R-:W-:Y:S06]  /*9730*/  HMMA.16816.F32.BF16 R32, R16, R136, R32 ;  /* 0x000000881020723c */ /* 0x008fec0000041820 */
[C---:B------:R-:W-:Y:S06]  /*9740*/  HMMA.16816.F32.BF16 R232, R4.reuse, R28, R232 ;  /* 0x0000001c04e8723c */ /* 0x040fec00000418e8 */
[----:B------:R-:W-:Y:S01]  /*9750*/  HMMA.16816.F32.BF16 R244, R4, R30, R176 ;  /* 0x0000001e04f4723c */ /* 0x000fe200000418b0 */
[----:B------:R-:W3:Y:S04]  /*9760*/  LDSM.16.M88.4 R4, [R205+0x6000] ;  /* 0x00600000cd04783b */ /* 0x000ee80000000200 */
[----:B------:R-:W4:Y:S01]  /*9770*/  LDSM.16.M88.4 R176, [R196+0xf000] ;  /* 0x00f00000c4b0783b */ /* 0x000f220000000200 */
[----:B------:R-:W-:Y:S06]  /*9780*/  HMMA.16816.F32.BF16 R28, R16, R138, R24 ;  /* 0x0000008a101c723c */ /* 0x000fec0000041818 */
[----:B------:R-:W-:Y:S01]  /*9790*/  HMMA.16816.F32.BF16 R136, R20, R182, R224 ;  /* 0x000000b61488723c */ /* 0x000fe200000418e0 */
[----:B------:R-:W4:Y:S05]  /*97a0*/  LDSM.16.M88.4 R224, [R202+0xe800] ;  /* 0x00e80000cae0783b */ /* 0x000f2a0000000200 */
[----:B-1----:R-:W-:Y:S06]  /*97b0*/  HMMA.16816.F32.BF16 R24, R12, R188, R32 ;  /* 0x000000bc0c18723c */ /* 0x002fec0000041820 */
[----:B--2---:R-:W-:Y:S01]  /*97c0*/  HMMA.16816.F32.BF16 R32, R16, R172, R184 ;  /* 0x000000ac1020723c */ /* 0x004fe200000418b8 */
[----:B------:R-:W1:Y:S05]  /*97d0*/  LDSM.16.M88.4 R184, [R209] ;  /* 0x00000000d1b8783b */ /* 0x000e6a0000000200 */
[----:B------:R-:W-:Y:S01]  /*97e0*/  HMMA.16816.F32.BF16 R180, R12, R190, R28 ;  /* 0x000000be0cb4723c */ /* 0x000fe2000004181c */
[----:B------:R-:W2:Y:S05]  /*97f0*/  LDSM.16.M88.4 R188, [R201+0x6800] ;  /* 0x00680000c9bc783b */ /* 0x000eaa0000000200 */
[----:B------:R-:W-:Y:S06]  /*9800*/  HMMA.16816.F32.BF16 R28, R16, R174, R136 ;  /* 0x000000ae101c723c */ /* 0x000fec0000041888 */
[----:B---3--:R-:W-:Y:S06]  /*9810*/  HMMA.16816.F32.BF16 R24, R4, R192, R24 ;  /* 0x000000c00418723c */ /* 0x008fec0000041818 */
[C---:B----4-:R-:W-:Y:S06]  /*9820*/  HMMA.16816.F32.BF16 R228, R20.reuse, R176, R240 ;  /* 0x000000b014e4723c */ /* 0x050fec00000418f0 */
[----:B------:R-:W-:Y:S06]  /*9830*/  HMMA.16816.F32.BF16 R176, R20, R178, R236 ;  /* 0x000000b214b0723c */ /* 0x000fec00000418ec */
[----:B------:R-:W-:Y:S06]  /*9840*/  HMMA.16816.F32.BF16 R32, R12, R224, R32 ;  /* 0x000000e00c20723c */ /* 0x000fec0000041820 */
[----:B------:R-:W-:Y:S01]  /*9850*/  FMUL.FTZ R0, R26, UR4 ;  /* 0x000000041a007c20 */ /* 0x000fe20008410000 */
[----:B------:R-:W-:Y:S01]  /*9860*/  FMUL.FTZ R24, R24, UR4 ;  /* 0x0000000418187c20 */ /* 0x000fe20008410000 */
[----:B------:R-:W-:Y:S01]  /*9870*/  FMUL.FTZ R25, R25, UR4 ;  /* 0x0000000419197c20 */ /* 0x000fe20008410000 */
[----:B------:R-:W-:Y:S01]  /*9880*/  HMMA.16816.F32.BF16 R172, R4, R194, R180 ;  /* 0x000000c204ac723c */ /* 0x000fe200000418b4 */
[----:B------:R-:W3:Y:S01]  /*9890*/  LDSM.16.M88.4 R192, [R202+0xf000] ;  /* 0x00f00000cac0783b */ /* 0x000ee20000000200 */
[----:B------:R-:W-:Y:S03]  /*98a0*/  MUFU.TANH R237, R24 ;  /* 0x0000001800ed7308 */ /* 0x000fe60000002400 */
[----:B------:R-:W-:Y:S01]  /*98b0*/  LDSM.16.M88.4 R180, [R208] ;  /* 0x00000000d0b4783b */ /* 0x000fe20000000200 */
[----:B-1----:R-:W-:Y:S04]  /*98c0*/  HMMA.16816.F32.BF16 R136, R16, R184, R228 ;  /* 0x000000b81088723c */ /* 0x002fe800000418e4 */
[----:B------:R1:W-:Y:S08]  /*98d0*/  MUFU.TANH R231, R0 ;  /* 0x0000000000e77308 */ /* 0x0003f00000002400 */
[----:B------:R4:W3:Y:S01]  /*98e0*/  MUFU.TANH R236, R25 ;  /* 0x0000001900ec7308 */ /* 0x0008e20000002400 */
[----:B-1----:R-:W-:-:S07]  /*98f0*/  FMUL.FTZ R0, R27, UR4 ;  /* 0x000000041b007c20 */ /* 0x002fce0008410000 */
[----:B------:R1:W-:Y:S01]  /*9900*/  MUFU.TANH R230, R0 ;  /* 0x0000000000e67308 */ /* 0x0003e20000002400 */
[----:B----4-:R-:W-:Y:S01]  /*9910*/  HMMA.16816.F32.BF16 R24, R12, R226, R28 ;  /* 0x000000e20c18723c */ /* 0x010fe2000004181c */
[----:B------:R-:W4:Y:S05]  /*9920*/  LDSM.16.M88.4 R224, [R196+0xf800] ;  /* 0x00f80000c4e0783b */ /* 0x000f2a0000000200 */
[----:B--2---:R-:W-:Y:S06]  /*9930*/  HMMA.16816.F32.BF16 R28, R4, R188, R32 ;  /* 0x000000bc041c723c */ /* 0x004fec0000041820 */
[----:B------:R-:W-:Y:S01]  /*9940*/  HMMA.16816.F32.BF16 R32, R16, R186, R176 ;  /* 0x000000ba1020723c */ /* 0x000fe200000418b0 */
[----:B-1----:R-:W-:Y:S01]  /*9950*/  FMUL.FTZ R0, R172, UR4 ;  /* 0x00000004ac007c20 */ /* 0x002fe20008410000 */
[----:B------:R-:W-:Y:S03]  /*9960*/  LDSM.16.M88.4 R176, [R201+0x7000] ;  /* 0x00700000c9b0783b */ /* 0x000fe60000000200 */
[----:B------:R1:W2:Y:S01]  /*9970*/  MUFU.TANH R228, R0 ;  /* 0x0000000000e47308 */ /* 0x0002a20000002400 */
[----:B---3--:R-:W-:Y:S01]  /*9980*/  HMMA.16816.F32.BF16 R136, R12, R192, R136 ;  /* 0x000000c00c88723c */ /* 0x008fe20000041888 */
[----:B------:R-:W3:Y:S01]  /*9990*/  LDSM.16.M88.4 R184, [R202+0xf800] ;  /* 0x00f80000cab8783b */ /* 0x000ee20000000200 */
[----:B-1----:R-:W-:-:S05]  /*99a0*/  FMUL.FTZ R0, R173, UR4 ;  /* 0x00000004ad007c20 */ /* 0x002fca0008410000 */
[----:B------:R1:W-:Y:S02]  /*99b0*/  MUFU.TANH R229, R0 ;  /* 0x0000000000e57308 */ /* 0x0003e40000002400 */
[----:B-1----:R-:W-:-:S06]  /*99c0*/  FMUL.FTZ R0, R174, UR4 ;  /* 0x00000004ae007c20 */ /* 0x002fcc0008410000 */
[----:B------:R1:W2:Y:S02]  /*99d0*/  MUFU.TANH R11, R0 ;  /* 0x00000000000b7308 */ /* 0x0002a40000002400 */
[----:B-1----:R-:W-:Y:S02]  /*99e0*/  FMUL.FTZ R0, R175, UR4 ;  /* 0x00000004af007c20 */ /* 0x002fe40008410000 */
[----:B------:R-:W-:Y:S04]  /*99f0*/  HMMA.16816.F32.BF16 R172, R4, R190, R24 ;  /* 0x000000be04ac723c */ /* 0x000fe80000041818 */
[----:B------:R1:W2:Y:S02]  /*9a00*/  MUFU.TANH R191, R0 ;  /* 0x0000000000bf7308 */ /* 0x0002a40000002400 */
[C---:B----4-:R-:W-:Y:S06]  /*9a10*/  HMMA.16816.F32.BF16 R24, R20.reuse, R224, R232 ;  /* 0x000000e01418723c */ /* 0x050fec00000418e8 */
[----:B------:R-:W-:Y:S01]  /*9a20*/  HMMA.16816.F32.BF16 R20, R20, R226, R244 ;  /* 0x000000e21414723c */ /* 0x000fe200000418f4 */
[----:B-1----:R-:W-:-:S04]  /*9a30*/  FMUL.FTZ R0, R28, UR4 ;  /* 0x000000041c007c20 */ /* 0x002fc80008410000 */
[----:B------:R1:W4:Y:S07]  /*9a40*/  MUFU.TANH R135, R0 ;  /* 0x0000000000877308 */ /* 0x00032e0000002400 */
[----:B------:R-:W-:-:S06]  /*9a50*/  FMUL.FTZ R175, R175, UR4 ;  /* 0x00000004afaf7c20 */ /* 0x000fcc0008410000 */
[C---:B------:R-:W-:Y:S06]  /*9a60*/  HMMA.16816.F32.BF16 R24, R16.reuse, R180, R24 ;  /* 0x000000b41018723c */ /* 0x040fec0000041818 */
[----:B------:R-:W-:Y:S01]  /*9a70*/  HMMA.16816.F32.BF16 R16, R16, R182, R20 ;  /* 0x000000b61010723c */ /* 0x000fe20000041814 */
[----:B-1----:R-:W-:-:S04]  /*9a80*/  FMUL.FTZ R0, R29, UR4 ;  /* 0x000000041d007c20 */ /* 0x002fc80008410000 */
[----:B------:R1:W-:-:S13]  /*9a90*/  MUFU.TANH R192, R0 ;  /* 0x0000000000c07308 */ /* 0x0003da0000002400 */
[----:B---3--:R-:W-:Y:S01]  /*9aa0*/  HMMA.16816.F32.BF16 R24, R12, R184, R24 ;  /* 0x000000b80c18723c */ /* 0x008fe20000041818 */
[----:B-1----:R-:W-:-:S04]  /*9ab0*/  FMUL.FTZ R0, R30, UR4 ;  /* 0x000000041e007c20 */ /* 0x002fc80008410000 */
[----:B------:R1:W3:Y:S02]  /*9ac0*/  MUFU.TANH R134, R0 ;  /* 0x0000000000867308 */ /* 0x0002e40000002400 */
[----:B-1----:R-:W-:Y:S02]  /*9ad0*/  FMUL.FTZ R0, R31, UR4 ;  /* 0x000000041f007c20 */ /* 0x002fe40008410000 */
[----:B------:R-:W-:Y:S04]  /*9ae0*/  HMMA.16816.F32.BF16 R28, R12, R194, R32 ;  /* 0x000000c20c1c723c */ /* 0x000fe80000041820 */
[----:B------:R1:W3:Y:S02]  /*9af0*/  MUFU.TANH R189, R0 ;  /* 0x0000000000bd7308 */ /* 0x0002e40000002400 */
[----:B------:R-:W-:Y:S01]  /*9b00*/  HMMA.16816.F32.BF16 R32, R4, R176, R136 ;  /* 0x000000b00420723c */ /* 0x000fe20000041888 */
[----:B------:R-:W2:Y:S01]  /*9b10*/  LDSM.16.M88.4 R136, [R201+0x7800] ;  /* 0x00780000c988783b */ /* 0x000ea20000000200 */
[----:B------:R-:W-:-:S04]  /*9b20*/  DEPBAR.LE SB0, 0x0 ;  /* 0x000080000000791a */ /* 0x000fc80000000000 */
[----:B------:R-:W-:Y:S01]  /*9b30*/  HMMA.16816.F32.BF16 R12, R12, R186, R16 ;  /* 0x000000ba0c0c723c */ /* 0x000fe20000041810 */
[----:B------:R-:W-:Y:S01]  /*9b40*/  MUFU.TANH R176, R175 ;  /* 0x000000af00b07308 */ /* 0x000fe20000002400 */
[----:B-1----:R-:W-:-:S07]  /*9b50*/  FMUL.FTZ R0, R172, UR4 ;  /* 0x00000004ac007c20 */ /* 0x002fce0008410000 */
[----:B------:R1:W3:Y:S03]  /*9b60*/  MUFU.TANH R188, R0 ;  /* 0x0000000000bc7308 */ /* 0x0002e60000002400 */
[----:B------:R-:W-:Y:S06]  /*9b70*/  HMMA.16816.F32.BF16 R28, R4, R178, R28 ;  /* 0x000000b2041c723c */ /* 0x000fec000004181c */
[----:B------:R-:W-:Y:S01]  /*9b80*/  FMUL.FTZ R35, R35, UR4 ;  /* 0x0000000423237c20 */ /* 0x000fe20008410000 */
[----:B------:R-:W-:Y:S01]  /*9b90*/  FMUL.FTZ R33, R33, UR4 ;  /* 0x0000000421217c20 */ /* 0x000fe20008410000 */
[----:B------:R-:W-:Y:S01]  /*9ba0*/  FMUL.FTZ R34, R34, UR4 ;  /* 0x0000000422227c20 */ /* 0x000fe20008410000 */
[----:B------:R-:W-:Y:S01]  /*9bb0*/  FMUL.FTZ R32, R32, UR4 ;  /* 0x0000000420207c20 */ /* 0x000fe20008410000 */
[----:B------:R-:W-:Y:S01]  /*9bc0*/  MUFU.TANH R20, R35 ;  /* 0x0000002300147308 */ /* 0x000fe20000002400 */
[----:B-1----:R-:W-:-:S07]  /*9bd0*/  FMUL.FTZ R0, R173, UR4 ;  /* 0x00000004ad007c20 */ /* 0x002fce0008410000 */
[----:B------:R-:W-:Y:S01]  /*9be0*/  MUFU.TANH R133, R34 ;  /* 0x0000002200857308 */ /* 0x000fe20000002400 */
[C---:B--2---:R-:W-:Y:S05]  /*9bf0*/  HMMA.16816.F32.BF16 R24, R4.reuse, R136, R24 ;  /* 0x000000880418723c */ /* 0x044fea0000041818 */
[----:B------:R-:W-:Y:S01]  /*9c00*/  FMUL.FTZ R28, R28, UR4 ;  /* 0x000000041c1c7c20 */ /* 0x000fe20008410000 */
[----:B------:R-:W-:Y:S01]  /*9c10*/  FMUL.FTZ R29, R29, UR4 ;  /* 0x000000041d1d7c20 */ /* 0x000fe20008410000 */
[----:B------:R1:W-:Y:S01]  /*9c20*/  MUFU.TANH R190, R0 ;  /* 0x0000000000be7308 */ /* 0x0003e20000002400 */
[----:B------:R-:W-:Y:S07]  /*9c30*/  HMMA.16816.F32.BF16 R12, R4, R138, R12 ;  /* 0x0000008a040c723c */ /* 0x000fee000004180c */
[----:B------:R-:W-:Y:S08]  /*9c40*/  MUFU.TANH R175, R32 ;  /* 0x0000002000af7308 */ /* 0x000ff00000002400 */
[----:B------:R-:W-:Y:S01]  /*9c50*/  MUFU.TANH R28, R28 ;  /* 0x0000001c001c7308 */ /* 0x000fe20000002400 */
[----:B-1----:R-:W-:Y:S01]  /*9c60*/  FMUL.FTZ R0, R174, UR4 ;  /* 0x00000004ae007c20 */ /* 0x002fe20008410000 */
[----:B------:R-:W-:Y:S01]  /*9c70*/  FMUL.FTZ R25, R25, UR4 ;  /* 0x0000000419197c20 */ /* 0x000fe20008410000 */
[----:B------:R-:W-:Y:S01]  /*9c80*/  FMUL.FTZ R5, R26, UR4 ;  /* 0x000000041a057c20 */ /* 0x000fe20008410000 */
[----:B------:R-:W-:-:S04]  /*9c90*/  FMUL.FTZ R24, R24, UR4 ;  /* 0x0000000418187c20 */ /* 0x000fc80008410000 */
[----:B------:R1:W2:Y:S01]  /*9ca0*/  MUFU.TANH R177, R0 ;  /* 0x0000000000b17308 */ /* 0x0002a20000002400 */
[----:B------:R-:W-:Y:S01]  /*9cb0*/  FMUL.FTZ R7, R12, UR4 ;  /* 0x000000040c077c20 */ /* 0x000fe20008410000 */
[----:B------:R-:W-:Y:S01]  /*9cc0*/  FMUL.FTZ R6, R13, UR4 ;  /* 0x000000040d067c20 */ /* 0x000fe20008410000 */
[----:B------:R-:W-:-:S05]  /*9cd0*/  FMUL.FTZ R14, R14, UR4 ;  /* 0x000000040e0e7c20 */ /* 0x000fca0008410000 */
[----:B------:R4:W2:Y:S08]  /*9ce0*/  MUFU.TANH R174, R33 ;  /* 0x0000002100ae7308 */ /* 0x0008b00000002400 */
[----:B------:R-:W-:Y:S01]  /*9cf0*/  MUFU.TANH R29, R29 ;  /* 0x0000001d001d7308 */ /* 0x000fe20000002400 */
[----:B-1----:R-:W-:-:S04]  /*9d00*/  IMAD.U32 R0, RZ, RZ, UR17 ;  /* 0x00000011ff007e24 */ /* 0x002fc8000f8e00ff */
[----:B------:R-:W-:-:S03]  /*9d10*/  IMAD R0, R0, 0x40, R2 ;  /* 0x0000004000007824 */ /* 0x000fc600078e0202 */
[----:B------:R-:W-:Y:S01]  /*9d20*/  MUFU.TANH R25, R25 ;  /* 0x0000001900197308 */ /* 0x000fe20000002400 */
[C---:B------:R-:W-:Y:S02]  /*9d30*/  VIADD R8, R0.reuse, 0x1 ;  /* 0x0000000100087836 */ /* 0x040fe40000000000 */
[C---:B------:R-:W-:Y:S02]  /*9d40*/  VIADD R2, R0.reuse, 0x8 ;  /* 0x0000000800027836 */ /* 0x040fe40000000000 */
[----:B------:R-:W-:Y:S01]  /*9d50*/  VIADD R4, R0, 0x20 ;  /* 0x0000002000047836 */ /* 0x000fe20000000000 */
[----:B------:R-:W-:Y:S01]  /*9d60*/  BAR.SYNC.DEFER_BLOCKING 0x0 ;  /* 0x0000000000007b1d */ /* 0x000fe20000010000 */
[-C--:B------:R-:W-:Y:S02]  /*9d70*/  ISETP.GE.AND P0, PT, R8, R10.reuse, PT ;  /* 0x0000000a0800720c */ /* 0x080fe40003f06270 */
[----:B------:R-:W-:Y:S02]  /*9d80*/  ISETP.GE.AND P1, PT, R2, R10, PT ;  /* 0x0000000a0200720c */ /* 0x000fe40003f26270 */
[----:B------:R-:W-:Y:S01]  /*9d90*/  FSEL R35, R236, -INF , !P0 ;  /* 0xff800000ec237808 */ /* 0x000fe20004000000 */
[----:B------:R-:W-:Y:S01]  /*9da0*/  MUFU.TANH R5, R5 ;  /* 0x0000000500057308 */ /* 0x000fe20000002400 */
[-C--:B------:R-:W-:Y:S01]  /*9db0*/  ISETP.GE.AND P0, PT, R2, R9.reuse, PT ;  /* 0x000000090200720c */ /* 0x080fe20003f06270 */
[----:B------:R-:W-:Y:S01]  /*9dc0*/  VIADD R2, R0, 0x9 ;  /* 0x0000000900027836 */ /* 0x000fe20000000000 */
[----:B------:R-:W-:Y:S01]  /*9dd0*/  ISETP.GE.AND P2, PT, R8, R9, PT ;  /* 0x000000090800720c */ /* 0x000fe20003f46270 */
[----:B------:R-:W-:Y:S01]  /*9de0*/  FMUL.FTZ R8, R30, UR4 ;  /* 0x000000041e087c20 */ /* 0x000fe20008410000 */
[----:B----4-:R-:W-:-:S02]  /*9df0*/  FSEL R33, R228, -INF , !P1 ;  /* 0xff800000e4217808 */ /* 0x010fc40004800000 */
[----:B------:R-:W-:Y:S01]  /*9e00*/  FSEL R34, R230, -INF , !P2 ;  /* 0xff800000e6227808 */ /* 0x000fe20005000000 */
[----:B------:R1:W-:Y:S01]  /*9e10*/  MUFU.TANH R16, R8 ;  /* 0x0000000800107308 */ /* 0x0003e20000002400 */
[CC--:B------:R-:W-:Y:S02]  /*9e20*/  ISETP.GE.AND P2, PT, R2.reuse, R10.reuse, PT ;  /* 0x0000000a0200720c */ /* 0x0c0fe40003f46270 */
[----:B------:R-:W-:Y:S01]  /*9e30*/  ISETP.GE.AND P1, PT, R2, R9, PT ;  /* 0x000000090200720c */ /* 0x000fe20003f26270 */
[----:B------:R-:W-:Y:S01]  /*9e40*/  VIADD R2, R0, 0x10 ;  /* 0x0000001000027836 */ /* 0x000fe20000000000 */
[----:B------:R-:W-:Y:S01]  /*9e50*/  FSEL R32, R11, -INF , !P0 ;  /* 0xff8000000b207808 */ /* 0x000fe20004000000 */
[----:B------:R-:W-:Y:S01]  /*9e60*/  FMUL.FTZ R11, R31, UR4 ;  /* 0x000000041f0b7c20 */ /* 0x000fe20008410000 */
[----:B------:R-:W-:Y:S01]  /*9e70*/  FSEL R30, R229, -INF , !P2 ;  /* 0xff800000e51e7808 */ /* 0x000fe20005000000 */
[----:B------:R-:W-:Y:S01]  /*9e80*/  MUFU.TANH R24, R24 ;  /* 0x0000001800187308 */ /* 0x000fe20000002400 */
[----:B------:R-:W-:-:S02]  /*9e90*/  ISETP.GE.AND P0, PT, R2, R10, PT ;  /* 0x0000000a0200720c */ /* 0x000fc40003f06270 */
[-C--:B------:R-:W-:Y:S01]  /*9ea0*/  ISETP.GE.AND P2, PT, R2, R9.reuse, PT ;  /* 0x000000090200720c */ /* 0x080fe20003f46270 */
[----:B------:R-:W-:Y:S01]  /*9eb0*/  VIADD R2, R0, 0x11 ;  /* 0x0000001100027836 */ /* 0x000fe20000000000 */
[----:B------:R-:W-:Y:S02]  /*9ec0*/  FSEL R31, R191, -INF , !P1 ;  /* 0xff800000bf1f7808 */ /* 0x000fe40004800000 */
[----:B------:R-:W-:Y:S01]  /*9ed0*/  FSEL R135, R135, -INF , !P0 ;  /* 0xff80000087877808 */ /* 0x000fe20004000000 */
[----:B------:R-:W4:Y:S01]  /*9ee0*/  MUFU.TANH R11, R11 ;  /* 0x0000000b000b7308 */ /* 0x000f220000002400 */
[----:B------:R-:W-:Y:S01]  /*9ef0*/  ISETP.GE.AND P1, PT, R2, R10, PT ;  /* 0x0000000a0200720c */ /* 0x000fe20003f26270 */
[----:B-1----:R-:W-:Y:S01]  /*9f00*/  VIADD R8, R0, 0x18 ;  /* 0x0000001800087836 */ /* 0x002fe20000000000 */
[----:B------:R-:W-:Y:S01]  /*9f10*/  ISETP.GE.AND P0, PT, R2, R9, PT ;  /* 0x000000090200720c */ /* 0x000fe20003f06270 */
[----:B------:R-:W-:Y:S01]  /*9f20*/  VIADD R2, R0, 0x19 ;  /* 0x0000001900027836 */ /* 0x000fe20000000000 */
[----:B---3--:R-:W-:-:S02]  /*9f30*/  FSEL R172, R134, -INF , !P2 ;  /* 0xff80000086ac7808 */ /* 0x008fc40005000000 */
[-C--:B------:R-:W-:Y:S01]  /*9f40*/  ISETP.GE.AND P2, PT, R8, R10.reuse, PT ;  /* 0x0000000a0800720c */ /* 0x080fe20003f46270 */
[----:B------:R-:W-:Y:S01]  /*9f50*/  MUFU.TANH R7, R7 ;  /* 0x0000000700077308 */ /* 0x000fe20000002400 */
[----:B------:R-:W-:Y:S02]  /*9f60*/  FSEL R134, R192, -INF , !P1 ;  /* 0xff800000c0867808 */ /* 0x000fe40004800000 */
[----:B------:R-:W-:Y:S02]  /*9f70*/  FSEL R173, R189, -INF , !P0 ;  /* 0xff800000bdad7808 */ /* 0x000fe40004000000 */
[----:B------:R-:W-:Y:S01]  /*9f80*/  ISETP.GE.AND P1, PT, R8, R9, PT ;  /* 0x000000090800720c */ /* 0x000fe20003f26270 */
[----:B------:R-:W-:Y:S01]  /*9f90*/  FMUL.FTZ R8, R27, UR4 ;  /* 0x000000041b087c20 */ /* 0x000fe20008410000 */
[----:B------:R-:W-:Y:S01]  /*9fa0*/  ISETP.GE.AND P0, PT, R2, R10, PT ;  /* 0x0000000a0200720c */ /* 0x000fe20003f06270 */
[----:B------:R-:W-:Y:S01]  /*9fb0*/  MUFU.TANH R6, R6 ;  /* 0x0000000600067308 */ /* 0x000fe20000002400 */
[----:B------:R-:W-:-:S02]  /*9fc0*/  FSEL R137, R188, -INF , !P2 ;  /* 0xff800000bc897808 */ /* 0x000fc40005000000 */
[-C--:B------:R-:W-:Y:S01]  /*9fd0*/  ISETP.GE.AND P2, PT, R2, R9.reuse, PT ;  /* 0x000000090200720c */ /* 0x080fe20003f46270 */
[----:B------:R-:W-:Y:S01]  /*9fe0*/  VIADD R2, R0, 0x21 ;  /* 0x0000002100027836 */ /* 0x000fe20000000000 */
[----:B--2---:R-:W-:Y:S02]  /*9ff0*/  FSEL R138, R177, -INF , !P1 ;  /* 0xff800000b18a7808 */ /* 0x004fe40004800000 */
[----:B------:R-:W-:Y:S01]  /*a000*/  FSEL R136, R190, -INF , !P0 ;  /* 0xff800000be887808 */ /* 0x000fe20004000000 */
[----:B------:R-:W1:Y:S01]  /*a010*/  MUFU.TANH R8, R8 ;  /* 0x0000000800087308 */ /* 0x000e620000002400 */
        /* <DEDUP_REMOVED lines=12> */
[----:B------:R-:W-:Y:S02]  /*a0e0*/  FSEL R251, R174, -INF , !P2 ;  /* 0xff800000aefb7808 */ /* 0x000fe40005000000 */
[C---:B------:R-:W-:Y:S02]  /*a0f0*/  ISETP.GE.AND P1, PT, R2.reuse, R10, PT ;  /* 0x0000000a0200720c */ /* 0x040fe40003f26270 */
[-C--:B------:R-:W-:Y:S01]  /*a100*/  ISETP.GE.AND P0, PT, R2, R9.reuse, PT ;  /* 0x000000090200720c */ /* 0x080fe20003f06270 */
[----:B------:R-:W-:Y:S01]  /*a110*/  VIADD R2, R0, 0x31 ;  /* 0x0000003100027836 */ /* 0x000fe20000000000 */
[----:B------:R-:W-:Y:S01]  /*a120*/  ISETP.GE.AND P2, PT, R4, R9, PT ;  /* 0x000000090400720c */ /* 0x000fe20003f46270 */
[----:B------:R-:W-:Y:S01]  /*a130*/  VIADD R4, R0, 0x30 ;  /* 0x0000003000047836 */ /* 0x000fe20000000000 */
[----:B----4-:R-:W-:-:S02]  /*a140*/  FSEL R232, R11, -INF , !P0 ;  /* 0xff8000000be87808 */ /* 0x010fc40004000000 */
[----:B------:R-:W-:Y:S02]  /*a150*/  FSEL R225, R16, -INF , !P2 ;  /* 0xff80000010e17808 */ /* 0x000fe40005000000 */
[----:B------:R-:W-:Y:S02]  /*a160*/  FSEL R174, R29, -INF , !P1 ;  /* 0xff8000001dae7808 */ /* 0x000fe40004800000 */
[-C--:B------:R-:W-:Y:S02]  /*a170*/  ISETP.GE.AND P0, PT, R2, R10.reuse, PT ;  /* 0x0000000a0200720c */ /* 0x080fe40003f06270 */
[C---:B------:R-:W-:Y:S02]  /*a180*/  ISETP.GE.AND P2, PT, R4.reuse, R10, PT ;  /* 0x0000000a0400720c */ /* 0x040fe40003f46270 */
[----:B------:R-:W-:Y:S01]  /*a190*/  ISETP.GE.AND P1, PT, R4, R9, PT ;  /* 0x000000090400720c */ /* 0x000fe20003f26270 */
[----:B------:R-:W-:Y:S01]  /*a1a0*/  FMUL.FTZ R4, R15, UR4 ;  /* 0x000000040f047c20 */ /* 0x000fe20008410000 */
[----:B------:R-:W-:-:S02]  /*a1b0*/  FSEL R238, R25, -INF , !P0 ;  /* 0xff80000019ee7808 */ /* 0x000fc40004000000 */
[-C--:B------:R-:W-:Y:S02]  /*a1c0*/  ISETP.GE.AND P0, PT, R0, R9.reuse, PT ;  /* 0x000000090000720c */ /* 0x080fe40003f06270 */
[----:B------:R-:W-:Y:S01]  /*a1d0*/  FSEL R243, R5, -INF , !P1 ;  /* 0xff80000005f37808 */ /* 0x000fe20004800000 */
[----:B------:R-:W-:Y:S01]  /*a1e0*/  MUFU.TANH R4, R4 ;  /* 0x0000000400047308 */ /* 0x000fe20000002400 */
[----:B------:R-:W-:Y:S02]  /*a1f0*/  FSEL R241, R24, -INF , !P2 ;  /* 0xff80000018f17808 */ /* 0x000fe40005000000 */
[----:B------:R-:W-:Y:S01]  /*a200*/  ISETP.GE.AND P2, PT, R2, R9, PT ;  /* 0x000000090200720c */ /* 0x000fe20003f46270 */
[C---:B------:R-:W-:Y:S01]  /*a210*/  VIADD R2, R0.reuse, 0x38 ;  /* 0x0000003800027836 */ /* 0x040fe20000000000 */
[----:B------:R-:W-:Y:S02]  /*a220*/  FSEL R18, R231, -INF , !P0 ;  /* 0xff800000e7127808 */ /* 0x000fe40004000000 */
[C---:B------:R-:W-:Y:S01]  /*a230*/  ISETP.GE.AND P1, PT, R0.reuse, R10, PT ;  /* 0x0000000a0000720c */ /* 0x040fe20003f26270 */
[----:B------:R-:W2:Y:S01]  /*a240*/  MUFU.TANH R5, R14 ;  /* 0x0000000e00057308 */ /* 0x000ea20000002400 */
[----:B------:R-:W-:Y:S01]  /*a250*/  PLOP3.LUT P0, PT, PT, PT, UP0, 0x80, 0x0 ;  /* 0x000000000000781c */ /* 0x000fe20003f0f008 */
[----:B------:R-:W-:Y:S01]  /*a260*/  VIADD R0, R0, 0x39 ;  /* 0x0000003900007836 */ /* 0x000fe20000000000 */
[----:B-1----:R-:W-:-:S02]  /*a270*/  FSEL R234, R8, -INF , !P2 ;  /* 0xff80000008ea7808 */ /* 0x002fc40005000000 */
[----:B------:R-:W-:Y:S02]  /*a280*/  FSEL R19, R237, -INF , !P1 ;  /* 0xff800000ed137808 */ /* 0x000fe40004800000 */
[-C--:B------:R-:W-:Y:S02]  /*a290*/  ISETP.GE.AND P2, PT, R2, R10.reuse, PT ;  /* 0x0000000a0200720c */ /* 0x080fe40003f46270 */
[----:B------:R-:W-:Y:S02]  /*a2a0*/  ISETP.GE.AND P1, PT, R0, R10, PT ;  /* 0x0000000a0000720c */ /* 0x000fe40003f26270 */
[----:B------:R-:W-:Y:S02]  /*a2b0*/  FSEL R242, R7, -INF , !P2 ;  /* 0xff80000007f27808 */ /* 0x000fe40005000000 */
[----:B------:R-:W-:Y:S02]  /*a2c0*/  FSEL R239, R6, -INF , !P1 ;  /* 0xff80000006ef7808 */ /* 0x000fe40004800000 */
[----:B------:R-:W-:-:S02]  /*a2d0*/  ISETP.GE.AND P2, PT, R2, R9, PT ;  /* 0x000000090200720c */ /* 0x000fc40003f46270 */
[----:B------:R-:W-:Y:S02]  /*a2e0*/  ISETP.GE.AND P1, PT, R0, R9, PT ;  /* 0x000000090000720c */ /* 0x000fe40003f26270 */
[----:B--2---:R-:W-:Y:S02]  /*a2f0*/  FSEL R233, R5, -INF , !P2 ;  /* 0xff80000005e97808 */ /* 0x004fe40005000000 */
[----:B------:R-:W-:Y:S01]  /*a300*/  FSEL R193, R4, -INF , !P1 ;  /* 0xff80000004c17808 */ /* 0x000fe20004800000 */
[----:B------:R-:W-:Y:S08]  /*a310*/  @!P0 BRA `(.L_x_642) ;  /* 0x00000008005c8947 */ /* 0x000ff00003800000 */
        /* <DEDUP_REMOVED lines=84> */
[----:B---3--:R-:W-:Y:S02]  /*a860*/  @!P6 LEA R12, P1, R0, R12, 0x1 ;  /* 0x0000000c000ce211 */ /* 0x008fe400078208ff */
        /* <DEDUP_REMOVED lines=64> */
.L_x_644:
[----:B------:R-:W-:Y:S05]  /*ac70*/  BSYNC B0 ;  /* 0x0000000000007941 */ /* 0x000fea0003800000 */
.L_x_643:
[----:B------:R-:W0:Y:S02]  /*ac80*/  LDGDEPBAR ;  /* 0x00000000000079af */ /* 0x000e240000000000 */
.L_x_642:
[----:B-12---:R-:W2:Y:S01]  /*ac90*/  LDL.LU R6, [R1+0x4] ;  /* 0x0000040001067983 */ /* 0x006ea20000300800 */
[----:B------:R-:W-:Y:S02]  /*aca0*/  MOV R28, R241 ;  /* 0x000000f1001c7202 */ /* 0x000fe40000000f00 */
[----:B------:R-:W-:Y:S01]  /*acb0*/  MOV R29, R242 ;  /* 0x000000f2001d7202 */ /* 0x000fe20000000f00 */
[----:B------:R-:W3:Y:S01]  /*acc0*/  LDL.LU R7, [R1] ;  /* 0x0000000001077983 */ /* 0x000ee20000300800 */
[----:B------:R-:W-:-:S03]  /*acd0*/  FMNMX.FTZ R0, R132, R19, !PT ;  /* 0x0000001384007209 */ /* 0x000fc60007810000 */
[----:B------:R-:W-:Y:S01]  /*ace0*/  LDSM.16.MT88.4 R12, [R197+0x10000] ;  /* 0x01000000c50c783b */ /* 0x000fe20000004200 */
[----:B------:R-:W-:-:S03]  /*acf0*/  FMNMX.FTZ R0, R35, R0, !PT ;  /* 0x0000000023007209 */ /* 0x000fc60007810000 */
[----:B------:R-:W-:Y:S01]  /*ad00*/  LDSM.16.MT88.4 R20, [R200+0x10000] ;  /* 0x01000000c814783b */ /* 0x000fe20000004200 */
        /* <DEDUP_REMOVED lines=31> */
[----:B------:R-:W4:Y:S01]  /*af00*/  SHFL.BFLY PT, R4, R2, 0x2, 0x1f ;  /* 0x0c401f0002047f89 */ /* 0x000f2200000e0000 */
[----:B-1----:R-:W-:-:S05]  /*af10*/  FMNMX.FTZ R0, R0, R5, !PT ;  /* 0x0000000500007209 */ /* 0x002fca0007810000 */
[----:B------:R-:W1:Y:S01]  /*af20*/  SHFL.BFLY PT, R5, R0, 0x1, 0x1f ;  /* 0x0c201f0000057f89 */ /* 0x000e6200000e0000 */
[----:B----4-:R-:W-:-:S05]  /*af30*/  FMNMX.FTZ R2, R2, R4, !PT ;  /* 0x0000000402027209 */ /* 0x010fca0007810000 */
[----:B------:R-:W4:Y:S01]  /*af40*/  SHFL.BFLY PT, R4, R2, 0x1, 0x1f ;  /* 0x0c201f0002047f89 */ /* 0x000f2200000e0000 */
[----:B-1----:R-:W-:-:S04]  /*af50*/  FMNMX.FTZ R133, R0, R5, !PT ;  /* 0x0000000500857209 */ /* 0x002fc80007810000 */
[C---:B------:R-:W-:Y:S01]  /*af60*/  FSETP.NEU.FTZ.AND P2, PT, R133.reuse, -INF , PT ;  /* 0xff8000008500780b */ /* 0x040fe20003f5d000 */
[----:B------:R-:W-:-:S05]  /*af70*/  FMUL.FTZ R9, R133, UR6 ;  /* 0x0000000685097c20 */ /* 0x000fca0008410000 */
[----:B------:R-:W-:-:S05]  /*af80*/  FSEL R9, R9, RZ, P2 ;  /* 0x000000ff09097208 */ /* 0x000fca0001000000 */
[----:B------:R-:W-:Y:S01]  /*af90*/  FFMA.FTZ R0, R35, UR6, -R9 ;  /* 0x0000000623007c23 */ /* 0x000fe20008010809 */
[----:B----4-:R-:W-:-:S03]  /*afa0*/  FMNMX.FTZ R11, R2, R4, !PT ;  /* 0x00000004020b7209 */ /* 0x010fc60007810000 */
[----:B------:R1:W-:Y:S01]  /*afb0*/  MUFU.EX2 R24, R0 ;  /* 0x0000000000187308 */ /* 0x0003e20000000800 */
[C---:B------:R-:W-:Y:S01]  /*afc0*/  FSETP.NEU.FTZ.AND P1, PT, R11.reuse, -INF , PT ;  /* 0xff8000000b00780b */ /* 0x040fe20003f3d000 */
[----:B------:R-:W-:Y:S01]  /*afd0*/  FMUL.FTZ R8, R11, UR6 ;  /* 0x000000060b087c20 */ /* 0x000fe20008410000 */
[----:B-1----:R-:W-:-:S05]  /*afe0*/  FFMA.FTZ R0, R33, UR6, -R9 ;  /* 0x0000000621007c23 */ /* 0x002fca0008010809 */
[----:B------:R1:W-:Y:S01]  /*aff0*/  MUFU.EX2 R33, R0 ;  /* 0x0000000000217308 */ /* 0x0003e20000000800 */
[----:B------:R-:W-:Y:S01]  /*b000*/  FSEL R8, R8, RZ, P1 ;  /* 0x000000ff08087208 */ /* 0x000fe20000800000 */
[----:B-1----:R-:W-:-:S06]  /*b010*/  FFMA.FTZ R0, R30, UR6, -R9 ;  /* 0x000000061e007c23 */ /* 0x002fcc0008010809 */
[----:B------:R1:W4:Y:S01]  /*b020*/  MUFU.EX2 R2, R0 ;  /* 0x0000000000027308 */ /* 0x0003220000000800 */
[----:B------:R-:W-:Y:S01]  /*b030*/  FSEL R4, R133, RZ, P2 ;  /* 0x000000ff85047208 */ /* 0x000fe20001000000 */
[----:B-1----:R-:W-:-:S06]  /*b040*/  FFMA.FTZ R0, R34, UR6, -R8 ;  /* 0x0000000622007c23 */ /* 0x002fcc0008010808 */
[----:B------:R1:W-:Y:S01]  /*b050*/  MUFU.EX2 R5, R0 ;  /* 0x0000000000057308 */ /* 0x0003e20000000800 */
[----:B------:R-:W-:Y:S01]  /*b060*/  FFMA.FTZ R19, R19, UR6, -R9 ;  /* 0x0000000613137c23 */ /* 0x000fe20008010809 */
[----:B------:R-:W-:Y:S01]  /*b070*/  FADD.FTZ R4, R132, -R4 ;  /* 0x8000000484047221 */ /* 0x000fe20000010000 */
[----:B-1----:R-:W-:-:S05]  /*b080*/  FFMA.FTZ R0, R32, UR6, -R8 ;  /* 0x0000000620007c23 */ /* 0x002fca0008010808 */
[----:B------:R1:W-:Y:S01]  /*b090*/  MUFU.EX2 R35, R0 ;  /* 0x0000000000237308 */ /* 0x0003e20000000800 */
[--C-:B------:R-:W-:Y:S01]  /*b0a0*/  FFMA.FTZ R18, R18, UR6, -R8.reuse ;  /* 0x0000000612127c23 */ /* 0x100fe20008010808 */
[----:B------:R-:W-:Y:S01]  /*b0b0*/  FMUL.FTZ R4, R4, UR6 ;  /* 0x0000000604047c20 */ /* 0x000fe20008410000 */
[----:B-1----:R-:W-:Y:S01]  /*b0c0*/  FFMA.FTZ R0, R31, UR6, -R8 ;  /* 0x000000061f007c23 */ /* 0x002fe20008010808 */
[----:B----4-:R-:W-:Y:S01]  /*b0d0*/  IMAD.MOV.U32 R31, RZ, RZ, R2 ;  /* 0x000000ffff1f7224 */ /* 0x010fe200078e0002 */
[----:B------:R-:W-:-:S03]  /*b0e0*/  FSEL R2, R11, RZ, P1 ;  /* 0x000000ff0b027208 */ /* 0x000fc60000800000 */
[----:B------:R1:W-:Y:S08]  /*b0f0*/  MUFU.EX2 R32, R0 ;  /* 0x0000000000207308 */ /* 0x0003f00000000800 */
[----:B------:R-:W4:Y:S01]  /*b100*/  MUFU.EX2 R10, R19 ;  /* 0x00000013000a7308 */ /* 0x000f220000000800 */
[----:B-1----:R-:W-:-:S04]  /*b110*/  FADD.FTZ R0, R3, -R2 ;  /* 0x8000000203007221 */ /* 0x002fc80000010000 */
[----:B------:R-:W-:-:S03]  /*b120*/  FMUL.FTZ R0, R0, UR6 ;  /* 0x0000000600007c20 */ /* 0x000fc60008410000 */
[----:B------:R1:W5:Y:S08]  /*b130*/  MUFU.EX2 R176, R18 ;  /* 0x0000001200b07308 */ /* 0x0003700000000800 */
[----:B------:R2:W2:Y:S08]  /*b140*/  MUFU.EX2 R2, R4 ;  /* 0x0000000400027308 */ /* 0x0004b00000000800 */
[----:B------:R-:W3:Y:S01]  /*b150*/  MUFU.EX2 R0, R0 ;  /* 0x0000000000007308 */ /* 0x000ee20000000800 */
[----:B----4-:R-:W-:Y:S01]  /*b160*/  MOV R30, R10 ;  /* 0x0000000a001e7202 */ /* 0x010fe20000000f00 */
[----:B-1----:R-:W1:Y:S01]  /*b170*/  LDSM.16.MT88.4 R16, [R198+0x10000] ;  /* 0x01000000c610783b */ /* 0x002e620000004200 */
[----:B------:R-:W-:-:S04]  /*b180*/  MOV R3, R5 ;  /* 0x0000000500037202 */ /* 0x000fc80000000f00 */
[----:B-----5:R-:W-:Y:S02]  /*b190*/  F2FP.BF16.F32.PACK_AB R5, R3, R176 ;  /* 0x000000b00305723e */ /* 0x020fe400000010ff */
[----:B--2---:R-:W-:Y:S01]  /*b1a0*/  F2FP.BF16.F32.PACK_AB R4, R24, R30 ;  /* 0x0000001e1804723e */ /* 0x004fe200000010ff */
[-C--:B------:R-:W-:Y:S01]  /*b1b0*/  FMUL.FTZ R144, R144, R2.reuse ;  /* 0x0000000290907220 */ /* 0x080fe20000410000 */
[-C--:B------:R-:W-:Y:S01]  /*b1c0*/  FMUL.FTZ R145, R145, R2.reuse ;  /* 0x0000000291917220 */ /* 0x080fe20000410000 */
[-C--:B------:R-:W-:Y:S01]  /*b1d0*/  FMUL.FTZ R140, R140, R2.reuse ;  /* 0x000000028c8c7220 */ /* 0x080fe20000410000 */
[----:B------:R-:W-:Y:S01]  /*b1e0*/  FMUL.FTZ R141, R141, R2 ;  /* 0x000000028d8d7220 */ /* 0x000fe20000410000 */
[----:B------:R-:W-:Y:S02]  /*b1f0*/  MOV R177, R6 ;  /* 0x0000000600b17202 */ /* 0x000fe40000000f00 */
[----:B------:R-:W-:Y:S01]  /*b200*/  F2FP.BF16.F32.PACK_AB R6, R31, R33 ;  /* 0x000000211f06723e */ /* 0x000fe200000010ff */
[-C--:B---3--:R-:W-:Y:S01]  /*b210*/  FMUL.FTZ R146, R146, R0.reuse ;  /* 0x0000000092927220 */ /* 0x088fe20000410000 */
[----:B------:R-:W-:Y:S01]  /*b220*/  MOV R10, R7 ;  /* 0x00000007000a7202 */ /* 0x000fe20000000f00 */
[-C--:B------:R-:W-:Y:S01]  /*b230*/  FMUL.FTZ R147, R147, R0.reuse ;  /* 0x0000000093937220 */ /* 0x080fe20000410000 */
[----:B------:R-:W-:Y:S01]  /*b240*/  F2FP.BF16.F32.PACK_AB R7, R32, R35 ;  /* 0x000000232007723e */ /* 0x000fe200000010ff */
[-C--:B------:R-:W-:Y:S01]  /*b250*/  FMUL.FTZ R142, R142, R0.reuse ;  /* 0x000000008e8e7220 */ /* 0x080fe20000410000 */
[----:B------:R-:W-:Y:S01]  /*b260*/  FMUL.FTZ R143, R143, R0 ;  /* 0x000000008f8f7220 */ /* 0x000fe20000410000 */
[----:B------:R-:W-:-:S04]  /*b270*/  MOV R132, R243 ;  /* 0x000000f300847202 */ /* 0x000fc80000000f00 */
[C---:B------:R-:W-:Y:S06]  /*b280*/  HMMA.16816.F32.BF16 R240, R4.reuse, R12, R144 ;  /* 0x0000000c04f0723c */ /* 0x040fec0000041890 */
[----:B------:R-:W-:Y:S01]  /*b290*/  HMMA.16816.F32.BF16 R244, R4, R14, R140 ;  /* 0x0000000e04f4723c */ /* 0x000fe2000004188c */
        /* <DEDUP_REMOVED lines=9> */
[----:B------:R-:W-:Y:S01]  /*b330*/  MOV R146, R232 ;  /* 0x000000e800927202 */ /* 0x000fe20000000f00 */
[----:B------:R-:W-:Y:S01]  /*b340*/  IMAD.MOV.U32 R142, RZ, RZ, R235 ;  /* 0x000000ffff8e7224 */ /* 0x000fe200078e00eb */
[----:B------:R-:W-:-:S02]  /*b350*/  MOV R145, R233 ;  /* 0x000000e900917202 */ /* 0x000fc40000000f00 */
[----:B------:R-:W-:Y:S02]  /*b360*/  MOV R143, R234 ;  /* 0x000000ea008f7202 */ /* 0x000fe40000000f00 */
[----:B------:R-:W-:Y:S01]  /*b370*/  MOV R140, R238 ;  /* 0x000000ee008c7202 */ /* 0x000fe20000000f00 */
[C---:B-1----:R-:W-:Y:S01]  /*b380*/  HMMA.16816.F32.BF16 R232, R4.reuse, R18, R148 ;  /* 0x0000001204e8723c */ /* 0x042fe20000041894 */
[----:B------:R-:W-:Y:S01]  /*b390*/  MOV R34, R239 ;  /* 0x000000ef00227202 */ /* 0x000fe20000000f00 */
        /* <DEDUP_REMOVED lines=9> */
[----:B------:R-:W1:Y:S01]  /*b430*/  LDSM.16.MT88.4 R16, [R200+0x12000] ;  /* 0x01200000c810783b */ /* 0x000e620000004200 */
        /* <DEDUP_REMOVED lines=8> */
[----:B------:R-:W-:Y:S01]  /*b4c0*/  IMAD.MOV.U32 R147, RZ, RZ, R225 ;  /* 0x000000ffff937224 */ /* 0x000fe200078e00e1 */
[C---:B------:R-:W-:Y:S06]  /*b4d0*/  HMMA.16816.F32.BF16 R228, R4.reuse, R22, R156 ;  /* 0x0000001604e4723c */ /* 0x040fec000004189c */
[C---:B------:R-:W-:Y:S01]  /*b4e0*/  HMMA.16816.F32.BF16 R224, R4.reuse, R20, R160 ;  /* 0x0000001404e0723c */ /* 0x040fe200000418a0 */
[----:B------:R-:W3:Y:S05]  /*b4f0*/  LDSM.16.MT88.4 R20, [R198+0x12000] ;  /* 0x01200000c614783b */ /* 0x000eea0000004200 */
[C---:B--2---:R-:W-:Y:S06]  /*b500*/  HMMA.16816.F32.BF16 R188, R4.reuse, R12, R36 ;  /* 0x0000000c04bc723c */ /* 0x044fec0000041824 */
        /* <DEDUP_REMOVED lines=11> */
[----:B------:R-:W-:-:S02]  /*b5c0*/  IMAD.MOV.U32 R150, RZ, RZ, R176 ;  /* 0x000000ffff967224 */ /* 0x000fc400078e00b0 */
[-C--:B------:R-:W-:Y:S01]  /*b5d0*/  FMUL.FTZ R44, R44, R2.reuse ;  /* 0x000000022c2c7220 */ /* 0x080fe20000410000 */
[-C--:B------:R-:W-:Y:S01]  /*b5e0*/  FMUL.FTZ R45, R45, R2.reuse ;  /* 0x000000022d2d7220 */ /* 0x080fe20000410000 */
[C---:B-1----:R-:W-:Y:S01]  /*b5f0*/  HMMA.16816.F32.BF16 R184, R4.reuse, R16, R52 ;  /* 0x0000001004b8723c */ /* 0x042fe20000041834 */
[-C--:B------:R-:W-:Y:S01]  /*b600*/  FMUL.FTZ R48, R48, R2.reuse ;  /* 0x0000000230307220 */ /* 0x080fe20000410000 */
[----:B------:R-:W-:Y:S01]  /*b610*/  FMUL.FTZ R49, R49, R2 ;  /* 0x0000000231317220 */ /* 0x000fe20000410000 */
[-C--:B------:R-:W-:Y:S01]  /*b620*/  FMUL.FTZ R46, R46, R0.reuse ;  /* 0x000000002e2e7220 */ /* 0x080fe20000410000 */
[-C--:B------:R-:W-:Y:S01]  /*b630*/  FMUL.FTZ R47, R47, R0.reuse ;  /* 0x000000002f2f7220 */ /* 0x080fe20000410000 */
[-C--:B------:R-:W-:Y:S01]  /*b640*/  FMUL.FTZ R50, R50, R0.reuse ;  /* 0x0000000032327220 */ /* 0x080fe20000410000 */
[C---:B------:R-:W-:Y:S01]  /*b650*/  HMMA.16816.F32.BF16 R176, R4.reuse, R18, R56 ;  /* 0x0000001204b0723c */ /* 0x040fe20000041838 */
        /* <DEDUP_REMOVED lines=11> */
[----:B---3--:R-:W-:Y:S01]  /*b710*/  HMMA.16816.F32.BF16 R152, R4, R20, R44 ;  /* 0x000000140498723c */ /* 0x008fe2000004182c */
[----:B------:R-:W3:Y:S01]  /*b720*/  LDSM.16.MT88.4 R24, [R199+0x10000] ;  /* 0x01000000c718783b */ /* 0x000ee20000004200 */
[----:B------:R-:W-:Y:S01]  /*b730*/  MOV R41, R145 ;  /* 0x0000009100297202 */ /* 0x000fe20000000f00 */
[----:B------:R-:W-:Y:S01]  /*b740*/  IMAD.MOV.U32 R43, RZ, RZ, R147 ;  /* 0x000000ffff2b7224 */ /* 0x000fe200078e0093 */
[----:B------:R-:W-:-:S02]  /*b750*/  MOV R40, R144 ;  /* 0x0000009000287202 */ /* 0x000fc40000000f00 */
[----:B------:R-:W-:Y:S01]  /*b760*/  HMMA.16816.F32.BF16 R156, R4, R22, R48 ;  /* 0x00000016049c723c */ /* 0x000fe20000041830 */
[----:B------:R-:W4:Y:S01]  /*b770*/  LDSM.16.MT88.4 R20, [R197+0x14000] ;  /* 0x01400000c514783b */ /* 0x000f220000004200 */
[----:B------:R-:W-:-:S04]  /*b780*/  MOV R42, R146 ;  /* 0x00000092002a7202 */ /* 0x000fc80000000f00 */
[C---:B--2---:R-:W-:Y:S06]  /*b790*/  HMMA.16816.F32.BF16 R180, R4.reuse, R12, R60 ;  /* 0x0000000c04b4723c */ /* 0x044fec000004183c */
        /* <DEDUP_REMOVED lines=12> */
[----:B------:R-:W-:Y:S01]  /*b860*/  MOV R39, R140 ;  /* 0x0000008c00277202 */ /* 0x000fe20000000f00 */
[-C--:B------:R-:W-:Y:S01]  /*b870*/  FMUL.FTZ R164, R164, R2.reuse ;  /* 0x00000002a4a47220 */ /* 0x080fe20000410000 */
[----:B------:R-:W-:Y:S01]  /*b880*/  MOV R38, R141 ;  /* 0x0000008d00267202 */ /* 0x000fe20000000f00 */
[----:B------:R-:W-:Y:S01]  /*b890*/  FMUL.FTZ R165, R165, R2 ;  /* 0x00000002a5a57220 */ /* 0x000fe20000410000 */
[----:B------:R-:W-:Y:S01]  /*b8a0*/  MOV R36, R143 ;  /* 0x0000008f00247202 */ /* 0x000fe20000000f00 */
        /* <DEDUP_REMOVED lines=21> */
[----:B---3--:R-:W-:Y:S01]  /*ba00*/  HMMA.16816.F32.BF16 R192, R4, R26, R164 ;  /* 0x0000001a04c0723c */ /* 0x008fe200000418a4 */
[----:B------:R-:W-:-:S02]  /*ba10*/  MOV R63, R150 ;  /* 0x00000096003f7202 */ /* 0x000fc40000000f00 */
[----:B------:R-:W-:-:S03]  /*ba20*/  MOV R62, R151 ;  /* 0x00000097003e7202 */ /* 0x000fc60000000f00 */
[C---:B----4-:R-:W-:Y:S06]  /*ba30*/  HMMA.16816.F32.BF16 R164, R4.reuse, R20, R68 ;  /* 0x0000001404a4723c */ /* 0x050fec0000041844 */
[C---:B------:R-:W-:Y:S01]  /*ba40*/  HMMA.16816.F32.BF16 R148, R4.reuse, R22, R72 ;  /* 0x000000160494723c */ /* 0x040fe20000041848 */
[----:B------:R-:W3:Y:S05]  /*ba50*/  LDSM.16.MT88.4 R20, [R199+0x14000] ;  /* 0x01400000c714783b */ /* 0x000eea0000004200 */
[C---:B--2---:R-:W-:Y:S06]  /*ba60*/  HMMA.16816.F32.BF16 R84, R4.reuse, R12, R84 ;  /* 0x0000000c0454723c */ /* 0x044fec0000041854 */
        /* <DEDUP_REMOVED lines=14> */
[----:B------:R-:W-:Y:S01]  /*bb50*/  MOV R47, R3 ;  /* 0x00000003002f7202 */ /* 0x000fe20000000f00 */
[----:B------:R-:W-:Y:S01]  /*bb60*/  FFMA.FTZ R3, R135, UR6, -R9 ;  /* 0x0000000687037c23 */ /* 0x000fe20008010809 */
[C---:B------:R-:W-:Y:S01]  /*bb70*/  HMMA.16816.F32.BF16 R168, R4.reuse, R24, R168 ;  /* 0x0000001804a8723c */ /* 0x040fe200000418a8 */
[-C--:B------:R-:W-:Y:S01]  /*bb80*/  FMUL.FTZ R92, R92, R2.reuse ;  /* 0x000000025c5c7220 */ /* 0x080fe20000410000 */
[-C--:B------:R-:W-:Y:S01]  /*bb90*/  FMUL.FTZ R93, R93, R2.reuse ;  /* 0x000000025d5d7220 */ /* 0x080fe20000410000 */
[----:B------:R4:W-:Y:S01]  /*bba0*/  MUFU.EX2 R65, R3 ;  /* 0x0000000300417308 */ /* 0x0009e20000000800 */
[-C--:B------:R-:W-:Y:S01]  /*bbb0*/  FMUL.FTZ R96, R96, R2.reuse ;  /* 0x0000000260607220 */ /* 0x080fe20000410000 */
[----:B------:R-:W-:Y:S01]  /*bbc0*/  FMUL.FTZ R97, R97, R2 ;  /* 0x0000000261617220 */ /* 0x000fe20000410000 */
[C---:B-1----:R-:W-:Y:S01]  /*bbd0*/  HMMA.16816.F32.BF16 R100, R4.reuse, R16, R100 ;  /* 0x000000100464723c */ /* 0x042fe20000041864 */
[-C--:B------:R-:W-:Y:S01]  /*bbe0*/  FMUL.FTZ R94, R94, R0.reuse ;  /* 0x000000005e5e7220 */ /* 0x080fe20000410000 */
[-C--:B------:R-:W-:Y:S01]  /*bbf0*/  FMUL.FTZ R95, R95, R0.reuse ;  /* 0x000000005f5f7220 */ /* 0x080fe20000410000 */
[-C--:B------:R-:W-:Y:S01]  /*bc00*/  FMUL.FTZ R98, R98, R0.reuse ;  /* 0x0000000062627220 */ /* 0x080fe20000410000 */
[----:B------:R-:W-:Y:S01]  /*bc10*/  FMUL.FTZ R99, R99, R0 ;  /* 0x0000000063637220 */ /* 0x000fe20000410000 */
[----:B------:R-:W1:Y:S01]  /*bc20*/  LDSM.16.MT88.4 R24, [R200+0x16000] ;  /* 0x01600000c818783b */ /* 0x000e620000004200 */
[----:B------:R-:W-:Y:S01]  /*bc30*/  HMMA.16816.F32.BF16 R104, R4, R18, R104 ;  /* 0x000000120468723c */ /* 0x000fe20000041868 */
[----:B------:R-:W-:-:S02]  /*bc40*/  FMUL.FTZ R108, R108, R2 ;  /* 0x000000026c6c7220 */ /* 0x000fc40000410000 */
[----:B------:R-:W5:Y:S01]  /*bc50*/  LDSM.16.MT88.4 R16, [R199+0x16000] ;  /* 0x01600000c710783b */ /* 0x000f620000004200 */
[----:B------:R-:W-:Y:S01]  /*bc60*/  FMUL.FTZ R109, R109, R2 ;  /* 0x000000026d6d7220 */ /* 0x000fe20000410000 */
[-C--:B------:R-:W-:Y:S01]  /*bc70*/  FMUL.FTZ R110, R110, R0.reuse ;  /* 0x000000006e6e7220 */ /* 0x080fe20000410000 */
[----:B------:R-:W-:Y:S01]  /*bc80*/  FMUL.FTZ R111, R111, R0 ;  /* 0x000000006f6f7220 */ /* 0x000fe20000410000 */
[----:B----4-:R-:W-:Y:S01]  /*bc90*/  FFMA.FTZ R3, R134, UR6, -R9 ;  /* 0x0000000686037c23 */ /* 0x010fe20008010809 */
[-C--:B------:R-:W-:Y:S01]  /*bca0*/  FMUL.FTZ R112, R112, R2.reuse ;  /* 0x0000000270707220 */ /* 0x080fe20000410000 */
[----:B------:R-:W-:Y:S01]  /*bcb0*/  FMUL.FTZ R113, R113, R2 ;  /* 0x0000000271717220 */ /* 0x000fe20000410000 */
[-C--:B------:R-:W-:Y:S01]  /*bcc0*/  FMUL.FTZ R114, R114, R0.reuse ;  /* 0x0000000072727220 */ /* 0x080fe20000410000 */
[----:B------:R-:W-:Y:S01]  /*bcd0*/  FMUL.FTZ R115, R115, R0 ;  /* 0x0000000073737220 */ /* 0x000fe20000410000 */
[----:B------:R4:W5:Y:S01]  /*bce0*/  MUFU.EX2 R72, R3 ;  /* 0x0000000300487308 */ /* 0x0009620000000800 */
[----:B---3--:R-:W-:Y:S01]  /*bcf0*/  HMMA.16816.F32.BF16 R92, R4, R20, R92 ;  /* 0x00000014045c723c */ /* 0x008fe2000004185c */
[----:B------:R-:W-:Y:S01]  /*bd00*/  MOV R134, R28 ;  /* 0x0000001c00867202 */ /* 0x000fe20000000f00 */
[----:B------:R-:W-:Y:S01]  /*bd10*/  IMAD.MOV.U32 R66, RZ, RZ, R32 ;  /* 0x000000ffff427224 */ /* 0x000fe200078e0020 */
[----:B------:R-:W-:-:S03]  /*bd20*/  MOV R71, R34 ;  /* 0x0000002200477202 */ /* 0x000fc60000000f00 */
[C---:B------:R-:W-:Y:S01]  /*bd30*/  HMMA.16816.F32.BF16 R96, R4.reuse, R22, R96 ;  /* 0x000000160460723c */ /* 0x040fe20000041860 */
[----:B------:R-:W3:Y:S01]  /*bd40*/  LDSM.16.MT88.4 R20, [R197+0x10800] ;  /* 0x01080000c514783b */ /* 0x000ee20000004200 */
[----:B------:R-:W-:Y:S02]  /*bd50*/  MOV R50, R33 ;  /* 0x0000002100327202 */ /* 0x000fe40000000f00 */
[----:B------:R-:W-:Y:S02]  /*bd60*/  MOV R49, R35 ;  /* 0x0000002300317202 */ /* 0x000fe40000000f00 */
[----:B--2---:R-:W-:Y:S01]  /*bd70*/  HMMA.16816.F32.BF16 R108, R4, R12, R108 ;  /* 0x0000000c046c723c */ /* 0x004fe2000004186c */
[----:B----4-:R-:W-:-:S05]  /*bd80*/  FFMA.FTZ R3, R136, UR6, -R9 ;  /* 0x0000000688037c23 */ /* 0x010fca0008010809 */
[----:B------:R-:W-:Y:S01]  /*bd90*/  HMMA.16816.F32.BF16 R112, R4, R14, R112 ;  /* 0x0000000e0470723c */ /* 0x000fe20000041870 */
[----:B------:R-:W2:Y:S01]  /*bda0*/  LDSM.16.MT88.4 R12, [R198+0x10800] ;  /* 0x01080000c60c783b */ /* 0x000ea20000004200 */
[----:B------:R4:W-:Y:S01]  /*bdb0*/  MUFU.EX2 R79, R3 ;  /* 0x00000003004f7308 */ /* 0x0009e20000000800 */
[----:B------:R-:W-:Y:S02]  /*bdc0*/  MOV R28, R10 ;  /* 0x0000000a001c7202 */ /* 0x000fe40000000f00 */
[----:B------:R-:W2:Y:S01]  /*bdd0*/  LDSM.16.MT88.4 R32, [R200+0x10800] ;  /* 0x01080000c820783b */ /* 0x000ea20000004200 */
[----:B------:R-:W-:Y:S01]  /*bde0*/  MOV R136, R47 ;  /* 0x0000002f00887202 */ /* 0x000fe20000000f00 */
[----:B------:R-:W-:Y:S01]  /*bdf0*/  IMAD.MOV.U32 R47, RZ, RZ, R36 ;  /* 0x000000ffff2f7224 */ /* 0x000fe200078e0024 */
[----:B------:R-:W-:Y:S01]  /*be00*/  MOV R46, R37 ;  /* 0x00000025002e7202 */ /* 0x000fe20000000f00 */
[----:B------:R-:W-:Y:S01]  /*be10*/  FFMA.FTZ R10, R137, UR6, -R9 ;  /* 0x00000006890a7c23 */ /* 0x000fe20008010809 */
[----:B------:R-:W-:-:S02]  /*be20*/  MOV R45, R38 ;  /* 0x00000026002d7202 */ /* 0x000fc40000000f00 */
[----:B------:R-:W-:Y:S01]  /*be30*/  MOV R44, R39 ;  /* 0x00000027002c7202 */ /* 0x000fe20000000f00 */
[----:B------:R-:W-:Y:S01]  /*be40*/  IMAD.MOV.U32 R48, RZ, RZ, R29 ;  /* 0x000000ffff307224 */ /* 0x000fe200078e001d */
[----:B------:R-:W2:Y:S01]  /*be50*/  LDSM.16.MT88.4 R36, [R199+0x10800] ;  /* 0x01080000c724783b */ /* 0x000ea20000004200 */
[----:B----4-:R-:W-:Y:S01]  /*be60*/  FFMA.FTZ R3, R173, UR6, -R8 ;  /* 0x00000006ad037c23 */ /* 0x010fe20008010808 */
[----:B------:R-:W-:-:S03]  /*be70*/  MOV R67, R31 ;  /* 0x0000001f00437202 */ /* 0x000fc60000000f00 */
[----:B------:R4:W-:Y:S01]  /*be80*/  MUFU.EX2 R60, R3 ;  /* 0x00000003003c7308 */ /* 0x0009e20000000800 */
[----:B------:R-:W-:Y:S02]  /*be90*/  MOV R51, R30 ;  /* 0x0000001e00337202 */ /* 0x000fe40000000f00 */
[----:B------:R-:W-:Y:S02]  /*bea0*/  MOV R59, R28 ;  /* 0x0000001c003b7202 */ /* 0x000fe40000000f00 */
[----:B------:R-:W2:Y:S03]  /*beb0*/  LDSM.16.MT88.4 R28, [R197+0x12800] ;  /* 0x01280000c51c783b */ /* 0x000ea60000004200 */
[----:B------:R1:W-:Y:S01]  /*bec0*/  MUFU.EX2 R61, R10 ;  /* 0x0000000a003d7308 */ /* 0x0003e20000000800 */
[----:B----4-:R-:W-:-:S07]  /*bed0*/  FFMA.FTZ R3, R138, UR6, -R8 ;  /* 0x000000068a037c23 */ /* 0x010fce0008010808 */
[----:B------:R4:W-:Y:S01]  /*bee0*/  MUFU.EX2 R137, R3 ;  /* 0x0000000300897308 */ /* 0x0009e20000000800 */
[----:B-1----:R-:W-:-:S07]  /*bef0*/  FFMA.FTZ R10, R172, UR6, -R8 ;  /* 0x00000006ac0a7c23 */ /* 0x002fce0008010808 */
[----:B------:R-:W1:Y:S01]  /*bf00*/  MUFU.EX2 R64, R10 ;  /* 0x0000000a00407308 */ /* 0x000e620000000800 */
[----:B----4-:R-:W-:-:S07]  /*bf10*/  FFMA.FTZ R3, R139, UR6, -R8 ;  /* 0x000000068b037c23 */ /* 0x010fce0008010808 */
[----:B------:R4:W3:Y:S01]  /*bf20*/  MUFU.EX2 R78, R3 ;  /* 0x00000003004e7308 */ /* 0x0008e20000000800 */
        /* <DEDUP_REMOVED lines=16> */
[C---:B------:R-:W-:Y:S06]  /*c030*/  HMMA.16816.F32.BF16 R116, R4.reuse, R24, R116 ;  /* 0x000000180474723c */ /* 0x040fec0000041874 */
[C---:B------:R-:W-:Y:S01]  /*c040*/  HMMA.16816.F32.BF16 R120, R4.reuse, R26, R120 ;  /* 0x0000001a0478723c */ /* 0x040fe20000041878 */
[----:B----4-:R-:W-:Y:S01]  /*c050*/  FFMA.FTZ R3, R250, UR6, -R9 ;  /* 0x00000006fa037c23 */ /* 0x010fe20008010809 */
[----:B------:R-:W-:Y:S01]  /*c060*/  MOV R135, R48 ;  /* 0x0000003000877202 */ /* 0x000fe20000000f00 */
[----:B------:R-:W-:Y:S01]  /*c070*/  IMAD.MOV.U32 R77, RZ, RZ, R50 ;  /* 0x000000ffff4d7224 */ /* 0x000fe200078e0032 */
[----:B------:R-:W-:Y:S01]  /*c080*/  MOV R76, R49 ;  /* 0x00000031004c7202 */ /* 0x000fe20000000f00 */
[----:B------:R-:W-:Y:S01]  /*c090*/  IMAD.MOV.U32 R69, RZ, RZ, R43 ;  /* 0x000000ffff457224 */ /* 0x000fe200078e002b */
[C---:B-----5:R-:W-:Y:S01]  /*c0a0*/  HMMA.16816.F32.BF16 R124, R4.reuse, R16, R124 ;  /* 0x00000010047c723c */ /* 0x060fe2000004187c */
[----:B------:R-:W-:Y:S01]  /*c0b0*/  MOV R74, R40 ;  /* 0x00000028004a7202 */ /* 0x000fe20000000f00 */
[----:B------:R-:W-:Y:S01]  /*c0c0*/  IMAD.MOV.U32 R70, RZ, RZ, R46 ;  /* 0x000000ffff467224 */ /* 0x000fe200078e002e */
[----:B------:R-:W-:Y:S01]  /*c0d0*/  MOV R75, R41 ;  /* 0x00000029004b7202 */ /* 0x000fe20000000f00 */
[----:B------:R-:W4:Y:S02]  /*c0e0*/  LDSM.16.MT88.4 R24, [R198+0x12800] ;  /* 0x01280000c618783b */ /* 0x000f240000004200 */
[----:B------:R-:W-:Y:S01]  /*c0f0*/  HMMA.16816.F32.BF16 R128, R4, R18, R128 ;  /* 0x000000120480723c */ /* 0x000fe20000041880 */
[----:B------:R-:W-:Y:S01]  /*c100*/  MOV R68, R42 ;  /* 0x0000002a00447202 */ /* 0x000fe20000000f00 */
[----:B------:R-:W-:Y:S05]  /*c110*/  LDSM.16.MT88.4 R16, [R199+0x12800] ;  /* 0x01280000c710783b */ /* 0x000fea0000004200 */
[----:B------:R-:W-:-:S02]  /*c120*/  F2FP.BF16.F32.PACK_AB R4, R72, R65 ;  /* 0x000000414804723e */ /* 0x000fc400000010ff */
[----:B-1----:R-:W-:Y:S02]  /*c130*/  F2FP.BF16.F32.PACK_AB R5, R60, R64 ;  /* 0x000000403c05723e */ /* 0x002fe400000010ff */
[----:B------:R-:W-:Y:S02]  /*c140*/  F2FP.BF16.F32.PACK_AB R6, R79, R61 ;  /* 0x0000003d4f06723e */ /* 0x000fe400000010ff */
[----:B---3--:R-:W-:Y:S02]  /*c150*/  F2FP.BF16.F32.PACK_AB R7, R78, R137 ;  /* 0x000000894e07723e */ /* 0x008fe400000010ff */
[----:B------:R-:W-:-:S05]  /*c160*/  MOV R73, R47 ;  /* 0x0000002f00497202 */ /* 0x000fca0000000f00 */
[C---:B------:R-:W-:Y:S07]  /*c170*/  HMMA.16816.F32.BF16 R52, R4.reuse, R20, R240 ;  /* 0x000000140434723c */ /* 0x040fee00000418f0 */
[----:B------:R-:W-:Y:S02]  /*c180*/  MOV R242, R59 ;  /* 0x0000003b00f27202 */ /* 0x000fe40000000f00 */
[----:B------:R-:W-:Y:S01]  /*c190*/  MOV R240, R51 ;  /* 0x0000003300f07202 */ /* 0x000fe20000000f00 */
[C---:B------:R-:W-:Y:S01]  /*c1a0*/  HMMA.16816.F32.BF16 R56, R4.reuse, R22, R244 ;  /* 0x000000160438723c */ /* 0x040fe200000418f4 */
[----:B------:R1:W-:Y:S01]  /*c1b0*/  MUFU.EX2 R245, R3 ;  /* 0x0000000300f57308 */ /* 0x0003e20000000800 */
[----:B------:R-:W3:Y:S04]  /*c1c0*/  LDSM.16.MT88.4 R20, [R200+0x12800] ;  /* 0x01280000c814783b */ /* 0x000ee80000004200 */
[C---:B--2---:R-:W-:Y:S06]  /*c1d0*/  HMMA.16816.F32.BF16 R48, R4.reuse, R12, R236 ;  /* 0x0000000c0430723c */ /* 0x044fec00000418ec */
[----:B------:R-:W-:Y:S01]  /*c1e0*/  HMMA.16816.F32.BF16 R40, R4, R32, R224 ;  /* 0x000000200428723c */ /* 0x000fe200000418e0 */
[----:B------:R-:W-:-:S02]  /*c1f0*/  MOV R239, R71 ;  /* 0x0000004700ef7202 */ /* 0x000fc40000000f00 */
[----:B------:R-:W-:Y:S02]  /*c200*/  MOV R237, R134 ;  /* 0x0000008600ed7202 */ /* 0x000fe40000000f00 */
[----:B------:R-:W-:Y:S01]  /*c210*/  MOV R238, R44 ;  /* 0x0000002c00ee7202 */ /* 0x000fe20000000f00 */
[----:B-1----:R-:W-:Y:S01]  /*c220*/  FFMA.FTZ R3, R251, UR6, -R9 ;  /* 0x00000006fb037c23 */ /* 0x002fe20008010809 */
[----:B------:R-:W-:Y:S01]  /*c230*/  MOV R71, R45 ;  /* 0x0000002d00477202 */ /* 0x000fe20000000f00 */
[----:B------:R-:W-:Y:S01]  /*c240*/  IMAD.MOV.U32 R224, RZ, RZ, R60 ;  /* 0x000000ffffe07224 */ /* 0x000fe200078e003c */
[----:B------:R-:W-:Y:S01]  /*c250*/  MOV R225, R61 ;  /* 0x0000003d00e17202 */ /* 0x000fe20000000f00 */
[C---:B------:R-:W-:Y:S01]  /*c260*/  HMMA.16816.F32.BF16 R44, R4.reuse, R14, R232 ;  /* 0x0000000e042c723c */ /* 0x040fe200000418e8 */
[----:B------:R-:W-:Y:S02]  /*c270*/  MOV R236, R62 ;  /* 0x0000003e00ec7202 */ /* 0x000fe40000000f00 */
[----:B------:R-:W-:Y:S01]  /*c280*/  MOV R134, R63 ;  /* 0x0000003f00867202 */ /* 0x000fe20000000f00 */
[----:B------:R1:W2:Y:S01]  /*c290*/  MUFU.EX2 R244, R3 ;  /* 0x0000000300f47308 */ /* 0x0002a20000000800 */
[----:B------:R-:W-:Y:S01]  /*c2a0*/  MOV R241, R71 ;  /* 0x0000004700f17202 */ /* 0x000fe20000000f00 */
[C---:B------:R-:W-:Y:S01]  /*c2b0*/  HMMA.16816.F32.BF16 R60, R4.reuse, R34, R228 ;  /* 0x00000022043c723c */ /* 0x040fe200000418e4 */
[----:B------:R-:W-:Y:S01]  /*c2c0*/  MOV R233, R64 ;  /* 0x0000004000e97202 */ /* 0x000fe20000000f00 */
[----:B------:R-:W-:Y:S01]  /*c2d0*/  IMAD.MOV.U32 R234, RZ, RZ, R65 ;  /* 0x000000ffffea7224 */ /* 0x000fe200078e0041 */
[----:B------:R-:W-:Y:S01]  /*c2e0*/  MOV R235, R66 ;  /* 0x0000004200eb7202 */ /* 0x000fe20000000f00 */
[----:B------:R-:W5:Y:S03]  /*c2f0*/  LDSM.16.MT88.4 R12, [R197+0x14800] ;  /* 0x01480000c50c783b */ /* 0x000f660000004200 */
[----:B------:R-:W-:Y:S01]  /*c300*/  MOV R228, R67 ;  /* 0x0000004300e47202 */ /* 0x000fe20000000f00 */
[C---:B------:R-:W-:Y:S01]  /*c310*/  HMMA.16816.F32.BF16 R168, R4.reuse, R36, R168 ;  /* 0x0000002404a8723c */ /* 0x040fe200000418a8 */
[----:B------:R-:W-:Y:S01]  /*c320*/  MOV R226, R137 ;  /* 0x0000008900e27202 */ /* 0x000fe20000000f00 */
[----:B------:R-:W-:Y:S04]  /*c330*/  LDSM.16.MT88.4 R32, [R199+0x14800] ;  /* 0x01480000c720783b */ /* 0x000fe80000004200 */
[----:B------:R-:W-:Y:S01]  /*c340*/  HMMA.16816.F32.BF16 R64, R4, R38, R192 ;  /* 0x000000260440723c */ /* 0x000fe200000418c0 */
[----:B-1----:R-:W-:Y:S01]  /*c350*/  FFMA.FTZ R3, R252, UR6, -R9 ;  /* 0x00000006fc037c23 */ /* 0x002fe20008010809 */
[----:B------:R-:W-:Y:S01]  /*c360*/  IMAD.MOV.U32 R229, RZ, RZ, R77 ;  /* 0x000000ffffe57224 */ /* 0x000fe200078e004d */
[----:B------:R-:W-:Y:S01]  /*c370*/  MOV R231, R135 ;  /* 0x0000008700e77202 */ /* 0x000fe20000000f00 */
[----:B------:R-:W1:Y:S03]  /*c380*/  LDSM.16.MT88.4 R36, [R198+0x14800] ;  /* 0x01480000c624783b */ /* 0x000e660000004200 */
[----:B------:R-:W-:-:S02]  /*c390*/  MOV R194, R68 ;  /* 0x0000004400c27202 */ /* 0x000fc40000000f00 */
[----:B------:R-:W-:Y:S02]  /*c3a0*/  MOV R193, R69 ;  /* 0x0000004500c17202 */ /* 0x000fe40000000f00 */
[----:B------:R-:W-:Y:S02]  /*c3b0*/  MOV R192, R70 ;  /* 0x0000004600c07202 */ /* 0x000fe40000000f00 */
[----:B------:R-:W-:Y:S01]  /*c3c0*/  HMMA.16816.F32.BF16 R68, R4, R28, R188 ;  /* 0x0000001c0444723c */ /* 0x000fe200000418bc */
[----:B------:R4:W-:Y:S01]  /*c3d0*/  MUFU.EX2 R243, R3 ;  /* 0x0000000300f37308 */ /* 0x0009e20000000800 */
[----:B------:R-:W-:-:S05]  /*c3e0*/  MOV R195, R73 ;  /* 0x0000004900c37202 */ /* 0x000fca0000000f00 */
[----:B------:R-:W-:Y:S01]  /*c3f0*/  IMAD.MOV.U32 R190, RZ, RZ, R174 ;  /* 0x000000ffffbe7224 */ /* 0x000fe200078e00ae */
[----:B------:R-:W-:Y:S02]  /*c400*/  MOV R191, R175 ;  /* 0x000000af00bf7202 */ /* 0x000fe40000000f00 */
[----:B------:R-:W-:Y:S01]  /*c410*/  MOV R230, R76 ;  /* 0x0000004c00e67202 */ /* 0x000fe20000000f00 */
[----:B----4-:R-:W-:Y:S01]  /*c420*/  FFMA.FTZ R3, R190, UR6, -R9 ;  /* 0x00000006be037c23 */ /* 0x010fe20008010809 */
[----:B------:R-:W-:Y:S02]  /*c430*/  MOV R190, R191 ;  /* 0x000000bf00be7202 */ /* 0x000fe40000000f00 */
[----:B------:R-:W-:Y:S02]  /*c440*/  MOV R191, R192 ;  /* 0x000000c000bf7202 */ /* 0x000fe40000000f00 */
[----:B------:R-:W-:Y:S01]  /*c450*/  MOV R192, R193 ;  /* 0x000000c100c07202 */ /* 0x000fe20000000f00 */
[----:B------:R-:W-:Y:S01]  /*c460*/  IMAD.MOV.U32 R193, RZ, RZ, R194 ;  /* 0x000000ffffc17224 */ /* 0x000fe200078e00c2 */
[----:B------:R-:W-:-:S02]  /*c470*/  MOV R194, R195 ;  /* 0x000000c300c27202 */ /* 0x000fc40000000f00 */
[----:B------:R-:W-:Y:S02]  /*c480*/  MOV R195, R228 ;  /* 0x000000e400c37202 */ /* 0x000fe40000000f00 */
[----:B------:R-:W-:Y:S02]  /*c490*/  MOV R228, R229 ;  /* 0x000000e500e47202 */ /* 0x000fe40000000f00 */
[----:B------:R-:W-:Y:S01]  /*c4a0*/  MOV R229, R230 ;  /* 0x000000e600e57202 */ /* 0x000fe20000000f00 */
[----:B------:R-:W-:Y:S01]  /*c4b0*/  IMAD.MOV.U32 R230, RZ, RZ, R231 ;  /* 0x000000ffffe67224 */ /* 0x000fe200078e00e7 */
[----:B------:R-:W-:Y:S02]  /*c4c0*/  MOV R227, R136 ;  /* 0x0000008800e37202 */ /* 0x000fe40000000f00 */
[----:B------:R-:W-:Y:S02]  /*c4d0*/  MOV R231, R224 ;  /* 0x000000e000e77202 */ /* 0x000fe40000000f00 */
[----:B------:R-:W-:-:S02]  /*c4e0*/  MOV R224, R225 ;  /* 0x000000e100e07202 */ /* 0x000fc40000000f00 */
[----:B------:R-:W-:Y:S02]  /*c4f0*/  MOV R225, R226 ;  /* 0x000000e200e17202 */ /* 0x000fe40000000f00 */
[----:B------:R-:W-:Y:S01]  /*c500*/  MOV R226, R227 ;  /* 0x000000e300e27202 */ /* 0x000fe20000000f00 */
[----:B------:R-:W-:Y:S01]  /*c510*/  IMAD.MOV.U32 R227, RZ, RZ, R238 ;  /* 0x000000ffffe37224 */ /* 0x000fe200078e00ee */
[----:B------:R-:W-:Y:S02]  /*c520*/  MOV R238, R239 ;  /* 0x000000ef00ee7202 */ /* 0x000fe40000000f00 */
[----:B------:R-:W-:Y:S01]  /*c530*/  MOV R239, R240 ;  /* 0x000000f000ef7202 */ /* 0x000fe20000000f00 */
[----:B------:R-:W-:Y:S01]  /*c540*/  IMAD.MOV.U32 R135, RZ, RZ, R75 ;  /* 0x000000ffff877224 */ /* 0x000fe200078e004b */
[----:B------:R-:W-:Y:S02]  /*c550*/  MOV R240, R242 ;  /* 0x000000f200f07202 */ /* 0x000fe40000000f00 */
[----:B------:R-:W-:Y:S01]  /*c560*/  MOV R232, R72 ;  /* 0x0000004800e87202 */ /* 0x000fe20000000f00 */
[----:B------:R4:W-:Y:S01]  /*c570*/  MUFU.EX2 R242, R3 ;  /* 0x0000000300f27308 */ /* 0x0009e20000000800 */
[----:B------:R-:W-:-:S02]  /*c580*/  MOV R10, R74 ;  /* 0x0000004a000a7202 */ /* 0x000fc40000000f00 */
[----:B------:R-:W-:Y:S01]  /*c590*/  HMMA.16816.F32.BF16 R72, R4, R30, R160 ;  /* 0x0000001e0448723c */ /* 0x000fe200000418a0 */
[----:B------:R-:W2:Y:S01]  /*c5a0*/  LDSM.16.MT88.4 R28, [R200+0x14800] ;  /* 0x01480000c81c783b */ /* 0x000ea20000004200 */
[----:B----4-:R-:W-:Y:S01]  /*c5b0*/  FFMA.FTZ R3, R190, UR6, -R8 ;  /* 0x00000006be037c23 */ /* 0x010fe20008010808 */
[----:B------:R-:W-:Y:S01]  /*c5c0*/  MOV R190, R191 ;  /* 0x000000bf00be7202 */ /* 0x000fe20000000f00 */
[----:B------:R-:W-:Y:S01]  /*c5d0*/  IMAD.MOV.U32 R191, RZ, RZ, R192 ;  /* 0x000000ffffbf7224 */ /* 0x000fe200078e00c0 */
[----:B------:R-:W-:Y:S02]  /*c5e0*/  MOV R192, R193 ;  /* 0x000000c100c07202 */ /* 0x000fe40000000f00 */
        /* <DEDUP_REMOVED lines=12> */
[----:B------:R-:W-:Y:S01]  /*c6b0*/  MOV R239, R240 ;  /* 0x000000f000ef7202 */ /* 0x000fe20000000f00 */
[----:B------:R-:W-:Y:S02]  /*c6c0*/  IMAD.MOV.U32 R240, RZ, RZ, R241 ;  /* 0x000000fffff07224 */ /* 0x000fe400078e00f1 */
[----:B------:R4:W-:Y:S01]  /*c6d0*/  MUFU.EX2 R241, R3 ;  /* 0x0000000300f17308 */ /* 0x0009e20000000800 */
[----:B------:R-:W-:Y:S01]  /*c6e0*/  MOV R247, R78 ;  /* 0x0000004e00f77202 */ /* 0x000fe20000000f00 */
[----:B------:R-:W-:Y:S01]  /*c6f0*/  HMMA.16816.F32.BF16 R156, R4, R26, R156 ;  /* 0x0000001a049c723c */ /* 0x000fe2000004189c */
[----:B------:R-:W-:Y:S01]  /*c700*/  MOV R246, R79 ;  /* 0x0000004f00f67202 */ /* 0x000fe20000000f00 */
[----:B----4-:R-:W-:Y:S01]  /*c710*/  FFMA.FTZ R3, R190, UR6, -R8 ;  /* 0x00000006be037c23 */ /* 0x010fe20008010808 */
[----:B------:R-:W-:Y:S02]  /*c720*/  MOV R190, R191 ;  /* 0x000000bf00be7202 */ /* 0x000fe40000000f00 */
[----:B------:R-:W-:-:S02]  /*c730*/  MOV R191, R192 ;  /* 0x000000c000bf7202 */ /* 0x000fc40000000f00 */
[----:B------:R-:W-:Y:S02]  /*c740*/  MOV R192, R193 ;  /* 0x000000c100c07202 */ /* 0x000fe40000000f00 */
        /* <DEDUP_REMOVED lines=8> */
[----:B------:R-:W-:Y:S01]  /*c7d0*/  MOV R225, R226 ;  /* 0x000000e200e17202 */ /* 0x000fe20000000f00 */
[C---:B------:R-:W-:Y:S01]  /*c7e0*/  HMMA.16816.F32.BF16 R76, R4.reuse, R24, R152 ;  /* 0x00000018044c723c */ /* 0x040fe20000041898 */
[----:B------:R-:W-:Y:S01]  /*c7f0*/  MOV R226, R227 ;  /* 0x000000e300e27202 */ /* 0x000fe20000000f00 */
[----:B------:R-:W-:Y:S01]  /*c800*/  LDSM.16.MT88.4 R24, [R200+0x16800] ;  /* 0x01680000c818783b */ /* 0x000fe20000004200 */
[----:B------:R-:W-:Y:S01]  /*c810*/  MOV R227, R238 ;  /* 0x000000ee00e37202 */ /* 0x000fe20000000f00 */
[----:B------:R-:W-:Y:S02]  /*c820*/  IMAD.MOV.U32 R238, RZ, RZ, R239 ;  /* 0x000000ffffee7224 */ /* 0x000fe400078e00ef */
[C---:B---3--:R-:W-:Y:S01]  /*c830*/  HMMA.16816.F32.BF16 R184, R4.reuse, R20, R184 ;  /* 0x0000001404b8723c */ /* 0x048fe200000418b8 */
[----:B------:R-:W-:Y:S02]  /*c840*/  MOV R239, R240 ;  /* 0x000000f000ef7202 */ /* 0x000fe40000000f00 */
[----:B------:R3:W4:Y:S03]  /*c850*/  MUFU.EX2 R240, R3 ;  /* 0x0000000300f07308 */ /* 0x0007260000000800 */
[C---:B------:R-:W-:Y:S01]  /*c860*/  HMMA.16816.F32.BF16 R176, R4.reuse, R22, R176 ;  /* 0x0000001604b0723c */ /* 0x040fe200000418b0 */
[----:B------:R-:W-:Y:S05]  /*c870*/  LDSM.16.MT88.4 R20, [R199+0x16800] ;  /* 0x01680000c714783b */ /* 0x000fea0000004200 */
[C---:B-----5:R-:W-:Y:S06]  /*c880*/  HMMA.16816.F32.BF16 R164, R4.reuse, R12, R164 ;  /* 0x0000000c04a4723c */ /* 0x060fec00000418a4 */
[----:B------:R-:W-:Y:S01]  /*c890*/  HMMA.16816.F32.BF16 R148, R4, R14, R148 ;  /* 0x0000000e0494723c */ /* 0x000fe20000041894 */
[----:B------:R-:W5:Y:S01]  /*c8a0*/  LDSM.16.MT88.4 R12, [R197+0x16800] ;  /* 0x01680000c50c783b */ /* 0x000f620000004200 */
[----:B---3--:R-:W-:-:S04]  /*c8b0*/  FFMA.FTZ R3, R190, UR6, -R8 ;  /* 0x00000006be037c23 */ /* 0x008fc80008010808 */
[----:B-1----:R-:W-:Y:S01]  /*c8c0*/  HMMA.16816.F32.BF16 R140, R4, R36, R140 ;  /* 0x00000024048c723c */ /* 0x002fe2000004188c */
[----:B------:R-:W-:-:S05]  /*c8d0*/  MOV R190, R191 ;  /* 0x000000bf00be7202 */ /* 0x000fca0000000f00 */
[C---:B------:R-:W-:Y:S01]  /*c8e0*/  HMMA.16816.F32.BF16 R136, R4.reuse, R38, R80 ;  /* 0x000000260488723c */ /* 0x040fe20000041850 */
[----:B------:R-:W1:Y:S01]  /*c8f0*/  LDSM.16.MT88.4 R36, [R198+0x16800] ;  /* 0x01680000c624783b */ /* 0x000e620000004200 */
[----:B------:R-:W-:Y:S02]  /*c900*/  MOV R191, R192 ;  /* 0x000000c000bf7202 */ /* 0x000fe40000000f00 */
[----:B------:R-:W-:Y:S01]  /*c910*/  MOV R192, R193 ;  /* 0x000000c100c07202 */ /* 0x000fe20000000f00 */
[----:B------:R-:W-:Y:S01]  /*c920*/  IMAD.MOV.U32 R193, RZ, RZ, R194 ;  /* 0x000000ffffc17224 */ /* 0x000fe200078e00c2 */
[----:B--2---:R-:W-:Y:S01]  /*c930*/  HMMA.16816.F32.BF16 R80, R4, R28, R84 ;  /* 0x0000001c0450723c */ /* 0x004fe20000041854 */
[----:B------:R-:W-:Y:S02]  /*c940*/  MOV R194, R195 ;  /* 0x000000c300c27202 */ /* 0x000fe40000000f00 */
[----:B------:R-:W-:-:S03]  /*c950*/  MOV R195, R228 ;  /* 0x000000e400c37202 */ /* 0x000fc60000000f00 */
[----:B------:R-:W-:Y:S01]  /*c960*/  HMMA.16816.F32.BF16 R88, R4, R30, R88 ;  /* 0x0000001e0458723c */ /* 0x000fe20000041858 */
[----:B------:R-:W2:Y:S01]  /*c970*/  LDSM.16.MT88.4 R28, [R197+0x11000] ;  /* 0x01100000c51c783b */ /* 0x000ea20000004200 */
[----:B------:R-:W-:-:S04]  /*c980*/  MOV R228, R229 ;  /* 0x000000e500e47202 */ /* 0x000fc80000000f00 */
[----:B------:R-:W-:Y:S01]  /*c990*/  HMMA.16816.F32.BF16 R180, R4, R16, R180 ;  /* 0x0000001004b4723c */ /* 0x000fe200000418b4 */
[----:B------:R-:W-:Y:S01]  /*c9a0*/  MOV R229, R230 ;  /* 0x000000e600e57202 */ /* 0x000fe20000000f00 */
[----:B------:R-:W-:-:S04]  /*c9b0*/  IMAD.MOV.U32 R230, RZ, RZ, R231 ;  /* 0x000000ffffe67224 */ /* 0x000fc800078e00e7 */
[----:B------:R-:W-:Y:S01]  /*c9c0*/  HMMA.16816.F32.BF16 R172, R4, R18, R144 ;  /* 0x0000001204ac723c */ /* 0x000fe20000041890 */
[----:B------:R-:W3:Y:S01]  /*c9d0*/  LDSM.16.MT88.4 R16, [R198+0x11000] ;  /* 0x01100000c610783b */ /* 0x000ee20000004200 */
[----:B------:R-:W-:Y:S02]  /*c9e0*/  MOV R231, R224 ;  /* 0x000000e000e77202 */ /* 0x000fe40000000f00 */
[----:B------:R-:W-:Y:S02]  /*c9f0*/  MOV R224, R225 ;  /* 0x000000e100e07202 */ /* 0x000fe40000000f00 */
[----:B------:R-:W-:Y:S02]  /*ca00*/  MOV R225, R226 ;  /* 0x000000e200e17202 */ /* 0x000fe40000000f00 */
[----:B------:R-:W-:Y:S01]  /*ca10*/  MOV R226, R227 ;  /* 0x000000e300e27202 */ /* 0x000fe20000000f00 */
[----:B------:R-:W-:Y:S01]  /*ca20*/  IMAD.MOV.U32 R227, RZ, RZ, R238 ;  /* 0x000000ffffe37224 */ /* 0x000fe200078e00ee */
[----:B------:R-:W-:-:S02]  /*ca30*/  MOV R238, R239 ;  /* 0x000000ef00ee7202 */ /* 0x000fc40000000f00 */
[----:B------:R4:W-:Y:S01]  /*ca40*/  MUFU.EX2 R239, R3 ;  /* 0x0000000300ef7308 */ /* 0x0009e20000000800 */
[----:B------:R-:W-:Y:S02]  /*ca50*/  IMAD.MOV.U32 R163, RZ, RZ, R194 ;  /* 0x000000ffffa37224 */ /* 0x000fe400078e00c2 */
[----:B------:R-:W-:Y:S02]  /*ca60*/  IMAD.MOV.U32 R194, RZ, RZ, R231 ;  /* 0x000000ffffc27224 */ /* 0x000fe400078e00e7 */
[----:B------:R-:W-:Y:S02]  /*ca70*/  IMAD.MOV.U32 R231, RZ, RZ, R238 ;  /* 0x000000ffffe77224 */ /* 0x000fe400078e00ee */
[----:B----4-:R-:W-:-:S04]  /*ca80*/  FFMA.FTZ R3, R190, UR6, -R8 ;  /* 0x00000006be037c23 */ /* 0x010fc80008010808 */
[----:B------:R4:W2:Y:S01]  /*ca90*/  MUFU.EX2 R238, R3 ;  /* 0x0000000300ee7308 */ /* 0x0008a20000000800 */
[----:B------:R-:W-:Y:S01]  /*caa0*/  HMMA.16816.F32.BF16 R92, R4, R32, R92 ;  /* 0x00000020045c723c */ /* 0x000fe2000004185c */
[----:B------:R-:W-:-:S05]  /*cab0*/  MOV R189, R191 ;  /* 0x000000bf00bd7202 */ /* 0x000fca0000000f00 */
[C---:B------:R-:W-:Y:S01]  /*cac0*/  HMMA.16816.F32.BF16 R96, R4.reuse, R34, R96 ;  /* 0x000000220460723c */ /* 0x040fe20000041860 */
[----:B------:R-:W-:Y:S01]  /*cad0*/  MOV R188, R192 ;  /* 0x000000c000bc7202 */ /* 0x000fe20000000f00 */
[----:B------:R-:W-:Y:S04]  /*cae0*/  LDSM.16.MT88.4 R32, [R198+0x13000] ;  /* 0x01300000c620783b */ /* 0x000fe80000004200 */
[----:B-----5:R-:W-:Y:S01]  /*caf0*/  HMMA.16816.F32.BF16 R100, R4, R12, R100 ;  /* 0x0000000c0464723c */ /* 0x020fe20000041864 */
[----:B------:R-:W-:-:S05]  /*cb00*/  MOV R162, R193 ;  /* 0x000000c100a27202 */ /* 0x000fca0000000f00 */
[C---:B------:R-:W-:Y:S01]  /*cb10*/  HMMA.16816.F32.BF16 R104, R4.reuse, R14, R104 ;  /* 0x0000000e0468723c */ /* 0x040fe20000041868 */
[----:B------:R-:W5:Y:S05]  /*cb20*/  LDSM.16.MT88.4 R12, [R200+0x11000] ;  /* 0x01100000c80c783b */ /* 0x000f6a0000004200 */
[C---:B-1----:R-:W-:Y:S06]  /*cb30*/  HMMA.16816.F32.BF16 R108, R4.reuse, R36, R108 ;  /* 0x00000024046c723c */ /* 0x042fec000004186c */
[C---:B------:R-:W-:Y:S06]  /*cb40*/  HMMA.16816.F32.BF16 R112, R4.reuse, R38, R112 ;  /* 0x000000260470723c */ /* 0x040fec0000041870 */
[C---:B------:R-:W-:Y:S06]  /*cb50*/  HMMA.16816.F32.BF16 R116, R4.reuse, R24, R116 ;  /* 0x000000180474723c */ /* 0x040fec0000041874 */
[C---:B------:R-:W-:Y:S06]  /*cb60*/  HMMA.16816.F32.BF16 R120, R4.reuse, R26, R120 ;  /* 0x0000001a0478723c */ /* 0x040fec0000041878 */
[C---:B------:R-:W-:Y:S06]  /*cb70*/  HMMA.16816.F32.BF16 R124, R4.reuse, R20, R124 ;  /* 0x00000014047c723c */ /* 0x040fec000004187c */
[----:B------:R-:W-:Y:S01]  /*cb80*/  HMMA.16816.F32.BF16 R128, R4, R22, R128 ;  /* 0x000000160480723c */ /* 0x000fe20000041880 */
[----:B------:R-:W-:Y:S01]  /*cb90*/  MOV R190, R195 ;  /* 0x000000c300be7202 */ /* 0x000fe20000000f00 */
[----:B------:R-:W1:Y:S01]  /*cba0*/  LDSM.16.MT88.4 R36, [R199+0x11000] ;  /* 0x01100000c724783b */ /* 0x000e620000004200 */
[----:B------:R-:W-:-:S02]  /*cbb0*/  MOV R191, R228 ;  /* 0x000000e400bf7202 */ /* 0x000fc40000000f00 */
[----:B------:R-:W-:Y:S01]  /*cbc0*/  MOV R192, R229 ;  /* 0x000000e500c07202 */ /* 0x000fe20000000f00 */
[----:B------:R-:W-:Y:S01]  /*cbd0*/  LDSM.16.MT88.4 R20, [R199+0x13000] ;  /* 0x01300000c714783b */ /* 0x000fe20000004200 */
[----:B------:R-:W-:Y:S02]  /*cbe0*/  F2FP.BF16.F32.PACK_AB R4, R244, R245 ;  /* 0x000000f5f404723e */ /* 0x000fe400000010ff */
[----:B------:R-:W-:Y:S01]  /*cbf0*/  F2FP.BF16.F32.PACK_AB R5, R240, R241 ;  /* 0x000000f1f005723e */ /* 0x000fe200000010ff */
[----:B----4-:R-:W-:Y:S01]  /*cc00*/  FFMA.FTZ R3, R237, UR6, -R9 ;  /* 0x00000006ed037c23 */ /* 0x010fe20008010809 */
[----:B------:R-:W-:Y:S01]  /*cc10*/  F2FP.BF16.F32.PACK_AB R6, R242, R243 ;  /* 0x000000f3f206723e */ /* 0x000fe200000010ff */
[----:B------:R-:W-:Y:S01]  /*cc20*/  LDSM.16.MT88.4 R24, [R197+0x13000] ;  /* 0x01300000c518783b */ /* 0x000fe20000004200 */
[----:B--2---:R-:W-:Y:S02]  /*cc30*/  F2FP.BF16.F32.PACK_AB R7, R238, R239 ;  /* 0x000000efee07723e */ /* 0x004fe400000010ff */
[----:B------:R-:W-:-:S02]  /*cc40*/  MOV R193, R230 ;  /* 0x000000e600c17202 */ /* 0x000fc40000000f00 */
[----:B------:R-:W-:Y:S02]  /*cc50*/  MOV R195, R224 ;  /* 0x000000e000c37202 */ /* 0x000fe40000000f00 */
[----:B------:R-:W-:Y:S01]  /*cc60*/  MOV R228, R225 ;  /* 0x000000e100e47202 */ /* 0x000fe20000000f00 */
[----:B------:R-:W-:Y:S01]  /*cc70*/  HMMA.16816.F32.BF16 R144, R4, R28, R52 ;  /* 0x0000001c0490723c */ /* 0x000fe20000041834 */
[----:B------:R-:W-:Y:S02]  /*cc80*/  MOV R229, R226 ;  /* 0x000000e200e57202 */ /* 0x000fe40000000f00 */
[----:B------:R-:W-:-:S03]  /*cc90*/  MOV R230, R227 ;  /* 0x000000e300e67202 */ /* 0x000fc60000000f00 */
[C---:B------:R-:W-:Y:S01]  /*cca0*/  HMMA.16816.F32.BF16 R224, R4.reuse, R30, R56 ;  /* 0x0000001e04e0723c */ /* 0x040fe20000041838 */
[----:B------:R-:W2:Y:S05]  /*ccb0*/  LDSM.16.MT88.4 R28, [R200+0x13000] ;  /* 0x01300000c81c783b */ /* 0x000eaa0000004200 */
[C---:B---3--:R-:W-:Y:S06]  /*ccc0*/  HMMA.16816.F32.BF16 R152, R4.reuse, R16, R48 ;  /* 0x000000100498723c */ /* 0x048fec0000041830 */
[----:B------:R-:W-:Y:S01]  /*ccd0*/  HMMA.16816.F32.BF16 R52, R4, R18, R44 ;  /* 0x000000120434723c */ /* 0x000fe2000004182c */
[----:B------:R-:W3:Y:S01]  /*cce0*/  LDSM.16.MT88.4 R16, [R197+0x15000] ;  /* 0x01500000c510783b */ /* 0x000ee20000004200 */
[----:B------:R-:W-:-:S02]  /*ccf0*/  MOV R59, R162 ;  /* 0x000000a2003b7202 */ /* 0x000fc40000000f00 */
[----:B------:R-:W-:Y:S02]  /*cd00*/  MOV R58, R163 ;  /* 0x000000a3003a7202 */ /* 0x000fe40000000f00 */
[C---:B-----5:R-:W-:Y:S06]  /*cd10*/  HMMA.16816.F32.BF16 R160, R4.reuse, R12, R40 ;  /* 0x0000000c04a0723c */ /* 0x060fec0000041828 */
[----:B------:R-:W-:Y:S01]  /*cd20*/  HMMA.16816.F32.BF16 R44, R4, R14, R60 ;  /* 0x0000000e042c723c */ /* 0x000fe2000004183c */
[----:B------:R-:W4:Y:S01]  /*cd30*/  LDSM.16.MT88.4 R12, [R198+0x15000] ;  /* 0x01500000c60c783b */ /* 0x000f220000004200 */
[----:B------:R-:W-:Y:S01]  /*cd40*/  MOV R51, R229 ;  /* 0x000000e500337202 */ /* 0x000fe20000000f00 */
[----:B------:R-:W-:Y:S01]  /*cd50*/  IMAD.MOV.U32 R41, RZ, RZ, R232 ;  /* 0x000000ffff297224 */ /* 0x000fe200078e00e8 */
[----:B------:R-:W-:-:S02]  /*cd60*/  MOV R50, R230 ;  /* 0x000000e600327202 */ /* 0x000fc40000000f00 */
[C---:B-1----:R-:W-:Y:S01]  /*cd70*/  HMMA.16816.F32.BF16 R168, R4.reuse, R36, R168 ;  /* 0x0000002404a8723c */ /* 0x042fe200000418a8 */
[----:B------:R-:W-:Y:S02]  /*cd80*/  MOV R40, R231 ;  /* 0x000000e700287202 */ /* 0x000fe40000000f00 */
[----:B------:R-:W-:Y:S02]  /*cd90*/  MOV R42, R233 ;  /* 0x000000e9002a7202 */ /* 0x000fe40000000f00 */
[----:B------:R-:W-:Y:S01]  /*cda0*/  MOV R43, R234 ;  /* 0x000000ea002b7202 */ /* 0x000fe20000000f00 */
[C---:B------:R-:W-:Y:S01]  /*cdb0*/  HMMA.16816.F32.BF16 R36, R4.reuse, R38, R64 ;  /* 0x000000260424723c */ /* 0x040fe20000041840 */
[----:B------:R-:W-:Y:S01]  /*cdc0*/  MOV R48, R235 ;  /* 0x000000eb00307202 */ /* 0x000fe20000000f00 */
[----:B------:R1:W-:Y:S04]  /*cdd0*/  MUFU.EX2 R237, R3 ;  /* 0x0000000300ed7308 */ /* 0x0003e80000000800 */
[----:B--2---:R-:W-:Y:S01]  /*cde0*/  HMMA.16816.F32.BF16 R232, R4, R28, R184 ;  /* 0x0000001c04e8723c */ /* 0x004fe200000418b8 */
[----:B------:R-:W-:Y:S01]  /*cdf0*/  MOV R67, R228 ;  /* 0x000000e400437202 */ /* 0x000fe20000000f00 */
[----:B------:R-:W-:-:S04]  /*ce00*/  IMAD.MOV.U32 R66, RZ, RZ, R195 ;  /* 0x000000ffff427224 */ /* 0x000fc800078e00c3 */
[C---:B------:R-:W-:Y:S06]  /*ce10*/  HMMA.16816.F32.BF16 R228, R4.reuse, R20, R180 ;  /* 0x0000001404e4723c */ /* 0x040fec00000418b4 */
[----:B---3--:R-:W-:Y:S01]  /*ce20*/  HMMA.16816.F32.BF16 R180, R4, R16, R164 ;  /* 0x0000001004b4723c */ /* 0x008fe200000418a4 */
[----:B-1----:R-:W-:-:S05]  /*ce30*/  FFMA.FTZ R3, R66, UR6, -R9 ;  /* 0x0000000642037c23 */ /* 0x002fca0008010809 */
[----:B------:R-:W-:Y:S01]  /*ce40*/  HMMA.16816.F32.BF16 R184, R4, R18, R148 ;  /* 0x0000001204b8723c */ /* 0x000fe20000041894 */
[----:B------:R-:W1:Y:S01]  /*ce50*/  LDSM.16.MT88.4 R16, [R200+0x17000] ;  /* 0x01700000c810783b */ /* 0x000e620000004200 */
[----:B------:R-:W-:Y:S01]  /*ce60*/  MOV R66, R67 ;  /* 0x0000004300427202 */ /* 0x000fe20000000f00 */
[----:B------:R-:W-:Y:S01]  /*ce70*/  IMAD.MOV.U32 R67, RZ, RZ, R40 ;  /* 0x000000ffff437224 */ /* 0x000fe200078e0028 */
[----:B------:R-:W-:Y:S01]  /*ce80*/  MOV R49, R194 ;  /* 0x000000c200317202 */ /* 0x000fe20000000f00 */
[----:B------:R-:W-:Y:S01]  /*ce90*/  IMAD.MOV.U32 R65, RZ, RZ, R190 ;  /* 0x000000ffff417224 */ /* 0x000fe200078e00be */
[----:B------:R-:W-:Y:S01]  /*cea0*/  MOV R40, R41 ;  /* 0x0000002900287202 */ /* 0x000fe20000000f00 */
[----:B------:R-:W-:Y:S01]  /*ceb0*/  LDSM.16.MT88.4 R148, [R198+0x11800] ;  /* 0x01180000c694783b */ /* 0x000fe20000004200 */
[----:B------:R-:W-:Y:S02]  /*cec0*/  MOV R41, R42 ;  /* 0x0000002a00297202 */ /* 0x000fe40000000f00 */
[----:B------:R-:W-:-:S02]  /*ced0*/  MOV R42, R43 ;  /* 0x0000002b002a7202 */ /* 0x000fc40000000f00 */
[----:B------:R-:W-:Y:S02]  /*cee0*/  MOV R56, R189 ;  /* 0x000000bd00387202 */ /* 0x000fe40000000f00 */
[----:B------:R-:W-:Y:S02]  /*cef0*/  MOV R57, R188 ;  /* 0x000000bc00397202 */ /* 0x000fe40000000f00 */
[----:B------:R-:W-:Y:S02]  /*cf00*/  MOV R252, R191 ;  /* 0x000000bf00fc7202 */ /* 0x000fe40000000f00 */
[----:B------:R-:W-:Y:S02]  /*cf10*/  MOV R251, R192 ;  /* 0x000000c000fb7202 */ /* 0x000fe40000000f00 */
[----:B------:R-:W-:Y:S01]  /*cf20*/  MOV R250, R193 ;  /* 0x000000c100fa7202 */ /* 0x000fe20000000f00 */
[----:B------:R-:W-:Y:S01]  /*cf30*/  HMMA.16816.F32.BF16 R60, R4, R24, R68 ;  /* 0x00000018043c723c */ /* 0x000fe20000041844 */
[----:B------:R-:W-:Y:S01]  /*cf40*/  MOV R43, R48 ;  /* 0x00000030002b7202 */ /* 0x000fe20000000f00 */
[----:B------:R-:W-:Y:S01]  /*cf50*/  IMAD.MOV.U32 R48, RZ, RZ, R49 ;  /* 0x000000ffff307224 */ /* 0x000fe200078e0031 */
[----:B------:R-:W-:Y:S01]  /*cf60*/  MOV R49, R236 ;  /* 0x000000ec00317202 */ /* 0x000fe20000000f00 */
[----:B------:R-:W-:Y:S01]  /*cf70*/  LDSM.16.MT88.4 R164, [R199+0x11800] ;  /* 0x01180000c7a4783b */ /* 0x000fe20000004200 */
[----:B------:R2:W3:Y:S02]  /*cf80*/  MUFU.EX2 R236, R3 ;  /* 0x0000000300ec7308 */ /* 0x0004e40000000800 */
[----:B--2---:R-:W-:Y:S01]  /*cf90*/  FFMA.FTZ R3, R65, UR6, -R9 ;  /* 0x0000000641037c23 */ /* 0x004fe20008010809 */
[----:B------:R-:W-:-:S05]  /*cfa0*/  MOV R65, R135 ;  /* 0x0000008700417202 */ /* 0x000fca0000000f00 */
[----:B------:R2:W-:Y:S01]  /*cfb0*/  MUFU.EX2 R135, R3 ;  /* 0x0000000300877308 */ /* 0x0005e20000000800 */
[----:B------:R-:W-:Y:S01]  /*cfc0*/  HMMA.16816.F32.BF16 R192, R4, R30, R176 ;  /* 0x0000001e04c0723c */ /* 0x000fe200000418b0 */
[----:B------:R-:W-:Y:S01]  /*cfd0*/  LDSM.16.MT88.4 R28, [R197+0x17000] ;  /* 0x01700000c51c783b */ /* 0x000fe20000004200 */
[----:B--2---:R-:W-:Y:S01]  /*cfe0*/  FFMA.FTZ R3, R66, UR6, -R9 ;  /* 0x0000000642037c23 */ /* 0x004fe20008010809 */
[----:B------:R-:W-:Y:S02]  /*cff0*/  MOV R66, R67 ;  /* 0x0000004300427202 */ /* 0x000fe40000000f00 */
[----:B------:R-:W-:Y:S01]  /*d000*/  MOV R67, R40 ;  /* 0x0000002800437202 */ /* 0x000fe20000000f00 */
[----:B------:R-:W-:Y:S01]  /*d010*/  IMAD.MOV.U32 R40, RZ, RZ, R41 ;  /* 0x000000ffff287224 */ /* 0x000fe200078e0029 */
[----:B------:R-:W-:Y:S02]  /*d020*/  MOV R41, R42 ;  /* 0x0000002a00297202 */ /* 0x000fe40000000f00 */
[----:B------:R-:W-:-:S02]  /*d030*/  MOV R42, R43 ;  /* 0x0000002b002a7202 */ /* 0x000fc40000000f00 */
[----:B------:R-:W-:Y:S02]  /*d040*/  MOV R43, R48 ;  /* 0x00000030002b7202 */ /* 0x000fe40000000f00 */
[----:B------:R-:W-:Y:S01]  /*d050*/  MOV R48, R49 ;  /* 0x0000003100307202 */ /* 0x000fe20000000f00 */
[----:B------:R-:W-:Y:S02]  /*d060*/  IMAD.MOV.U32 R49, RZ, RZ, R134 ;  /* 0x000000ffff317224 */ /* 0x000fe400078e0086 */
[----:B------:R2:W-:Y:S01]  /*d070*/  MUFU.EX2 R134, R3 ;  /* 0x0000000300867308 */ /* 0x0005e20000000800 */
[C---:B------:R-:W-:Y:S01]  /*d080*/  HMMA.16816.F32.BF16 R188, R4.reuse, R22, R172 ;  /* 0x0000001604bc723c */ /* 0x040fe200000418ac */
[----:B------:R-:W-:Y:S05]  /*d090*/  LDSM.16.MT88.4 R20, [R198+0x17000] ;  /* 0x01700000c614783b */ /* 0x000fea0000004200 */
[C---:B----4-:R-:W-:Y:S01]  /*d0a0*/  HMMA.16816.F32.BF16 R176, R4.reuse, R12, R140 ;  /* 0x0000000c04b0723c */ /* 0x050fe2000004188c */
[----:B------:R-:W-:Y:S05]  /*d0b0*/  LDSM.16.MT88.4 R140, [R197+0x11800] ;  /* 0x01180000c58c783b */ /* 0x000fea0000004200 */
[----:B------:R-:W-:Y:S01]  /*d0c0*/  HMMA.16816.F32.BF16 R172, R4, R14, R136 ;  /* 0x0000000e04ac723c */ /* 0x000fe20000041888 */
[----:B------:R-:W4:Y:S01]  /*d0d0*/  LDSM.16.MT88.4 R12, [R199+0x17000] ;  /* 0x01700000c70c783b */ /* 0x000f220000004200 */
[----:B--2---:R-:W-:-:S04]  /*d0e0*/  FFMA.FTZ R3, R132, UR6, -R8 ;  /* 0x0000000684037c23 */ /* 0x004fc80008010808 */
[----:B------:R2:W-:Y:S01]  /*d0f0*/  MUFU.EX2 R132, R3 ;  /* 0x0000000300847308 */ /* 0x0005e20000000800 */
[C---:B-1----:R-:W-:Y:S06]  /*d100*/  HMMA.16816.F32.BF16 R116, R4.reuse, R16, R116 ;  /* 0x000000100474723c */ /* 0x042fec0000041874 */
[----:B------:R-:W-:Y:S01]  /*d110*/  HMMA.16816.F32.BF16 R16, R4, R18, R120 ;  /* 0x000000120410723c */ /* 0x000fe20000041878 */
[----:B--2---:R-:W-:Y:S01]  /*d120*/  FFMA.FTZ R3, R56, UR6, -R8 ;  /* 0x0000000638037c23 */ /* 0x004fe20008010808 */
        /* <DEDUP_REMOVED lines=8> */
[----:B------:R-:W1:Y:S01]  /*d1b0*/  LDSM.16.MT88.4 R56, [R200+0x13800] ;  /* 0x01380000c838783b */ /* 0x000e620000004200 */
[----:B------:R2:W5:Y:S02]  /*d1c0*/  MUFU.EX2 R10, R3 ;  /* 0x00000003000a7308 */ /* 0x0005640000000800 */
[----:B--2---:R-:W-:-:S06]  /*d1d0*/  FFMA.FTZ R3, R65, UR6, -R8 ;  /* 0x0000000641037c23 */ /* 0x004fcc0008010808 */
[----:B------:R2:W-:Y:S02]  /*d1e0*/  MUFU.EX2 R9, R3 ;  /* 0x0000000300097308 */ /* 0x0005e40000000800 */
[----:B--2---:R-:W-:-:S06]  /*d1f0*/  FFMA.FTZ R3, R66, UR6, -R8 ;  /* 0x0000000642037c23 */ /* 0x004fcc0008010808 */
[----:B------:R-:W2:Y:S01]  /*d200*/  MUFU.EX2 R8, R3 ;  /* 0x0000000300087308 */ /* 0x000ea20000000800 */
[C---:B----4-:R-:W-:Y:S06]  /*d210*/  HMMA.16816.F32.BF16 R124, R4.reuse, R12, R124 ;  /* 0x0000000c047c723c */ /* 0x050fec000004187c */
[----:B------:R-:W-:Y:S07]  /*d220*/  HMMA.16816.F32.BF16 R12, R4, R14, R128 ;  /* 0x0000000e040c723c */ /* 0x000fee0000041880 */
[----:B---3--:R-:W-:-:S02]  /*d230*/  F2FP.BF16.F32.PACK_AB R128, R236, R237 ;  /* 0x000000edec80723e */ /* 0x008fc400000010ff */
[----:B-----5:R-:W-:Y:S02]  /*d240*/  F2FP.BF16.F32.PACK_AB R129, R10, R132 ;  /* 0x000000840a81723e */ /* 0x020fe400000010ff */
[----:B------:R-:W-:Y:S02]  /*d250*/  F2FP.BF16.F32.PACK_AB R130, R134, R135 ;  /* 0x000000878682723e */ /* 0x000fe400000010ff */
[----:B--2---:R-:W-:Y:S01]  /*d260*/  F2FP.BF16.F32.PACK_AB R131, R8, R9 ;  /* 0x000000090883723e */ /* 0x004fe200000010ff */
[C---:B------:R-:W-:Y:S06]  /*d270*/  HMMA.16816.F32.BF16 R108, R4.reuse, R20, R108 ;  /* 0x00000014046c723c */ /* 0x040fec000004186c */
[----:B------:R-:W-:Y:S06]  /*d280*/  HMMA.16816.F32.BF16 R20, R4, R22, R112 ;  /* 0x000000160414723c */ /* 0x000fec0000041870 */
[----:B------:R-:W-:Y:S01]  /*d290*/  HMMA.16816.F32.BF16 R152, R128, R148, R152 ;  /* 0x000000948098723c */ /* 0x000fe20000041898 */
[----:B------:R-:W-:-:S02]  /*d2a0*/  MOV R113, R50 ;  /* 0x0000003200717202 */ /* 0x000fc40000000f00 */
[----:B------:R-:W-:Y:S01]  /*d2b0*/  MOV R112, R51 ;  /* 0x0000003300707202 */ /* 0x000fe20000000f00 */
[----:B------:R-:W-:Y:S01]  /*d2c0*/  IMAD.MOV.U32 R115, RZ, RZ, R48 ;  /* 0x000000ffff737224 */ /* 0x000fe200078e0030 */
[----:B------:R-:W-:Y:S01]  /*d2d0*/  MOV R114, R49 ;  /* 0x0000003100727202 */ /* 0x000fe20000000f00 */
[----:B------:R-:W-:Y:S06]  /*d2e0*/  HMMA.16816.F32.BF16 R148, R128, R150, R52 ;  /* 0x000000968094723c */ /* 0x000fec0000041834 */
[C---:B------:R-:W-:Y:S01]  /*d2f0*/  HMMA.16816.F32.BF16 R68, R4.reuse, R26, R72 ;  /* 0x0000001a0444723c */ /* 0x040fe20000041848 */
[----:B------:R-:W2:Y:S05]  /*d300*/  LDSM.16.MT88.4 R24, [R200+0x15000] ;  /* 0x01500000c818783b */ /* 0x000eaa0000004200 */
[----:B------:R-:W-:Y:S01]  /*d310*/  HMMA.16816.F32.BF16 R76, R4, R32, R76 ;  /* 0x00000020044c723c */ /* 0x000fe2000004184c */
[----:B------:R-:W-:Y:S01]  /*d320*/  IMAD.MOV.U32 R75, RZ, RZ, R67 ;  /* 0x000000ffff4b7224 */ /* 0x000fe200078e0043 */
[----:B------:R-:W-:Y:S01]  /*d330*/  MOV R67, R43 ;  /* 0x0000002b00437202 */ /* 0x000fe20000000f00 */
[----:B------:R-:W-:Y:S03]  /*d340*/  LDSM.16.MT88.4 R48, [R198+0x13800] ;  /* 0x01380000c630783b */ /* 0x000fe60000004200 */
[C---:B-1----:R-:W-:Y:S06]  /*d350*/  HMMA.16816.F32.BF16 R52, R128.reuse, R56, R232 ;  /* 0x000000388034723c */ /* 0x042fec00000418e8 */
[----:B------:R-:W-:Y:S01]  /*d360*/  HMMA.16816.F32.BF16 R56, R128, R58, R192 ;  /* 0x0000003a8038723c */ /* 0x000fe200000418c0 */
[----:B------:R-:W-:-:S06]  /*d370*/  MOV R232, R120 ;  /* 0x0000007800e87202 */ /* 0x000fcc0000000f00 */
[----:B------:R-:W-:Y:S02]  /*d380*/  MOV R192, R112 ;  /* 0x0000007000c07202 */ /* 0x000fe40000000f00 */
[----:B------:R-:W-:Y:S01]  /*d390*/  MOV R193, R113 ;  /* 0x0000007100c17202 */ /* 0x000fe20000000f00 */
[----:B------:R-:W-:Y:S01]  /*d3a0*/  IMAD.MOV.U32 R195, RZ, RZ, R115 ;  /* 0x000000ffffc37224 */ /* 0x000fe200078e0073 */
[----:B------:R-:W-:Y:S01]  /*d3b0*/  MOV R194, R114 ;  /* 0x0000007200c27202 */ /* 0x000fe20000000f00 */
[----:B------:R-:W-:Y:S01]  /*d3c0*/  HMMA.16816.F32.BF16 R84, R4, R34, R156 ;  /* 0x000000220454723c */ /* 0x000fe2000004189c */
[----:B------:R-:W1:Y:S01]  /*d3d0*/  LDSM.16.MT88.4 R32, [R199+0x15000] ;  /* 0x01500000c720783b */ /* 0x000e620000004200 */
[----:B------:R-:W-:Y:S01]  /*d3e0*/  MOV R3, R67 ;  /* 0x0000004300037202 */ /* 0x000fe20000000f00 */
[----:B------:R-:W-:Y:S01]  /*d3f0*/  FFMA.FTZ R2, R193, R2, R192 ;  /* 0x00000002c1027223 */ /* 0x000fe200000100c0 */
[----:B------:R-:W-:Y:S01]  /*d400*/  FFMA.FTZ R0, R195, R0, R194 ;  /* 0x00000000c3007223 */ /* 0x000fe200000100c2 */
[----:B------:R-:W-:Y:S01]  /*d410*/  MOV R233, R121 ;  /* 0x0000007900e97202 */ /* 0x000fe20000000f00 */
[----:B------:R-:W-:Y:S01]  /*d420*/  IMAD.MOV.U32 R234, RZ, RZ, R122 ;  /* 0x000000ffffea7224 */ /* 0x000fe200078e007a */
[----:B------:R-:W-:Y:S01]  /*d430*/  MOV R66, R42 ;  /* 0x0000002a00427202 */ /* 0x000fe20000000f00 */
[----:B------:R-:W-:Y:S01]  /*d440*/  FADD.FTZ R2, R232, R2 ;  /* 0x00000002e8027221 */ /* 0x000fe20000010000 */
[----:B------:R-:W-:Y:S01]  /*d450*/  FADD.FTZ R3, R3, R0 ;  /* 0x0000000003037221 */ /* 0x000fe20000010000 */
[C---:B------:R-:W-:Y:S01]  /*d460*/  HMMA.16816.F32.BF16 R144, R128.reuse, R140, R144 ;  /* 0x0000008c8090723c */ /* 0x040fe20000041890 */
[----:B------:R-:W-:Y:S01]  /*d470*/  MOV R65, R41 ;  /* 0x0000002900417202 */ /* 0x000fe20000000f00 */
[----:B------:R-:W-:Y:S01]  /*d480*/  FADD.FTZ R0, R233, R2 ;  /* 0x00000002e9007221 */ /* 0x000fe20000010000 */
[----:B------:R-:W-:Y:S01]  /*d490*/  MOV R235, R123 ;  /* 0x0000007b00eb7202 */ /* 0x000fe20000000f00 */
[----:B------:R-:W-:Y:S01]  /*d4a0*/  FADD.FTZ R2, R234, R3 ;  /* 0x00000003ea027221 */ /* 0x000fe20000010000 */
[----:B------:R-:W-:Y:S01]  /*d4b0*/  MOV R64, R40 ;  /* 0x0000002800407202 */ /* 0x000fe20000000f00 */
[----:B------:R-:W-:Y:S01]  /*d4c0*/  HMMA.16816.F32.BF16 R140, R128, R142, R224 ;  /* 0x0000008e808c723c */ /* 0x000fe200000418e0 */
[----:B------:R-:W3:Y:S01]  /*d4d0*/  LDSM.16.MT88.4 R156, [R200+0x11800] ;  /* 0x01180000c89c783b */ /* 0x000ee20000004200 */
[----:B------:R-:W-:-:S03]  /*d4e0*/  FADD.FTZ R0, R235, R0 ;  /* 0x00000000eb007221 */ /* 0x000fc60000010000 */
[----:B------:R-:W4:Y:S02]  /*d4f0*/  LDSM.16.MT88.4 R40, [R197+0x13800] ;  /* 0x01380000c528783b */ /* 0x000f240000004200 */
[----:B------:R-:W-:Y:S01]  /*d500*/  MOV R224, R66 ;  /* 0x0000004200e07202 */ /* 0x000fe20000000f00 */
[----:B------:R-:W-:Y:S01]  /*d510*/  IMAD.MOV.U32 R225, RZ, RZ, R65 ;  /* 0x000000ffffe17224 */ /* 0x000fe200078e0041 */
[----:B------:R-:W-:Y:S01]  /*d520*/  MOV R226, R64 ;  /* 0x0000004000e27202 */ /* 0x000fe20000000f00 */
[C---:B--2---:R-:W-:Y:S01]  /*d530*/  HMMA.16816.F32.BF16 R136, R4.reuse, R24, R80 ;  /* 0x000000180488723c */ /* 0x044fe20000041850 */
[----:B------:R-:W-:Y:S01]  /*d540*/  MOV R227, R75 ;  /* 0x0000004b00e37202 */ /* 0x000fe20000000f00 */
[----:B------:R-:W-:Y:S01]  /*d550*/  FADD.FTZ R2, R224, R2 ;  /* 0x00000002e0027221 */ /* 0x000fe20000010000 */
[----:B------:R-:W-:Y:S01]  /*d560*/  FADD.FTZ R0, R225, R0 ;  /* 0x00000000e1007221 */ /* 0x000fe20000010000 */
[----:B------:R-:W2:Y:S02]  /*d570*/  LDSM.16.MT88.4 R64, [R199+0x13800] ;  /* 0x01380000c740783b */ /* 0x000ea40000004200 */
[----:B------:R-:W-:Y:S01]  /*d580*/  FADD.FTZ R2, R226, R2 ;  /* 0x00000002e2027221 */ /* 0x000fe20000010000 */
[----:B------:R-:W-:Y:S01]  /*d590*/  FADD.FTZ R0, R227, R0 ;  /* 0x00000000e3007221 */ /* 0x000fe20000010000 */
[----:B------:R-:W-:Y:S01]  /*d5a0*/  HMMA.16816.F32.BF16 R100, R4, R28, R100 ;  /* 0x0000001c0464723c */ /* 0x000fe20000041864 */
[----:B------:R-:W5:Y:S01]  /*d5b0*/  LDSM.16.MT88.4 R72, [R197+0x15800] ;  /* 0x01580000c548783b */ /* 0x000f620000004200 */
[----:B------:R-:W-:Y:S01]  /*d5c0*/  FADD.FTZ R2, R252, R2 ;  /* 0x00000002fc027221 */ /* 0x000fe20000010000 */
[----:B------:R-:W-:-:S02]  /*d5d0*/  FADD.FTZ R0, R251, R0 ;  /* 0x00000000fb007221 */ /* 0x000fc40000010000 */
[----:B------:R-:W5:Y:S01]  /*d5e0*/  LDSM.16.MT88.4 R80, [R198+0x15800] ;  /* 0x01580000c650783b */ /* 0x000f620000004200 */
[----:B------:R-:W-:Y:S01]  /*d5f0*/  FADD.FTZ R2, R250, R2 ;  /* 0x00000002fa027221 */ /* 0x000fe20000010000 */
[----:B------:R-:W-:Y:S01]  /*d600*/  FADD.FTZ R3, R246, R0 ;  /* 0x00000000f6037221 */ /* 0x000fe20000010000 */
[----:B-1----:R-:W-:Y:S01]  /*d610*/  HMMA.16816.F32.BF16 R92, R4, R32, R92 ;  /* 0x00000020045c723c */ /* 0x002fe2000004185c */
[----:B------:R-:W-:Y:S01]  /*d620*/  LDSM.16.MT88.4 R112, [R198+0x17800] ;  /* 0x01780000c670783b */ /* 0x000fe20000004200 */
[----:B------:R-:W-:Y:S01]  /*d630*/  FADD.FTZ R0, R247, R2 ;  /* 0x00000002f7007221 */ /* 0x000fe20000010000 */
[----:B------:R-:W-:Y:S02]  /*d640*/  FADD.FTZ R2, R245, R3 ;  /* 0x00000003f5027221 */ /* 0x000fe40000010000 */
[----:B------:R-:W-:Y:S01]  /*d650*/  LDSM.16.MT88.4 R120, [R200+0x17800] ;  /* 0x01780000c878783b */ /* 0x000fe20000004200 */
[----:B------:R-:W-:Y:S01]  /*d660*/  FADD.FTZ R0, R241, R0 ;  /* 0x00000000f1007221 */ /* 0x000fe20000010000 */
[----:B------:R-:W-:-:S03]  /*d670*/  FADD.FTZ R2, R244, R2 ;  /* 0x00000002f4027221 */ /* 0x000fc60000010000 */
[----:B------:R-:W-:Y:S01]  /*d680*/  FADD.FTZ R0, R240, R0 ;  /* 0x00000000f0007221 */ /* 0x000fe20000010000 */
[----:B------:R-:W-:Y:S01]  /*d690*/  HMMA.16816.F32.BF16 R24, R4, R26, R88 ;  /* 0x0000001a0418723c */ /* 0x000fe20000041858 */
[----:B------:R-:W-:Y:S01]  /*d6a0*/  FADD.FTZ R2, R243, R2 ;  /* 0x00000002f3027221 */ /* 0x000fe20000010000 */
[----:B------:R-:W1:Y:S01]  /*d6b0*/  LDSM.16.MT88.4 R88, [R200+0x15800] ;  /* 0x01580000c858783b */ /* 0x000e620000004200 */
[----:B------:R-:W-:-:S03]  /*d6c0*/  FADD.FTZ R0, R239, R0 ;  /* 0x00000000ef007221 */ /* 0x000fc60000010000 */
[----:B------:R-:W-:Y:S01]  /*d6d0*/  HMMA.16816.F32.BF16 R32, R4, R34, R96 ;  /* 0x000000220420723c */ /* 0x000fe20000041860 */
[----:B------:R-:W1:Y:S01]  /*d6e0*/  LDSM.16.MT88.4 R96, [R199+0x15800] ;  /* 0x01580000c760783b */ /* 0x000e620000004200 */
[----:B------:R-:W-:-:S04]  /*d6f0*/  FADD.FTZ R2, R242, R2 ;  /* 0x00000002f2027221 */ /* 0x000fc80000010000 */
[----:B------:R-:W-:Y:S01]  /*d700*/  HMMA.16816.F32.BF16 R28, R4, R30, R104 ;  /* 0x0000001e041c723c */ /* 0x000fe20000041868 */
[----:B------:R-:W1:Y:S01]  /*d710*/  LDSM.16.MT88.4 R104, [R197+0x17800] ;  /* 0x01780000c568783b */ /* 0x000e620000004200 */
[----:B------:R-:W-:-:S03]  /*d720*/  FADD.FTZ R0, R238, R0 ;  /* 0x00000000ee007221 */ /* 0x000fc60000010000 */
[----:B------:R-:W1:Y:S01]  /*d730*/  LDSM.16.MT88.4 R4, [R199+0x17800] ;  /* 0x01780000c704783b */ /* 0x000e620000004200 */
        /* <DEDUP_REMOVED lines=8> */
[----:B------:R1:W-:Y:S04]  /*d7c0*/  STL [R1], R2 ;  /* 0x0000000201007387 */ /* 0x0003e80000100800 */
[----:B------:R1:W-:Y:S01]  /*d7d0*/  STL [R1+0x4], R0 ;  /* 0x0000040001007387 */ /* 0x0003e20000100800 */
[C---:B---3--:R-:W-:Y:S06]  /*d7e0*/  HMMA.16816.F32.BF16 R160, R128.reuse, R156, R160 ;  /* 0x0000009c80a0723c */ /* 0x048fec00000418a0 */
[----:B------:R-:W-:Y:S01]  /*d7f0*/  HMMA.16816.F32.BF16 R168, R128, R164, R168 ;  /* 0x000000a480a8723c */ /* 0x000fe200000418a8 */
[----:B------:R-:W-:-:S05]  /*d800*/  @UP0 UIADD3 UR19, UR19, -0x3, URZ ;  /* 0xfffffffd13130890 */ /* 0x000fca000fffe03f */
[C---:B------:R-:W-:Y:S06]  /*d810*/  HMMA.16816.F32.BF16 R156, R128.reuse, R158, R44 ;  /* 0x0000009e809c723c */ /* 0x040fec000004182c */
[C---:B------:R-:W-:Y:S06]  /*d820*/  HMMA.16816.F32.BF16 R164, R128.reuse, R166, R36 ;  /* 0x000000a680a4723c */ /* 0x040fec0000041824 */
[C---:B----4-:R-:W-:Y:S06]  /*d830*/  HMMA.16816.F32.BF16 R36, R128.reuse, R40, R60 ;  /* 0x000000288024723c */ /* 0x050fec000004183c */
[----:B------:R-:W-:Y:S01]  /*d840*/  HMMA.16816.F32.BF16 R44, R128, R48, R76 ;  /* 0x00000030802c723c */ /* 0x000fe2000004184c */
[----:B------:R-:W-:-:S05]  /*d850*/  MOV R3, R11 ;  /* 0x0000000b00037202 */ /* 0x000fca0000000f00 */
[----:B------:R-:W-:Y:S01]  /*d860*/  HMMA.16816.F32.BF16 R40, R128, R42, R68 ;  /* 0x0000002a8028723c */ /* 0x000fe20000041844 */
[----:B------:R-:W-:-:S05]  /*d870*/  MOV R132, R133 ;  /* 0x0000008500847202 */ /* 0x000fca0000000f00 */
[----:B------:R-:W-:Y:S01]  /*d880*/  HMMA.16816.F32.BF16 R48, R128, R50, R84 ;  /* 0x000000328030723c */ /* 0x000fe20000041854 */
[----:B------:R-:W-:-:S05]  /*d890*/  @P0 MOV R3, R11 ;  /* 0x0000000b00030202 */ /* 0x000fca0000000f00 */
[----:B--2---:R-:W-:Y:S01]  /*d8a0*/  HMMA.16816.F32.BF16 R60, R128, R64, R228 ;  /* 0x00000040803c723c */ /* 0x004fe200000418e4 */
[----:B------:R-:W-:-:S05]  /*d8b0*/  @P0 MOV R132, R133 ;  /* 0x0000008500840202 */ /* 0x000fca0000000f00 */
[C---:B-----5:R-:W-:Y:S06]  /*d8c0*/  HMMA.16816.F32.BF16 R68, R128.reuse, R72, R180 ;  /* 0x000000488044723c */ /* 0x060fec00000418b4 */
[C---:B------:R-:W-:Y:S06]  /*d8d0*/  HMMA.16816.F32.BF16 R76, R128.reuse, R80, R176 ;  /* 0x00000050804c723c */ /* 0x040fec00000418b0 */
[C---:B-1----:R-:W-:Y:S06]  /*d8e0*/  HMMA.16816.F32.BF16 R84, R128.reuse, R88, R136 ;  /* 0x000000588054723c */ /* 0x042fec0000041888 */
        /* <DEDUP_REMOVED lines=16> */
.L_x_641:
[----:B------:R-:W-:-:S12]  /*d9f0*/  UIADD3 UR19, UR17, -0x1, URZ ;  /* 0xffffffff11137890 */ /* 0x000fd8000fffe03f */
.L_x_645:
[----:B------:R-:W-:-:S13]  /*da00*/  ISETP.LE.AND P0, PT, RZ, UR19, PT ;  /* 0x00000013ff007c0c */ /* 0x000fda000bf03270 */
[----:B------:R-:W-:Y:S05]  /*da10*/  @!P0 BRA `(.L_x_646) ;  /* 0x0000004400f88947 */ /* 0x000fea0003800000 */
[----:B------:R-:W1:Y:S01]  /*da20*/  S2R R0, SR_TID.X ;  /* 0x0000000000007919 */ /* 0x000e620000002100 */
[----:B------:R-:W-:Y:S01]  /*da30*/  ULDC UR6, c[0x0][0x2d0] ;  /* 0x0000b40000067ab9 */ /* 0x000fe20000000800 */
[----:B------:R-:W-:Y:S01]  /*da40*/  ULDC UR5, c[0x0][0x260] ;  /* 0x0000980000057ab9 */ /* 0x000fe20000000800 */
[----:B------:R-:W-:Y:S01]  /*da50*/  IMAD.U32 R2, RZ, RZ, UR21 ;  /* 0x00000015ff027e24 */ /* 0x000fe2000f8e00ff */
[----:B------:R-:W-:Y:S01]  /*da60*/  ULDC UR4, c[0x0][0x268] ;  /* 0x00009a0000047ab9 */ /* 0x000fe20000000800 */
[----:B------:R-:W-:Y:S01]  /*da70*/  IMAD.U32 R6, RZ, RZ, UR5 ;  /* 0x00000005ff067e24 */ /* 0x000fe2000f8e00ff */
[----:B------:R-:W-:Y:S01]  /*da80*/  SHF.R.S32.HI R231, RZ, 0x1f, R248 ;  /* 0x0000001fffe77819 */ /* 0x000fe200000114f8 */
[----:B------:R-:W-:Y:S01]  /*da90*/  IMAD.MOV.U32 R134, RZ, RZ, R3 ;  /* 0x000000ffff867224 */ /* 0x000fe200078e0003 */
[----:B------:R-:W-:Y:S01]  /*daa0*/  IADD3 R236, P2, R248, 0x10, RZ ;  /* 0x00000010f8ec7810 */ /* 0x000fe20007f5e0ff */
[----:B------:R-:W-:Y:S01]  /*dab0*/  IMAD.MOV.U32 R133, RZ, RZ, R132 ;  /* 0x000000ffff857224 */ /* 0x000fe200078e0084 */
[----:B------:R-:W-:Y:S01]  /*dac0*/  ULDC UR10, c[0x0][0x2d0] ;  /* 0x0000b400000a7ab9 */ /* 0x000fe20000000800 */
[----:B------:R-:W-:Y:S01]  /*dad0*/  IMAD.MOV.U32 R230, RZ, RZ, R248 ;  /* 0x000000ffffe67224 */ /* 0x000fe200078e00f8 */
[----:B------:R-:W-:Y:S01]  /*dae0*/  ULDC.64 UR8, c[0x0][0x248] ;  /* 0x0000920000087ab9 */ /* 0x000fe20000000a00 */
[----:B------:R-:W-:Y:S01]  /*daf0*/  IMAD.X R237, RZ, RZ, R231, P2 ;  /* 0x000000ffffed7224 */ /* 0x000fe200010e06e7 */
[----:B-1----:R-:W-:-:S04]  /*db00*/  SHF.R.S32.HI R4, RZ, 0x1f, R0 ;  /* 0x0000001fff047819 */ /* 0x002fc80000011400 */
[----:B------:R-:W-:-:S04]  /*db10*/  LEA.HI R4, R4, R0, RZ, 0x3 ;  /* 0x0000000004047211 */ /* 0x000fc800078f18ff */
[----:B------:R-:W-:-:S05]  /*db20*/  LOP3.LUT R4, R4, 0xfffffff8, RZ, 0xc0, !PT ;  /* 0xfffffff804047812 */ /* 0x000fca00078ec0ff */
[----:B------:R-:W-:Y:S02]  /*db30*/  IMAD.IADD R4, R0, 0x1, -R4 ;  /* 0x0000000100047824 */ /* 0x000fe400078e0a04 */
[----:B------:R-:W-:Y:S01]  /*db40*/  IMAD.U32 R0, RZ, RZ, UR4 ;  /* 0x00000004ff007e24 */ /* 0x000fe2000f8e00ff */
[----:B------:R-:W-:Y:S01]  /*db50*/  ULDC.64 UR4, c[0x0][0x220] ;  /* 0x0000880000047ab9 */ /* 0x000fe20000000a00 */
[----:B------:R-:W-:-:S05]  /*db60*/  IMAD.SHL.U32 R4, R4, 0x8, RZ ;  /* 0x0000000804047824 */ /* 0x000fca00078e00ff */
[--C-:B------:R-:W-:Y:S02]  /*db70*/  SHF.R.S32.HI R5, RZ, 0x1f, R4.reuse ;  /* 0x0000001fff057819 */ /* 0x100fe40000011404 */
[----:B------:R-:W-:Y:S01]  /*db80*/  ISETP.GE.AND P6, PT, R4, UR6, PT ;  /* 0x0000000604007c0c */ /* 0x000fe2000bfc6270 */
[----:B------:R-:W-:Y:S01]  /*db90*/  ULDC.64 UR6, c[0x0][0x218] ;  /* 0x0000860000067ab9 */ /* 0x000fe20000000a00 */
[----:B------:R-:W-:-:S04]  /*dba0*/  IMAD.WIDE.U32 R6, R6, UR18, R4 ;  /* 0x0000001206067c25 */ /* 0x000fc8000f8e0004 */
[----:B------:R-:W-:Y:S01]  /*dbb0*/  IMAD.WIDE.U32 R4, R0, UR18, R4 ;  /* 0x0000001200047c25 */ /* 0x000fe2000f8e0004 */
[----:B------:R-:W-:-:S03]  /*dbc0*/  IADD3 R239, P1, R6, UR22, RZ ;  /* 0x0000001606ef7c10 */ /* 0x000fc6000ff3e0ff */
[----:B------:R-:W-:Y:S01]  /*dbd0*/  IMAD.U32 R0, RZ, RZ, UR23 ;  /* 0x00000017ff007e24 */ /* 0x000fe2000f8e00ff */
[----:B------:R-:W-:Y:S02]  /*dbe0*/  IADD3.X R2, R2, UR13, R7, P1, !PT ;  /* 0x0000000d02027c10 */ /* 0x000fe40008ffe407 */
[----:B-----5:R-:W1:Y:S01]  /*dbf0*/  @!P6 LDC.64 R10, c[0x0][0x220] ;  /* 0x00008800ff0aeb82 */ /* 0x020e620000000a00 */
[C---:B------:R-:W-:Y:S01]  /*dc00*/  LEA R240, P1, R239.reuse, UR6, 0x1 ;  /* 0x00000006eff07c11 */ /* 0x040fe2000f8208ff */
[----:B------:R-:W-:Y:S01]  /*dc10*/  UMOV UR13, URZ ;  /* 0x0000003f000d7c82 */ /* 0x000fe20008000000 */
[----:B------:R-:W-:Y:S02]  /*dc20*/  IADD3 R229, P0, R4, UR24, RZ ;  /* 0x0000001804e57c10 */ /* 0x000fe4000ff1e0ff */
[----:B------:R-:W-:Y:S01]  /*dc30*/  LEA.HI.X R239, R239, UR7, R2, 0x1, P1 ;  /* 0x00000007efef7c11 */ /* 0x000fe200088f0c02 */
[----:B------:R-:W-:Y:S01]  /*dc40*/  ULDC.64 UR6, c[0x0][0x250] ;  /* 0x0000940000067ab9 */ /* 0x000fe20000000a00 */
[----:B------:R-:W-:Y:S01]  /*dc50*/  IADD3.X R4, R0, UR12, R5, P0, !PT ;  /* 0x0000000c00047c10 */ /* 0x000fe200087fe405 */
[----:B------:R-:W2:Y:S01]  /*dc60*/  @!P6 LDC.64 R8, c[0x0][0x220] ;  /* 0x00008800ff08eb82 */ /* 0x000ea20000000a00 */
[----:B------:R-:W-:Y:S01]  /*dc70*/  LEA R238, P0, R229, UR4, 0x1 ;  /* 0x00000004e5ee7c11 */ /* 0x000fe2000f8008ff */
[----:B------:R-:W-:Y:S01]  /*dc80*/  ULDC UR4, c[0x0][0x2ec] ;  /* 0x0000bb0000047ab9 */ /* 0x000fe20000000800 */
[----:B------:R-:W-:-:S02]  /*dc90*/  IADD3 R234, P1, R248, 0x20, RZ ;  /* 0x00000020f8ea7810 */ /* 0x000fc40007f3e0ff */
[----:B------:R-:W-:Y:S01]  /*dca0*/  LEA.HI.X R229, R229, UR5, R4, 0x1, P0 ;  /* 0x00000005e5e57c11 */ /* 0x000fe200080f0c04 */
[----:B------:R-:W-:Y:S01]  /*dcb0*/  ULDC UR5, c[0x0][0x39c] ;  /* 0x0000e70000057ab9 */ /* 0x000fe20000000800 */
[----:B------:R-:W-:Y:S01]  /*dcc0*/  IADD3 R232, P0, R248, 0x30, RZ ;  /* 0x00000030f8e87810 */ /* 0x000fe20007f1e0ff */
[----:B------:R-:W3:Y:S01]  /*dcd0*/  @!P6 LDC.64 R6, c[0x0][0x220] ;  /* 0x00008800ff06eb82 */ /* 0x000ee20000000a00 */
[----:B-1----:R-:W-:Y:S04]  /*dce0*/  @!P6 STL.64 [R1+0x30], R10 ;  /* 0x0000300a0100e387 */ /* 0x002fe80000100a00 */
[----:B--2---:R-:W-:Y:S04]  /*dcf0*/  @!P6 STL.64 [R1+0x28], R8 ;  /* 0x000028080100e387 */ /* 0x004fe80000100a00 */
[----:B---3--:R1:W-:Y:S02]  /*dd00*/  @!P6 STL.64 [R1+0x20], R6 ;  /* 0x000020060100e387 */ /* 0x0083e40000100a00 */
[----:B-1----:R-:W1:Y:S02]  /*dd10*/  @!P6 LDC.64 R6, c[0x0][0x220] ;  /* 0x00008800ff06eb82 */ /* 0x002e640000000a00 */
[----:B-1----:R1:W-:Y:S04]  /*dd20*/  @!P6 STL.64 [R1+0x18], R6 ;  /* 0x000018060100e387 */ /* 0x0023e80000100a00 */
[----:B------:R-:W2:Y:S04]  /*dd30*/  LDL.LU.64 R10, [R1+0x58] ;  /* 0x00005800010a7983 */ /* 0x000ea80000300a00 */
[----:B------:R-:W3:Y:S01]  /*dd40*/  LDL.LU.64 R8, [R1+0x60] ;  /* 0x0000600001087983 */ /* 0x000ee20000300a00 */
[----:B------:R-:W-:-:S02]  /*dd50*/  IMAD.X R235, RZ, RZ, R231, P1 ;  /* 0x000000ffffeb7224 */ /* 0x000fc400008e06e7 */
[----:B------:R-:W-:Y:S02]  /*dd60*/  IMAD.X R233, RZ, RZ, R231, P0 ;  /* 0x000000ffffe97224 */ /* 0x000fe400000e06e7 */
[----:B--2---:R-:W-:Y:S02]  /*dd70*/  IMAD.MOV.U32 R3, RZ, RZ, R11 ;  /* 0x000000ffff037224 */ /* 0x004fe400078e000b */
[----:B---3--:R-:W-:-:S05]  /*dd80*/  IMAD.MOV.U32 R2, RZ, RZ, R8 ;  /* 0x000000ffff027224 */ /* 0x008fca00078e0008 */
[----:B------:R1:W-:Y:S01]  /*dd90*/  STL.64 [R1+0x10], R2 ;  /* 0x0000100201007387 */ /* 0x0003e20000100a00 */
[----:B------:R-:W-:Y:S05]  /*dda0*/  BRA `(.L_x_647) ;  /* 0x0000000400c07947 */ /* 0x000fea0003800000 */
.L_x_649:
        /* <DEDUP_REMOVED lines=15> */
[----:B--2---:R-:W-:Y:S04]  /*dea0*/  LEA R12, P1, R10, R244, 0x6 ;  /* 0x000000f40a0c7211 */ /* 0x004fe800078230ff */
[----:B-1----:R-:W-:Y:S02]  /*deb0*/  @!P6 LEA R18, P2, R12, R18, 0x1 ;  /* 0x000000120c12e211 */ /* 0x002fe400078408ff */
[----:B---3--:R-:W-:Y:S02]  /*dec0*/  LEA.HI.X R13, R10, R243, R13, 0x6, P1 ;  /* 0x000000f30a0d7211 */ /* 0x008fe400008f340d */
[C---:B------:R-:W-:Y:S02]  /*ded0*/  IADD3 R11, P1, R12.reuse, UR32, RZ ;  /* 0x000000200c0b7c10 */ /* 0x040fe4000ff3e0ff */
[----:B------:R-:W-:Y:S02]  /*dee0*/  @!P6 LEA.HI.X R19, R12, R19, R13, 0x1, P2 ;  /* 0x000000130c13e211 */ /* 0x000fe400010f0c0d */
[----:B-----5:R-:W-:Y:S02]  /*def0*/  @!P6 LEA R16, P2, R11, R16, 0x1 ;  /* 0x000000100b10e211 */ /* 0x020fe400078408ff */
        /* <DEDUP_REMOVED lines=14> */
[C---:B------:R-:W-:Y:S03]  /*dfe0*/  IADD3 R13, P1, R10.reuse, UR32, RZ ;  /* 0x000000200a0d7c10 */ /* 0x040fe6000ff3e0ff */
[----:B------:R1:W-:Y:S01]  /*dff0*/  @P4 STS.128 [R223+0xc000], RZ ;  /* 0x00c000ffdf004388 */ /* 0x0003e20000000c00 */
[----:B------:R-:W-:Y:S02]  /*e000*/  IADD3.X R11, R15, UR31, RZ, P1, !PT ;  /* 0x0000001f0f0b7c10 */ /* 0x000fe40008ffe4ff */
[----:B------:R-:W-:Y:S01]  /*e010*/  @!P6 LEA.HI.X R15, R10, R21, R15, 0x1, P2 ;  /* 0x000000150a0fe211 */ /* 0x000fe200010f0c0f */
[----:B------:R-:W-:Y:S01]  /*e020*/  @!PT LDS RZ, [RZ] ;  /* 0x00000000fffff984 */ /* 0x000fe20000000800 */
[----:B------:R-:W-:Y:S01]  /*e030*/  @!PT LDS RZ, [RZ] ;  /* 0x00000000fffff984 */ /* 0x000fe20000000800 */
[----:B------:R-:W-:Y:S01]  /*e040*/  @!PT LDS RZ, [RZ] ;  /* 0x00000000fffff984 */ /* 0x000fe20000000800 */
[----:B------:R1:W-:Y:S01]  /*e050*/  @!P4 LDGSTS.E.BYPASS.LTC128B.128 [R223+0xc000], desc[UR26][R8.64+0x100] ;  /* 0x0c00010008dfcfae */ /* 0x0003e2000b901d5a */
[C---:B------:R-:W-:Y:S03]  /*e060*/  @!P6 LEA R12, P1, R13.reuse, R22, 0x1 ;  /* 0x000000160d0ce211 */ /* 0x040fe600078208ff */
[----:B------:R1:W-:Y:S01]  /*e070*/  @P3 STS.128 [R223+0xe000], RZ ;  /* 0x00e000ffdf003388 */ /* 0x0003e20000000c00 */
[----:B------:R-:W-:Y:S03]  /*e080*/  @!P6 LEA.HI.X R13, R13, R23, R11, 0x1, P1 ;  /* 0x000000170d0de211 */ /* 0x000fe600008f0c0b */
        /* <DEDUP_REMOVED lines=66> */
.L_x_647:
[----:B--2---:R-:W2:Y:S01]  /*e4b0*/  LDL.64 R14, [R1+0x10] ;  /* 0x00001000010e7983 */ /* 0x004ea20000100a00 */
[----:B------:R-:W-:Y:S01]  /*e4c0*/  UIADD3 UR12, -UR13, UR19, URZ ;  /* 0x000000130d0c7290 */ /* 0x000fe2000fffe13f */
[----:B------:R-:W-:Y:S04]  /*e4d0*/  DEPBAR.LE SB0, 0x0 ;  /* 0x000080000000791a */ /* 0x000fe80000000000 */
[----:B-1----:R-:W3:Y:S01]  /*e4e0*/  LDL R7, [R1+0x30] ;  /* 0x0000300001077983 */ /* 0x002ee20000100800 */
[----:B------:R-:W-:Y:S01]  /*e4f0*/  IMAD.U32 R2, RZ, RZ, UR12 ;  /* 0x0000000cff027e24 */ /* 0x000fe2000f8e00ff */
        /* <DEDUP_REMOVED lines=10> */
[----:B------:R-:W-:Y:S03]  /*e5a0*/  IMAD.WIDE.U32 R18, R2, UR6, RZ ;  /* 0x0000000602127c25 */ /* 0x000fe6000f8e00ff */
[----:B------:R-:W5:Y:S01]  /*e5b0*/  LDL R10, [R1+0x20] ;  /* 0x00002000010a7983 */ /* 0x000f620000100800 */
[----:B------:R-:W-:Y:S03]  /*e5c0*/  IMAD R8, R3, UR6, RZ ;  /* 0x0000000603087c24 */ /* 0x000fe6000f8e02ff */
        /* <DEDUP_REMOVED lines=12> */
[----:B---3--:R-:W-:Y:S02]  /*e690*/  @!P6 LEA R16, P0, R4, R7, 0x1 ;  /* 0x000000070410e211 */ /* 0x008fe400078008ff */
[----:B------:R-:W-:Y:S01]  /*e6a0*/  IADD3.X R7, R6, UR35, RZ, P1, !PT ;  /* 0x0000002306077c10 */ /* 0x000fe20008ffe4ff */
[----:B------:R-:W-:Y:S01]  /*e6b0*/  UIADD3 UR11, UR11, -UR13, URZ ;  /* 0x8000000d0b0b7290 */ /* 0x000fe2000fffe03f */
[----:B----4-:R-:W-:Y:S02]  /*e6c0*/  ISETP.GE.AND P5, PT, R22, UR10, PT ;  /* 0x0000000a16007c0c */ /* 0x010fe4000bfa6270 */
[----:B------:R-:W-:Y:S02]  /*e6d0*/  IADD3 R0, P1, R5, UR36, RZ ;  /* 0x0000002405007c10 */ /* 0x000fe4000ff3e0ff */
[----:B-----5:R-:W-:Y:S01]  /*e6e0*/  @!P6 LEA.HI.X R17, R4, R12, R6, 0x1, P0 ;  /* 0x0000000c0411e211 */ /* 0x020fe200000f0c06 */
[----:B------:R-:W-:Y:S01]  /*e6f0*/  IMAD R6, R2, UR7, R8 ;  /* 0x0000000702067c24 */ /* 0x000fe2000f8e0208 */
[----:B------:R-:W-:Y:S02]  /*e700*/  IADD3.X R3, R7, UR35, RZ, P1, !PT ;  /* 0x0000002307037c10 */ /* 0x000fe40008ffe4ff */
[----:B------:R-:W-:Y:S01]  /*e710*/  @!P6 IADD3 R4, P0, R0, UR36, RZ ;  /* 0x000000240004ec10 */ /* 0x000fe2000ff1e0ff */
[----:B------:R-:W-:Y:S01]  /*e720*/  IMAD.IADD R6, R19, 0x1, R6 ;  /* 0x0000000113067824 */ /* 0x000fe200078e0206 */
[----:B------:R-:W-:Y:S01]  /*e730*/  LEA R8, P3, R18, R238, 0x1 ;  /* 0x000000ee12087211 */ /* 0x000fe200078608ff */
[----:B------:R-:W-:Y:S01]  /*e740*/  @!PT LDS RZ, [RZ] ;  /* 0x00000000fffff984 */ /* 0x000fe20000000800 */
[----:B------:R-:W-:Y:S01]  /*e750*/  @!PT LDS RZ, [RZ] ;  /* 0x00000000fffff984 */ /* 0x000fe20000000800 */
[----:B------:R-:W-:Y:S01]  /*e760*/  @!PT LDS RZ, [RZ] ;  /* 0x00000000fffff984 */ /* 0x000fe20000000800 */
[----:B------:R-:W-:Y:S01]  /*e770*/  @!P6 LDGSTS.E.BYPASS.LTC128B.128 [R223+0x10000], desc[UR26][R16.64] ;  /* 0x1000000010dfefae */ /* 0x000fe2000b901d5a */
[----:B------:R-:W-:Y:S02]  /*e780*/  ISETP.GE.AND P4, PT, R21, UR10, PT ;  /* 0x0000000a15007c0c */ /* 0x000fe4000bf86270 */
[----:B------:R-:W-:Y:S01]  /*e790*/  @!P6 LEA R12, P1, R0, R10, 0x1 ;  /* 0x0000000a000ce211 */ /* 0x000fe200078208ff */
[----:B------:R-:W-:Y:S01]  /*e7a0*/  @P5 STS.128 [R223+0x12000], RZ ;  /* 0x012000ffdf005388 */ /* 0x000fe20000000c00 */
[----:B------:R-:W-:Y:S02]  /*e7b0*/  @!P6 IADD3.X R2, R3, UR35, RZ, P0, !PT ;  /* 0x000000230302ec10 */ /* 0x000fe400087fe4ff */
[----:B------:R-:W-:Y:S02]  /*e7c0*/  @!P6 LEA R10, P0, R4, R9, 0x1 ;  /* 0x00000009040ae211 */ /* 0x000fe400078008ff */
[----:B------:R-:W-:Y:S01]  /*e7d0*/  LEA.HI.X R9, R18, R229, R6, 0x1, P3 ;  /* 0x000000e512097211 */ /* 0x000fe200018f0c06 */
[----:B------:R-:W-:Y:S01]  /*e7e0*/  IMAD.U32 R6, RZ, RZ, UR12 ;  /* 0x0000000cff067e24 */ /* 0x000fe2000f8e00ff */
[C---:B------:R-:W-:Y:S02]  /*e7f0*/  @!P6 LEA R14, P2, R5.reuse, R11, 0x1 ;  /* 0x0000000b050ee211 */ /* 0x040fe400078408ff */
[----:B------:R-:W-:Y:S01]  /*e800*/  ISETP.GE.AND P3, PT, R20, UR10, PT ;  /* 0x0000000a14007c0c */ /* 0x000fe2000bf66270 */
[----:B------:R-:W-:Y:S01]  /*e810*/  @!PT LDS RZ, [RZ] ;  /* 0x00000000fffff984 */ /* 0x000fe20000000800 */
[----:B------:R-:W-:Y:S01]  /*e820*/  @!PT LDS RZ, [RZ] ;  /* 0x00000000fffff984 */ /* 0x000fe20000000800 */
[----:B------:R-:W-:Y:S01]  /*e830*/  @!PT LDS RZ, [RZ] ;  /* 0x00000000fffff984 */ /* 0x000fe20000000800 */
[----:B------:R-:W-:Y:S01]  /*e840*/  @!P5 LDGSTS.E.BYPASS.LTC128B.128 [R223+0x12000], desc[UR26][R8.64+0x80] ;  /* 0x1200008008dfdfae */ /* 0x000fe2000b901d5a */
[----:B------:R-:W-:Y:S01]  /*e850*/  @!P6 LEA.HI.X R11, R4, R23, R2, 0x1, P0 ;  /* 0x00000017040be211 */ /* 0x000fe200000f0c02 */
[----:B------:R-:W-:Y:S02]  /*e860*/  IMAD.U32 R4, RZ, RZ, UR12 ;  /* 0x0000000cff047e24 */ /* 0x000fe4000f8e00ff */
[----:B------:R-:W-:Y:S01]  /*e870*/  @P4 STS.128 [R223+0x14000], RZ ;  /* 0x014000ffdf004388 */ /* 0x000fe20000000c00 */
[----:B------:R-:W-:Y:S01]  /*e880*/  IMAD.U32 R2, RZ, RZ, UR12 ;  /* 0x0000000cff027e24 */ /* 0x000fe2000f8e00ff */
[----:B------:R-:W-:Y:S01]  /*e890*/  @!P6 LEA.HI.X R15, R5, R25, R7, 0x1, P2 ;  /* 0x00000019050fe211 */ /* 0x000fe200010f0c07 */
        /* <DEDUP_REMOVED lines=8> */
[----:B------:R-:W-:Y:S01]  /*e920*/  LEA R4, P1, R4, R234, 0x6 ;  /* 0x000000ea04047211 */ /* 0x000fe200078230ff */
[----:B------:R-:W-:Y:S01]  /*e930*/  IMAD.U32 R0, RZ, RZ, UR12 ;  /* 0x0000000cff007e24 */ /* 0x000fe2000f8e00ff */
[----:B------:R-:W-:Y:S01]  /*e940*/  LEA R2, P0, R2, R232, 0x6 ;  /* 0x000000e802027211 */ /* 0x000fe200078030ff */
[----:B------:R-:W-:Y:S01]  /*e950*/  @P3 STS.128 [R223+0x16000], RZ ;  /* 0x016000ffdf003388 */ /* 0x000fe20000000c00 */
[----:B------:R-:W-:Y:S01]  /*e960*/  LEA.HI.X.SX32 R7, R5, R237, 0x6, P2 ;  /* 0x000000ed05077211 */ /* 0x000fe200010f36ff */
[----:B------:R-:W-:Y:S01]  /*e970*/  IMAD.WIDE.U32 R22, R6, UR6, RZ ;  /* 0x0000000606167c25 */ /* 0x000fe2000f8e00ff */
[----:B------:R-:W-:Y:S01]  /*e980*/  LEA.HI.X.SX32 R5, R3, R235, 0x6, P1 ;  /* 0x000000eb03057211 */ /* 0x000fe200008f36ff */
[----:B------:R-:W-:Y:S01]  /*e990*/  @!PT LDS RZ, [RZ] ;  /* 0x00000000fffff984 */ /* 0x000fe20000000800 */
[----:B------:R-:W-:Y:S01]  /*e9a0*/  @!PT LDS RZ, [RZ] ;  /* 0x00000000fffff984 */ /* 0x000fe20000000800 */
[----:B------:R-:W-:Y:S01]  /*e9b0*/  @!PT LDS RZ, [RZ] ;  /* 0x00000000fffff984 */ /* 0x000fe20000000800 */
[----:B------:R-:W-:Y:S01]  /*e9c0*/  @!P3 LDGSTS.E.BYPASS.LTC128B.128 [R223+0x16000], desc[UR26][R8.64+0x180] ;  /* 0x1600018008dfbfae */ /* 0x000fe2000b901d5a */
[----:B------:R-:W-:Y:S01]  /*e9d0*/  LEA.HI.X.SX32 R3, R0, R233, 0x6, P0 ;  /* 0x000000e900037211 */ /* 0x000fe200000f36ff */
[----:B------:R-:W-:Y:S02]  /*e9e0*/  IMAD R0, R7, UR6, RZ ;  /* 0x0000000607007c24 */ /* 0x000fe4000f8e02ff */
[----:B------:R-:W-:Y:S01]  /*e9f0*/  @P6 STS.128 [R223+0x10800], RZ ;  /* 0x010800ffdf006388 */ /* 0x000fe20000000c00 */
[----:B------:R-:W-:Y:S02]  /*ea00*/  IMAD R5, R5, UR6, RZ ;  /* 0x0000000605057c24 */ /* 0x000fe4000f8e02ff */
[----:B------:R-:W-:Y:S01]  /*ea10*/  IMAD R0, R6, UR7, R0 ;  /* 0x0000000706007c24 */ /* 0x000fe2000f8e0200 */
[-C--:B------:R-:W-:Y:S01]  /*ea20*/  LEA R6, P2, R22, R238.reuse, 0x1 ;  /* 0x000000ee16067211 */ /* 0x080fe200078408ff */
[----:B------:R-:W-:Y:S01]  /*ea30*/  @!PT LDS RZ, [RZ] ;  /* 0x00000000fffff984 */ /* 0x000fe20000000800 */
[----:B------:R-:W-:Y:S01]  /*ea40*/  @!PT LDS RZ, [RZ] ;  /* 0x00000000fffff984 */ /* 0x000fe20000000800 */
[----:B------:R-:W-:Y:S01]  /*ea50*/  @!PT LDS RZ, [RZ] ;  /* 0x00000000fffff984 */ /* 0x000fe20000000800 */
[----:B------:R-:W-:Y:S01]  /*ea60*/  @!P6 LDGSTS.E.BYPASS.LTC128B.128 [R223+0x10800], desc[UR26][R14.64] ;  /* 0x108000000edfefae */ /* 0x000fe2000b901d5a */
[C---:B------:R-:W-:Y:S02]  /*ea70*/  IMAD R5, R4.reuse, UR7, R5 ;  /* 0x0000000704057c24 */ /* 0x040fe4000f8e0205 */
[----:B------:R-:W-:Y:S01]  /*ea80*/  IMAD.IADD R0, R23, 0x1, R0 ;  /* 0x0000000117007824 */ /* 0x000fe200078e0200 */
[----:B------:R-:W-:Y:S01]  /*ea90*/  @P5 STS.128 [R223+0x12800], RZ ;  /* 0x012800ffdf005388 */ /* 0x000fe20000000c00 */
[----:B------:R-:W-:Y:S03]  /*eaa0*/  IMAD.WIDE.U32 R20, R4, UR6, RZ ;  /* 0x0000000604147c25 */ /* 0x000fe6000f8e00ff */
[-C--:B------:R-:W-:Y:S01]  /*eab0*/  LEA.HI.X R7, R22, R229.reuse, R0, 0x1, P2 ;  /* 0x000000e516077211 */ /* 0x080fe200010f0c00 */
[----:B------:R-:W-:Y:S01]  /*eac0*/  IMAD.IADD R5, R21, 0x1, R5 ;  /* 0x0000000115057824 */ /* 0x000fe200078e0205 */
[CC--:B------:R-:W-:Y:S01]  /*ead0*/  LEA R4, P1, R20.reuse, R238.reuse, 0x1 ;  /* 0x000000ee14047211 */ /* 0x0c0fe200078208ff */
[----:B------:R-:W-:Y:S02]  /*eae0*/  IMAD R3, R3, UR6, RZ ;  /* 0x0000000603037c24 */ /* 0x000fe4000f8e02ff */
[----:B------:R-:W-:Y:S01]  /*eaf0*/  @!PT LDS RZ, [RZ] ;  /* 0x00000000fffff984 */ /* 0x000fe20000000800 */
[----:B------:R-:W-:Y:S01]  /*eb00*/  @!PT LDS RZ, [RZ] ;  /* 0x00000000fffff984 */ /* 0x000fe20000000800 */
[----:B------:R-:W-:Y:S01]  /*eb10*/  @!PT LDS RZ, [RZ] ;  /* 0x00000000fffff984 */ /* 0x000fe20000000800 */
[----:B------:R-:W-:Y:S01]  /*eb20*/  @!P5 LDGSTS.E.BYPASS.LTC128B.128 [R223+0x12800], desc[UR26][R6.64+0x80] ;  /* 0x1280008006dfdfae */ /* 0x000fe2000b901d5a */
[----:B------:R-:W-:Y:S01]  /*eb30*/  LEA.HI.X R5, R20, R229, R5, 0x1, P1 ;  /* 0x000000e514057211 */ /* 0x000fe200008f0c05 */
[C---:B------:R-:W-:Y:S02]  /*eb40*/  IMAD.WIDE.U32 R18, R2.reuse, UR6, RZ ;  /* 0x0000000602127c25 */ /* 0x040fe4000f8e00ff */
[----:B------:R-:W-:Y:S02]  /*eb50*/  @P4 STS.128 [R223+0x14800], RZ ;  /* 0x014800ffdf004388 */ /* 0x000fe40000000c00 */
[----:B------:R-:W-:Y:S01]  /*eb60*/  IMAD R3, R2, UR7, R3 ;  /* 0x0000000702037c24 */ /* 0x000fe2000f8e0203 */
[C---:B------:R-:W-:Y:S01]  /*eb70*/  LEA R2, P0, R18.reuse, R238, 0x1 ;  /* 0x000000ee12027211 */ /* 0x040fe200078008ff */
[----:B------:R-:W-:Y:S01]  /*eb80*/  @!PT LDS RZ, [RZ] ;  /* 0x00000000fffff984 */ /* 0x000fe20000000800 */
[----:B------:R-:W-:Y:S01]  /*eb90*/  @!PT LDS RZ, [RZ] ;  /* 0x00000000fffff984 */ /* 0x000fe20000000800 */
[----:B------:R-:W-:Y:S01]  /*eba0*/  @!PT LDS RZ, [RZ] ;  /* 0x00000000fffff984 */ /* 0x000fe20000000800 */
[----:B------:R-:W-:Y:S01]  /*ebb0*/  @!P4 LDGSTS.E.BYPASS.LTC128B.128 [R223+0x14800], desc[UR26][R6.64+0x100] ;  /* 0x1480010006dfcfae */ /* 0x000fe2000b901d5a */
[----:B------:R-:W-:Y:S02]  /*ebc0*/  IMAD.U32 R0, RZ, RZ, UR11 ;  /* 0x0000000bff007e24 */ /* 0x000fe4000f8e00ff */
[----:B------:R-:W-:Y:S01]  /*ebd0*/  IADD3 R3, R19, R3, RZ ;  /* 0x0000000313037210 */ /* 0x000fe20007ffe0ff */
[----:B------:R-:W-:Y:S03]  /*ebe0*/  @P3 STS.128 [R223+0x16800], RZ ;  /* 0x016800ffdf003388 */ /* 0x000fe60000000c00 */
[----:B------:R-:W-:Y:S01]  /*ebf0*/  LEA.HI.X R3, R18, R229, R3, 0x1, P0 ;  /* 0x000000e512037211 */ /* 0x000fe200000f0c03 */
        /* <DEDUP_REMOVED lines=52> */
[----:B------:R-:W-:Y:S03]  /*ef40*/  IMAD.U32 R3, RZ, RZ, UR11 ;  /* 0x0000000bff037e24 */ /* 0x000fe6000f8e00ff */
[----:B------:R-:W2:Y:S01]  /*ef50*/  LDSM.16.M88.4 R176, [R207] ;  /* 0x00000000cfb0783b */ /* 0x000ea20000000200 */
[----:B------:R-:W-:Y:S03]  /*ef60*/  LEA R2, P0, R2, R236, 0x6 ;  /* 0x000000ec02027211 */ /* 0x000fe600078030ff */
[----:B------:R-:W2:Y:S04]  /*ef70*/  LDSM.16.M88.4 R180, [R222] ;  /* 0x00000000deb4783b */ /* 0x000ea80000000200 */
[----:B------:R-:W2:Y:S04]  /*ef80*/  LDSM.16.M88.4 R184, [R221] ;  /* 0x00000000ddb8783b */ /* 0x000ea80000000200 */
[----:B------:R-:W-:Y:S01]  /*ef90*/  LDSM.16.M88.4 R188, [R202+0x8000] ;  /* 0x00800000cabc783b */ /* 0x000fe20000000200 */
[C---:B-1----:R-:W-:Y:S03]  /*efa0*/  HMMA.16816.F32.BF16 R4, R32.reuse, R8, RZ ;  /* 0x000000082004723c */ /* 0x042fe600000418ff */
[----:B------:R-:W-:Y:S03]  /*efb0*/  LDSM.16.M88.4 R192, [R202+0x8800] ;  /* 0x00880000cac0783b */ /* 0x000fe60000000200 */
        /* <DEDUP_REMOVED lines=8> */
[C---:B--2---:R-:W-:Y:S06]  /*f040*/  HMMA.16816.F32.BF16 R4, R172.reuse, R176, R4 ;  /* 0x000000b0ac04723c */ /* 0x044fec0000041804 */
[C---:B------:R-:W-:Y:S01]  /*f050*/  HMMA.16816.F32.BF16 R8, R172.reuse, R178, R8 ;  /* 0x000000b2ac08723c */ /* 0x040fe20000041808 */
[----:B------:R-:W2:Y:S05]  /*f060*/  LDSM.16.M88.4 R176, [R206] ;  /* 0x00000000ceb0783b */ /* 0x000eaa0000000200 */
        /* <DEDUP_REMOVED lines=8> */
[----:B------:R-:W-:Y:S04]  /*f0f0*/  LDSM.16.M88.4 R136, [R205] ;  /* 0x00000000cd88783b */ /* 0x000fe80000000200 */
[----:B------:R-:W1:Y:S01]  /*f100*/  LDSM.16.M88.4 R172, [R201] ;  /* 0x00000000c9ac783b */ /* 0x000e620000000200 */
        /* <DEDUP_REMOVED lines=21> */
[----:B------:R-:W5:Y:S05]  /*f260*/  LDSM.16.M88.4 R192, [R196+0xb800] ;  /* 0x00b80000c4c0783b */ /* 0x000f6a0000000200 */
[C---:B---3--:R-:W-:Y:S06]  /*f270*/  HMMA.16816.F32.BF16 R28, R136.reuse, R180, R28 ;  /* 0x000000b4881c723c */ /* 0x048fec000004181c */
[----:B------:R-:W-:Y:S01]  /*f280*/  HMMA.16816.F32.BF16 R32, R136, R182, R32 ;  /* 0x000000b68820723c */ /* 0x000fe20000041820 */
[----:B------:R-:W-:Y:S04]  /*f290*/  LDSM.16.M88.4 R136, [R204+0x2000] ;  /* 0x00200000cc88783b */ /* 0x000fe80000000200 */
[----:B------:R-:W3:Y:S01]  /*f2a0*/  LDSM.16.M88.4 R180, [R219] ;  /* 0x00000000dbb4783b */ /* 0x000ee20000000200 */
        /* <DEDUP_REMOVED lines=8> */
[----:B------:R-:W-:Y:S05]  /*f330*/  LDSM.16.M88.4 R188, [R206+0x2000] ;  /* 0x00200000cebc783b */ /* 0x000fea0000000200 */
[C---:B-----5:R-:W-:Y:S06]  /*f340*/  HMMA.16816.F32.BF16 R28, R176.reuse, R192, R28 ;  /* 0x000000c0b01c723c */ /* 0x060fec000004181c */
[----:B------:R-:W-:Y:S01]  /*f350*/  HMMA.16816.F32.BF16 R32, R176, R194, R32 ;  /* 0x000000c2b020723c */ /* 0x000fe20000041820 */
[----:B------:R-:W2:Y:S04]  /*f360*/  LDSM.16.M88.4 R176, [R216] ;  /* 0x00000000d8b0783b */ /* 0x000ea80000000200 */
        /* <DEDUP_REMOVED lines=26> */
[----:B------:R-:W-:Y:S01]  /*f510*/  LDSM.16.M88.4 R188, [R196+0xc800] ;  /* 0x00c80000c4bc783b */ /* 0x000fe20000000200 */
[C---:B--2---:R-:W-:Y:S06]  /*f520*/  HMMA.16816.F32.BF16 R4, R172.reuse, R176, R4 ;  /* 0x000000b0ac04723c */ /* 0x044fec0000041804 */
[C---:B------:R-:W-:Y:S01]  /*f530*/  HMMA.16816.F32.BF16 R8, R172.reuse, R178, R8 ;  /* 0x000000b2ac08723c */ /* 0x040fe20000041808 */
[----:B------:R-:W1:Y:S05]  /*f540*/  LDSM.16.M88.4 R176, [R196+0xc000] ;  /* 0x00c00000c4b0783b */ /* 0x000e6a0000000200 */
[C---:B-----5:R-:W-:Y:S06]  /*f550*/  HMMA.16816.F32.BF16 R12, R172.reuse, R192, R12 ;  /* 0x000000c0ac0c723c */ /* 0x060fec000004180c */
        /* <DEDUP_REMOVED lines=9> */
[C---:B-1----:R-:W-:Y:S06]  /*f5f0*/  HMMA.16816.F32.BF16 R4, R136.reuse, R176, R4 ;  /* 0x000000b08804723c */ /* 0x042fec0000041804 */
[C---:B------:R-:W-:Y:S01]  /*f600*/  HMMA.16816.F32.BF16 R8, R136.reuse, R178, R8 ;  /* 0x000000b28808723c */ /* 0x040fe20000041808 */
[----:B------:R-:W1:Y:S05]  /*f610*/  LDSM.16.M88.4 R176, [R214] ;  /* 0x00000000d6b0783b */ /* 0x000e6a0000000200 */
[C---:B------:R-:W-:Y:S06]  /*f620*/  HMMA.16816.F32.BF16 R12, R136.reuse, R188, R12 ;  /* 0x000000bc880c723c */ /* 0x040fec000004180c */
[C---:B------:R-:W-:Y:S01]  /*f630*/  HMMA.16816.F32.BF16 R16, R136.reuse, R190, R16 ;  /* 0x000000be8810723c */ /* 0x040fe20000041810 */
[----:B------:R-:W5:Y:S05]  /*f640*/  LDSM.16.M88.4 R188, [R213] ;  /* 0x00000000d5bc783b */ /* 0x000f6a0000000200 */
        /* <DEDUP_REMOVED lines=15> */
[----:B------:R-:W-:Y:S05]  /*f740*/  LDSM.16.M88.4 R188, [R205+0x4000] ;  /* 0x00400000cdbc783b */ /* 0x000fea0000000200 */
[C---:B--2---:R-:W-:Y:S06]  /*f750*/  HMMA.16816.F32.BF16 R28, R172.reuse, R192, R28 ;  /* 0x000000c0ac1c723c */ /* 0x044fec000004181c */
[----:B------:R-:W-:Y:S01]  /*f760*/  HMMA.16816.F32.BF16 R32, R172, R194, R32 ;  /* 0x000000c2ac20723c */ /* 0x000fe20000041820 */
[----:B------:R-:W1:Y:S04]  /*f770*/  LDSM.16.M88.4 R172, [R202+0xd000] ;  /* 0x00d00000caac783b */ /* 0x000e680000000200 */
[----:B------:R-:W2:Y:S01]  /*f780*/  LDSM.16.M88.4 R192, [R201+0x4000] ;  /* 0x00400000c9c0783b */ /* 0x000ea20000000200 */
        /* <DEDUP_REMOVED lines=9> */
[C---:B------:R-:W-:Y:S06]  /*f820*/  HMMA.16816.F32.BF16 R28, R136.reuse, R176, R28 ;  /* 0x000000b0881c723c */ /* 0x040fec000004181c */
        /* <DEDUP_REMOVED lines=15> */
[----:B------:R-:W-:Y:S01]  /*f920*/  LDSM.16.M88.4 R188, [R210] ;  /* 0x00000000d2bc783b */ /* 0x000fe20000000200 */
[C---:B-----5:R-:W-:Y:S06]  /*f930*/  HMMA.16816.F32.BF16 R4, R172.reuse, R176, R4 ;  /* 0x000000b0ac04723c */ /* 0x060fec0000041804 */
[C---:B------:R-:W-:Y:S01]  /*f940*/  HMMA.16816.F32.BF16 R8, R172.reuse, R178, R8 ;  /* 0x000000b2ac08723c */ /* 0x040fe20000041808 */
[----:B------:R-:W1:Y:S05]  /*f950*/  LDSM.16.M88.4 R176, [R211] ;  /* 0x00000000d3b0783b */ /* 0x000e6a0000000200 */
[C---:B--2---:R-:W-:Y:S06]  /*f960*/  HMMA.16816.F32.BF16 R12, R172.reuse, R192, R12 ;  /* 0x000000c0ac0c723c */ /* 0x044fec000004180c */
[C---:B------:R-:W-:Y:S01]  /*f970*/  HMMA.16816.F32.BF16 R16, R172.reuse, R194, R16 ;  /* 0x000000c2ac10723c */ /* 0x040fe20000041810 */
[----:B------:R-:W2:Y:S05]  /*f980*/  LDSM.16.M88.4 R192, [R209] ;  /* 0x00000000d1c0783b */ /* 0x000eaa0000000200 */
        /* <DEDUP_REMOVED lines=21> */
[C---:B------:R-:W-:Y:S06]  /*fae0*/  HMMA.16816.F32.BF16 R8, R172.reuse, R186, R8 ;  /* 0x000000baac08723c */ /* 0x040fec0000041808 */
[C---:B-1----:R-:W-:Y:S06]  /*faf0*/  HMMA.16816.F32.BF16 R12, R172.reuse, R176, R12 ;  /* 0x000000b0ac0c723c */ /* 0x042fec000004180c */
[C---:B------:R-:W-:Y:S06]  /*fb00*/  HMMA.16816.F32.BF16 R16, R172.reuse, R178, R16 ;  /* 0x000000b2ac10723c */ /* 0x040fec0000041810 */
[C---:B-----5:R-:W-:Y:S06]  /*fb10*/  HMMA.16816.F32.BF16 R20, R172.reuse, R188, R20 ;  /* 0x000000bcac14723c */ /* 0x060fec0000041814 */
[C---:B------:R-:W-:Y:S06]  /*fb20*/  HMMA.16816.F32.BF16 R24, R172.reuse, R190, R24 ;  /* 0x000000beac18723c */ /* 0x040fec0000041818 */
[C---:B--2---:R-:W-:Y:S06]  /*fb30*/  HMMA.16816.F32.BF16 R28, R172.reuse, R192, R28 ;  /* 0x000000c0ac1c723c */ /* 0x044fec000004181c */
[----:B------:R-:W-:Y:S01]  /*fb40*/  HMMA.16816.F32.BF16 R32, R172, R194, R32 ;  /* 0x000000c2ac20723c */ /* 0x000fe20000041820 */
[----:B------:R-:W1:Y:S05]  /*fb50*/  LDSM.16.M88.4 R172, [R201+0x6800] ;  /* 0x00680000c9ac783b */ /* 0x000e6a0000000200 */
[C---:B---3--:R-:W-:Y:S06]  /*fb60*/  HMMA.16816.F32.BF16 R4, R136.reuse, R180, R4 ;  /* 0x000000b48804723c */ /* 0x048fec0000041804 */
[C---:B------:R-:W-:Y:S11]  /*fb70*/  HMMA.16816.F32.BF16 R8, R136.reuse, R182, R8 ;  /* 0x000000b68808723c */ /* 0x040ff60000041808 */
[----:B------:R-:W-:Y:S07]  /*fb80*/  @!UPT UIADD3 URZ, URZ, URZ, URZ ;  /* 0x0000003f3f3ff290 */ /* 0x000fee000fffe03f */
[----:B------:R-:W-:Y:S01]  /*fb90*/  FMUL.FTZ R4, R4, UR5 ;  /* 0x0000000504047c20 */ /* 0x000fe20008410000 */
[----:B------:R-:W-:Y:S01]  /*fba0*/  FMUL.FTZ R6, R6, UR5 ;  /* 0x0000000506067c20 */ /* 0x000fe20008410000 */
[----:B------:R-:W-:Y:S01]  /*fbb0*/  FMUL.FTZ R5, R5, UR5 ;  /* 0x0000000505057c20 */ /* 0x000fe20008410000 */
[----:B------:R-:W-:Y:S01]  /*fbc0*/  FMUL.FTZ R178, R7, UR5 ;  /* 0x0000000507b27c20 */ /* 0x000fe20008410000 */
[----:B------:R-:W2:Y:S02]  /*fbd0*/  MUFU.TANH R176, R4 ;  /* 0x0000000400b07308 */ /* 0x000ea40000002400 */
[----:B------:R-:W-:Y:S01]  /*fbe0*/  FMUL.FTZ R8, R8, UR5 ;  /* 0x0000000508087c20 */ /* 0x000fe20008410000 */
[----:B------:R-:W-:Y:S01]  /*fbf0*/  FMUL.FTZ R10, R10, UR5 ;  /* 0x000000050a0a7c20 */ /* 0x000fe20008410000 */
[----:B------:R-:W-:Y:S01]  /*fc00*/  FMUL.FTZ R9, R9, UR5 ;  /* 0x0000000509097c20 */ /* 0x000fe20008410000 */
[----:B------:R-:W-:Y:S01]  /*fc10*/  FMUL.FTZ R11, R11, UR5 ;  /* 0x000000050b0b7c20 */ /* 0x000fe20008410000 */
[C---:B-1----:R-:W-:Y:S04]  /*fc20*/  HMMA.16816.F32.BF16 R12, R136.reuse, R172, R12 ;  /* 0x000000ac880c723c */ /* 0x042fe8000004180c */
[----:B------:R-:W1:Y:S02]  /*fc30*/  MUFU.TANH R177, R6 ;  /* 0x0000000600b17308 */ /* 0x000e640000002400 */
[C---:B------:R-:W-:Y:S08]  /*fc40*/  HMMA.16816.F32.BF16 R16, R136.reuse, R174, R16 ;  /* 0x000000ae8810723c */ /* 0x040ff00000041810 */
[----:B------:R3:W4:Y:S10]  /*fc50*/  MUFU.TANH R181, R5 ;  /* 0x0000000500b57308 */ /* 0x0007340000002400 */
[----:B------:R-:W-:Y:S01]  /*fc60*/  MUFU.TANH R173, R8 ;  /* 0x0000000800ad7308 */ /* 0x000fe20000002400 */
[----:B------:R-:W-:Y:S09]  /*fc70*/  FMUL.FTZ R12, R12, UR5 ;  /* 0x000000050c0c7c20 */ /* 0x000ff20008410000 */
[----:B------:R-:W-:Y:S01]  /*fc80*/  MUFU.TANH R180, R10 ;  /* 0x0000000a00b47308 */ /* 0x000fe20000002400 */
[----:B---3--:R-:W3:Y:S01]  /*fc90*/  LDSM.16.M88.4 R4, [R201+0x7000] ;  /* 0x00700000c904783b */ /* 0x008ee20000000200 */
[----:B------:R-:W-:Y:S01]  /*fca0*/  FMUL.FTZ R13, R13, UR5 ;  /* 0x000000050d0d7c20 */ /* 0x000fe20008410000 */
[----:B------:R-:W-:Y:S01]  /*fcb0*/  FMUL.FTZ R14, R14, UR5 ;  /* 0x000000050e0e7c20 */ /* 0x000fe20008410000 */
[----:B------:R-:W-:Y:S01]  /*fcc0*/  FMUL.FTZ R15, R15, UR5 ;  /* 0x000000050f0f7c20 */ /* 0x000fe20008410000 */
[----:B------:R-:W-:Y:S01]  /*fcd0*/  FMUL.FTZ R16, R16, UR5 ;  /* 0x0000000510107c20 */ /* 0x000fe20008410000 */
[----:B------:R-:W-:Y:S01]  /*fce0*/  FMUL.FTZ R18, R18, UR5 ;  /* 0x0000000512127c20 */ /* 0x000fe20008410000 */
[----:B------:R-:W-:Y:S03]  /*fcf0*/  FMUL.FTZ R17, R17, UR5 ;  /* 0x0000000511117c20 */ /* 0x000fe60008410000 */
[----:B------:R-:W-:Y:S01]  /*fd00*/  MUFU.TANH R179, R9 ;  /* 0x0000000900b37308 */ /* 0x000fe20000002400 */
[----:B------:R-:W-:Y:S09]  /*fd10*/  FMUL.FTZ R19, R19, UR5 ;  /* 0x0000000513137c20 */ /* 0x000ff20008410000 */
[----:B------:R5:W-:Y:S10]  /*fd20*/  MUFU.TANH R172, R11 ;  /* 0x0000000b00ac7308 */ /* 0x000bf40000002400 */
[----:B------:R-:W-:Y:S10]  /*fd30*/  MUFU.TANH R174, R12 ;  /* 0x0000000c00ae7308 */ /* 0x000ff40000002400 */
[----:B------:R2:W-:Y:S01]  /*fd40*/  MUFU.TANH R175, R13 ;  /* 0x0000000d00af7308 */ /* 0x0005e20000002400 */
[----:B-----5:R-:W5:Y:S01]  /*fd50*/  LDSM.16.M88.4 R8, [R201+0x7800] ;  /* 0x00780000c908783b */ /* 0x020f620000000200 */
[----:B------:R-:W-:Y:S08]  /*fd60*/  DEPBAR.LE SB0, 0x0 ;  /* 0x000080000000791a */ /* 0x000ff00000000000 */
[----:B------:R-:W-:Y:S01]  /*fd70*/  MUFU.TANH R183, R14 ;  /* 0x0000000e00b77308 */ /* 0x000fe20000002400 */
[----:B------:R-:W-:Y:S01]  /*fd80*/  BAR.SYNC.DEFER_BLOCKING 0x0 ;  /* 0x0000000000007b1d */ /* 0x000fe20000010000 */
[C---:B---3--:R-:W-:Y:S08]  /*fd90*/  HMMA.16816.F32.BF16 R20, R136.reuse, R4, R20 ;  /* 0x000000048814723c */ /* 0x048ff00000041814 */
[----:B------:R3:W-:Y:S03]  /*fda0*/  MUFU.TANH R182, R15 ;  /* 0x0000000f00b67308 */ /* 0x0007e60000002400 */
[----:B------:R-:W-:Y:S01]  /*fdb0*/  IMAD.U32 R4, RZ, RZ, UR11 ;  /* 0x0000000bff047e24 */ /* 0x000fe2000f8e00ff */
[C---:B------:R-:W-:Y:S03]  /*fdc0*/  HMMA.16816.F32.BF16 R24, R136.reuse, R6, R24 ;  /* 0x000000068818723c */ /* 0x040fe60000041818 */
[----:B--2---:R-:W-:Y:S01]  /*fdd0*/  IMAD.WIDE.U32 R12, R2, UR8, RZ ;  /* 0x00000008020c7c25 */ /* 0x004fe2000f8e00ff */
[----:B------:R-:W-:Y:S02]  /*fde0*/  LEA R4, P1, R4, R230, 0x6 ;  /* 0x000000e604047211 */ /* 0x000fe400078230ff */
[----:B------:R-:W2:Y:S02]  /*fdf0*/  MUFU.TANH R178, R178 ;  /* 0x000000b200b27308 */ /* 0x000ea40000002400 */
[----:B------:R-:W-:Y:S03]  /*fe00*/  LEA.HI.X.SX32 R5, R3, R231, 0x6, P1 ;  /* 0x000000e703057211 */ /* 0x000fe600008f36ff */
[----:B------:R-:W-:Y:S02]  /*fe10*/  LEA.HI.X.SX32 R3, R0, R237, 0x6, P0 ;  /* 0x000000ed00037211 */ /* 0x000fe400000f36ff */
[----:B------:R-:W-:Y:S03]  /*fe20*/  IMAD R5, R5, UR8, RZ ;  /* 0x0000000805057c24 */ /* 0x000fe6000f8e02ff */
[----:B------:R-:W2:Y:S01]  /*fe30*/  MUFU.TANH R184, R16 ;  /* 0x0000001000b87308 */ /* 0x000ea20000002400 */
[----:B---3--:R-:W-:Y:S01]  /*fe40*/  IMAD.WIDE.U32 R14, R4, UR8, RZ ;  /* 0x00000008040e7c25 */ /* 0x008fe2000f8e00ff */
[-C--:B------:R-:W-:Y:S03]  /*fe50*/  LEA R6, P0, R12, R240.reuse, 0x1 ;  /* 0x000000f00c067211 */ /* 0x080fe600078008ff */
[----:B------:R-:W-:Y:S01]  /*fe60*/  FMUL.FTZ R20, R20, UR5 ;  /* 0x0000000514147c20 */ /* 0x000fe20008410000 */
[----:B------:R-:W-:Y:S02]  /*fe70*/  IMAD R0, R3, UR8, RZ ;  /* 0x0000000803007c24 */ /* 0x000fe4000f8e02ff */
[----:B------:R-:W-:Y:S01]  /*fe80*/  FMUL.FTZ R22, R22, UR5 ;  /* 0x0000000516167c20 */ /* 0x000fe20008410000 */
[----:B------:R-:W-:Y:S01]  /*fe90*/  IMAD R5, R4, UR9, R5 ;  /* 0x0000000904057c24 */ /* 0x000fe2000f8e0205 */
[----:B------:R-:W3:Y:S01]  /*fea0*/  MUFU.TANH R186, R18 ;  /* 0x0000001200ba7308 */ /* 0x000ee20000002400 */
[C---:B-----5:R-:W-:Y:S01]  /*feb0*/  HMMA.16816.F32.BF16 R28, R136.reuse, R8, R28 ;  /* 0x00000008881c723c */ /* 0x060fe2000004181c */
[----:B------:R-:W-:Y:S01]  /*fec0*/  MOV R4, UR11 ;  /* 0x0000000b00047c02 */ /* 0x000fe20008000f00 */
[----:B------:R-:W-:Y:S02]  /*fed0*/  IMAD.U32 R3, RZ, RZ, UR11 ;  /* 0x0000000bff037e24 */ /* 0x000fe4000f8e00ff */
[----:B------:R-:W-:Y:S01]  /*fee0*/  FMUL.FTZ R21, R21, UR5 ;  /* 0x0000000515157c20 */ /* 0x000fe20008410000 */
[----:B------:R-:W-:Y:S02]  /*fef0*/  IMAD R2, R2, UR9, R0 ;  /* 0x0000000902027c24 */ /* 0x000fe4000f8e0200 */
[----:B------:R-:W-:Y:S01]  /*ff00*/  FMUL.FTZ R23, R23, UR5 ;  /* 0x0000000517177c20 */ /* 0x000fe20008410000 */
[----:B------:R-:W-:Y:S01]  /*ff10*/  IMAD.IADD R5, R15, 0x1, R5 ;  /* 0x000000010f057824 */ /* 0x000fe200078e0205 */
[----:B------:R-:W5:Y:S02]  /*ff20*/  MUFU.TANH R185, R17 ;  /* 0x0000001100b97308 */ /* 0x000f640000002400 */
[----:B------:R-:W-:Y:S01]  /*ff30*/  IMAD.IADD R2, R13, 0x1, R2 ;  /* 0x000000010d027824 */ /* 0x000fe200078e0202 */
[----:B------:R-:W-:Y:S01]  /*ff40*/  HMMA.16816.F32.BF16 R32, R136, R10, R32 ;  /* 0x0000000a8820723c */ /* 0x000fe20000041820 */
[----:B------:R-:W-:Y:S02]  /*ff50*/  IMAD.U32 R0, RZ, RZ, UR11 ;  /* 0x0000000bff007e24 */ /* 0x000fe4000f8e00ff */
[----:B------:R-:W-:Y:S01]  /*ff60*/  LEA R8, P1, R14, R240, 0x1 ;  /* 0x000000f00e087211 */ /* 0x000fe200078208ff */
[----:B------:R-:W-:Y:S01]  /*ff70*/  FMUL.FTZ R24, R24, UR5 ;  /* 0x0000000518187c20 */ /* 0x000fe20008410000 */
[-C--:B------:R-:W-:Y:S02]  /*ff80*/  LEA.HI.X R7, R12, R239.reuse, R2, 0x1, P0 ;  /* 0x000000ef0c077211 */ /* 0x080fe400000f0c02 */
[----:B------:R-:W5:Y:S01]  /*ff90*/  MUFU.TANH R187, R19 ;  /* 0x0000001300bb7308 */ /* 0x000f620000002400 */
[----:B------:R-:W-:Y:S03]  /*ffa0*/  IMAD.U32 R2, RZ, RZ, UR11 ;  /* 0x0000000bff027e24 */ /* 0x000fe6000f8e00ff */
[----:B------:R-:W-:Y:S02]  /*ffb0*/  LEA.HI.X R9, R14, R239, R5, 0x1, P1 ;  /* 0x000000ef0e097211 */ /* 0x000fe400008f0c05 */
[----:B------:R-:W-:Y:S01]  /*ffc0*/  LEA R4, P1, R4, R234, 0x6 ;  /* 0x000000ea04047211 */ /* 0x000fe200078230ff */
[----:B------:R-:W-:Y:S01]  /*ffd0*/  FMUL.FTZ R26, R26, UR5 ;  /* 0x000000051a1a7c20 */ /* 0x000fe20008410000 */
[----:B------:R-:W-:Y:S02]  /*ffe0*/  LEA R2, P0, R2, R232, 0x6 ;  /* 0x000000e802027211 */ /* 0x000fe400078030ff */
[----:B------:R-:W5:Y:S01]  /*fff0*/  MUFU.TANH R189, R20 ;  /* 0x0000001400bd7308 */ /* 0x000f620000002400 */
[----:B------:R-:W-:Y:S01]  /*10000*/  LEA.HI.X.SX32 R5, R3, R235, 0x6, P1 ;  /* 0x000000eb03057211 */ /* 0x000fe200008f36ff */
[----:B------:R-:W-:Y:S01]  /*10010*/  IMAD.WIDE.U32 R10, R4, UR8, RZ ;  /* 0x00000008040a7c25 */ /* 0x000fe2000f8e00ff */
[----:B------:R-:W-:Y:S03]  /*10020*/  LEA.HI.X.SX32 R3, R0, R233, 0x6, P0 ;  /* 0x000000e900037211 */ /* 0x000fe600000f36ff */
[----:B------:R-:W-:Y:S01]  /*10030*/  FMUL.FTZ R25, R25, UR5 ;  /* 0x0000000519197c20 */ /* 0x000fe20008410000 */
[----:B------:R-:W-:Y:S01]  /*10040*/  IMAD R0, R5, UR8, RZ ;  /* 0x0000000805007c24 */ /* 0x000fe2000f8e02ff */
[----:B------:R-:W-:Y:S02]  /*10050*/  FMNMX.FTZ R5, R176, R133, !PT ;  /* 0x00000085b0057209 */ /* 0x000fe40007810000 */
[----:B------:R-:W5:Y:S01]  /*10060*/  MUFU.TANH R193, R22 ;  /* 0x0000001600c17308 */ /* 0x000f620000002400 */
[----:B------:R-:W-:Y:S01]  /*10070*/  IMAD R12, R3, UR8, RZ ;  /* 0x00000008030c7c24 */ /* 0x000fe2000f8e02ff */
[----:B-1----:R-:W-:Y:S01]  /*10080*/  FMNMX.FTZ R3, R177, R134, !PT ;  /* 0x00000086b1037209 */ /* 0x002fe20007810000 */
[----:B------:R-:W-:Y:S01]  /*10090*/  IMAD R0, R4, UR9, R0 ;  /* 0x0000000904007c24 */ /* 0x000fe2000f8e0200 */
[----:B----4-:R-:W-:Y:S01]  /*100a0*/  FMNMX.FTZ R5, R181, R5, !PT ;  /* 0x00000005b5057209 */ /* 0x010fe20007810000 */
[----:B------:R-:W-:Y:S01]  /*100b0*/  IMAD R14, R2, UR9, R12 ;  /* 0x00000009020e7c24 */ /* 0x000fe2000f8e020c */
[----:B--2---:R-:W-:Y:S01]  /*100c0*/  FMNMX.FTZ R3, R178, R3, !PT ;  /* 0x00000003b2037209 */ /* 0x004fe20007810000 */
[----:B------:R-:W-:Y:S03]  /*100d0*/  IMAD.WIDE.U32 R12, R2, UR8, RZ ;  /* 0x00000008020c7c25 */ /* 0x000fe6000f8e00ff */
[----:B------:R-:W1:Y:S01]  /*100e0*/  MUFU.TANH R188, R21 ;  /* 0x0000001500bc7308 */ /* 0x000e620000002400 */
[----:B------:R-:W-:Y:S01]  /*100f0*/  FMNMX.FTZ R4, R173, R5, !PT ;  /* 0x00000005ad047209 */ /* 0x000fe20007810000 */
[----:B------:R-:W-:Y:S01]  /*10100*/  FMUL.FTZ R27, R27, UR5 ;  /* 0x000000051b1b7c20 */ /* 0x000fe20008410000 */
[----:B------:R-:W-:Y:S01]  /*10110*/  FMNMX.FTZ R3, R180, R3, !PT ;  /* 0x00000003b4037209 */ /* 0x000fe20007810000 */
[----:B------:R-:W-:Y:S01]  /*10120*/  FMUL.FTZ R28, R28, UR5 ;  /* 0x000000051c1c7c20 */ /* 0x000fe20008410000 */
[----:B------:R-:W-:Y:S01]  /*10130*/  FMNMX.FTZ R5, R179, R4, !PT ;  /* 0x00000004b3057209 */ /* 0x000fe20007810000 */
[----:B------:R-:W-:Y:S04]  /*10140*/  FMUL.FTZ R30, R30, UR5 ;  /* 0x000000051e1e7c20 */ /* 0x000fe80008410000 */
[----:B------:R-:W2:Y:S01]  /*10150*/  MUFU.TANH R194, R23 ;  /* 0x0000001700c27308 */ /* 0x000ea20000002400 */
[----:B------:R-:W-:Y:S01]  /*10160*/  FMNMX.FTZ R2, R172, R3, !PT ;  /* 0x00000003ac027209 */ /* 0x000fe20007810000 */
[----:B------:R-:W-:Y:S01]  /*10170*/  FMUL.FTZ R29, R29, UR5 ;  /* 0x000000051d1d7c20 */ /* 0x000fe20008410000 */
[----:B------:R-:W-:Y:S01]  /*10180*/  FMNMX.FTZ R3, R174, R5, !PT ;  /* 0x00000005ae037209 */ /* 0x000fe20007810000 */
[----:B------:R-:W-:Y:S01]  /*10190*/  IMAD.IADD R5, R11, 0x1, R0 ;  /* 0x000000010b057824 */ /* 0x000fe200078e0200 */
[----:B------:R-:W-:Y:S01]  /*101a0*/  LEA R4, P0, R10, R240, 0x1 ;  /* 0x000000f00a047211 */ /* 0x000fe200078008ff */
[----:B------:R-:W-:Y:S01]  /*101b0*/  FMUL.FTZ R31, R31, UR5 ;  /* 0x000000051f1f7c20 */ /* 0x000fe20008410000 */
[----:B------:R-:W-:Y:S03]  /*101c0*/  FMNMX.FTZ R0, R183, R2, !PT ;  /* 0x00000002b7007209 */ /* 0x000fe60007810000 */
[----:B------:R-:W4:Y:S01]  /*101d0*/  MUFU.TANH R192, R24 ;  /* 0x0000001800c07308 */ /* 0x000f220000002400 */
[----:B------:R-:W-:Y:S01]  /*101e0*/  FMNMX.FTZ R11, R175, R3, !PT ;  /* 0x00000003af0b7209 */ /* 0x000fe20007810000 */
[----:B------:R-:W-:Y:S01]  /*101f0*/  FMUL.FTZ R32, R32, UR5 ;  /* 0x0000000520207c20 */ /* 0x000fe20008410000 */
[----:B------:R-:W-:Y:S01]  /*10200*/  LEA.HI.X R5, R10, R239, R5, 0x1, P0 ;  /* 0x000000ef0a057211 */ /* 0x000fe200000f0c05 */
[----:B------:R-:W-:Y:S01]  /*10210*/  FMUL.FTZ R34, R34, UR5 ;  /* 0x0000000522227c20 */ /* 0x000fe20008410000 */
[----:B------:R-:W-:Y:S01]  /*10220*/  FMNMX.FTZ R10, R182, R0, !PT ;  /* 0x00000000b60a7209 */ /* 0x000fe20007810000 */
[----:B------:R-:W-:Y:S01]  /*10230*/  FMUL.FTZ R0, R35, UR5 ;  /* 0x0000000523007c20 */ /* 0x000fe20008410000 */
[----:B------:R-:W-:Y:S03]  /*10240*/  FMNMX.FTZ R11, R184, R11, !PT ;  /* 0x0000000bb80b7209 */ /* 0x000fe60007810000 */
[----:B------:R-:W4:Y:S01]  /*10250*/  MUFU.TANH R195, R26 ;  /* 0x0000001a00c37308 */ /* 0x000f220000002400 */
[----:B---3--:R-:W-:Y:S01]  /*10260*/  FMNMX.FTZ R10, R186, R10, !PT ;  /* 0x0000000aba0a7209 */ /* 0x008fe20007810000 */
[----:B------:R-:W-:Y:S01]  /*10270*/  FMUL.FTZ R33, R33, UR5 ;  /* 0x0000000521217c20 */ /* 0x000fe20008410000 */
[----:B-----5:R-:W-:Y:S01]  /*10280*/  FMNMX.FTZ R11, R185, R11, !PT ;  /* 0x0000000bb90b7209 */ /* 0x020fe20007810000 */
[----:B------:R-:W-:Y:S01]  /*10290*/  IMAD.IADD R14, R13, 0x1, R14 ;  /* 0x000000010d0e7824 */ /* 0x000fe200078e020e */
[----:B------:R-:W-:Y:S02]  /*102a0*/  FMNMX.FTZ R10, R187, R10, !PT ;  /* 0x0000000abb0a7209 */ /* 0x000fe40007810000 */
[----:B------:R-:W-:Y:S03]  /*102b0*/  FMNMX.FTZ R11, R189, R11, !PT ;  /* 0x0000000bbd0b7209 */ /* 0x000fe60007810000 */
[----:B------:R-:W3:Y:S01]  /*102c0*/  MUFU.TANH R190, R25 ;  /* 0x0000001900be7308 */ /* 0x000ee20000002400 */
[----:B------:R-:W-:Y:S02]  /*102d0*/  FMNMX.FTZ R10, R193, R10, !PT ;  /* 0x0000000ac10a7209 */ /* 0x000fe40007810000 */
[----:B-1----:R-:W-:Y:S02]  /*102e0*/  FMNMX.FTZ R11, R188, R11, !PT ;  /* 0x0000000bbc0b7209 */ /* 0x002fe40007810000 */
[----:B------:R-:W-:Y:S02]  /*102f0*/  LEA R2, P0, R12, R240, 0x1 ;  /* 0x000000f00c027211 */ /* 0x000fe400078008ff */
[----:B--2---:R-:W-:Y:S03]  /*10300*/  FMNMX.FTZ R10, R194, R10, !PT ;  /* 0x0000000ac20a7209 */ /* 0x004fe60007810000 */
[----:B------:R-:W1:Y:S01]  /*10310*/  MUFU.TANH R191, R27 ;  /* 0x0000001b00bf7308 */ /* 0x000e620000002400 */
[----:B----4-:R-:W-:Y:S02]  /*10320*/  FMNMX.FTZ R11, R192, R11, !PT ;  /* 0x0000000bc00b7209 */ /* 0x010fe40007810000 */
[----:B------:R-:W-:Y:S02]  /*10330*/  LEA.HI.X R3, R12, R239, R14, 0x1, P0 ;  /* 0x000000ef0c037211 */ /* 0x000fe400000f0c0e */
[----:B------:R-:W-:Y:S02]  /*10340*/  FMNMX.FTZ R10, R195, R10, !PT ;  /* 0x0000000ac30a7209 */ /* 0x000fe40007810000 */
[----:B------:R-:W-:Y:S03]  /*10350*/  ISETP.LT.AND P0, PT, RZ, UR12, PT ;  /* 0x0000000cff007c0c */ /* 0x000fe6000bf01270 */
[----:B------:R-:W2:Y:S01]  /*10360*/  MUFU.TANH R226, R28 ;  /* 0x0000001c00e27308 */ /* 0x000ea20000002400 */
[----:B---3--:R-:W-:Y:S09]  /*10370*/  FMNMX.FTZ R11, R190, R11, !PT ;  /* 0x0000000bbe0b7209 */ /* 0x008ff20007810000 */
[----:B------:R-:W-:Y:S01]  /*10380*/  MUFU.TANH R228, R30 ;  /* 0x0000001e00e47308 */ /* 0x000fe20000002400 */
[----:B-1----:R-:W-:Y:S09]  /*10390*/  FMNMX.FTZ R10, R191, R10, !PT ;  /* 0x0000000abf0a7209 */ /* 0x002ff20007810000 */
[----:B------:R-:W1:Y:S01]  /*103a0*/  MUFU.TANH R224, R29 ;  /* 0x0000001d00e07308 */ /* 0x000e620000002400 */
[----:B--2---:R-:W-:Y:S09]  /*103b0*/  FMNMX.FTZ R11, R226, R11, !PT ;  /* 0x0000000be20b7209 */ /* 0x004ff20007810000 */
[----:B------:R2:W-:Y:S10]  /*103c0*/  MUFU.TANH R136, R0 ;  /* 0x0000000000887308 */ /* 0x0005f40000002400 */
[----:B------:R-:W3:Y:S01]  /*103d0*/  MUFU.TANH R227, R31 ;  /* 0x0000001f00e37308 */ /* 0x000ee20000002400 */
[----:B-1----:R-:W-:Y:S09]  /*103e0*/  FMNMX.FTZ R132, R224, R11, !PT ;  /* 0x0000000be0847209 */ /* 0x002ff20007810000 */
[----:B------:R-:W1:Y:S01]  /*103f0*/  MUFU.TANH R225, R32 ;  /* 0x0000002000e17308 */ /* 0x000e620000002400 */
[----:B--2---:R-:W-:Y:S09]  /*10400*/  FMNMX.FTZ R0, R228, R10, !PT ;  /* 0x0000000ae4007209 */ /* 0x004ff20007810000 */
[----:B------:R-:W2:Y:S01]  /*10410*/  MUFU.TANH R135, R34 ;  /* 0x0000002200877308 */ /* 0x000ea20000002400 */
[----:B---3--:R-:W-:Y:S09]  /*10420*/  FMNMX.FTZ R0, R227, R0, !PT ;  /* 0x00000000e3007209 */ /* 0x008ff20007810000 */
[----:B------:R-:W3:Y:S01]  /*10430*/  MUFU.TANH R139, R33 ;  /* 0x00000021008b7308 */ /* 0x000ee20000002400 */
[----:B-1----:R-:W-:Y:S02]  /*10440*/  FMNMX.FTZ R132, R225, R132, !PT ;  /* 0x00000084e1847209 */ /* 0x002fe40007810000 */
[----:B--2---:R-:W-:Y:S02]  /*10450*/  FMNMX.FTZ R0, R135, R0, !PT ;  /* 0x0000000087007209 */ /* 0x004fe40007810000 */
[----:B---3--:R-:W-:Y:S01]  /*10460*/  FMNMX.FTZ R132, R139, R132, !PT ;  /* 0x000000848b847209 */ /* 0x008fe20007810000 */
[----:B------:R-:W-:Y:S06]  /*10470*/  @P0 BRA `(.L_x_649) ;  /* 0xffffffd8004c0947 */ /* 0x000fec000383ffff */
.L_x_648:
[----:B-1----:R-:W1:Y:S01]  /*10480*/  SHFL.BFLY PT, R3, R132, 0x2, 0x1f ;  /* 0x0c401f0084037f89 */ /* 0x002e6200000e0000 */
[----:B------:R-:W-:Y:S01]  /*10490*/  FMNMX.FTZ R0, R136, R0, !PT ;  /* 0x0000000088007209 */ /* 0x000fe20007810000 */
[----:B------:R-:W-:Y:S06]  /*104a0*/  UIADD3 UR13, UR13, 0x1, URZ ;  /* 0x000000010d0d7890 */ /* 0x000fec000fffe03f */
[----:B------:R-:W-:Y:S08]  /*104b0*/  LDSM.16.MT88.4 R12, [R197+0x10000] ;  /* 0x01000000c50c783b */ /* 0x000ff00000004200 */
[----:B------:R-:W2:Y:S08]  /*104c0*/  SHFL.BFLY PT, R2, R0, 0x2, 0x1f ;  /* 0x0c401f0000027f89 */ /* 0x000eb000000e0000 */
[----:B------:R-:W-:Y:S08]  /*104d0*/  LDSM.16.MT88.4 R20, [R198+0x10000] ;  /* 0x01000000c614783b */ /* 0x000ff00000004200 */
[----:B------:R-:W-:Y:S01]  /*104e0*/  LDSM.16.MT88.4 R28, [R200+0x10000] ;  /* 0x01000000c81c783b */ /* 0x000fe20000004200 */
[----:B-1----:R-:W-:Y:S07]  /*104f0*/  FMNMX.FTZ R132, R132, R3, !PT ;  /* 0x0000000384847209 */ /* 0x002fee0007810000 */
[----:B------:R-:W1:Y:S01]  /*10500*/  SHFL.BFLY PT, R4, R132, 0x1, 0x1f ;  /* 0x0c201f0084047f89 */ /* 0x000e6200000e0000 */
[----:B--2---:R-:W-:Y:S07]  /*10510*/  FMNMX.FTZ R0, R0, R2, !PT ;  /* 0x0000000200007209 */ /* 0x004fee0007810000 */
[----:B------:R-:W2:Y:S01]  /*10520*/  SHFL.BFLY PT, R3, R0, 0x1, 0x1f ;  /* 0x0c201f0000037f89 */ /* 0x000ea200000e0000 */
[----:B-1----:R-:W-:Y:S04]  /*10530*/  FMNMX.FTZ R132, R132, R4, !PT ;  /* 0x0000000484847209 */ /* 0x002fe80007810000 */
[C---:B------:R-:W-:Y:S01]  /*10540*/  FSETP.NEU.FTZ.AND P1, PT, R132.reuse, -INF , PT ;  /* 0xff8000008400780b */ /* 0x040fe20003f3d000 */
[C---:B------:R-:W-:Y:S01]  /*10550*/  FADD.FTZ R2, -R132.reuse, R133 ;  /* 0x0000008584027221 */ /* 0x040fe20000010100 */
[----:B------:R-:W-:Y:S01]  /*10560*/  FMUL.FTZ R133, R132, UR4 ;  /* 0x0000000484857c20 */ /* 0x000fe20008410000 */
[----:B--2---:R-:W-:Y:S02]  /*10570*/  FMNMX.FTZ R3, R0, R3, !PT ;  /* 0x0000000300037209 */ /* 0x004fe40007810000 */
[----:B------:R-:W-:Y:S02]  /*10580*/  FMUL.FTZ R2, R2, UR4 ;  /* 0x0000000402027c20 */ /* 0x000fe40008410000 */
[----:B------:R-:W-:Y:S02]  /*10590*/  FSEL R133, R133, RZ, P1 ;  /* 0x000000ff85857208 */ /* 0x000fe40000800000 */
[C---:B------:R-:W-:Y:S01]  /*105a0*/  FSETP.NEU.FTZ.AND P1, PT, R3.reuse, -INF , PT ;  /* 0xff8000000300780b */ /* 0x040fe20003f3d000 */
[C---:B------:R-:W-:Y:S01]  /*105b0*/  FADD.FTZ R0, -R3.reuse, R134 ;  /* 0x0000008603007221 */ /* 0x040fe20000010100 */
[----:B------:R-:W-:Y:S01]  /*105c0*/  FMUL.FTZ R134, R3, UR4 ;  /* 0x0000000403867c20 */ /* 0x000fe20008410000 */
[--C-:B------:R-:W-:Y:S01]  /*105d0*/  FFMA.FTZ R4, R176, UR4, -R133.reuse ;  /* 0x00000004b0047c23 */ /* 0x100fe20008010885 */
[--C-:B------:R-:W-:Y:S01]  /*105e0*/  FFMA.FTZ R8, R179, UR4, -R133.reuse ;  /* 0x00000004b3087c23 */ /* 0x100fe20008010885 */
[----:B------:R-:W-:Y:S01]  /*105f0*/  FMUL.FTZ R0, R0, UR4 ;  /* 0x0000000400007c20 */ /* 0x000fe20008410000 */
[----:B------:R-:W1:Y:S01]  /*10600*/  MUFU.EX2 R2, R2 ;  /* 0x0000000200027308 */ /* 0x000e620000000800 */
[----:B------:R-:W-:Y:S01]  /*10610*/  FSEL R134, R134, RZ, P1 ;  /* 0x000000ff86867208 */ /* 0x000fe20000800000 */
[--C-:B------:R-:W-:Y:S04]  /*10620*/  FFMA.FTZ R137, R174, UR4, -R133.reuse ;  /* 0x00000004ae897c23 */ /* 0x100fe80008010885 */
[--C-:B------:R-:W-:Y:S01]  /*10630*/  FFMA.FTZ R138, R182, UR4, -R134.reuse ;  /* 0x00000004b68a7c23 */ /* 0x100fe20008010886 */
[--C-:B------:R-:W-:Y:S03]  /*10640*/  FFMA.FTZ R135, R135, UR4, -R134.reuse ;  /* 0x0000000487877c23 */ /* 0x100fe60008010886 */
[----:B------:R2:W-:Y:S10]  /*10650*/  MUFU.EX2 R176, R4 ;  /* 0x0000000400b07308 */ /* 0x0005f40000000800 */
[----:B------:R-:W3:Y:S01]  /*10660*/  MUFU.EX2 R0, R0 ;  /* 0x0000000000007308 */ /* 0x000ee20000000800 */
[C---:B-1----:R-:W-:Y:S01]  /*10670*/  FMUL.FTZ R9, R2.reuse, R141 ;  /* 0x0000008d02097220 */ /* 0x042fe20000410000 */
[C---:B------:R-:W-:Y:S01]  /*10680*/  FMUL.FTZ R16, R2.reuse, R148 ;  /* 0x0000009402107220 */ /* 0x040fe20000410000 */
[C---:B------:R-:W-:Y:S01]  /*10690*/  FMUL.FTZ R17, R2.reuse, R149 ;  /* 0x0000009502117220 */ /* 0x040fe20000410000 */
[C---:B------:R-:W-:Y:S01]  /*106a0*/  FMUL.FTZ R24, R2.reuse, R156 ;  /* 0x0000009c02187220 */ /* 0x040fe20000410000 */
[C---:B------:R-:W-:Y:S01]  /*106b0*/  FMUL.FTZ R25, R2.reuse, R157 ;  /* 0x0000009d02197220 */ /* 0x040fe20000410000 */
[C---:B------:R-:W-:Y:S01]  /*106c0*/  FMUL.FTZ R32, R2.reuse, R164 ;  /* 0x000000a402207220 */ /* 0x040fe20000410000 */
[C---:B------:R-:W-:Y:S01]  /*106d0*/  FMUL.FTZ R33, R2.reuse, R165 ;  /* 0x000000a502217220 */ /* 0x040fe20000410000 */
[C---:B------:R-:W-:Y:S01]  /*106e0*/  FMUL.FTZ R36, R2.reuse, R36 ;  /* 0x0000002402247220 */ /* 0x040fe20000410000 */
[--C-:B--2---:R-:W-:Y:S01]  /*106f0*/  FFMA.FTZ R4, R181, UR4, -R133.reuse ;  /* 0x00000004b5047c23 */ /* 0x104fe20008010885 */
[C---:B------:R-:W-:Y:S01]  /*10700*/  FMUL.FTZ R37, R2.reuse, R37 ;  /* 0x0000002502257220 */ /* 0x040fe20000410000 */
[C---:B------:R-:W-:Y:S01]  /*10710*/  FMUL.FTZ R40, R2.reuse, R40 ;  /* 0x0000002802287220 */ /* 0x040fe20000410000 */
[C---:B------:R-:W-:Y:S01]  /*10720*/  FMUL.FTZ R41, R2.reuse, R41 ;  /* 0x0000002902297220 */ /* 0x040fe20000410000 */
[----:B------:R1:W2:Y:S01]  /*10730*/  MUFU.EX2 R5, R4 ;  /* 0x0000000400057308 */ /* 0x0002a20000000800 */
[C---:B------:R-:W-:Y:S01]  /*10740*/  FMUL.FTZ R44, R2.reuse, R44 ;  /* 0x0000002c022c7220 */ /* 0x040fe20000410000 */
[C---:B------:R-:W-:Y:S01]  /*10750*/  FMUL.FTZ R45, R2.reuse, R45 ;  /* 0x0000002d022d7220 */ /* 0x040fe20000410000 */
[----:B------:R-:W-:Y:S01]  /*10760*/  FMUL.FTZ R48, R2, R48 ;  /* 0x0000003002307220 */ /* 0x000fe20000410000 */
[C---:B---3--:R-:W-:Y:S01]  /*10770*/  FMUL.FTZ R6, R0.reuse, R146 ;  /* 0x0000009200067220 */ /* 0x048fe20000410000 */
[C---:B------:R-:W-:Y:S01]  /*10780*/  FMUL.FTZ R7, R0.reuse, R147 ;  /* 0x0000009300077220 */ /* 0x040fe20000410000 */
[C---:B------:R-:W-:Y:S01]  /*10790*/  FMUL.FTZ R10, R0.reuse, R142 ;  /* 0x0000008e000a7220 */ /* 0x040fe20000410000 */
[C---:B------:R-:W-:Y:S01]  /*107a0*/  FMUL.FTZ R11, R0.reuse, R143 ;  /* 0x0000008f000b7220 */ /* 0x040fe20000410000 */
[C---:B------:R-:W-:Y:S01]  /*107b0*/  FMUL.FTZ R18, R0.reuse, R150 ;  /* 0x0000009600127220 */ /* 0x040fe20000410000 */
[C---:B------:R-:W-:Y:S01]  /*107c0*/  FMUL.FTZ R19, R0.reuse, R151 ;  /* 0x0000009700137220 */ /* 0x040fe20000410000 */
[C---:B------:R-:W-:Y:S01]  /*107d0*/  FMUL.FTZ R26, R0.reuse, R158 ;  /* 0x0000009e001a7220 */ /* 0x040fe20000410000 */
[C---:B------:R-:W-:Y:S01]  /*107e0*/  FMUL.FTZ R27, R0.reuse, R159 ;  /* 0x0000009f001b7220 */ /* 0x040fe20000410000 */
[----:B------:R-:W-:Y:S01]  /*107f0*/  LDSM.16.MT88.4 R148, [R197+0x12000] ;  /* 0x01200000c594783b */ /* 0x000fe20000004200 */
[C---:B------:R-:W-:Y:S01]  /*10800*/  FMUL.FTZ R34, R0.reuse, R166 ;  /* 0x000000a600227220 */ /* 0x040fe20000410000 */
[C---:B------:R-:W-:Y:S01]  /*10810*/  FMUL.FTZ R35, R0.reuse, R167 ;  /* 0x000000a700237220 */ /* 0x040fe20000410000 */
[C---:B------:R-:W-:Y:S01]  /*10820*/  FMUL.FTZ R38, R0.reuse, R38 ;  /* 0x0000002600267220 */ /* 0x040fe20000410000 */
[C---:B------:R-:W-:Y:S01]  /*10830*/  FMUL.FTZ R39, R0.reuse, R39 ;  /* 0x0000002700277220 */ /* 0x040fe20000410000 */
[--C-:B-1----:R-:W-:Y:S01]  /*10840*/  FFMA.FTZ R4, R177, UR4, -R134.reuse ;  /* 0x00000004b1047c23 */ /* 0x102fe20008010886 */
[----:B--2---:R-:W-:Y:S01]  /*10850*/  MOV R177, R5 ;  /* 0x0000000500b17202 */ /* 0x004fe20000000f00 */
[C---:B------:R-:W-:Y:S01]  /*10860*/  FMUL.FTZ R42, R0.reuse, R42 ;  /* 0x0000002a002a7220 */ /* 0x040fe20000410000 */
[----:B------:R1:W2:Y:S01]  /*10870*/  MUFU.EX2 R5, R8 ;  /* 0x0000000800057308 */ /* 0x0002a20000000800 */
[C---:B------:R-:W-:Y:S01]  /*10880*/  FMUL.FTZ R43, R0.reuse, R43 ;  /* 0x0000002b002b7220 */ /* 0x040fe20000410000 */
[C---:B------:R-:W-:Y:S01]  /*10890*/  FMUL.FTZ R46, R0.reuse, R46 ;  /* 0x0000002e002e7220 */ /* 0x040fe20000410000 */
[----:B------:R-:W-:Y:S01]  /*108a0*/  FMUL.FTZ R47, R0, R47 ;  /* 0x0000002f002f7220 */ /* 0x000fe20000410000 */
[----:B------:R-:W-:Y:S01]  /*108b0*/  FMUL.FTZ R49, R2, R49 ;  /* 0x0000003102317220 */ /* 0x000fe20000410000 */
[C---:B------:R-:W-:Y:S01]  /*108c0*/  FMUL.FTZ R50, R0.reuse, R50 ;  /* 0x0000003200327220 */ /* 0x040fe20000410000 */
[----:B------:R-:W-:Y:S01]  /*108d0*/  FMUL.FTZ R51, R0, R51 ;  /* 0x0000003300337220 */ /* 0x000fe20000410000 */
[C---:B------:R-:W-:Y:S03]  /*108e0*/  FMUL.FTZ R52, R2.reuse, R52 ;  /* 0x0000003402347220 */ /* 0x040fe60000410000 */
[----:B------:R3:W-:Y:S01]  /*108f0*/  MUFU.EX2 R181, R4 ;  /* 0x0000000400b57308 */ /* 0x0007e20000000800 */
        /* <DEDUP_REMOVED lines=8> */
[C---:B-1----:R-:W-:Y:S01]  /*10980*/  FMUL.FTZ R8, R2.reuse, R140 ;  /* 0x0000008c02087220 */ /* 0x042fe20000410000 */
[----:B------:R-:W-:Y:S01]  /*10990*/  FMUL.FTZ R61, R2, R61 ;  /* 0x0000003d023d7220 */ /* 0x000fe20000410000 */
[----:B------:R-:W1:Y:S01]  /*109a0*/  LDSM.16.MT88.4 R140, [R199+0x10000] ;  /* 0x01000000c78c783b */ /* 0x000e620000004200 */
[C---:B------:R-:W-:Y:S01]  /*109b0*/  FMUL.FTZ R62, R0.reuse, R62 ;  /* 0x0000003e003e7220 */ /* 0x040fe20000410000 */
[----:B------:R-:W-:Y:S01]  /*109c0*/  FMUL.FTZ R63, R0, R63 ;  /* 0x0000003f003f7220 */ /* 0x000fe20000410000 */
[C---:B------:R-:W-:Y:S01]  /*109d0*/  FMUL.FTZ R64, R2.reuse, R64 ;  /* 0x0000004002407220 */ /* 0x040fe20000410000 */
[----:B------:R-:W-:Y:S01]  /*109e0*/  FMUL.FTZ R65, R2, R65 ;  /* 0x0000004102417220 */ /* 0x000fe20000410000 */
[----:B------:R-:W-:Y:S01]  /*109f0*/  FMUL.FTZ R66, R0, R66 ;  /* 0x0000004200427220 */ /* 0x000fe20000410000 */
[--C-:B---3--:R-:W-:Y:S01]  /*10a00*/  FFMA.FTZ R4, R178, UR4, -R134.reuse ;  /* 0x00000004b2047c23 */ /* 0x108fe20008010886 */
[----:B------:R-:W-:Y:S01]  /*10a10*/  FMUL.FTZ R67, R0, R67 ;  /* 0x0000004300437220 */ /* 0x000fe20000410000 */
[----:B------:R3:W-:Y:S01]  /*10a20*/  MUFU.EX2 R251, R137 ;  /* 0x0000008900fb7308 */ /* 0x0007e20000000800 */
[C---:B------:R-:W-:Y:S01]  /*10a30*/  FMUL.FTZ R68, R2.reuse, R68 ;  /* 0x0000004402447220 */ /* 0x040fe20000410000 */
[----:B------:R-:W-:Y:S01]  /*10a40*/  FMUL.FTZ R69, R2, R69 ;  /* 0x0000004502457220 */ /* 0x000fe20000410000 */
[C---:B------:R-:W-:Y:S01]  /*10a50*/  FMUL.FTZ R70, R0.reuse, R70 ;  /* 0x0000004600467220 */ /* 0x040fe20000410000 */
[----:B------:R-:W-:Y:S01]  /*10a60*/  FMUL.FTZ R71, R0, R71 ;  /* 0x0000004700477220 */ /* 0x000fe20000410000 */
[C---:B------:R-:W-:Y:S01]  /*10a70*/  FMUL.FTZ R72, R2.reuse, R72 ;  /* 0x0000004802487220 */ /* 0x040fe20000410000 */
[----:B------:R-:W-:Y:S01]  /*10a80*/  FMUL.FTZ R73, R2, R73 ;  /* 0x0000004902497220 */ /* 0x000fe20000410000 */
[C---:B------:R-:W-:Y:S03]  /*10a90*/  FMUL.FTZ R74, R0.reuse, R74 ;  /* 0x0000004a004a7220 */ /* 0x040fe60000410000 */
[----:B------:R4:W5:Y:S01]  /*10aa0*/  MUFU.EX2 R178, R4 ;  /* 0x0000000400b27308 */ /* 0x0009620000000800 */
        /* <DEDUP_REMOVED lines=8> */
[--C-:B---3--:R-:W-:Y:S01]  /*10b30*/  FFMA.FTZ R137, R175, UR4, -R133.reuse ;  /* 0x00000004af897c23 */ /* 0x108fe20008010885 */
[----:B------:R-:W-:Y:S01]  /*10b40*/  FMUL.FTZ R83, R0, R83 ;  /* 0x0000005300537220 */ /* 0x000fe20000410000 */
[C---:B------:R-:W-:Y:S01]  /*10b50*/  FMUL.FTZ R84, R2.reuse, R84 ;  /* 0x0000005402547220 */ /* 0x040fe20000410000 */
[----:B------:R-:W-:Y:S01]  /*10b60*/  FMUL.FTZ R85, R2, R85 ;  /* 0x0000005502557220 */ /* 0x000fe20000410000 */
[----:B------:R3:W-:Y:S01]  /*10b70*/  MUFU.EX2 R250, R137 ;  /* 0x0000008900fa7308 */ /* 0x0007e20000000800 */
[C---:B------:R-:W-:Y:S01]  /*10b80*/  FMUL.FTZ R86, R0.reuse, R86 ;  /* 0x0000005600567220 */ /* 0x040fe20000410000 */
[----:B------:R-:W-:Y:S01]  /*10b90*/  FMUL.FTZ R87, R0, R87 ;  /* 0x0000005700577220 */ /* 0x000fe20000410000 */
[C---:B------:R-:W-:Y:S01]  /*10ba0*/  FMUL.FTZ R88, R2.reuse, R88 ;  /* 0x0000005802587220 */ /* 0x040fe20000410000 */
[--C-:B----4-:R-:W-:Y:S01]  /*10bb0*/  FFMA.FTZ R4, R173, UR4, -R133.reuse ;  /* 0x00000004ad047c23 */ /* 0x110fe20008010885 */
[----:B------:R-:W-:Y:S01]  /*10bc0*/  FMUL.FTZ R89, R2, R89 ;  /* 0x0000005902597220 */ /* 0x000fe20000410000 */
[C---:B------:R-:W-:Y:S01]  /*10bd0*/  FMUL.FTZ R90, R0.reuse, R90 ;  /* 0x0000005a005a7220 */ /* 0x040fe20000410000 */
[----:B------:R-:W-:Y:S03]  /*10be0*/  FMUL.FTZ R91, R0, R91 ;  /* 0x0000005b005b7220 */ /* 0x000fe60000410000 */
[----:B------:R4:W1:Y:S01]  /*10bf0*/  MUFU.EX2 R173, R4 ;  /* 0x0000000400ad7308 */ /* 0x0008620000000800 */
        /* <DEDUP_REMOVED lines=8> */
[--C-:B---3--:R-:W-:Y:S01]  /*10c80*/  FFMA.FTZ R137, R183, UR4, -R134.reuse ;  /* 0x00000004b7897c23 */ /* 0x108fe20008010886 */
[C---:B------:R-:W-:Y:S01]  /*10c90*/  FMUL.FTZ R100, R2.reuse, R100 ;  /* 0x0000006402647220 */ /* 0x040fe20000410000 */
[----:B------:R-:W-:Y:S01]  /*10ca0*/  FMUL.FTZ R101, R2, R101 ;  /* 0x0000006502657220 */ /* 0x000fe20000410000 */
[C---:B------:R-:W-:Y:S01]  /*10cb0*/  FMUL.FTZ R102, R0.reuse, R102 ;  /* 0x0000006600667220 */ /* 0x040fe20000410000 */
[----:B------:R3:W-:Y:S01]  /*10cc0*/  MUFU.EX2 R249, R137 ;  /* 0x0000008900f97308 */ /* 0x0007e20000000800 */
[----:B------:R-:W-:Y:S01]  /*10cd0*/  FMUL.FTZ R103, R0, R103 ;  /* 0x0000006700677220 */ /* 0x000fe20000410000 */
[C---:B------:R-:W-:Y:S01]  /*10ce0*/  FMUL.FTZ R104, R2.reuse, R104 ;  /* 0x0000006802687220 */ /* 0x040fe20000410000 */
[----:B------:R-:W-:Y:S01]  /*10cf0*/  FMUL.FTZ R105, R2, R105 ;  /* 0x0000006902697220 */ /* 0x000fe20000410000 */
[--C-:B----4-:R-:W-:Y:S01]  /*10d00*/  FFMA.FTZ R4, R180, UR4, -R134.reuse ;  /* 0x00000004b4047c23 */ /* 0x110fe20008010886 */
[----:B--2---:R-:W-:Y:S01]  /*10d10*/  MOV R180, R5 ;  /* 0x0000000500b47202 */ /* 0x004fe20000000f00 */
[----:B------:R-:W-:Y:S01]  /*10d20*/  FMUL.FTZ R5, R2, R145 ;  /* 0x0000009102057220 */ /* 0x000fe20000410000 */
[----:B-----5:R-:W-:Y:S03]  /*10d30*/  F2FP.BF16.F32.PACK_AB R145, R178, R181 ;  /* 0x000000b5b291723e */ /* 0x020fe600000010ff */
[----:B------:R2:W-:Y:S01]  /*10d40*/  MUFU.EX2 R179, R4 ;  /* 0x0000000400b37308 */ /* 0x0005e20000000800 */
[----:B-1----:R-:W-:Y:S01]  /*10d50*/  F2FP.BF16.F32.PACK_AB R146, R180, R173 ;  /* 0x000000adb492723e */ /* 0x002fe200000010ff */
[C---:B------:R-:W-:Y:S01]  /*10d60*/  FMUL.FTZ R106, R0.reuse, R106 ;  /* 0x0000006a006a7220 */ /* 0x040fe20000410000 */
[----:B------:R-:W-:Y:S01]  /*10d70*/  FMUL.FTZ R107, R0, R107 ;  /* 0x0000006b006b7220 */ /* 0x000fe20000410000 */
[C---:B------:R-:W-:Y:S01]  /*10d80*/  FMUL.FTZ R108, R2.reuse, R108 ;  /* 0x0000006c026c7220 */ /* 0x040fe20000410000 */
[----:B------:R-:W-:Y:S01]  /*10d90*/  FMUL.FTZ R109, R2, R109 ;  /* 0x0000006d026d7220 */ /* 0x000fe20000410000 */
[C---:B------:R-:W-:Y:S01]  /*10da0*/  FMUL.FTZ R110, R0.reuse, R110 ;  /* 0x0000006e006e7220 */ /* 0x040fe20000410000 */
[----:B------:R-:W-:Y:S03]  /*10db0*/  FMUL.FTZ R111, R0, R111 ;  /* 0x0000006f006f7220 */ /* 0x000fe60000410000 */
[----:B------:R1:W-:Y:S01]  /*10dc0*/  MUFU.EX2 R248, R138 ;  /* 0x0000008a00f87308 */ /* 0x0003e20000000800 */
[--C-:B---3--:R-:W-:Y:S01]  /*10dd0*/  FFMA.FTZ R137, R184, UR4, -R133.reuse ;  /* 0x00000004b8897c23 */ /* 0x108fe20008010885 */
[----:B------:R-:W-:Y:S01]  /*10de0*/  LDSM.16.MT88.4 R156, [R197+0x10800] ;  /* 0x01080000c59c783b */ /* 0x000fe20000004200 */
[C---:B------:R-:W-:Y:S01]  /*10df0*/  FMUL.FTZ R112, R2.reuse, R112 ;  /* 0x0000007002707220 */ /* 0x040fe20000410000 */
[----:B------:R-:W-:Y:S01]  /*10e00*/  FMUL.FTZ R113, R2, R113 ;  /* 0x0000007102717220 */ /* 0x000fe20000410000 */
[C---:B------:R-:W-:Y:S01]  /*10e10*/  FMUL.FTZ R114, R0.reuse, R114 ;  /* 0x0000007200727220 */ /* 0x040fe20000410000 */
[----:B------:R-:W-:Y:S01]  /*10e20*/  FMUL.FTZ R115, R0, R115 ;  /* 0x0000007300737220 */ /* 0x000fe20000410000 */
[----:B------:R-:W-:Y:S03]  /*10e30*/  FMUL.FTZ R116, R2, R116 ;  /* 0x0000007402747220 */ /* 0x000fe60000410000 */
[----:B------:R3:W-:Y:S01]  /*10e40*/  MUFU.EX2 R246, R137 ;  /* 0x0000008900f67308 */ /* 0x0007e20000000800 */
[--C-:B--2---:R-:W-:Y:S01]  /*10e50*/  FFMA.FTZ R4, R172, UR4, -R134.reuse ;  /* 0x00000004ac047c23 */ /* 0x104fe20008010886 */
[----:B------:R-:W-:Y:S01]  /*10e60*/  FMUL.FTZ R117, R2, R117 ;  /* 0x0000007502757220 */ /* 0x000fe20000410000 */
[C---:B------:R-:W-:Y:S01]  /*10e70*/  FMUL.FTZ R118, R0.reuse, R118 ;  /* 0x0000007600767220 */ /* 0x040fe20000410000 */
[----:B------:R-:W-:Y:S01]  /*10e80*/  FMUL.FTZ R119, R0, R119 ;  /* 0x0000007700777220 */ /* 0x000fe20000410000 */
[C---:B------:R-:W-:Y:S01]  /*10e90*/  FMUL.FTZ R120, R2.reuse, R120 ;  /* 0x0000007802787220 */ /* 0x040fe20000410000 */
[----:B------:R-:W-:Y:S01]  /*10ea0*/  FMUL.FTZ R121, R2, R121 ;  /* 0x0000007902797220 */ /* 0x000fe20000410000 */
[C---:B------:R-:W-:Y:S03]  /*10eb0*/  FMUL.FTZ R122, R0.reuse, R122 ;  /* 0x0000007a007a7220 */ /* 0x040fe60000410000 */
[----:B------:R2:W4:Y:S01]  /*10ec0*/  MUFU.EX2 R252, R4 ;  /* 0x0000000400fc7308 */ /* 0x0005220000000800 */
[--C-:B-1----:R-:W-:Y:S01]  /*10ed0*/  FFMA.FTZ R138, R187, UR4, -R134.reuse ;  /* 0x00000004bb8a7c23 */ /* 0x102fe20008010886 */
[----:B------:R-:W-:Y:S01]  /*10ee0*/  FMUL.FTZ R123, R0, R123 ;  /* 0x0000007b007b7220 */ /* 0x000fe20000410000 */
[C---:B------:R-:W-:Y:S01]  /*10ef0*/  FMUL.FTZ R124, R2.reuse, R124 ;  /* 0x0000007c027c7220 */ /* 0x040fe20000410000 */
[----:B------:R-:W-:Y:S01]  /*10f00*/  FMUL.FTZ R125, R2, R125 ;  /* 0x0000007d027d7220 */ /* 0x000fe20000410000 */
[C---:B------:R-:W-:Y:S01]  /*10f10*/  FMUL.FTZ R126, R0.reuse, R126 ;  /* 0x0000007e007e7220 */ /* 0x040fe20000410000 */
[----:B------:R-:W-:Y:S01]  /*10f20*/  FMUL.FTZ R127, R0, R127 ;  /* 0x0000007f007f7220 */ /* 0x000fe20000410000 */
[C---:B------:R-:W-:Y:S03]  /*10f30*/  FMUL.FTZ R128, R2.reuse, R128 ;  /* 0x0000008002807220 */ /* 0x040fe60000410000 */
[----:B------:R-:W-:Y:S01]  /*10f40*/  MUFU.EX2 R244, R138 ;  /* 0x0000008a00f47308 */ /* 0x000fe20000000800 */
[--C-:B---3--:R-:W-:Y:S01]  /*10f50*/  FFMA.FTZ R137, R185, UR4, -R133.reuse ;  /* 0x00000004b9897c23 */ /* 0x108fe20008010885 */
[----:B------:R-:W-:Y:S01]  /*10f60*/  FMUL.FTZ R129, R2, R129 ;  /* 0x0000008102817220 */ /* 0x000fe20000410000 */
[C---:B------:R-:W-:Y:S01]  /*10f70*/  FMUL.FTZ R130, R0.reuse, R130 ;  /* 0x0000008200827220 */ /* 0x040fe20000410000 */
[----:B------:R-:W-:Y:S01]  /*10f80*/  FMUL.FTZ R131, R0, R131 ;  /* 0x0000008300837220 */ /* 0x000fe20000410000 */
[----:B------:R-:W-:Y:S05]  /*10f90*/  LDSM.16.MT88.4 R164, [R199+0x11000] ;  /* 0x01100000c7a4783b */ /* 0x000fea0000004200 */
[----:B------:R1:W3:Y:S01]  /*10fa0*/  MUFU.EX2 R247, R137 ;  /* 0x0000008900f77308 */ /* 0x0002e20000000800 */
[----:B--2---:R-:W-:Y:S01]  /*10fb0*/  FMUL.FTZ R4, R2, R144 ;  /* 0x0000009002047220 */ /* 0x004fe20000410000 */
[----:B------:R-:W-:Y:S02]  /*10fc0*/  F2FP.BF16.F32.PACK_AB R144, R177, R176 ;  /* 0x000000b0b190723e */ /* 0x000fe400000010ff */
[----:B----4-:R-:W-:Y:S06]  /*10fd0*/  F2FP.BF16.F32.PACK_AB R147, R252, R179 ;  /* 0x000000b3fc93723e */ /* 0x010fec00000010ff */
[----:B------:R-:W-:Y:S01]  /*10fe0*/  MUFU.EX2 R135, R135 ;  /* 0x0000008700877308 */ /* 0x000fe20000000800 */
[C---:B------:R-:W-:Y:S06]  /*10ff0*/  HMMA.16816.F32.BF16 R4, R144.reuse, R12, R4 ;  /* 0x0000000c9004723c */ /* 0x040fec0000041804 */
[C---:B------:R-:W-:Y:S05]  /*11000*/  HMMA.16816.F32.BF16 R8, R144.reuse, R14, R8 ;  /* 0x0000000e9008723c */ /* 0x040fea0000041808 */
[C---:B------:R-:W-:Y:S01]  /*11010*/  FMUL.FTZ R12, R2.reuse, R152 ;  /* 0x00000098020c7220 */ /* 0x040fe20000410000 */
[----:B------:R-:W-:Y:S01]  /*11020*/  FMUL.FTZ R13, R2, R153 ;  /* 0x00000099020d7220 */ /* 0x000fe20000410000 */
[C---:B------:R-:W-:Y:S01]  /*11030*/  FMUL.FTZ R14, R0.reuse, R154 ;  /* 0x0000009a000e7220 */ /* 0x040fe20000410000 */
[----:B------:R-:W-:Y:S02]  /*11040*/  FMUL.FTZ R15, R0, R155 ;  /* 0x0000009b000f7220 */ /* 0x000fe40000410000 */
[----:B------:R-:W2:Y:S01]  /*11050*/  LDSM.16.MT88.4 R152, [R198+0x12000] ;  /* 0x01200000c698783b */ /* 0x000ea20000004200 */
[--C-:B-1----:R-:W-:Y:S04]  /*11060*/  FFMA.FTZ R137, R186, UR4, -R134.reuse ;  /* 0x00000004ba897c23 */ /* 0x102fe80008010886 */
[C---:B------:R-:W-:Y:S01]  /*11070*/  HMMA.16816.F32.BF16 R12, R144.reuse, R20, R12 ;  /* 0x00000014900c723c */ /* 0x040fe2000004180c */
[----:B------:R1:W4:Y:S05]  /*11080*/  MUFU.EX2 R245, R137 ;  /* 0x0000008900f57308 */ /* 0x00032a0000000800 */
[C---:B------:R-:W-:Y:S05]  /*11090*/  HMMA.16816.F32.BF16 R16, R144.reuse, R22, R16 ;  /* 0x000000169010723c */ /* 0x040fea0000041810 */
[C---:B------:R-:W-:Y:S01]  /*110a0*/  FMUL.FTZ R20, R2.reuse, R160 ;  /* 0x000000a002147220 */ /* 0x040fe20000410000 */
[----:B------:R-:W-:Y:S01]  /*110b0*/  FMUL.FTZ R21, R2, R161 ;  /* 0x000000a102157220 */ /* 0x000fe20000410000 */
[C---:B------:R-:W-:Y:S01]  /*110c0*/  FMUL.FTZ R22, R0.reuse, R162 ;  /* 0x000000a200167220 */ /* 0x040fe20000410000 */
[----:B------:R-:W-:Y:S02]  /*110d0*/  FMUL.FTZ R23, R0, R163 ;  /* 0x000000a300177220 */ /* 0x000fe40000410000 */
[----:B------:R-:W-:Y:S01]  /*110e0*/  LDSM.16.MT88.4 R160, [R198+0x10800] ;  /* 0x01080000c6a0783b */ /* 0x000fe20000004200 */
[--C-:B-1----:R-:W-:Y:S04]  /*110f0*/  FFMA.FTZ R137, R189, UR4, -R133.reuse ;  /* 0x00000004bd897c23 */ /* 0x102fe80008010885 */
[C---:B------:R-:W-:Y:S01]  /*11100*/  HMMA.16816.F32.BF16 R20, R144.reuse, R28, R20 ;  /* 0x0000001c9014723c */ /* 0x040fe20000041814 */
[----:B------:R1:W-:Y:S05]  /*11110*/  MUFU.EX2 R243, R137 ;  /* 0x0000008900f37308 */ /* 0x0003ea0000000800 */
        /* <DEDUP_REMOVED lines=9> */
[C---:B------:R-:W-:Y:S01]  /*111b0*/  HMMA.16816.F32.BF16 R32, R144.reuse, R142, R32 ;  /* 0x0000008e9020723c */ /* 0x040fe20000041820 */
[----:B------:R-:W5:Y:S05]  /*111c0*/  LDSM.16.MT88.4 R140, [R200+0x12000] ;  /* 0x01200000c88c783b */ /* 0x000f6a0000004200 */
[C---:B------:R-:W-:Y:S06]  /*111d0*/  HMMA.16816.F32.BF16 R36, R144.reuse, R148, R36 ;  /* 0x000000949024723c */ /* 0x040fec0000041824 */
[C---:B------:R-:W-:Y:S01]  /*111e0*/  HMMA.16816.F32.BF16 R40, R144.reuse, R150, R40 ;  /* 0x000000969028723c */ /* 0x040fe20000041828 */
[----:B------:R-:W3:Y:S04]  /*111f0*/  LDSM.16.MT88.4 R148, [R199+0x12000] ;  /* 0x01200000c794783b */ /* 0x000ee80000004200 */
[--C-:B-1----:R-:W-:Y:S01]  /*11200*/  FFMA.FTZ R137, R193, UR4, -R134.reuse ;  /* 0x00000004c1897c23 */ /* 0x102fe20008010886 */
[C---:B--2---:R-:W-:Y:S03]  /*11210*/  HMMA.16816.F32.BF16 R44, R144.reuse, R152, R44 ;  /* 0x00000098902c723c */ /* 0x044fe6000004182c */
[----:B------:R1:W-:Y:S03]  /*11220*/  MUFU.EX2 R241, R137 ;  /* 0x0000008900f17308 */ /* 0x0003e60000000800 */
[C---:B------:R-:W-:Y:S01]  /*11230*/  HMMA.16816.F32.BF16 R48, R144.reuse, R154, R48 ;  /* 0x0000009a9030723c */ /* 0x040fe20000041830 */
[----:B------:R-:W2:Y:S04]  /*11240*/  LDSM.16.MT88.4 R152, [R197+0x14000] ;  /* 0x01400000c598783b */ /* 0x000ea80000004200 */
[--C-:B-1----:R-:W-:Y:S01]  /*11250*/  FFMA.FTZ R137, R194, UR4, -R134.reuse ;  /* 0x00000004c2897c23 */ /* 0x102fe20008010886 */
[C---:B-----5:R-:W-:Y:S03]  /*11260*/  HMMA.16816.F32.BF16 R52, R144.reuse, R140, R52 ;  /* 0x0000008c9034723c */ /* 0x060fe60000041834 */
[----:B------:R1:W-:Y:S03]  /*11270*/  MUFU.EX2 R194, R137 ;  /* 0x0000008900c27308 */ /* 0x0003e60000000800 */
[C---:B------:R-:W-:Y:S01]  /*11280*/  HMMA.16816.F32.BF16 R56, R144.reuse, R142, R56 ;  /* 0x0000008e9038723c */ /* 0x040fe20000041838 */
[----:B------:R-:W5:Y:S05]  /*11290*/  LDSM.16.MT88.4 R140, [R198+0x14000] ;  /* 0x01400000c68c783b */ /* 0x000f6a0000004200 */
[C---:B---3--:R-:W-:Y:S06]  /*112a0*/  HMMA.16816.F32.BF16 R60, R144.reuse, R148, R60 ;  /* 0x00000094903c723c */ /* 0x048fec000004183c */
        /* <DEDUP_REMOVED lines=17> */
[----:B------:R1:W-:Y:S02]  /*113c0*/  MUFU.EX2 R190, R137 ;  /* 0x0000008900be7308 */ /* 0x0003e40000000800 */
[----:B------:R-:W-:Y:S01]  /*113d0*/  MOV R195, R180 ;  /* 0x000000b400c37202 */ /* 0x000fe20000000f00 */
[C---:B------:R-:W-:Y:S01]  /*113e0*/  HMMA.16816.F32.BF16 R96, R144.reuse, R154, R96 ;  /* 0x0000009a9060723c */ /* 0x040fe20000041860 */
[----:B------:R-:W2:Y:S04]  /*113f0*/  LDSM.16.MT88.4 R152, [R200+0x16000] ;  /* 0x01600000c898783b */ /* 0x000ea80000004200 */
[--C-:B-1----:R-:W-:Y:S01]  /*11400*/  FFMA.FTZ R137, R191, UR4, -R134.reuse ;  /* 0x00000004bf897c23 */ /* 0x102fe20008010886 */
[----:B------:R-:W-:Y:S01]  /*11410*/  MOV R191, R179 ;  /* 0x000000b300bf7202 */ /* 0x000fe20000000f00 */
[C---:B-----5:R-:W-:Y:S02]  /*11420*/  HMMA.16816.F32.BF16 R100, R144.reuse, R140, R100 ;  /* 0x0000008c9064723c */ /* 0x060fe40000041864 */
[----:B------:R1:W-:Y:S04]  /*11430*/  MUFU.EX2 R189, R137 ;  /* 0x0000008900bd7308 */ /* 0x0003e80000000800 */
[C---:B------:R-:W-:Y:S01]  /*11440*/  HMMA.16816.F32.BF16 R104, R144.reuse, R142, R104 ;  /* 0x0000008e9068723c */ /* 0x040fe20000041868 */
[----:B------:R-:W5:Y:S05]  /*11450*/  LDSM.16.MT88.4 R140, [R199+0x16000] ;  /* 0x01600000c78c783b */ /* 0x000f6a0000004200 */
[C---:B---3--:R-:W-:Y:S06]  /*11460*/  HMMA.16816.F32.BF16 R108, R144.reuse, R148, R108 ;  /* 0x00000094906c723c */ /* 0x048fec000004186c */
[C---:B------:R-:W-:Y:S05]  /*11470*/  HMMA.16816.F32.BF16 R112, R144.reuse, R150, R112 ;  /* 0x000000969070723c */ /* 0x040fea0000041870 */
[----:B------:R-:W-:Y:S01]  /*11480*/  F2FP.BF16.F32.PACK_AB R148, R250, R251 ;  /* 0x000000fbfa94723e */ /* 0x000fe200000010ff */
[C---:B--2---:R-:W-:Y:S05]  /*11490*/  HMMA.16816.F32.BF16 R116, R144.reuse, R152, R116 ;  /* 0x000000989074723c */ /* 0x044fea0000041874 */
[----:B------:R-:W-:Y:S01]  /*114a0*/  F2FP.BF16.F32.PACK_AB R149, R248, R249 ;  /* 0x000000f9f895723e */ /* 0x000fe200000010ff */
[C---:B------:R-:W-:Y:S01]  /*114b0*/  HMMA.16816.F32.BF16 R120, R144.reuse, R154, R120 ;  /* 0x0000009a9078723c */ /* 0x040fe20000041878 */
[----:B------:R-:W2:Y:S04]  /*114c0*/  LDSM.16.MT88.4 R152, [R200+0x10800] ;  /* 0x01080000c898783b */ /* 0x000ea80000004200 */
[----:B------:R-:W-:Y:S01]  /*114d0*/  F2FP.BF16.F32.PACK_AB R150, R247, R246 ;  /* 0x000000f6f796723e */ /* 0x000fe200000010ff */
[--C-:B-1----:R-:W-:Y:S01]  /*114e0*/  FFMA.FTZ R137, R226, UR4, -R133.reuse ;  /* 0x00000004e2897c23 */ /* 0x102fe20008010885 */
[----:B----4-:R-:W-:Y:S03]  /*114f0*/  F2FP.BF16.F32.PACK_AB R151, R244, R245 ;  /* 0x000000f5f497723e */ /* 0x010fe600000010ff */
[----:B------:R1:W-:Y:S01]  /*11500*/  MUFU.EX2 R188, R137 ;  /* 0x0000008900bc7308 */ /* 0x0003e20000000800 */
[----:B------:R-:W-:Y:S02]  /*11510*/  MOV R226, R173 ;  /* 0x000000ad00e27202 */ /* 0x000fe40000000f00 */
[----:B------:R-:W-:Y:S01]  /*11520*/  LDSM.16.MT88.4 R172, [R199+0x11800] ;  /* 0x01180000c7ac783b */ /* 0x000fe20000004200 */
[C---:B-----5:R-:W-:Y:S06]  /*11530*/  HMMA.16816.F32.BF16 R124, R144.reuse, R140, R124 ;  /* 0x0000008c907c723c */ /* 0x060fec000004187c */
[----:B------:R-:W-:Y:S01]  /*11540*/  HMMA.16816.F32.BF16 R128, R144, R142, R128 ;  /* 0x0000008e9080723c */ /* 0x000fe20000041880 */
[----:B------:R-:W3:Y:S04]  /*11550*/  LDSM.16.MT88.4 R140, [R199+0x10800] ;  /* 0x01080000c78c783b */ /* 0x000ee80000004200 */
[--C-:B-1----:R-:W-:Y:S01]  /*11560*/  FFMA.FTZ R137, R224, UR4, -R133.reuse ;  /* 0x00000004e0897c23 */ /* 0x102fe20008010885 */
[C---:B------:R-:W-:Y:S03]  /*11570*/  HMMA.16816.F32.BF16 R4, R148.reuse, R156, R4 ;  /* 0x0000009c9404723c */ /* 0x040fe60000041804 */
[----:B------:R-:W1:Y:S01]  /*11580*/  LDSM.16.MT88.4 R144, [R197+0x12800] ;  /* 0x01280000c590783b */ /* 0x000e620000004200 */
[----:B------:R4:W5:Y:S01]  /*11590*/  MUFU.EX2 R187, R137 ;  /* 0x0000008900bb7308 */ /* 0x0009620000000800 */
[----:B------:R-:W-:Y:S01]  /*115a0*/  MOV R224, R178 ;  /* 0x000000b200e07202 */ /* 0x000fe20000000f00 */
[C---:B------:R-:W-:Y:S05]  /*115b0*/  HMMA.16816.F32.BF16 R8, R148.reuse, R158, R8 ;  /* 0x0000009e9408723c */ /* 0x040fea0000041808 */
[----:B------:R-:W5:Y:S01]  /*115c0*/  LDSM.16.MT88.4 R156, [R198+0x12800] ;  /* 0x01280000c69c783b */ /* 0x000f620000004200 */
[C---:B------:R-:W-:Y:S06]  /*115d0*/  HMMA.16816.F32.BF16 R12, R148.reuse, R160, R12 ;  /* 0x000000a0940c723c */ /* 0x040fec000004180c */
[C---:B------:R-:W-:Y:S01]  /*115e0*/  HMMA.16816.F32.BF16 R16, R148.reuse, R162, R16 ;  /* 0x000000a29410723c */ /* 0x040fe20000041810 */
[----:B------:R-:W5:Y:S04]  /*115f0*/  LDSM.16.MT88.4 R160, [R200+0x12800] ;  /* 0x01280000c8a0783b */ /* 0x000f680000004200 */
[--C-:B----4-:R-:W-:Y:S01]  /*11600*/  FFMA.FTZ R137, R228, UR4, -R134.reuse ;  /* 0x00000004e4897c23 */ /* 0x110fe20008010886 */
[C---:B--2---:R-:W-:Y:S03]  /*11610*/  HMMA.16816.F32.BF16 R20, R148.reuse, R152, R20 ;  /* 0x000000989414723c */ /* 0x044fe60000041814 */
[----:B------:R2:W-:Y:S02]  /*11620*/  MUFU.EX2 R186, R137 ;  /* 0x0000008900ba7308 */ /* 0x0005e40000000800 */
[----:B------:R-:W-:Y:S01]  /*11630*/  MOV R228, R177 ;  /* 0x000000b100e47202 */ /* 0x000fe20000000f00 */
[C---:B------:R-:W-:Y:S01]  /*11640*/  HMMA.16816.F32.BF16 R24, R148.reuse, R154, R24 ;  /* 0x0000009a9418723c */ /* 0x040fe20000041818 */
[----:B------:R-:W4:Y:S05]  /*11650*/  LDSM.16.MT88.4 R152, [R199+0x12800] ;  /* 0x01280000c798783b */ /* 0x000f2a0000004200 */
[C---:B---3--:R-:W-:Y:S06]  /*11660*/  HMMA.16816.F32.BF16 R28, R148.reuse, R140, R28 ;  /* 0x0000008c941c723c */ /* 0x048fec000004181c */
[C---:B------:R-:W-:Y:S01]  /*11670*/  HMMA.16816.F32.BF16 R32, R148.reuse, R142, R32 ;  /* 0x0000008e9420723c */ /* 0x040fe20000041820 */
[----:B------:R-:W3:Y:S04]  /*11680*/  LDSM.16.MT88.4 R140, [R197+0x14800] ;  /* 0x01480000c58c783b */ /* 0x000ee80000004200 */
[--C-:B--2---:R-:W-:Y:S01]  /*11690*/  FFMA.FTZ R137, R227, UR4, -R134.reuse ;  /* 0x00000004e3897c23 */ /* 0x104fe20008010886 */
[C---:B-1----:R-:W-:Y:S03]  /*116a0*/  HMMA.16816.F32.BF16 R36, R148.reuse, R144, R36 ;  /* 0x000000909424723c */ /* 0x042fe60000041824 */
[----:B------:R-:W2:Y:S01]  /*116b0*/  LDL.LU R227, [R1+0x4] ;  /* 0x0000040001e37983 */ /* 0x000ea20000300800 */
[----:B------:R1:W3:Y:S01]  /*116c0*/  MUFU.EX2 R185, R137 ;  /* 0x0000008900b97308 */ /* 0x0002e20000000800 */
[----:B------:R-:W-:Y:S01]  /*116d0*/  FFMA.FTZ R134, R136, UR4, -R134 ;  /* 0x0000000488867c23 */ /* 0x000fe20008010886 */
[C---:B------:R-:W-:Y:S01]  /*116e0*/  HMMA.16816.F32.BF16 R40, R148.reuse, R146, R40 ;  /* 0x000000929428723c */ /* 0x040fe20000041828 */
[----:B------:R-:W3:Y:S04]  /*116f0*/  LDSM.16.MT88.4 R144, [R198+0x14800] ;  /* 0x01480000c690783b */ /* 0x000ee80000004200 */
[----:B-----5:R-:W-:Y:S01]  /*11700*/  F2FP.BF16.F32.PACK_AB R136, R187, R188 ;  /* 0x000000bcbb88723e */ /* 0x020fe200000010ff */
[C---:B------:R-:W-:Y:S02]  /*11710*/  HMMA.16816.F32.BF16 R44, R148.reuse, R156, R44 ;  /* 0x0000009c942c723c */ /* 0x040fe4000004182c */
[----:B------:R-:W-:Y:S04]  /*11720*/  MUFU.EX2 R134, R134 ;  /* 0x0000008600867308 */ /* 0x000fe80000000800 */
[C---:B------:R-:W-:Y:S01]  /*11730*/  HMMA.16816.F32.BF16 R48, R148.reuse, R158, R48 ;  /* 0x0000009e9430723c */ /* 0x040fe20000041830 */
[----:B------:R-:W5:Y:S04]  /*11740*/  LDSM.16.MT88.4 R156, [R200+0x14800] ;  /* 0x01480000c89c783b */ /* 0x000f680000004200 */
[--C-:B-1----:R-:W-:Y:S01]  /*11750*/  FFMA.FTZ R137, R225, UR4, -R133.reuse ;  /* 0x00000004e1897c23 */ /* 0x102fe20008010885 */
[C---:B------:R-:W-:Y:S03]  /*11760*/  HMMA.16816.F32.BF16 R52, R148.reuse, R160, R52 ;  /* 0x000000a09434723c */ /* 0x040fe60000041834 */
[----:B------:R1:W-:Y:S02]  /*11770*/  MUFU.EX2 R184, R137 ;  /* 0x0000008900b87308 */ /* 0x0003e40000000800 */
[----:B------:R-:W-:Y:S01]  /*11780*/  MOV R225, R181 ;  /* 0x000000b500e17202 */ /* 0x000fe20000000f00 */
[C---:B------:R-:W-:Y:S01]  /*11790*/  HMMA.16816.F32.BF16 R56, R148.reuse, R162, R56 ;  /* 0x000000a29438723c */ /* 0x040fe20000041838 */
[----:B------:R-:W5:Y:S04]  /*117a0*/  LDSM.16.MT88.4 R160, [R199+0x14800] ;  /* 0x01480000c7a0783b */ /* 0x000f680000004200 */
[----:B------:R-:W-:Y:S01]  /*117b0*/  FFMA.FTZ R133, R139, UR4, -R133 ;  /* 0x000000048b857c23 */ /* 0x000fe20008010885 */
[C---:B----4-:R-:W-:Y:S03]  /*117c0*/  HMMA.16816.F32.BF16 R60, R148.reuse, R152, R60 ;  /* 0x00000098943c723c */ /* 0x050fe6000004183c */
[----:B------:R-:W-:Y:S02]  /*117d0*/  LDSM.16.MT88.4 R180, [R198+0x13800] ;  /* 0x01380000c6b4783b */ /* 0x000fe40000004200 */
[----:B------:R-:W4:Y:S01]  /*117e0*/  MUFU.EX2 R133, R133 ;  /* 0x0000008500857308 */ /* 0x000f220000000800 */
[C---:B------:R-:W-:Y:S05]  /*117f0*/  HMMA.16816.F32.BF16 R64, R148.reuse, R154, R64 ;  /* 0x0000009a9440723c */ /* 0x040fea0000041840 */
[----:B------:R-:W5:Y:S01]  /*11800*/  LDSM.16.MT88.4 R152, [R197+0x16800] ;  /* 0x01680000c598783b */ /* 0x000f620000004200 */
[C---:B---3--:R-:W-:Y:S05]  /*11810*/  HMMA.16816.F32.BF16 R68, R148.reuse, R140, R68 ;  /* 0x0000008c9444723c */ /* 0x048fea0000041844 */
[----:B-1----:R-:W-:Y:S01]  /*11820*/  F2FP.BF16.F32.PACK_AB R137, R185, R186 ;  /* 0x000000bab989723e */ /* 0x002fe200000010ff */
[C---:B------:R-:W-:Y:S01]  /*11830*/  HMMA.16816.F32.BF16 R72, R148.reuse, R142, R72 ;  /* 0x0000008e9448723c */ /* 0x040fe20000041848 */
[----:B------:R-:W1:Y:S04]  /*11840*/  LDSM.16.MT88.4 R140, [R198+0x16800] ;  /* 0x01680000c68c783b */ /* 0x000e680000004200 */
[----:B----4-:R-:W-:Y:S01]  /*11850*/  F2FP.BF16.F32.PACK_AB R138, R133, R184 ;  /* 0x000000b8858a723e */ /* 0x010fe200000010ff */
[C---:B------:R-:W-:Y:S05]  /*11860*/  HMMA.16816.F32.BF16 R76, R148.reuse, R144, R76 ;  /* 0x00000090944c723c */ /* 0x040fea000004184c */
[----:B------:R-:W-:Y:S01]  /*11870*/  F2FP.BF16.F32.PACK_AB R139, R134, R135 ;  /* 0x00000087868b723e */ /* 0x000fe200000010ff */
[C---:B------:R-:W-:Y:S01]  /*11880*/  HMMA.16816.F32.BF16 R80, R148.reuse, R146, R80 ;  /* 0x000000929450723c */ /* 0x040fe20000041850 */
[----:B------:R-:W3:Y:S05]  /*11890*/  LDSM.16.MT88.4 R144, [R200+0x16800] ;  /* 0x01680000c890783b */ /* 0x000eea0000004200 */
        /* <DEDUP_REMOVED lines=9> */
[C---:B-1----:R-:W-:Y:S06]  /*11930*/  HMMA.16816.F32.BF16 R108, R148.reuse, R140, R108 ;  /* 0x0000008c946c723c */ /* 0x042fec000004186c */
[C---:B------:R-:W-:Y:S05]  /*11940*/  HMMA.16816.F32.BF16 R112, R148.reuse, R142, R112 ;  /* 0x0000008e9470723c */ /* 0x040fea0000041870 */
[----:B------:R-:W-:Y:S01]  /*11950*/  F2FP.BF16.F32.PACK_AB R140, R242, R243 ;  /* 0x000000f3f28c723e */ /* 0x000fe200000010ff */
[C---:B---3--:R-:W-:Y:S05]  /*11960*/  HMMA.16816.F32.BF16 R116, R148.reuse, R144, R116 ;  /* 0x000000909474723c */ /* 0x048fea0000041874 */
[----:B------:R-:W-:Y:S01]  /*11970*/  F2FP.BF16.F32.PACK_AB R141, R194, R241 ;  /* 0x000000f1c28d723e */ /* 0x000fe200000010ff */
[C---:B------:R-:W-:Y:S01]  /*11980*/  HMMA.16816.F32.BF16 R120, R148.reuse, R146, R120 ;  /* 0x000000929478723c */ /* 0x040fe20000041878 */
[----:B------:R-:W1:Y:S04]  /*11990*/  LDSM.16.MT88.4 R144, [R200+0x11000] ;  /* 0x01100000c890783b */ /* 0x000e680000004200 */
[----:B------:R-:W-:Y:S01]  /*119a0*/  F2FP.BF16.F32.PACK_AB R142, R192, R193 ;  /* 0x000000c1c08e723e */ /* 0x000fe200000010ff */
[C---:B----4-:R-:W-:Y:S05]  /*119b0*/  HMMA.16816.F32.BF16 R124, R148.reuse, R156, R124 ;  /* 0x0000009c947c723c */ /* 0x050fea000004187c */
[----:B------:R-:W-:Y:S01]  /*119c0*/  F2FP.BF16.F32.PACK_AB R143, R189, R190 ;  /* 0x000000bebd8f723e */ /* 0x000fe200000010ff */
[----:B------:R-:W-:Y:S01]  /*119d0*/  HMMA.16816.F32.BF16 R128, R148, R158, R128 ;  /* 0x0000009e9480723c */ /* 0x000fe20000041880 */
[----:B------:R-:W3:Y:S05]  /*119e0*/  LDSM.16.MT88.4 R148, [R197+0x13000] ;  /* 0x01300000c594783b */ /* 0x000eea0000004200 */
[C---:B-----5:R-:W-:Y:S03]  /*119f0*/  HMMA.16816.F32.BF16 R4, R140.reuse, R152, R4 ;  /* 0x000000988c04723c */ /* 0x060fe60000041804 */
[----:B------:R-:W-:Y:S03]  /*11a00*/  LDSM.16.MT88.4 R156, [R200+0x13000] ;  /* 0x01300000c89c783b */ /* 0x000fe60000004200 */
[C---:B------:R-:W-:Y:S05]  /*11a10*/  HMMA.16816.F32.BF16 R8, R140.reuse, R154, R8 ;  /* 0x0000009a8c08723c */ /* 0x040fea0000041808 */
[----:B------:R-:W4:Y:S01]  /*11a20*/  LDSM.16.MT88.4 R152, [R198+0x13000] ;  /* 0x01300000c698783b */ /* 0x000f220000004200 */
        /* <DEDUP_REMOVED lines=34> */
[C---:B------:R-:W-:Y:S06]  /*11c50*/  HMMA.16816.F32.BF16 R104, R140.reuse, R146, R104 ;  /* 0x000000928c68723c */ /* 0x040fec0000041868 */
[C---:B------:R-:W-:Y:S05]  /*11c60*/  HMMA.16816.F32.BF16 R108, R140.reuse, R160, R108 ;  /* 0x000000a08c6c723c */ /* 0x040fea000004186c */
[----:B--2---:R-:W-:Y:S01]  /*11c70*/  FFMA.FTZ R0, R0, R227, R225 ;  /* 0x000000e300007223 */ /* 0x004fe200000100e1 */
[C---:B------:R-:W-:Y:S05]  /*11c80*/  HMMA.16816.F32.BF16 R112, R140.reuse, R162, R112 ;  /* 0x000000a28c70723c */ /* 0x040fea0000041870 */
[----:B------:R-:W-:Y:S01]  /*11c90*/  MOV R161, R176 ;  /* 0x000000b000a17202 */ /* 0x000fe20000000f00 */
[C---:B---3--:R-:W-:Y:S01]  /*11ca0*/  HMMA.16816.F32.BF16 R116, R140.reuse, R148, R116 ;  /* 0x000000948c74723c */ /* 0x048fe20000041874 */
[----:B------:R-:W1:Y:S04]  /*11cb0*/  LDSM.16.MT88.4 R176, [R197+0x13800] ;  /* 0x01380000c5b0783b */ /* 0x000e680000004200 */
[----:B------:R-:W-:Y:S01]  /*11cc0*/  FADD.FTZ R0, R224, R0 ;  /* 0x00000000e0007221 */ /* 0x000fe20000010000 */
[C---:B------:R-:W-:Y:S05]  /*11cd0*/  HMMA.16816.F32.BF16 R120, R140.reuse, R150, R120 ;  /* 0x000000968c78723c */ /* 0x040fea0000041878 */
[----:B------:R-:W-:Y:S01]  /*11ce0*/  FADD.FTZ R0, R191, R0 ;  /* 0x00000000bf007221 */ /* 0x000fe20000010000 */
[C---:B----4-:R-:W-:Y:S05]  /*11cf0*/  HMMA.16816.F32.BF16 R124, R140.reuse, R152, R124 ;  /* 0x000000988c7c723c */ /* 0x050fea000004187c */
[----:B------:R-:W-:Y:S01]  /*11d00*/  FADD.FTZ R0, R252, R0 ;  /* 0x00000000fc007221 */ /* 0x000fe20000010000 */
[----:B------:R-:W-:Y:S05]  /*11d10*/  HMMA.16816.F32.BF16 R128, R140, R154, R128 ;  /* 0x0000009a8c80723c */ /* 0x000fea0000041880 */
[----:B------:R-:W-:Y:S01]  /*11d20*/  FADD.FTZ R0, R249, R0 ;  /* 0x00000000f9007221 */ /* 0x000fe20000010000 */
[C---:B-----5:R-:W-:Y:S01]  /*11d30*/  HMMA.16816.F32.BF16 R144, R136.reuse, R156, R4 ;  /* 0x0000009c8890723c */ /* 0x060fe20000041804 */
[----:B------:R-:W2:Y:S04]  /*11d40*/  LDSM.16.MT88.4 R4, [R200+0x13800] ;  /* 0x01380000c804783b */ /* 0x000ea80000004200 */
[----:B------:R-:W-:Y:S01]  /*11d50*/  FADD.FTZ R0, R248, R0 ;  /* 0x00000000f8007221 */ /* 0x000fe20000010000 */
[C---:B------:R-:W-:Y:S03]  /*11d60*/  HMMA.16816.F32.BF16 R140, R136.reuse, R158, R8 ;  /* 0x0000009e888c723c */ /* 0x040fe60000041808 */
[----:B------:R-:W3:Y:S02]  /*11d70*/  LDSM.16.MT88.4 R8, [R199+0x13800] ;  /* 0x01380000c708783b */ /* 0x000ee40000004200 */
[----:B------:R-:W-:Y:S01]  /*11d80*/  FADD.FTZ R0, R245, R0 ;  /* 0x00000000f5007221 */ /* 0x000fe20000010000 */
[C---:B------:R-:W-:Y:S05]  /*11d90*/  HMMA.16816.F32.BF16 R152, R136.reuse, R164, R12 ;  /* 0x000000a48898723c */ /* 0x040fea000004180c */
[----:B------:R-:W-:Y:S01]  /*11da0*/  FADD.FTZ R0, R244, R0 ;  /* 0x00000000f4007221 */ /* 0x000fe20000010000 */
[C---:B------:R-:W-:Y:S01]  /*11db0*/  HMMA.16816.F32.BF16 R148, R136.reuse, R166, R16 ;  /* 0x000000a68894723c */ /* 0x040fe20000041810 */
[----:B------:R-:W-:Y:S04]  /*11dc0*/  LDSM.16.MT88.4 R16, [R198+0x15800] ;  /* 0x01580000c610783b */ /* 0x000fe80000004200 */
[----:B------:R-:W-:Y:S01]  /*11dd0*/  MOV R15, R161 ;  /* 0x000000a1000f7202 */ /* 0x000fe20000000f00 */
[----:B------:R-:W-:Y:S01]  /*11de0*/  FADD.FTZ R0, R241, R0 ;  /* 0x00000000f1007221 */ /* 0x000fe20000010000 */
[C---:B------:R-:W-:Y:S02]  /*11df0*/  HMMA.16816.F32.BF16 R160, R136.reuse, R168, R20 ;  /* 0x000000a888a0723c */ /* 0x040fe40000041814 */
[----:B------:R-:W-:Y:S02]  /*11e00*/  LDSM.16.MT88.4 R20, [R200+0x15800] ;  /* 0x01580000c814783b */ /* 0x000fe40000004200 */
[----:B------:R-:W-:Y:S02]  /*11e10*/  FADD.FTZ R0, R194, R0 ;  /* 0x00000000c2007221 */ /* 0x000fe40000010000 */
[C---:B------:R-:W-:Y:S04]  /*11e20*/  HMMA.16816.F32.BF16 R156, R136.reuse, R170, R24 ;  /* 0x000000aa889c723c */ /* 0x040fe80000041818 */
[----:B------:R-:W-:Y:S01]  /*11e30*/  LDSM.16.MT88.4 R24, [R199+0x15800] ;  /* 0x01580000c718783b */ /* 0x000fe20000004200 */
[----:B------:R-:W-:Y:S01]  /*11e40*/  FADD.FTZ R0, R190, R0 ;  /* 0x00000000be007221 */ /* 0x000fe20000010000 */
[C---:B------:R-:W-:Y:S05]  /*11e50*/  HMMA.16816.F32.BF16 R168, R136.reuse, R172, R28 ;  /* 0x000000ac88a8723c */ /* 0x040fea000004181c */
[----:B------:R-:W-:Y:S01]  /*11e60*/  FADD.FTZ R0, R189, R0 ;  /* 0x00000000bd007221 */ /* 0x000fe20000010000 */
[C---:B------:R-:W-:Y:S01]  /*11e70*/  HMMA.16816.F32.BF16 R164, R136.reuse, R174, R32 ;  /* 0x000000ae88a4723c */ /* 0x040fe20000041820 */
[----:B------:R-:W4:Y:S04]  /*11e80*/  LDL.LU R31, [R1] ;  /* 0x00000000011f7983 */ /* 0x000f280000300800 */
[----:B------:R-:W-:Y:S01]  /*11e90*/  MOV R30, R15 ;  /* 0x0000000f001e7202 */ /* 0x000fe20000000f00 */
[C---:B-1----:R-:W-:Y:S01]  /*11ea0*/  HMMA.16816.F32.BF16 R36, R136.reuse, R176, R36 ;  /* 0x000000b08824723c */ /* 0x042fe20000041824 */
[----:B------:R-:W1:Y:S04]  /*11eb0*/  LDSM.16.MT88.4 R12, [R197+0x15800] ;  /* 0x01580000c50c783b */ /* 0x000e680000004200 */
[----:B------:R-:W-:Y:S01]  /*11ec0*/  FADD.FTZ R0, R186, R0 ;  /* 0x00000000ba007221 */ /* 0x000fe20000010000 */
[C---:B------:R-:W-:Y:S05]  /*11ed0*/  HMMA.16816.F32.BF16 R40, R136.reuse, R178, R40 ;  /* 0x000000b28828723c */ /* 0x040fea0000041828 */
[----:B------:R-:W-:Y:S01]  /*11ee0*/  FADD.FTZ R0, R185, R0 ;  /* 0x00000000b9007221 */ /* 0x000fe20000010000 */
[C---:B------:R-:W-:Y:S05]  /*11ef0*/  HMMA.16816.F32.BF16 R44, R136.reuse, R180, R44 ;  /* 0x000000b4882c723c */ /* 0x040fea000004182c */
[----:B------:R-:W-:Y:S01]  /*11f00*/  FADD.FTZ R0, R135, R0 ;  /* 0x0000000087007221 */ /* 0x000fe20000010000 */
[C---:B------:R-:W-:Y:S05]  /*11f10*/  HMMA.16816.F32.BF16 R48, R136.reuse, R182, R48 ;  /* 0x000000b68830723c */ /* 0x040fea0000041830 */
[----:B------:R-:W-:Y:S01]  /*11f20*/  FADD.FTZ R0, R134, R0 ;  /* 0x0000000086007221 */ /* 0x000fe20000010000 */
[C---:B--2---:R-:W-:Y:S05]  /*11f30*/  HMMA.16816.F32.BF16 R52, R136.reuse, R4, R52 ;  /* 0x000000048834723c */ /* 0x044fea0000041834 */
[----:B------:R-:W-:Y:S01]  /*11f40*/  MOV R134, R3 ;  /* 0x0000000300867202 */ /* 0x000fe20000000f00 */
        /* <DEDUP_REMOVED lines=11> */
[C---:B------:R-:W-:Y:S06]  /*12000*/  HMMA.16816.F32.BF16 R84, R136.reuse, R20, R84 ;  /* 0x000000148854723c */ /* 0x040fec0000041854 */
[C---:B------:R-:W-:Y:S06]  /*12010*/  HMMA.16816.F32.BF16 R88, R136.reuse, R22, R88 ;  /* 0x000000168858723c */ /* 0x040fec0000041858 */
[C---:B------:R-:W-:Y:S06]  /*12020*/  HMMA.16816.F32.BF16 R92, R136.reuse, R24, R92 ;  /* 0x00000018885c723c */ /* 0x040fec000004185c */
[C---:B------:R-:W-:Y:S06]  /*12030*/  HMMA.16816.F32.BF16 R96, R136.reuse, R26, R96 ;  /* 0x0000001a8860723c */ /* 0x040fec0000041860 */
[C---:B--2---:R-:W-:Y:S06]  /*12040*/  HMMA.16816.F32.BF16 R100, R136.reuse, R4, R100 ;  /* 0x000000048864723c */ /* 0x044fec0000041864 */
[C---:B------:R-:W-:Y:S06]  /*12050*/  HMMA.16816.F32.BF16 R104, R136.reuse, R6, R104 ;  /* 0x000000068868723c */ /* 0x040fec0000041868 */
[C---:B---3--:R-:W-:Y:S06]  /*12060*/  HMMA.16816.F32.BF16 R108, R136.reuse, R8, R108 ;  /* 0x00000008886c723c */ /* 0x048fec000004186c */
[C---:B------:R-:W-:Y:S06]  /*12070*/  HMMA.16816.F32.BF16 R112, R136.reuse, R10, R112 ;  /* 0x0000000a8870723c */ /* 0x040fec0000041870 */
[C---:B-1----:R-:W-:Y:S06]  /*12080*/  HMMA.16816.F32.BF16 R116, R136.reuse, R12, R116 ;  /* 0x0000000c8874723c */ /* 0x042fec0000041874 */
[C---:B------:R-:W-:Y:S06]  /*12090*/  HMMA.16816.F32.BF16 R120, R136.reuse, R14, R120 ;  /* 0x0000000e8878723c */ /* 0x040fec0000041878 */
[C---:B-----5:R-:W-:Y:S06]  /*120a0*/  HMMA.16816.F32.BF16 R124, R136.reuse, R16, R124 ;  /* 0x00000010887c723c */ /* 0x060fec000004187c */
[----:B------:R-:W-:Y:S05]  /*120b0*/  HMMA.16816.F32.BF16 R128, R136, R18, R128 ;  /* 0x000000128880723c */ /* 0x000fea0000041880 */
[----:B----4-:R-:W-:Y:S06]  /*120c0*/  FFMA.FTZ R2, R2, R31, R30 ;  /* 0x0000001f02027223 */ /* 0x010fec000001001e */
[----:B------:R-:W-:Y:S04]  /*120d0*/  FADD.FTZ R2, R228, R2 ;  /* 0x00000002e4027221 */ /* 0x000fe80000010000 */
        /* <DEDUP_REMOVED lines=13> */
[----:B------:R-:W-:Y:S01]  /*121b0*/  FADD.FTZ R2, R133, R2 ;  /* 0x0000000285027221 */ /* 0x000fe20000010000 */
[----:B------:R-:W-:Y:S04]  /*121c0*/  MOV R133, R132 ;  /* 0x0000008400857202 */ /* 0x000fe80000000f00 */
[----:B------:R2:W-:Y:S04]  /*121d0*/  STL [R1], R2 ;  /* 0x0000000201007387 */ /* 0x0005e80000100800 */
[----:B------:R2:W-:Y:S01]  /*121e0*/  STL [R1+0x4], R0 ;  /* 0x0000040001007387 */ /* 0x0005e20000100800 */
[----:B------:R-:W-:Y:S05]  /*121f0*/  @P0 BRA `(.L_x_647) ;  /* 0xffffffc000ac0947 */ /* 0x000fea000383ffff */
.L_x_646:
[----:B------:R-:W3:Y:S04]  /*12200*/  LDL.LU R13, [R1] ;  /* 0x00000000010d7983 */ /* 0x000ee80000300800 */
[----:B------:R-:W4:Y:S01]  /*12210*/  LDL.LU R12, [R1+0x4] ;  /* 0x00000400010c7983 */ /* 0x000f220000300800 */
[----:B------:R-:W1:Y:S01]  /*12220*/  S2UR UR6, SR_CgaCtaId ;  /* 0x00000000000679c3 */ /* 0x000e620000008800 */
[----:B------:R-:W-:Y:S01]  /*12230*/  UISETP.NE.AND UP0, UPT, UR14, -0x1, UPT ;  /* 0xffffffff0e00788c */ /* 0x000fe2000bf05270 */
[----:B------:R-:W-:Y:S01]  /*12240*/  IMAD.MOV.U32 R172, RZ, RZ, 0x20 ;  /* 0x00000020ffac7424 */ /* 0x000fe200078e00ff */
[----:B-----5:R-:W2:Y:S01]  /*12250*/  S2R R10, SR_TID.X ;  /* 0x00000000000a7919 */ /* 0x020ea20000002100 */
[----:B------:R-:W-:-:S03]  /*12260*/  IMAD.MOV.U32 R134, RZ, RZ, 0x40 ;  /* 0x00000040ff867424 */ /* 0x000fc600078e00ff */
[----:B------:R-:W-:-:S05]  /*12270*/  PLOP3.LUT P0, PT, PT, PT, UP0, 0x80, 0x0 ;  /* 0x000000000000781c */ /* 0x000fca0003f0f008 */
[----:B------:R-:W-:Y:S02]  /*12280*/  @UP0 ULDC.64 UR4, c[0x0][0x298] ;  /* 0x0000a60000040ab9 */ /* 0x000fe40000000a00 */
[----:B------:R-:W-:-:S03]  /*12290*/  @UP0 UIMAD.WIDE.U32 UR8, UR14, UR4, URZ ;  /* 0x000000040e0802a5 */ /* 0x000fc6000f8e003f */
[----:B------:R-:W-:Y:S01]  /*122a0*/  UMOV UR4, 0x400 ;  /* 0x0000040000047882 */ /* 0x000fe20000000000 */
[----:B------:R-:W-:Y:S02]  /*122b0*/  @UP0 UIMAD UR7, UR14, UR5, UR9 ;  /* 0x000000050e0702a4 */ /* 0x000fe4000f8e0209 */
[----:B-1----:R-:W-:Y:S01]  /*122c0*/  ULEA UR6, UR6, UR4, 0x18 ;  /* 0x0000000406067291 */ /* 0x002fe2000f8ec03f */
[----:B--2---:R-:W-:-:S04]  /*122d0*/  SHF.R.S32.HI R11, RZ, 0x1f, R10 ;  /* 0x0000001fff0b7819 */ /* 0x004fc8000001140a */
        /* <DEDUP_REMOVED lines=10> */
[----:B------:R-:W-:-:S04]  /*12380*/  IMAD.IADD R0, R4, 0x1, -R0 ;  /* 0x0000000104007824 */ /* 0x000fc800078e0a00 */
[C---:B------:R-:W-:Y:S01]  /*12390*/  IMAD.SHL.U32 R4, R0.reuse, 0x40, RZ ;  /* 0x0000004000047824 */ /* 0x040fe200078e00ff */
[----:B------:R-:W-:-:S04]  /*123a0*/  R2P PR, R0, 0x6 ;  /* 0x0000000600007804 */ /* 0x000fc80000000000 */
[----:B------:R-:W-:Y:S02]  /*123b0*/  LOP3.LUT R4, R4, 0x1c0, RZ, 0xc0, !PT ;  /* 0x000001c004047812 */ /* 0x000fe400078ec0ff */
[----:B------:R-:W-:Y:S02]  /*123c0*/  SEL R172, R172, 0xffffffe0, !P1 ;  /* 0xffffffe0acac7807 */ /* 0x000fe40004800000 */
[----:B------:R-:W-:Y:S02]  /*123d0*/  LEA.HI R5, R4, R4, RZ, 0x1d ;  /* 0x0000000404057211 */ /* 0x000fe400078fe8ff */
[----:B------:R-:W-:-:S03]  /*123e0*/  SEL R134, R134, 0xffffffc0, !P2 ;  /* 0xffffffc086867807 */ /* 0x000fc60005000000 */
[----:B------:R-:W-:-:S05]  /*123f0*/  IMAD.U32 R5, R6, 0x2, R5 ;  /* 0x0000000206057824 */ /* 0x000fca00078e0005 */
[----:B------:R-:W-:Y:S01]  /*12400*/  LEA R31, R5, UR6, 0x1 ;  /* 0x00000006051f7c11 */ /* 0x000fe2000f8e08ff */
[----:B---3--:R-:W1:Y:S04]  /*12410*/  SHFL.BFLY PT, R7, R13, 0x2, 0x1f ;  /* 0x0c401f000d077f89 */ /* 0x008e6800000e0000 */
[----:B----4-:R-:W2:Y:S01]  /*12420*/  SHFL.BFLY PT, R8, R12, 0x2, 0x1f ;  /* 0x0c401f000c087f89 */ /* 0x010ea200000e0000 */
[----:B-1----:R-:W-:Y:S01]  /*12430*/  FADD.FTZ R2, R7, R13 ;  /* 0x0000000d07027221 */ /* 0x002fe20000010000 */
[----:B--2---:R-:W-:-:S04]  /*12440*/  FADD.FTZ R4, R8, R12 ;  /* 0x0000000c08047221 */ /* 0x004fc80000010000 */
[----:B------:R1:W2:Y:S04]  /*12450*/  SHFL.BFLY PT, R6, R2, 0x1, 0x1f ;  /* 0x0c201f0002067f89 */ /* 0x0002a800000e0000 */
[----:B------:R1:W3:Y:S01]  /*12460*/  SHFL.BFLY PT, R7, R4, 0x1, 0x1f ;  /* 0x0c201f0004077f89 */ /* 0x0002e200000e0000 */
[----:B------:R-:W-:Y:S05]  /*12470*/  @P0 BRA `(.L_x_650) ;  /* 0x00000000001c0947 */ /* 0x000fea0003800000 */
[----:B------:R-:W4:Y:S01]  /*12480*/  S2UR UR7, SR_CTAID.Y ;  /* 0x00000000000779c3 */ /* 0x000f220000002600 */
[----:B------:R-:W-:Y:S01]  /*12490*/  ULDC.64 UR4, c[0x0][0x290] ;  /* 0x0000a40000047ab9 */ /* 0x000fe20000000a00 */
[----:B----4-:R-:W-:Y:S02]  /*124a0*/  USHF.R.S32.HI UR6, URZ, 0x1f, UR7 ;  /* 0x0000001f3f067899 */ /* 0x010fe40008011407 */
[----:B------:R-:W-:Y:S02]  /*124b0*/  UIMAD.WIDE.U32 UR8, UR7, UR4, URZ ;  /* 0x00000004070872a5 */ /* 0x000fe4000f8e003f */
[----:B------:R-:W-:-:S04]  /*124c0*/  UIMAD UR6, UR6, UR4, URZ ;  /* 0x00000004060672a4 */ /* 0x000fc8000f8e023f */
[----:B------:R-:W-:-:S04]  /*124d0*/  UIMAD UR5, UR7, UR5, UR6 ;  /* 0x00000005070572a4 */ /* 0x000fc8000f8e0206 */
[----:B------:R-:W-:-:S12]  /*124e0*/  UIADD3 UR7, UR9, UR5, URZ ;  /* 0x0000000509077290 */ /* 0x000fd8000fffe03f */
.L_x_650:
[----:B------:R-:W-:Y:S01]  /*124f0*/  ULDC.U8 UR4, c[0x0][0x3d8] ;  /* 0x0000f60000047ab9 */ /* 0x000fe20000000000 */
[----:B------:R-:W-:Y:S01]  /*12500*/  ULDC.U8 UR6, c[0x0][0x3d9] ;  /* 0x0000f64000067ab9 */ /* 0x000fe20000000000 */
[----:B------:R-:W-:Y:S02]  /*12510*/  ISETP.NE.AND P2, PT, RZ, UR4, PT ;  /* 0x00000004ff007c0c */ /* 0x000fe4000bf45270 */
[----:B------:R-:W-:Y:S02]  /*12520*/  CS2R R136, SRZ ;  /* 0x0000000000887805 */ /* 0x000fe4000001ff00 */
        /* <DEDUP_REMOVED lines=11> */
.L_x_651:
[----:B------:R-:W4:Y:S01]  /*125e0*/  S2UR UR4, SR_CTAID.X ;  /* 0x00000000000479c3 */ /* 0x000f220000002500 */
[----:B------:R-:W-:Y:S01]  /*125f0*/  ISETP.NE.AND P3, PT, RZ, UR6, PT ;  /* 0x00000006ff007c0c */ /* 0x000fe2000bf65270 */
[----:B--2---:R-:W-:Y:S01]  /*12600*/  FADD.FTZ R135, R2, R6 ;  /* 0x0000000602877221 */ /* 0x004fe20000010000 */
[----:B---3--:R-:W-:Y:S01]  /*12610*/  FADD.FTZ R138, R4, R7 ;  /* 0x00000007048a7221 */ /* 0x008fe20000010000 */
[----:B------:R-:W-:Y:S01]  /*12620*/  LEA.HI R183, R11, R10, RZ, 0x3 ;  /* 0x0000000a0bb77211 */ /* 0x000fe200078f18ff */
[----:B------:R-:W-:Y:S01]  /*12630*/  BSSY B0, `(.L_x_652) ;  /* 0x0000161000007945 */ /* 0x000fe20003800000 */
[----:B------:R-:W-:Y:S02]  /*12640*/  LOP3.LUT R0, R0, 0x1, RZ, 0xc0, !PT ;  /* 0x0000000100007812 */ /* 0x000fe400078ec0ff */
[----:B------:R-:W-:Y:S02]  /*12650*/  FSETP.NE.FTZ.AND P5, PT, R135, RZ, PT ;  /* 0x000000ff8700720b */ /* 0x000fe40003fb5000 */
[----:B------:R-:W-:-:S02]  /*12660*/  FSETP.NE.FTZ.AND P4, PT, R138, RZ, PT ;  /* 0x000000ff8a00720b */ /* 0x000fc40003f95000 */
[----:B-1----:R-:W-:Y:S02]  /*12670*/  SHF.R.S32.HI R2, RZ, 0x3, R183 ;  /* 0x00000003ff027819 */ /* 0x002fe400000114b7 */
[----:B------:R-:W-:Y:S01]  /*12680*/  ISETP.NE.U32.AND P1, PT, R0, 0x1, PT ;  /* 0x000000010000780c */ /* 0x000fe20003f25070 */
[----:B------:R-:W1:Y:S01]  /*12690*/  @!P3 LDC R139, c[0x0][0x2c4] ;  /* 0x0000b100ff8bbb82 */ /* 0x000e620000000800 */
[----:B------:R-:W-:Y:S02]  /*126a0*/  MOV R0, 0x3f800000 ;  /* 0x3f80000000007802 */ /* 0x000fe40000000f00 */
[----:B------:R-:W-:Y:S02]  /*126b0*/  PLOP3.LUT P0, PT, PT, PT, PT, 0x8, 0x0 ;  /* 0x000000000000781c */ /* 0x000fe40003f0e170 */
[----:B------:R-:W-:Y:S02]  /*126c0*/  @!P3 PLOP3.LUT P0, PT, P2, PT, PT, 0x80, 0x0 ;  /* 0x000000000000b81c */ /* 0x000fe4000170f070 */
[----:B------:R-:W2:Y:S01]  /*126d0*/  @P5 MUFU.RCP R0, R135 ;  /* 0x0000008700005308 */ /* 0x000ea20000001000 */
[----:B------:R-:W-:Y:S01]  /*126e0*/  LOP3.LUT R9, R9, 0xffffffe0, RZ, 0xc0, !PT ;  /* 0xffffffe009097812 */ /* 0x000fe200078ec0ff */
[----:B----4-:R-:W-:Y:S01]  /*126f0*/  UIMAD UR6, UR4, -0x40, UR16 ;  /* 0xffffffc0040678a4 */ /* 0x010fe2000f8e0210 */
[----:B------:R-:W-:-:S02]  /*12700*/  LEA.HI.SX32 R5, R183, 0x10, 0x1d ;  /* 0x00000010b7057811 */ /* 0x000fc400078feaff */
[----:B------:R-:W-:Y:S02]  /*12710*/  LEA.HI.SX32 R4, R183, 0x20, 0x1d ;  /* 0x00000020b7047811 */ /* 0x000fe400078feaff */
[C---:B------:R-:W-:Y:S02]  /*12720*/  IADD3 R133, R31.reuse, -0x10, RZ ;  /* 0xfffffff01f857810 */ /* 0x040fe40007ffe0ff */
[----:B------:R-:W-:Y:S02]  /*12730*/  ISETP.GE.AND P2, PT, R2, UR6, PT ;  /* 0x0000000602007c0c */ /* 0x000fe4000bf46270 */
[----:B------:R-:W-:Y:S02]  /*12740*/  MOV R2, 0x3f800000 ;  /* 0x3f80000000027802 */ /* 0x000fe40000000f00 */
[----:B------:R-:W-:Y:S02]  /*12750*/  @P1 IADD3 R133, R31, 0x10, RZ ;  /* 0x000000101f851810 */ /* 0x000fe40007ffe0ff */
[----:B------:R-:W-:-:S02]  /*12760*/  IADD3 R185, -R9, R10, RZ ;  /* 0x0000000a09b97210 */ /* 0x000fc40007ffe1ff */
[----:B------:R-:W3:Y:S01]  /*12770*/  @P4 MUFU.RCP R2, R138 ;  /* 0x0000008a00024308 */ /* 0x000ee20000001000 */
[C---:B--2---:R-:W-:Y:S01]  /*12780*/  FMUL.FTZ R182, R0.reuse, R144 ;  /* 0x0000009000b67220 */ /* 0x044fe20000410000 */
[C---:B------:R-:W-:Y:S01]  /*12790*/  FMUL.FTZ R173, R0.reuse, R145 ;  /* 0x0000009100ad7220 */ /* 0x040fe20000410000 */
[C---:B------:R-:W-:Y:S01]  /*127a0*/  FMUL.FTZ R176, R0.reuse, R168 ;  /* 0x000000a800b07220 */ /* 0x040fe20000410000 */
[----:B------:R-:W-:Y:S01]  /*127b0*/  ISETP.GE.AND P1, PT, R5, UR6, PT ;  /* 0x0000000605007c0c */ /* 0x000fe2000bf26270 */
[----:B-1----:R-:W1:Y:S01]  /*127c0*/  @P0 LDC R139, c[0x0][0x2e4] ;  /* 0x0000b900ff8b0b82 */ /* 0x002e620000000800 */
[C---:B------:R-:W-:Y:S01]  /*127d0*/  FMUL.FTZ R181, R0.reuse, R140 ;  /* 0x0000008c00b57220 */ /* 0x040fe20000410000 */
[C---:B------:R-:W-:Y:S01]  /*127e0*/  FMUL.FTZ R175, R0.reuse, R164 ;  /* 0x000000a400af7220 */ /* 0x040fe20000410000 */
[C---:B------:R-:W-:Y:S01]  /*127f0*/  FMUL.FTZ R174, R0.reuse, R36 ;  /* 0x0000002400ae7220 */ /* 0x040fe20000410000 */
[----:B------:R-:W-:Y:S01]  /*12800*/  FMUL.FTZ R168, R0, R40 ;  /* 0x0000002800a87220 */ /* 0x000fe20000410000 */
        /* <DEDUP_REMOVED lines=144> */
[----:B---3--:R-:W-:Y:S01]  /*13110*/  IADD3 R6, R134, R133, RZ ;  /* 0x0000008586067210 */ /* 0x008fe20007ffe0ff */
[----:B------:R2:W-:Y:S01]  /*13120*/  STS [R0], R2 ;  /* 0x0000000200007388 */ /* 0x0005e20000000800 */
[----:B------:R-:W-:Y:S02]  /*13130*/  F2FP.BF16.F32.PACK_AB R51, R167, R166 ;  /* 0x000000a6a733723e */ /* 0x000fe400000010ff */
        /* <DEDUP_REMOVED lines=10> */
[----:B------:R-:W-:Y:S01]  /*131e0*/  STS [R4], R10 ;  /* 0x0000000a04007388 */ /* 0x000fe20000000800 */
        /* <DEDUP_REMOVED lines=17> */
[----:B----4-:R-:W1:Y:S01]  /*13300*/  @!P3 LDC R7, c[0x0][0x270] ;  /* 0x00009c00ff07bb82 */ /* 0x010e620000000800 */
[----:B------:R-:W-:Y:S01]  /*13310*/  F2FP.BF16.F32.PACK_AB R34, R34, R68 ;  /* 0x000000442222723e */ /* 0x000fe200000010ff */
[----:B------:R-:W-:Y:S01]  /*13320*/  STS [R5], R52 ;  /* 0x0000003405007388 */ /* 0x000fe20000000800 */
[----:B------:R-:W-:Y:S02]  /*13330*/  F2FP.BF16.F32.PACK_AB R33, R71, R33 ;  /* 0x000000214721723e */ /* 0x000fe400000010ff */
[----:B------:R-:W-:Y:S01]  /*13340*/  F2FP.BF16.F32.PACK_AB R32, R32, R72 ;  /* 0x000000482020723e */ /* 0x000fe200000010ff */
[----:B------:R-:W-:Y:S01]  /*13350*/  STS [R5+0x400], R51 ;  /* 0x0004003305007388 */ /* 0x000fe20000000800 */
[----:B------:R-:W-:Y:S01]  /*13360*/  F2FP.BF16.F32.PACK_AB R30, R75, R30 ;  /* 0x0000001e4b1e723e */ /* 0x000fe200000010ff */
[----:B-----5:R-:W3:Y:S01]  /*13370*/  @P3 LDC.64 R10, c[0x0][0x2c0] ;  /* 0x0000b000ff0a3b82 */ /* 0x020ee20000000a00 */
        /* <DEDUP_REMOVED lines=62> */
[----:B------:R5:W-:Y:S01]  /*13760*/  STS [R31+0x6400], R16 ;  /* 0x006400101f007388 */ /* 0x000be20000000800 */
[----:B----4-:R-:W4:Y:S03]  /*13770*/  S2R R28, SR_TID.X ;  /* 0x00000000001c7919 */ /* 0x010f260000002100 */
[----:B------:R2:W-:Y:S04]  /*13780*/  STS [R133+0x6000], R15 ;  /* 0x0060000f85007388 */ /* 0x0005e80000000800 */
[----:B------:R-:W-:Y:S04]  /*13790*/  STS [R133+0x6400], R14 ;  /* 0x0064000e85007388 */ /* 0x000fe80000000800 */
[----:B------:R-:W-:Y:S04]  /*137a0*/  STS [R0+0x6000], R13 ;  /* 0x0060000d00007388 */ /* 0x000fe80000000800 */
[----:B------:R1:W-:Y:S04]  /*137b0*/  STS [R0+0x6400], R12 ;  /* 0x0064000c00007388 */ /* 0x0003e80000000800 */
[----:B------:R-:W-:Y:S01]  /*137c0*/  STS [R67+0x6000], R63 ;  /* 0x0060003f43007388 */ /* 0x000fe20000000800 */
[----:B-----5:R-:W-:-:S03]  /*137d0*/  MOV R16, 0x7f800000 ;  /* 0x7f80000000107802 */ /* 0x020fc60000000f00 */
[----:B------:R-:W-:Y:S04]  /*137e0*/  STS [R67+0x6400], R62 ;  /* 0x0064003e43007388 */ /* 0x000fe80000000800 */
[----:B------:R-:W-:Y:S01]  /*137f0*/  STS [R4+0x6000], R61 ;  /* 0x0060003d04007388 */ /* 0x000fe20000000800 */
[----:B--2---:R-:W-:-:S03]  /*13800*/  MOV R15, 0x7f800000 ;  /* 0x7f800000000f7802 */ /* 0x004fc60000000f00 */
[----:B------:R2:W-:Y:S01]  /*13810*/  STS [R4+0x6400], R60 ;  /* 0x0064003c04007388 */ /* 0x0005e20000000800 */
[----:B----4-:R-:W-:-:S03]  /*13820*/  SHF.R.S32.HI R17, RZ, 0x1f, R28 ;  /* 0x0000001fff117819 */ /* 0x010fc6000001141c */
[----:B------:R-:W-:Y:S04]  /*13830*/  STS [R6+0x6000], R59 ;  /* 0x0060003b06007388 */ /* 0x000fe80000000800 */
[----:B------:R-:W-:Y:S01]  /*13840*/  STS [R6+0x6400], R58 ;  /* 0x0064003a06007388 */ /* 0x000fe20000000800 */
[CC--:B-1----:R-:W-:Y:S01]  /*13850*/  LEA.HI R0, R17.reuse, R28.reuse, RZ, 0x5 ;  /* 0x0000001c11007211 */ /* 0x0c2fe200078f28ff */
[----:B------:R-:W1:Y:S01]  /*13860*/  @P5 LDC R12, c[0x0][0x2e8] ;  /* 0x0000ba00ff0c5b82 */ /* 0x000e620000000800 */
[----:B------:R-:W-:Y:S01]  /*13870*/  LEA.HI R17, R17, R28, RZ, 0x3 ;  /* 0x0000001c11117211 */ /* 0x000fe200078f18ff */
[----:B------:R-:W-:Y:S01]  /*13880*/  STS [R2+0x6000], R57 ;  /* 0x0060003902007388 */ /* 0x000fe20000000800 */
[----:B------:R-:W-:-:S03]  /*13890*/  LOP3.LUT R0, R0, 0xffffffe0, RZ, 0xc0, !PT ;  /* 0xffffffe000007812 */ /* 0x000fc600078ec0ff */
[----:B------:R4:W-:Y:S01]  /*138a0*/  STS [R2+0x6400], R66 ;  /* 0x0064004202007388 */ /* 0x0009e20000000800 */
[----:B------:R-:W-:-:S03]  /*138b0*/  IADD3 R0, -R0, R28, RZ ;  /* 0x0000001c00007210 */ /* 0x000fc60007ffe1ff */
[----:B------:R-:W-:Y:S04]  /*138c0*/  STS [R5+0x6000], R65 ;  /* 0x0060004105007388 */ /* 0x000fe80000000800 */
[----:B------:R5:W-:Y:S01]  /*138d0*/  STS [R5+0x6400], R64 ;  /* 0x0064004005007388 */ /* 0x000be20000000800 */
[----:B--2---:R-:W-:Y:S01]  /*138e0*/  @P3 MOV R4, 0x1 ;  /* 0x0000000100043802 */ /* 0x004fe20000000f00 */
[----:B------:R-:W-:Y:S01]  /*138f0*/  @!P3 IMAD R4, R139, R7, RZ ;  /* 0x000000078b04b224 */ /* 0x000fe200078e02ff */
[----:B------:R-:W-:Y:S06]  /*13900*/  BAR.SYNC.DEFER_BLOCKING 0x0 ;  /* 0x0000000000007b1d */ /* 0x000fec0000010000 */
[----:B------:R-:W2:Y:S01]  /*13910*/  @P5 MUFU.LG2 R7, R135 ;  /* 0x0000008700075308 */ /* 0x000ea20000000c00 */
[----:B------:R-:W5:Y:S01]  /*13920*/  S2R R8, SR_CTAID.Y ;  /* 0x0000000000087919 */ /* 0x000f620000002600 */
[----:B------:R-:W1:Y:S01]  /*13930*/  S2R R18, SR_CTAID.Z ;  /* 0x0000000000127919 */ /* 0x000e620000002700 */
[----:B----4-:R-:W-:-:S04]  /*13940*/  SHF.R.S32.HI R2, RZ, 0x1f, R184 ;  /* 0x0000001fff027819 */ /* 0x010fc800000114b8 */
[----:B------:R-:W-:-:S04]  /*13950*/  LEA.HI R2, R2, R184, RZ, 0x2 ;  /* 0x000000b802027211 */ /* 0x000fc800078f10ff */
[----:B------:R-:W-:Y:S01]  /*13960*/  LOP3.LUT R2, R2, 0xffffffc, RZ, 0xc0, !PT ;  /* 0x0ffffffc02027812 */ /* 0x000fe200078ec0ff */
[----:B------:R4:W4:Y:S01]  /*13970*/  LDS.128 R32, [R223+0x1800] ;  /* 0x00180000df207984 */ /* 0x0009220000000c00 */
[----:B-----5:R-:W-:Y:S02]  /*13980*/  IMAD R5, R8, R4, RZ ;  /* 0x0000000408057224 */ /* 0x020fe400078e02ff */
[----:B---3--:R-:W-:Y:S01]  /*13990*/  @P3 IMAD R4, R11, R10, RZ ;  /* 0x0000000a0b043224 */ /* 0x008fe200078e02ff */
[----:B------:R-:W3:Y:S01]  /*139a0*/  @P4 MUFU.LG2 R8, R138 ;  /* 0x0000008a00084308 */ /* 0x000ee20000000c00 */
[----:B------:R-:W5:Y:S01]  /*139b0*/  @P4 LDC R11, c[0x0][0x2e8] ;  /* 0x0000ba00ff0b4b82 */ /* 0x000f620000000800 */
[----:B------:R-:W-:Y:S02]  /*139c0*/  SHF.R.S32.HI R10, RZ, 0x1f, R0 ;  /* 0x0000001fff0a7819 */ /* 0x000fe40000011400 */
[----:B------:R-:W-:Y:S01]  /*139d0*/  SEL R6, R5, RZ, !P6 ;  /* 0x000000ff05067207 */ /* 0x000fe20007000000 */
[----:B--2---:R-:W-:Y:S01]  /*139e0*/  @P5 FMUL.FTZ R5, R7, 0.69314718246459960938 ;  /* 0x3f31721807055820 */ /* 0x004fe20000410000 */
[----:B------:R-:W-:-:S02]  /*139f0*/  LOP3.LUT P6, RZ, R185, 0x3, RZ, 0xc0, !PT ;  /* 0x00000003b9ff7812 */ /* 0x000fc400078cc0ff */
[----:B------:R-:W-:Y:S01]  /*13a00*/  @!P3 MOV R4, R139 ;  /* 0x0000008b0004b202 */ /* 0x000fe20000000f00 */
[----:B-1----:R-:W-:Y:S01]  /*13a10*/  @P5 FFMA.FTZ R16, R132, R12, R5 ;  /* 0x0000000c84105223 */ /* 0x002fe20000010005 */
[----:B------:R-:W-:Y:S01]  /*13a20*/  LEA.HI R7, R10, R0, RZ, 0x2 ;  /* 0x000000000a077211 */ /* 0x000fe200078f10ff */
[----:B------:R-:W-:Y:S01]  /*13a30*/  IMAD R0, R9, UR4, RZ ;  /* 0x0000000409007c24 */ /* 0x000fe2000f8e02ff */
[----:B------:R-:W-:Y:S01]  /*13a40*/  IADD3 R10, R184, -R2, RZ ;  /* 0x80000002b80a7210 */ /* 0x000fe20007ffe0ff */
[----:B------:R-:W-:Y:S01]  /*13a50*/  IMAD R2, R18, R4, R6 ;  /* 0x0000000412027224 */ /* 0x000fe200078e0206 */
[----:B------:R-:W-:Y:S02]  /*13a60*/  SHF.R.S32.HI R5, RZ, 0x2, R7 ;  /* 0x00000002ff057819 */ /* 0x000fe40000011407 */
[----:B------:R-:W-:Y:S01]  /*13a70*/  SHF.L.U32 R0, R0, 0x6, RZ ;  /* 0x0000000600007819 */ /* 0x000fe200000006ff */
[----:B---3--:R-:W-:Y:S01]  /*13a80*/  @P4 FMUL.FTZ R8, R8, 0.69314718246459960938 ;  /* 0x3f31721808084820 */ /* 0x008fe20000410000 */
[----:B------:R-:W-:-:S02]  /*13a90*/  LOP3.LUT R4, R17, 0xfffffff8, RZ, 0xc0, !PT ;  /* 0xfffffff811047812 */ /* 0x000fc400078ec0ff */
[----:B------:R-:W-:Y:S02]  /*13aa0*/  IADD3 R6, P5, P3, R0, R136, R2 ;  /* 0x0000008800067210 */ /* 0x000fe40007bbe002 */
[----:B------:R-:W-:Y:S02]  /*13ab0*/  SHF.R.S32.HI R7, RZ, 0x1f, R0 ;  /* 0x0000001fff077819 */ /* 0x000fe40000011400 */
[----:B------:R-:W-:Y:S01]  /*13ac0*/  SHF.R.S32.HI R2, RZ, 0x1f, R2 ;  /* 0x0000001fff027819 */ /* 0x000fe20000011402 */
[----:B-----5:R-:W-:Y:S01]  /*13ad0*/  @P4 FFMA.FTZ R15, R3, R11, R8 ;  /* 0x0000000b030f4223 */ /* 0x020fe20000010008 */
[----:B------:R-:W-:Y:S02]  /*13ae0*/  LEA R0, R10, R5, 0x4 ;  /* 0x000000050a007211 */ /* 0x000fe400078e20ff */
[----:B------:R-:W-:Y:S02]  /*13af0*/  IADD3 R14, -R4, R28, RZ ;  /* 0x0000001c040e7210 */ /* 0x000fe40007ffe1ff */
[----:B------:R-:W-:Y:S01]  /*13b00*/  IADD3.X R5, R7, R137, R2, P5, P3 ;  /* 0x0000008907057210 */ /* 0x000fe20002fe6402 */
[----:B----4-:R-:W-:Y:S06]  /*13b10*/  @P6 BRA `(.L_x_653) ;  /* 0x0000000000486947 */ /* 0x010fec0003800000 */
        /* <DEDUP_REMOVED lines=18> */
.L_x_653:
[----:B------:R-:W-:Y:S05]  /*13c40*/  BSYNC B0 ;  /* 0x0000000000007941 */ /* 0x000fea0003800000 */
.L_x_652:
        /* <DEDUP_REMOVED lines=43> */
.L_x_655:
[----:B------:R-:W-:Y:S05]  /*13f00*/  BSYNC B0 ;  /* 0x0000000000007941 */ /* 0x000fea0003800000 */
.L_x_654:
        /* <DEDUP_REMOVED lines=27> */
.L_x_657:
[----:B------:R-:W-:Y:S05]  /*140c0*/  BSYNC B0 ;  /* 0x0000000000007941 */ /* 0x000fea0003800000 */
.L_x_656:
        /* <DEDUP_REMOVED lines=27> */
.L_x_659:
[----:B------:R-:W-:Y:S05]  /*14280*/  BSYNC B0 ;  /* 0x0000000000007941 */ /* 0x000fea0003800000 */
.L_x_658:
[----:B-1----:R1:W1:Y:S04]  /*14290*/  LDS.128 R20, [R223+0x3800] ;  /* 0x00380000df147984 */ /* 0x0022680000000c00 */
        /* <DEDUP_REMOVED lines=24> */
[----:B------:R-:W-:Y:S01]  /*14420*/  STG.E.128 desc[UR26][R2.64+0x180], R12 ;  /* 0x0001800c02007986 */ /* 0x000fe2000c101d1a */
[----:B------:R-:W-:Y:S05]  /*14430*/  EXIT ;  /* 0x000000000000794d */ /* 0x000fea0003800000 */
.L_x_611:
        /* <DEDUP_REMOVED lines=28> */
[----:B------:R-:W-:Y:S01]  /*14600*/  @UP4 UIMAD UR7, UR14, UR7, UR13 ;  /* 0x000000070e0742a4 */ /* 0x000fe2000f8e020d */
        /* <DEDUP_REMOVED lines=11> */
[C---:B------:R-:W-:Y:S01]  /*146c0*/  VIADD R18, R0.reuse, 0x80 ;  /* 0x0000008000127836 */ /* 0x040fe20000000000 */
[----:B------:R-:W-:Y:S01]  /*146d0*/  @!UP2 UIMAD UR17, UR8, UR9, URZ ;  /* 0x000000090811a2a4 */ /* 0x000fe2000f8e023f */
[----:B------:R-:W-:Y:S01]  /*146e0*/  IADD3 R17, R0, 0xc0, RZ ;  /* 0x000000c000117810 */ /* 0x000fe20007ffe0ff */
[----:B------:R-:W-:-:S02]  /*146f0*/  @UP2 UIMAD UR11, UR5, UR4, URZ ;  /* 0x00000004050b22a4 */ /* 0x000fc4000f8e023f */
        /* <DEDUP_REMOVED lines=20> */
[----:B------:R-:W-:-:S02]  /*14840*/  USHF.R.S32.HI UR4, URZ, 0x1f, UR6 ;  /* 0x0000001f3f047899 */ /* 0x000fc40008011406 */
[----:B------:R-:W-:Y:S02]  /*14850*/  @!UP3 USHF.R.S32.HI UR23, URZ, 0x1f, UR14 ;  /* 0x0000001f3f17b899 */ /* 0x000fe4000801140e */
        /* <DEDUP_REMOVED lines=23> */
.L_x_661:
[----:B------:R-:W-:Y:S05]  /*149d0*/  BSYNC B0 ;  /* 0x0000000000007941 */ /* 0x000fea0003800000 */
.L_x_660:
        /* <DEDUP_REMOVED lines=25> */
.L_x_663:
[----:B------:R-:W-:Y:S05]  /*14b70*/  BSYNC B0 ;  /* 0x0000000000007941 */ /* 0x000fea0003800000 */
.L_x_662:
        /* <DEDUP_REMOVED lines=24> */
.L_x_665:
[----:B------:R-:W-:Y:S05]  /*14d00*/  BSYNC B0 ;  /* 0x0000000000007941 */ /* 0x000fea0003800000 */
.L_x_664:
        /* <DEDUP_REMOVED lines=27> */
.L_x_667:
[----:B------:R-:W-:Y:S05]  /*14ec0*/  BSYNC B0 ;  /* 0x0000000000007941 */ /* 0x000fea0003800000 */
.L_x_666:
        /* <DEDUP_REMOVED lines=10> */
.L_x_669:
[----:B------:R-:W-:Y:S05]  /*14f70*/  BSYNC B0 ;  /* 0x0000000000007941 */ /* 0x000fea0003800000 */
.L_x_668:
        /* <DEDUP_REMOVED lines=10> */
.L_x_671:
[----:B------:R-:W-:Y:S05]  /*15020*/  BSYNC B0 ;  /* 0x0000000000007941 */ /* 0x000fea0003800000 */
.L_x_670:
        /* <DEDUP_REMOVED lines=10> */
.L_x_673:
[----:B------:R-:W-:Y:S05]  /*150d0*/  BSYNC B0 ;  /* 0x0000000000007941 */ /* 0x000fea0003800000 */
.L_x_672:
        /* <DEDUP_REMOVED lines=10> */
.L_x_674:
        /* <DEDUP_REMOVED lines=16> */
.L_x_1268:


//--------------------- .text._ZN5flash16flash_fwd_kernelI23Flash_fwd_kernel_traitsILi256ELi64ELi64ELi4ELb0ELb0EN7cutlass10bfloat16_tE19Flash_kernel_traitsILi256ELi64ELi64ELi4ES3_EELb1ELb1ELb0ELb1ELb0ELb0ELb0ELb1EEEvNS_16Flash_fwd_paramsE --------------------------
	.section	.text._ZN5flash16flash_fwd_kernelI23Flash_fwd_kernel_traitsILi256ELi64ELi64ELi4ELb0ELb0EN7cutlass10bfloat16_tE19Flash_kernel_traitsILi256ELi64ELi64ELi4ES3_EELb1ELb1ELb0ELb1ELb0ELb0ELb0ELb1EEEvNS_16Flash_fwd_paramsE,"ax",@progbits
	.align	128
        .global         _ZN5flash16flash_fwd_kernelI23Flash_fwd_kernel_traitsILi256ELi64ELi64ELi4ELb0ELb0EN7cutlass10bfloat16_tE19Flash_kernel_traitsILi256ELi64ELi64ELi4ES3_EELb1ELb1ELb0ELb1ELb0ELb0ELb0ELb1EEEvNS_16Flash_fwd_paramsE
        .type           _ZN5flash16flash_fwd_kernelI23Flash_fwd_kernel_traitsILi256ELi64ELi64ELi4ELb0ELb0EN7cutlass10bfloat16_tE19Flash_kernel_traitsILi256ELi64ELi64ELi4ES3_EELb1ELb1ELb0ELb1ELb0ELb0ELb0ELb1EEEvNS_16Flash_fwd_paramsE,@function
        .size           _ZN5flash16flash_fwd_kernelI23Flash_fwd_kernel_traitsILi256ELi64ELi64ELi4ELb0ELb0EN7cutlass10bfloat16_tE19Flash_kernel_traitsILi256ELi64ELi64ELi4ES3_EELb1ELb1ELb0ELb1ELb0ELb0ELb0ELb1EEEvNS_16Flash_fwd_paramsE,(.L_x_1269 - _ZN5flash16flash_fwd_kernelI23Flash_fwd_kernel_traitsILi256ELi64ELi64ELi4ELb0ELb0EN7cutlass10bfloat16_tE19Flash_kernel_traitsILi256ELi64ELi64ELi4ES3_EELb1ELb1ELb0ELb1ELb0ELb0ELb0ELb1EEEvNS_16Flash_fwd_paramsE)
        .other          _ZN5flash16flash_fwd_kernelI23Flash_fwd_kernel_traitsILi256ELi64ELi64ELi4ELb0ELb0EN7cutlass10bfloat16_tE19Flash_kernel_traitsILi256ELi64ELi64ELi4ES3_EELb1ELb1ELb0ELb1ELb0ELb0ELb0ELb1EEEvNS_16Flash_fwd_paramsE,@"STO_CUDA_ENTRY STV_DEFAULT"
_ZN5flash16flash_fwd_kernelI23Flash_fwd_kernel_traitsILi256ELi64ELi64ELi4ELb0ELb0EN7cutlass10bfloat16_tE19Flash_kernel_traitsILi256ELi64ELi64ELi4ES3_EELb1ELb1ELb0ELb1ELb0ELb0ELb0ELb1EEEvNS_16Flash_fwd_paramsE:
.text._ZN5flash16flash_fwd_kernelI23Flash_fwd_kernel_traitsILi256ELi64ELi64ELi4ELb0ELb0EN7cutlass10bfloat16_tE19Flash_kernel_traitsILi256ELi64ELi64ELi4ES3_EELb1ELb1ELb0ELb1ELb0ELb0ELb0ELb1EEEvNS_16Flash_fwd_paramsE:
        /* <DEDUP_REMOVED lines=23> */
[----:B------:R-:W-:Y:S02]  /*0170*/  UISETP.NE.AND.EX UP2, UPT, UR7, URZ, UPT, UP2 ;  /* 0x0000003f0700728c */ /* 0x000fe4000bf45320 */
[----:B----4-:R-:W-:Y:S01]  /*0180*/  ULOP3.LUT UR4, UR30, UR17, UR31, 0xfe, !UPT ;  /* 0x000000111e047292 */ /* 0x010fe2000f8efe1f */
[----:B------:R-:W-:-:S03]  /*0190*/  ULDC.64 UR6, c[0x0][0x2f8] ;  /* 0x0000be0000067ab9 */ /* 0x000fc60000000a00 */
[----:B------:R-:W-:Y:S01]  /*01a0*/  PLOP3.LUT P0, PT, PT, PT, UP2, 0x80, 0x0 ;  /* 0x000000000000781c */ /* 0x000fe20003f0f028 */
[----:B------:R-:W-:Y:S01]  /*01b0*/  UISETP.EQ.U32.AND UP0, UPT, UR6, URZ, UPT ;  /* 0x0000003f0600728c */ /* 0x000fe2000bf02070 */
[----:B------:R-:W-:Y:S01]  /*01c0*/  LOP3.LUT P3, RZ, R114, UR4, RZ, 0xfc, !PT ;  /* 0x0000000472ff7c12 */ /* 0x000fe2000f86fcff */
[----:B------:R-:W-:Y:S02]  /*01d0*/  ULDC.64 UR4, c[0x0][0x300] ;  /* 0x0000c00000047ab9 */ /* 0x000fe40000000a00 */
[----:B------:R-:W-:-:S03]  /*01e0*/  UISETP.NE.U32.AND UP1, UPT, UR4, URZ, UPT ;  /* 0x0000003f0400728c */ /* 0x000fc6000bf25070 */
[----:B------:R-:W-:Y:S01]  /*01f0*/  ULDC.U8 UR4, c[0x0][0x3c2] ;  /* 0x0000f08000047ab9 */ /* 0x000fe20000000000 */
[----:B------:R-:W-:Y:S02]  /*0200*/  UISETP.NE.AND.EX UP1, UPT, UR5, URZ, UPT, UP1 ;  /* 0x0000003f0500728c */ /* 0x000fe4000bf25310 */
[----:B------:R-:W-:-:S03]  /*0210*/  UISETP.NE.AND UP3, UPT, UR4, URZ, UPT ;  /* 0x0000003f0400728c */ /* 0x000fc6000bf65270 */
[----:B------:R-:W-:Y:S01]  /*0220*/  ULDC.64 UR4, c[0x0][0x2f8] ;  /* 0x0000be0000047ab9 */ /* 0x000fe20000000a00 */
[----:B------:R-:W1:Y:S01]  /*0230*/  @!P3 LDC.64 R6, c[0x0][0x3b8] ;  /* 0x0000ee00ff06bb82 */ /* 0x000e620000000a00 */
        /* <DEDUP_REMOVED lines=12> */
[----:B------:R-:W-:Y:S01]  /*0300*/  @UP1 ULDC.64 UR8, c[0x0][0x300] ;  /* 0x0000c00000081ab9 */ /* 0x000fe20000000a00 */
[----:B-1----:R-:W-:Y:S02]  /*0310*/  @!P3 IMAD.MOV.U32 R4, RZ, RZ, R9 ;  /* 0x000000ffff04b224 */ /* 0x002fe400078e0009 */
[----:B------:R-:W-:-:S05]  /*0320*/  @!P3 IMAD.MOV.U32 R5, RZ, RZ, R8 ;  /* 0x000000ffff05b224 */ /* 0x000fca00078e0008 */
[----:B------:R1:W-:Y:S01]  /*0330*/  @!P3 STG.E.64 desc[UR32][R6.64+0x8], R4 ;  /* 0x000008040600b986 */ /* 0x0003e2000c101b20 */
[----:B------:R-:W-:Y:S01]  /*0340*/  PLOP3.LUT P2, PT, PT, PT, UP0, 0x80, 0x0 ;  /* 0x000000000000781c */ /* 0x000fe20003f4f008 */
[----:B------:R-:W-:Y:S02]  /*0350*/  @UP1 UIMAD.WIDE UR8, UR31, 0x4, UR8 ;  /* 0x000000041f0818a5 */ /* 0x000fe4000f8e0208 */
[----:B-1----:R-:W2:Y:S04]  /*0360*/  @P0 LDG.E R7, desc[UR32][R2.64] ;  /* 0x0000002002070981 */ /* 0x002ea8000c1e1900 */
[----:B------:R1:W3:Y:S01]  /*0370*/  @P0 LDG.E R6, desc[UR32][R2.64+0x4] ;  /* 0x0000042002060981 */ /* 0x0002e2000c1e1900 */
[----:B------:R-:W-:Y:S02]  /*0380*/  IMAD.U32 R4, RZ, RZ, UR8 ;  /* 0x00000008ff047e24 */ /* 0x000fe4000f8e00ff */
[----:B------:R-:W-:-:S05]  /*0390*/  IMAD.U32 R5, RZ, RZ, UR9 ;  /* 0x00000009ff057e24 */ /* 0x000fca000f8e00ff */
[----:B------:R4:W5:Y:S01]  /*03a0*/  @P1 LDG.E R4, desc[UR32][R4.64] ;  /* 0x0000002004041981 */ /* 0x000962000c1e1900 */
[----:B-1----:R-:W-:Y:S02]  /*03b0*/  IMAD.U32 R2, RZ, RZ, UR4 ;  /* 0x00000004ff027e24 */ /* 0x002fe4000f8e00ff */
[----:B------:R-:W-:Y:S01]  /*03c0*/  IMAD.U32 R3, RZ, RZ, UR5 ;  /* 0x00000005ff037e24 */ /* 0x000fe2000f8e00ff */
[----:B------:R-:W-:Y:S01]  /*03d0*/  UMOV UR16, 0xffffffff ;  /* 0xffffffff00107882 */ /* 0x000fe20000000000 */
[----:B------:R-:W-:Y:S01]  /*03e0*/  UMOV UR4, URZ ;  /* 0x0000003f00047c82 */ /* 0x000fe20008000000 */
[----:B------:R-:W-:Y:S01]  /*03f0*/  UMOV UR10, 0xffffffff ;  /* 0xffffffff000a7882 */ /* 0x000fe20000000000 */
[----:B------:R-:W-:Y:S01]  /*0400*/  SHF.R.S32.HI R28, RZ, 0x1f, R114 ;  /* 0x0000001fff1c7819 */ /* 0x000fe20000011472 */
[----:B------:R-:W5:Y:S01]  /*0410*/  @!P2 LDG.E R0, desc[UR32][R2.64] ;  /* 0x000000200200a981 */ /* 0x000f62000c1e1900 */
[----:B------:R-:W-:Y:S02]  /*0420*/  ULDC.U8 UR5, c[0x0][0x388] ;  /* 0x0000e20000057ab9 */ /* 0x000fe40000000000 */
[----:B----4-:R-:W-:-:S02]  /*0430*/  LEA.HI R5, R28, R114, RZ, 0x5 ;  /* 0x000000721c057211 */ /* 0x010fc400078f28ff */
[----:B--2---:R-:W-:Y:S02]  /*0440*/  @P0 R2UR UR16, R7 ;  /* 0x00000000071002ca */ /* 0x004fe400000e0000 */
[----:B---3--:R-:W-:Y:S02]  /*0450*/  @P0 R2UR UR18, R6 ;  /* 0x00000000061202ca */ /* 0x008fe400000e0000 */
[----:B------:R-:W-:-:S04]  /*0460*/  ISETP.NE.U32.AND P0, PT, RZ, UR6, PT ;  /* 0x00000006ff007c0c */ /* 0x000fc8000bf05070 */
[----:B------:R-:W-:-:S07]  /*0470*/  ISETP.NE.AND.EX P0, PT, RZ, UR7, PT, P0 ;  /* 0x00000007ff007c0c */ /* 0x000fce000bf05300 */
[----:B------:R-:W-:Y:S01]  /*0480*/  @UP2 UIADD3 UR18, UR18, -UR16, URZ ;  /* 0x8000001012122290 */ /* 0x000fe2000fffe03f */
[----:B-----5:R-:W-:-:S06]  /*0490*/  @P1 R2UR UR4, R4 ;  /* 0x00000000040412ca */ /* 0x020fcc00000e0000 */
[----:B------:R-:W-:Y:S01]  /*04a0*/  @!UP2 ULDC UR18, c[0x0][0x2c4] ;  /* 0x0000b1000012aab9 */ /* 0x000fe20000000800 */
[----:B------:R-:W-:Y:S01]  /*04b0*/  @!P2 R2UR UR10, R0 ;  /* 0x00000000000aa2ca */ /* 0x000fe200000e0000 */
        /* <DEDUP_REMOVED lines=8> */
.L_x_675:
[----:B------:R-:W-:-:S05]  /*0540*/  ULDC UR8, c[0x0][0x2c8] ;  /* 0x0000b20000087ab9 */ /* 0x000fca0000000800 */
.L_x_676:
        /* <DEDUP_REMOVED lines=81> */
.L_x_678:
[----:B------:R-:W-:Y:S01]  /*0a60*/  ULDC UR6, c[0x0][0x278] ;  /* 0x00009e0000067ab9 */ /* 0x000fe20000000800 */
[----:B------:R-:W2:Y:S01]  /*0a70*/  S2R R2, SR_CTAID.Z ;  /* 0x0000000000027919 */ /* 0x000ea20000002700 */
[----:B------:R-:W-:Y:S01]  /*0a80*/  IMAD.U32 R0, RZ, RZ, UR6 ;  /* 0x00000006ff007e24 */ /* 0x000fe2000f8e00ff */
[----:B------:R-:W-:Y:S01]  /*0a90*/  UMOV UR14, URZ ;  /* 0x0000003f000e7c82 */ /* 0x000fe20008000000 */
[----:B------:R-:W-:Y:S01]  /*0aa0*/  SHF.R.S32.HI R3, RZ, 0x1f, R4 ;  /* 0x0000001fff037819 */ /* 0x000fe20000011404 */
[----:B------:R-:W-:Y:S01]  /*0ab0*/  IMAD.U32 R14, RZ, RZ, UR17 ;  /* 0x00000011ff0e7e24 */ /* 0x000fe2000f8e00ff */
[----:B------:R-:W-:Y:S01]  /*0ac0*/  SHF.R.S32.HI R39, RZ, 0x5, R5 ;  /* 0x00000005ff277819 */ /* 0x000fe20000011405 */
[----:B------:R-:W-:Y:S01]  /*0ad0*/  USHF.R.S32.HI UR29, URZ, 0x1f, UR30 ;  /* 0x0000001f3f1d7899 */ /* 0x000fe2000801141e */
        /* <DEDUP_REMOVED lines=9> */
[----:B--2---:R-:W-:-:S04]  /*0b70*/  IABS R0, R2 ;  /* 0x0000000200007213 */ /* 0x004fc80000000000 */
        /* <DEDUP_REMOVED lines=10> */
[----:B------:R2:W-:Y:S01]  /*0c20*/  STL.64 [R1], R30 ;  /* 0x0000001e01007387 */ /* 0x0005e20000100a00 */
[----:B------:R-:W-:Y:S01]  /*0c30*/  LOP3.LUT R0, R0, 0x1c0, RZ, 0xc0, !PT ;  /* 0x000001c000007812 */ /* 0x000fe200078ec0ff */
[----:B------:R-:W-:-:S02]  /*0c40*/  IMAD.SHL.U32 R36, R26, 0x8, RZ ;  /* 0x000000081a247824 */ /* 0x000fc400078e00ff */
[----:B------:R-:W-:Y:S02]  /*0c50*/  IMAD.WIDE R14, R14, 0x40, R30 ;  /* 0x000000400e0e7825 */ /* 0x000fe400078e021e */
[----:B------:R-:W-:Y:S01]  /*0c60*/  UMOV UR11, UR15 ;  /* 0x0000000f000b7c82 */ /* 0x000fe20008000000 */
[----:B------:R-:W-:Y:S01]  /*0c70*/  LOP3.LUT R2, R0, 0x38, R36, 0xf8, !PT ;  /* 0x0000003800027812 */ /* 0x000fe200078ef824 */
[----:B------:R-:W-:Y:S01]  /*0c80*/  UIMAD.WIDE.U32 UR14, UR11, UR7, URZ ;  /* 0x000000070b0e72a5 */ /* 0x000fe2000f8e003f */
[----:B------:R-:W-:Y:S02]  /*0c90*/  SHF.R.U32.HI R0, RZ, 0x3, R0 ;  /* 0x00000003ff007819 */ /* 0x000fe40000011600 */
[----:B------:R-:W-:Y:S02]  /*0ca0*/  SHF.R.S32.HI R37, RZ, 0x1f, R36 ;  /* 0x0000001fff257819 */ /* 0x000fe40000011424 */
[----:B------:R-:W-:Y:S02]  /*0cb0*/  LOP3.LUT R202, R2, R0, RZ, 0x3c, !PT ;  /* 0x0000000002ca7212 */ /* 0x000fe400078e3cff */
[----:B------:R-:W-:Y:S01]  /*0cc0*/  UMOV UR21, UR15 ;  /* 0x0000000f00157c82 */ /* 0x000fe20008000000 */
[----:B------:R-:W-:Y:S01]  /*0cd0*/  SHF.R.S32.HI R2, RZ, 0x1f, R5 ;  /* 0x0000001fff027819 */ /* 0x000fe20000011405 */
[----:B------:R-:W-:Y:S01]  /*0ce0*/  UIADD3 UR11, -UR21, URZ, URZ ;  /* 0x0000003f150b7290 */ /* 0x000fe2000fffe13f */
[----:B------:R-:W-:-:S02]  /*0cf0*/  LOP3.LUT R0, R3, 0x7ffffffc, RZ, 0xc0, !PT ;  /* 0x7ffffffc03007812 */ /* 0x000fc400078ec0ff */
[----:B------:R-:W-:Y:S01]  /*0d00*/  LEA.HI R2, R2, R39, RZ, 0x2 ;  /* 0x0000002702027211 */ /* 0x000fe200078f10ff */
[----:B------:R-:W-:Y:S02]  /*0d10*/  UIMAD UR7, UR9, UR11, UR7 ;  /* 0x0000000b090772a4 */ /* 0x000fe4000f8e0207 */
[----:B------:R-:W-:Y:S01]  /*0d20*/  IMAD.IADD R4, R4, 0x1, -R0 ;  /* 0x0000000104047824 */ /* 0x000fe200078e0a00 */
[----:B------:R-:W-:Y:S01]  /*0d30*/  LOP3.LUT R0, R2, 0xffffffc, RZ, 0xc0, !PT ;  /* 0x0ffffffc02007812 */ /* 0x000fe200078ec0ff */
[----:B------:R-:W-:Y:S01]  /*0d40*/  UISETP.GT.U32.AND UP1, UPT, UR9, UR7, UPT ;  /* 0x000000070900728c */ /* 0x000fe2000bf24070 */
[----:B------:R-:W-:-:S03]  /*0d50*/  LEA.HI R2, R28, R114, RZ, 0x6 ;  /* 0x000000721c027211 */ /* 0x000fc600078f30ff */
[----:B------:R-:W-:Y:S02]  /*0d60*/  IMAD.IADD R0, R39, 0x1, -R0 ;  /* 0x0000000127007824 */ /* 0x000fe400078e0a00 */
[----:B------:R-:W-:Y:S02]  /*0d70*/  IMAD.SHL.U32 R3, R2, 0x8, RZ ;  /* 0x0000000802037824 */ /* 0x000fe400078e00ff */
[----:B------:R-:W-:Y:S02]  /*0d80*/  IMAD R2, R0, 0x10, R25 ;  /* 0x0000001000027824 */ /* 0x000fe400078e0219 */
[----:B------:R-:W-:Y:S01]  /*0d90*/  IMAD.SHL.U32 R0, R4, 0x2, RZ ;  /* 0x0000000204007824 */ /* 0x000fe200078e00ff */
[----:B------:R-:W-:Y:S01]  /*0da0*/  @!UP1 UIADD3 UR7, UR7, -UR9, URZ ;  /* 0x8000000907079290 */ /* 0x000fe2000fffe03f */
[----:B------:R-:W-:Y:S01]  /*0db0*/  LOP3.LUT R202, R202, 0xfffffe00, R3, 0xf8, !PT ;  /* 0xfffffe00caca7812 */ /* 0x000fe200078ef803 */
[----:B------:R-:W-:Y:S01]  /*0dc0*/  @!UP1 UIADD3 UR21, UR21, 0x1, URZ ;  /* 0x0000000115159890 */ /* 0x000fe2000fffe03f */
[----:B------:R-:W-:Y:S01]  /*0dd0*/  IMAD R112, R2, UR23, R0 ;  /* 0x0000001702707c24 */ /* 0x000fe2000f8e0200 */
[----:B------:R-:W-:-:S02]  /*0de0*/  UISETP.GE.U32.AND UP2, UPT, UR7, UR9, UPT ;  /* 0x000000090700728c */ /* 0x000fc4000bf46070 */
[----:B------:R-:W-:Y:S02]  /*0df0*/  ULOP3.LUT UR9, UR30, UR6, URZ, 0x3c, !UPT ;  /* 0x000000061e097292 */ /* 0x000fe4000f8e3c3f */
[----:B------:R-:W-:Y:S02]  /*0e00*/  @UP0 UIADD3 UR7, UR4, UR10, URZ ;  /* 0x0000000a04070290 */ /* 0x000fe4000fffe03f */
[----:B------:R-:W-:Y:S01]  /*0e10*/  UISETP.GE.AND UP1, UPT, UR9, URZ, UPT ;  /* 0x0000003f0900728c */ /* 0x000fe2000bf26270 */
[----:B------:R-:W-:Y:S02]  /*0e20*/  @UP0 ULDC.64 UR10, c[0x0][0x250] ;  /* 0x00009400000a0ab9 */ /* 0x000fe40000000a00 */
[----:B------:R-:W-:Y:S02]  /*0e30*/  @UP0 UIMAD.WIDE.U32 UR14, UR7, UR10, URZ ;  /* 0x0000000a070e02a5 */ /* 0x000fe4000f8e003f */
[----:B------:R-:W-:Y:S02]  /*0e40*/  @UP2 UIADD3 UR21, UR21, 0x1, URZ ;  /* 0x0000000115152890 */ /* 0x000fe4000fffe03f */
[----:B------:R-:W-:-:S02]  /*0e50*/  UISETP.NE.AND UP2, UPT, UR6, URZ, UPT ;  /* 0x0000003f0600728c */ /* 0x000fc4000bf45270 */
[----:B------:R-:W-:Y:S02]  /*0e60*/  @UP0 UIMAD UR7, UR7, UR11, URZ ;  /* 0x0000000b070702a4 */ /* 0x000fe4000f8e023f */
[----:B------:R-:W-:Y:S01]  /*0e70*/  @!UP1 UIADD3 UR21, -UR21, URZ, URZ ;  /* 0x0000003f15159290 */ /* 0x000fe2000fffe13f */
[----:B------:R-:W-:Y:S01]  /*0e80*/  @UP0 UMOV UR28, UR14 ;  /* 0x0000000e001c0c82 */ /* 0x000fe20008000000 */
[----:B------:R-:W-:-:S05]  /*0e90*/  @UP0 UIADD3 UR27, UR15, UR7, URZ ;  /* 0x000000070f1b0290 */ /* 0x000fca000fffe03f */
[----:B------:R-:W-:-:S04]  /*0ea0*/  @!UP2 ULOP3.LUT UR21, URZ, UR6, URZ, 0x33, !UPT ;  /* 0x000000063f15a292 */ /* 0x000fc8000f8e333f */
        /* <DEDUP_REMOVED lines=15> */
.L_x_679:
[----:B------:R-:W-:Y:S01]  /*0fa0*/  ULDC.64 UR6, c[0x0][0x258] ;  /* 0x0000960000067ab9 */ /* 0x000fe20000000a00 */
[----:B------:R-:W-:Y:S01]  /*0fb0*/  IMAD R0, R31, UR12, RZ ;  /* 0x0000000c1f007c24 */ /* 0x000fe2000f8e02ff */
[----:B------:R-:W-:Y:S01]  /*0fc0*/  IADD3 R2, P0, R36, UR20, RZ ;  /* 0x0000001424027c10 */ /* 0x000fe2000ff1e0ff */
[----:B------:R-:W-:Y:S01]  /*0fd0*/  UIMAD UR15, UR29, UR6, URZ ;  /* 0x000000061d0f72a4 */ /* 0x000fe2000f8e023f */
[----:B------:R-:W2:Y:S01]  /*0fe0*/  S2UR UR4, SR_CgaCtaId ;  /* 0x00000000000479c3 */ /* 0x000ea20000008800 */
[----:B------:R-:W-:Y:S01]  /*0ff0*/  IMAD R6, R30, UR13, R0 ;  /* 0x0000000d1e067c24 */ /* 0x000fe2000f8e0200 */
[----:B------:R-:W-:Y:S01]  /*1000*/  IADD3.X R3, R37, UR8, RZ, P0, !PT ;  /* 0x0000000825037c10 */ /* 0x000fe200087fe4ff */
[----:B------:R-:W-:Y:S01]  /*1010*/  IMAD.U32 R0, RZ, RZ, UR6 ;  /* 0x00000006ff007e24 */ /* 0x000fe2000f8e00ff */
[C---:B------:R-:W-:Y:S01]  /*1020*/  IADD3 R123, R36.reuse, 0x40, RZ ;  /* 0x00000040247b7810 */ /* 0x040fe20007ffe0ff */
[----:B------:R-:W-:Y:S01]  /*1030*/  UIMAD UR15, UR30, UR7, UR15 ;  /* 0x000000071e0f72a4 */ /* 0x000fe2000f8e020f */
[C---:B------:R-:W-:Y:S01]  /*1040*/  VIADD R122, R36.reuse, 0x80 ;  /* 0x00000080247a7836 */ /* 0x040fe20000000000 */
[----:B------:R-:W-:Y:S01]  /*1050*/  ULDC.64 UR8, c[0x0][0x260] ;  /* 0x0000980000087ab9 */ /* 0x000fe20000000a00 */
[----:B------:R-:W-:Y:S01]  /*1060*/  ULDC.64 UR6, c[0x0][0x268] ;  /* 0x00009a0000067ab9 */ /* 0x000fe20000000a00 */
[----:B------:R-:W-:Y:S01]  /*1070*/  IADD3 R119, R36, 0xc0, RZ ;  /* 0x000000c024777810 */ /* 0x000fe20007ffe0ff */
[----:B------:R-:W-:Y:S01]  /*1080*/  IMAD.U32 R18, RZ, RZ, UR8 ;  /* 0x00000008ff127e24 */ /* 0x000fe2000f8e00ff */
[----:B------:R-:W-:Y:S01]  /*1090*/  MOV R29, UR6 ;  /* 0x00000006001d7c02 */ /* 0x000fe20008000f00 */
[----:B------:R-:W-:Y:S01]  /*10a0*/  IMAD.WIDE.U32 R4, R30, UR12, R36 ;  /* 0x0000000c1e047c25 */ /* 0x000fe2000f8e0024 */
[----:B------:R3:W-:Y:S01]  /*10b0*/  STL [R1+0x8c], R123 ;  /* 0x00008c7b01007387 */ /* 0x0007e20000100800 */
[----:B------:R-:W-:Y:S01]  /*10c0*/  UIADD3 UR39, -UR34, UR18, URZ ;  /* 0x0000001222277290 */ /* 0x000fe2000fffe13f */
[----:B------:R-:W-:Y:S01]  /*10d0*/  BSSY B0, `(.L_x_680) ;  /* 0x0000043000007945 */ /* 0x000fe20003800000 */
[----:B------:R-:W-:Y:S01]  /*10e0*/  UMOV UR41, 0x400 ;  /* 0x0000040000297882 */ /* 0x000fe20000000000 */
[----:B------:R3:W-:Y:S01]  /*10f0*/  STL [R1+0x88], R122 ;  /* 0x0000887a01007387 */ /* 0x0007e20000100800 */
[----:B------:R-:W-:Y:S01]  /*1100*/  IADD3 R10, P0, R4, UR26, RZ ;  /* 0x0000001a040a7c10 */ /* 0x000fe2000ff1e0ff */
[----:B------:R-:W-:Y:S01]  /*1110*/  UIMAD UR38, UR14, UR8, URZ ;  /* 0x000000080e2672a4 */ /* 0x000fe2000f8e023f */
[----:B------:R-:W-:Y:S01]  /*1120*/  IMAD.WIDE.U32 R16, R0, UR30, R2 ;  /* 0x0000001e00107c25 */ /* 0x000fe2000f8e0002 */
[----:B------:R3:W-:Y:S01]  /*1130*/  STL [R1+0x90], R119 ;  /* 0x0000907701007387 */ /* 0x0007e20000100800 */
[----:B------:R-:W-:Y:S01]  /*1140*/  IADD3.X R11, R5, UR25, R6, P0, !PT ;  /* 0x00000019050b7c10 */ /* 0x000fe200087fe406 */
[----:B------:R-:W-:Y:S01]  /*1150*/  UIADD3 UR20, UR22, -0x1, URZ ;  /* 0xffffffff16147890 */ /* 0x000fe2000fffe03f */
[C---:B------:R-:W-:Y:S01]  /*1160*/  ISETP.GE.AND P0, PT, R30.reuse, UR39, PT ;  /* 0x000000271e007c0c */ /* 0x040fe2000bf06270 */
[----:B------:R3:W-:Y:S01]  /*1170*/  STL [R1+0xe0], R18 ;  /* 0x0000e01201007387 */ /* 0x0007e20000100800 */
[----:B------:R-:W-:Y:S01]  /*1180*/  UIMAD UR14, UR14, UR6, URZ ;  /* 0x000000060e0e72a4 */ /* 0x000fe2000f8e023f */
[----:B------:R-:W-:Y:S01]  /*1190*/  VIADD R13, R17, UR15 ;  /* 0x0000000f110d7c36 */ /* 0x000fe20008000000 */
[----:B--2---:R-:W-:Y:S01]  /*11a0*/  ULEA UR4, UR4, UR41, 0x18 ;  /* 0x0000002904047291 */ /* 0x004fe2000f8ec03f */
[----:B------:R3:W-:Y:S01]  /*11b0*/  STL [R1+0xe4], R29 ;  /* 0x0000e41d01007387 */ /* 0x0007e20000100800 */
[----:B------:R-:W-:Y:S01]  /*11c0*/  UIMAD UR9, UR21, UR9, UR38 ;  /* 0x00000009150972a4 */ /* 0x000fe2000f8e0226 */
[C---:B------:R-:W-:Y:S01]  /*11d0*/  VIADD R22, R30.reuse, 0x10 ;  /* 0x000000101e167836 */ /* 0x040fe20000000000 */
[----:B------:R-:W-:Y:S01]  /*11e0*/  USHF.R.S32.HI UR19, URZ, 0x1f, UR20 ;  /* 0x0000001f3f137899 */ /* 0x000fe20008011414 */
[C---:B------:R-:W-:Y:S01]  /*11f0*/  IADD3 R23, R30.reuse, 0x20, RZ ;  /* 0x000000201e177810 */ /* 0x040fe20007ffe0ff */
[----:B------:R-:W-:Y:S01]  /*1200*/  UIMAD UR38, UR21, UR7, UR14 ;  /* 0x00000007152672a4 */ /* 0x000fe2000f8e020e */
[----:B------:R-:W-:Y:S01]  /*1210*/  VIADD R24, R30, 0x30 ;  /* 0x000000301e187836 */ /* 0x000fe20000000000 */
[----:B------:R-:W-:Y:S01]  /*1220*/  LEA R202, R202, UR4, 0x1 ;  /* 0x00000004caca7c11 */ /* 0x000fe2000f8e08ff */
[----:B------:R-:W-:Y:S09]  /*1230*/  @P0 BRA `(.L_x_681) ;  /* 0x0000000000b00947 */ /* 0x000ff20003800000 */
        /* <DEDUP_REMOVED lines=10> */
[----:B------:R-:W2:Y:S01]  /*12e0*/  @!P5 LDC.64 R6, c[0x0][0x210] ;  /* 0x00008400ff06db82 */ /* 0x000ea20000000a00 */
[----:B------:R4:W-:Y:S07]  /*12f0*/  @P5 STS.128 [R202], RZ ;  /* 0x000000ffca005388 */ /* 0x0009ee0000000c00 */
        /* <DEDUP_REMOVED lines=9> */
[----:B------:R4:W-:Y:S03]  /*1390*/  @!P5 LDGSTS.E.BYPASS.LTC128B.128 [R202], desc[UR32][R6.64] ;  /* 0x0000000006cadfae */ /* 0x0009e6000b901d60 */
        /* <DEDUP_REMOVED lines=22> */
.L_x_681:
[----:B------:R-:W-:Y:S05]  /*1500*/  BSYNC B0 ;  /* 0x0000000000007941 */ /* 0x000fea0003800000 */
.L_x_680:
[----:B------:R-:W-:Y:S01]  /*1510*/  IMAD.WIDE.U32 R32, R18, UR21, R10 ;  /* 0x0000001512207c25 */ /* 0x000fe2000f8e000a */
[----:B------:R-:W-:Y:S01]  /*1520*/  ISETP.GE.AND P1, PT, R22, UR39, PT ;  /* 0x0000002716007c0c */ /* 0x000fe2000bf26270 */
[----:B------:R-:W-:Y:S01]  /*1530*/  ULEA UR6, UR22, UR40, 0x6 ;  /* 0x0000002816067291 */ /* 0x000fe2000f8e303f */
[----:B------:R-:W-:Y:S01]  /*1540*/  BSSY B0, `(.L_x_682) ;  /* 0x000003b000007945 */ /* 0x000fe20003800000 */
[----:B------:R-:W-:Y:S01]  /*1550*/  IMAD R0, R31, UR10, RZ ;  /* 0x0000000a1f007c24 */ /* 0x000fe2000f8e02ff */
[----:B------:R1:W-:Y:S01]  /*1560*/  STL.64 [R1+0xa0], R32 ;  /* 0x0000a02001007387 */ /* 0x0003e20000100a00 */
[----:B------:R-:W-:Y:S01]  /*1570*/  UIADD3 UR6, UR6, -0x40, URZ ;  /* 0xffffffc006067890 */ /* 0x000fe2000fffe03f */
[----:B------:R-:W-:Y:S01]  /*1580*/  ISETP.GE.AND P5, PT, R23, UR39, PT ;  /* 0x0000002717007c0c */ /* 0x000fe2000bfa6270 */
[----:B------:R-:W-:Y:S01]  /*1590*/  UIMAD UR8, UR20, -0x40, UR35 ;  /* 0xffffffc0140878a4 */ /* 0x000fe2000f8e0223 */
[----:B------:R-:W-:Y:S01]  /*15a0*/  ISETP.GE.AND P6, PT, R24, UR39, PT ;  /* 0x0000002718007c0c */ /* 0x000fe2000bfc6270 */
[----:B------:R-:W-:-:S02]  /*15b0*/  IMAD.WIDE.U32 R20, R30, UR10, R36 ;  /* 0x0000000a1e147c25 */ /* 0x000fc4000f8e0024 */
[----:B------:R-:W-:Y:S02]  /*15c0*/  IADD3 R155, P0, R112, UR6, RZ ;  /* 0x00000006709b7c10 */ /* 0x000fe4000ff1e0ff */
[----:B------:R-:W-:Y:S01]  /*15d0*/  MOV R113, UR6 ;  /* 0x0000000600717c02 */ /* 0x000fe20008000f00 */
[----:B------:R-:W-:Y:S01]  /*15e0*/  IMAD R27, R30, UR11, R0 ;  /* 0x0000000b1e1b7c24 */ /* 0x000fe2000f8e0200 */
[----:B------:R-:W-:Y:S09]  /*15f0*/  @P1 BRA `(.L_x_683) ;  /* 0x0000000000bc1947 */ /* 0x000ff20003800000 */
[----:B------:R-:W-:Y:S01]  /*1600*/  ULDC UR14, c[0x0][0x2d0] ;  /* 0x0000b400000e7ab9 */ /* 0x000fe20000000800 */
[----:B----4-:R-:W-:Y:S01]  /*1610*/  IADD3 R4, P1, R14, 0x10, RZ ;  /* 0x000000100e047810 */ /* 0x010fe20007f3e0ff */
        /* <DEDUP_REMOVED lines=45> */
.L_x_683:
[----:B------:R-:W-:Y:S05]  /*18f0*/  BSYNC B0 ;  /* 0x0000000000007941 */ /* 0x000fea0003800000 */
.L_x_682:
        /* <DEDUP_REMOVED lines=49> */
.L_x_685:
[----:B------:R-:W-:Y:S05]  /*1c10*/  BSYNC B0 ;  /* 0x0000000000007941 */ /* 0x000fea0003800000 */
.L_x_684:
        /* <DEDUP_REMOVED lines=18> */
[----:B---3--:R-:W3:Y:S01]  /*1d40*/  @!P3 LDC.64 R18, c[0x0][0x210] ;  /* 0x00008400ff12bb82 */ /* 0x008ee20000000a00 */
        /* <DEDUP_REMOVED lines=30> */
.L_x_687:
[----:B------:R-:W-:Y:S05]  /*1f30*/  BSYNC B0 ;  /* 0x0000000000007941 */ /* 0x000fea0003800000 */
.L_x_686:
[----:B------:R-:W-:Y:S01]  /*1f40*/  VIADD R121, R33, UR9 ;  /* 0x0000000921797c36 */ /* 0x000fe20008000000 */
[----:B------:R-:W-:Y:S01]  /*1f50*/  MOV R120, R32 ;  /* 0x0000002000787202 */ /* 0x000fe20000000f00 */
[----:B------:R-:W-:Y:S01]  /*1f60*/  USHF.L.U64.HI UR14, UR12, 0x6, UR13 ;  /* 0x000000060c0e7899 */ /* 0x000fe2000801020d */
[----:B------:R-:W-:Y:S01]  /*1f70*/  ISETP.GE.AND P2, PT, R30, UR8, PT ;  /* 0x000000081e007c0c */ /* 0x000fe2000bf46270 */
[----:B------:R-:W-:Y:S01]  /*1f80*/  USHF.L.U32 UR15, UR12, 0x6, URZ ;  /* 0x000000060c0f7899 */ /* 0x000fe2000800063f */
[----:B------:R-:W-:Y:S01]  /*1f90*/  IMAD.U32 R16, RZ, RZ, UR20 ;  /* 0x00000014ff107e24 */ /* 0x000fe2000f8e00ff */
[----:B------:R3:W-:Y:S01]  /*1fa0*/  STL.64 [R1+0x98], R120 ;  /* 0x0000987801007387 */ /* 0x0007e20000100a00 */
[----:B------:R-:W-:Y:S01]  /*1fb0*/  UIMAD UR6, UR14, UR20, URZ ;  /* 0x000000140e0672a4 */ /* 0x000fe2000f8e023f */
[----:B------:R-:W-:Y:S01]  /*1fc0*/  BSSY B0, `(.L_x_688) ;  /* 0x000002c000007945 */ /* 0x000fe20003800000 */
[----:B------:R-:W-:Y:S01]  /*1fd0*/  ISETP.GE.AND P1, PT, R22, UR8, PT ;  /* 0x0000000816007c0c */ /* 0x000fe2000bf26270 */
[----:B-12-4-:R-:W-:Y:S01]  /*1fe0*/  IMAD.WIDE.U32 R2, R16, UR15, R120 ;  /* 0x0000000f10027c25 */ /* 0x016fe2000f8e0078 */
[----:B------:R-:W-:-:S06]  /*1ff0*/  UIMAD UR6, UR19, UR15, UR6 ;  /* 0x0000000f130672a4 */ /* 0x000fcc000f8e0206 */
[----:B------:R-:W-:Y:S01]  /*2000*/  IADD3 R5, R3, UR6, RZ ;  /* 0x0000000603057c10 */ /* 0x000fe2000fffe0ff */
[----:B------:R-:W-:Y:S06]  /*2010*/  @P2 BRA `(.L_x_689) ;  /* 0x0000000000982947 */ /* 0x000fec0003800000 */
        /* <DEDUP_REMOVED lines=38> */
.L_x_689:
[----:B------:R-:W-:Y:S05]  /*2280*/  BSYNC B0 ;  /* 0x0000000000007941 */ /* 0x000fea0003800000 */
.L_x_688:
[----:B------:R-:W-:Y:S01]  /*2290*/  USHF.L.U64.HI UR39, UR12, 0x4, UR13 ;  /* 0x000000040c277899 */ /* 0x000fe2000801020d */
[----:B------:R-:W-:Y:S01]  /*22a0*/  BSSY B0, `(.L_x_690) ;  /* 0x000002d000007945 */ /* 0x000fe20003800000 */
[----:B------:R-:W-:Y:S01]  /*22b0*/  USHF.L.U32 UR40, UR12, 0x4, URZ ;  /* 0x000000040c287899 */ /* 0x000fe2000800063f */
[----:B------:R-:W-:Y:S02]  /*22c0*/  ISETP.GE.AND P5, PT, R23, UR8, PT ;  /* 0x0000000817007c0c */ /* 0x000fe4000bfa6270 */
[----:B------:R-:W-:Y:S01]  /*22d0*/  ISETP.GE.AND P6, PT, R24, UR8, PT ;  /* 0x0000000818007c0c */ /* 0x000fe2000bfc6270 */
[----:B------:R-:W-:-:S12]  /*22e0*/  @P1 BRA `(.L_x_691) ;  /* 0x0000000000a01947 */ /* 0x000fd80003800000 */
[----:B------:R-:W-:Y:S01]  /*22f0*/  ULDC UR6, c[0x0][0x2d0] ;  /* 0x0000b40000067ab9 */ /* 0x000fe20000000800 */
[----:B------:R-:W-:Y:S02]  /*2300*/  IADD3 R0, P1, R2, UR40, RZ ;  /* 0x0000002802007c10 */ /* 0x000fe4000ff3e0ff */
[----:B------:R-:W-:Y:S02]  /*2310*/  ISETP.GE.AND P2, PT, R36, UR6, PT ;  /* 0x0000000624007c0c */ /* 0x000fe4000bf46270 */
[----:B------:R-:W-:Y:S02]  /*2320*/  ISETP.GE.AND P4, PT, R123, UR6, PT ;  /* 0x000000067b007c0c */ /* 0x000fe4000bf86270 */
[----:B------:R-:W-:Y:S02]  /*2330*/  ISETP.GE.AND P3, PT, R122, UR6, PT ;  /* 0x000000067a007c0c */ /* 0x000fe4000bf66270 */
[----:B--2---:R-:W-:-:S07]  /*2340*/  IADD3.X R10, R5, UR39, RZ, P1, !PT ;  /* 0x00000027050a7c10 */ /* 0x004fce0008ffe4ff */
[----:B-1----:R-:W1:Y:S01]  /*2350*/  @!P2 LDC.64 R6, c[0x0][0x218] ;  /* 0x00008600ff06ab82 */ /* 0x002e620000000a00 */
        /* <DEDUP_REMOVED lines=33> */
.L_x_691:
[----:B------:R-:W-:Y:S05]  /*2570*/  BSYNC B0 ;  /* 0x0000000000007941 */ /* 0x000fea0003800000 */
.L_x_690:
[----:B------:R-:W-:Y:S04]  /*2580*/  BSSY B0, `(.L_x_692) ;  /* 0x000002c000007945 */ /* 0x000fe80003800000 */
[----:B------:R-:W-:Y:S05]  /*2590*/  @P5 BRA `(.L_x_693) ;  /* 0x0000000000a85947 */ /* 0x000fea0003800000 */
[----:B------:R-:W-:Y:S01]  /*25a0*/  ULDC UR6, c[0x0][0x2d0] ;  /* 0x0000b40000067ab9 */ /* 0x000fe20000000800 */
[----:B-12-4-:R-:W-:Y:S01]  /*25b0*/  IMAD.U32 R6, RZ, RZ, UR12 ;  /* 0x0000000cff067e24 */ /* 0x016fe2000f8e00ff */
[----:B------:R-:W-:Y:S01]  /*25c0*/  ISETP.GE.AND P4, PT, R123, UR6, PT ;  /* 0x000000067b007c0c */ /* 0x000fe2000bf86270 */
[----:B------:R-:W-:Y:S01]  /*25d0*/  IMAD.U32 R12, RZ, RZ, UR13 ;  /* 0x0000000dff0c7e24 */ /* 0x000fe2000f8e00ff */
[----:B------:R-:W-:Y:S02]  /*25e0*/  ISETP.GE.AND P5, PT, R36, UR6, PT ;  /* 0x0000000624007c0c */ /* 0x000fe4000bfa6270 */
[----:B------:R-:W-:Y:S02]  /*25f0*/  ISETP.GE.AND P3, PT, R122, UR6, PT ;  /* 0x000000067a007c0c */ /* 0x000fe4000bf66270 */
[----:B------:R-:W-:-:S04]  /*2600*/  LEA R0, P1, R6, R2, 0x5 ;  /* 0x0000000206007211 */ /* 0x000fc800078228ff */
[----:B------:R-:W-:-:S03]  /*2610*/  LEA.HI.X R12, R6, R5, R12, 0x5, P1 ;  /* 0x00000005060c7211 */ /* 0x000fc600008f2c0c */
        /* <DEDUP_REMOVED lines=34> */
.L_x_693:
[----:B------:R-:W-:Y:S05]  /*2840*/  BSYNC B0 ;  /* 0x0000000000007941 */ /* 0x000fea0003800000 */
.L_x_692:
        /* <DEDUP_REMOVED lines=45> */
.L_x_695:
[----:B------:R-:W-:Y:S05]  /*2b20*/  BSYNC B0 ;  /* 0x0000000000007941 */ /* 0x000fea0003800000 */
.L_x_694:
        /* <DEDUP_REMOVED lines=11> */
[----:B------:R-:W-:-:S04]  /*2be0*/  DEPBAR.LE SB0, 0x0 ;  /* 0x000080000000791a */ /* 0x000fc80000000000 */
[----:B------:R-:W-:Y:S02]  /*2bf0*/  @UP1 UIMAD UR7, UR31, UR7, UR41 ;  /* 0x000000071f0712a4 */ /* 0x000fe4000f8e0229 */
[----:B------:R-:W-:Y:S02]  /*2c00*/  @UP1 ULEA UR12, UP0, UR42, UR12, 0x2 ;  /* 0x0000000c2a0c1291 */ /* 0x000fe4000f80103f */
[----:B------:R-:W-:Y:S01]  /*2c10*/  @UP1 UIADD3 UR7, UR43, UR7, URZ ;  /* 0x000000072b071290 */ /* 0x000fe2000fffe03f */
[----:B-12-4-:R-:W-:Y:S01]  /*2c20*/  LEA R6, R39, UR34, 0x4 ;  /* 0x0000002227067c11 */ /* 0x016fe2000f8e20ff */
[----:B------:R-:W-:Y:S02]  /*2c30*/  @UP1 ULDC UR6, c[0x0][0x2e8] ;  /* 0x0000ba0000061ab9 */ /* 0x000fe40000000800 */
[----:B------:R-:W-:Y:S01]  /*2c40*/  @UP1 ULEA.HI.X UR13, UR42, UR13, UR7, 0x2, UP0 ;  /* 0x0000000d2a0d1291 */ /* 0x000fe200080f1407 */
[----:B------:R-:W-:-:S05]  /*2c50*/  IMAD.U32 R2, RZ, RZ, UR12 ;  /* 0x0000000cff027e24 */ /* 0x000fca000f8e00ff */
[----:B------:R-:W-:-:S05]  /*2c60*/  IMAD.U32 R3, RZ, RZ, UR13 ;  /* 0x0000000dff037e24 */ /* 0x000fca000f8e00ff */
[----:B------:R1:W2:Y:S01]  /*2c70*/  @P2 LDG.E R10, desc[UR32][R2.64] ;  /* 0x00000020020a2981 */ /* 0x0002a2000c1e1900 */
[----:B------:R-:W-:Y:S01]  /*2c80*/  IADD3 R6, R6, 0x1, R25 ;  /* 0x0000000106067810 */ /* 0x000fe20007ffe019 */
[----:B------:R-:W2:Y:S01]  /*2c90*/  @P2 MUFU.RCP R7, UR6 ;  /* 0x0000000600072d08 */ /* 0x000ea20008001000 */
[----:B------:R-:W-:Y:S01]  /*2ca0*/  USHF.L.U64.HI UR12, UR10, 0x6, UR11 ;  /* 0x000000060a0c7899 */ /* 0x000fe2000801020b */
[----:B------:R-:W-:Y:S01]  /*2cb0*/  BSSY B0, `(.L_x_696) ;  /* 0x000005a000007945 */ /* 0x000fe20003800000 */
[----:B------:R-:W-:Y:S01]  /*2cc0*/  USHF.L.U32 UR13, UR10, 0x6, URZ ;  /* 0x000000060a0d7899 */ /* 0x000fe2000800063f */
[----:B------:R-:W-:Y:S01]  /*2cd0*/  BAR.SYNC.DEFER_BLOCKING 0x0 ;  /* 0x0000000000007b1d */ /* 0x000fe20000010000 */
[----:B------:R-:W-:Y:S01]  /*2ce0*/  UIMAD UR7, UR12, UR20, URZ ;  /* 0x000000140c0772a4 */ /* 0x000fe2000f8e023f */
[----:B------:R-:W-:-:S03]  /*2cf0*/  ISETP.GE.AND P1, PT, R22, UR8, PT ;  /* 0x0000000816007c0c */ /* 0x000fc6000bf26270 */
[----:B------:R-:W-:-:S03]  /*2d00*/  UIMAD UR7, UR19, UR13, UR7 ;  /* 0x0000000d130772a4 */ /* 0x000fc6000f8e0207 */
        /* <DEDUP_REMOVED lines=8> */
[----:B------:R-:W-:Y:S01]  /*2d90*/  LOP3.LUT R4, R3, 0xfffffffe, RZ, 0xc0, !PT ;  /* 0xfffffffe03047812 */ /* 0x000fe200078ec0ff */
[----:B------:R-:W-:Y:S01]  /*2da0*/  IMAD.U32 R3, RZ, RZ, UR35 ;  /* 0x00000023ff037e24 */ /* 0x000fe2000f8e00ff */
[C---:B------:R-:W-:Y:S01]  /*2db0*/  LOP3.LUT R5, R8.reuse, 0xfffffff8, RZ, 0xc0, !PT ;  /* 0xfffffff808057812 */ /* 0x040fe200078ec0ff */
[----:B------:R-:W-:Y:S02]  /*2dc0*/  IMAD.SHL.U32 R8, R8, 0x40, RZ ;  /* 0x0000004008087824 */ /* 0x000fe400078e00ff */
[----:B------:R-:W-:Y:S01]  /*2dd0*/  IMAD.IADD R13, R2, 0x1, -R4 ;  /* 0x00000001020d7824 */ /* 0x000fe200078e0a04 */
[----:B------:R-:W-:Y:S01]  /*2de0*/  IADD3 R2, P3, R20, UR28, RZ ;  /* 0x0000001c14027c10 */ /* 0x000fe2000ff7e0ff */
[----:B------:R-:W-:Y:S01]  /*2df0*/  IMAD.IADD R38, R0, 0x1, -R5 ;  /* 0x0000000100267824 */ /* 0x000fe200078e0a05 */
[----:B------:R-:W-:Y:S01]  /*2e00*/  IADD3 R9, R3, -UR18, R6 ;  /* 0x8000001203097c10 */ /* 0x000fe2000fffe006 */
[----:B------:R-:W-:Y:S01]  /*2e10*/  IMAD.SHL.U32 R0, R26, 0x40, RZ ;  /* 0x000000401a007824 */ /* 0x000fe200078e00ff */
[----:B------:R-:W-:Y:S01]  /*2e20*/  IADD3.X R3, R21, UR27, R27, P3, !PT ;  /* 0x0000001b15037c10 */ /* 0x000fe20009ffe41b */
[C---:B------:R-:W-:Y:S01]  /*2e30*/  IMAD.SHL.U32 R5, R30.reuse, 0x8, RZ ;  /* 0x000000081e057824 */ /* 0x040fe200078e00ff */
[----:B------:R-:W-:Y:S01]  /*2e40*/  ISETP.GE.AND P3, PT, R30, UR8, PT ;  /* 0x000000081e007c0c */ /* 0x000fe2000bf66270 */
[----:B------:R-:W-:Y:S01]  /*2e50*/  IMAD.SHL.U32 R4, R38, 0x40, RZ ;  /* 0x0000004026047824 */ /* 0x000fe200078e00ff */
[----:B------:R-:W-:Y:S01]  /*2e60*/  LOP3.LUT R0, R0, 0x1c0, RZ, 0xc0, !PT ;  /* 0x000001c000007812 */ /* 0x000fe200078ec0ff */
[----:B------:R-:W-:-:S03]  /*2e70*/  IMAD.WIDE.U32 R32, R29, UR21, R2 ;  /* 0x000000151d207c25 */ /* 0x000fc6000f8e0002 */
[----:B------:R-:W-:Y:S01]  /*2e80*/  LOP3.LUT R5, R0, 0x8, R5, 0xf8, !PT ;  /* 0x0000000800057812 */ /* 0x000fe200078ef805 */
[----:B------:R-:W-:Y:S01]  /*2e90*/  VIADD R19, R33, UR38 ;  /* 0x0000002621137c36 */ /* 0x000fe20008000000 */
[----:B------:R-:W-:Y:S01]  /*2ea0*/  SHF.R.U32.HI R0, RZ, 0x3, R0 ;  /* 0x00000003ff007819 */ /* 0x000fe20000011600 */
[----:B---3--:R-:W-:Y:S01]  /*2eb0*/  IMAD.MOV.U32 R18, RZ, RZ, R32 ;  /* 0x000000ffff127224 */ /* 0x008fe200078e0020 */
[----:B------:R1:W-:Y:S01]  /*2ec0*/  STL.64 [R1+0xc8], R32 ;  /* 0x0000c82001007387 */ /* 0x0003e20000100a00 */
[----:B------:R-:W-:Y:S01]  /*2ed0*/  IMAD.SHL.U32 R6, R13, 0x8, RZ ;  /* 0x000000080d067824 */ /* 0x000fe200078e00ff */
[----:B------:R-:W-:Y:S01]  /*2ee0*/  LOP3.LUT R14, R5, R0, RZ, 0x3c, !PT ;  /* 0x00000000050e7212 */ /* 0x000fe200078e3cff */
[----:B------:R-:W-:Y:S01]  /*2ef0*/  VIADD R134, R9, UR24 ;  /* 0x0000001809867c36 */ /* 0x000fe20008000000 */
[----:B------:R1:W-:Y:S01]  /*2f00*/  STL.64 [R1+0xb8], R18 ;  /* 0x0000b81201007387 */ /* 0x0003e20000100a00 */
[----:B------:R-:W-:-:S03]  /*2f10*/  LOP3.LUT R4, R4, 0x1c0, RZ, 0xc0, !PT ;  /* 0x000001c004047812 */ /* 0x000fc600078ec0ff */
[----:B------:R1:W-:Y:S01]  /*2f20*/  @P3 STS.128 [R202+0x10000], RZ ;  /* 0x010000ffca003388 */ /* 0x0003e20000000c00 */
[----:B------:R-:W-:Y:S02]  /*2f30*/  LOP3.LUT R3, R4, 0x8, R6, 0xf8, !PT ;  /* 0x0000000804037812 */ /* 0x000fe400078ef806 */
[----:B------:R-:W-:Y:S01]  /*2f40*/  SHF.R.U32.HI R2, RZ, 0x3, R4 ;  /* 0x00000003ff027819 */ /* 0x000fe20000011604 */
[----:B------:R1:W-:Y:S01]  /*2f50*/  @P3 STS.128 [R202+0x12000], RZ ;  /* 0x012000ffca003388 */ /* 0x0003e20000000c00 */
[----:B------:R-:W-:Y:S02]  /*2f60*/  IMAD.WIDE.U32 R4, R16, UR13, R18 ;  /* 0x0000000d10047c25 */ /* 0x000fe4000f8e0012 */
[----:B------:R-:W-:Y:S01]  /*2f70*/  LOP3.LUT R12, R3, R2, RZ, 0x3c, !PT ;  /* 0x00000002030c7212 */ /* 0x000fe200078e3cff */
[----:B------:R1:W-:Y:S01]  /*2f80*/  @P3 STS.128 [R202+0x14000], RZ ;  /* 0x014000ffca003388 */ /* 0x0003e20000000c00 */
[----:B------:R-:W-:-:S03]  /*2f90*/  VIADD R9, R5, UR7 ;  /* 0x0000000705097c36 */ /* 0x000fc60008000000 */
[----:B------:R1:W-:Y:S01]  /*2fa0*/  @P3 STS.128 [R202+0x16000], RZ ;  /* 0x016000ffca003388 */ /* 0x0003e20000000c00 */
        /* <DEDUP_REMOVED lines=13> */
[C---:B------:R-:W-:Y:S02]  /*3080*/  @!P5 LEA.HI.X R7, R4.reuse, R7, R9, 0x1, P2 ;  /* 0x000000070407d211 */ /* 0x040fe400010f0c09 */
        /* <DEDUP_REMOVED lines=28> */
.L_x_697:
[----:B------:R-:W-:Y:S05]  /*3250*/  BSYNC B0 ;  /* 0x0000000000007941 */ /* 0x000fea0003800000 */
.L_x_696:
[----:B------:R3:W-:Y:S01]  /*3260*/  @P1 STS.128 [R202+0x10800], RZ ;  /* 0x010800ffca001388 */ /* 0x0007e20000000c00 */
[----:B--2---:R-:W-:Y:S01]  /*3270*/  LOP3.LUT R6, R12, 0xfffffe00, R8, 0xf8, !PT ;  /* 0xfffffe000c067812 */ /* 0x004fe200078ef808 */
[----:B------:R-:W-:Y:S01]  /*3280*/  USHF.L.U64.HI UR24, UR10, 0x4, UR11 ;  /* 0x000000040a187899 */ /* 0x000fe2000801020b */
[----:B------:R-:W-:Y:S01]  /*3290*/  BSSY B0, `(.L_x_698) ;  /* 0x0000032000007945 */ /* 0x000fe20003800000 */
[----:B------:R3:W-:Y:S01]  /*32a0*/  @P1 STS.128 [R202+0x12800], RZ ;  /* 0x012800ffca001388 */ /* 0x0007e20000000c00 */
[----:B------:R-:W-:Y:S01]  /*32b0*/  USHF.L.U32 UR29, UR10, 0x4, URZ ;  /* 0x000000040a1d7899 */ /* 0x000fe2000800063f */
[----:B------:R-:W-:Y:S01]  /*32c0*/  ISETP.GE.AND P6, PT, R23, UR8, PT ;  /* 0x0000000817007c0c */ /* 0x000fe2000bfc6270 */
[----:B------:R-:W-:Y:S01]  /*32d0*/  IMAD R0, R13, 0x200, R14 ;  /* 0x000002000d007824 */ /* 0x000fe200078e020e */
[----:B------:R3:W-:Y:S01]  /*32e0*/  @P1 STS.128 [R202+0x14800], RZ ;  /* 0x014800ffca001388 */ /* 0x0007e20000000c00 */
[----:B------:R-:W-:Y:S01]  /*32f0*/  ISETP.GE.AND P3, PT, R24, UR8, PT ;  /* 0x0000000818007c0c */ /* 0x000fe2000bf66270 */
[----:B-1----:R-:W-:-:S02]  /*3300*/  IMAD R2, R39, 0x400, R6 ;  /* 0x0000040027027824 */ /* 0x002fc400078e0206 */
[----:B------:R3:W-:Y:S01]  /*3310*/  @P1 STS.128 [R202+0x16800], RZ ;  /* 0x016800ffca001388 */ /* 0x0007e20000000c00 */
[----:B------:R-:W-:Y:S09]  /*3320*/  @P1 BRA `(.L_x_699) ;  /* 0x0000000000a01947 */ /* 0x000ff20003800000 */
[----:B------:R-:W-:Y:S01]  /*3330*/  ULDC UR6, c[0x0][0x2d0] ;  /* 0x0000b40000067ab9 */ /* 0x000fe20000000800 */
[----:B------:R-:W-:Y:S02]  /*3340*/  IADD3 R3, P1, R4, UR29, RZ ;  /* 0x0000001d04037c10 */ /* 0x000fe4000ff3e0ff */
[----:B------:R-:W-:Y:S02]  /*3350*/  ISETP.GE.AND P2, PT, R36, UR6, PT ;  /* 0x0000000624007c0c */ /* 0x000fe4000bf46270 */
[----:B------:R-:W-:Y:S02]  /*3360*/  ISETP.GE.AND P5, PT, R123, UR6, PT ;  /* 0x000000067b007c0c */ /* 0x000fe4000bfa6270 */
[----:B------:R-:W-:Y:S02]  /*3370*/  ISETP.GE.AND P4, PT, R122, UR6, PT ;  /* 0x000000067a007c0c */ /* 0x000fe4000bf86270 */
[----:B------:R-:W-:-:S07]  /*3380*/  IADD3.X R7, R9, UR24, RZ, P1, !PT ;  /* 0x0000001809077c10 */ /* 0x000fce0008ffe4ff */
[----:B------:R-:W1:Y:S01]  /*3390*/  @!P2 LDC.64 R10, c[0x0][0x220] ;  /* 0x00008800ff0aab82 */ /* 0x000e620000000a00 */
[----:B------:R2:W-:Y:S07]  /*33a0*/  @P2 STS.128 [R202+0x10800], RZ ;  /* 0x010800ffca002388 */ /* 0x0005ee0000000c00 */
[----:B------:R-:W4:Y:S08]  /*33b0*/  @!P5 LDC.64 R12, c[0x0][0x220] ;  /* 0x00008800ff0cdb82 */ /* 0x000f300000000a00 */
[----:B------:R-:W5:Y:S01]  /*33c0*/  @!P4 LDC.64 R14, c[0x0][0x220] ;  /* 0x00008800ff0ecb82 */ /* 0x000f620000000a00 */
[----:B-1----:R-:W-:-:S04]  /*33d0*/  @!P2 LEA R10, P1, R3, R10, 0x1 ;  /* 0x0000000a030aa211 */ /* 0x002fc800078208ff */
        /* <DEDUP_REMOVED lines=29> */
.L_x_699:
[----:B------:R-:W-:Y:S05]  /*35b0*/  BSYNC B0 ;  /* 0x0000000000007941 */ /* 0x000fea0003800000 */
.L_x_698:
        /* <DEDUP_REMOVED lines=14> */
[----:B------:R-:W1:Y:S02]  /*36a0*/  @!P5 LDC.64 R12, c[0x0][0x220] ;  /* 0x00008800ff0cdb82 */ /* 0x000e640000000a00 */
[----:B------:R2:W-:Y:S06]  /*36b0*/  @P6 STS.128 [R202+0x11000], RZ ;  /* 0x011000ffca006388 */ /* 0x0005ec0000000c00 */
[----:B------:R-:W5:Y:S08]  /*36c0*/  @!P6 LDC.64 R14, c[0x0][0x220] ;  /* 0x00008800ff0eeb82 */ /* 0x000f700000000a00 */
[----:B------:R-:W3:Y:S01]  /*36d0*/  @!P4 LDC.64 R16, c[0x0][0x220] ;  /* 0x00008800ff10cb82 */ /* 0x000ee20000000a00 */
[----:B-1----:R-:W-:-:S04]  /*36e0*/  @!P5 LEA R12, P1, R3, R12, 0x1 ;  /* 0x0000000c030cd211 */ /* 0x002fc800078208ff */
[----:B------:R-:W-:Y:S02]  /*36f0*/  @!P5 LEA.HI.X R13, R3, R13, R7, 0x1, P1 ;  /* 0x0000000d030dd211 */ /* 0x000fe400008f0c07 */
        /* <DEDUP_REMOVED lines=28> */
.L_x_701:
[----:B------:R-:W-:Y:S05]  /*38c0*/  BSYNC B0 ;  /* 0x0000000000007941 */ /* 0x000fea0003800000 */
.L_x_700:
[----:B------:R1:W-:Y:S01]  /*38d0*/  @P3 STS.128 [R202+0x11800], RZ ;  /* 0x011800ffca003388 */ /* 0x0003e20000000c00 */
[----:B------:R-:W-:Y:S01]  /*38e0*/  R2P PR, R26, 0x6 ;  /* 0x000000061a007804 */ /* 0x000fe20000000000 */
[----:B------:R-:W-:Y:S01]  /*38f0*/  IMAD.MOV.U32 R7, RZ, RZ, 0x10 ;  /* 0x00000010ff077424 */ /* 0x000fe200078e00ff */
[----:B------:R-:W-:Y:S01]  /*3900*/  BSSY B0, `(.L_x_702) ;  /* 0x0000035000007945 */ /* 0x000fe20003800000 */
[----:B------:R1:W-:Y:S01]  /*3910*/  @P3 STS.128 [R202+0x13800], RZ ;  /* 0x013800ffca003388 */ /* 0x0003e20000000c00 */
[----:B------:R-:W-:Y:S01]  /*3920*/  IMAD.MOV.U32 R56, RZ, RZ, 0x20 ;  /* 0x00000020ff387424 */ /* 0x000fe200078e00ff */
[----:B------:R-:W-:Y:S02]  /*3930*/  LEA R198, R2, UR4, 0x1 ;  /* 0x0000000402c67c11 */ /* 0x000fe4000f8e08ff */
[----:B------:R1:W-:Y:S01]  /*3940*/  @P3 STS.128 [R202+0x15800], RZ ;  /* 0x015800ffca003388 */ /* 0x0003e20000000c00 */
[----:B------:R-:W-:Y:S02]  /*3950*/  LEA R189, R0, UR4, 0x1 ;  /* 0x0000000400bd7c11 */ /* 0x000fe4000f8e08ff */
[----:B------:R-:W-:Y:S01]  /*3960*/  SEL R2, R56, 0xffffffe0, !P2 ;  /* 0xffffffe038027807 */ /* 0x000fe20005000000 */
[----:B------:R1:W-:Y:S01]  /*3970*/  @P3 STS.128 [R202+0x17800], RZ ;  /* 0x017800ffca003388 */ /* 0x0003e20000000c00 */
[----:B------:R-:W-:Y:S01]  /*3980*/  SEL R0, R7, 0xfffffff0, !P1 ;  /* 0xfffffff007007807 */ /* 0x000fe20004800000 */
[----:B------:R-:W-:Y:S06]  /*3990*/  @P3 BRA `(.L_x_703) ;  /* 0x0000000000ac3947 */ /* 0x000fec0003800000 */
        /* <DEDUP_REMOVED lines=9> */
[----:B--2---:R-:W2:Y:S01]  /*3a30*/  @!P6 LDC.64 R12, c[0x0][0x220] ;  /* 0x00008800ff0ceb82 */ /* 0x004ea20000000a00 */
        /* <DEDUP_REMOVED lines=33> */
.L_x_703:
[----:B------:R-:W-:Y:S05]  /*3c50*/  BSYNC B0 ;  /* 0x0000000000007941 */ /* 0x000fea0003800000 */
.L_x_702:
[----:B-12---:R-:W-:Y:S01]  /*3c60*/  LDSM.16.M88.4 R8, [R198] ;  /* 0x00000000c608783b */ /* 0x006fe20000000200 */
[----:B------:R-:W-:Y:S01]  /*3c70*/  LOP3.LUT P1, RZ, R38, 0x2, RZ, 0xc0, !PT ;  /* 0x0000000226ff7812 */ /* 0x000fe2000782c0ff */
[--C-:B------:R-:W-:Y:S01]  /*3c80*/  IMAD R195, R2, 0x2, R189.reuse ;  /* 0x0000000202c37824 */ /* 0x100fe200078e02bd */
[----:B------:R-:W-:Y:S01]  /*3c90*/  UISETP.GE.AND UP0, UPT, UR22, 0x2, UPT ;  /* 0x000000021600788c */ /* 0x000fe2000bf06270 */
[----:B------:R-:W1:Y:S01]  /*3ca0*/  LDSM.16.M88.4 R24, [R189+0x8000] ;  /* 0x00800000bd18783b */ /* 0x000e620000000200 */
[----:B------:R-:W-:Y:S01]  /*3cb0*/  SEL R5, R7, 0xfffffff0, !P1 ;  /* 0xfffffff007057807 */ /* 0x000fe20004800000 */
[----:B------:R-:W-:Y:S01]  /*3cc0*/  IMAD R7, R0, 0x2, R189 ;  /* 0x0000000200077824 */ /* 0x000fe200078e02bd */
[----:B------:R-:W-:Y:S01]  /*3cd0*/  LOP3.LUT P1, RZ, R38, 0x4, RZ, 0xc0, !PT ;  /* 0x0000000426ff7812 */ /* 0x000fe2000782c0ff */
[----:B------:R-:W2:Y:S01]  /*3ce0*/  LDSM.16.M88.4 R20, [R189+0x8800] ;  /* 0x00880000bd14783b */ /* 0x000ea20000000200 */
[----:B------:R-:W-:Y:S01]  /*3cf0*/  VIADD R3, R189, 0x8000 ;  /* 0x00008000bd037836 */ /* 0x000fe20000000000 */
[----:B------:R-:W-:Y:S01]  /*3d00*/  UIADD3 UR11, UR37, 0x646e171e, URZ ;  /* 0x646e171e250b7890 */ /* 0x000fe2000fffe03f */
[----:B------:R-:W-:Y:S01]  /*3d10*/  IMAD R199, R5, 0x2, R198 ;  /* 0x0000000205c77824 */ /* 0x000fe200078e02c6 */
[----:B------:R-:W5:Y:S01]  /*3d20*/  LDSM.16.M88.4 R16, [R189+0x9000] ;  /* 0x00900000bd10783b */ /* 0x000f620000000200 */
[----:B------:R-:W-:Y:S01]  /*3d30*/  SEL R4, R56, 0xffffffe0, !P1 ;  /* 0xffffffe038047807 */ /* 0x000fe20004800000 */
[----:B------:R-:W-:Y:S01]  /*3d40*/  IMAD R197, R0, 0x2, R3 ;  /* 0x0000000200c57824 */ /* 0x000fe200078e0203 */
[----:B------:R-:W-:Y:S01]  /*3d50*/  UIADD3 UR10, UR36, -0x4ab325aa, URZ ;  /* 0xb54cda56240a7890 */ /* 0x000fe2000fffe03f */
[----:B------:R-:W3:Y:S01]  /*3d60*/  LDSM.16.M88.4 R28, [R189+0x9800] ;  /* 0x00980000bd1c783b */ /* 0x000ee20000000200 */
[----:B------:R-:W-:-:S02]  /*3d70*/  IMAD.SHL.U32 R114, R114, 0x2, RZ ;  /* 0x0000000272727824 */ /* 0x000fc400078e00ff */
[C---:B------:R-:W-:Y:S01]  /*3d80*/  IMAD R201, R4.reuse, 0x2, R198 ;  /* 0x0000000204c97824 */ /* 0x040fe200078e02c6 */
[----:B------:R-:W-:Y:S01]  /*3d90*/  LDSM.16.M88.4 R12, [R199] ;  /* 0x00000000c70c783b */ /* 0x000fe20000000200 */
[----:B------:R-:W-:Y:S01]  /*3da0*/  IMAD R200, R4, 0x2, R199 ;  /* 0x0000000204c87824 */ /* 0x000fe200078e02c7 */
[----:B------:R-:W-:Y:S01]  /*3db0*/  LOP3.LUT R115, R114, 0x6, RZ, 0xc0, !PT ;  /* 0x0000000672737812 */ /* 0x000fe200078ec0ff */
[----:B------:R-:W-:Y:S01]  /*3dc0*/  IMAD R194, R2, 0x2, R197 ;  /* 0x0000000202c27824 */ /* 0x000fe200078e02c5 */
[----:B------:R-:W4:Y:S01]  /*3dd0*/  LDSM.16.M88.4 R44, [R7+0x8000] ;  /* 0x00800000072c783b */ /* 0x000f220000000200 */
[----:B------:R-:W-:Y:S02]  /*3de0*/  IMAD.U32 R2, RZ, RZ, UR17 ;  /* 0x00000011ff027e24 */ /* 0x000fe4000f8e00ff */
[----:B------:R-:W-:Y:S01]  /*3df0*/  IMAD.U32 R0, RZ, RZ, UR20 ;  /* 0x00000014ff007e24 */ /* 0x000fe2000f8e00ff */
[----:B------:R-:W4:Y:S01]  /*3e00*/  LDSM.16.M88.4 R52, [R7+0x8800] ;  /* 0x008800000734783b */ /* 0x000f220000000200 */
[----:B------:R-:W-:-:S02]  /*3e10*/  IMAD R137, R2, 0x4, R39 ;  /* 0x0000000402897824 */ /* 0x000fc400078e0227 */
[----:B------:R-:W-:Y:S01]  /*3e20*/  IMAD.U32 R2, RZ, RZ, UR35 ;  /* 0x00000023ff027e24 */ /* 0x000fe2000f8e00ff */
[----:B------:R-:W4:Y:S01]  /*3e30*/  LDSM.16.M88.4 R64, [R7+0x9000] ;  /* 0x009000000740783b */ /* 0x000f220000000200 */
[----:B------:R-:W-:-:S03]  /*3e40*/  IMAD R0, R0, 0x40, R115 ;  /* 0x0000004000007824 */ /* 0x000fc600078e0273 */
[----:B------:R-:W4:Y:S01]  /*3e50*/  LDSM.16.M88.4 R56, [R7+0x9800] ;  /* 0x009800000738783b */ /* 0x000f220000000200 */
[----:B------:R-:W-:Y:S01]  /*3e60*/  VIADD R3, R0, 0x1 ;  /* 0x0000000100037836 */ /* 0x000fe20000000000 */
[----:B------:R-:W-:Y:S01]  /*3e70*/  VIADDMNMX R133, R134, 0x8, R2, PT ;  /* 0x0000000886857846 */ /* 0x000fe20003800102 */
[----:B------:R-:W-:Y:S01]  /*3e80*/  VIADD R2, R0, 0x8 ;  /* 0x0000000800027836 */ /* 0x000fe20000000000 */
[----:B------:R-:W-:Y:S01]  /*3e90*/  LDSM.16.M88.4 R68, [R195+0x8000] ;  /* 0x00800000c344783b */ /* 0x000fe20000000200 */
[----:B------:R-:W-:Y:S02]  /*3ea0*/  VIMNMX R134, R134, UR35, PT ;  /* 0x0000002386867c48 */ /* 0x000fe4000bfe0100 */
[C---:B------:R-:W-:Y:S01]  /*3eb0*/  ISETP.GE.AND P3, PT, R3.reuse, R133, PT ;  /* 0x000000850300720c */ /* 0x040fe20003f66270 */
[----:B-1----:R-:W-:Y:S01]  /*3ec0*/  HMMA.16816.F32.BF16 R32, R8, R24, RZ ;  /* 0x000000180820723c */ /* 0x002fe200000418ff */
[----:B------:R-:W-:Y:S01]  /*3ed0*/  LDSM.16.M88.4 R84, [R195+0x8800] ;  /* 0x00880000c354783b */ /* 0x000fe20000000200 */
[----:B------:R-:W-:-:S02]  /*3ee0*/  ISETP.GE.AND P6, PT, R3, R134, PT ;  /* 0x000000860300720c */ /* 0x000fc40003fc6270 */
[----:B------:R-:W-:Y:S01]  /*3ef0*/  I2FP.F32.S32 R3, R3 ;  /* 0x0000000300037245 */ /* 0x000fe20000201400 */
[----:B------:R-:W-:Y:S01]  /*3f00*/  LDSM.16.M88.4 R92, [R195+0x9000] ;  /* 0x00900000c35c783b */ /* 0x000fe20000000200 */
[C---:B------:R-:W-:Y:S01]  /*3f10*/  HMMA.16816.F32.BF16 R24, R8.reuse, R26, RZ ;  /* 0x0000001a0818723c */ /* 0x040fe200000418ff */
[C---:B------:R-:W-:Y:S02]  /*3f20*/  ISETP.GE.AND P4, PT, R2.reuse, R134, PT ;  /* 0x000000860200720c */ /* 0x040fe40003f86270 */
[----:B------:R-:W-:Y:S01]  /*3f30*/  LDSM.16.M88.4 R88, [R195+0x9800] ;  /* 0x00980000c358783b */ /* 0x000fe20000000200 */
[----:B------:R-:W-:Y:S02]  /*3f40*/  ISETP.GE.AND P1, PT, R2, R133, PT ;  /* 0x000000850200720c */ /* 0x000fe40003f26270 */
[----:B--2---:R-:W-:Y:S01]  /*3f50*/  HMMA.16816.F32.BF16 R40, R8, R20, RZ ;  /* 0x000000140828723c */ /* 0x004fe200000418ff */
[----:B------:R-:W-:Y:S01]  /*3f60*/  LDSM.16.M88.4 R96, [R194] ;  /* 0x00000000c260783b */ /* 0x000fe20000000200 */
[----:B------:R-:W-:-:S03]  /*3f70*/  I2FP.F32.S32 R2, R2 ;  /* 0x0000000200027245 */ /* 0x000fc60000201400 */
[----:B------:R-:W-:Y:S01]  /*3f80*/  LDSM.16.M88.4 R100, [R194+0x800] ;  /* 0x00080000c264783b */ /* 0x000fe20000000200 */
[C---:B------:R-:W-:Y:S03]  /*3f90*/  HMMA.16816.F32.BF16 R20, R8.reuse, R22, RZ ;  /* 0x000000160814723c */ /* 0x040fe600000418ff */
[----:B------:R-:W-:Y:S03]  /*3fa0*/  LDSM.16.M88.4 R108, [R194+0x1000] ;  /* 0x00100000c26c783b */ /* 0x000fe60000000200 */
[C---:B-----5:R-:W-:Y:S01]  /*3fb0*/  HMMA.16816.F32.BF16 R48, R8.reuse, R16, RZ ;  /* 0x000000100830723c */ /* 0x060fe200000418ff */
[----:B------:R-:W-:Y:S04]  /*3fc0*/  LDSM.16.M88.4 R104, [R189+0xb000] ;  /* 0x00b00000bd68783b */ /* 0x000fe80000000200 */
[----:B------:R-:W0:Y:S01]  /*3fd0*/  LDGDEPBAR ;  /* 0x00000000000079af */ /* 0x000e220000000000 */
[C---:B------:R-:W-:Y:S03]  /*3fe0*/  HMMA.16816.F32.BF16 R76, R8.reuse, R18, RZ ;  /* 0x00000012084c723c */ /* 0x040fe600000418ff */
[----:B------:R-:W-:Y:S03]  /*3ff0*/  LDSM.16.M88.4 R16, [R200] ;  /* 0x00000000c810783b */ /* 0x000fe60000000200 */
[C---:B---3--:R-:W-:Y:S01]  /*4000*/  HMMA.16816.F32.BF16 R80, R8.reuse, R28, RZ ;  /* 0x0000001c0850723c */ /* 0x048fe200000418ff */
[----:B------:R-:W-:Y:S05]  /*4010*/  STL [R1+0xb0], R137 ;  /* 0x0000b08901007387 */ /* 0x000fea0000100800 */
[----:B------:R-:W-:Y:S01]  /*4020*/  HMMA.16816.F32.BF16 R72, R8, R30, RZ ;  /* 0x0000001e0848723c */ /* 0x000fe200000418ff */
[----:B------:R-:W1:Y:S05]  /*4030*/  LDSM.16.M88.4 R8, [R201] ;  /* 0x00000000c908783b */ /* 0x000e6a0000000200 */
[C---:B----4-:R-:W-:Y:S06]  /*4040*/  HMMA.16816.F32.BF16 R60, R12.reuse, R44, R32 ;  /* 0x0000002c0c3c723c */ /* 0x050fec0000041820 */
[C---:B------:R-:W-:Y:S06]  /*4050*/  HMMA.16816.F32.BF16 R28, R12.reuse, R46, R24 ;  /* 0x0000002e0c1c723c */ /* 0x040fec0000041818 */
[C---:B------:R-:W-:Y:S06]  /*4060*/  HMMA.16816.F32.BF16 R24, R12.reuse, R52, R40 ;  /* 0x000000340c18723c */ /* 0x040fec0000041828 */
[C---:B------:R-:W-:Y:S06]  /*4070*/  HMMA.16816.F32.BF16 R20, R12.reuse, R54, R20 ;  /* 0x000000360c14723c */ /* 0x040fec0000041814 */
[C---:B------:R-:W-:Y:S06]  /*4080*/  HMMA.16816.F32.BF16 R32, R12.reuse, R64, R48 ;  /* 0x000000400c20723c */ /* 0x040fec0000041830 */
[C---:B------:R-:W-:Y:S01]  /*4090*/  HMMA.16816.F32.BF16 R48, R12.reuse, R66, R76 ;  /* 0x000000420c30723c */ /* 0x040fe2000004184c */
[----:B------:R-:W-:Y:S05]  /*40a0*/  LDSM.16.M88.4 R76, [R189+0xb800] ;  /* 0x00b80000bd4c783b */ /* 0x000fea0000000200 */
[C---:B------:R-:W-:Y:S01]  /*40b0*/  HMMA.16816.F32.BF16 R44, R12.reuse, R56, R80 ;  /* 0x000000380c2c723c */ /* 0x040fe20000041850 */
[----:B------:R-:W-:Y:S05]  /*40c0*/  LDSM.16.M88.4 R80, [R7+0xa000] ;  /* 0x00a000000750783b */ /* 0x000fea0000000200 */
        /* <DEDUP_REMOVED lines=8> */
[----:B------:R-:W2:Y:S05]  /*4150*/  LDSM.16.M88.4 R84, [R189+0xa800] ;  /* 0x00a80000bd54783b */ /* 0x000eaa0000000200 */
[C---:B------:R-:W-:Y:S06]  /*4160*/  HMMA.16816.F32.BF16 R20, R8.reuse, R92, R32 ;  /* 0x0000005c0814723c */ /* 0x040fec0000041820 */
[C---:B------:R-:W-:Y:S01]  /*4170*/  HMMA.16816.F32.BF16 R64, R8.reuse, R94, R48 ;  /* 0x0000005e0840723c */ /* 0x040fe20000041830 */
[----:B------:R-:W-:Y:S05]  /*4180*/  LDSM.16.M88.4 R92, [R7+0xb000] ;  /* 0x00b00000075c783b */ /* 0x000fea0000000200 */
[C---:B------:R-:W-:Y:S06]  /*4190*/  HMMA.16816.F32.BF16 R44, R8.reuse, R88, R44 ;  /* 0x00000058082c723c */ /* 0x040fec000004182c */
[----:B------:R-:W-:Y:S01]  /*41a0*/  HMMA.16816.F32.BF16 R28, R8, R90, R40 ;  /* 0x0000005a081c723c */ /* 0x000fe20000041828 */
[----:B------:R-:W3:Y:S04]  /*41b0*/  LDSM.16.M88.4 R8, [R199+0x2000] ;  /* 0x00200000c708783b */ /* 0x000ee80000000200 */
[----:B------:R-:W4:Y:S01]  /*41c0*/  LDSM.16.M88.4 R88, [R7+0xa800] ;  /* 0x00a800000758783b */ /* 0x000f220000000200 */
[C---:B------:R-:W-:Y:S06]  /*41d0*/  HMMA.16816.F32.BF16 R32, R16.reuse, R96, R60 ;  /* 0x000000601020723c */ /* 0x040fec000004183c */
        /* <DEDUP_REMOVED lines=8> */
[C---:B-1----:R-:W-:Y:S06]  /*4260*/  HMMA.16816.F32.BF16 R56, R16.reuse, R68, R44 ;  /* 0x000000441038723c */ /* 0x042fec000004182c */
[----:B------:R-:W-:Y:S01]  /*4270*/  HMMA.16816.F32.BF16 R28, R16, R70, R28 ;  /* 0x00000046101c723c */ /* 0x000fe2000004181c */
[----:B------:R-:W-:Y:S04]  /*4280*/  LDSM.16.M88.4 R16, [R201+0x2000] ;  /* 0x00200000c910783b */ /* 0x000fe80000000200 */
[----:B------:R-:W-:Y:S01]  /*4290*/  LDSM.16.M88.4 R68, [R194+0x2000] ;  /* 0x00200000c244783b */ /* 0x000fe20000000200 */
[C---:B------:R-:W-:Y:S06]  /*42a0*/  HMMA.16816.F32.BF16 R32, R12.reuse, R72, R32 ;  /* 0x000000480c20723c */ /* 0x040fec0000041820 */
[C---:B------:R-:W-:Y:S01]  /*42b0*/  HMMA.16816.F32.BF16 R40, R12.reuse, R74, R40 ;  /* 0x0000004a0c28723c */ /* 0x040fe20000041828 */
[----:B------:R-:W-:Y:S05]  /*42c0*/  LDSM.16.M88.4 R72, [R195+0xa800] ;  /* 0x00a80000c348783b */ /* 0x000fea0000000200 */
[C---:B--2---:R-:W-:Y:S01]  /*42d0*/  HMMA.16816.F32.BF16 R52, R12.reuse, R86, R24 ;  /* 0x000000560c34723c */ /* 0x044fe20000041818 */
[----:B------:R-:W1:Y:S05]  /*42e0*/  LDSM.16.M88.4 R24, [R7+0xb800] ;  /* 0x00b800000718783b */ /* 0x000e6a0000000200 */
[C---:B------:R-:W-:Y:S01]  /*42f0*/  HMMA.16816.F32.BF16 R44, R12.reuse, R84, R48 ;  /* 0x000000540c2c723c */ /* 0x040fe20000041830 */
[----:B------:R-:W2:Y:S04]  /*4300*/  LDSM.16.M88.4 R48, [R195+0xa000] ;  /* 0x00a00000c330783b */ /* 0x000ea80000000200 */
[----:B------:R-:W5:Y:S01]  /*4310*/  LDSM.16.M88.4 R84, [R195+0xb000] ;  /* 0x00b00000c354783b */ /* 0x000f620000000200 */
[C---:B------:R-:W-:Y:S06]  /*4320*/  HMMA.16816.F32.BF16 R20, R12.reuse, R104, R20 ;  /* 0x000000680c14723c */ /* 0x040fec0000041814 */
[C---:B------:R-:W-:Y:S06]  /*4330*/  HMMA.16816.F32.BF16 R60, R12.reuse, R106, R60 ;  /* 0x0000006a0c3c723c */ /* 0x040fec000004183c */
        /* <DEDUP_REMOVED lines=23> */
[C---:B-----5:R-:W-:Y:S06]  /*44b0*/  HMMA.16816.F32.BF16 R20, R16.reuse, R84, R20 ;  /* 0x000000541014723c */ /* 0x060fec0000041814 */
[C---:B------:R-:W-:Y:S01]  /*44c0*/  HMMA.16816.F32.BF16 R60, R16.reuse, R86, R60 ;  /* 0x00000056103c723c */ /* 0x040fe2000004183c */
[----:B------:R-:W-:Y:S05]  /*44d0*/  LDSM.16.M88.4 R84, [R7+0xc800] ;  /* 0x00c800000754783b */ /* 0x000fea0000000200 */
[C---:B------:R-:W-:Y:S06]  /*44e0*/  HMMA.16816.F32.BF16 R56, R16.reuse, R64, R56 ;  /* 0x000000401038723c */ /* 0x040fec0000041838 */
[----:B------:R-:W-:Y:S01]  /*44f0*/  HMMA.16816.F32.BF16 R28, R16, R66, R28 ;  /* 0x00000042101c723c */ /* 0x000fe2000004181c */
[----:B------:R-:W4:Y:S04]  /*4500*/  LDSM.16.M88.4 R64, [R189+0xd800] ;  /* 0x00d80000bd40783b */ /* 0x000f280000000200 */
[----:B------:R-:W5:Y:S01]  /*4510*/  LDSM.16.M88.4 R16, [R199+0x4000] ;  /* 0x00400000c710783b */ /* 0x000f620000000200 */
[C---:B------:R-:W-:Y:S06]  /*4520*/  HMMA.16816.F32.BF16 R32, R12.reuse, R68, R32 ;  /* 0x000000440c20723c */ /* 0x040fec0000041820 */
[C---:B------:R-:W-:Y:S01]  /*4530*/  HMMA.16816.F32.BF16 R40, R12.reuse, R70, R40 ;  /* 0x000000460c28723c */ /* 0x040fe20000041828 */
[----:B------:R-:W-:Y:S05]  /*4540*/  LDSM.16.M88.4 R68, [R195+0xc000] ;  /* 0x00c00000c344783b */ /* 0x000fea0000000200 */
[C---:B---3--:R-:W-:Y:S06]  /*4550*/  HMMA.16816.F32.BF16 R44, R12.reuse, R80, R44 ;  /* 0x000000500c2c723c */ /* 0x048fec000004182c */
[C---:B------:R-:W-:Y:S01]  /*4560*/  HMMA.16816.F32.BF16 R52, R12.reuse, R82, R52 ;  /* 0x000000520c34723c */ /* 0x040fe20000041834 */
[----:B------:R-:W-:Y:S05]  /*4570*/  LDSM.16.M88.4 R80, [R195+0xc800] ;  /* 0x00c80000c350783b */ /* 0x000fea0000000200 */
[C---:B------:R-:W-:Y:S06]  /*4580*/  HMMA.16816.F32.BF16 R20, R12.reuse, R96, R20 ;  /* 0x000000600c14723c */ /* 0x040fec0000041814 */
[C---:B------:R-:W-:Y:S01]  /*4590*/  HMMA.16816.F32.BF16 R60, R12.reuse, R98, R60 ;  /* 0x000000620c3c723c */ /* 0x040fe2000004183c */
[----:B------:R-:W-:Y:S05]  /*45a0*/  LDSM.16.M88.4 R96, [R7+0xf000] ;  /* 0x00f000000760783b */ /* 0x000fea0000000200 */
[C---:B-1----:R-:W-:Y:S06]  /*45b0*/  HMMA.16816.F32.BF16 R56, R12.reuse, R24, R56 ;  /* 0x000000180c38723c */ /* 0x042fec0000041838 */
[----:B------:R-:W-:Y:S01]  /*45c0*/  HMMA.16816.F32.BF16 R28, R12, R26, R28 ;  /* 0x0000001a0c1c723c */ /* 0x000fe2000004181c */
[----:B------:R-:W-:Y:S05]  /*45d0*/  LDSM.16.M88.4 R12, [R201+0x4000] ;  /* 0x00400000c90c783b */ /* 0x000fea0000000200 */
[C---:B--2---:R-:W-:Y:S06]  /*45e0*/  HMMA.16816.F32.BF16 R32, R8.reuse, R48, R32 ;  /* 0x000000300820723c */ /* 0x044fec0000041820 */
[C---:B------:R-:W-:Y:S01]  /*45f0*/  HMMA.16816.F32.BF16 R40, R8.reuse, R50, R40 ;  /* 0x000000320828723c */ /* 0x040fe20000041828 */
[----:B------:R-:W1:Y:S05]  /*4600*/  LDSM.16.M88.4 R48, [R7+0xd800] ;  /* 0x00d800000730783b */ /* 0x000e6a0000000200 */
[C---:B------:R-:W-:Y:S06]  /*4610*/  HMMA.16816.F32.BF16 R44, R8.reuse, R76, R44 ;  /* 0x0000004c082c723c */ /* 0x040fec000004182c */
[C---:B------:R-:W-:Y:S01]  /*4620*/  HMMA.16816.F32.BF16 R52, R8.reuse, R78, R52 ;  /* 0x0000004e0834723c */ /* 0x040fe20000041834 */
[----:B------:R-:W-:Y:S05]  /*4630*/  LDSM.16.M88.4 R76, [R194+0x4000] ;  /* 0x00400000c24c783b */ /* 0x000fea0000000200 */
[C---:B------:R-:W-:Y:S06]  /*4640*/  HMMA.16816.F32.BF16 R24, R8.reuse, R88, R20 ;  /* 0x000000580818723c */ /* 0x040fec0000041814 */
[C---:B------:R-:W-:Y:S01]  /*4650*/  HMMA.16816.F32.BF16 R60, R8.reuse, R90, R60 ;  /* 0x0000005a083c723c */ /* 0x040fe2000004183c */
[----:B------:R-:W-:Y:S05]  /*4660*/  LDSM.16.M88.4 R88, [R194+0x5000] ;  /* 0x00500000c258783b */ /* 0x000fea0000000200 */
[C---:B----4-:R-:W-:Y:S06]  /*4670*/  HMMA.16816.F32.BF16 R56, R8.reuse, R64, R56 ;  /* 0x000000400838723c */ /* 0x050fec0000041838 */
[----:B------:R-:W-:Y:S01]  /*4680*/  HMMA.16816.F32.BF16 R20, R8, R66, R28 ;  /* 0x000000420814723c */ /* 0x000fe2000004181c */
[----:B------:R-:W2:Y:S04]  /*4690*/  LDSM.16.M88.4 R64, [R195+0xd800] ;  /* 0x00d80000c340783b */ /* 0x000ea80000000200 */
[----:B------:R-:W3:Y:S01]  /*46a0*/  LDSM.16.M88.4 R8, [R200+0x4000] ;  /* 0x00400000c808783b */ /* 0x000ee20000000200 */
[C---:B-----5:R-:W-:Y:S06]  /*46b0*/  HMMA.16816.F32.BF16 R32, R16.reuse, R72, R32 ;  /* 0x000000481020723c */ /* 0x060fec0000041820 */
[C---:B------:R-:W-:Y:S01]  /*46c0*/  HMMA.16816.F32.BF16 R40, R16.reuse, R74, R40 ;  /* 0x0000004a1028723c */ /* 0x040fe20000041828 */
[----:B------:R-:W-:Y:S05]  /*46d0*/  LDSM.16.M88.4 R72, [R189+0xe000] ;  /* 0x00e00000bd48783b */ /* 0x000fea0000000200 */
        /* <DEDUP_REMOVED lines=10> */
[C---:B------:R-:W-:Y:S06]  /*4780*/  HMMA.16816.F32.BF16 R16, R12.reuse, R68, R32 ;  /* 0x000000440c10723c */ /* 0x040fec0000041820 */
[C---:B------:R-:W-:Y:S01]  /*4790*/  HMMA.16816.F32.BF16 R40, R12.reuse, R70, R40 ;  /* 0x000000460c28723c */ /* 0x040fe20000041828 */
[----:B------:R-:W-:Y:S05]  /*47a0*/  LDSM.16.M88.4 R68, [R7+0xe000] ;  /* 0x00e000000744783b */ /* 0x000fea0000000200 */
[C---:B------:R-:W-:Y:S06]  /*47b0*/  HMMA.16816.F32.BF16 R44, R12.reuse, R80, R44 ;  /* 0x000000500c2c723c */ /* 0x040fec000004182c */
[C---:B------:R-:W-:Y:S01]  /*47c0*/  HMMA.16816.F32.BF16 R52, R12.reuse, R82, R52 ;  /* 0x000000520c34723c */ /* 0x040fe20000041834 */
[----:B------:R-:W5:Y:S05]  /*47d0*/  LDSM.16.M88.4 R80, [R189+0xe800] ;  /* 0x00e80000bd50783b */ /* 0x000f6a0000000200 */
[C---:B------:R-:W-:Y:S06]  /*47e0*/  HMMA.16816.F32.BF16 R32, R12.reuse, R92, R28 ;  /* 0x0000005c0c20723c */ /* 0x040fec000004181c */
[C---:B------:R-:W-:Y:S01]  /*47f0*/  HMMA.16816.F32.BF16 R60, R12.reuse, R94, R60 ;  /* 0x0000005e0c3c723c */ /* 0x040fe2000004183c */
[----:B------:R-:W-:Y:S05]  /*4800*/  LDSM.16.M88.4 R92, [R195+0xf000] ;  /* 0x00f00000c35c783b */ /* 0x000fea0000000200 */
[C---:B--2---:R-:W-:Y:S06]  /*4810*/  HMMA.16816.F32.BF16 R56, R12.reuse, R64, R56 ;  /* 0x000000400c38723c */ /* 0x044fec0000041838 */
[----:B------:R-:W-:Y:S01]  /*4820*/  HMMA.16816.F32.BF16 R28, R12, R66, R24 ;  /* 0x000000420c1c723c */ /* 0x000fe20000041818 */
[----:B------:R-:W2:Y:S05]  /*4830*/  LDSM.16.M88.4 R64, [R189+0xf800] ;  /* 0x00f80000bd40783b */ /* 0x000eaa0000000200 */
[C---:B---3--:R-:W-:Y:S01]  /*4840*/  HMMA.16816.F32.BF16 R24, R8.reuse, R76, R16 ;  /* 0x0000004c0818723c */ /* 0x048fe20000041810 */
[----:B------:R-:W3:Y:S05]  /*4850*/  LDSM.16.M88.4 R16, [R199+0x6000] ;  /* 0x00600000c710783b */ /* 0x000eea0000000200 */
        /* <DEDUP_REMOVED lines=11> */
[C---:B-----5:R-:W-:Y:S06]  /*4910*/  HMMA.16816.F32.BF16 R28, R20.reuse, R72, R24 ;  /* 0x00000048141c723c */ /* 0x060fec0000041818 */
[C---:B------:R-:W-:Y:S01]  /*4920*/  HMMA.16816.F32.BF16 R24, R20.reuse, R74, R12 ;  /* 0x0000004a1418723c */ /* 0x040fe2000004180c */
[----:B------:R1:W4:Y:S05]  /*4930*/  LDSM.16.M88.4 R72, [R7+0xf800] ;  /* 0x00f800000748783b */ /* 0x00032a0000000200 */
[C---:B------:R-:W-:Y:S06]  /*4940*/  HMMA.16816.F32.BF16 R12, R20.reuse, R80, R44 ;  /* 0x00000050140c723c */ /* 0x040fec000004182c */
[C---:B------:R-:W-:Y:S01]  /*4950*/  HMMA.16816.F32.BF16 R52, R20.reuse, R82, R52 ;  /* 0x000000521434723c */ /* 0x040fe20000041834 */
[----:B------:R-:W5:Y:S05]  /*4960*/  LDSM.16.M88.4 R80, [R195+0xe000] ;  /* 0x00e00000c350783b */ /* 0x000f6a0000000200 */
[C---:B------:R-:W-:Y:S06]  /*4970*/  HMMA.16816.F32.BF16 R48, R20.reuse, R100, R40 ;  /* 0x000000641430723c */ /* 0x040fec0000041828 */
[----:B------:R-:W-:Y:S01]  /*4980*/  HMMA.16816.F32.BF16 R60, R20, R102, R60 ;  /* 0x00000066143c723c */ /* 0x000fe2000004183c */
[----:B-1----:R-:W-:-:S04]  /*4990*/  SHF.R.S32.HI R7, RZ, 0x1f, R112 ;  /* 0x0000001fff077819 */ /* 0x002fc80000011470 */
[----:B------:R-:W-:Y:S01]  /*49a0*/  LEA.HI.X.SX32 R146, R113, R7, 0x1, P0 ;  /* 0x0000000771927211 */ /* 0x000fe200000f0eff */
[----:B--2---:R-:W-:Y:S01]  /*49b0*/  HMMA.16816.F32.BF16 R56, R20, R64, R56 ;  /* 0x000000401438723c */ /* 0x004fe20000041838 */
[----:B------:R-:W-:-:S05]  /*49c0*/  VIADD R7, R0, 0x9 ;  /* 0x0000000900077836 */ /* 0x000fca0000000000 */
[----:B------:R-:W-:Y:S01]  /*49d0*/  HMMA.16816.F32.BF16 R44, R20, R66, R32 ;  /* 0x00000042142c723c */ /* 0x000fe20000041820 */
[----:B------:R-:W1:Y:S01]  /*49e0*/  LDSM.16.M88.4 R64, [R195+0xf800] ;  /* 0x00f80000c340783b */ /* 0x000e620000000200 */
[C---:B------:R-:W-:Y:S02]  /*49f0*/  ISETP.GE.AND P0, PT, R7.reuse, R134, PT ;  /* 0x000000860700720c */ /* 0x040fe40003f06270 */
[----:B------:R-:W-:Y:S02]  /*4a00*/  ISETP.GE.AND P5, PT, R7, R133, PT ;  /* 0x000000850700720c */ /* 0x000fe40003fa6270 */
[----:B---3--:R-:W-:Y:S01]  /*4a10*/  HMMA.16816.F32.BF16 R40, R16, R68, R28 ;  /* 0x000000441028723c */ /* 0x008fe2000004181c */
[----:B------:R-:W-:-:S05]  /*4a20*/  I2FP.F32.S32 R7, R7 ;  /* 0x0000000700077245 */ /* 0x000fca0000201400 */
[C---:B------:R-:W-:Y:S01]  /*4a30*/  HMMA.16816.F32.BF16 R32, R16.reuse, R70, R24 ;  /* 0x000000461020723c */ /* 0x040fe20000041818 */
[----:B------:R-:W-:Y:S05]  /*4a40*/  LDSM.16.M88.4 R68, [R194+0x6000] ;  /* 0x00600000c244783b */ /* 0x000fea0000000200 */
[C---:B------:R-:W-:Y:S01]  /*4a50*/  HMMA.16816.F32.BF16 R24, R16.reuse, R76, R12 ;  /* 0x0000004c1018723c */ /* 0x040fe2000004180c */
[----:B------:R-:W2:Y:S05]  /*4a60*/  LDSM.16.M88.4 R12, [R200+0x6000] ;  /* 0x00600000c80c783b */ /* 0x000eaa0000000200 */
[C---:B------:R-:W-:Y:S01]  /*4a70*/  HMMA.16816.F32.BF16 R20, R16.reuse, R78, R52 ;  /* 0x0000004e1014723c */ /* 0x040fe20000041834 */
[----:B------:R-:W3:Y:S05]  /*4a80*/  LDSM.16.M88.4 R76, [R194+0x6800] ;  /* 0x00680000c24c783b */ /* 0x000eea0000000200 */
[C---:B------:R-:W-:Y:S06]  /*4a90*/  HMMA.16816.F32.BF16 R28, R16.reuse, R96, R48 ;  /* 0x00000060101c723c */ /* 0x040fec0000041830 */
[----:B------:R-:W-:Y:S01]  /*4aa0*/  HMMA.16816.F32.BF16 R52, R16, R98, R60 ;  /* 0x000000621034723c */ /* 0x000fe2000004183c */
[----:B------:R-:W3:Y:S01]  /*4ab0*/  LDSM.16.M88.4 R60, [R194+0x7800] ;  /* 0x00780000c23c783b */ /* 0x000ee20000000200 */
[----:B------:R-:W-:-:S04]  /*4ac0*/  DEPBAR.LE SB0, 0x0 ;  /* 0x000080000000791a */ /* 0x000fc80000000000 */
[C---:B----4-:R-:W-:Y:S06]  /*4ad0*/  HMMA.16816.F32.BF16 R56, R16.reuse, R72, R56 ;  /* 0x000000481038723c */ /* 0x050fec0000041838 */
[----:B------:R-:W-:Y:S06]  /*4ae0*/  HMMA.16816.F32.BF16 R48, R16, R74, R44 ;  /* 0x0000004a1030723c */ /* 0x000fec000004182c */
[C---:B-----5:R-:W-:Y:S06]  /*4af0*/  HMMA.16816.F32.BF16 R44, R8.reuse, R80, R40 ;  /* 0x00000050082c723c */ /* 0x060fec0000041828 */
[C---:B------:R-:W-:Y:S06]  /*4b00*/  HMMA.16816.F32.BF16 R40, R8.reuse, R82, R32 ;  /* 0x000000520828723c */ /* 0x040fec0000041820 */
[C---:B------:R-:W-:Y:S06]  /*4b10*/  HMMA.16816.F32.BF16 R32, R8.reuse, R88, R24 ;  /* 0x000000580820723c */ /* 0x040fec0000041818 */
[C---:B------:R-:W-:Y:S06]  /*4b20*/  HMMA.16816.F32.BF16 R16, R8.reuse, R92, R28 ;  /* 0x0000005c0810723c */ /* 0x040fec000004181c */
[C---:B------:R-:W-:Y:S06]  /*4b30*/  HMMA.16816.F32.BF16 R20, R8.reuse, R90, R20 ;  /* 0x0000005a0814723c */ /* 0x040fec0000041814 */
[C---:B------:R-:W-:Y:S06]  /*4b40*/  HMMA.16816.F32.BF16 R24, R8.reuse, R94, R52 ;  /* 0x0000005e0818723c */ /* 0x040fec0000041834 */
[C---:B-1----:R-:W-:Y:S06]  /*4b50*/  HMMA.16816.F32.BF16 R28, R8.reuse, R64, R56 ;  /* 0x00000040081c723c */ /* 0x042fec0000041838 */
[----:B------:R-:W-:Y:S06]  /*4b60*/  HMMA.16816.F32.BF16 R8, R8, R66, R48 ;  /* 0x000000420808723c */ /* 0x000fec0000041830 */
[C---:B--2---:R-:W-:Y:S06]  /*4b70*/  HMMA.16816.F32.BF16 R48, R12.reuse, R68, R44 ;  /* 0x000000440c30723c */ /* 0x044fec000004182c */
[C---:B------:R-:W-:Y:S06]  /*4b80*/  HMMA.16816.F32.BF16 R40, R12.reuse, R70, R40 ;  /* 0x000000460c28723c */ /* 0x040fec0000041828 */
[C---:B---3--:R-:W-:Y:S06]  /*4b90*/  HMMA.16816.F32.BF16 R32, R12.reuse, R76, R32 ;  /* 0x0000004c0c20723c */ /* 0x048fec0000041820 */
[C---:B------:R-:W-:Y:S06]  /*4ba0*/  HMMA.16816.F32.BF16 R44, R12.reuse, R60, R28 ;  /* 0x0000003c0c2c723c */ /* 0x040fec000004181c */
[C---:B------:R-:W-:Y:S06]  /*4bb0*/  HMMA.16816.F32.BF16 R28, R12.reuse, R62, R8 ;  /* 0x0000003e0c1c723c */ /* 0x040fec0000041808 */
[----:B------:R-:W-:Y:S01]  /*4bc0*/  HMMA.16816.F32.BF16 R20, R12, R78, R20 ;  /* 0x0000004e0c14723c */ /* 0x000fe20000041814 */
[C---:B------:R-:W-:Y:S01]  /*4bd0*/  FFMA.FTZ R10, R3.reuse, UR19, R49 ;  /* 0x00000013030a7c23 */ /* 0x040fe20008010031 */
[----:B------:R-:W-:Y:S01]  /*4be0*/  FFMA.FTZ R8, R3, UR19, R51 ;  /* 0x0000001303087c23 */ /* 0x000fe20008010033 */
[----:B------:R-:W-:-:S02]  /*4bf0*/  VIADD R3, R0, 0x10 ;  /* 0x0000001000037836 */ /* 0x000fc40000000000 */
[----:B------:R-:W-:Y:S01]  /*4c00*/  FFMA.FTZ R9, R2, UR19, R40 ;  /* 0x0000001302097c23 */ /* 0x000fe20008010028 */
[C---:B------:R-:W-:Y:S01]  /*4c10*/  HMMA.16816.F32.BF16 R16, R12.reuse, R84, R16 ;  /* 0x000000540c10723c */ /* 0x040fe20000041810 */
[----:B------:R-:W-:Y:S01]  /*4c20*/  FSEL R38, R8, -INF , !P3 ;  /* 0xff80000008267808 */ /* 0x000fe20005800000 */
[----:B------:R-:W-:Y:S01]  /*4c30*/  BAR.SYNC.DEFER_BLOCKING 0x0 ;  /* 0x0000000000007b1d */ /* 0x000fe20000010000 */
[----:B------:R-:W-:Y:S02]  /*4c40*/  ISETP.GE.AND P2, PT, R3, R134, PT ;  /* 0x000000860300720c */ /* 0x000fe40003f46270 */
[----:B------:R-:W-:Y:S01]  /*4c50*/  FSEL R53, R9, -INF , !P4 ;  /* 0xff80000009357808 */ /* 0x000fe20006000000 */
[----:B------:R-:W-:Y:S01]  /*4c60*/  HMMA.16816.F32.BF16 R24, R12, R86, R24 ;  /* 0x000000560c18723c */ /* 0x000fe20000041818 */
[----:B------:R-:W-:-:S06]  /*4c70*/  FFMA.FTZ R9, R7, UR19, R43 ;  /* 0x0000001307097c23 */ /* 0x000fcc000801002b */
[----:B------:R-:W-:Y:S01]  /*4c80*/  FFMA.FTZ R13, R2, UR19, R42 ;  /* 0x00000013020d7c23 */ /* 0x000fe2000801002a */
[----:B------:R-:W-:Y:S01]  /*4c90*/  VIADD R2, R0, 0x11 ;  /* 0x0000001100027836 */ /* 0x000fe20000000000 */
[----:B------:R-:W-:Y:S01]  /*4ca0*/  FSEL R42, R10, -INF , !P6 ;  /* 0xff8000000a2a7808 */ /* 0x000fe20007000000 */
[----:B------:R-:W-:Y:S01]  /*4cb0*/  FFMA.FTZ R12, R7, UR19, R41 ;  /* 0x00000013070c7c23 */ /* 0x000fe20008010029 */
[----:B------:R-:W-:Y:S01]  /*4cc0*/  ISETP.GE.AND P6, PT, R3, R133, PT ;  /* 0x000000850300720c */ /* 0x000fe20003fc6270 */
[----:B------:R-:W-:Y:S01]  /*4cd0*/  VIADD R7, R0, 0x18 ;  /* 0x0000001800077836 */ /* 0x000fe20000000000 */
[----:B------:R-:W-:Y:S02]  /*4ce0*/  I2FP.F32.S32 R3, R3 ;  /* 0x0000000300037245 */ /* 0x000fe40000201400 */
[C---:B------:R-:W-:Y:S02]  /*4cf0*/  ISETP.GE.AND P3, PT, R2.reuse, R134, PT ;  /* 0x000000860200720c */ /* 0x040fe40003f66270 */
[----:B------:R-:W-:Y:S01]  /*4d00*/  ISETP.GE.AND P4, PT, R2, R133, PT ;  /* 0x000000850200720c */ /* 0x000fe20003f86270 */
[C---:B------:R-:W-:Y:S01]  /*4d10*/  FFMA.FTZ R11, R3.reuse, UR19, R32 ;  /* 0x00000013030b7c23 */ /* 0x040fe20008010020 */
[----:B------:R-:W-:Y:S01]  /*4d20*/  I2FP.F32.S32 R2, R2 ;  /* 0x0000000200027245 */ /* 0x000fe20000201400 */
[----:B------:R-:W-:Y:S01]  /*4d30*/  FFMA.FTZ R8, R3, UR19, R34 ;  /* 0x0000001303087c23 */ /* 0x000fe20008010022 */
[----:B------:R-:W-:Y:S01]  /*4d40*/  VIADD R3, R0, 0x19 ;  /* 0x0000001900037836 */ /* 0x000fe20000000000 */
[----:B------:R-:W-:-:S02]  /*4d50*/  FSEL R49, R12, -INF , !P0 ;  /* 0xff8000000c317808 */ /* 0x000fc40004000000 */
        /* <DEDUP_REMOVED lines=8> */
[CC--:B------:R-:W-:Y:S02]  /*4de0*/  ISETP.GE.AND P5, PT, R3.reuse, R134.reuse, PT ;  /* 0x000000860300720c */ /* 0x0c0fe40003fa6270 */
        /* <DEDUP_REMOVED lines=31> */
[C---:B------:R-:W-:Y:S01]  /*4fe0*/  ISETP.GE.AND P2, PT, R2.reuse, R134, PT ;  /* 0x000000860200720c */ /* 0x040fe20003f46270 */
[----:B------:R-:W-:Y:S01]  /*4ff0*/  FFMA.FTZ R8, R3, UR19, R26 ;  /* 0x0000001303087c23 */ /* 0x000fe2000801001a */
[----:B------:R-:W-:Y:S01]  /*5000*/  ISETP.GE.AND P6, PT, R2, R133, PT ;  /* 0x000000850200720c */ /* 0x000fe20003fc6270 */
[C---:B------:R-:W-:Y:S01]  /*5010*/  VIADD R3, R0.reuse, 0x31 ;  /* 0x0000003100037836 */ /* 0x040fe20000000000 */
        /* <DEDUP_REMOVED lines=8> */
[C---:B------:R-:W-:Y:S02]  /*50a0*/  ISETP.GE.AND P1, PT, R3.reuse, R134, PT ;  /* 0x000000860300720c */ /* 0x040fe40003f26270 */
[----:B------:R-:W-:Y:S02]  /*50b0*/  ISETP.GE.AND P0, PT, R3, R133, PT ;  /* 0x000000850300720c */ /* 0x000fe40003f06270 */
[----:B------:R-:W-:Y:S02]  /*50c0*/  FSEL R107, R14, -INF , !P3 ;  /* 0xff8000000e6b7808 */ /* 0x000fe40005800000 */
[----:B------:R-:W-:-:S02]  /*50d0*/  FSEL R106, R12, -INF , !P4 ;  /* 0xff8000000c6a7808 */ /* 0x000fc40006000000 */
[----:B------:R-:W-:Y:S02]  /*50e0*/  I2FP.F32.S32 R3, R3 ;  /* 0x0000000300037245 */ /* 0x000fe40000201400 */
[C---:B------:R-:W-:Y:S02]  /*50f0*/  ISETP.GE.AND P3, PT, R7.reuse, R134, PT ;  /* 0x000000860700720c */ /* 0x040fe40003f66270 */
[----:B------:R-:W-:Y:S01]  /*5100*/  ISETP.GE.AND P4, PT, R7, R133, PT ;  /* 0x000000850700720c */ /* 0x000fe20003f86270 */
[C---:B------:R-:W-:Y:S01]  /*5110*/  FFMA.FTZ R11, R3.reuse, UR19, R47 ;  /* 0x00000013030b7c23 */ /* 0x040fe2000801002f */
[----:B------:R-:W-:Y:S01]  /*5120*/  FSEL R113, R8, -INF , !P5 ;  /* 0xff80000008717808 */ /* 0x000fe20006800000 */
[----:B------:R-:W-:Y:S01]  /*5130*/  FFMA.FTZ R8, R3, UR19, R45 ;  /* 0x0000001303087c23 */ /* 0x000fe2000801002d */
[----:B------:R-:W-:Y:S02]  /*5140*/  FSEL R111, R10, -INF , !P2 ;  /* 0xff8000000a6f7808 */ /* 0x000fe40005000000 */
[----:B------:R-:W-:-:S02]  /*5150*/  I2FP.F32.S32 R7, R7 ;  /* 0x0000000700077245 */ /* 0x000fc40000201400 */
[C---:B------:R-:W-:Y:S02]  /*5160*/  ISETP.GE.AND P5, PT, R2.reuse, R134, PT ;  /* 0x000000860200720c */ /* 0x040fe40003fa6270 */
[----:B------:R-:W-:Y:S01]  /*5170*/  ISETP.GE.AND P2, PT, R2, R133, PT ;  /* 0x000000850200720c */ /* 0x000fe20003f46270 */
[C---:B------:R-:W-:Y:S01]  /*5180*/  FFMA.FTZ R9, R7.reuse, UR19, R44 ;  /* 0x0000001307097c23 */ /* 0x040fe2000801002c */
[----:B------:R-:W-:Y:S01]  /*5190*/  I2FP.F32.S32 R2, R2 ;  /* 0x0000000200027245 */ /* 0x000fe20000201400 */
[----:B------:R-:W-:Y:S01]  /*51a0*/  FFMA.FTZ R7, R7, UR19, R46 ;  /* 0x0000001307077c23 */ /* 0x000fe2000801002e */
[----:B------:R-:W-:Y:S02]  /*51b0*/  FSEL R114, R11, -INF , !P0 ;  /* 0xff8000000b727808 */ /* 0x000fe40004000000 */
[----:B------:R-:W-:Y:S01]  /*51c0*/  PLOP3.LUT P0, PT, PT, PT, UP0, 0x80, 0x0 ;  /* 0x000000000000781c */ /* 0x000fe20003f0f008 */
[C---:B------:R-:W-:Y:S01]  /*51d0*/  FFMA.FTZ R12, R2.reuse, UR19, R28 ;  /* 0x00000013020c7c23 */ /* 0x040fe2000801001c */
[----:B------:R-:W-:Y:S01]  /*51e0*/  FFMA.FTZ R10, R2, UR19, R30 ;  /* 0x00000013020a7c23 */ /* 0x000fe2000801001e */
[----:B------:R-:W-:Y:S01]  /*51f0*/  VIADD R2, R0, 0x39 ;  /* 0x0000003900027836 */ /* 0x000fe20000000000 */
[----:B------:R-:W-:-:S02]  /*5200*/  FSEL R110, R13, -INF , !P6 ;  /* 0xff8000000d6e7808 */ /* 0x000fc40007000000 */
[----:B------:R-:W-:Y:S02]  /*5210*/  FSEL R116, R9, -INF , !P3 ;  /* 0xff80000009747808 */ /* 0x000fe40005800000 */
[----:B------:R-:W-:Y:S02]  /*5220*/  FSEL R117, R7, -INF , !P4 ;  /* 0xff80000007757808 */ /* 0x000fe40006000000 */
[----:B------:R-:W-:Y:S02]  /*5230*/  FSEL R115, R8, -INF , !P1 ;  /* 0xff80000008737808 */ /* 0x000fe40004800000 */
[CC--:B------:R-:W-:Y:S02]  /*5240*/  ISETP.GE.AND P6, PT, R0.reuse, R134.reuse, PT ;  /* 0x000000860000720c */ /* 0x0c0fe40003fc6270 */
[----:B------:R-:W-:Y:S02]  /*5250*/  ISETP.GE.AND P3, PT, R0, R133, PT ;  /* 0x000000850000720c */ /* 0x000fe40003f66270 */
[----:B------:R-:W-:-:S02]  /*5260*/  ISETP.GE.AND P4, PT, R2, R134, PT ;  /* 0x000000860200720c */ /* 0x000fc40003f86270 */
[----:B------:R-:W-:Y:S02]  /*5270*/  ISETP.GE.AND P1, PT, R2, R133, PT ;  /* 0x000000850200720c */ /* 0x000fe40003f26270 */
[----:B------:R-:W-:Y:S02]  /*5280*/  I2FP.F32.S32 R0, R0 ;  /* 0x0000000000007245 */ /* 0x000fe40000201400 */
[----:B------:R-:W-:Y:S02]  /*5290*/  I2FP.F32.S32 R2, R2 ;  /* 0x0000000200027245 */ /* 0x000fe40000201400 */
[----:B------:R-:W-:Y:S01]  /*52a0*/  FSEL R136, R12, -INF , !P5 ;  /* 0xff8000000c887808 */ /* 0x000fe20006800000 */
[C---:B------:R-:W-:Y:S01]  /*52b0*/  FFMA.FTZ R7, R0.reuse, UR19, R48 ;  /* 0x0000001300077c23 */ /* 0x040fe20008010030 */
[----:B------:R-:W-:Y:S01]  /*52c0*/  FFMA.FTZ R0, R0, UR19, R50 ;  /* 0x0000001300007c23 */ /* 0x000fe20008010032 */
[C---:B------:R-:W-:Y:S01]  /*52d0*/  FFMA.FTZ R3, R2.reuse, UR19, R29 ;  /* 0x0000001302037c23 */ /* 0x040fe2000801001d */
[----:B------:R-:W-:Y:S01]  /*52e0*/  FFMA.FTZ R2, R2, UR19, R31 ;  /* 0x0000001302027c23 */ /* 0x000fe2000801001f */
        /* <DEDUP_REMOVED lines=154> */
.L_x_706:
[----:B------:R-:W-:Y:S05]  /*5c90*/  BSYNC B0 ;  /* 0x0000000000007941 */ /* 0x000fea0003800000 */
.L_x_705:
[----:B------:R-:W0:Y:S02]  /*5ca0*/  LDGDEPBAR ;  /* 0x00000000000079af */ /* 0x000e240000000000 */
.L_x_704:
[----:B------:R-:W-:Y:S01]  /*5cb0*/  FMNMX.FTZ R3, R30, R38, !PT ;  /* 0x000000261e037209 */ /* 0x000fe20007810000 */
[----:B------:R-:W-:Y:S01]  /*5cc0*/  IMAD.WIDE.U32 R138, R137, -0x326172a9, RZ ;  /* 0xcd9e8d57898a7825 */ /* 0x000fe200078e00ff */
[----:B------:R-:W-:Y:S01]  /*5cd0*/  FMNMX.FTZ R0, R31, R42, !PT ;  /* 0x0000002a1f007209 */ /* 0x000fe20007810000 */
[----:B------:R-:W-:Y:S01]  /*5ce0*/  USHF.L.U32 UR44, UR20, 0x1, URZ ;  /* 0x00000001142c7899 */ /* 0x000fe2000800063f */
[----:B------:R-:W-:Y:S01]  /*5cf0*/  FMNMX.FTZ R3, R33, R3, !PT ;  /* 0x0000000321037209 */ /* 0x000fe20007810000 */
[----:B------:R-:W-:Y:S01]  /*5d00*/  UIADD3 UR6, UR37, -0x4498517b, URZ ;  /* 0xbb67ae8525067890 */ /* 0x000fe2000fffe03f */
[----:B------:R-:W-:Y:S01]  /*5d10*/  FMNMX.FTZ R0, R53, R0, !PT ;  /* 0x0000000035007209 */ /* 0x000fe20007810000 */
[----:B------:R-:W-:Y:S01]  /*5d20*/  ULOP3.LUT UR7, UR44, UR37, URZ, 0x3c, !UPT ;  /* 0x000000252c077292 */ /* 0x000fe2000f8e3c3f */
[----:B------:R-:W-:Y:S01]  /*5d30*/  FMNMX.FTZ R3, R35, R3, !PT ;  /* 0x0000000323037209 */ /* 0x000fe20007810000 */
[----:B------:R-:W-:Y:S01]  /*5d40*/  IMAD.WIDE.U32 R104, R132, -0x2daee0ad, RZ ;  /* 0xd2511f5384687825 */ /* 0x000fe200078e00ff */
[----:B------:R-:W-:Y:S01]  /*5d50*/  FMNMX.FTZ R0, R49, R0, !PT ;  /* 0x0000000031007209 */ /* 0x000fe20007810000 */
[----:B------:R-:W-:Y:S01]  /*5d60*/  UIADD3 UR43, UR36, -0x61c88647, URZ ;  /* 0x9e3779b9242b7890 */ /* 0x000fe2000fffe03f */
[----:B------:R-:W-:Y:S01]  /*5d70*/  FMNMX.FTZ R3, R34, R3, !PT ;  /* 0x0000000322037209 */ /* 0x000fe20007810000 */
[----:B------:R-:W-:Y:S01]  /*5d80*/  UIADD3 UR42, UR36, 0x3c6ef372, URZ ;  /* 0x3c6ef372242a7890 */ /* 0x000fe2000fffe03f */
[----:B------:R-:W-:Y:S01]  /*5d90*/  FMNMX.FTZ R0, R39, R0, !PT ;  /* 0x0000000027007209 */ /* 0x000fe20007810000 */
[----:B------:R-:W-:Y:S01]  /*5da0*/  ULDC UR8, c[0x0][0x2ec] ;  /* 0x0000bb0000087ab9 */ /* 0x000fe20000000800 */
        /* <DEDUP_REMOVED lines=24> */
[----:B------:R-:W-:Y:S02]  /*5f30*/  LOP3.LUT R7, R118, UR36, RZ, 0x3c, !PT ;  /* 0x0000002476077c12 */ /* 0x000fe4000f8e3cff */
[----:B------:R-:W-:Y:S02]  /*5f40*/  FMNMX.FTZ R3, R129, R3, !PT ;  /* 0x0000000381037209 */ /* 0x000fe40007810000 */
[----:B-1-3--:R-:W-:Y:S01]  /*5f50*/  LOP3.LUT R8, R105, UR7, RZ, 0x3c, !PT ;  /* 0x0000000769087c12 */ /* 0x00afe2000f8e3cff */
[----:B------:R-:W-:Y:S01]  /*5f60*/  STL [R1+0xc0], R7 ;  /* 0x0000c00701007387 */ /* 0x000fe20000100800 */
[----:B------:R-:W-:Y:S01]  /*5f70*/  UIADD3 UR7, UR36, 0x1715609d, URZ ;  /* 0x1715609d24077890 */ /* 0x000fe2000fffe03f */
[----:B------:R-:W-:Y:S01]  /*5f80*/  LEA R190, R6, UR4, 0x1 ;  /* 0x0000000406be7c11 */ /* 0x000fe2000f8e08ff */
[----:B------:R-:W-:Y:S01]  /*5f90*/  UIADD3 UR4, UR44, 0x1, URZ ;  /* 0x000000012c047890 */ /* 0x000fe2000fffe03f */
[----:B------:R-:W1:Y:S03]  /*5fa0*/  SHFL.BFLY PT, R2, R3, 0x2, 0x1f ;  /* 0x0c401f0003027f89 */ /* 0x000e6600000e0000 */
[--C-:B------:R-:W-:Y:S01]  /*5fb0*/  IMAD R193, R4, 0x2, R190.reuse ;  /* 0x0000000204c17824 */ /* 0x100fe200078e02be */
[----:B------:R-:W-:Y:S01]  /*5fc0*/  LDSM.16.MT88.4 R76, [R190+0x10800] ;  /* 0x01080000be4c783b */ /* 0x000fe20000004200 */
[----:B------:R-:W-:Y:S01]  /*5fd0*/  IMAD R191, R5, 0x2, R190 ;  /* 0x0000000205bf7824 */ /* 0x000fe200078e02be */
[----:B------:R-:W-:-:S02]  /*5fe0*/  ULOP3.LUT UR4, UR4, UR37, URZ, 0x3c, !UPT ;  /* 0x0000002504047292 */ /* 0x000fc4000f8e3c3f */
[----:B------:R-:W-:Y:S01]  /*5ff0*/  LDSM.16.MT88.4 R92, [R190+0x12000] ;  /* 0x01200000be5c783b */ /* 0x000fe20000004200 */
[----:B------:R-:W-:-:S03]  /*6000*/  IMAD R192, R4, 0x2, R191 ;  /* 0x0000000204c07824 */ /* 0x000fc600078e02bf */
[----:B------:R-:W-:Y:S04]  /*6010*/  LDSM.16.MT88.4 R68, [R193+0x10800] ;  /* 0x01080000c144783b */ /* 0x000fe80000004200 */
[----:B------:R-:W-:Y:S04]  /*6020*/  LDSM.16.MT88.4 R64, [R192+0x10000] ;  /* 0x01000000c040783b */ /* 0x000fe80000004200 */
[----:B------:R-:W-:Y:S01]  /*6030*/  LDSM.16.MT88.4 R84, [R191+0x10800] ;  /* 0x01080000bf54783b */ /* 0x000fe20000004200 */
[----:B-1----:R-:W-:-:S03]  /*6040*/  FMNMX.FTZ R3, R3, R2, !PT ;  /* 0x0000000203037209 */ /* 0x002fc60007810000 */
[----:B------:R-:W-:Y:S01]  /*6050*/  LDSM.16.MT88.4 R72, [R191+0x12000] ;  /* 0x01200000bf48783b */ /* 0x000fe20000004200 */
[----:B------:R-:W-:Y:S02]  /*6060*/  FMNMX.FTZ R2, R136, R0, !PT ;  /* 0x0000000088027209 */ /* 0x000fe40007810000 */
[----:B------:R-:W-:Y:S01]  /*6070*/  LOP3.LUT R0, R139, R7, RZ, 0x3c, !PT ;  /* 0x000000078b007212 */ /* 0x000fe200078e3cff */
[----:B------:R-:W1:Y:S01]  /*6080*/  SHFL.BFLY PT, R9, R3, 0x1, 0x1f ;  /* 0x0c201f0003097f89 */ /* 0x000e6200000e0000 */
[----:B------:R-:W-:-:S03]  /*6090*/  FMNMX.FTZ R7, R131, R2, !PT ;  /* 0x0000000283077209 */ /* 0x000fc60007810000 */
[----:B------:R-:W-:Y:S01]  /*60a0*/  IMAD.WIDE.U32 R100, R0, -0x2daee0ad, RZ ;  /* 0xd2511f5300647825 */ /* 0x000fe200078e00ff */
[----:B------:R-:W-:Y:S04]  /*60b0*/  LDSM.16.MT88.4 R56, [R192+0x10800] ;  /* 0x01080000c038783b */ /* 0x000fe80000004200 */
[----:B------:R-:W2:Y:S01]  /*60c0*/  SHFL.BFLY PT, R12, R7, 0x2, 0x1f ;  /* 0x0c401f00070c7f89 */ /* 0x000ea200000e0000 */
[----:B------:R-:W-:Y:S01]  /*60d0*/  LOP3.LUT R0, R101, UR6, R104, 0x96, !PT ;  /* 0x0000000665007c12 */ /* 0x000fe2000f8e9668 */
[----:B------:R-:W-:Y:S02]  /*60e0*/  UIADD3 UR6, UR37, -0x56f99767, URZ ;  /* 0xa906689925067890 */ /* 0x000fe4000fffe03f */
[----:B------:R-:W-:Y:S02]  /*60f0*/  LDSM.16.MT88.4 R88, [R193+0x12000] ;  /* 0x01200000c158783b */ /* 0x000fe40000004200 */
[----:B------:R-:W-:-:S02]  /*6100*/  IMAD.WIDE.U32 R80, R0, -0x326172a9, RZ ;  /* 0xcd9e8d5700507825 */ /* 0x000fc400078e00ff */
[----:B------:R-:W-:Y:S01]  /*6110*/  LDSM.16.MT88.4 R96, [R191+0x12800] ;  /* 0x01280000bf60783b */ /* 0x000fe20000004200 */
[----:B-1----:R-:W-:Y:S01]  /*6120*/  FMNMX.FTZ R3, R3, R9, !PT ;  /* 0x0000000903037209 */ /* 0x002fe20007810000 */
[----:B------:R-:W-:-:S03]  /*6130*/  IMAD.WIDE.U32 R8, R8, -0x326172a9, RZ ;  /* 0xcd9e8d5708087825 */ /* 0x000fc600078e00ff */
[C---:B------:R-:W-:Y:S01]  /*6140*/  FSETP.NEU.FTZ.AND P1, PT, R3.reuse, -INF , PT ;  /* 0xff8000000300780b */ /* 0x040fe20003f3d000 */
[----:B------:R-:W-:Y:S01]  /*6150*/  FMUL.FTZ R2, R3, UR8 ;  /* 0x0000000803027c20 */ /* 0x000fe20008410000 */
[----:B------:R-:W-:Y:S02]  /*6160*/  LOP3.LUT R9, R9, UR43, R138, 0x96, !PT ;  /* 0x0000002b09097c12 */ /* 0x000fe4000f8e968a */
[----:B------:R-:W-:Y:S02]  /*6170*/  LOP3.LUT R10, R81, UR42, R8, 0x96, !PT ;  /* 0x0000002a510a7c12 */ /* 0x000fe4000f8e9608 */
[----:B--2---:R-:W-:Y:S01]  /*6180*/  FMNMX.FTZ R7, R7, R12, !PT ;  /* 0x0000000c07077209 */ /* 0x004fe20007810000 */
[----:B------:R-:W-:Y:S01]  /*6190*/  IMAD.WIDE.U32 R8, R9, -0x2daee0ad, RZ ;  /* 0xd2511f5309087825 */ /* 0x000fe200078e00ff */
[----:B------:R-:W-:-:S03]  /*61a0*/  FSEL R2, R2, RZ, P1 ;  /* 0x000000ff02027208 */ /* 0x000fc60000800000 */
[----:B------:R-:W-:Y:S01]  /*61b0*/  IMAD.WIDE.U32 R10, R10, -0x2daee0ad, RZ ;  /* 0xd2511f530a0a7825 */ /* 0x000fe200078e00ff */
[----:B------:R-:W1:Y:S03]  /*61c0*/  SHFL.BFLY PT, R132, R7, 0x1, 0x1f ;  /* 0x0c201f0007847f89 */ /* 0x000e6600000e0000 */
[----:B------:R-:W-:Y:S01]  /*61d0*/  FFMA.FTZ R0, R30, UR8, -R2 ;  /* 0x000000081e007c23 */ /* 0x000fe20008010802 */
[----:B------:R-:W-:Y:S02]  /*61e0*/  LOP3.LUT R9, R9, UR41, R100, 0x96, !PT ;  /* 0x0000002909097c12 */ /* 0x000fe4000f8e9664 */
[----:B------:R-:W-:Y:S01]  /*61f0*/  LOP3.LUT R12, R11, UR34, R8, 0x96, !PT ;  /* 0x000000220b0c7c12 */ /* 0x000fe2000f8e9608 */
[----:B------:R2:W-:Y:S01]  /*6200*/  MUFU.EX2 R104, R0 ;  /* 0x0000000000687308 */ /* 0x0005e20000000800 */
[----:B------:R-:W-:Y:S01]  /*6210*/  FFMA.FTZ R11, R33, UR8, -R2 ;  /* 0x00000008210b7c23 */ /* 0x000fe20008010802 */
[----:B------:R-:W-:-:S04]  /*6220*/  IMAD.WIDE.U32 R8, R9, -0x326172a9, RZ ;  /* 0xcd9e8d5709087825 */ /* 0x000fc800078e00ff */
[----:B------:R-:W-:Y:S01]  /*6230*/  IMAD.WIDE.U32 R12, R12, -0x326172a9, RZ ;  /* 0xcd9e8d570c0c7825 */ /* 0x000fe200078e00ff */
[----:B------:R-:W-:Y:S01]  /*6240*/  LOP3.LUT R9, R9, UR35, R80, 0x96, !PT ;  /* 0x0000002309097c12 */ /* 0x000fe2000f8e9650 */
[----:B------:R-:W-:Y:S02]  /*6250*/  MUFU.EX2 R137, R11 ;  /* 0x0000000b00897308 */ /* 0x000fe40000000800 */
[----:B--2---:R-:W-:Y:S01]  /*6260*/  FFMA.FTZ R0, R38, UR8, -R2 ;  /* 0x0000000826007c23 */ /* 0x004fe20008010802 */
[----:B-1----:R-:W-:-:S05]  /*6270*/  FMNMX.FTZ R132, R7, R132, !PT ;  /* 0x0000008407847209 */ /* 0x002fca0007810000 */
[----:B------:R1:W-:Y:S01]  /*6280*/  MUFU.EX2 R239, R0 ;  /* 0x0000000000ef7308 */ /* 0x0003e20000000800 */
[C---:B------:R-:W-:Y:S01]  /*6290*/  FSETP.NEU.FTZ.AND P1, PT, R132.reuse, -INF , PT ;  /* 0xff8000008400780b */ /* 0x040fe20003f3d000 */
[----:B------:R-:W-:-:S05]  /*62a0*/  FMUL.FTZ R7, R132, UR8 ;  /* 0x0000000884077c20 */ /* 0x000fca0008410000 */
[----:B------:R-:W-:-:S05]  /*62b0*/  FSEL R7, R7, RZ, P1 ;  /* 0x000000ff07077208 */ /* 0x000fca0000800000 */
[----:B------:R-:W-:Y:S01]  /*62c0*/  FFMA.FTZ R6, R43, UR8, -R7 ;  /* 0x000000082b067c23 */ /* 0x000fe20008010807 */
[----:B-1----:R-:W-:Y:S01]  /*62d0*/  LOP3.LUT R0, R13, UR31, R8, 0x96, !PT ;  /* 0x0000001f0d007c12 */ /* 0x002fe2000f8e9608 */
[----:B------:R-:W-:Y:S02]  /*62e0*/  IMAD.WIDE.U32 R8, R9, -0x2daee0ad, RZ ;  /* 0xd2511f5309087825 */ /* 0x000fe400078e00ff */
[----:B------:R-:W-:Y:S02]  /*62f0*/  MUFU.EX2 R162, R6 ;  /* 0x0000000600a27308 */ /* 0x000fe40000000800 */
[----:B------:R-:W-:-:S04]  /*6300*/  IMAD.WIDE.U32 R102, R0, -0x2daee0ad, RZ ;  /* 0xd2511f5300667825 */ /* 0x000fc800078e00ff */
[----:B------:R-:W-:Y:S01]  /*6310*/  FFMA.FTZ R0, R35, UR8, -R2 ;  /* 0x0000000823007c23 */ /* 0x000fe20008010802 */
[----:B------:R-:W-:-:S03]  /*6320*/  LOP3.LUT R16, R103, UR6, R8, 0x96, !PT ;  /* 0x0000000667107c12 */ /* 0x000fc6000f8e9608 */
[----:B------:R1:W-:Y:S01]  /*6330*/  MUFU.EX2 R152, R0 ;  /* 0x0000000000987308 */ /* 0x0003e20000000800 */
[----:B------:R-:W-:Y:S01]  /*6340*/  LOP3.LUT R8, R9, UR30, R10, 0x96, !PT ;  /* 0x0000001e09087c12 */ /* 0x000fe2000f8e960a */
[----:B------:R-:W-:Y:S01]  /*6350*/  FFMA.FTZ R9, R32, UR8, -R2 ;  /* 0x0000000820097c23 */ /* 0x000fe20008010802 */
[----:B------:R-:W-:-:S04]  /*6360*/  IMAD.WIDE.U32 R16, R16, -0x326172a9, RZ ;  /* 0xcd9e8d5710107825 */ /* 0x000fc800078e00ff */
[----:B------:R-:W-:Y:S01]  /*6370*/  IMAD.WIDE.U32 R82, R8, -0x326172a9, RZ ;  /* 0xcd9e8d5708527825 */ /* 0x000fe200078e00ff */
[----:B------:R2:W-:Y:S01]  /*6380*/  MUFU.EX2 R147, R9 ;  /* 0x0000000900937308 */ /* 0x0005e20000000800 */
[----:B------:R-:W-:-:S03]  /*6390*/  SHF.R.U32.HI R14, RZ, 0x18, R16 ;  /* 0x00000018ff0e7819 */ /* 0x000fc60000011610 */
[----:B------:R-:W-:Y:S01]  /*63a0*/  LOP3.LUT R18, R83, UR7, R12, 0x96, !PT ;  /* 0x0000000753127c12 */ /* 0x000fe2000f8e960c */
[----:B-1----:R-:W-:-:S04]  /*63b0*/  FFMA.FTZ R0, R34, UR8, -R2 ;  /* 0x0000000822007c23 */ /* 0x002fc80008010802 */
[----:B------:R-:W-:Y:S01]  /*63c0*/  IMAD.WIDE.U32 R18, R18, -0x2daee0ad, RZ ;  /* 0xd2511f5312127825 */ /* 0x000fe200078e00ff */
[----:B------:R-:W1:Y:S01]  /*63d0*/  LDSM.16.MT88.4 R32, [R190+0x10000] ;  /* 0x01000000be20783b */ /* 0x000e620000004200 */
[----:B------:R3:W-:Y:S01]  /*63e0*/  MUFU.EX2 R180, R0 ;  /* 0x0000000000b47308 */ /* 0x0007e20000000800 */
[----:B------:R-:W-:Y:S02]  /*63f0*/  LOP3.LUT R12, R18, 0xff, RZ, 0xc0, !PT ;  /* 0x000000ff120c7812 */ /* 0x000fe400078ec0ff */
[C---:B--2---:R-:W-:Y:S02]  /*6400*/  LOP3.LUT R9, R16.reuse, 0xff, RZ, 0xc0, !PT ;  /* 0x000000ff10097812 */ /* 0x044fe400078ec0ff */
[----:B---3--:R-:W-:-:S04]  /*6410*/  LOP3.LUT R0, R16, 0xffff, RZ, 0xc0, !PT ;  /* 0x0000ffff10007812 */ /* 0x008fc800078ec0ff */
[----:B------:R-:W-:Y:S01]  /*6420*/  SHF.R.U32.HI R8, RZ, 0x8, R0 ;  /* 0x00000008ff087819 */ /* 0x000fe20000011600 */
[--C-:B------:R-:W-:Y:S02]  /*6430*/  FFMA.FTZ R0, R31, UR8, -R7.reuse ;  /* 0x000000081f007c23 */ /* 0x100fe40008010807 */
[----:B------:R-:W2:Y:S01]  /*6440*/  LDSM.16.MT88.4 R28, [R191+0x10000] ;  /* 0x01000000bf1c783b */ /* 0x000ea20000004200 */
[----:B------:R-:W-:Y:S01]  /*6450*/  PRMT R22, R9, 0x5410, R8 ;  /* 0x0000541009167816 */ /* 0x000fe20000000008 */
[----:B------:R-:W-:Y:S01]  /*6460*/  FFMA.FTZ R9, R42, UR8, -R7 ;  /* 0x000000082a097c23 */ /* 0x000fe20008010807 */
[----:B------:R-:W-:Y:S01]  /*6470*/  SHF.R.U32.HI R8, RZ, 0x10, R16 ;  /* 0x00000010ff087819 */ /* 0x000fe20000011610 */
[----:B------:R3:W-:Y:S08]  /*6480*/  MUFU.EX2 R101, R0 ;  /* 0x0000000000657308 */ /* 0x0007f00000000800 */
[----:B------:R4:W5:Y:S01]  /*6490*/  MUFU.EX2 R83, R9 ;  /* 0x0000000900537308 */ /* 0x0009620000000800 */
[----:B---3--:R-:W-:-:S04]  /*64a0*/  LOP3.LUT R0, R17, UR10, R82, 0x96, !PT ;  /* 0x0000000a11007c12 */ /* 0x008fc8000f8e9652 */
[C---:B------:R-:W-:Y:S02]  /*64b0*/  LOP3.LUT R11, R0.reuse, 0xffff, RZ, 0xc0, !PT ;  /* 0x0000ffff000b7812 */ /* 0x040fe400078ec0ff */
[----:B------:R-:W-:Y:S02]  /*64c0*/  LOP3.LUT R15, R0, 0xff, RZ, 0xc0, !PT ;  /* 0x000000ff000f7812 */ /* 0x000fe400078ec0ff */
[----:B----4-:R-:W-:Y:S01]  /*64d0*/  LOP3.LUT R9, R8, 0xff, RZ, 0xc0, !PT ;  /* 0x000000ff08097812 */ /* 0x010fe200078ec0ff */
[----:B------:R-:W-:Y:S01]  /*64e0*/  FFMA.FTZ R8, R39, UR8, -R7 ;  /* 0x0000000827087c23 */ /* 0x000fe20008010807 */
[--C-:B------:R-:W-:Y:S02]  /*64f0*/  SHF.R.U32.HI R10, RZ, 0x10, R0.reuse ;  /* 0x00000010ff0a7819 */ /* 0x100fe40000011600 */
[----:B------:R-:W-:Y:S01]  /*6500*/  SHF.R.U32.HI R13, RZ, 0x18, R0 ;  /* 0x00000018ff0d7819 */ /* 0x000fe20000011600 */
[----:B------:R3:W-:Y:S01]  /*6510*/  MUFU.EX2 R145, R8 ;  /* 0x0000000800917308 */ /* 0x0007e20000000800 */
[----:B------:R-:W-:-:S02]  /*6520*/  LOP3.LUT R0, R18, 0xffff, RZ, 0xc0, !PT ;  /* 0x0000ffff12007812 */ /* 0x000fc400078ec0ff */
[----:B------:R-:W-:Y:S02]  /*6530*/  SHF.R.U32.HI R11, RZ, 0x8, R11 ;  /* 0x00000008ff0b7819 */ /* 0x000fe4000001160b */
[----:B------:R-:W-:Y:S02]  /*6540*/  SHF.R.U32.HI R0, RZ, 0x8, R0 ;  /* 0x00000008ff007819 */ /* 0x000fe40000011600 */
[----:B------:R-:W-:Y:S01]  /*6550*/  PRMT R21, R9, 0x5410, R14 ;  /* 0x0000541009157816 */ /* 0x000fe2000000000e */
[----:B------:R-:W-:Y:S01]  /*6560*/  FFMA.FTZ R9, R53, UR8, -R7 ;  /* 0x0000000835097c23 */ /* 0x000fe20008010807 */
[----:B------:R-:W-:Y:S02]  /*6570*/  LOP3.LUT R10, R10, 0xff, RZ, 0xc0, !PT ;  /* 0x000000ff0a0a7812 */ /* 0x000fe400078ec0ff */
[----:B------:R-:W-:Y:S01]  /*6580*/  PRMT R36, R12, 0x5410, R0 ;  /* 0x000054100c247816 */ /* 0x000fe20000000000 */
[----:B------:R4:W-:Y:S01]  /*6590*/  MUFU.EX2 R208, R9 ;  /* 0x0000000900d07308 */ /* 0x0009e20000000800 */
[----:B------:R-:W-:-:S02]  /*65a0*/  LOP3.LUT R0, R19, UR11, R102, 0x96, !PT ;  /* 0x0000000b13007c12 */ /* 0x000fc4000f8e9666 */
[----:B------:R-:W-:Y:S01]  /*65b0*/  PRMT R20, R15, 0x5410, R11 ;  /* 0x000054100f147816 */ /* 0x000fe2000000000b */
[----:B---3--:R-:W-:Y:S01]  /*65c0*/  FFMA.FTZ R8, R40, UR8, -R7 ;  /* 0x0000000828087c23 */ /* 0x008fe20008010807 */
[----:B------:R-:W-:Y:S02]  /*65d0*/  PRMT R15, R10, 0x5410, R13 ;  /* 0x000054100a0f7816 */ /* 0x000fe4000000000d */
[----:B------:R-:W-:Y:S01]  /*65e0*/  LOP3.LUT R13, R0, 0xff, RZ, 0xc0, !PT ;  /* 0x000000ff000d7812 */ /* 0x000fe200078ec0ff */
[----:B------:R3:W1:Y:S01]  /*65f0*/  MUFU.EX2 R144, R8 ;  /* 0x0000000800907308 */ /* 0x0006620000000800 */
[----:B------:R-:W-:Y:S02]  /*6600*/  SHF.R.U32.HI R11, RZ, 0x18, R0 ;  /* 0x00000018ff0b7819 */ /* 0x000fe40000011600 */
[----:B------:R-:W-:Y:S02]  /*6610*/  SHF.R.U32.HI R14, RZ, 0x18, R18 ;  /* 0x00000018ff0e7819 */ /* 0x000fe40000011612 */
[----:B----4-:R-:W-:-:S02]  /*6620*/  SHF.R.U32.HI R9, RZ, 0x10, R0 ;  /* 0x00000010ff097819 */ /* 0x010fc40000011600 */
[----:B---3--:R-:W-:-:S04]  /*6630*/  SHF.R.U32.HI R8, RZ, 0x10, R18 ;  /* 0x00000010ff087819 */ /* 0x008fc80000011612 */
[----:B------:R-:W-:Y:S02]  /*6640*/  LOP3.LUT R12, R8, 0xff, RZ, 0xc0, !PT ;  /* 0x000000ff080c7812 */ /* 0x000fe400078ec0ff */
[----:B------:R-:W-:Y:S01]  /*6650*/  LOP3.LUT R8, R0, 0xffff, RZ, 0xc0, !PT ;  /* 0x0000ffff00087812 */ /* 0x000fe200078ec0ff */
[----:B------:R-:W-:Y:S01]  /*6660*/  FFMA.FTZ R0, R49, UR8, -R7 ;  /* 0x0000000831007c23 */ /* 0x000fe20008010807 */
[----:B------:R-:W-:Y:S02]  /*6670*/  PRMT R14, R12, 0x5410, R14 ;  /* 0x000054100c0e7816 */ /* 0x000fe4000000000e */
[----:B------:R-:W-:Y:S01]  /*6680*/  SHF.R.U32.HI R10, RZ, 0x8, R8 ;  /* 0x00000008ff0a7819 */ /* 0x000fe20000011608 */
[----:B------:R1:W3:Y:S01]  /*6690*/  MUFU.EX2 R224, R0 ;  /* 0x0000000000e07308 */ /* 0x0002e20000000800 */
[----:B------:R-:W-:Y:S01]  /*66a0*/  LOP3.LUT R8, R9, 0xff, RZ, 0xc0, !PT ;  /* 0x000000ff09087812 */ /* 0x000fe200078ec0ff */
[----:B------:R-:W-:Y:S01]  /*66b0*/  FFMA.FTZ R9, R41, UR8, -R2 ;  /* 0x0000000829097c23 */ /* 0x000fe20008010802 */
[----:B------:R-:W-:Y:S01]  /*66c0*/  PRMT R13, R13, 0x5410, R10 ;  /* 0x000054100d0d7816 */ /* 0x000fe2000000000a */
[----:B------:R-:W-:Y:S01]  /*66d0*/  FFMA.FTZ R10, R52, UR8, -R2 ;  /* 0x00000008340a7c23 */ /* 0x000fe20008010802 */
[----:B------:R-:W-:Y:S01]  /*66e0*/  PRMT R12, R8, 0x5410, R11 ;  /* 0x00005410080c7816 */ /* 0x000fe2000000000b */
[----:B------:R-:W-:Y:S01]  /*66f0*/  LDSM.16.MT88.4 R52, [R190+0x12800] ;  /* 0x01280000be34783b */ /* 0x000fe20000004200 */
[----:B-----5:R-:W-:Y:S01]  /*6700*/  F2FP.BF16.F32.PACK_AB R8, R83, R101 ;  /* 0x000000655308723e */ /* 0x020fe200000010ff */
[----:B------:R4:W-:Y:S03]  /*6710*/  MUFU.EX2 R163, R9 ;  /* 0x0000000900a37308 */ /* 0x0009e60000000800 */
[----:B------:R-:W-:-:S02]  /*6720*/  PRMT R218, R8, 0x7610, R218 ;  /* 0x0000761008da7816 */ /* 0x000fc400000000da */
[----:B------:R-:W-:Y:S01]  /*6730*/  PRMT R216, R8, 0x7632, R216 ;  /* 0x0000763208d87816 */ /* 0x000fe200000000d8 */
[----:B------:R-:W-:Y:S02]  /*6740*/  IMAD.U32 R8, RZ, RZ, UR5 ;  /* 0x00000005ff087e24 */ /* 0x000fe4000f8e00ff */
[----:B------:R-:W-:Y:S01]  /*6750*/  MUFU.EX2 R160, R10 ;  /* 0x0000000a00a07308 */ /* 0x000fe20000000800 */
[----:B-1----:R-:W-:Y:S02]  /*6760*/  F2FP.BF16.F32.PACK_AB R0, R144, R145 ;  /* 0x000000919000723e */ /* 0x002fe400000010ff */
[----:B---3--:R-:W-:Y:S02]  /*6770*/  F2FP.BF16.F32.PACK_AB R6, R224, R208 ;  /* 0x000000d0e006723e */ /* 0x008fe400000010ff */
[C---:B------:R-:W-:Y:S02]  /*6780*/  PRMT R223, R0.reuse, 0x7610, R223 ;  /* 0x0000761000df7816 */ /* 0x040fe400000000df */
[----:B------:R-:W-:-:S02]  /*6790*/  PRMT R222, R0, 0x7632, R222 ;  /* 0x0000763200de7816 */ /* 0x000fc400000000de */
[----:B------:R-:W-:Y:S01]  /*67a0*/  F2FP.BF16.F32.PACK_AB R0, R239, R104 ;  /* 0x00000068ef00723e */ /* 0x000fe200000010ff */
[----:B----4-:R-:W-:Y:S01]  /*67b0*/  FFMA.FTZ R9, R51, UR8, -R7 ;  /* 0x0000000833097c23 */ /* 0x010fe20008010807 */
[----:B------:R-:W-:Y:S01]  /*67c0*/  PRMT R217, R6, 0x7610, R217 ;  /* 0x0000761006d97816 */ /* 0x000fe200000000d9 */
[----:B------:R-:W-:Y:S01]  /*67d0*/  FADD.FTZ R239, R104, R239 ;  /* 0x000000ef68ef7221 */ /* 0x000fe20000010000 */
[C---:B------:R-:W-:Y:S01]  /*67e0*/  PRMT R215, R0.reuse, 0x7610, R215 ;  /* 0x0000761000d77816 */ /* 0x040fe200000000d7 */
[----:B------:R1:W3:Y:S01]  /*67f0*/  MUFU.EX2 R161, R9 ;  /* 0x0000000900a17308 */ /* 0x0002e20000000800 */
[----:B------:R-:W-:Y:S02]  /*6800*/  PRMT R221, R0, 0x7632, R221 ;  /* 0x0000763200dd7816 */ /* 0x000fe400000000dd */
[----:B------:R-:W-:Y:S02]  /*6810*/  LEA R0, R8, UR5, 0x10 ;  /* 0x0000000508007c11 */ /* 0x000fe4000f8e80ff */
[----:B------:R-:W-:-:S02]  /*6820*/  F2FP.BF16.F32.PACK_AB R8, R152, R137 ;  /* 0x000000899808723e */ /* 0x000fc400000010ff */
[----:B------:R-:W-:Y:S02]  /*6830*/  PRMT R214, R6, 0x7632, R214 ;  /* 0x0000763206d67816 */ /* 0x000fe400000000d6 */
[--C-:B------:R-:W-:Y:S02]  /*6840*/  HSET2.LE.AND R6, R20, R0.reuse, PT ;  /* 0x0000000014067233 */ /* 0x100fe40003803000 */
[C---:B------:R-:W-:Y:S02]  /*6850*/  PRMT R220, R8.reuse, 0x7610, R220 ;  /* 0x0000761008dc7816 */ /* 0x040fe400000000dc */
[----:B------:R-:W-:Y:S02]  /*6860*/  PRMT R219, R8, 0x7632, R219 ;  /* 0x0000763208db7816 */ /* 0x000fe400000000db */
[----:B------:R-:W-:Y:S02]  /*6870*/  PRMT R8, R218, 0x5410, R216 ;  /* 0x00005410da087816 */ /* 0x000fe400000000d8 */
[----:B------:R-:W-:-:S02]  /*6880*/  HSET2.LE.AND R11, R21, R0, PT ;  /* 0x00000000150b7233 */ /* 0x000fc40003803000 */
[----:B------:R-:W-:Y:S02]  /*6890*/  LOP3.LUT R8, R6, R8, RZ, 0xc0, !PT ;  /* 0x0000000806087212 */ /* 0x000fe400078ec0ff */
[--C-:B------:R-:W-:Y:S02]  /*68a0*/  HSET2.LE.AND R6, R22, R0.reuse, PT ;  /* 0x0000000016067233 */ /* 0x100fe40003803000 */
[----:B------:R-:W4:Y:S01]  /*68b0*/  LDSM.16.MT88.4 R20, [R193+0x10000] ;  /* 0x01000000c114783b */ /* 0x000f220000004200 */
[----:B-1----:R-:W-:Y:S02]  /*68c0*/  HSET2.LE.AND R9, R15, R0, PT ;  /* 0x000000000f097233 */ /* 0x002fe40003803000 */
[----:B------:R-:W-:Y:S02]  /*68d0*/  PRMT R10, R215, 0x5410, R221 ;  /* 0x00005410d70a7816 */ /* 0x000fe400000000dd */
[----:B------:R-:W-:Y:S02]  /*68e0*/  PRMT R5, R220, 0x5410, R219 ;  /* 0x00005410dc057816 */ /* 0x000fe400000000db */
[----:B------:R-:W-:-:S02]  /*68f0*/  LOP3.LUT R9, R9, R10, RZ, 0xc0, !PT ;  /* 0x0000000a09097212 */ /* 0x000fc400078ec0ff */
[----:B------:R-:W-:Y:S02]  /*6900*/  PRMT R10, R217, 0x5410, R214 ;  /* 0x00005410d90a7816 */ /* 0x000fe400000000d6 */
[----:B------:R-:W-:Y:S02]  /*6910*/  LOP3.LUT R11, R11, R5, RZ, 0xc0, !PT ;  /* 0x000000050b0b7212 */ /* 0x000fe400078ec0ff */
[----:B---3--:R-:W-:Y:S02]  /*6920*/  F2FP.BF16.F32.PACK_AB R5, R161, R162 ;  /* 0x000000a2a105723e */ /* 0x008fe400000010ff */
[----:B------:R-:W-:Y:S02]  /*6930*/  LOP3.LUT R10, R6, R10, RZ, 0xc0, !PT ;  /* 0x0000000a060a7212 */ /* 0x000fe400078ec0ff */
[----:B------:R-:W-:Y:S02]  /*6940*/  F2FP.BF16.F32.PACK_AB R6, R147, R180 ;  /* 0x000000b49306723e */ /* 0x000fe400000010ff */
[----:B------:R-:W-:-:S02]  /*6950*/  PRMT R212, R5, 0x7610, R212 ;  /* 0x0000761005d47816 */ /* 0x000fc400000000d4 */
[----:B------:R-:W-:Y:S01]  /*6960*/  PRMT R196, R5, 0x7632, R196 ;  /* 0x0000763205c47816 */ /* 0x000fe200000000c4 */
[C---:B------:R-:W-:Y:S01]  /*6970*/  HMMA.16816.F32.BF16 R24, R8.reuse, R32, RZ ;  /* 0x000000200818723c */ /* 0x040fe200000418ff */
[----:B------:R-:W-:Y:S02]  /*6980*/  F2FP.BF16.F32.PACK_AB R5, R160, R163 ;  /* 0x000000a3a005723e */ /* 0x000fe400000010ff */
[C---:B------:R-:W-:Y:S02]  /*6990*/  PRMT R213, R6.reuse, 0x7610, R213 ;  /* 0x0000761006d57816 */ /* 0x040fe400000000d5 */
[----:B------:R-:W-:Y:S01]  /*69a0*/  PRMT R203, R6, 0x7632, R203 ;  /* 0x0000763206cb7816 */ /* 0x000fe200000000cb */
[----:B------:R-:W-:Y:S01]  /*69b0*/  HMMA.16816.F32.BF16 R60, R8, R34, RZ ;  /* 0x00000022083c723c */ /* 0x000fe200000418ff */
[C---:B------:R-:W-:Y:S02]  /*69c0*/  PRMT R188, R5.reuse, 0x7610, R188 ;  /* 0x0000761005bc7816 */ /* 0x040fe400000000bc */
[----:B------:R-:W-:-:S02]  /*69d0*/  PRMT R179, R5, 0x7632, R179 ;  /* 0x0000763205b37816 */ /* 0x000fc400000000b3 */
[--C-:B------:R-:W-:Y:S01]  /*69e0*/  HSET2.LE.AND R4, R13, R0.reuse, PT ;  /* 0x000000000d047233 */ /* 0x100fe20003803000 */
[C---:B--2---:R-:W-:Y:S01]  /*69f0*/  HMMA.16816.F32.BF16 R48, R8.reuse, R28, RZ ;  /* 0x0000001c0830723c */ /* 0x044fe200000418ff */
[--C-:B------:R-:W-:Y:S02]  /*6a00*/  HSET2.LE.AND R5, R12, R0.reuse, PT ;  /* 0x000000000c057233 */ /* 0x100fe40003803000 */
[----:B------:R-:W-:Y:S02]  /*6a10*/  PRMT R6, R223, 0x5410, R222 ;  /* 0x00005410df067816 */ /* 0x000fe400000000de */
[----:B------:R-:W-:Y:S01]  /*6a20*/  PRMT R13, R213, 0x5410, R203 ;  /* 0x00005410d50d7816 */ /* 0x000fe200000000cb */
[----:B----4-:R-:W-:Y:S01]  /*6a30*/  HMMA.16816.F32.BF16 R40, R8, R20, RZ ;  /* 0x000000140828723c */ /* 0x010fe200000418ff */
[----:B------:R-:W-:Y:S02]  /*6a40*/  LOP3.LUT R12, R4, R6, RZ, 0xc0, !PT ;  /* 0x00000006040c7212 */ /* 0x000fe400078ec0ff */
[----:B------:R-:W-:-:S02]  /*6a50*/  HSET2.LE.AND R4, R36, R0, PT ;  /* 0x0000000024047233 */ /* 0x000fc40003803000 */
[----:B------:R-:W-:Y:S01]  /*6a60*/  LOP3.LUT R13, R5, R13, RZ, 0xc0, !PT ;  /* 0x0000000d050d7212 */ /* 0x000fe200078ec0ff */
[C---:B------:R-:W-:Y:S01]  /*6a70*/  HMMA.16816.F32.BF16 R36, R8.reuse, R22, RZ ;  /* 0x000000160824723c */ /* 0x040fe200000418ff */
[----:B------:R-:W-:Y:S02]  /*6a80*/  PRMT R5, R212, 0x5410, R196 ;  /* 0x00005410d4057816 */ /* 0x000fe400000000c4 */
[----:B------:R-:W-:Y:S02]  /*6a90*/  HSET2.LE.AND R6, R14, R0, PT ;  /* 0x000000000e067233 */ /* 0x000fe40003803000 */
[----:B------:R-:W-:Y:S01]  /*6aa0*/  LOP3.LUT R14, R4, R5, RZ, 0xc0, !PT ;  /* 0x00000005040e7212 */ /* 0x000fe200078ec0ff */
[----:B------:R-:W-:Y:S01]  /*6ab0*/  HMMA.16816.F32.BF16 R20, R8, R94, RZ ;  /* 0x0000005e0814723c */ /* 0x000fe200000418ff */
[----:B------:R-:W-:-:S04]  /*6ac0*/  PRMT R4, R188, 0x5410, R179 ;  /* 0x00005410bc047816 */ /* 0x000fc800000000b3 */
[----:B------:R-:W-:Y:S01]  /*6ad0*/  LOP3.LUT R15, R6, R4, RZ, 0xc0, !PT ;  /* 0x00000004060f7212 */ /* 0x000fe200078ec0ff */
[----:B------:R-:W-:Y:S06]  /*6ae0*/  HMMA.16816.F32.BF16 R44, R8, R30, RZ ;  /* 0x0000001e082c723c */ /* 0x000fec00000418ff */
[----:B------:R-:W-:Y:S06]  /*6af0*/  HMMA.16816.F32.BF16 R164, R12, R76, R24 ;  /* 0x0000004c0ca4723c */ /* 0x000fec0000041818 */
[----:B------:R-:W-:Y:S01]  /*6b00*/  HMMA.16816.F32.BF16 R24, R8, R92, RZ ;  /* 0x0000005c0818723c */ /* 0x000fe200000418ff */
[----:B------:R-:W-:Y:S05]  /*6b10*/  LDSM.16.MT88.4 R92, [R190+0x14000] ;  /* 0x01400000be5c783b */ /* 0x000fea0000004200 */
[----:B------:R-:W-:Y:S06]  /*6b20*/  HMMA.16816.F32.BF16 R36, R12, R70, R36 ;  /* 0x000000460c24723c */ /* 0x000fec0000041824 */
[C---:B------:R-:W-:Y:S06]  /*6b30*/  HMMA.16816.F32.BF16 R32, R8.reuse, R64, RZ ;  /* 0x000000400820723c */ /* 0x040fec00000418ff */
[----:B------:R-:W-:Y:S01]  /*6b40*/  HMMA.16816.F32.BF16 R28, R8, R66, RZ ;  /* 0x00000042081c723c */ /* 0x000fe200000418ff */
[----:B------:R-:W1:Y:S05]  /*6b50*/  LDSM.16.MT88.4 R64, [R192+0x12000] ;  /* 0x01200000c040783b */ /* 0x000e6a0000004200 */
[C---:B------:R-:W-:Y:S01]  /*6b60*/  HMMA.16816.F32.BF16 R140, R12.reuse, R78, R60 ;  /* 0x0000004e0c8c723c */ /* 0x040fe2000004183c */
[----:B------:R-:W-:Y:S05]  /*6b70*/  LDSM.16.MT88.4 R76, [R193+0x12800] ;  /* 0x01280000c14c783b */ /* 0x000fea0000004200 */
[----:B------:R-:W-:Y:S01]  /*6b80*/  HMMA.16816.F32.BF16 R24, R12, R52, R24 ;  /* 0x000000340c18723c */ /* 0x000fe20000041818 */
[----:B------:R-:W-:-:S02]  /*6b90*/  IMAD.MOV.U32 R207, RZ, RZ, R37 ;  /* 0x000000ffffcf7224 */ /* 0x000fc400078e0025 */
[----:B------:R-:W-:Y:S02]  /*6ba0*/  IMAD.MOV.U32 R206, RZ, RZ, R38 ;  /* 0x000000ffffce7224 */ /* 0x000fe400078e0026 */
[----:B------:R-:W-:Y:S01]  /*6bb0*/  IMAD.MOV.U32 R205, RZ, RZ, R39 ;  /* 0x000000ffffcd7224 */ /* 0x000fe200078e0027 */
[----:B------:R-:W-:Y:S01]  /*6bc0*/  HMMA.16816.F32.BF16 R20, R12, R54, R20 ;  /* 0x000000360c14723c */ /* 0x000fe20000041814 */
[----:B------:R-:W-:-:S05]  /*6bd0*/  IMAD.MOV.U32 R204, RZ, RZ, R36 ;  /* 0x000000ffffcc7224 */ /* 0x000fca00078e0024 */
[----:B------:R-:W-:Y:S01]  /*6be0*/  HMMA.16816.F32.BF16 R156, R12, R84, R48 ;  /* 0x000000540c9c723c */ /* 0x000fe20000041830 */
[----:B------:R-:W2:Y:S05]  /*6bf0*/  LDSM.16.MT88.4 R48, [R191+0x14000] ;  /* 0x01400000bf30783b */ /* 0x000eaa0000004200 */
[----:B------:R-:W-:Y:S01]  /*6c00*/  HMMA.16816.F32.BF16 R60, R8, R72, RZ ;  /* 0x00000048083c723c */ /* 0x000fe200000418ff */
[----:B------:R-:W-:Y:S02]  /*6c10*/  IMAD.MOV.U32 R6, RZ, RZ, R142 ;  /* 0x000000ffff067224 */ /* 0x000fe400078e008e */
[----:B------:R-:W-:Y:S02]  /*6c20*/  IMAD.MOV.U32 R238, RZ, RZ, R143 ;  /* 0x000000ffffee7224 */ /* 0x000fe400078e008f */
[----:B------:R-:W-:Y:S01]  /*6c30*/  IMAD.MOV.U32 R237, RZ, RZ, R140 ;  /* 0x000000ffffed7224 */ /* 0x000fe200078e008c */
[----:B------:R-:W-:Y:S01]  /*6c40*/  HMMA.16816.F32.BF16 R36, R12, R56, R32 ;  /* 0x000000380c24723c */ /* 0x000fe20000041820 */
[----:B------:R-:W-:-:S02]  /*6c50*/  IMAD.MOV.U32 R236, RZ, RZ, R141 ;  /* 0x000000ffffec7224 */ /* 0x000fc400078e008d */
[----:B------:R-:W-:Y:S02]  /*6c60*/  IMAD.MOV.U32 R187, RZ, RZ, R25 ;  /* 0x000000ffffbb7224 */ /* 0x000fe400078e0019 */
[----:B------:R-:W-:Y:S01]  /*6c70*/  IMAD.MOV.U32 R186, RZ, RZ, R26 ;  /* 0x000000ffffba7224 */ /* 0x000fe200078e001a */
[----:B------:R-:W-:Y:S01]  /*6c80*/  HMMA.16816.F32.BF16 R248, R12, R58, R28 ;  /* 0x0000003a0cf8723c */ /* 0x000fe2000004181c */
[----:B------:R-:W-:Y:S01]  /*6c90*/  IMAD.MOV.U32 R185, RZ, RZ, R27 ;  /* 0x000000ffffb97224 */ /* 0x000fe200078e001b */
[----:B------:R-:W-:Y:S01]  /*6ca0*/  LDSM.16.MT88.4 R56, [R190+0x14800] ;  /* 0x01480000be38783b */ /* 0x000fe20000004200 */
[----:B------:R-:W-:Y:S02]  /*6cb0*/  IMAD.MOV.U32 R184, RZ, RZ, R24 ;  /* 0x000000ffffb87224 */ /* 0x000fe400078e0018 */
[----:B------:R-:W-:Y:S01]  /*6cc0*/  IMAD.MOV.U32 R154, RZ, RZ, R22 ;  /* 0x000000ffff9a7224 */ /* 0x000fe200078e0016 */
[----:B------:R-:W-:Y:S01]  /*6cd0*/  HMMA.16816.F32.BF16 R28, R8, R74, RZ ;  /* 0x0000004a081c723c */ /* 0x000fe200000418ff */
[----:B------:R-:W3:Y:S01]  /*6ce0*/  LDSM.16.MT88.4 R72, [R193+0x14000] ;  /* 0x01400000c148783b */ /* 0x000ee20000004200 */
[----:B------:R-:W-:-:S02]  /*6cf0*/  IMAD.MOV.U32 R153, RZ, RZ, R23 ;  /* 0x000000ffff997224 */ /* 0x000fc400078e0017 */
[----:B------:R-:W-:Y:S02]  /*6d00*/  IMAD.MOV.U32 R5, RZ, RZ, R20 ;  /* 0x000000ffff057224 */ /* 0x000fe400078e0014 */
[----:B------:R-:W-:Y:S01]  /*6d10*/  HMMA.16816.F32.BF16 R140, R12, R86, R44 ;  /* 0x000000560c8c723c */ /* 0x000fe2000004182c */
[----:B------:R-:W4:Y:S01]  /*6d20*/  LDSM.16.MT88.4 R44, [R192+0x12800] ;  /* 0x01280000c02c783b */ /* 0x000f220000004200 */
[----:B------:R-:W-:-:S04]  /*6d30*/  IMAD.MOV.U32 R4, RZ, RZ, R21 ;  /* 0x000000ffff047224 */ /* 0x000fc800078e0015 */
        /* <DEDUP_REMOVED lines=8> */
[----:B------:R-:W-:Y:S01]  /*6dc0*/  HMMA.16816.F32.BF16 R244, R12, R96, R60 ;  /* 0x000000600cf4723c */ /* 0x000fe2000004183c */
[----:B------:R-:W5:Y:S01]  /*6dd0*/  LDSM.16.MT88.4 R60, [R191+0x14800] ;  /* 0x01480000bf3c783b */ /* 0x000f620000004200 */
[----:B------:R-:W-:-:S02]  /*6de0*/  IMAD.MOV.U32 R91, RZ, RZ, R163 ;  /* 0x000000ffff5b7224 */ /* 0x000fc400078e00a3 */
[----:B------:R-:W-:Y:S02]  /*6df0*/  IMAD.MOV.U32 R90, RZ, RZ, R162 ;  /* 0x000000ffff5a7224 */ /* 0x000fe400078e00a2 */
[----:B------:R-:W-:Y:S01]  /*6e00*/  HMMA.16816.F32.BF16 R148, R12, R68, R40 ;  /* 0x000000440c94723c */ /* 0x000fe20000041828 */
[----:B------:R-:W-:Y:S01]  /*6e10*/  LDSM.16.MT88.4 R68, [R192+0x14000] ;  /* 0x01400000c044783b */ /* 0x000fe20000004200 */
[----:B------:R-:W-:-:S04]  /*6e20*/  IMAD.MOV.U32 R139, RZ, RZ, R88 ;  /* 0x000000ffff8b7224 */ /* 0x000fc800078e0058 */
[C---:B-1----:R-:W-:Y:S06]  /*6e30*/  HMMA.16816.F32.BF16 R40, R8.reuse, R64, RZ ;  /* 0x000000400828723c */ /* 0x042fec00000418ff */
[----:B------:R-:W-:Y:S01]  /*6e40*/  HMMA.16816.F32.BF16 R36, R8, R66, RZ ;  /* 0x000000420824723c */ /* 0x000fe200000418ff */
[----:B------:R-:W1:Y:S05]  /*6e50*/  LDSM.16.MT88.4 R64, [R193+0x14800] ;  /* 0x01480000c140783b */ /* 0x000e6a0000004200 */
[----:B------:R-:W-:Y:S06]  /*6e60*/  HMMA.16816.F32.BF16 R232, R12, R98, R28 ;  /* 0x000000620ce8723c */ /* 0x000fec000004181c */
[----:B--2---:R-:W-:Y:S06]  /*6e70*/  HMMA.16816.F32.BF16 R28, R8, R48, RZ ;  /* 0x00000030081c723c */ /* 0x004fec00000418ff */
[----:B------:R-:W-:Y:S06]  /*6e80*/  HMMA.16816.F32.BF16 R240, R12, R76, R24 ;  /* 0x0000004c0cf0723c */ /* 0x000fec0000041818 */
[----:B------:R-:W-:Y:S06]  /*6e90*/  HMMA.16816.F32.BF16 R24, R8, R50, RZ ;  /* 0x000000320818723c */ /* 0x000fec00000418ff */
[----:B------:R-:W-:Y:S06]  /*6ea0*/  HMMA.16816.F32.BF16 R76, R12, R78, R20 ;  /* 0x0000004e0c4c723c */ /* 0x000fec0000041814 */
[C---:B---3--:R-:W-:Y:S06]  /*6eb0*/  HMMA.16816.F32.BF16 R20, R8.reuse, R72, RZ ;  /* 0x000000480814723c */ /* 0x048fec00000418ff */
[----:B------:R-:W-:Y:S01]  /*6ec0*/  HMMA.16816.F32.BF16 R32, R8, R94, RZ ;  /* 0x0000005e0820723c */ /* 0x000fe200000418ff */
[----:B------:R-:W-:-:S02]  /*6ed0*/  IMAD.MOV.U32 R72, RZ, RZ, R146 ;  /* 0x000000ffff487224 */ /* 0x000fc400078e0092 */
[----:B------:R-:W-:-:S03]  /*6ee0*/  IMAD.MOV.U32 R73, RZ, RZ, R145 ;  /* 0x000000ffff497224 */ /* 0x000fc600078e0091 */
[----:B----4-:R-:W-:Y:S01]  /*6ef0*/  HMMA.16816.F32.BF16 R228, R12, R44, R40 ;  /* 0x0000002c0ce4723c */ /* 0x010fe20000041828 */
[----:B------:R-:W-:Y:S05]  /*6f00*/  LDSM.16.MT88.4 R40, [R192+0x14800] ;  /* 0x01480000c028783b */ /* 0x000fea0000004200 */
[----:B------:R-:W-:Y:S06]  /*6f10*/  HMMA.16816.F32.BF16 R52, R8, R92, RZ ;  /* 0x0000005c0834723c */ /* 0x000fec00000418ff */
[C---:B------:R-:W-:Y:S01]  /*6f20*/  HMMA.16816.F32.BF16 R84, R12.reuse, R46, R36 ;  /* 0x0000002e0c54723c */ /* 0x040fe20000041824 */
[----:B------:R-:W2:Y:S04]  /*6f30*/  LDSM.16.MT88.4 R36, [R190+0x16000] ;  /* 0x01600000be24783b */ /* 0x000ea80000004200 */
[----:B------:R-:W3:Y:S01]  /*6f40*/  LDSM.16.MT88.4 R44, [R190+0x16800] ;  /* 0x01680000be2c783b */ /* 0x000ee20000004200 */
[C---:B-----5:R-:W-:Y:S06]  /*6f50*/  HMMA.16816.F32.BF16 R208, R12.reuse, R60, R28 ;  /* 0x0000003c0cd0723c */ /* 0x060fec000004181c */
[----:B------:R-:W-:Y:S01]  /*6f60*/  HMMA.16816.F32.BF16 R96, R12, R58, R32 ;  /* 0x0000003a0c60723c */ /* 0x000fe20000041820 */
[----:B------:R-:W-:-:S02]  /*6f70*/  IMAD.MOV.U32 R61, RZ, RZ, R161 ;  /* 0x000000ffff3d7224 */ /* 0x000fc400078e00a1 */
[----:B------:R-:W-:-:S03]  /*6f80*/  IMAD.MOV.U32 R60, RZ, RZ, R160 ;  /* 0x000000ffff3c7224 */ /* 0x000fc600078e00a0 */
[----:B------:R-:W-:Y:S01]  /*6f90*/  HMMA.16816.F32.BF16 R160, R12, R62, R24 ;  /* 0x0000003e0ca0723c */ /* 0x000fe20000041818 */
[----:B------:R-:W-:Y:S02]  /*6fa0*/  IMAD.MOV.U32 R59, RZ, RZ, R147 ;  /* 0x000000ffff3b7224 */ /* 0x000fe400078e0093 */
[----:B------:R-:W-:-:S03]  /*6fb0*/  IMAD.MOV.U32 R58, RZ, RZ, R180 ;  /* 0x000000ffff3a7224 */ /* 0x000fc600078e00b4 */
[----:B------:R-:W-:Y:S01]  /*6fc0*/  HMMA.16816.F32.BF16 R32, R8, R74, RZ ;  /* 0x0000004a0820723c */ /* 0x000fe200000418ff */
[----:B------:R-:W-:Y:S02]  /*6fd0*/  IMAD.MOV.U32 R63, RZ, RZ, R224 ;  /* 0x000000ffff3f7224 */ /* 0x000fe400078e00e0 */
[----:B------:R-:W-:-:S03]  /*6fe0*/  IMAD.MOV.U32 R62, RZ, RZ, R155 ;  /* 0x000000ffff3e7224 */ /* 0x000fc600078e009b */
[----:B-1----:R-:W-:Y:S01]  /*6ff0*/  HMMA.16816.F32.BF16 R224, R12, R64, R20 ;  /* 0x000000400ce0723c */ /* 0x002fe20000041814 */
[----:B------:R-:W-:Y:S02]  /*7000*/  IMAD.MOV.U32 R75, RZ, RZ, R183 ;  /* 0x000000ffff4b7224 */ /* 0x000fe400078e00b7 */
[----:B------:R-:W-:-:S03]  /*7010*/  IMAD.MOV.U32 R74, RZ, RZ, R89 ;  /* 0x000000ffff4a7224 */ /* 0x000fc600078e0059 */
[----:B------:R-:W-:Y:S06]  /*7020*/  HMMA.16816.F32.BF16 R20, R8, R68, RZ ;  /* 0x000000440814723c */ /* 0x000fec00000418ff */
[----:B------:R-:W-:Y:S01]  /*7030*/  HMMA.16816.F32.BF16 R92, R12, R56, R52 ;  /* 0x000000380c5c723c */ /* 0x000fe20000041834 */
[----:B------:R-:W-:Y:S02]  /*7040*/  IMAD.MOV.U32 R69, RZ, RZ, R152 ;  /* 0x000000ffff457224 */ /* 0x000fe400078e0098 */
[----:B------:R-:W-:-:S03]  /*7050*/  IMAD.MOV.U32 R68, RZ, RZ, R181 ;  /* 0x000000ffff447224 */ /* 0x000fc600078e00b5 */
[C---:B------:R-:W-:Y:S01]  /*7060*/  HMMA.16816.F32.BF16 R24, R8.reuse, R70, RZ ;  /* 0x000000460818723c */ /* 0x040fe200000418ff */
[----:B------:R-:W-:Y:S01]  /*7070*/  IMAD.MOV.U32 R53, RZ, RZ, R4 ;  /* 0x000000ffff357224 */ /* 0x000fe200078e0004 */
[----:B------:R-:W-:Y:S01]  /*7080*/  LOP3.LUT R4, R105, UR4, RZ, 0x3c, !PT ;  /* 0x0000000469047c12 */ /* 0x000fe2000f8e3cff */
[----:B------:R-:W-:Y:S02]  /*7090*/  IMAD.MOV.U32 R52, RZ, RZ, R5 ;  /* 0x000000ffff347224 */ /* 0x000fe400078e0005 */
[----:B------:R-:W-:Y:S01]  /*70a0*/  IMAD.MOV.U32 R57, RZ, RZ, R6 ;  /* 0x000000ffff397224 */ /* 0x000fe200078e0006 */
[----:B--2---:R-:W-:Y:S01]  /*70b0*/  HMMA.16816.F32.BF16 R28, R8, R36, RZ ;  /* 0x00000024081c723c */ /* 0x004fe200000418ff */
[----:B------:R-:W-:-:S04]  /*70c0*/  IMAD.WIDE.U32 R4, R4, -0x326172a9, RZ ;  /* 0xcd9e8d5704047825 */ /* 0x000fc800078e00ff */
[----:B------:R-:W-:Y:S01]  /*70d0*/  IMAD.MOV.U32 R56, RZ, RZ, R144 ;  /* 0x000000ffff387224 */ /* 0x000fe200078e0090 */
[----:B------:R-:W-:Y:S01]  /*70e0*/  LOP3.LUT R5, R5, UR43, R138, 0x96, !PT ;  /* 0x0000002b05057c12 */ /* 0x000fe2000f8e968a */
[----:B------:R-:W-:Y:S01]  /*70f0*/  IMAD.MOV.U32 R54, RZ, RZ, R154 ;  /* 0x000000ffff367224 */ /* 0x000fe200078e009a */
[----:B------:R-:W-:Y:S01]  /*7100*/  LOP3.LUT R6, R81, UR42, R4, 0x96, !PT ;  /* 0x0000002a51067c12 */ /* 0x000fe2000f8e9604 */
[----:B------:R-:W-:Y:S01]  /*7110*/  IMAD.MOV.U32 R55, RZ, RZ, R153 ;  /* 0x000000ffff377224 */ /* 0x000fe200078e0099 */
[----:B------:R-:W-:Y:S01]  /*7120*/  HMMA.16816.F32.BF16 R144, R12, R40, R20 ;  /* 0x000000280c90723c */ /* 0x000fe20000041814 */
[----:B------:R-:W-:Y:S01]  /*7130*/  IMAD.WIDE.U32 R4, R5, -0x2daee0ad, RZ ;  /* 0xd2511f5305047825 */ /* 0x000fe200078e00ff */
[----:B------:R-:W-:-:S03]  /*7140*/  SHF.R.U32.HI R37, RZ, 0x10, R18 ;  /* 0x00000010ff257819 */ /* 0x000fc60000011612 */
[----:B------:R-:W-:Y:S01]  /*7150*/  IMAD.MOV.U32 R138, RZ, RZ, R182 ;  /* 0x000000ffff8a7224 */ /* 0x000fe200078e00b6 */
[----:B------:R-:W-:Y:S01]  /*7160*/  HMMA.16816.F32.BF16 R152, R12, R66, R32 ;  /* 0x000000420c98723c */ /* 0x000fe20000041820 */
[----:B------:R-:W-:Y:S01]  /*7170*/  IMAD.WIDE.U32 R22, R6, -0x2daee0ad, RZ ;  /* 0xd2511f5306167825 */ /* 0x000fe200078e00ff */
[----:B------:R-:W-:Y:S02]  /*7180*/  LOP3.LUT R5, R5, UR41, R100, 0x96, !PT ;  /* 0x0000002905057c12 */ /* 0x000fe4000f8e9664 */
[----:B------:R-:W-:Y:S01]  /*7190*/  SHF.R.U32.HI R41, RZ, 0x10, R16 ;  /* 0x00000010ff297819 */ /* 0x000fe20000011610 */
[----:B------:R-:W-:Y:S01]  /*71a0*/  IMAD.MOV.U32 R71, RZ, RZ, R90 ;  /* 0x000000ffff477224 */ /* 0x000fe200078e005a */
[----:B------:R-:W-:Y:S01]  /*71b0*/  HMMA.16816.F32.BF16 R32, R8, R38, RZ ;  /* 0x000000260820723c */ /* 0x000fe200000418ff */
[----:B------:R-:W-:Y:S01]  /*71c0*/  LOP3.LUT R6, R23, UR34, R4, 0x96, !PT ;  /* 0x0000002217067c12 */ /* 0x000fe2000f8e9604 */
[----:B------:R-:W-:-:S04]  /*71d0*/  IMAD.WIDE.U32 R4, R5, -0x326172a9, RZ ;  /* 0xcd9e8d5705047825 */ /* 0x000fc800078e00ff */
[----:B------:R-:W-:Y:S01]  /*71e0*/  IMAD.WIDE.U32 R20, R6, -0x326172a9, RZ ;  /* 0xcd9e8d5706147825 */ /* 0x000fe200078e00ff */
[----:B------:R-:W-:Y:S01]  /*71f0*/  LOP3.LUT R6, R5, UR35, R80, 0x96, !PT ;  /* 0x0000002305067c12 */ /* 0x000fe2000f8e9650 */
[C---:B------:R-:W-:Y:S02]  /*7200*/  HMMA.16816.F32.BF16 R64, R12.reuse, R42, R24 ;  /* 0x0000002a0c40723c */ /* 0x040fe40000041818 */
[----:B------:R-:W-:Y:S01]  /*7210*/  IMAD.MOV.U32 R70, RZ, RZ, R91 ;  /* 0x000000ffff467224 */ /* 0x000fe200078e005b */
[C-C-:B------:R-:W-:Y:S01]  /*7220*/  LOP3.LUT R23, R21.reuse, UR31, R4.reuse, 0x96, !PT ;  /* 0x0000001f15177c12 */ /* 0x140fe2000f8e9604 */
[----:B------:R-:W-:Y:S01]  /*7230*/  IMAD.MOV.U32 R81, RZ, RZ, R69 ;  /* 0x000000ffff517224 */ /* 0x000fe200078e0045 */
[----:B------:R-:W-:Y:S01]  /*7240*/  LOP3.LUT R21, R21, UR31, R4, 0x96, !PT ;  /* 0x0000001f15157c12 */ /* 0x000fe2000f8e9604 */
[----:B---3--:R-:W-:Y:S01]  /*7250*/  HMMA.16816.F32.BF16 R88, R12, R44, R28 ;  /* 0x0000002c0c58723c */ /* 0x008fe2000004181c */
[----:B------:R-:W-:Y:S01]  /*7260*/  LOP3.LUT R26, R5, UR35, R80, 0x96, !PT ;  /* 0x00000023051a7c12 */ /* 0x000fe2000f8e9650 */
[----:B------:R-:W-:Y:S01]  /*7270*/  IMAD.WIDE.U32 R4, R6, -0x2daee0ad, RZ ;  /* 0xd2511f5306047825 */ /* 0x000fe200078e00ff */
[----:B------:R-:W-:-:S02]  /*7280*/  LOP3.LUT R42, R16, 0xffff, RZ, 0xc0, !PT ;  /* 0x0000ffff102a7812 */ /* 0x000fc400078ec0ff */
[----:B------:R-:W-:Y:S01]  /*7290*/  LOP3.LUT R43, R18, 0xffff, RZ, 0xc0, !PT ;  /* 0x0000ffff122b7812 */ /* 0x000fe200078ec0ff */
[----:B------:R-:W-:Y:S01]  /*72a0*/  IMAD.WIDE.U32 R24, R23, -0x2daee0ad, RZ ;  /* 0xd2511f5317187825 */ /* 0x000fe200078e00ff */
[----:B------:R-:W-:Y:S02]  /*72b0*/  LOP3.LUT R22, R5, UR30, R22, 0x96, !PT ;  /* 0x0000001e05167c12 */ /* 0x000fe4000f8e9616 */
[----:B------:R-:W-:Y:S01]  /*72c0*/  LOP3.LUT R28, R17, UR10, R82, 0x96, !PT ;  /* 0x0000000a111c7c12 */ /* 0x000fe2000f8e9652 */
[----:B------:R-:W-:Y:S01]  /*72d0*/  HMMA.16816.F32.BF16 R180, R12, R46, R32 ;  /* 0x0000002e0cb4723c */ /* 0x000fe20000041820 */
[----:B------:R-:W-:Y:S01]  /*72e0*/  LOP3.LUT R4, R25, UR6, R4, 0x96, !PT ;  /* 0x0000000619047c12 */ /* 0x000fe2000f8e9604 */
[----:B------:R-:W-:Y:S01]  /*72f0*/  IMAD R6, R26, -0x2daee0ad, RZ ;  /* 0xd2511f531a067824 */ /* 0x000fe200078e02ff */
[----:B------:R-:W-:Y:S01]  /*7300*/  LOP3.LUT R26, R16, 0xff, RZ, 0xc0, !PT ;  /* 0x000000ff101a7812 */ /* 0x000fe200078ec0ff */
[----:B------:R-:W-:Y:S01]  /*7310*/  IMAD.MOV.U32 R82, RZ, RZ, R138 ;  /* 0x000000ffff527224 */ /* 0x000fe200078e008a */
[----:B------:R-:W-:Y:S01]  /*7320*/  SHF.R.U32.HI R25, RZ, 0x18, R16 ;  /* 0x00000018ff197819 */ /* 0x000fe20000011610 */
[----:B------:R-:W-:Y:S01]  /*7330*/  IMAD.WIDE.U32 R4, R4, -0x326172a9, RZ ;  /* 0xcd9e8d5704047825 */ /* 0x000fe200078e00ff */
[----:B------:R-:W-:-:S02]  /*7340*/  LOP3.LUT R34, R18, 0xff, RZ, 0xc0, !PT ;  /* 0x000000ff12227812 */ /* 0x000fc400078ec0ff */
[----:B------:R-:W-:Y:S01]  /*7350*/  ISETP.LE.U32.AND P6, PT, R26, UR5, PT ;  /* 0x000000051a007c0c */ /* 0x000fe2000bfc3070 */
[----:B------:R-:W-:Y:S01]  /*7360*/  IMAD.WIDE.U32 R32, R21, -0x2daee0ad, RZ ;  /* 0xd2511f5315207825 */ /* 0x000fe200078e00ff */
[C---:B------:R-:W-:Y:S02]  /*7370*/  LOP3.LUT R23, R4.reuse, 0xff, RZ, 0xc0, !PT ;  /* 0x000000ff04177812 */ /* 0x040fe400078ec0ff */
[----:B------:R-:W-:Y:S01]  /*7380*/  LOP3.LUT R30, R4, 0xffff, RZ, 0xc0, !PT ;  /* 0x0000ffff041e7812 */ /* 0x000fe200078ec0ff */
[----:B------:R-:W-:Y:S01]  /*7390*/  IMAD.WIDE.U32 R16, R22, -0x326172a9, RZ ;  /* 0xcd9e8d5716107825 */ /* 0x000fe200078e00ff */
[----:B------:R-:W-:Y:S02]  /*73a0*/  LOP3.LUT R21, R33, UR6, R6, 0x96, !PT ;  /* 0x0000000621157c12 */ /* 0x000fe4000f8e9606 */
[----:B------:R-:W-:Y:S01]  /*73b0*/  SHF.R.U32.HI R27, RZ, 0x10, R4 ;  /* 0x00000010ff1b7819 */ /* 0x000fe20000011604 */
[----:B------:R-:W-:Y:S01]  /*73c0*/  IMAD.MOV.U32 R138, RZ, RZ, R70 ;  /* 0x000000ffff8a7224 */ /* 0x000fe200078e0046 */
[----:B------:R-:W-:Y:S01]  /*73d0*/  SHF.R.U32.HI R22, RZ, 0x18, R4 ;  /* 0x00000018ff167819 */ /* 0x000fe20000011604 */
[----:B------:R-:W-:Y:S01]  /*73e0*/  IMAD.MOV.U32 R80, RZ, RZ, R71 ;  /* 0x000000ffff507224 */ /* 0x000fe200078e0047 */
[----:B------:R-:W-:Y:S01]  /*73f0*/  LOP3.LUT R6, R5, UR10, R16, 0x96, !PT ;  /* 0x0000000a05067c12 */ /* 0x000fe2000f8e9610 */
[----:B------:R-:W-:Y:S01]  /*7400*/  IMAD.WIDE.U32 R4, R21, -0x326172a9, RZ ;  /* 0xcd9e8d5715047825 */ /* 0x000fe200078e00ff */
[----:B------:R-:W-:-:S03]  /*7410*/  ISETP.LE.U32.AND P3, PT, R23, UR5, PT ;  /* 0x0000000517007c0c */ /* 0x000fc6000bf63070 */
[----:B------:R-:W-:Y:S01]  /*7420*/  @!P6 HFMA2.BF16_V2 R126, -RZ.H0_H0, RZ.H0_H0, -R217.H0_H0 ;  /* 0x200000ffff7ee231 */ /* 0x000fe200003409d9 */
[----:B------:R-:W-:Y:S02]  /*7430*/  LOP3.LUT R31, R17, UR7, R20, 0x96, !PT ;  /* 0x00000007111f7c12 */ /* 0x000fe4000f8e9614 */
[C---:B------:R-:W-:Y:S02]  /*7440*/  LOP3.LUT R35, R4.reuse, 0xffff, RZ, 0xc0, !PT ;  /* 0x0000ffff04237812 */ /* 0x040fe400078ec0ff */
[----:B------:R-:W-:Y:S02]  /*7450*/  LOP3.LUT R36, R4, 0xff, RZ, 0xc0, !PT ;  /* 0x000000ff04247812 */ /* 0x000fe400078ec0ff */
[--C-:B------:R-:W-:Y:S02]  /*7460*/  SHF.R.U32.HI R39, RZ, 0x10, R4.reuse ;  /* 0x00000010ff277819 */ /* 0x100fe40000011604 */
[----:B------:R-:W-:Y:S01]  /*7470*/  SHF.R.U32.HI R38, RZ, 0x18, R4 ;  /* 0x00000018ff267819 */ /* 0x000fe20000011604 */
[----:B------:R-:W-:Y:S01]  /*7480*/  FFMA.FTZ R4, R108, UR8, -R7 ;  /* 0x000000086c047c23 */ /* 0x000fe20008010807 */
[----:B------:R-:W-:-:S02]  /*7490*/  LOP3.LUT R29, R5, UR10, R16, 0x96, !PT ;  /* 0x0000000a051d7c12 */ /* 0x000fc4000f8e9610 */
[----:B------:R-:W-:Y:S01]  /*74a0*/  LOP3.LUT R5, R6, 0xff, RZ, 0xc0, !PT ;  /* 0x000000ff06057812 */ /* 0x000fe200078ec0ff */
[----:B------:R1:W-:Y:S01]  /*74b0*/  MUFU.EX2 R105, R4 ;  /* 0x0000000400697308 */ /* 0x0003e20000000800 */
[----:B------:R-:W-:Y:S02]  /*74c0*/  LOP3.LUT R16, R19, UR11, R102, 0x96, !PT ;  /* 0x0000000b13107c12 */ /* 0x000fe4000f8e9666 */
[----:B------:R-:W-:Y:S02]  /*74d0*/  ISETP.LE.U32.AND P4, PT, R5, UR5, PT ;  /* 0x0000000505007c0c */ /* 0x000fe4000bf83070 */
[----:B------:R-:W-:Y:S01]  /*74e0*/  SHF.R.U32.HI R33, RZ, 0x18, R18 ;  /* 0x00000018ff217819 */ /* 0x000fe20000011612 */
[----:B------:R-:W-:Y:S01]  /*74f0*/  FFMA.FTZ R18, R110, UR8, -R2 ;  /* 0x000000086e127c23 */ /* 0x000fe20008010802 */
[----:B------:R-:W-:Y:S01]  /*7500*/  LOP3.LUT R40, R17, UR7, R20, 0x96, !PT ;  /* 0x0000000711287c12 */ /* 0x000fe2000f8e9614 */
[----:B------:R-:W-:Y:S01]  /*7510*/  ULDC.64 UR6, c[0x0][0x2a8] ;  /* 0x0000aa0000067ab9 */ /* 0x000fe20000000a00 */
[----:B------:R-:W-:Y:S01]  /*7520*/  ISETP.LE.U32.AND P1, PT, R22, UR5, PT ;  /* 0x0000000516007c0c */ /* 0x000fe2000bf23070 */
[----:B------:R2:W-:Y:S01]  /*7530*/  MUFU.EX2 R103, R18 ;  /* 0x0000001200677308 */ /* 0x0005e20000000800 */
[----:B------:R-:W-:Y:S01]  /*7540*/  ISETP.LE.U32.AND P2, PT, R25, UR5, PT ;  /* 0x0000000519007c0c */ /* 0x000fe2000bf43070 */
[----:B------:R-:W-:Y:S01]  /*7550*/  LDSM.16.MT88.4 R20, [R191+0x16800] ;  /* 0x01680000bf14783b */ /* 0x000fe20000004200 */
[----:B------:R-:W-:Y:S01]  /*7560*/  @!P6 PRMT R217, R126, 0x5410, RZ ;  /* 0x000054107ed9e816 */ /* 0x000fe200000000ff */
[----:B-1----:R-:W-:-:S04]  /*7570*/  FFMA.FTZ R4, R106, UR8, -R7 ;  /* 0x000000086a047c23 */ /* 0x002fc80008010807 */
[----:B------:R1:W3:Y:S01]  /*7580*/  MUFU.EX2 R51, R4 ;  /* 0x0000000400337308 */ /* 0x0002e20000000800 */
[----:B--2---:R-:W-:-:S07]  /*7590*/  FFMA.FTZ R18, R115, UR8, -R7 ;  /* 0x0000000873127c23 */ /* 0x004fce0008010807 */
[----:B------:R-:W-:Y:S01]  /*75a0*/  MUFU.EX2 R19, R18 ;  /* 0x0000001200137308 */ /* 0x000fe20000000800 */
[----:B-1----:R-:W-:Y:S02]  /*75b0*/  LOP3.LUT R4, R6, 0xffff, RZ, 0xc0, !PT ;  /* 0x0000ffff06047812 */ /* 0x002fe400078ec0ff */
[----:B---3--:R-:W-:Y:S02]  /*75c0*/  F2FP.BF16.F32.PACK_AB R5, R51, R105 ;  /* 0x000000693305723e */ /* 0x008fe400000010ff */
[----:B------:R-:W-:Y:S02]  /*75d0*/  SHF.R.U32.HI R4, RZ, 0x8, R4 ;  /* 0x00000008ff047819 */ /* 0x000fe40000011604 */
[C---:B------:R-:W-:Y:S02]  /*75e0*/  PRMT R178, R5.reuse, 0x7610, R178 ;  /* 0x0000761005b27816 */ /* 0x040fe400000000b2 */
[----:B------:R-:W-:Y:S02]  /*75f0*/  LOP3.LUT R4, R4, 0xffff, RZ, 0xc0, !PT ;  /* 0x0000ffff04047812 */ /* 0x000fe400078ec0ff */
[----:B------:R-:W-:Y:S01]  /*7600*/  PRMT R177, R5, 0x7632, R177 ;  /* 0x0000763205b17816 */ /* 0x000fe200000000b1 */
[----:B------:R-:W-:Y:S01]  /*7610*/  @!P4 HFMA2.BF16_V2 R106, -RZ.H0_H0, RZ.H0_H0, -R178.H0_H0 ;  /* 0x200000ffff6ac231 */ /* 0x000fe200003409b2 */
[----:B------:R-:W-:Y:S01]  /*7620*/  ISETP.LE.U32.AND P5, PT, R4, UR5, PT ;  /* 0x0000000504007c0c */ /* 0x000fe2000bfa3070 */
[----:B------:R-:W-:Y:S01]  /*7630*/  FFMA.FTZ R4, R107, UR8, -R2 ;  /* 0x000000086b047c23 */ /* 0x000fe20008010802 */
[----:B------:R-:W-:Y:S01]  /*7640*/  PRMT R49, R178, 0x5410, R177 ;  /* 0x00005410b2317816 */ /* 0x000fe200000000b1 */
[----:B------:R-:W-:Y:S01]  /*7650*/  FFMA.FTZ R5, R112, UR8, -R7 ;  /* 0x0000000870057c23 */ /* 0x000fe20008010807 */
[----:B------:R-:W-:Y:S01]  /*7660*/  @!P4 PRMT R178, R106, 0x5410, RZ ;  /* 0x000054106ab2c816 */ /* 0x000fe200000000ff */
[----:B------:R1:W-:Y:S01]  /*7670*/  MUFU.EX2 R100, R4 ;  /* 0x0000000400647308 */ /* 0x0003e20000000800 */
[----:B------:R-:W-:-:S02]  /*7680*/  IMAD.MOV.U32 R106, RZ, RZ, R56 ;  /* 0x000000ffff6a7224 */ /* 0x000fc400078e0038 */
[----:B------:R-:W-:-:S05]  /*7690*/  IMAD.MOV.U32 R56, RZ, RZ, R238 ;  /* 0x000000ffff387224 */ /* 0x000fca00078e00ee */
[----:B------:R-:W-:-:S05]  /*76a0*/  @!P5 HFMA2.BF16_V2 R107, -RZ.H0_H0, RZ.H0_H0, -R177.H0_H0 ;  /* 0x200000ffff6bd231 */ /* 0x000fca00003409b1 */
[----:B------:R-:W-:Y:S02]  /*76b0*/  @!P5 PRMT R177, R107, 0x5410, RZ ;  /* 0x000054106bb1d816 */ /* 0x000fe400000000ff */
[----:B------:R2:W-:Y:S01]  /*76c0*/  MUFU.EX2 R107, R5 ;  /* 0x00000005006b7308 */ /* 0x0005e20000000800 */
[----:B-1----:R-:W-:-:S07]  /*76d0*/  FFMA.FTZ R4, R109, UR8, -R2 ;  /* 0x000000086d047c23 */ /* 0x002fce0008010802 */
[----:B------:R1:W-:Y:S01]  /*76e0*/  MUFU.EX2 R50, R4 ;  /* 0x0000000400327308 */ /* 0x0003e20000000800 */
[----:B--2---:R-:W-:-:S07]  /*76f0*/  FFMA.FTZ R5, R111, UR8, -R7 ;  /* 0x000000086f057c23 */ /* 0x004fce0008010807 */
[----:B------:R-:W2:Y:S01]  /*7700*/  MUFU.EX2 R102, R5 ;  /* 0x0000000500667308 */ /* 0x000ea20000000800 */
[----:B-1----:R-:W-:-:S04]  /*7710*/  SHF.R.U32.HI R4, RZ, 0x18, R6 ;  /* 0x00000018ff047819 */ /* 0x002fc80000011606 */
[----:B------:R-:W-:Y:S02]  /*7720*/  ISETP.LE.U32.AND P4, PT, R4, UR5, PT ;  /* 0x0000000504007c0c */ /* 0x000fe4000bf83070 */
[----:B------:R-:W-:Y:S01]  /*7730*/  SHF.R.U32.HI R4, RZ, 0x10, R6 ;  /* 0x00000010ff047819 */ /* 0x000fe20000011606 */
[----:B------:R-:W-:-:S03]  /*7740*/  FFMA.FTZ R6, R113, UR8, -R2 ;  /* 0x0000000871067c23 */ /* 0x000fc60008010802 */
[----:B------:R-:W-:Y:S01]  /*7750*/  LOP3.LUT R4, R4, 0xff, RZ, 0xc0, !PT ;  /* 0x000000ff04047812 */ /* 0x000fe200078ec0ff */
[----:B------:R-:W1:Y:S01]  /*7760*/  MUFU.EX2 R45, R6 ;  /* 0x00000006002d7308 */ /* 0x000e620000000800 */
[----:B--2---:R-:W-:Y:S02]  /*7770*/  F2FP.BF16.F32.PACK_AB R17, R102, R107 ;  /* 0x0000006b6611723e */ /* 0x004fe400000010ff */
[----:B------:R-:W-:Y:S02]  /*7780*/  ISETP.LE.U32.AND P5, PT, R4, UR5, PT ;  /* 0x0000000504007c0c */ /* 0x000fe4000bfa3070 */
[----:B------:R-:W-:Y:S02]  /*7790*/  F2FP.BF16.F32.PACK_AB R4, R50, R100 ;  /* 0x000000643204723e */ /* 0x000fe400000010ff */
[----:B------:R-:W-:Y:S02]  /*77a0*/  PRMT R174, R17, 0x7610, R174 ;  /* 0x0000761011ae7816 */ /* 0x000fe400000000ae */
[----:B------:R-:W-:-:S02]  /*77b0*/  PRMT R176, R4, 0x7632, R176 ;  /* 0x0000763204b07816 */ /* 0x000fc400000000b0 */
[----:B------:R-:W-:Y:S01]  /*77c0*/  PRMT R175, R4, 0x7610, R175 ;  /* 0x0000761004af7816 */ /* 0x000fe200000000af */
[----:B------:R-:W-:Y:S01]  /*77d0*/  @!P3 HFMA2.BF16_V2 R110, -RZ.H0_H0, RZ.H0_H0, -R174.H0_H0 ;  /* 0x200000ffff6eb231 */ /* 0x000fe200003409ae */
[----:B------:R-:W-:Y:S01]  /*77e0*/  LOP3.LUT R4, R27, 0xff, RZ, 0xc0, !PT ;  /* 0x000000ff1b047812 */ /* 0x000fe200078ec0ff */
[----:B------:R-:W-:Y:S01]  /*77f0*/  @!P4 HFMA2.BF16_V2 R108, -RZ.H0_H0, RZ.H0_H0, -R176.H0_H0 ;  /* 0x200000ffff6cc231 */ /* 0x000fe200003409b0 */
[----:B------:R-:W-:Y:S01]  /*7800*/  PRMT R48, R175, 0x5410, R176 ;  /* 0x00005410af307816 */ /* 0x000fe200000000b0 */
[----:B------:R-:W-:Y:S01]  /*7810*/  @!P5 HFMA2.BF16_V2 R109, -RZ.H0_H0, RZ.H0_H0, -R175.H0_H0 ;  /* 0x200000ffff6dd231 */ /* 0x000fe200003409af */
[----:B------:R-:W-:Y:S02]  /*7820*/  PRMT R173, R17, 0x7632, R173 ;  /* 0x0000763211ad7816 */ /* 0x000fe400000000ad */
[----:B------:R-:W-:Y:S01]  /*7830*/  @!P4 PRMT R176, R108, 0x5410, RZ ;  /* 0x000054106cb0c816 */ /* 0x000fe200000000ff */
[----:B------:R-:W-:Y:S01]  /*7840*/  IMAD.MOV.U32 R108, RZ, RZ, R207 ;  /* 0x000000ffff6c7224 */ /* 0x000fe200078e00cf */
[----:B------:R-:W-:-:S02]  /*7850*/  ISETP.LE.U32.AND P4, PT, R4, UR5, PT ;  /* 0x0000000504007c0c */ /* 0x000fc4000bf83070 */
[----:B------:R-:W-:Y:S01]  /*7860*/  SHF.R.U32.HI R4, RZ, 0x8, R30 ;  /* 0x00000008ff047819 */ /* 0x000fe2000001161e */
[----:B------:R-:W-:Y:S01]  /*7870*/  IMAD.MOV.U32 R30, RZ, RZ, R74 ;  /* 0x000000ffff1e7224 */ /* 0x000fe200078e004a */
[----:B------:R-:W-:Y:S01]  /*7880*/  @!P5 PRMT R175, R109, 0x5410, RZ ;  /* 0x000054106dafd816 */ /* 0x000fe200000000ff */
[----:B------:R-:W-:Y:S01]  /*7890*/  IMAD.MOV.U32 R74, RZ, RZ, R58 ;  /* 0x000000ffff4a7224 */ /* 0x000fe200078e003a */
[----:B------:R-:W-:Y:S01]  /*78a0*/  LOP3.LUT R4, R4, 0xffff, RZ, 0xc0, !PT ;  /* 0x0000ffff04047812 */ /* 0x000fe200078ec0ff */
[----:B------:R-:W-:Y:S01]  /*78b0*/  IMAD.MOV.U32 R109, RZ, RZ, R204 ;  /* 0x000000ffff6d7224 */ /* 0x000fe200078e00cc */
[----:B------:R-:W-:Y:S01]  /*78c0*/  PRMT R47, R174, 0x5410, R173 ;  /* 0x00005410ae2f7816 */ /* 0x000fe200000000ad */
[----:B------:R-:W-:Y:S01]  /*78d0*/  IMAD.MOV.U32 R58, RZ, RZ, R236 ;  /* 0x000000ffff3a7224 */ /* 0x000fe200078e00ec */
[----:B------:R-:W-:Y:S01]  /*78e0*/  ISETP.LE.U32.AND P5, PT, R4, UR5, PT ;  /* 0x0000000504007c0c */ /* 0x000fe2000bfa3070 */
[----:B------:R-:W-:Y:S01]  /*78f0*/  IMAD.WIDE.U32 R4, R31, -0x2daee0ad, RZ ;  /* 0xd2511f531f047825 */ /* 0x000fe200078e00ff */
[----:B------:R-:W-:-:S03]  /*7900*/  @!P3 PRMT R174, R110, 0x5410, RZ ;  /* 0x000054106eaeb816 */ /* 0x000fc600000000ff */
[----:B-1----:R-:W-:Y:S01]  /*7910*/  IMAD.MOV.U32 R110, RZ, RZ, R45 ;  /* 0x000000ffff6e7224 */ /* 0x002fe200078e002d */
[----:B------:R-:W-:Y:S01]  /*7920*/  LOP3.LUT R6, R5, UR11, R24, 0x96, !PT ;  /* 0x0000000b05067c12 */ /* 0x000fe2000f8e9618 */
[----:B------:R-:W-:Y:S01]  /*7930*/  IMAD.MOV.U32 R31, RZ, RZ, R68 ;  /* 0x000000ffff1f7224 */ /* 0x000fe200078e0044 */
[----:B------:R-:W1:Y:S01]  /*7940*/  LDSM.16.MT88.4 R24, [R191+0x16000] ;  /* 0x01600000bf18783b */ /* 0x000e620000004200 */
[----:B------:R-:W-:Y:S01]  /*7950*/  IMAD.MOV.U32 R68, RZ, RZ, R205 ;  /* 0x000000ffff447224 */ /* 0x000fe200078e00cd */
[----:B------:R-:W-:Y:S02]  /*7960*/  SHF.R.U32.HI R17, RZ, 0x10, R6 ;  /* 0x00000010ff117819 */ /* 0x000fe40000011606 */
[--C-:B------:R-:W-:Y:S01]  /*7970*/  SHF.R.U32.HI R236, RZ, 0x10, R4.reuse ;  /* 0x00000010ffec7819 */ /* 0x100fe20000011604 */
[----:B------:R-:W-:Y:S01]  /*7980*/  @!P5 HFMA2.BF16_V2 R111, -RZ.H0_H0, RZ.H0_H0, -R173.H0_H0 ;  /* 0x200000ffff6fd231 */ /* 0x000fe200003409ad */
[----:B------:R-:W-:Y:S02]  /*7990*/  LOP3.LUT R17, R17, 0xff, RZ, 0xc0, !PT ;  /* 0x000000ff11117812 */ /* 0x000fe400078ec0ff */
[----:B------:R-:W-:-:S02]  /*79a0*/  SHF.R.U32.HI R238, RZ, 0x18, R4 ;  /* 0x00000018ffee7819 */ /* 0x000fc40000011604 */
[----:B------:R-:W-:Y:S02]  /*79b0*/  ISETP.LE.U32.AND P3, PT, R17, UR5, PT ;  /* 0x0000000511007c0c */ /* 0x000fe4000bf63070 */
[----:B------:R-:W-:Y:S02]  /*79c0*/  F2FP.BF16.F32.PACK_AB R17, R103, R110 ;  /* 0x0000006e6711723e */ /* 0x000fe400000010ff */
[----:B------:R-:W-:Y:S01]  /*79d0*/  @!P5 PRMT R173, R111, 0x5410, RZ ;  /* 0x000054106fadd816 */ /* 0x000fe200000000ff */
[----:B------:R-:W-:Y:S01]  /*79e0*/  IMAD.MOV.U32 R111, RZ, RZ, R82 ;  /* 0x000000ffff6f7224 */ /* 0x000fe200078e0052 */
[C---:B------:R-:W-:Y:S01]  /*79f0*/  PRMT R172, R17.reuse, 0x7632, R172 ;  /* 0x0000763211ac7816 */ /* 0x040fe200000000ac */
[----:B------:R-:W-:Y:S01]  /*7a00*/  IMAD.MOV.U32 R82, RZ, RZ, R206 ;  /* 0x000000ffff527224 */ /* 0x000fe200078e00ce */
[----:B------:R-:W-:Y:S01]  /*7a10*/  PRMT R171, R17, 0x7610, R171 ;  /* 0x0000761011ab7816 */ /* 0x000fe200000000ab */
[----:B------:R-:W-:Y:S02]  /*7a20*/  FFMA.FTZ R17, R116, UR8, -R7 ;  /* 0x0000000874117c23 */ /* 0x000fe40008010807 */
[----:B------:R-:W-:Y:S01]  /*7a30*/  @!P1 HFMA2.BF16_V2 R112, -RZ.H0_H0, RZ.H0_H0, -R172.H0_H0 ;  /* 0x200000ffff709231 */ /* 0x000fe200003409ac */
[----:B------:R-:W-:Y:S01]  /*7a40*/  PRMT R46, R171, 0x5410, R172 ;  /* 0x00005410ab2e7816 */ /* 0x000fe200000000ac */
[----:B------:R2:W3:Y:S01]  /*7a50*/  MUFU.EX2 R70, R17 ;  /* 0x0000001100467308 */ /* 0x0004e20000000800 */
[----:B------:R-:W-:-:S02]  /*7a60*/  @!P4 HFMA2.BF16_V2 R113, -RZ.H0_H0, RZ.H0_H0, -R171.H0_H0 ;  /* 0x200000ffff71c231 */ /* 0x000fc400003409ab */
[----:B------:R-:W-:Y:S01]  /*7a70*/  IMAD.MOV.U32 R126, RZ, RZ, R82 ;  /* 0x000000ffff7e7224 */ /* 0x000fe200078e0052 */
[----:B------:R-:W-:Y:S01]  /*7a80*/  @!P1 PRMT R172, R112, 0x5410, RZ ;  /* 0x0000541070ac9816 */ /* 0x000fe200000000ff */
[----:B------:R-:W-:Y:S01]  /*7a90*/  IMAD.MOV.U32 R112, RZ, RZ, R75 ;  /* 0x000000ffff707224 */ /* 0x000fe200078e004b */
[----:B------:R-:W-:Y:S01]  /*7aa0*/  @!P4 PRMT R171, R113, 0x5410, RZ ;  /* 0x0000541071abc816 */ /* 0x000fe200000000ff */
[----:B------:R-:W-:Y:S02]  /*7ab0*/  IMAD.MOV.U32 R113, RZ, RZ, R185 ;  /* 0x000000ffff717224 */ /* 0x000fe400078e00b9 */
[----:B------:R-:W-:Y:S02]  /*7ac0*/  IMAD.MOV.U32 R75, RZ, RZ, R59 ;  /* 0x000000ffff4b7224 */ /* 0x000fe400078e003b */
[----:B------:R-:W-:Y:S02]  /*7ad0*/  IMAD.MOV.U32 R59, RZ, RZ, R57 ;  /* 0x000000ffff3b7224 */ /* 0x000fe400078e0039 */
[----:B------:R-:W-:Y:S01]  /*7ae0*/  IMAD.MOV.U32 R57, RZ, RZ, R237 ;  /* 0x000000ffff397224 */ /* 0x000fe200078e00ed */
[----:B------:R-:W-:-:S02]  /*7af0*/  LOP3.LUT R237, R4, 0xffff, RZ, 0xc0, !PT ;  /* 0x0000ffff04ed7812 */ /* 0x000fc400078ec0ff */
[----:B------:R-:W-:Y:S02]  /*7b00*/  LOP3.LUT R5, R39, 0xff, RZ, 0xc0, !PT ;  /* 0x000000ff27057812 */ /* 0x000fe400078ec0ff */
        /* <DEDUP_REMOVED lines=14> */
[----:B--2---:R-:W-:Y:S01]  /*7bf0*/  FFMA.FTZ R17, R114, UR8, -R2 ;  /* 0x0000000872117c23 */ /* 0x004fe20008010802 */
[----:B------:R-:W-:Y:S01]  /*7c00*/  @!P5 HFMA2.BF16_V2 R114, -RZ.H0_H0, RZ.H0_H0, -R170.H0_H0 ;  /* 0x200000ffff72d231 */ /* 0x000fe200003409aa */
[----:B------:R-:W-:Y:S01]  /*7c10*/  PRMT R45, R170, 0x5410, R169 ;  /* 0x00005410aa2d7816 */ /* 0x000fe200000000a9 */
[----:B------:R-:W-:Y:S01]  /*7c20*/  @!P1 HFMA2.BF16_V2 R115, -RZ.H0_H0, RZ.H0_H0, -R169.H0_H0 ;  /* 0x200000ffff739231 */ /* 0x000fe200003409a9 */
[----:B------:R-:W2:Y:S02]  /*7c30*/  MUFU.EX2 R71, R17 ;  /* 0x0000001100477308 */ /* 0x000ea40000000800 */
[----:B------:R-:W-:Y:S01]  /*7c40*/  @!P5 PRMT R170, R114, 0x5410, RZ ;  /* 0x0000541072aad816 */ /* 0x000fe200000000ff */
[----:B------:R-:W-:Y:S01]  /*7c50*/  IMAD.MOV.U32 R114, RZ, RZ, R186 ;  /* 0x000000ffff727224 */ /* 0x000fe200078e00ba */
[----:B------:R-:W-:-:S02]  /*7c60*/  ISETP.LE.U32.AND P5, PT, R6, UR5, PT ;  /* 0x0000000506007c0c */ /* 0x000fc4000bfa3070 */
[--C-:B------:R-:W-:Y:S02]  /*7c70*/  SHF.R.U32.HI R6, RZ, 0x18, R16.reuse ;  /* 0x00000018ff067819 */ /* 0x100fe40000011610 */
[----:B------:R-:W-:Y:S01]  /*7c80*/  @!P1 PRMT R169, R115, 0x5410, RZ ;  /* 0x0000541073a99816 */ /* 0x000fe200000000ff */
[----:B------:R-:W-:Y:S01]  /*7c90*/  IMAD.MOV.U32 R115, RZ, RZ, R187 ;  /* 0x000000ffff737224 */ /* 0x000fe200078e00bb */
[----:B------:R-:W-:Y:S02]  /*7ca0*/  ISETP.LE.U32.AND P1, PT, R6, UR5, PT ;  /* 0x0000000506007c0c */ /* 0x000fe4000bf23070 */
[----:B------:R-:W-:Y:S02]  /*7cb0*/  SHF.R.U32.HI R6, RZ, 0x10, R16 ;  /* 0x00000010ff067819 */ /* 0x000fe40000011610 */
[----:B--2---:R-:W-:-:S03]  /*7cc0*/  F2FP.BF16.F32.PACK_AB R17, R71, R69 ;  /* 0x000000454711723e */ /* 0x004fc600000010ff */
[----:B------:R-:W-:Y:S01]  /*7cd0*/  @!P5 HFMA2.BF16_V2 R118, -RZ.H0_H0, RZ.H0_H0, -R223.H0_H0 ;  /* 0x200000ffff76d231 */ /* 0x000fe200003409df */
[C---:B------:R-:W-:Y:S02]  /*7ce0*/  PRMT R168, R17.reuse, 0x7632, R168 ;  /* 0x0000763211a87816 */ /* 0x040fe400000000a8 */
[----:B------:R-:W-:-:S03]  /*7cf0*/  PRMT R135, R17, 0x7610, R135 ;  /* 0x0000761011877816 */ /* 0x000fc60000000087 */
[----:B------:R-:W-:Y:S01]  /*7d00*/  @!P1 HFMA2.BF16_V2 R119, -RZ.H0_H0, RZ.H0_H0, -R203.H0_H0 ;  /* 0x200000ffff779231 */ /* 0x000fe200003409cb */
[----:B------:R-:W-:Y:S01]  /*7d10*/  LOP3.LUT R17, R6, 0xff, RZ, 0xc0, !PT ;  /* 0x000000ff06117812 */ /* 0x000fe200078ec0ff */
[----:B------:R-:W-:Y:S01]  /*7d20*/  @!P4 HFMA2.BF16_V2 R116, -RZ.H0_H0, RZ.H0_H0, -R168.H0_H0 ;  /* 0x200000ffff74c231 */ /* 0x000fe200003409a8 */
[----:B------:R-:W-:Y:S01]  /*7d30*/  LOP3.LUT R6, R16, 0xffff, RZ, 0xc0, !PT ;  /* 0x0000ffff10067812 */ /* 0x000fe200078ec0ff */
[----:B------:R-:W-:Y:S01]  /*7d40*/  @!P3 HFMA2.BF16_V2 R117, -RZ.H0_H0, RZ.H0_H0, -R135.H0_H0 ;  /* 0x200000ffff75b231 */ /* 0x000fe20000340987 */
[----:B------:R-:W-:Y:S02]  /*7d50*/  PRMT R44, R135, 0x5410, R168 ;  /* 0x00005410872c7816 */ /* 0x000fe400000000a8 */
[----:B------:R-:W-:Y:S01]  /*7d60*/  @!P4 PRMT R168, R116, 0x5410, RZ ;  /* 0x0000541074a8c816 */ /* 0x000fe200000000ff */
[----:B------:R-:W-:Y:S01]  /*7d70*/  IMAD.MOV.U32 R116, RZ, RZ, R184 ;  /* 0x000000ffff747224 */ /* 0x000fe200078e00b8 */
[----:B------:R-:W-:Y:S01]  /*7d80*/  @!P3 PRMT R135, R117, 0x5410, RZ ;  /* 0x000054107587b816 */ /* 0x000fe200000000ff */
[----:B------:R-:W-:Y:S01]  /*7d90*/  IMAD.MOV.U32 R117, RZ, RZ, R19 ;  /* 0x000000ffff757224 */ /* 0x000fe200078e0013 */
[----:B------:R-:W-:-:S02]  /*7da0*/  ISETP.LE.U32.AND P4, PT, R17, UR5, PT ;  /* 0x0000000511007c0c */ /* 0x000fc4000bf83070 */
[----:B------:R-:W-:Y:S01]  /*7db0*/  SHF.R.U32.HI R6, RZ, 0x8, R6 ;  /* 0x00000008ff067819 */ /* 0x000fe20000011606 */
[----:B-1----:R-:W-:Y:S01]  /*7dc0*/  HMMA.16816.F32.BF16 R16, R8, R24, RZ ;  /* 0x000000180810723c */ /* 0x002fe200000418ff */
[----:B------:R-:W-:Y:S01]  /*7dd0*/  @!P5 PRMT R223, R118, 0x5410, RZ ;  /* 0x0000541076dfd816 */ /* 0x000fe200000000ff */
[----:B------:R-:W-:Y:S01]  /*7de0*/  IMAD.MOV.U32 R118, RZ, RZ, R58 ;  /* 0x000000ffff767224 */ /* 0x000fe200078e003a */
[----:B------:R-:W-:Y:S02]  /*7df0*/  LOP3.LUT R6, R6, 0xffff, RZ, 0xc0, !PT ;  /* 0x0000ffff06067812 */ /* 0x000fe400078ec0ff */
[----:B------:R-:W-:Y:S01]  /*7e00*/  @!P1 PRMT R203, R119, 0x5410, RZ ;  /* 0x0000541077cb9816 */ /* 0x000fe200000000ff */
[----:B------:R-:W-:Y:S01]  /*7e10*/  IMAD.MOV.U32 R119, RZ, RZ, R57 ;  /* 0x000000ffff777224 */ /* 0x000fe200078e0039 */
[----:B------:R-:W-:Y:S02]  /*7e20*/  ISETP.LE.U32.AND P3, PT, R6, UR5, PT ;  /* 0x0000000506007c0c */ /* 0x000fe4000bf63070 */
[----:B------:R-:W-:Y:S01]  /*7e30*/  SHF.R.U32.HI R6, RZ, 0x10, R28 ;  /* 0x00000010ff067819 */ /* 0x000fe2000001161c */
[----:B------:R-:W-:-:S03]  /*7e40*/  @!P4 HFMA2.BF16_V2 R120, -RZ.H0_H0, RZ.H0_H0, -R213.H0_H0 ;  /* 0x200000ffff78c231 */ /* 0x000fc600003409d5 */
[----:B------:R-:W-:Y:S02]  /*7e50*/  LOP3.LUT R6, R6, 0xff, RZ, 0xc0, !PT ;  /* 0x000000ff06067812 */ /* 0x000fe400078ec0ff */
[----:B------:R-:W-:Y:S01]  /*7e60*/  @!P4 PRMT R213, R120, 0x5410, RZ ;  /* 0x0000541078d5c816 */ /* 0x000fe200000000ff */
[----:B------:R-:W-:Y:S01]  /*7e70*/  IMAD.MOV.U32 R120, RZ, RZ, R116 ;  /* 0x000000ffff787224 */ /* 0x000fe200078e0074 */
[----:B------:R-:W-:Y:S01]  /*7e80*/  ISETP.LE.U32.AND P5, PT, R6, UR5, PT ;  /* 0x0000000506007c0c */ /* 0x000fe2000bfa3070 */
[----:B------:R-:W-:Y:S01]  /*7e90*/  IMAD.MOV.U32 R116, RZ, RZ, R59 ;  /* 0x000000ffff747224 */ /* 0x000fe200078e003b */
[----:B------:R-:W-:Y:S01]  /*7ea0*/  LOP3.LUT R6, R28, 0xffff, RZ, 0xc0, !PT ;  /* 0x0000ffff1c067812 */ /* 0x000fe200078ec0ff */
[----:B------:R-:W-:-:S03]  /*7eb0*/  @!P3 HFMA2.BF16_V2 R121, -RZ.H0_H0, RZ.H0_H0, -R222.H0_H0 ;  /* 0x200000ffff79b231 */ /* 0x000fc600003409de */
[----:B------:R-:W-:Y:S01]  /*7ec0*/  SHF.R.U32.HI R6, RZ, 0x8, R6 ;  /* 0x00000008ff067819 */ /* 0x000fe20000011606 */
[----:B------:R-:W-:Y:S01]  /*7ed0*/  HMMA.16816.F32.BF16 R184, R12, R20, R16 ;  /* 0x000000140cb8723c */ /* 0x000fe20000041810 */
[----:B------:R-:W-:Y:S01]  /*7ee0*/  @!P3 PRMT R222, R121, 0x5410, RZ ;  /* 0x0000541079deb816 */ /* 0x000fe200000000ff */
[----:B------:R-:W-:Y:S01]  /*7ef0*/  IMAD.MOV.U32 R121, RZ, RZ, R115 ;  /* 0x000000ffff797224 */ /* 0x000fe200078e0073 */
[----:B------:R-:W-:Y:S01]  /*7f00*/  LOP3.LUT R6, R6, 0xffff, RZ, 0xc0, !PT ;  /* 0x0000ffff06067812 */ /* 0x000fe200078ec0ff */
[----:B------:R-:W-:Y:S02]  /*7f10*/  IMAD.MOV.U32 R115, RZ, RZ, R30 ;  /* 0x000000ffff737224 */ /* 0x000fe400078e001e */
[----:B------:R-:W-:Y:S01]  /*7f20*/  HMMA.16816.F32.BF16 R16, R8, R26, RZ ;  /* 0x0000001a0810723c */ /* 0x000fe200000418ff */
[----:B------:R-:W-:Y:S01]  /*7f30*/  ISETP.LE.U32.AND P3, PT, R6, UR5, PT ;  /* 0x0000000506007c0c */ /* 0x000fe2000bf63070 */
[----:B------:R-:W-:Y:S01]  /*7f40*/  @!P5 HFMA2.BF16_V2 R122, -RZ.H0_H0, RZ.H0_H0, -R215.H0_H0 ;  /* 0x200000ffff7ad231 */ /* 0x000fe200003409d7 */
[----:B------:R-:W-:Y:S01]  /*7f50*/  LOP3.LUT R6, R28, 0xff, RZ, 0xc0, !PT ;  /* 0x000000ff1c067812 */ /* 0x000fe200078ec0ff */
[----:B------:R-:W-:Y:S03]  /*7f60*/  LDSM.16.MT88.4 R24, [R193+0x16800] ;  /* 0x01680000c118783b */ /* 0x000fe60000004200 */
[----:B------:R-:W-:-:S02]  /*7f70*/  ISETP.LE.U32.AND P1, PT, R6, UR5, PT ;  /* 0x0000000506007c0c */ /* 0x000fc4000bf23070 */
[----:B------:R-:W-:Y:S02]  /*7f80*/  SHF.R.U32.HI R6, RZ, 0x18, R28 ;  /* 0x00000018ff067819 */ /* 0x000fe4000001161c */
[----:B------:R-:W-:Y:S01]  /*7f90*/  @!P5 PRMT R215, R122, 0x5410, RZ ;  /* 0x000054107ad7d816 */ /* 0x000fe200000000ff */
[----:B------:R-:W-:Y:S01]  /*7fa0*/  IMAD.MOV.U32 R122, RZ, RZ, R114 ;  /* 0x000000ffff7a7224 */ /* 0x000fe200078e0072 */
[----:B------:R-:W-:Y:S01]  /*7fb0*/  ISETP.LE.U32.AND P4, PT, R6, UR5, PT ;  /* 0x0000000506007c0c */ /* 0x000fe2000bf83070 */
[----:B------:R-:W-:Y:S01]  /*7fc0*/  IMAD.MOV.U32 R114, RZ, RZ, R31 ;  /* 0x000000ffff727224 */ /* 0x000fe200078e001f */
[----:B------:R-:W-:Y:S01]  /*7fd0*/  LOP3.LUT R6, R41, 0xff, RZ, 0xc0, !PT ;  /* 0x000000ff29067812 */ /* 0x000fe200078ec0ff */
[----:B------:R-:W-:Y:S01]  /*7fe0*/  @!P3 HFMA2.BF16_V2 R124, -RZ.H0_H0, RZ.H0_H0, -R216.H0_H0 ;  /* 0x200000ffff7cb231 */ /* 0x000fe200003409d8 */
[----:B------:R-:W-:-:S03]  /*7ff0*/  ISETP.LE.U32.AND P5, PT, R33, UR5, PT ;  /* 0x0000000521007c0c */ /* 0x000fc6000bfa3070 */
[----:B------:R-:W-:Y:S01]  /*8000*/  @!P1 HFMA2.BF16_V2 R125, -RZ.H0_H0, RZ.H0_H0, -R218.H0_H0 ;  /* 0x200000ffff7d9231 */ /* 0x000fe200003409da */
[----:B------:R-:W-:Y:S01]  /*8010*/  @!P3 PRMT R216, R124, 0x5410, RZ ;  /* 0x000054107cd8b816 */ /* 0x000fe200000000ff */
[----:B------:R-:W-:Y:S01]  /*8020*/  IMAD.MOV.U32 R124, RZ, RZ, R109 ;  /* 0x000000ffff7c7224 */ /* 0x000fe200078e006d */
[----:B------:R-:W-:Y:S01]  /*8030*/  ISETP.LE.U32.AND P3, PT, R34, UR5, PT ;  /* 0x0000000522007c0c */ /* 0x000fe2000bf63070 */
[----:B------:R-:W-:Y:S01]  /*8040*/  HMMA.16816.F32.BF16 R204, R12, R22, R16 ;  /* 0x000000160ccc723c */ /* 0x000fe20000041810 */
[----:B------:R-:W1:Y:S01]  /*8050*/  LDSM.16.MT88.4 R20, [R193+0x16000] ;  /* 0x01600000c114783b */ /* 0x000e620000004200 */
[----:B------:R-:W-:Y:S01]  /*8060*/  @!P4 HFMA2.BF16_V2 R123, -RZ.H0_H0, RZ.H0_H0, -R221.H0_H0 ;  /* 0x200000ffff7bc231 */ /* 0x000fe200003409dd */
[----:B------:R-:W-:Y:S01]  /*8070*/  @!P1 PRMT R218, R125, 0x5410, RZ ;  /* 0x000054107dda9816 */ /* 0x000fe200000000ff */
[----:B------:R-:W-:Y:S01]  /*8080*/  IMAD.MOV.U32 R125, RZ, RZ, R108 ;  /* 0x000000ffff7d7224 */ /* 0x000fe200078e006c */
[----:B------:R-:W-:Y:S02]  /*8090*/  ISETP.LE.U32.AND P1, PT, R6, UR5, PT ;  /* 0x0000000506007c0c */ /* 0x000fe4000bf23070 */
[----:B------:R-:W-:-:S02]  /*80a0*/  LOP3.LUT R16, R4, 0xff, RZ, 0xc0, !PT ;  /* 0x000000ff04107812 */ /* 0x000fc400078ec0ff */
[----:B------:R-:W-:Y:S02]  /*80b0*/  SHF.R.U32.HI R4, RZ, 0x8, R42 ;  /* 0x00000008ff047819 */ /* 0x000fe4000001162a */
[----:B------:R-:W-:Y:S02]  /*80c0*/  SHF.R.U32.HI R6, RZ, 0x8, R35 ;  /* 0x00000008ff067819 */ /* 0x000fe40000011623 */
[----:B------:R-:W-:Y:S02]  /*80d0*/  LOP3.LUT R4, R4, 0xffff, RZ, 0xc0, !PT ;  /* 0x0000ffff04047812 */ /* 0x000fe400078ec0ff */
[----:B------:R-:W-:Y:S01]  /*80e0*/  @!P4 PRMT R221, R123, 0x5410, RZ ;  /* 0x000054107bddc816 */ /* 0x000fe200000000ff */
[----:B------:R-:W-:Y:S01]  /*80f0*/  IMAD.MOV.U32 R123, RZ, RZ, R113 ;  /* 0x000000ffff7b7224 */ /* 0x000fe200078e0071 */
[----:B------:R-:W-:Y:S01]  /*8100*/  ISETP.LE.U32.AND P4, PT, R4, UR5, PT ;  /* 0x0000000504007c0c */ /* 0x000fe2000bf83070 */
[----:B------:R-:W-:Y:S01]  /*8110*/  @!P1 HFMA2.BF16_V2 R128, -RZ.H0_H0, RZ.H0_H0, -R220.H0_H0 ;  /* 0x200000ffff809231 */ /* 0x000fe200003409dc */
[----:B------:R-:W-:Y:S01]  /*8120*/  PRMT R35, R5, 0x5410, R38 ;  /* 0x0000541005237816 */ /* 0x000fe20000000026 */
[----:B------:R-:W-:Y:S01]  /*8130*/  IMAD.WIDE.U32 R4, R40, -0x2daee0ad, RZ ;  /* 0xd2511f5328047825 */ /* 0x000fe200078e00ff */
[----:B------:R-:W-:-:S02]  /*8140*/  PRMT R36, R36, 0x5410, R6 ;  /* 0x0000541024247816 */ /* 0x000fc40000000006 */
        /* <DEDUP_REMOVED lines=8> */
[--C-:B------:R-:W-:Y:S01]  /*81d0*/  SHF.R.U32.HI R31, RZ, 0x10, R4.reuse ;  /* 0x00000010ff1f7819 */ /* 0x100fe20000011604 */
[----:B------:R-:W-:Y:S01]  /*81e0*/  IMAD.MOV.U32 R39, RZ, RZ, R111 ;  /* 0x000000ffff277224 */ /* 0x000fe200078e006f */
[----:B------:R-:W-:Y:S01]  /*81f0*/  SHF.R.U32.HI R30, RZ, 0x18, R4 ;  /* 0x00000018ff1e7819 */ /* 0x000fe20000011604 */
[----:B------:R-:W-:Y:S01]  /*8200*/  IMAD.MOV.U32 R111, RZ, RZ, R107 ;  /* 0x000000ffff6f7224 */ /* 0x000fe200078e006b */
[----:B------:R-:W-:Y:S01]  /*8210*/  LOP3.LUT R4, R37, 0xff, RZ, 0xc0, !PT ;  /* 0x000000ff25047812 */ /* 0x000fe200078ec0ff */
[----:B------:R-:W-:Y:S01]  /*8220*/  IMAD.MOV.U32 R37, RZ, RZ, R118 ;  /* 0x000000ffff257224 */ /* 0x000fe200078e0076 */
[----:B------:R-:W-:Y:S01]  /*8230*/  @!P4 PRMT R214, R127, 0x5410, RZ ;  /* 0x000054107fd6c816 */ /* 0x000fe200000000ff */
[----:B------:R-:W-:Y:S01]  /*8240*/  IMAD.MOV.U32 R127, RZ, RZ, R68 ;  /* 0x000000ffff7f7224 */ /* 0x000fe200078e0044 */
[----:B------:R-:W-:Y:S01]  /*8250*/  ISETP.LE.U32.AND P6, PT, R4, UR5, PT ;  /* 0x0000000504007c0c */ /* 0x000fe2000bfc3070 */
[----:B------:R-:W-:Y:S01]  /*8260*/  IMAD.MOV.U32 R116, RZ, RZ, R51 ;  /* 0x000000ffff747224 */ /* 0x000fe200078e0033 */
[----:B------:R-:W-:Y:S01]  /*8270*/  LOP3.LUT R4, R29, 0xffff, RZ, 0xc0, !PT ;  /* 0x0000ffff1d047812 */ /* 0x000fe200078ec0ff */
[----:B------:R-:W-:Y:S01]  /*8280*/  IMAD.MOV.U32 R107, RZ, RZ, R61 ;  /* 0x000000ffff6b7224 */ /* 0x000fe200078e003d */
[----:B------:R-:W-:-:S02]  /*8290*/  ISETP.LE.U32.AND P4, PT, R16, UR5, PT ;  /* 0x0000000510007c0c */ /* 0x000fc4000bf83070 */
[----:B------:R-:W-:Y:S02]  /*82a0*/  SHF.R.U32.HI R5, RZ, 0x8, R4 ;  /* 0x00000008ff057819 */ /* 0x000fe40000011604 */
[----:B------:R-:W-:Y:S02]  /*82b0*/  LOP3.LUT R4, R29, 0xff, RZ, 0xc0, !PT ;  /* 0x000000ff1d047812 */ /* 0x000fe400078ec0ff */
[----:B------:R-:W-:Y:S02]  /*82c0*/  SHF.R.U32.HI R16, RZ, 0x18, R29 ;  /* 0x00000018ff107819 */ /* 0x000fe4000001161d */
[----:B------:R-:W-:Y:S02]  /*82d0*/  PRMT R34, R4, 0x5410, R5 ;  /* 0x0000541004227816 */ /* 0x000fe40000000005 */
[----:B------:R-:W-:Y:S02]  /*82e0*/  SHF.R.U32.HI R4, RZ, 0x10, R29 ;  /* 0x00000010ff047819 */ /* 0x000fe4000001161d */
[----:B------:R-:W-:-:S02]  /*82f0*/  SHF.R.U32.HI R5, RZ, 0x8, R43 ;  /* 0x00000008ff057819 */ /* 0x000fc4000001162b */
[----:B------:R-:W-:-:S04]  /*8300*/  LOP3.LUT R4, R4, 0xff, RZ, 0xc0, !PT ;  /* 0x000000ff04047812 */ /* 0x000fc800078ec0ff */
[----:B------:R-:W-:Y:S02]  /*8310*/  PRMT R33, R4, 0x5410, R16 ;  /* 0x0000541004217816 */ /* 0x000fe40000000010 */
[----:B-1----:R-:W-:Y:S01]  /*8320*/  HMMA.16816.F32.BF16 R16, R8, R20, RZ ;  /* 0x000000140810723c */ /* 0x002fe200000418ff */
[----:B------:R-:W-:Y:S02]  /*8330*/  LOP3.LUT R4, R5, 0xffff, RZ, 0xc0, !PT ;  /* 0x0000ffff05047812 */ /* 0x000fe400078ec0ff */
[----:B------:R-:W-:Y:S02]  /*8340*/  SHF.R.U32.HI R5, RZ, 0x8, R28 ;  /* 0x00000008ff057819 */ /* 0x000fe4000001161c */
[----:B------:R-:W-:Y:S02]  /*8350*/  ISETP.LE.U32.AND P1, PT, R4, UR5, PT ;  /* 0x0000000504007c0c */ /* 0x000fe4000bf23070 */
[----:B------:R-:W-:Y:S02]  /*8360*/  LOP3.LUT R4, R31, 0xff, RZ, 0xc0, !PT ;  /* 0x000000ff1f047812 */ /* 0x000fe400078ec0ff */
[----:B------:R-:W-:-:S15]  /*8370*/  PRMT R32, R32, 0x5410, R5 ;  /* 0x0000541020207816 */ /* 0x000fde0000000005 */
[----:B------:R-:W-:Y:S06]  /*8380*/  HMMA.16816.F32.BF16 R56, R12, R24, R16 ;  /* 0x000000180c38723c */ /* 0x000fec0000041810 */
[----:B------:R-:W-:Y:S01]  /*8390*/  HMMA.16816.F32.BF16 R16, R8, R22, RZ ;  /* 0x000000160810723c */ /* 0x000fe200000418ff */
[----:B------:R-:W-:Y:S02]  /*83a0*/  PRMT R25, R4, 0x5410, R30 ;  /* 0x0000541004197816 */ /* 0x000fe4000000001e */
[----:B------:R-:W-:-:S04]  /*83b0*/  LOP3.LUT R4, R6, 0xffff, RZ, 0xc0, !PT ;  /* 0x0000ffff06047812 */ /* 0x000fc800078ec0ff */
[----:B------:R-:W-:Y:S02]  /*83c0*/  SHF.R.U32.HI R5, RZ, 0x8, R4 ;  /* 0x00000008ff057819 */ /* 0x000fe40000011604 */
[----:B------:R-:W-:-:S04]  /*83d0*/  LOP3.LUT R4, R6, 0xff, RZ, 0xc0, !PT ;  /* 0x000000ff06047812 */ /* 0x000fc800078ec0ff */
[----:B------:R-:W-:Y:S02]  /*83e0*/  PRMT R24, R4, 0x5410, R5 ;  /* 0x0000541004187816 */ /* 0x000fe40000000005 */
[--C-:B------:R-:W-:Y:S02]  /*83f0*/  SHF.R.U32.HI R4, RZ, 0x10, R6.reuse ;  /* 0x00000010ff047819 */ /* 0x100fe40000011606 */
[----:B------:R-:W-:Y:S02]  /*8400*/  SHF.R.U32.HI R6, RZ, 0x18, R6 ;  /* 0x00000018ff067819 */ /* 0x000fe40000011606 */
[----:B------:R-:W-:-:S05]  /*8410*/  LOP3.LUT R4, R4, 0xff, RZ, 0xc0, !PT ;  /* 0x000000ff04047812 */ /* 0x000fca00078ec0ff */
[----:B------:R-:W-:Y:S07]  /*8420*/  HMMA.16816.F32.BF16 R40, R12, R26, R16 ;  /* 0x0000001a0c28723c */ /* 0x000fee0000041810 */
[--C-:B------:R-:W-:Y:S01]  /*8430*/  FFMA.FTZ R18, R130, UR8, -R2.reuse ;  /* 0x0000000882127c23 */ /* 0x100fe20008010802 */
[----:B------:R-:W-:Y:S01]  /*8440*/  FFMA.FTZ R16, R129, UR8, -R2 ;  /* 0x0000000881107c23 */ /* 0x000fe20008010802 */
[----:B------:R-:W-:Y:S01]  /*8450*/  PRMT R19, R4, 0x5410, R6 ;  /* 0x0000541004137816 */ /* 0x000fe20000000006 */
[--C-:B------:R-:W-:Y:S01]  /*8460*/  FFMA.FTZ R17, R136, UR8, -R7.reuse ;  /* 0x0000000888117c23 */ /* 0x100fe20008010807 */
[----:B------:R-:W-:Y:S01]  /*8470*/  FFMA.FTZ R2, R131, UR8, -R7 ;  /* 0x0000000883027c23 */ /* 0x000fe20008010807 */
[----:B------:R-:W-:Y:S01]  /*8480*/  MUFU.EX2 R109, R18 ;  /* 0x00000012006d7308 */ /* 0x000fe20000000800 */
[----:B------:R-:W1:Y:S01]  /*8490*/  LDSM.16.MT88.4 R4, [R192+0x16000] ;  /* 0x01600000c004783b */ /* 0x000e620000004200 */
[----:B------:R-:W-:Y:S01]  /*84a0*/  FADD.FTZ R27, R101, R83 ;  /* 0x00000053651b7221 */ /* 0x000fe20000010000 */
[----:B------:R-:W-:-:S05]  /*84b0*/  IMAD.MOV.U32 R136, RZ, RZ, R80 ;  /* 0x000000ffff887224 */ /* 0x000fca00078e0050 */
[----:B------:R-:W-:Y:S08]  /*84c0*/  MUFU.EX2 R82, R17 ;  /* 0x0000001100527308 */ /* 0x000ff00000000800 */
[----:B------:R2:W3:Y:S08]  /*84d0*/  MUFU.EX2 R68, R2 ;  /* 0x0000000200447308 */ /* 0x0004f00000000800 */
[----:B------:R-:W4:Y:S01]  /*84e0*/  MUFU.EX2 R108, R16 ;  /* 0x00000010006c7308 */ /* 0x000f220000000800 */
[--C-:B--2---:R-:W-:Y:S01]  /*84f0*/  HSET2.LE.AND R2, R34, R0.reuse, PT ;  /* 0x0000000022027233 */ /* 0x104fe20003803000 */
[C---:B-1----:R-:W-:Y:S06]  /*8500*/  HMMA.16816.F32.BF16 R28, R8.reuse, R4, RZ ;  /* 0x00000004081c723c */ /* 0x042fec00000418ff */
[----:B------:R-:W-:Y:S01]  /*8510*/  HMMA.16816.F32.BF16 R20, R8, R6, RZ ;  /* 0x000000060814723c */ /* 0x000fe200000418ff */
[----:B------:R-:W-:-:S02]  /*8520*/  HSET2.LE.AND R5, R33, R0, PT ;  /* 0x0000000021057233 */ /* 0x000fc40003803000 */
[----:B------:R-:W-:Y:S02]  /*8530*/  LOP3.LUT R4, R2, R49, RZ, 0xc0, !PT ;  /* 0x0000003102047212 */ /* 0x000fe400078ec0ff */
[----:B---3--:R-:W-:Y:S02]  /*8540*/  F2FP.BF16.F32.PACK_AB R2, R68, R82 ;  /* 0x000000524402723e */ /* 0x008fe400000010ff */
[--C-:B------:R-:W-:Y:S01]  /*8550*/  HSET2.LE.AND R6, R36, R0.reuse, PT ;  /* 0x0000000024067233 */ /* 0x100fe20003803000 */
[----:B------:R-:W-:Y:S01]  /*8560*/  IMAD.MOV.U32 R36, RZ, RZ, R119 ;  /* 0x000000ffff247224 */ /* 0x000fe200078e0077 */
[--C-:B------:R-:W-:Y:S02]  /*8570*/  HSET2.LE.AND R7, R35, R0.reuse, PT ;  /* 0x0000000023077233 */ /* 0x100fe40003803000 */
[--C-:B------:R-:W-:Y:S02]  /*8580*/  HSET2.LE.AND R9, R32, R0.reuse, PT ;  /* 0x0000000020097233 */ /* 0x100fe40003803000 */
[----:B------:R-:W-:-:S02]  /*8590*/  HSET2.LE.AND R10, R25, R0, PT ;  /* 0x00000000190a7233 */ /* 0x000fc40003803000 */
[--C-:B------:R-:W-:Y:S02]  /*85a0*/  HSET2.LE.AND R8, R24, R0.reuse, PT ;  /* 0x0000000018087233 */ /* 0x100fe40003803000 */
[----:B------:R-:W-:Y:S02]  /*85b0*/  HSET2.LE.AND R0, R19, R0, PT ;  /* 0x0000000013007233 */ /* 0x000fe40003803000 */
[C---:B------:R-:W-:Y:S02]  /*85c0*/  PRMT R26, R2.reuse, 0x7610, R26 ;  /* 0x00007610021a7816 */ /* 0x040fe4000000001a */
[----:B------:R-:W-:Y:S02]  /*85d0*/  PRMT R25, R2, 0x7632, R25 ;  /* 0x0000763202197816 */ /* 0x000fe40000000019 */
[----:B------:R-:W-:Y:S02]  /*85e0*/  LOP3.LUT R129, R0, R44, RZ, 0xc0, !PT ;  /* 0x0000002c00817212 */ /* 0x000fe400078ec0ff */
[----:B----4-:R-:W-:-:S02]  /*85f0*/  F2FP.BF16.F32.PACK_AB R0, R108, R109 ;  /* 0x0000006d6c00723e */ /* 0x010fc400000010ff */
[----:B------:R-:W-:Y:S02]  /*8600*/  LOP3.LUT R128, R8, R45, RZ, 0xc0, !PT ;  /* 0x0000002d08807212 */ /* 0x000fe400078ec0ff */
[C---:B------:R-:W-:Y:S02]  /*8610*/  PRMT R24, R0.reuse, 0x7610, R24 ;  /* 0x0000761000187816 */ /* 0x040fe40000000018 */
[----:B------:R-:W-:Y:S02]  /*8620*/  PRMT R2, R0, 0x7632, R2 ;  /* 0x0000763200027816 */ /* 0x000fe40000000002 */
[----:B------:R-:W-:Y:S02]  /*8630*/  PRMT R0, R26, 0x5410, R25 ;  /* 0x000054101a007816 */ /* 0x000fe40000000019 */
[----:B------:R-:W-:Y:S02]  /*8640*/  LOP3.LUT R5, R5, R48, RZ, 0xc0, !PT ;  /* 0x0000003005057212 */ /* 0x000fe400078ec0ff */
[----:B------:R-:W-:-:S02]  /*8650*/  LOP3.LUT R130, R9, R0, RZ, 0xc0, !PT ;  /* 0x0000000009827212 */ /* 0x000fc400078ec0ff */
[----:B------:R-:W-:Y:S02]  /*8660*/  PRMT R0, R24, 0x5410, R2 ;  /* 0x0000541018007816 */ /* 0x000fe40000000002 */
[----:B------:R-:W-:Y:S02]  /*8670*/  LOP3.LUT R6, R6, R47, RZ, 0xc0, !PT ;  /* 0x0000002f06067212 */ /* 0x000fe400078ec0ff */
[----:B------:R-:W-:Y:S01]  /*8680*/  LOP3.LUT R131, R10, R0, RZ, 0xc0, !PT ;  /* 0x000000000a837212 */ /* 0x000fe200078ec0ff */
[----:B------:R-:W-:Y:S01]  /*8690*/  IMAD.MOV.U32 R0, RZ, RZ, R81 ;  /* 0x000000ffff007224 */ /* 0x000fe200078e0051 */
[----:B------:R-:W1:Y:S01]  /*86a0*/  LDSM.16.MT88.4 R8, [R192+0x16800] ;  /* 0x01680000c008783b */ /* 0x000e620000004200 */
[----:B------:R-:W-:Y:S01]  /*86b0*/  LOP3.LUT R7, R7, R46, RZ, 0xc0, !PT ;  /* 0x0000002e07077212 */ /* 0x000fe200078ec0ff */
[C---:B-1----:R-:W-:Y:S06]  /*86c0*/  HMMA.16816.F32.BF16 R28, R12.reuse, R8, R28 ;  /* 0x000000080c1c723c */ /* 0x042fec000004181c */
[----:B------:R-:W-:Y:S01]  /*86d0*/  HMMA.16816.F32.BF16 R20, R12, R10, R20 ;  /* 0x0000000a0c14723c */ /* 0x000fe20000041814 */
[----:B------:R-:W1:Y:S04]  /*86e0*/  LDSM.16.MT88.4 R12, [R190+0x11000] ;  /* 0x01100000be0c783b */ /* 0x000e680000004200 */
[----:B------:R-:W2:Y:S01]  /*86f0*/  LDSM.16.MT88.4 R8, [R191+0x11000] ;  /* 0x01100000bf08783b */ /* 0x000ea20000004200 */
        /* <DEDUP_REMOVED lines=10> */
[----:B------:R-:W-:Y:S01]  /*87a0*/  HMMA.16816.F32.BF16 R44, R4, R10, R248 ;  /* 0x0000000a042c723c */ /* 0x000fe200000418f8 */
[----:B------:R-:W2:Y:S01]  /*87b0*/  LDSM.16.MT88.4 R8, [R191+0x13000] ;  /* 0x01300000bf08783b */ /* 0x000ea20000004200 */
[----:B------:R-:W-:-:S02]  /*87c0*/  IMAD.MOV.U32 R114, RZ, RZ, R106 ;  /* 0x000000ffff727224 */ /* 0x000fc400078e006a */
[----:B------:R-:W-:Y:S02]  /*87d0*/  IMAD.MOV.U32 R115, RZ, RZ, R50 ;  /* 0x000000ffff737224 */ /* 0x000fe400078e0032 */
[----:B------:R-:W-:Y:S02]  /*87e0*/  IMAD.MOV.U32 R106, RZ, RZ, R62 ;  /* 0x000000ffff6a7224 */ /* 0x000fe400078e003e */
[----:B------:R-:W-:Y:S02]  /*87f0*/  IMAD.MOV.U32 R113, RZ, RZ, R63 ;  /* 0x000000ffff717224 */ /* 0x000fe400078e003f */
[----:B------:R-:W-:Y:S02]  /*8800*/  IMAD.MOV.U32 R112, RZ, RZ, R60 ;  /* 0x000000ffff707224 */ /* 0x000fe400078e003c */
[----:B------:R-:W-:Y:S02]  /*8810*/  IMAD.MOV.U32 R251, RZ, RZ, R68 ;  /* 0x000000fffffb7224 */ /* 0x000fe400078e0044 */
[----:B------:R-:W-:-:S02]  /*8820*/  IMAD.MOV.U32 R248, RZ, RZ, R109 ;  /* 0x000000fffff87224 */ /* 0x000fc400078e006d */
[----:B------:R-:W-:Y:S02]  /*8830*/  IMAD.MOV.U32 R250, RZ, RZ, R108 ;  /* 0x000000fffffa7224 */ /* 0x000fe400078e006c */
[----:B------:R-:W-:Y:S02]  /*8840*/  IMAD.MOV.U32 R108, RZ, RZ, R74 ;  /* 0x000000ffff6c7224 */ /* 0x000fe400078e004a */
[----:B------:R-:W-:Y:S02]  /*8850*/  IMAD.MOV.U32 R109, RZ, RZ, R73 ;  /* 0x000000ffff6d7224 */ /* 0x000fe400078e0049 */
[----:B------:R-:W-:Y:S01]  /*8860*/  IMAD.MOV.U32 R249, RZ, RZ, R82 ;  /* 0x000000fffff97224 */ /* 0x000fe200078e0052 */
[C---:B-1----:R-:W-:Y:S06]  /*8870*/  HMMA.16816.F32.BF16 R48, R4.reuse, R12, R120 ;  /* 0x0000000c0430723c */ /* 0x042fec0000041878 */
[C---:B------:R-:W-:Y:S01]  /*8880*/  HMMA.16816.F32.BF16 R52, R4.reuse, R14, R52 ;  /* 0x0000000e0434723c */ /* 0x040fe20000041834 */
[----:B------:R-:W1:Y:S05]  /*8890*/  LDSM.16.MT88.4 R12, [R193+0x13000] ;  /* 0x01300000c10c783b */ /* 0x000e6a0000004200 */
[----:B--2---:R-:W-:Y:S07]  /*88a0*/  HMMA.16816.F32.BF16 R60, R4, R8, R244 ;  /* 0x00000008043c723c */ /* 0x004fee00000418f4 */
[----:B------:R-:W-:-:S02]  /*88b0*/  IMAD.MOV.U32 R246, RZ, RZ, R71 ;  /* 0x000000fffff67224 */ /* 0x000fc400078e0047 */
[----:B------:R-:W-:Y:S02]  /*88c0*/  IMAD.MOV.U32 R245, RZ, RZ, R70 ;  /* 0x000000fffff57224 */ /* 0x000fe400078e0046 */
[----:B------:R-:W-:Y:S02]  /*88d0*/  IMAD.MOV.U32 R244, RZ, RZ, R69 ;  /* 0x000000fffff47224 */ /* 0x000fe400078e0045 */
[----:B------:R-:W-:Y:S01]  /*88e0*/  HMMA.16816.F32.BF16 R68, R4, R10, R232 ;  /* 0x0000000a0444723c */ /* 0x000fe200000418e8 */
[----:B------:R-:W2:Y:S01]  /*88f0*/  LDSM.16.MT88.4 R8, [R192+0x13000] ;  /* 0x01300000c008783b */ /* 0x000ea20000004200 */
[----:B------:R-:W-:-:S05]  /*8900*/  IMAD.MOV.U32 R247, RZ, RZ, R117 ;  /* 0x000000fffff77224 */ /* 0x000fca00078e0075 */
[----:B------:R-:W-:Y:S02]  /*8910*/  IMAD.MOV.U32 R233, RZ, RZ, R111 ;  /* 0x000000ffffe97224 */ /* 0x000fe400078e006f */
[----:B------:R-:W-:Y:S02]  /*8920*/  IMAD.MOV.U32 R232, RZ, RZ, R110 ;  /* 0x000000ffffe87224 */ /* 0x000fe400078e006e */
[----:B------:R-:W-:Y:S02]  /*8930*/  IMAD.MOV.U32 R111, RZ, RZ, R75 ;  /* 0x000000ffff6f7224 */ /* 0x000fe400078e004b */
[----:B------:R-:W-:Y:S02]  /*8940*/  IMAD.MOV.U32 R110, RZ, RZ, R72 ;  /* 0x000000ffff6e7224 */ /* 0x000fe400078e0048 */
[----:B------:R-:W-:Y:S02]  /*8950*/  IMAD.MOV.U32 R235, RZ, RZ, R102 ;  /* 0x000000ffffeb7224 */ /* 0x000fe400078e0066 */
[----:B------:R-:W-:Y:S01]  /*8960*/  IMAD.MOV.U32 R234, RZ, RZ, R103 ;  /* 0x000000ffffea7224 */ /* 0x000fe200078e0067 */
[C---:B-1----:R-:W-:Y:S06]  /*8970*/  HMMA.16816.F32.BF16 R72, R4.reuse, R12, R240 ;  /* 0x0000000c0448723c */ /* 0x042fec00000418f0 */
[----:B------:R-:W-:Y:S01]  /*8980*/  HMMA.16816.F32.BF16 R76, R4, R14, R76 ;  /* 0x0000000e044c723c */ /* 0x000fe2000004184c */
[----:B------:R-:W1:Y:S01]  /*8990*/  LDSM.16.MT88.4 R12, [R190+0x15000] ;  /* 0x01500000be0c783b */ /* 0x000e620000004200 */
[----:B------:R-:W-:-:S02]  /*89a0*/  IMAD.MOV.U32 R240, RZ, RZ, R100 ;  /* 0x000000fffff07224 */ /* 0x000fc400078e0064 */
[----:B------:R-:W-:Y:S02]  /*89b0*/  IMAD.MOV.U32 R241, RZ, RZ, R105 ;  /* 0x000000fffff17224 */ /* 0x000fe400078e0069 */
[----:B------:R-:W-:Y:S02]  /*89c0*/  IMAD.MOV.U32 R243, RZ, RZ, R116 ;  /* 0x000000fffff37224 */ /* 0x000fe400078e0074 */
[----:B------:R-:W-:Y:S02]  /*89d0*/  IMAD.MOV.U32 R116, RZ, RZ, R114 ;  /* 0x000000ffff747224 */ /* 0x000fe400078e0072 */
[----:B------:R-:W-:Y:S01]  /*89e0*/  IMAD.MOV.U32 R242, RZ, RZ, R115 ;  /* 0x000000fffff27224 */ /* 0x000fe200078e0073 */
[C---:B--2---:R-:W-:Y:S06]  /*89f0*/  HMMA.16816.F32.BF16 R80, R4.reuse, R8, R228 ;  /* 0x000000080450723c */ /* 0x044fec00000418e4 */
[----:B------:R-:W-:Y:S01]  /*8a00*/  HMMA.16816.F32.BF16 R84, R4, R10, R84 ;  /* 0x0000000a0454723c */ /* 0x000fe20000041854 */
[----:B------:R-:W2:Y:S01]  /*8a10*/  LDSM.16.MT88.4 R8, [R191+0x15000] ;  /* 0x01500000bf08783b */ /* 0x000ea20000004200 */
[----:B------:R-:W-:-:S02]  /*8a20*/  IMAD.MOV.U32 R231, RZ, RZ, R107 ;  /* 0x000000ffffe77224 */ /* 0x000fc400078e006b */
[----:B------:R-:W-:Y:S02]  /*8a30*/  IMAD.MOV.U32 R228, RZ, RZ, R106 ;  /* 0x000000ffffe47224 */ /* 0x000fe400078e006a */
[----:B------:R-:W-:Y:S02]  /*8a40*/  IMAD.MOV.U32 R229, RZ, RZ, R113 ;  /* 0x000000ffffe57224 */ /* 0x000fe400078e0071 */
[----:B------:R-:W-:Y:S01]  /*8a50*/  IMAD.MOV.U32 R230, RZ, RZ, R112 ;  /* 0x000000ffffe67224 */ /* 0x000fe200078e0070 */
[C---:B-1----:R-:W-:Y:S06]  /*8a60*/  HMMA.16816.F32.BF16 R92, R4.reuse, R12, R92 ;  /* 0x0000000c045c723c */ /* 0x042fec000004185c */
[C---:B------:R-:W-:Y:S01]  /*8a70*/  HMMA.16816.F32.BF16 R96, R4.reuse, R14, R96 ;  /* 0x0000000e0460723c */ /* 0x040fe20000041860 */
[----:B------:R-:W1:Y:S05]  /*8a80*/  LDSM.16.MT88.4 R12, [R193+0x15000] ;  /* 0x01500000c10c783b */ /* 0x000e6a0000004200 */
[C---:B--2---:R-:W-:Y:S06]  /*8a90*/  HMMA.16816.F32.BF16 R100, R4.reuse, R8, R208 ;  /* 0x000000080464723c */ /* 0x044fec00000418d0 */
[----:B------:R-:W-:Y:S01]  /*8aa0*/  HMMA.16816.F32.BF16 R104, R4, R10, R160 ;  /* 0x0000000a0468723c */ /* 0x000fe200000418a0 */
[----:B------:R-:W2:Y:S06]  /*8ab0*/  LDSM.16.MT88.4 R8, [R192+0x15000] ;  /* 0x01500000c008783b */ /* 0x000eac0000004200 */
[----:B------:R-:W-:-:S02]  /*8ac0*/  IMAD.MOV.U32 R160, RZ, RZ, R111 ;  /* 0x000000ffffa07224 */ /* 0x000fc400078e006f */
[----:B------:R-:W-:Y:S02]  /*8ad0*/  IMAD.MOV.U32 R161, RZ, RZ, R110 ;  /* 0x000000ffffa17224 */ /* 0x000fe400078e006e */
[----:B------:R-:W-:Y:S02]  /*8ae0*/  IMAD.MOV.U32 R162, RZ, RZ, R109 ;  /* 0x000000ffffa27224 */ /* 0x000fe400078e006d */
[----:B------:R-:W-:Y:S01]  /*8af0*/  IMAD.MOV.U32 R163, RZ, RZ, R108 ;  /* 0x000000ffffa37224 */ /* 0x000fe200078e006c */
[C---:B-1----:R-:W-:Y:S06]  /*8b00*/  HMMA.16816.F32.BF16 R112, R4.reuse, R14, R152 ;  /* 0x0000000e0470723c */ /* 0x042fec0000041898 */
[C---:B------:R-:W-:Y:S01]  /*8b10*/  HMMA.16816.F32.BF16 R108, R4.reuse, R12, R224 ;  /* 0x0000000c046c723c */ /* 0x040fe200000418e0 */
[----:B------:R-:W-:Y:S01]  /*8b20*/  IMAD.MOV.U32 R155, RZ, RZ, R116 ;  /* 0x000000ffff9b7224 */ /* 0x000fe200078e0074 */
[----:B------:R-:W1:Y:S04]  /*8b30*/  LDSM.16.MT88.4 R12, [R190+0x17000] ;  /* 0x01700000be0c783b */ /* 0x000e680000004200 */
[C---:B--2---:R-:W-:Y:S01]  /*8b40*/  HMMA.16816.F32.BF16 R116, R4.reuse, R8, R144 ;  /* 0x000000080474723c */ /* 0x044fe20000041890 */
[----:B------:R-:W-:Y:S01]  /*8b50*/  @!P2 HFMA2.BF16_V2 R252, -RZ.H0_H0, RZ.H0_H0, -R219.H0_H0 ;  /* 0x200000fffffca231 */ /* 0x000fe200003409db */
[----:B------:R-:W2:Y:S04]  /*8b60*/  LDSM.16.MT88.4 R144, [R193+0x11800] ;  /* 0x01180000c190783b */ /* 0x000ea80000004200 */
[C---:B------:R-:W-:Y:S01]  /*8b70*/  HMMA.16816.F32.BF16 R120, R4.reuse, R10, R64 ;  /* 0x0000000a0478723c */ /* 0x040fe20000041840 */
[----:B------:R-:W3:Y:S05]  /*8b80*/  LDSM.16.MT88.4 R8, [R191+0x17000] ;  /* 0x01700000bf08783b */ /* 0x000eea0000004200 */
[C---:B-1----:R-:W-:Y:S06]  /*8b90*/  HMMA.16816.F32.BF16 R124, R4.reuse, R12, R88 ;  /* 0x0000000c047c723c */ /* 0x042fec0000041858 */
[----:B------:R-:W-:Y:S01]  /*8ba0*/  HMMA.16816.F32.BF16 R180, R4, R14, R180 ;  /* 0x0000000e04b4723c */ /* 0x000fe200000418b4 */
[----:B------:R-:W1:Y:S01]  /*8bb0*/  LDSM.16.MT88.4 R12, [R193+0x17000] ;  /* 0x01700000c10c783b */ /* 0x000e620000004200 */
[----:B------:R-:W-:-:S03]  /*8bc0*/  @!P2 PRMT R219, R252, 0x5410, RZ ;  /* 0x00005410fcdba816 */ /* 0x000fc600000000ff */
[----:B------:R-:W-:Y:S01]  /*8bd0*/  LDSM.16.MT88.4 R64, [R192+0x13800] ;  /* 0x01380000c040783b */ /* 0x000fe20000004200 */
[----:B--2---:R-:W-:Y:S03]  /*8be0*/  HMMA.16816.F32.BF16 R148, R128, R144, R148 ;  /* 0x000000908094723c */ /* 0x004fe60000041894 */
[----:B------:R-:W-:Y:S03]  /*8bf0*/  LDSM.16.MT88.4 R88, [R193+0x15800] ;  /* 0x01580000c158783b */ /* 0x000fe60000004200 */
[C---:B---3--:R-:W-:Y:S06]  /*8c00*/  HMMA.16816.F32.BF16 R184, R4.reuse, R8, R184 ;  /* 0x0000000804b8723c */ /* 0x048fec00000418b8 */
[C---:B------:R-:W-:Y:S01]  /*8c10*/  HMMA.16816.F32.BF16 R204, R4.reuse, R10, R204 ;  /* 0x0000000a04cc723c */ /* 0x040fe200000418cc */
[----:B------:R-:W2:Y:S05]  /*8c20*/  LDSM.16.MT88.4 R8, [R192+0x17000] ;  /* 0x01700000c008783b */ /* 0x000eaa0000004200 */
[C---:B-1----:R-:W-:Y:S01]  /*8c30*/  HMMA.16816.F32.BF16 R208, R4.reuse, R12, R56 ;  /* 0x0000000c04d0723c */ /* 0x042fe20000041838 */
[----:B------:R-:W-:Y:S05]  /*8c40*/  LDSM.16.MT88.4 R56, [R193+0x13800] ;  /* 0x01380000c138783b */ /* 0x000fea0000004200 */
[C---:B------:R-:W-:Y:S01]  /*8c50*/  HMMA.16816.F32.BF16 R224, R4.reuse, R14, R40 ;  /* 0x0000000e04e0723c */ /* 0x040fe20000041828 */
[----:B------:R-:W-:Y:S05]  /*8c60*/  LDSM.16.MT88.4 R40, [R190+0x13800] ;  /* 0x01380000be28783b */ /* 0x000fea0000004200 */
[C---:B--2---:R-:W-:Y:S06]  /*8c70*/  HMMA.16816.F32.BF16 R12, R4.reuse, R10, R20 ;  /* 0x0000000a040c723c */ /* 0x044fec0000041814 */
[----:B------:R-:W-:Y:S01]  /*8c80*/  HMMA.16816.F32.BF16 R28, R4, R8, R28 ;  /* 0x00000008041c723c */ /* 0x000fe2000004181c */
[----:B------:R-:W-:-:S02]  /*8c90*/  IMAD.MOV.U32 R22, RZ, RZ, R160 ;  /* 0x000000ffff167224 */ /* 0x000fc400078e00a0 */
[----:B------:R-:W-:Y:S02]  /*8ca0*/  IMAD.MOV.U32 R21, RZ, RZ, R161 ;  /* 0x000000ffff157224 */ /* 0x000fe400078e00a1 */
[----:B------:R-:W-:Y:S02]  /*8cb0*/  IMAD.MOV.U32 R11, RZ, RZ, R162 ;  /* 0x000000ffff0b7224 */ /* 0x000fe400078e00a2 */
[----:B------:R-:W-:Y:S02]  /*8cc0*/  IMAD.MOV.U32 R10, RZ, RZ, R163 ;  /* 0x000000ffff0a7224 */ /* 0x000fe400078e00a3 */
[----:B------:R-:W1:Y:S01]  /*8cd0*/  LDSM.16.MT88.4 R160, [R190+0x11800] ;  /* 0x01180000bea0783b */ /* 0x000e620000004200 */
[----:B------:R-:W-:Y:S02]  /*8ce0*/  IMAD.MOV.U32 R7, RZ, RZ, R139 ;  /* 0x000000ffff077224 */ /* 0x000fe400078e008b */
[----:B------:R-:W-:Y:S02]  /*8cf0*/  IMAD.MOV.U32 R9, RZ, RZ, R229 ;  /* 0x000000ffff097224 */ /* 0x000fe400078e00e5 */
[----:B------:R-:W-:-:S02]  /*8d00*/  IMAD.MOV.U32 R4, RZ, RZ, R137 ;  /* 0x000000ffff047224 */ /* 0x000fc400078e0089 */
[----:B------:R-:W-:Y:S02]  /*8d10*/  IMAD.MOV.U32 R6, RZ, RZ, R228 ;  /* 0x000000ffff067224 */ /* 0x000fe400078e00e4 */
[----:B------:R-:W-:Y:S01]  /*8d20*/  IMAD.MOV.U32 R23, RZ, RZ, R155 ;  /* 0x000000ffff177224 */ /* 0x000fe200078e009b */
[C---:B-1----:R-:W-:Y:S01]  /*8d30*/  HMMA.16816.F32.BF16 R164, R128.reuse, R160, R164 ;  /* 0x000000a080a4723c */ /* 0x042fe200000418a4 */
[----:B------:R-:W-:Y:S01]  /*8d40*/  FADD.FTZ R7, R7, R27 ;  /* 0x0000001b07077221 */ /* 0x000fe20000010000 */
[----:B------:R-:W-:Y:S01]  /*8d50*/  FADD.FTZ R4, R4, R239 ;  /* 0x000000ef04047221 */ /* 0x000fe20000010000 */
[----:B------:R-:W-:Y:S01]  /*8d60*/  IMAD.MOV.U32 R229, RZ, RZ, R136 ;  /* 0x000000ffffe57224 */ /* 0x000fe200078e0088 */
[----:B------:R-:W-:Y:S01]  /*8d70*/  USHF.L.U32 UR23, UR23, 0x3, URZ ;  /* 0x0000000317177899 */ /* 0x000fe2000800063f */
[----:B------:R-:W-:Y:S01]  /*8d80*/  IMAD.MOV.U32 R228, RZ, RZ, R138 ;  /* 0x000000ffffe47224 */ /* 0x000fe200078e008a */
[----:B------:R-:W-:Y:S01]  /*8d90*/  HMMA.16816.F32.BF16 R160, R128, R162, R16 ;  /* 0x000000a280a0723c */ /* 0x000fe20000041810 */
[----:B------:R1:W2:Y:S01]  /*8da0*/  LDL.LU.S16 R17, [R1+0x8] ;  /* 0x0000080001117983 */ /* 0x0002a20000300600 */
[----:B------:R-:W-:-:S03]  /*8db0*/  FADD.FTZ R7, R9, R7 ;  /* 0x0000000709077221 */ /* 0x000fc60000010000 */
[----:B------:R-:W3:Y:S02]  /*8dc0*/  LDSM.16.MT88.4 R136, [R192+0x11800] ;  /* 0x01180000c088783b */ /* 0x000ee40000004200 */
[----:B------:R-:W-:Y:S01]  /*8dd0*/  IMAD.MOV.U32 R19, RZ, RZ, R0 ;  /* 0x000000ffff137224 */ /* 0x000fe200078e0000 */
[----:B------:R-:W-:Y:S01]  /*8de0*/  HMMA.16816.F32.BF16 R144, R128, R146, R36 ;  /* 0x000000928090723c */ /* 0x000fe20000041824 */
[----:B------:R-:W-:Y:S01]  /*8df0*/  LDSM.16.MT88.4 R152, [R191+0x11800] ;  /* 0x01180000bf98783b */ /* 0x000fe20000004200 */
[----:B--2---:R-:W-:-:S05]  /*8e00*/  @!P3 HFMA2.BF16_V2 R17, -RZ.H0_H0, RZ.H0_H0, -R212.H0_H0 ;  /* 0x200000ffff11b231 */ /* 0x004fca00003409d4 */
[----:B------:R-:W-:Y:S02]  /*8e10*/  PRMT R18, R17, 0x7610, R18 ;  /* 0x0000761011127816 */ /* 0x000fe40000000012 */
[----:B------:R1:W2:Y:S02]  /*8e20*/  LDL.LU.S16 R17, [R1+0xc] ;  /* 0x00000c0001117983 */ /* 0x0002a40000300600 */
[----:B------:R-:W-:Y:S02]  /*8e30*/  @!P3 PRMT R212, R18, 0x5410, RZ ;  /* 0x0000541012d4b816 */ /* 0x000fe400000000ff */
[----:B------:R1:W4:Y:S01]  /*8e40*/  LDL.LU.S16 R9, [R1+0x64] ;  /* 0x0000640001097983 */ /* 0x0003220000300600 */
[----:B------:R-:W-:Y:S02]  /*8e50*/  IMAD.MOV.U32 R18, RZ, RZ, R21 ;  /* 0x000000ffff127224 */ /* 0x000fe400078e0015 */
[----:B------:R-:W-:Y:S02]  /*8e60*/  IMAD.MOV.U32 R21, RZ, RZ, R22 ;  /* 0x000000ffff157224 */ /* 0x000fe400078e0016 */
[----:B--2---:R-:W-:-:S05]  /*8e70*/  @!P1 HFMA2.BF16_V2 R17, -RZ.H0_H0, RZ.H0_H0, -R196.H0_H0 ;  /* 0x200000ffff119231 */ /* 0x004fca00003409c4 */
[----:B------:R-:W-:-:S04]  /*8e80*/  PRMT R8, R17, 0x7610, R8 ;  /* 0x0000761011087816 */ /* 0x000fc80000000008 */
[----:B------:R-:W-:Y:S02]  /*8e90*/  @!P1 PRMT R196, R8, 0x5410, RZ ;  /* 0x0000541008c49816 */ /* 0x000fe400000000ff */
[----:B------:R1:W2:Y:S01]  /*8ea0*/  LDL.LU.S16 R8, [R1+0x60] ;  /* 0x0000600001087983 */ /* 0x0002a20000300600 */
[----:B------:R-:W-:-:S03]  /*8eb0*/  IMAD.MOV.U32 R17, RZ, RZ, R11 ;  /* 0x000000ffff117224 */ /* 0x000fc600078e000b */
[----:B------:R1:W5:Y:S01]  /*8ec0*/  LDL.LU.S16 R22, [R1+0x68] ;  /* 0x0000680001167983 */ /* 0x0003620000300600 */
[----:B------:R-:W-:-:S03]  /*8ed0*/  FADD.FTZ R7, R17, R7 ;  /* 0x0000000711077221 */ /* 0x000fc60000010000 */
[----:B------:R1:W3:Y:S01]  /*8ee0*/  LDL.LU.S16 R17, [R1+0x6c] ;  /* 0x00006c0001117983 */ /* 0x0002e20000300600 */
[----:B------:R-:W-:-:S04]  /*8ef0*/  LOP3.LUT R0, R236, 0xff, RZ, 0xc0, !PT ;  /* 0x000000ffec007812 */ /* 0x000fc800078ec0ff */
[----:B------:R-:W-:Y:S02]  /*8f00*/  ISETP.LE.U32.AND P2, PT, R0, UR5, PT ;  /* 0x0000000500007c0c */ /* 0x000fe4000bf43070 */
[----:B------:R-:W-:-:S04]  /*8f10*/  SHF.R.U32.HI R0, RZ, 0x8, R237 ;  /* 0x00000008ff007819 */ /* 0x000fc800000116ed */
[----:B------:R-:W-:-:S04]  /*8f20*/  LOP3.LUT R0, R0, 0xffff, RZ, 0xc0, !PT ;  /* 0x0000ffff00007812 */ /* 0x000fc800078ec0ff */
[----:B------:R-:W-:Y:S01]  /*8f30*/  ISETP.LE.U32.AND P3, PT, R0, UR5, PT ;  /* 0x0000000500007c0c */ /* 0x000fe2000bf63070 */
[----:B------:R-:W-:Y:S01]  /*8f40*/  FADD.FTZ R0, R19, R4 ;  /* 0x0000000413007221 */ /* 0x000fe20000010000 */
[----:B------:R-:W-:Y:S01]  /*8f50*/  IMAD.MOV.U32 R19, RZ, RZ, R6 ;  /* 0x000000ffff137224 */ /* 0x000fe200078e0006 */
[C---:B------:R-:W-:Y:S01]  /*8f60*/  HMMA.16816.F32.BF16 R36, R128.reuse, R40, R48 ;  /* 0x000000288024723c */ /* 0x040fe20000041830 */
[----:B------:R-:W4:Y:S05]  /*8f70*/  LDSM.16.MT88.4 R48, [R191+0x13800] ;  /* 0x01380000bf30783b */ /* 0x000f2a0000004200 */
[C---:B------:R-:W-:Y:S06]  /*8f80*/  HMMA.16816.F32.BF16 R40, R128.reuse, R42, R52 ;  /* 0x0000002a8028723c */ /* 0x040fec0000041834 */
[----:B------:R-:W-:Y:S01]  /*8f90*/  HMMA.16816.F32.BF16 R52, R128, R56, R72 ;  /* 0x000000388034723c */ /* 0x000fe20000041848 */
[----:B------:R-:W1:Y:S01]  /*8fa0*/  LDSM.16.MT88.4 R72, [R190+0x15800] ;  /* 0x01580000be48783b */ /* 0x000e620000004200 */
[----:B--2---:R-:W-:-:S02]  /*8fb0*/  @!P5 HFMA2.BF16_V2 R8, -RZ.H0_H0, RZ.H0_H0, -R179.H0_H0 ;  /* 0x200000ffff08d231 */ /* 0x004fc400003409b3 */
[----:B-----5:R-:W-:-:S03]  /*8fc0*/  @!P4 HFMA2.BF16_V2 R22, -RZ.H0_H0, RZ.H0_H0, -R26.H0_H0 ;  /* 0x200000ffff16c231 */ /* 0x020fc6000034091a */
[----:B------:R-:W-:Y:S01]  /*8fd0*/  PRMT R20, R8, 0x7610, R20 ;  /* 0x0000761008147816 */ /* 0x000fe20000000014 */
[----:B---3--:R-:W-:-:S03]  /*8fe0*/  @!P3 HFMA2.BF16_V2 R17, -RZ.H0_H0, RZ.H0_H0, -R25.H0_H0 ;  /* 0x200000ffff11b231 */ /* 0x008fc60000340919 */
[----:B------:R-:W-:Y:S02]  /*8ff0*/  @!P5 PRMT R179, R20, 0x5410, RZ ;  /* 0x0000541014b3d816 */ /* 0x000fe400000000ff */
[----:B------:R-:W-:Y:S02]  /*9000*/  PRMT R16, R22, 0x7610, R16 ;  /* 0x0000761016107816 */ /* 0x000fe40000000010 */
[C---:B------:R-:W-:Y:S01]  /*9010*/  LEA R22, P5, R19.reuse, UR6, 0x1 ;  /* 0x0000000613167c11 */ /* 0x040fe2000f8a08ff */
[----:B------:R-:W-:Y:S02]  /*9020*/  IMAD.MOV.U32 R20, RZ, RZ, R21 ;  /* 0x000000ffff147224 */ /* 0x000fe400078e0015 */
[----:B------:R-:W-:Y:S01]  /*9030*/  IMAD.MOV.U32 R21, RZ, RZ, R23 ;  /* 0x000000ffff157224 */ /* 0x000fe200078e0017 */
[----:B------:R-:W-:Y:S02]  /*9040*/  LEA.HI.X R23, R19, UR7, R18, 0x1, P5 ;  /* 0x0000000713177c11 */ /* 0x000fe4000a8f0c12 */
[----:B------:R-:W-:Y:S01]  /*9050*/  PRMT R5, R17, 0x7610, R5 ;  /* 0x0000761011057816 */ /* 0x000fe20000000005 */
[----:B------:R2:W3:Y:S04]  /*9060*/  LDL.LU.S16 R18, [R1+0x74] ;  /* 0x0000740001127983 */ /* 0x0004e80000300600 */
[----:B------:R2:W5:Y:S01]  /*9070*/  LDL.LU.S16 R17, [R1+0x70] ;  /* 0x0000700001117983 */ /* 0x0005620000300600 */
[C---:B------:R-:W-:Y:S06]  /*9080*/  HMMA.16816.F32.BF16 R140, R128.reuse, R136, R140 ;  /* 0x00000088808c723c */ /* 0x040fec000004188c */
[C---:B------:R-:W-:Y:S06]  /*9090*/  HMMA.16816.F32.BF16 R136, R128.reuse, R138, R44 ;  /* 0x0000008a8088723c */ /* 0x040fec000004182c */
[C---:B----4-:R-:W-:Y:S06]  /*90a0*/  HMMA.16816.F32.BF16 R44, R128.reuse, R48, R60 ;  /* 0x00000030802c723c */ /* 0x050fec000004183c */
[C---:B------:R-:W-:Y:S06]  /*90b0*/  HMMA.16816.F32.BF16 R48, R128.reuse, R50, R68 ;  /* 0x000000328030723c */ /* 0x040fec0000041844 */
[C---:B-1----:R-:W-:Y:S06]  /*90c0*/  HMMA.16816.F32.BF16 R68, R128.reuse, R72, R92 ;  /* 0x000000488044723c */ /* 0x042fec000004185c */
[C---:B------:R-:W-:Y:S01]  /*90d0*/  HMMA.16816.F32.BF16 R60, R128.reuse, R64, R80 ;  /* 0x00000040803c723c */ /* 0x040fe20000041850 */
[----:B------:R-:W1:Y:S05]  /*90e0*/  LDSM.16.MT88.4 R80, [R191+0x15800] ;  /* 0x01580000bf50783b */ /* 0x000e6a0000004200 */
[----:B------:R-:W-:Y:S01]  /*90f0*/  HMMA.16816.F32.BF16 R72, R128, R74, R96 ;  /* 0x0000004a8048723c */ /* 0x000fe20000041860 */
[----:B------:R-:W4:Y:S01]  /*9100*/  LDSM.16.MT88.4 R96, [R192+0x15800] ;  /* 0x01580000c060783b */ /* 0x000f220000004200 */
[----:B------:R-:W-:Y:S01]  /*9110*/  ISETP.LE.U32.AND P1, PT, R238, UR5, PT ;  /* 0x00000005ee007c0c */ /* 0x000fe2000bf23070 */
[----:B------:R-:W-:-:S02]  /*9120*/  IMAD.MOV.U32 R6, RZ, RZ, R10 ;  /* 0x000000ffff067224 */ /* 0x000fc400078e000a */
[----:B------:R-:W-:Y:S01]  /*9130*/  @!P6 HFMA2.BF16_V2 R9, -RZ.H0_H0, RZ.H0_H0, -R188.H0_H0 ;  /* 0x200000ffff09e231 */ /* 0x000fe200003409bc */
[----:B------:R-:W-:Y:S01]  /*9140*/  HMMA.16816.F32.BF16 R64, R128, R66, R84 ;  /* 0x000000428040723c */ /* 0x000fe20000041854 */
[----:B------:R-:W-:-:S03]  /*9150*/  FADD.FTZ R6, R6, R0 ;  /* 0x0000000006067221 */ /* 0x000fc60000010000 */
[----:B------:R-:W-:Y:S02]  /*9160*/  PRMT R27, R9, 0x7610, R27 ;  /* 0x00007610091b7816 */ /* 0x000fe4000000001b */
[----:B------:R-:W-:Y:S01]  /*9170*/  LDSM.16.MT88.4 R8, [R192+0x17800] ;  /* 0x01780000c008783b */ /* 0x000fe20000004200 */
[C---:B------:R-:W-:Y:S06]  /*9180*/  HMMA.16816.F32.BF16 R56, R128.reuse, R58, R76 ;  /* 0x0000003a8038723c */ /* 0x040fec000004184c */
[C---:B------:R-:W-:Y:S06]  /*9190*/  HMMA.16816.F32.BF16 R84, R128.reuse, R88, R108 ;  /* 0x000000588054723c */ /* 0x040fec000004186c */
[----:B------:R-:W-:Y:S01]  /*91a0*/  HMMA.16816.F32.BF16 R88, R128, R90, R112 ;  /* 0x0000005a8058723c */ /* 0x000fe20000041870 */
[----:B------:R-:W2:Y:S01]  /*91b0*/  LDSM.16.MT88.4 R112, [R191+0x17800] ;  /* 0x01780000bf70783b */ /* 0x000ea20000004200 */
[----:B------:R-:W-:Y:S01]  /*91c0*/  FADD.FTZ R6, R20, R6 ;  /* 0x0000000614067221 */ /* 0x000fe20000010000 */
[----:B------:R-:W-:Y:S01]  /*91d0*/  @!P3 PRMT R25, R5, 0x5410, RZ ;  /* 0x000054100519b816 */ /* 0x000fe200000000ff */
[----:B------:R-:W-:-:S02]  /*91e0*/  FADD.FTZ R7, R21, R7 ;  /* 0x0000000715077221 */ /* 0x000fc40000010000 */
[C---:B-1----:R-:W-:Y:S06]  /*91f0*/  HMMA.16816.F32.BF16 R76, R128.reuse, R80, R100 ;  /* 0x00000050804c723c */ /* 0x042fec0000041864 */
[C---:B----4-:R-:W-:Y:S06]  /*9200*/  HMMA.16816.F32.BF16 R92, R128.reuse, R96, R116 ;  /* 0x00000060805c723c */ /* 0x050fec0000041874 */
[C---:B------:R-:W-:Y:S01]  /*9210*/  HMMA.16816.F32.BF16 R80, R128.reuse, R82, R104 ;  /* 0x000000528050723c */ /* 0x040fe20000041868 */
[----:B------:R-:W1:Y:S05]  /*9220*/  LDSM.16.MT88.4 R104, [R190+0x17800] ;  /* 0x01780000be68783b */ /* 0x000e6a0000004200 */
[----:B------:R-:W-:Y:S01]  /*9230*/  HMMA.16816.F32.BF16 R96, R128, R98, R120 ;  /* 0x000000628060723c */ /* 0x000fe20000041878 */
[----:B------:R-:W4:Y:S01]  /*9240*/  LDSM.16.MT88.4 R120, [R193+0x17800] ;  /* 0x01780000c178783b */ /* 0x000f220000004200 */
[----:B------:R-:W-:Y:S01]  /*9250*/  FADD.FTZ R6, R228, R6 ;  /* 0x00000006e4067221 */ /* 0x000fe20000010000 */
[----:B------:R-:W-:-:S02]  /*9260*/  @!P6 PRMT R188, R27, 0x5410, RZ ;  /* 0x000054101bbce816 */ /* 0x000fc400000000ff */
[----:B------:R-:W-:Y:S01]  /*9270*/  STG.E.U16 desc[UR32][R22.64], R218 ;  /* 0x000000da16007986 */ /* 0x000fe2000c101520 */
[----:B------:R-:W-:-:S03]  /*9280*/  FADD.FTZ R6, R230, R6 ;  /* 0x00000006e6067221 */ /* 0x000fc60000010000 */
[----:B------:R-:W-:Y:S01]  /*9290*/  STG.E.U16 desc[UR32][R22.64+0x2], R216 ;  /* 0x000002d816007986 */ /* 0x000fe2000c101520 */
[----:B------:R-:W-:Y:S01]  /*92a0*/  @!P4 PRMT R26, R16, 0x5410, RZ ;  /* 0x00005410101ac816 */ /* 0x000fe200000000ff */
[C---:B------:R-:W-:Y:S06]  /*92b0*/  HMMA.16816.F32.BF16 R156, R128.reuse, R152, R156 ;  /* 0x00000098809c723c */ /* 0x040fec000004189c */
[C---:B--2---:R-:W-:Y:S06]  /*92c0*/  HMMA.16816.F32.BF16 R108, R128.reuse, R112, R184 ;  /* 0x00000070806c723c */ /* 0x044fec00000418b8 */
[C---:B------:R-:W-:Y:S06]  /*92d0*/  HMMA.16816.F32.BF16 R112, R128.reuse, R114, R204 ;  /* 0x000000728070723c */ /* 0x040fec00000418cc */
[C---:B------:R-:W-:Y:S06]  /*92e0*/  HMMA.16816.F32.BF16 R152, R128.reuse, R154, R32 ;  /* 0x0000009a8098723c */ /* 0x040fec0000041820 */
[C---:B-1----:R-:W-:Y:S06]  /*92f0*/  HMMA.16816.F32.BF16 R100, R128.reuse, R104, R124 ;  /* 0x000000688064723c */ /* 0x042fec000004187c */
[C---:B----4-:R-:W-:Y:S06]  /*9300*/  HMMA.16816.F32.BF16 R116, R128.reuse, R120, R208 ;  /* 0x000000788074723c */ /* 0x050fec00000418d0 */
[C---:B------:R-:W-:Y:S06]  /*9310*/  HMMA.16816.F32.BF16 R104, R128.reuse, R106, R180 ;  /* 0x0000006a8068723c */ /* 0x040fec00000418b4 */
[C---:B------:R-:W-:Y:S06]  /*9320*/  HMMA.16816.F32.BF16 R120, R128.reuse, R122, R224 ;  /* 0x0000007a8078723c */ /* 0x040fec00000418e0 */
[C---:B------:R-:W-:Y:S06]  /*9330*/  HMMA.16816.F32.BF16 R124, R128.reuse, R8, R28 ;  /* 0x00000008807c723c */ /* 0x040fec000004181c */
[----:B------:R-:W-:Y:S01]  /*9340*/  HMMA.16816.F32.BF16 R128, R128, R10, R12 ;  /* 0x0000000a8080723c */ /* 0x000fe2000004180c */
[----:B---3--:R-:W-:-:S02]  /*9350*/  @!P2 HFMA2.BF16_V2 R18, -RZ.H0_H0, RZ.H0_H0, -R24.H0_H0 ;  /* 0x200000ffff12a231 */ /* 0x008fc40000340918 */
[----:B-----5:R-:W-:-:S03]  /*9360*/  @!P1 HFMA2.BF16_V2 R17, -RZ.H0_H0, RZ.H0_H0, -R2.H0_H0 ;  /* 0x200000ffff119231 */ /* 0x020fc60000340902 */
[----:B------:R-:W-:Y:S02]  /*9370*/  PRMT R4, R18, 0x7610, R4 ;  /* 0x0000761012047816 */ /* 0x000fe40000000004 */
[----:B------:R-:W-:-:S04]  /*9380*/  PRMT R0, R17, 0x7610, R0 ;  /* 0x0000761011007816 */ /* 0x000fc80000000000 */
[----:B------:R-:W-:Y:S01]  /*9390*/  @!P1 PRMT R2, R0, 0x5410, RZ ;  /* 0x0000541000029816 */ /* 0x000fe200000000ff */
[----:B------:R-:W-:Y:S01]  /*93a0*/  IMAD.U32 R0, RZ, RZ, UR23 ;  /* 0x00000017ff007e24 */ /* 0x000fe2000f8e00ff */
[----:B------:R-:W-:-:S03]  /*93b0*/  @!P2 PRMT R24, R4, 0x5410, RZ ;  /* 0x000054100418a816 */ /* 0x000fc600000000ff */
[----:B------:R-:W-:-:S04]  /*93c0*/  IMAD.WIDE R4, R0, 0x2, R22 ;  /* 0x0000000200047825 */ /* 0x000fc800078e0216 */
[----:B------:R-:W-:Y:S01]  /*93d0*/  FADD.FTZ R0, R229, R7 ;  /* 0x00000007e5007221 */ /* 0x000fe20000010000 */
[----:B------:R-:W-:Y:S03]  /*93e0*/  STG.E.U16 desc[UR32][R4.64], R215 ;  /* 0x000000d704007986 */ /* 0x000fe6000c101520 */
[----:B------:R-:W-:Y:S01]  /*93f0*/  FADD.FTZ R7, R231, R0 ;  /* 0x00000000e7077221 */ /* 0x000fe20000010000 */
[----:B------:R-:W-:Y:S04]  /*9400*/  STG.E.U16 desc[UR32][R4.64+0x2], R221 ;  /* 0x000002dd04007986 */ /* 0x000fe8000c101520 */
[----:B------:R-:W-:Y:S04]  /*9410*/  STG.E.U16 desc[UR32][R22.64+0x10], R217 ;  /* 0x000010d916007986 */ /* 0x000fe8000c101520 */
[----:B------:R-:W-:Y:S01]  /*9420*/  STG.E.U16 desc[UR32][R22.64+0x12], R214 ;  /* 0x000012d616007986 */ /* 0x000fe2000c101520 */
[----:B------:R-:W-:-:S03]  /*9430*/  FADD.FTZ R0, R240, R6 ;  /* 0x00000006f0007221 */ /* 0x000fc60000010000 */
[----:B------:R-:W-:Y:S04]  /*9440*/  STG.E.U16 desc[UR32][R4.64+0x10], R220 ;  /* 0x000010dc04007986 */ /* 0x000fe8000c101520 */
[----:B------:R-:W-:Y:S01]  /*9450*/  STG.E.U16 desc[UR32][R4.64+0x12], R219 ;  /* 0x000012db04007986 */ /* 0x000fe2000c101520 */
[----:B------:R-:W-:-:S03]  /*9460*/  FADD.FTZ R6, R241, R7 ;  /* 0x00000007f1067221 */ /* 0x000fc60000010000 */
[----:B------:R-:W-:Y:S04]  /*9470*/  STG.E.U16 desc[UR32][R22.64+0x20], R223 ;  /* 0x000020df16007986 */ /* 0x000fe8000c101520 */
[----:B------:R-:W-:Y:S04]  /*9480*/  STG.E.U16 desc[UR32][R22.64+0x22], R222 ;  /* 0x000022de16007986 */ /* 0x000fe8000c101520 */
[----:B------:R-:W-:Y:S04]  /*9490*/  STG.E.U16 desc[UR32][R4.64+0x20], R213 ;  /* 0x000020d504007986 */ /* 0x000fe8000c101520 */
[----:B------:R-:W-:Y:S04]  /*94a0*/  STG.E.U16 desc[UR32][R4.64+0x22], R203 ;  /* 0x000022cb04007986 */ /* 0x000fe8000c101520 */
[----:B------:R-:W-:Y:S04]  /*94b0*/  STG.E.U16 desc[UR32][R22.64+0x30], R212 ;  /* 0x000030d416007986 */ /* 0x000fe8000c101520 */
[----:B------:R-:W-:Y:S04]  /*94c0*/  STG.E.U16 desc[UR32][R22.64+0x32], R196 ;  /* 0x000032c416007986 */ /* 0x000fe8000c101520 */
[----:B------:R-:W-:Y:S04]  /*94d0*/  STG.E.U16 desc[UR32][R4.64+0x30], R188 ;  /* 0x000030bc04007986 */ /* 0x000fe8000c101520 */
[----:B------:R-:W-:Y:S01]  /*94e0*/  STG.E.U16 desc[UR32][R4.64+0x32], R179 ;  /* 0x000032b304007986 */ /* 0x000fe2000c101520 */
[----:B------:R-:W-:-:S03]  /*94f0*/  FADD.FTZ R0, R242, R0 ;  /* 0x00000000f2007221 */ /* 0x000fc60000010000 */
        /* <DEDUP_REMOVED lines=17> */
[----:B------:R-:W-:Y:S01]  /*9610*/  STG.E.U16 desc[UR32][R4.64+0x70], R24 ;  /* 0x0000701804007986 */ /* 0x000fe2000c101520 */
[----:B------:R-:W-:Y:S01]  /*9620*/  FADD.FTZ R0, R234, R0 ;  /* 0x00000000ea007221 */ /* 0x000fe20000010000 */
[----:B------:R-:W-:-:S02]  /*9630*/  FADD.FTZ R6, R235, R6 ;  /* 0x00000006eb067221 */ /* 0x000fc40000010000 */
[----:B------:R1:W-:Y:S01]  /*9640*/  STG.E.U16 desc[UR32][R4.64+0x72], R2 ;  /* 0x0000720204007986 */ /* 0x0003e2000c101520 */
[----:B------:R-:W-:-:S04]  /*9650*/  FADD.FTZ R0, R244, R0 ;  /* 0x00000000f4007221 */ /* 0x000fc80000010000 */
[----:B------:R-:W-:Y:S01]  /*9660*/  FADD.FTZ R0, R246, R0 ;  /* 0x00000000f6007221 */ /* 0x000fe20000010000 */
[----:B------:R-:W-:-:S03]  /*9670*/  IADD3 R206, P1, R22, -0x80, RZ ;  /* 0xffffff8016ce7810 */ /* 0x000fc60007f3e0ff */
[----:B------:R-:W-:Y:S01]  /*9680*/  FADD.FTZ R0, R248, R0 ;  /* 0x00000000f8007221 */ /* 0x000fe20000010000 */
[----:B------:R-:W-:-:S03]  /*9690*/  IADD3.X R207, R23, -0x1, RZ, P1, !PT ;  /* 0xffffffff17cf7810 */ /* 0x000fc60000ffe4ff */
[----:B------:R-:W-:Y:S01]  /*96a0*/  FADD.FTZ R238, R250, R0 ;  /* 0x00000000faee7221 */ /* 0x000fe20000010000 */
[----:B-1----:R-:W-:-:S04]  /*96b0*/  FADD.FTZ R2, R245, R6 ;  /* 0x00000006f5027221 */ /* 0x002fc80000010000 */
[----:B------:R-:W-:-:S04]  /*96c0*/  FADD.FTZ R2, R247, R2 ;  /* 0x00000002f7027221 */ /* 0x000fc80000010000 */
[----:B------:R-:W-:-:S04]  /*96d0*/  FADD.FTZ R204, R249, R2 ;  /* 0x00000002f9cc7221 */ /* 0x000fc80000010000 */
[----:B------:R-:W-:Y:S01]  /*96e0*/  FADD.FTZ R204, R251, R204 ;  /* 0x000000ccfbcc7221 */ /* 0x000fe20000010000 */
[----:B------:R-:W-:Y:S06]  /*96f0*/  @!P0 BRA `(.L_x_707) ;  /* 0x0000007800a88947 */ /* 0x000fec0003800000 */
[----:B------:R-:W2:Y:S01]  /*9700*/  LDL R245, [R1+0x8c] ;  /* 0x00008c0001f57983 */ /* 0x000ea20000100800 */
[----:B------:R-:W-:-:S03]  /*9710*/  ULDC UR4, c[0x0][0x2d0] ;  /* 0x0000b40000047ab9 */ /* 0x000fc60000000800 */
[----:B------:R-:W3:Y:S04]  /*9720*/  LDL R246, [R1+0x88] ;  /* 0x0000880001f67983 */ /* 0x000ee80000100800 */
[----:B------:R-:W4:Y:S04]  /*9730*/  LDL R247, [R1+0x90] ;  /* 0x0000900001f77983 */ /* 0x000f280000100800 */
[----:B------:R-:W5:Y:S04]  /*9740*/  LDL.64 R248, [R1+0xb8] ;  /* 0x0000b80001f87983 */ /* 0x000f680000100a00 */
[----:B------:R-:W5:Y:S01]  /*9750*/  LDL.64 R250, [R1+0xc8] ;  /* 0x0000c80001fa7983 */ /* 0x000f620000100a00 */
[----:B------:R-:W-:Y:S01]  /*9760*/  UIADD3 UR20, UR22, -0x2, URZ ;  /* 0xfffffffe16147890 */ /* 0x000fe2000fffe03f */
[----:B------:R-:W-:-:S04]  /*9770*/  DEPBAR.LE SB0, 0x0 ;  /* 0x000080000000791a */ /* 0x000fc80000000000 */
[----:B------:R-:W1:Y:S01]  /*9780*/  S2R R2, SR_TID.X ;  /* 0x0000000000027919 */ /* 0x000e620000002100 */
[----:B------:R-:W-:Y:S02]  /*9790*/  USHF.R.S32.HI UR6, URZ, 0x1f, UR20 ;  /* 0x0000001f3f067899 */ /* 0x000fe40008011414 */
[----:B------:R-:W-:Y:S01]  /*97a0*/  UISETP.GE.AND UP0, UPT, UR22, 0x3, UPT ;  /* 0x000000031600788c */ /* 0x000fe2000bf06270 */
[----:B------:R-:W1:Y:S02]  /*97b0*/  S2R R205, SR_TID.X ;  /* 0x0000000000cd7919 */ /* 0x000e640000002100 */
[----:B-1----:R-:W-:-:S04]  /*97c0*/  SHF.R.S32.HI R0, RZ, 0x1f, R2 ;  /* 0x0000001fff007819 */ /* 0x002fc80000011402 */
[----:B------:R-:W-:Y:S01]  /*97d0*/  LEA.HI R0, R0, R2, RZ, 0x3 ;  /* 0x0000000200007211 */ /* 0x000fe200078f18ff */
[----:B------:R-:W-:-:S03]  /*97e0*/  IMAD.SHL.U32 R205, R205, 0x2, RZ ;  /* 0x00000002cdcd7824 */ /* 0x000fc600078e00ff */
[----:B------:R-:W-:Y:S02]  /*97f0*/  LOP3.LUT R0, R0, 0xfffffff8, RZ, 0xc0, !PT ;  /* 0xfffffff800007812 */ /* 0x000fe400078ec0ff */
[----:B------:R-:W-:-:S03]  /*9800*/  LOP3.LUT R205, R205, 0x6, RZ, 0xc0, !PT ;  /* 0x00000006cdcd7812 */ /* 0x000fc600078ec0ff */
        /* <DEDUP_REMOVED lines=14> */
[----:B-----5:R-:W-:-:S07]  /*98f0*/  IMAD.MOV.U32 R5, RZ, RZ, R249 ;  /* 0x000000ffff057224 */ /* 0x020fce00078e00f9 */
        /* <DEDUP_REMOVED lines=14> */
[----:B------:R-:W5:Y:S01]  /*99e0*/  @!P5 LDC.64 R16, c[0x0][0x220] ;  /* 0x00008800ff10db82 */ /* 0x000f620000000a00 */
        /* <DEDUP_REMOVED lines=29> */
[----:B------:R-:W4:Y:S03]  /*9bc0*/  @!P4 LDC.64 R14, c[0x0][0x220] ;  /* 0x00008800ff0ecb82 */ /* 0x000f260000000a00 */
[----:B------:R-:W-:Y:S01]  /*9bd0*/  @!PT LDS RZ, [RZ] ;  /* 0x00000000fffff984 */ /* 0x000fe20000000800 */
[----:B------:R-:W-:Y:S01]  /*9be0*/  @!PT LDS RZ, [RZ] ;  /* 0x00000000fffff984 */ /* 0x000fe20000000800 */
[----:B------:R-:W-:Y:S01]  /*9bf0*/  @!PT LDS RZ, [RZ] ;  /* 0x00000000fffff984 */ /* 0x000fe20000000800 */
[----:B------:R-:W-:Y:S01]  /*9c00*/  @!P6 LDGSTS.E.BYPASS.LTC128B.128 [R202+0x10800], desc[UR32][R6.64] ;  /* 0x1080000006caefae */ /* 0x000fe2000b901d60 */
[----:B-----5:R-:W-:-:S03]  /*9c10*/  @!P5 LEA R8, P0, R2, R16, 0x1 ;  /* 0x000000100208d211 */ /* 0x020fc600078008ff */
[----:B------:R-:W-:Y:S01]  /*9c20*/  @P5 STS.128 [R202+0x12800], RZ ;  /* 0x012800ffca005388 */ /* 0x000fe20000000c00 */
[----:B------:R-:W-:Y:S02]  /*9c30*/  @!P5 LEA.HI.X R9, R2, R17, R4, 0x1, P0 ;  /* 0x000000110209d211 */ /* 0x000fe400000f0c04 */
[----:B------:R-:W5:Y:S01]  /*9c40*/  @!P5 LDC.64 R16, c[0x0][0x220] ;  /* 0x00008800ff10db82 */ /* 0x000f620000000a00 */
[C---:B---3--:R-:W-:Y:S02]  /*9c50*/  @!P6 LEA R12, P1, R0.reuse, R18, 0x1 ;  /* 0x00000012000ce211 */ /* 0x048fe400078208ff */
[----:B------:R-:W-:Y:S01]  /*9c60*/  @!PT LDS RZ, [RZ] ;  /* 0x00000000fffff984 */ /* 0x000fe20000000800 */
[----:B------:R-:W-:Y:S01]  /*9c70*/  @!PT LDS RZ, [RZ] ;  /* 0x00000000fffff984 */ /* 0x000fe20000000800 */
[----:B------:R-:W-:Y:S01]  /*9c80*/  @!PT LDS RZ, [RZ] ;  /* 0x00000000fffff984 */ /* 0x000fe20000000800 */
[----:B------:R1:W-:Y:S02]  /*9c90*/  @!P5 LDGSTS.E.BYPASS.LTC128B.128 [R202+0x12800], desc[UR32][R8.64+0x80] ;  /* 0x1280008008cadfae */ /* 0x0003e4000b901d60 */
[----:B------:R-:W-:Y:S02]  /*9ca0*/  @!P6 LEA.HI.X R13, R0, R19, R5, 0x1, P1 ;  /* 0x00000013000de211 */ /* 0x000fe400008f0c05 */
[----:B------:R-:W-:Y:S01]  /*9cb0*/  @P4 STS.128 [R202+0x14800], RZ ;  /* 0x014800ffca004388 */ /* 0x000fe20000000c00 */
[----:B------:R-:W3:Y:S01]  /*9cc0*/  @!P4 LDC.64 R18, c[0x0][0x220] ;  /* 0x00008800ff12cb82 */ /* 0x000ee20000000a00 */
[----:B--2---:R-:W-:-:S04]  /*9cd0*/  @!P4 LEA R10, P0, R2, R24, 0x1 ;  /* 0x00000018020ac211 */ /* 0x004fc800078008ff */
[----:B------:R-:W-:-:S03]  /*9ce0*/  @!P4 LEA.HI.X R11, R2, R25, R4, 0x1, P0 ;  /* 0x00000019020bc211 */ /* 0x000fc600000f0c04 */
[----:B------:R-:W2:Y:S02]  /*9cf0*/  @!P3 LDC.64 R24, c[0x0][0x220] ;  /* 0x00008800ff18bb82 */ /* 0x000ea40000000a00 */
        /* <DEDUP_REMOVED lines=8> */
[C---:B-----5:R-:W-:Y:S02]  /*9d80*/  @!P5 LEA R6, P0, R0.reuse, R16, 0x1 ;  /* 0x000000100006d211 */ /* 0x060fe400078008ff */
        /* <DEDUP_REMOVED lines=8> */
[----:B----4-:R-:W4:Y:S02]  /*9e10*/  @!P5 LDC.64 R10, c[0x0][0x220] ;  /* 0x00008800ff0adb82 */ /* 0x010f240000000a00 */
        /* <DEDUP_REMOVED lines=10> */
[----:B-----5:R-:W-:-:S02]  /*9ec0*/  @!P4 LEA R8, P0, R0, R14, 0x1 ;  /* 0x0000000e0008c211 */ /* 0x020fc400078008ff */
[----:B------:R-:W-:Y:S02]  /*9ed0*/  @!P6 LEA R14, P1, R2, R26, 0x1 ;  /* 0x0000001a020ee211 */ /* 0x000fe400078208ff */
[--C-:B------:R-:W-:Y:S02]  /*9ee0*/  @!P4 LEA.HI.X R9, R0, R15, R5.reuse, 0x1, P0 ;  /* 0x0000000f0009c211 */ /* 0x100fe400000f0c05 */
[C---:B----4-:R-:W-:Y:S02]  /*9ef0*/  @!P5 LEA R10, P2, R2.reuse, R10, 0x1 ;  /* 0x0000000a020ad211 */ /* 0x050fe400078408ff */
[--C-:B------:R-:W-:Y:S01]  /*9f00*/  @!P6 LEA.HI.X R15, R2, R27, R4.reuse, 0x1, P1 ;  /* 0x0000001b020fe211 */ /* 0x100fe200008f0c04 */
[----:B------:R-:W-:Y:S01]  /*9f10*/  @!PT LDS RZ, [RZ] ;  /* 0x00000000fffff984 */ /* 0x000fe20000000800 */
[----:B------:R-:W-:Y:S01]  /*9f20*/  @!PT LDS RZ, [RZ] ;  /* 0x00000000fffff984 */ /* 0x000fe20000000800 */
[----:B------:R-:W-:Y:S01]  /*9f30*/  @!PT LDS RZ, [RZ] ;  /* 0x00000000fffff984 */ /* 0x000fe20000000800 */
[----:B------:R3:W-:Y:S01]  /*9f40*/  @!P4 LDGSTS.E.BYPASS.LTC128B.128 [R202+0x15000], desc[UR32][R8.64+0x100] ;  /* 0x1500010008cacfae */ /* 0x0007e2000b901d60 */
[----:B--2---:R-:W-:Y:S02]  /*9f50*/  @!P3 LEA R12, P0, R0, R24, 0x1 ;  /* 0x00000018000cb211 */ /* 0x004fe400078008ff */
        /* <DEDUP_REMOVED lines=9> */
[----:B------:R-:W-:Y:S01]  /*9ff0*/  IMAD R0, R0, 0x40, R205 ;  /* 0x0000004000007824 */ /* 0x000fe200078e02cd */
[C---:B------:R-:W-:Y:S02]  /*a000*/  @!P3 LEA.HI.X R7, R2.reuse, R21, R4, 0x1, P0 ;  /* 0x000000150207b211 */ /* 0x040fe400000f0c04 */
        /* <DEDUP_REMOVED lines=10> */
[----:B---3--:R-:W-:-:S03]  /*a0b0*/  @!P4 LEA R8, P1, R2, R18, 0x1 ;  /* 0x000000120208c211 */ /* 0x008fc600078208ff */
[----:B------:R-:W-:Y:S01]  /*a0c0*/  @P4 STS.128 [R202+0x15800], RZ ;  /* 0x015800ffca004388 */ /* 0x000fe20000000c00 */
[----:B------:R-:W-:Y:S01]  /*a0d0*/  @!P4 LEA.HI.X R9, R2, R19, R4, 0x1, P1 ;  /* 0x000000130209c211 */ /* 0x000fe200008f0c04 */
[----:B------:R-:W-:-:S04]  /*a0e0*/  VIADD R2, R0, 0x8 ;  /* 0x0000000800027836 */ /* 0x000fc80000000000 */
[----:B------:R-:W-:Y:S01]  /*a0f0*/  @!PT LDS RZ, [RZ] ;  /* 0x00000000fffff984 */ /* 0x000fe20000000800 */
[----:B------:R-:W-:Y:S01]  /*a100*/  @!PT LDS RZ, [RZ] ;  /* 0x00000000fffff984 */ /* 0x000fe20000000800 */
[----:B------:R-:W-:Y:S01]  /*a110*/  @!PT LDS RZ, [RZ] ;  /* 0x00000000fffff984 */ /* 0x000fe20000000800 */
[----:B------:R2:W-:Y:S01]  /*a120*/  @!P4 LDGSTS.E.BYPASS.LTC128B.128 [R202+0x15800], desc[UR32][R8.64+0x100] ;  /* 0x1580010008cacfae */ /* 0x0005e2000b901d60 */
[----:B------:R-:W-:-:S03]  /*a130*/  ISETP.GE.AND P0, PT, R2, R134, PT ;  /* 0x000000860200720c */ /* 0x000fc60003f06270 */
        /* <DEDUP_REMOVED lines=9> */
[----:B--2---:R-:W1:Y:S04]  /*a1d0*/  LDSM.16.M88.4 R8, [R198] ;  /* 0x00000000c608783b */ /* 0x004e680000000200 */
[----:B------:R-:W-:Y:S04]  /*a1e0*/  LDSM.16.M88.4 R184, [R197] ;  /* 0x00000000c5b8783b */ /* 0x000fe80000000200 */
[----:B---3--:R-:W2:Y:S04]  /*a1f0*/  LDSM.16.M88.4 R4, [R199] ;  /* 0x00000000c704783b */ /* 0x008ea80000000200 */
[----:B------:R-:W3:Y:S04]  /*a200*/  LDSM.16.M88.4 R208, [R197+0x800] ;  /* 0x00080000c5d0783b */ /* 0x000ee80000000200 */
[----:B------:R-:W4:Y:S04]  /*a210*/  LDSM.16.M88.4 R220, [R197+0x1000] ;  /* 0x00100000c5dc783b */ /* 0x000f280000000200 */
[----:B------:R-:W5:Y:S04]  /*a220*/  LDSM.16.M88.4 R224, [R197+0x1800] ;  /* 0x00180000c5e0783b */ /* 0x000f680000000200 */
[----:B------:R-:W-:Y:S04]  /*a230*/  LDSM.16.M88.4 R228, [R195+0x8800] ;  /* 0x00880000c3e4783b */ /* 0x000fe80000000200 */
[----:B------:R-:W-:Y:S04]  /*a240*/  LDSM.16.M88.4 R232, [R195+0x8000] ;  /* 0x00800000c3e8783b */ /* 0x000fe80000000200 */
[----:B------:R-:W-:Y:S04]  /*a250*/  LDSM.16.M88.4 R240, [R195+0x9000] ;  /* 0x00900000c3f0783b */ /* 0x000fe80000000200 */
[----:B------:R-:W-:Y:S01]  /*a260*/  LDSM.16.M88.4 R248, [R195+0x9800] ;  /* 0x00980000c3f8783b */ /* 0x000fe20000000200 */
[C---:B-1----:R-:W-:Y:S03]  /*a270*/  HMMA.16816.F32.BF16 R180, R8.reuse, R12, RZ ;  /* 0x0000000c08b4723c */ /* 0x042fe600000418ff */
[----:B------:R-:W-:Y:S04]  /*a280*/  LDSM.16.M88.4 R244, [R194+0x1800] ;  /* 0x00180000c2f4783b */ /* 0x000fe80000000200 */
[----:B------:R-:W0:Y:S01]  /*a290*/  LDGDEPBAR ;  /* 0x00000000000079af */ /* 0x000e220000000000 */
[C---:B------:R-:W-:Y:S03]  /*a2a0*/  HMMA.16816.F32.BF16 R176, R8.reuse, R14, RZ ;  /* 0x0000000e08b0723c */ /* 0x040fe600000418ff */
[----:B------:R-:W1:Y:S03]  /*a2b0*/  LDSM.16.M88.4 R12, [R201] ;  /* 0x00000000c90c783b */ /* 0x000e660000000200 */
[C---:B------:R-:W-:Y:S06]  /*a2c0*/  HMMA.16816.F32.BF16 R168, R8.reuse, R24, RZ ;  /* 0x0000001808a8723c */ /* 0x040fec00000418ff */
[C---:B------:R-:W-:Y:S06]  /*a2d0*/  HMMA.16816.F32.BF16 R32, R8.reuse, R26, RZ ;  /* 0x0000001a0820723c */ /* 0x040fec00000418ff */
[C---:B------:R-:W-:Y:S06]  /*a2e0*/  HMMA.16816.F32.BF16 R28, R8.reuse, R16, RZ ;  /* 0x00000010081c723c */ /* 0x040fec00000418ff */
[C---:B------:R-:W-:Y:S06]  /*a2f0*/  HMMA.16816.F32.BF16 R24, R8.reuse, R18, RZ ;  /* 0x000000120818723c */ /* 0x040fec00000418ff */
[C---:B------:R-:W-:Y:S06]  /*a300*/  HMMA.16816.F32.BF16 R16, R8.reuse, R172, RZ ;  /* 0x000000ac0810723c */ /* 0x040fec00000418ff */
[----:B------:R-:W-:Y:S06]  /*a310*/  HMMA.16816.F32.BF16 R8, R8, R174, RZ ;  /* 0x000000ae0808723c */ /* 0x000fec00000418ff */
[C---:B--2---:R-:W-:Y:S06]  /*a320*/  HMMA.16816.F32.BF16 R216, R4.reuse, R184, R180 ;  /* 0x000000b804d8723c */ /* 0x044fec00000418b4 */
[C---:B------:R-:W-:Y:S06]  /*a330*/  HMMA.16816.F32.BF16 R212, R4.reuse, R186, R176 ;  /* 0x000000ba04d4723c */ /* 0x040fec00000418b0 */
[C---:B---3--:R-:W-:Y:S06]  /*a340*/  HMMA.16816.F32.BF16 R184, R4.reuse, R208, R168 ;  /* 0x000000d004b8723c */ /* 0x048fec00000418a8 */
[C---:B------:R-:W-:Y:S01]  /*a350*/  HMMA.16816.F32.BF16 R180, R4.reuse, R210, R32 ;  /* 0x000000d204b4723c */ /* 0x040fe20000041820 */
[----:B------:R-:W-:Y:S05]  /*a360*/  LDSM.16.M88.4 R208, [R194+0x800] ;  /* 0x00080000c2d0783b */ /* 0x000fea0000000200 */
[C---:B----4-:R-:W-:Y:S01]  /*a370*/  HMMA.16816.F32.BF16 R176, R4.reuse, R220, R28 ;  /* 0x000000dc04b0723c */ /* 0x050fe2000004181c */
[----:B------:R-:W-:Y:S05]  /*a380*/  LDSM.16.M88.4 R28, [R194] ;  /* 0x00000000c21c783b */ /* 0x000fea0000000200 */
[C---:B------:R-:W-:Y:S01]  /*a390*/  HMMA.16816.F32.BF16 R172, R4.reuse, R222, R24 ;  /* 0x000000de04ac723c */ /* 0x040fe20000041818 */
[----:B------:R-:W-:Y:S05]  /*a3a0*/  LDSM.16.M88.4 R220, [R194+0x1000] ;  /* 0x00100000c2dc783b */ /* 0x000fea0000000200 */
[C---:B-----5:R-:W-:Y:S06]  /*a3b0*/  HMMA.16816.F32.BF16 R168, R4.reuse, R224, R16 ;  /* 0x000000e004a8723c */ /* 0x060fec0000041810 */
[----:B------:R-:W-:Y:S01]  /*a3c0*/  HMMA.16816.F32.BF16 R32, R4, R226, R8 ;  /* 0x000000e20420723c */ /* 0x000fe20000041808 */
[----:B------:R-:W2:Y:S04]  /*a3d0*/  LDSM.16.M88.4 R4, [R200] ;  /* 0x00000000c804783b */ /* 0x000ea80000000200 */
[----:B------:R-:W-:Y:S01]  /*a3e0*/  LDSM.16.M88.4 R8, [R198+0x2000] ;  /* 0x00200000c608783b */ /* 0x000fe20000000200 */
[C---:B-1----:R-:W-:Y:S03]  /*a3f0*/  HMMA.16816.F32.BF16 R184, R12.reuse, R228, R184 ;  /* 0x000000e40cb8723c */ /* 0x042fe600000418b8 */
[----:B------:R-:W-:Y:S03]  /*a400*/  LDSM.16.M88.4 R224, [R197+0x2000] ;  /* 0x00200000c5e0783b */ /* 0x000fe60000000200 */
[C---:B------:R-:W-:Y:S01]  /*a410*/  HMMA.16816.F32.BF16 R24, R12.reuse, R232, R216 ;  /* 0x000000e80c18723c */ /* 0x040fe200000418d8 */
[----:B------:R-:W-:Y:S05]  /*a420*/  LDSM.16.M88.4 R216, [R189+0xa800] ;  /* 0x00a80000bdd8783b */ /* 0x000fea0000000200 */
[C---:B------:R-:W-:Y:S01]  /*a430*/  HMMA.16816.F32.BF16 R180, R12.reuse, R230, R180 ;  /* 0x000000e60cb4723c */ /* 0x040fe200000418b4 */
[----:B------:R-:W-:Y:S05]  /*a440*/  LDSM.16.M88.4 R228, [R197+0x2800] ;  /* 0x00280000c5e4783b */ /* 0x000fea0000000200 */
[C---:B------:R-:W-:Y:S01]  /*a450*/  HMMA.16816.F32.BF16 R16, R12.reuse, R234, R212 ;  /* 0x000000ea0c10723c */ /* 0x040fe200000418d4 */
[----:B------:R-:W1:Y:S04]  /*a460*/  LDSM.16.M88.4 R212, [R189+0xa000] ;  /* 0x00a00000bdd4783b */ /* 0x000e680000000200 */
[----:B------:R-:W-:Y:S01]  /*a470*/  LDSM.16.M88.4 R232, [R197+0x3800] ;  /* 0x00380000c5e8783b */ /* 0x000fe20000000200 */
[C---:B------:R-:W-:Y:S06]  /*a480*/  HMMA.16816.F32.BF16 R176, R12.reuse, R240, R176 ;  /* 0x000000f00cb0723c */ /* 0x040fec00000418b0 */
[C---:B------:R-:W-:Y:S01]  /*a490*/  HMMA.16816.F32.BF16 R172, R12.reuse, R242, R172 ;  /* 0x000000f20cac723c */ /* 0x040fe200000418ac */
[----:B------:R-:W3:Y:S05]  /*a4a0*/  LDSM.16.M88.4 R240, [R189+0xb000] ;  /* 0x00b00000bdf0783b */ /* 0x000eea0000000200 */
[C---:B------:R-:W-:Y:S06]  /*a4b0*/  HMMA.16816.F32.BF16 R168, R12.reuse, R248, R168 ;  /* 0x000000f80ca8723c */ /* 0x040fec00000418a8 */
[----:B------:R-:W-:Y:S01]  /*a4c0*/  HMMA.16816.F32.BF16 R32, R12, R250, R32 ;  /* 0x000000fa0c20723c */ /* 0x000fe20000041820 */
[----:B------:R-:W-:Y:S04]  /*a4d0*/  LDSM.16.M88.4 R12, [R199+0x2000] ;  /* 0x00200000c70c783b */ /* 0x000fe80000000200 */
[----:B------:R-:W-:Y:S01]  /*a4e0*/  LDSM.16.M88.4 R248, [R197+0x3000] ;  /* 0x00300000c5f8783b */ /* 0x000fe20000000200 */
[C---:B--2---:R-:W-:Y:S06]  /*a4f0*/  HMMA.16816.F32.BF16 R184, R4.reuse, R208, R184 ;  /* 0x000000d004b8723c */ /* 0x044fec00000418b8 */
[C---:B------:R-:W-:Y:S06]  /*a500*/  HMMA.16816.F32.BF16 R24, R4.reuse, R28, R24 ;  /* 0x0000001c0418723c */ /* 0x040fec0000041818 */
[C---:B------:R-:W-:Y:S06]  /*a510*/  HMMA.16816.F32.BF16 R208, R4.reuse, R210, R180 ;  /* 0x000000d204d0723c */ /* 0x040fec00000418b4 */
[C---:B------:R-:W-:Y:S06]  /*a520*/  HMMA.16816.F32.BF16 R16, R4.reuse, R30, R16 ;  /* 0x0000001e0410723c */ /* 0x040fec0000041810 */
[C---:B------:R-:W-:Y:S01]  /*a530*/  HMMA.16816.F32.BF16 R180, R4.reuse, R220, R176 ;  /* 0x000000dc04b4723c */ /* 0x040fe200000418b0 */
[----:B------:R-:W2:Y:S05]  /*a540*/  LDSM.16.M88.4 R176, [R189+0xb800] ;  /* 0x00b80000bdb0783b */ /* 0x000eaa0000000200 */
[C---:B------:R-:W-:Y:S06]  /*a550*/  HMMA.16816.F32.BF16 R172, R4.reuse, R222, R172 ;  /* 0x000000de04ac723c */ /* 0x040fec00000418ac */
[C---:B------:R-:W-:Y:S06]  /*a560*/  HMMA.16816.F32.BF16 R168, R4.reuse, R244, R168 ;  /* 0x000000f404a8723c */ /* 0x040fec00000418a8 */
[----:B------:R-:W-:Y:S01]  /*a570*/  HMMA.16816.F32.BF16 R32, R4, R246, R32 ;  /* 0x000000f60420723c */ /* 0x000fe20000041820 */
[----:B------:R-:W-:Y:S04]  /*a580*/  LDSM.16.M88.4 R4, [R201+0x2000] ;  /* 0x00200000c904783b */ /* 0x000fe80000000200 */
[----:B------:R-:W4:Y:S01]  /*a590*/  LDSM.16.M88.4 R244, [R195+0xa000] ;  /* 0x00a00000c3f4783b */ /* 0x000f220000000200 */
[C---:B-1----:R-:W-:Y:S06]  /*a5a0*/  HMMA.16816.F32.BF16 R28, R8.reuse, R212, R24 ;  /* 0x000000d4081c723c */ /* 0x042fec0000041818 */
[C---:B------:R-:W-:Y:S06]  /*a5b0*/  HMMA.16816.F32.BF16 R24, R8.reuse, R214, R16 ;  /* 0x000000d60818723c */ /* 0x040fec0000041810 */
[C---:B------:R-:W-:Y:S06]  /*a5c0*/  HMMA.16816.F32.BF16 R16, R8.reuse, R216, R184 ;  /* 0x000000d80810723c */ /* 0x040fec00000418b8 */
[C---:B------:R-:W-:Y:S06]  /*a5d0*/  HMMA.16816.F32.BF16 R208, R8.reuse, R218, R208 ;  /* 0x000000da08d0723c */ /* 0x040fec00000418d0 */
[C---:B---3--:R-:W-:Y:S06]  /*a5e0*/  HMMA.16816.F32.BF16 R216, R8.reuse, R240, R180 ;  /* 0x000000f008d8723c */ /* 0x048fec00000418b4 */
[C---:B------:R-:W-:Y:S01]  /*a5f0*/  HMMA.16816.F32.BF16 R212, R8.reuse, R242, R172 ;  /* 0x000000f208d4723c */ /* 0x040fe200000418ac */
[----:B------:R-:W1:Y:S04]  /*a600*/  LDSM.16.M88.4 R172, [R195+0xa800] ;  /* 0x00a80000c3ac783b */ /* 0x000e680000000200 */
[----:B------:R-:W-:Y:S01]  /*a610*/  LDSM.16.M88.4 R240, [R194+0x2000] ;  /* 0x00200000c2f0783b */ /* 0x000fe20000000200 */
[C---:B--2---:R-:W-:Y:S03]  /*a620*/  HMMA.16816.F32.BF16 R220, R8.reuse, R176, R168 ;  /* 0x000000b008dc723c */ /* 0x044fe600000418a8 */
[----:B------:R-:W2:Y:S03]  /*a630*/  LDSM.16.M88.4 R168, [R195+0xb000] ;  /* 0x00b00000c3a8783b */ /* 0x000ea60000000200 */
[----:B------:R-:W-:Y:S01]  /*a640*/  HMMA.16816.F32.BF16 R184, R8, R178, R32 ;  /* 0x000000b208b8723c */ /* 0x000fe20000041820 */
[----:B------:R-:W-:Y:S05]  /*a650*/  LDSM.16.M88.4 R8, [R200+0x2000] ;  /* 0x00200000c808783b */ /* 0x000fea0000000200 */
[C---:B------:R-:W-:Y:S06]  /*a660*/  HMMA.16816.F32.BF16 R180, R12.reuse, R224, R28 ;  /* 0x000000e00cb4723c */ /* 0x040fec000004181c */
[C---:B------:R-:W-:Y:S01]  /*a670*/  HMMA.16816.F32.BF16 R176, R12.reuse, R226, R24 ;  /* 0x000000e20cb0723c */ /* 0x040fe20000041818 */
[----:B------:R-:W3:Y:S05]  /*a680*/  LDSM.16.M88.4 R224, [R195+0xb800] ;  /* 0x00b80000c3e0783b */ /* 0x000eea0000000200 */
[C---:B------:R-:W-:Y:S06]  /*a690*/  HMMA.16816.F32.BF16 R32, R12.reuse, R228, R16 ;  /* 0x000000e40c20723c */ /* 0x040fec0000041810 */
[C---:B------:R-:W-:Y:S01]  /*a6a0*/  HMMA.16816.F32.BF16 R28, R12.reuse, R230, R208 ;  /* 0x000000e60c1c723c */ /* 0x040fe200000418d0 */
[----:B------:R-:W5:Y:S05]  /*a6b0*/  LDSM.16.M88.4 R228, [R194+0x2800] ;  /* 0x00280000c2e4783b */ /* 0x000f6a0000000200 */
[C---:B------:R-:W-:Y:S06]  /*a6c0*/  HMMA.16816.F32.BF16 R24, R12.reuse, R248, R216 ;  /* 0x000000f80c18723c */ /* 0x040fec00000418d8 */
[C---:B------:R-:W-:Y:S01]  /*a6d0*/  HMMA.16816.F32.BF16 R16, R12.reuse, R250, R212 ;  /* 0x000000fa0c10723c */ /* 0x040fe200000418d4 */
[----:B------:R-:W-:Y:S05]  /*a6e0*/  LDSM.16.M88.4 R248, [R194+0x3800] ;  /* 0x00380000c2f8783b */ /* 0x000fea0000000200 */
[C---:B------:R-:W-:Y:S01]  /*a6f0*/  HMMA.16816.F32.BF16 R208, R12.reuse, R232, R220 ;  /* 0x000000e80cd0723c */ /* 0x040fe200000418dc */
[----:B------:R-:W-:Y:S05]  /*a700*/  LDSM.16.M88.4 R220, [R189+0xc800] ;  /* 0x00c80000bddc783b */ /* 0x000fea0000000200 */
[----:B------:R-:W-:Y:S01]  /*a710*/  HMMA.16816.F32.BF16 R184, R12, R234, R184 ;  /* 0x000000ea0cb8723c */ /* 0x000fe200000418b8 */
[----:B------:R-:W5:Y:S05]  /*a720*/  LDSM.16.M88.4 R232, [R194+0x3000] ;  /* 0x00300000c2e8783b */ /* 0x000f6a0000000200 */
[C---:B----4-:R-:W-:Y:S06]  /*a730*/  HMMA.16816.F32.BF16 R216, R4.reuse, R244, R180 ;  /* 0x000000f404d8723c */ /* 0x050fec00000418b4 */
[C---:B------:R-:W-:Y:S01]  /*a740*/  HMMA.16816.F32.BF16 R212, R4.reuse, R246, R176 ;  /* 0x000000f604d4723c */ /* 0x040fe200000418b0 */
[----:B------:R-:W-:Y:S05]  /*a750*/  LDSM.16.M88.4 R244, [R189+0xd800] ;  /* 0x00d80000bdf4783b */ /* 0x000fea0000000200 */
[C---:B-1----:R-:W-:Y:S01]  /*a760*/  HMMA.16816.F32.BF16 R180, R4.reuse, R172, R32 ;  /* 0x000000ac04b4723c */ /* 0x042fe20000041820 */
[----:B------:R-:W-:Y:S05]  /*a770*/  LDSM.16.M88.4 R32, [R189+0xc000] ;  /* 0x00c00000bd20783b */ /* 0x000fea0000000200 */
[C---:B------:R-:W-:Y:S06]  /*a780*/  HMMA.16816.F32.BF16 R176, R4.reuse, R174, R28 ;  /* 0x000000ae04b0723c */ /* 0x040fec000004181c */
[C---:B--2---:R-:W-:Y:S06]  /*a790*/  HMMA.16816.F32.BF16 R172, R4.reuse, R168, R24 ;  /* 0x000000a804ac723c */ /* 0x044fec0000041818 */
[C---:B------:R-:W-:Y:S06]  /*a7a0*/  HMMA.16816.F32.BF16 R24, R4.reuse, R170, R16 ;  /* 0x000000aa0418723c */ /* 0x040fec0000041810 */
[C---:B---3--:R-:W-:Y:S06]  /*a7b0*/  HMMA.16816.F32.BF16 R12, R4.reuse, R224, R208 ;  /* 0x000000e0040c723c */ /* 0x048fec00000418d0 */
[----:B------:R-:W-:Y:S01]  /*a7c0*/  HMMA.16816.F32.BF16 R16, R4, R226, R184 ;  /* 0x000000e20410723c */ /* 0x000fe200000418b8 */
[----:B------:R-:W1:Y:S04]  /*a7d0*/  LDSM.16.M88.4 R4, [R198+0x4000] ;  /* 0x00400000c604783b */ /* 0x000e680000000200 */
[----:B------:R-:W2:Y:S01]  /*a7e0*/  LDSM.16.M88.4 R224, [R189+0xd000] ;  /* 0x00d00000bde0783b */ /* 0x000ea20000000200 */
[C---:B------:R-:W-:Y:S03]  /*a7f0*/  HMMA.16816.F32.BF16 R28, R8.reuse, R240, R216 ;  /* 0x000000f0081c723c */ /* 0x040fe600000418d8 */
[----:B------:R-:W-:Y:S03]  /*a800*/  LDSM.16.M88.4 R216, [R197+0x5800] ;  /* 0x00580000c5d8783b */ /* 0x000fe60000000200 */
[C---:B------:R-:W-:Y:S01]  /*a810*/  HMMA.16816.F32.BF16 R212, R8.reuse, R242, R212 ;  /* 0x000000f208d4723c */ /* 0x040fe200000418d4 */
[----:B------:R-:W-:Y:S05]  /*a820*/  LDSM.16.M88.4 R240, [R197+0x5000] ;  /* 0x00500000c5f0783b */ /* 0x000fea0000000200 */
[C---:B-----5:R-:W-:Y:S06]  /*a830*/  HMMA.16816.F32.BF16 R184, R8.reuse, R228, R180 ;  /* 0x000000e408b8723c */ /* 0x060fec00000418b4 */
[C---:B------:R-:W-:Y:S01]  /*a840*/  HMMA.16816.F32.BF16 R180, R8.reuse, R230, R176 ;  /* 0x000000e608b4723c */ /* 0x040fe200000418b0 */
[----:B------:R-:W-:Y:S05]  /*a850*/  LDSM.16.M88.4 R228, [R197+0x4800] ;  /* 0x00480000c5e4783b */ /* 0x000fea0000000200 */
[C---:B------:R-:W-:Y:S06]  /*a860*/  HMMA.16816.F32.BF16 R208, R8.reuse, R232, R172 ;  /* 0x000000e808d0723c */ /* 0x040fec00000418ac */
[C---:B------:R-:W-:Y:S01]  /*a870*/  HMMA.16816.F32.BF16 R176, R8.reuse, R234, R24 ;  /* 0x000000ea08b0723c */ /* 0x040fe20000041818 */
[----:B------:R-:W-:Y:S05]  /*a880*/  LDSM.16.M88.4 R232, [R197+0x4000] ;  /* 0x00400000c5e8783b */ /* 0x000fea0000000200 */
[C---:B------:R-:W-:Y:S01]  /*a890*/  HMMA.16816.F32.BF16 R168, R8.reuse, R248, R12 ;  /* 0x000000f808a8723c */ /* 0x040fe2000004180c */
[----:B------:R-:W3:Y:S05]  /*a8a0*/  LDSM.16.M88.4 R12, [R199+0x4000] ;  /* 0x00400000c70c783b */ /* 0x000eea0000000200 */
[----:B------:R-:W-:Y:S01]  /*a8b0*/  HMMA.16816.F32.BF16 R24, R8, R250, R16 ;  /* 0x000000fa0818723c */ /* 0x000fe20000041810 */
[----:B------:R-:W-:Y:S04]  /*a8c0*/  LDSM.16.M88.4 R8, [R201+0x4000] ;  /* 0x00400000c908783b */ /* 0x000fe80000000200 */
[----:B------:R-:W-:Y:S01]  /*a8d0*/  LDSM.16.M88.4 R248, [R195+0xd000] ;  /* 0x00d00000c3f8783b */ /* 0x000fe20000000200 */
        /* <DEDUP_REMOVED lines=11> */
[----:B------:R-:W-:Y:S04]  /*a990*/  LDSM.16.M88.4 R4, [R200+0x4000] ;  /* 0x00400000c804783b */ /* 0x000fe80000000200 */
[----:B------:R-:W-:Y:S01]  /*a9a0*/  LDSM.16.M88.4 R244, [R194+0x4800] ;  /* 0x00480000c2f4783b */ /* 0x000fe20000000200 */
[C---:B---3--:R-:W-:Y:S06]  /*a9b0*/  HMMA.16816.F32.BF16 R24, R12.reuse, R232, R16 ;  /* 0x000000e80c18723c */ /* 0x048fec0000041810 */
[C---:B------:R-:W-:Y:S01]  /*a9c0*/  HMMA.16816.F32.BF16 R16, R12.reuse, R234, R28 ;  /* 0x000000ea0c10723c */ /* 0x040fe2000004181c */
[----:B------:R-:W2:Y:S05]  /*a9d0*/  LDSM.16.M88.4 R232, [R194+0x4000] ;  /* 0x00400000c2e8783b */ /* 0x000eaa0000000200 */
[C---:B------:R-:W-:Y:S06]  /*a9e0*/  HMMA.16816.F32.BF16 R32, R12.reuse, R228, R32 ;  /* 0x000000e40c20723c */ /* 0x040fec0000041820 */
        /* <DEDUP_REMOVED lines=8> */
[C---:B-1----:R-:W-:Y:S06]  /*aa70*/  HMMA.16816.F32.BF16 R168, R8.reuse, R224, R24 ;  /* 0x000000e008a8723c */ /* 0x042fec0000041818 */
[C---:B------:R-:W-:Y:S01]  /*aa80*/  HMMA.16816.F32.BF16 R28, R8.reuse, R226, R16 ;  /* 0x000000e2081c723c */ /* 0x040fe20000041810 */
[----:B------:R-:W1:Y:S04]  /*aa90*/  LDSM.16.M88.4 R224, [R194+0x5000] ;  /* 0x00500000c2e0783b */ /* 0x000e680000000200 */
[----:B------:R-:W3:Y:S01]  /*aaa0*/  LDSM.16.M88.4 R16, [R198+0x6000] ;  /* 0x00600000c610783b */ /* 0x000ee20000000200 */
[C---:B------:R-:W-:Y:S06]  /*aab0*/  HMMA.16816.F32.BF16 R24, R8.reuse, R220, R32 ;  /* 0x000000dc0818723c */ /* 0x040fec0000041820 */
[C---:B------:R-:W-:Y:S06]  /*aac0*/  HMMA.16816.F32.BF16 R12, R8.reuse, R222, R172 ;  /* 0x000000de080c723c */ /* 0x040fec00000418ac */
[C---:B------:R-:W-:Y:S06]  /*aad0*/  HMMA.16816.F32.BF16 R172, R8.reuse, R248, R208 ;  /* 0x000000f808ac723c */ /* 0x040fec00000418d0 */
[C---:B------:R-:W-:Y:S06]  /*aae0*/  HMMA.16816.F32.BF16 R220, R8.reuse, R250, R184 ;  /* 0x000000fa08dc723c */ /* 0x040fec00000418b8 */
[C---:B------:R-:W-:Y:S01]  /*aaf0*/  HMMA.16816.F32.BF16 R32, R8.reuse, R212, R180 ;  /* 0x000000d40820723c */ /* 0x040fe200000418b4 */
[----:B------:R-:W-:Y:S05]  /*ab00*/  LDSM.16.M88.4 R180, [R189+0xf800] ;  /* 0x00f80000bdb4783b */ /* 0x000fea0000000200 */
[----:B------:R-:W-:Y:S01]  /*ab10*/  HMMA.16816.F32.BF16 R184, R8, R214, R176 ;  /* 0x000000d608b8723c */ /* 0x000fe200000418b0 */
[----:B------:R-:W4:Y:S05]  /*ab20*/  LDSM.16.M88.4 R212, [R189+0xf000] ;  /* 0x00f00000bdd4783b */ /* 0x000f2a0000000200 */
[C---:B--2---:R-:W-:Y:S06]  /*ab30*/  HMMA.16816.F32.BF16 R8, R4.reuse, R232, R168 ;  /* 0x000000e80408723c */ /* 0x044fec00000418a8 */
[C---:B------:R-:W-:Y:S06]  /*ab40*/  HMMA.16816.F32.BF16 R208, R4.reuse, R244, R24 ;  /* 0x000000f404d0723c */ /* 0x040fec0000041818 */
[C---:B------:R-:W-:Y:S01]  /*ab50*/  HMMA.16816.F32.BF16 R176, R4.reuse, R246, R12 ;  /* 0x000000f604b0723c */ /* 0x040fe2000004180c */
[----:B------:R-:W-:Y:S04]  /*ab60*/  LDSM.16.M88.4 R12, [R199+0x6000] ;  /* 0x00600000c70c783b */ /* 0x000fe80000000200 */
[----:B------:R-:W2:Y:S01]  /*ab70*/  LDSM.16.M88.4 R244, [R197+0x6000] ;  /* 0x00600000c5f4783b */ /* 0x000ea20000000200 */
[C---:B------:R-:W-:Y:S03]  /*ab80*/  HMMA.16816.F32.BF16 R28, R4.reuse, R234, R28 ;  /* 0x000000ea041c723c */ /* 0x040fe6000004181c */
[----:B------:R-:W5:Y:S03]  /*ab90*/  LDSM.16.M88.4 R232, [R197+0x6800] ;  /* 0x00680000c5e8783b */ /* 0x000f660000000200 */
[C---:B-1----:R-:W-:Y:S06]  /*aba0*/  HMMA.16816.F32.BF16 R172, R4.reuse, R224, R172 ;  /* 0x000000e004ac723c */ /* 0x042fec00000418ac */
[C---:B------:R-:W-:Y:S06]  /*abb0*/  HMMA.16816.F32.BF16 R168, R4.reuse, R226, R220 ;  /* 0x000000e204a8723c */ /* 0x040fec00000418dc */
[C---:B------:R-:W-:Y:S06]  /*abc0*/  HMMA.16816.F32.BF16 R32, R4.reuse, R228, R32 ;  /* 0x000000e40420723c */ /* 0x040fec0000041820 */
[----:B------:R-:W-:Y:S01]  /*abd0*/  HMMA.16816.F32.BF16 R24, R4, R230, R184 ;  /* 0x000000e60418723c */ /* 0x000fe200000418b8 */
[----:B------:R-:W-:Y:S05]  /*abe0*/  LDSM.16.M88.4 R228, [R195+0xe000] ;  /* 0x00e00000c3e4783b */ /* 0x000fea0000000200 */
[C---:B---3--:R-:W-:Y:S01]  /*abf0*/  HMMA.16816.F32.BF16 R4, R16.reuse, R240, R8 ;  /* 0x000000f01004723c */ /* 0x048fe20000041808 */
[----:B------:R-:W1:Y:S05]  /*ac00*/  LDSM.16.M88.4 R8, [R201+0x6000] ;  /* 0x00600000c908783b */ /* 0x000e6a0000000200 */
[C---:B------:R-:W-:Y:S06]  /*ac10*/  HMMA.16816.F32.BF16 R28, R16.reuse, R242, R28 ;  /* 0x000000f2101c723c */ /* 0x040fec000004181c */
[C---:B------:R-:W-:Y:S06]  /*ac20*/  HMMA.16816.F32.BF16 R220, R16.reuse, R216, R208 ;  /* 0x000000d810dc723c */ /* 0x040fec00000418d0 */
[C---:B------:R-:W-:Y:S01]  /*ac30*/  HMMA.16816.F32.BF16 R224, R16.reuse, R218, R176 ;  /* 0x000000da10e0723c */ /* 0x040fe200000418b0 */
[----:B------:R-:W3:Y:S05]  /*ac40*/  LDSM.16.M88.4 R176, [R197+0x7000] ;  /* 0x00700000c5b0783b */ /* 0x000eea0000000200 */
[C---:B----4-:R-:W-:Y:S01]  /*ac50*/  HMMA.16816.F32.BF16 R184, R16.reuse, R212, R172 ;  /* 0x000000d410b8723c */ /* 0x050fe200000418ac */
[----:B------:R-:W-:Y:S05]  /*ac60*/  LDSM.16.M88.4 R172, [R194+0x6000] ;  /* 0x00600000c2ac783b */ /* 0x000fea0000000200 */
[C---:B------:R-:W-:Y:S06]  /*ac70*/  HMMA.16816.F32.BF16 R216, R16.reuse, R214, R168 ;  /* 0x000000d610d8723c */ /* 0x040fec00000418a8 */
[C---:B------:R-:W-:Y:S01]  /*ac80*/  HMMA.16816.F32.BF16 R212, R16.reuse, R180, R32 ;  /* 0x000000b410d4723c */ /* 0x040fe20000041820 */
[----:B------:R-:W-:Y:S05]  /*ac90*/  LDSM.16.M88.4 R32, [R197+0x7800] ;  /* 0x00780000c520783b */ /* 0x000fea0000000200 */
[----:B------:R-:W-:Y:S01]  /*aca0*/  HMMA.16816.F32.BF16 R208, R16, R182, R24 ;  /* 0x000000b610d0723c */ /* 0x000fe20000041818 */
[----:B------:R-:W-:Y:S05]  /*acb0*/  LDSM.16.M88.4 R180, [R195+0xe800] ;  /* 0x00e80000c3b4783b */ /* 0x000fea0000000200 */
[C---:B--2---:R-:W-:Y:S01]  /*acc0*/  HMMA.16816.F32.BF16 R16, R12.reuse, R244, R4 ;  /* 0x000000f40c10723c */ /* 0x044fe20000041804 */
[----:B------:R-:W2:Y:S05]  /*acd0*/  LDSM.16.M88.4 R4, [R200+0x6000] ;  /* 0x00600000c804783b */ /* 0x000eaa0000000200 */
[C---:B------:R-:W-:Y:S06]  /*ace0*/  HMMA.16816.F32.BF16 R28, R12.reuse, R246, R28 ;  /* 0x000000f60c1c723c */ /* 0x040fec000004181c */
[C---:B-----5:R-:W-:Y:S01]  /*acf0*/  HMMA.16816.F32.BF16 R24, R12.reuse, R232, R220 ;  /* 0x000000e80c18723c */ /* 0x060fe200000418dc */
[----:B------:R-:W4:Y:S05]  /*ad00*/  LDSM.16.M88.4 R220, [R195+0xf000] ;  /* 0x00f00000c3dc783b */ /* 0x000f2a0000000200 */
[----:B------:R-:W-:Y:S06]  /*ad10*/  HMMA.16816.F32.BF16 R168, R12, R234, R224 ;  /* 0x000000ea0ca8723c */ /* 0x000fec00000418e0 */
[C---:B-1----:R-:W-:Y:S06]  /*ad20*/  HMMA.16816.F32.BF16 R16, R8.reuse, R228, R16 ;  /* 0x000000e40810723c */ /* 0x042fec0000041810 */
[----:B------:R-:W-:Y:S01]  /*ad30*/  HMMA.16816.F32.BF16 R28, R8, R230, R28 ;  /* 0x000000e6081c723c */ /* 0x000fe2000004181c */
[----:B------:R-:W1:Y:S05]  /*ad40*/  LDSM.16.M88.4 R228, [R194+0x6800] ;  /* 0x00680000c2e4783b */ /* 0x000e6a0000000200 */
[C---:B---3--:R-:W-:Y:S06]  /*ad50*/  HMMA.16816.F32.BF16 R184, R12.reuse, R176, R184 ;  /* 0x000000b00cb8723c */ /* 0x048fec00000418b8 */
[----:B------:R-:W-:Y:S06]  /*ad60*/  HMMA.16816.F32.BF16 R216, R12, R178, R216 ;  /* 0x000000b20cd8723c */ /* 0x000fec00000418d8 */
[----:B--2---:R-:W-:Y:S06]  /*ad70*/  HMMA.16816.F32.BF16 R224, R4, R172, R16 ;  /* 0x000000ac04e0723c */ /* 0x004fec0000041810 */
[----:B------:R-:W-:Y:S06]  /*ad80*/  HMMA.16816.F32.BF16 R16, R8, R180, R24 ;  /* 0x000000b40810723c */ /* 0x000fec0000041818 */
[----:B------:R-:W-:Y:S01]  /*ad90*/  HMMA.16816.F32.BF16 R24, R4, R174, R28 ;  /* 0x000000ae0418723c */ /* 0x000fe2000004181c */
[----:B------:R-:W-:Y:S05]  /*ada0*/  LDSM.16.M88.4 R172, [R194+0x7800] ;  /* 0x00780000c2ac783b */ /* 0x000fea0000000200 */
[----:B------:R-:W-:Y:S06]  /*adb0*/  HMMA.16816.F32.BF16 R28, R8, R182, R168 ;  /* 0x000000b6081c723c */ /* 0x000fec00000418a8 */
[----:B------:R-:W-:Y:S06]  /*adc0*/  HMMA.16816.F32.BF16 R176, R12, R32, R212 ;  /* 0x000000200cb0723c */ /* 0x000fec00000418d4 */
[----:B----4-:R-:W-:Y:S01]  /*add0*/  HMMA.16816.F32.BF16 R168, R8, R220, R184 ;  /* 0x000000dc08a8723c */ /* 0x010fe200000418b8 */
[----:B------:R-:W2:Y:S05]  /*ade0*/  LDSM.16.M88.4 R184, [R194+0x7000] ;  /* 0x00700000c2b8783b */ /* 0x000eaa0000000200 */
[----:B------:R-:W-:Y:S01]  /*adf0*/  HMMA.16816.F32.BF16 R212, R12, R34, R208 ;  /* 0x000000220cd4723c */ /* 0x000fe200000418d0 */
[----:B------:R-:W3:Y:S01]  /*ae00*/  LDSM.16.M88.4 R208, [R195+0xf800] ;  /* 0x00f80000c3d0783b */ /* 0x000ee20000000200 */
[----:B------:R-:W-:-:S04]  /*ae10*/  DEPBAR.LE SB0, 0x0 ;  /* 0x000080000000791a */ /* 0x000fc80000000000 */
[----:B-1----:R-:W-:Y:S01]  /*ae20*/  HMMA.16816.F32.BF16 R16, R4, R228, R16 ;  /* 0x000000e40410723c */ /* 0x002fe20000041810 */
[----:B------:R-:W-:-:S05]  /*ae30*/  VIADD R12, R0, 0x1 ;  /* 0x00000001000c7836 */ /* 0x000fca0000000000 */
[----:B------:R-:W-:Y:S01]  /*ae40*/  I2FP.F32.S32 R13, R12 ;  /* 0x0000000c000d7245 */ /* 0x000fe20000201400 */
[----:B------:R-:W-:Y:S01]  /*ae50*/  HMMA.16816.F32.BF16 R180, R8, R222, R216 ;  /* 0x000000de08b4723c */ /* 0x000fe200000418d8 */
[----:B------:R-:W-:Y:S01]  /*ae60*/  BAR.SYNC.DEFER_BLOCKING 0x0 ;  /* 0x0000000000007b1d */ /* 0x000fe20000010000 */
[C---:B------:R-:W-:Y:S02]  /*ae70*/  ISETP.GE.AND P2, PT, R12.reuse, R134, PT ;  /* 0x000000860c00720c */ /* 0x040fe40003f46270 */
[C---:B------:R-:W-:Y:S01]  /*ae80*/  FFMA.FTZ R14, R13.reuse, UR19, R225 ;  /* 0x000000130d0e7c23 */ /* 0x040fe200080100e1 */
[-C--:B------:R-:W-:Y:S01]  /*ae90*/  ISETP.GE.AND P1, PT, R12, R133.reuse, PT ;  /* 0x000000850c00720c */ /* 0x080fe20003f26270 */
[----:B------:R-:W-:Y:S01]  /*aea0*/  HMMA.16816.F32.BF16 R32, R4, R230, R28 ;  /* 0x000000e60420723c */ /* 0x000fe2000004181c */
[----:B------:R-:W-:Y:S02]  /*aeb0*/  I2FP.F32.S32 R12, R2 ;  /* 0x00000002000c7245 */ /* 0x000fe40000201400 */
[----:B------:R-:W-:Y:S01]  /*aec0*/  FSEL R207, R14, -INF , !P2 ;  /* 0xff8000000ecf7808 */ /* 0x000fe20005000000 */
[----:B------:R-:W-:Y:S01]  /*aed0*/  FFMA.FTZ R14, R13, UR19, R227 ;  /* 0x000000130d0e7c23 */ /* 0x000fe200080100e3 */
[----:B------:R-:W-:Y:S01]  /*aee0*/  ISETP.GE.AND P2, PT, R2, R133, PT ;  /* 0x000000850200720c */ /* 0x000fe20003f46270 */
[----:B------:R-:W-:-:S02]  /*aef0*/  VIADD R2, R0, 0x9 ;  /* 0x0000000900027836 */ /* 0x000fc40000000000 */
[C---:B------:R-:W-:Y:S01]  /*af00*/  FFMA.FTZ R15, R12.reuse, UR19, R24 ;  /* 0x000000130c0f7c23 */ /* 0x040fe20008010018 */
[----:B------:R-:W-:Y:S01]  /*af10*/  FFMA.FTZ R12, R12, UR19, R26 ;  /* 0x000000130c0c7c23 */ /* 0x000fe2000801001a */
[----:B------:R-:W-:Y:S02]  /*af20*/  FSEL R216, R14, -INF , !P1 ;  /* 0xff8000000ed87808 */ /* 0x000fe40004800000 */
[----:B------:R-:W-:Y:S02]  /*af30*/  I2FP.F32.S32 R13, R2 ;  /* 0x00000002000d7245 */ /* 0x000fe40000201400 */
[----:B------:R-:W-:Y:S02]  /*af40*/  FSEL R218, R15, -INF , !P0 ;  /* 0xff8000000fda7808 */ /* 0x000fe40004000000 */
[C---:B------:R-:W-:Y:S01]  /*af50*/  ISETP.GE.AND P1, PT, R2.reuse, R134, PT ;  /* 0x000000860200720c */ /* 0x040fe20003f26270 */
[C---:B------:R-:W-:Y:S01]  /*af60*/  FFMA.FTZ R14, R13.reuse, UR19, R25 ;  /* 0x000000130d0e7c23 */ /* 0x040fe20008010019 */
[----:B------:R-:W-:Y:S01]  /*af70*/  ISETP.GE.AND P0, PT, R2, R133, PT ;  /* 0x000000850200720c */ /* 0x000fe20003f06270 */
[----:B------:R-:W-:Y:S01]  /*af80*/  VIADD R2, R0, 0x10 ;  /* 0x0000001000027836 */ /* 0x000fe20000000000 */
[----:B------:R-:W-:Y:S01]  /*af90*/  FSEL R217, R12, -INF , !P2 ;  /* 0xff8000000cd97808 */ /* 0x000fe20005000000 */
[----:B------:R-:W-:Y:S01]  /*afa0*/  FFMA.FTZ R13, R13, UR19, R27 ;  /* 0x000000130d0d7c23 */ /* 0x000fe2000801001b */
[----:B------:R-:W-:Y:S01]  /*afb0*/  FSEL R206, R14, -INF , !P1 ;  /* 0xff8000000ece7808 */ /* 0x000fe20004800000 */
[----:B--2---:R-:W-:Y:S01]  /*afc0*/  HMMA.16816.F32.BF16 R24, R4, R184, R168 ;  /* 0x000000b80418723c */ /* 0x004fe200000418a8 */
[----:B------:R-:W-:-:S02]  /*afd0*/  I2FP.F32.S32 R12, R2 ;  /* 0x00000002000c7245 */ /* 0x000fc40000201400 */
[C---:B------:R-:W-:Y:S02]  /*afe0*/  ISETP.GE.AND P2, PT, R2.reuse, R134, PT ;  /* 0x000000860200720c */ /* 0x040fe40003f46270 */
[----:B------:R-:W-:Y:S01]  /*aff0*/  ISETP.GE.AND P1, PT, R2, R133, PT ;  /* 0x000000850200720c */ /* 0x000fe20003f26270 */
[----:B------:R-:W-:Y:S02]  /*b000*/  VIADD R2, R0, 0x11 ;  /* 0x0000001100027836 */ /* 0x000fe40000000000 */
[C---:B------:R-:W-:Y:S01]  /*b010*/  FFMA.FTZ R14, R12.reuse, UR19, R16 ;  /* 0x000000130c0e7c23 */ /* 0x040fe20008010010 */
[----:B------:R-:W-:Y:S01]  /*b020*/  FFMA.FTZ R15, R12, UR19, R18 ;  /* 0x000000130c0f7c23 */ /* 0x000fe20008010012 */
[----:B------:R-:W-:Y:S01]  /*b030*/  FSEL R196, R13, -INF , !P0 ;  /* 0xff8000000dc47808 */ /* 0x000fe20004000000 */
[----:B---3--:R-:W-:Y:S01]  /*b040*/  HMMA.16816.F32.BF16 R176, R8, R208, R176 ;  /* 0x000000d008b0723c */ /* 0x008fe200000418b0 */
[----:B------:R-:W-:Y:S02]  /*b050*/  I2FP.F32.S32 R12, R2 ;  /* 0x00000002000c7245 */ /* 0x000fe40000201400 */
[----:B------:R-:W-:-:S02]  /*b060*/  FSEL R205, R14, -INF , !P2 ;  /* 0xff8000000ecd7808 */ /* 0x000fc40005000000 */
[----:B------:R-:W-:Y:S01]  /*b070*/  ISETP.GE.AND P0, PT, R2, R134, PT ;  /* 0x000000860200720c */ /* 0x000fe20003f06270 */
[----:B------:R-:W-:Y:S01]  /*b080*/  FFMA.FTZ R14, R12, UR19, R17 ;  /* 0x000000130c0e7c23 */ /* 0x000fe20008010011 */
[----:B------:R-:W-:Y:S01]  /*b090*/  ISETP.GE.AND P2, PT, R2, R133, PT ;  /* 0x000000850200720c */ /* 0x000fe20003f46270 */
[----:B------:R-:W-:Y:S02]  /*b0a0*/  VIADD R2, R0, 0x18 ;  /* 0x0000001800027836 */ /* 0x000fe40000000000 */
[----:B------:R-:W-:Y:S01]  /*b0b0*/  FFMA.FTZ R12, R12, UR19, R19 ;  /* 0x000000130c0c7c23 */ /* 0x000fe20008010013 */
[----:B------:R-:W-:Y:S01]  /*b0c0*/  FSEL R203, R15, -INF , !P1 ;  /* 0xff8000000fcb7808 */ /* 0x000fe20004800000 */
[----:B------:R-:W-:Y:S01]  /*b0d0*/  HMMA.16816.F32.BF16 R16, R8, R210, R212 ;  /* 0x000000d20810723c */ /* 0x000fe200000418d4 */
[----:B------:R-:W-:Y:S02]  /*b0e0*/  FSEL R188, R14, -INF , !P0 ;  /* 0xff8000000ebc7808 */ /* 0x000fe40004000000 */
[----:B------:R-:W-:-:S02]  /*b0f0*/  I2FP.F32.S32 R13, R2 ;  /* 0x00000002000d7245 */ /* 0x000fc40000201400 */
[C---:B------:R-:W-:Y:S01]  /*b100*/  ISETP.GE.AND P1, PT, R2.reuse, R134, PT ;  /* 0x000000860200720c */ /* 0x040fe20003f26270 */
[----:B------:R-:W-:Y:S01]  /*b110*/  HMMA.16816.F32.BF16 R28, R4, R186, R180 ;  /* 0x000000ba041c723c */ /* 0x000fe200000418b4 */
[----:B------:R-:W-:Y:S01]  /*b120*/  ISETP.GE.AND P0, PT, R2, R133, PT ;  /* 0x000000850200720c */ /* 0x000fe20003f06270 */
[C---:B------:R-:W-:Y:S02]  /*b130*/  VIADD R2, R0.reuse, 0x19 ;  /* 0x0000001900027836 */ /* 0x040fe40000000000 */
[C---:B------:R-:W-:Y:S01]  /*b140*/  FFMA.FTZ R9, R13.reuse, UR19, R32 ;  /* 0x000000130d097c23 */ /* 0x040fe20008010020 */
[----:B------:R-:W-:Y:S02]  /*b150*/  VIADD R8, R0, 0x20 ;  /* 0x0000002000087836 */ /* 0x000fe40000000000 */
[----:B------:R-:W-:Y:S01]  /*b160*/  FFMA.FTZ R11, R13, UR19, R34 ;  /* 0x000000130d0b7c23 */ /* 0x000fe20008010022 */
[----:B------:R-:W-:Y:S02]  /*b170*/  FSEL R184, R12, -INF , !P2 ;  /* 0xff8000000cb87808 */ /* 0x000fe40005000000 */
[----:B------:R-:W-:-:S02]  /*b180*/  I2FP.F32.S32 R10, R2 ;  /* 0x00000002000a7245 */ /* 0x000fc40000201400 */
[----:B------:R-:W-:Y:S02]  /*b190*/  FSEL R185, R9, -INF , !P1 ;  /* 0xff80000009b97808 */ /* 0x000fe40004800000 */
[----:B------:R-:W-:Y:S01]  /*b1a0*/  I2FP.F32.S32 R9, R8 ;  /* 0x0000000800097245 */ /* 0x000fe20000201400 */
[----:B------:R-:W-:Y:S01]  /*b1b0*/  FFMA.FTZ R12, R10, UR19, R33 ;  /* 0x000000130a0c7c23 */ /* 0x000fe20008010021 */
[-C--:B------:R-:W-:Y:S01]  /*b1c0*/  ISETP.GE.AND P2, PT, R2, R134.reuse, PT ;  /* 0x000000860200720c */ /* 0x080fe20003f46270 */
[----:B------:R-:W-:Y:S01]  /*b1d0*/  FFMA.FTZ R10, R10, UR19, R35 ;  /* 0x000000130a0a7c23 */ /* 0x000fe20008010023 */
[----:B------:R-:W-:Y:S01]  /*b1e0*/  FSEL R182, R11, -INF , !P0 ;  /* 0xff8000000bb67808 */ /* 0x000fe20004000000 */
[C---:B------:R-:W-:Y:S01]  /*b1f0*/  FFMA.FTZ R11, R9.reuse, UR19, R24 ;  /* 0x00000013090b7c23 */ /* 0x040fe20008010018 */
        /* <DEDUP_REMOVED lines=8> */
[-C--:B------:R-:W-:Y:S01]  /*b280*/  ISETP.GE.AND P2, PT, R8, R133.reuse, PT ;  /* 0x000000850800720c */ /* 0x080fe20003f46270 */
[----:B------:R-:W-:Y:S01]  /*b290*/  HMMA.16816.F32.BF16 R12, R4, R172, R176 ;  /* 0x000000ac040c723c */ /* 0x000fe200000418b0 */
[----:B------:R-:W-:Y:S01]  /*b2a0*/  ISETP.GE.AND P1, PT, R2, R134, PT ;  /* 0x000000860200720c */ /* 0x000fe20003f26270 */
[----:B------:R-:W-:Y:S01]  /*b2b0*/  VIADD R8, R0, 0x29 ;  /* 0x0000002900087836 */ /* 0x000fe20000000000 */
[----:B------:R-:W-:Y:S02]  /*b2c0*/  I2FP.F32.S32 R10, R2 ;  /* 0x00000002000a7245 */ /* 0x000fe40000201400 */
[----:B------:R-:W-:Y:S01]  /*b2d0*/  ISETP.GE.AND P0, PT, R2, R133, PT ;  /* 0x000000850200720c */ /* 0x000fe20003f06270 */
[----:B------:R-:W-:Y:S01]  /*b2e0*/  VIADD R2, R0, 0x28 ;  /* 0x0000002800027836 */ /* 0x000fe20000000000 */
[----:B------:R-:W-:Y:S01]  /*b2f0*/  FSEL R179, R9, -INF , !P2 ;  /* 0xff80000009b37808 */ /* 0x000fe20005000000 */
[C---:B------:R-:W-:Y:S01]  /*b300*/  FFMA.FTZ R11, R10.reuse, UR19, R25 ;  /* 0x000000130a0b7c23 */ /* 0x040fe20008010019 */
[----:B------:R-:W-:Y:S01]  /*b310*/  FFMA.FTZ R6, R10, UR19, R27 ;  /* 0x000000130a067c23 */ /* 0x000fe2000801001b */
[----:B------:R-:W-:-:S02]  /*b320*/  I2FP.F32.S32 R4, R8 ;  /* 0x0000000800047245 */ /* 0x000fc40000201400 */
[----:B------:R-:W-:Y:S02]  /*b330*/  I2FP.F32.S32 R9, R2 ;  /* 0x0000000200097245 */ /* 0x000fe40000201400 */
[----:B------:R-:W-:Y:S02]  /*b340*/  FSEL R178, R11, -INF , !P1 ;  /* 0xff8000000bb27808 */ /* 0x000fe40004800000 */
[----:B------:R-:W-:Y:S01]  /*b350*/  FSEL R176, R6, -INF , !P0 ;  /* 0xff80000006b07808 */ /* 0x000fe20004000000 */
[C---:B------:R-:W-:Y:S01]  /*b360*/  FFMA.FTZ R5, R9.reuse, UR19, R30 ;  /* 0x0000001309057c23 */ /* 0x040fe2000801001e */
[-C--:B------:R-:W-:Y:S01]  /*b370*/  ISETP.GE.AND P2, PT, R2, R134.reuse, PT ;  /* 0x000000860200720c */ /* 0x080fe20003f46270 */
[----:B------:R-:W-:Y:S01]  /*b380*/  FFMA.FTZ R6, R4, UR19, R29 ;  /* 0x0000001304067c23 */ /* 0x000fe2000801001d */
[----:B------:R-:W-:Y:S01]  /*b390*/  ISETP.GE.AND P1, PT, R2, R133, PT ;  /* 0x000000850200720c */ /* 0x000fe20003f26270 */
[----:B------:R-:W-:Y:S01]  /*b3a0*/  VIADD R2, R0, 0x30 ;  /* 0x0000003000027836 */ /* 0x000fe20000000000 */
[----:B------:R-:W-:Y:S01]  /*b3b0*/  ISETP.GE.AND P0, PT, R8, R134, PT ;  /* 0x000000860800720c */ /* 0x000fe20003f06270 */
[----:B------:R-:W-:Y:S01]  /*b3c0*/  FFMA.FTZ R7, R9, UR19, R28 ;  /* 0x0000001309077c23 */ /* 0x000fe2000801001c */
[----:B------:R-:W-:-:S02]  /*b3d0*/  FSEL R174, R5, -INF , !P1 ;  /* 0xff80000005ae7808 */ /* 0x000fc40004800000 */
[----:B------:R-:W-:Y:S01]  /*b3e0*/  FSEL R172, R6, -INF , !P0 ;  /* 0xff80000006ac7808 */ /* 0x000fe20004000000 */
[----:B------:R-:W-:Y:S01]  /*b3f0*/  FFMA.FTZ R6, R4, UR19, R31 ;  /* 0x0000001304067c23 */ /* 0x000fe2000801001f */
[----:B------:R-:W-:Y:S01]  /*b400*/  I2FP.F32.S32 R5, R2 ;  /* 0x0000000200057245 */ /* 0x000fe20000201400 */
[----:B------:R-:W-:Y:S01]  /*b410*/  VIADD R4, R0, 0x31 ;  /* 0x0000003100047836 */ /* 0x000fe20000000000 */
[----:B------:R-:W-:Y:S02]  /*b420*/  FSEL R173, R7, -INF , !P2 ;  /* 0xff80000007ad7808 */ /* 0x000fe40005000000 */
[----:B------:R-:W-:Y:S01]  /*b430*/  ISETP.GE.AND P2, PT, R8, R133, PT ;  /* 0x000000850800720c */ /* 0x000fe20003f46270 */
[C---:B------:R-:W-:Y:S01]  /*b440*/  FFMA.FTZ R7, R5.reuse, UR19, R12 ;  /* 0x0000001305077c23 */ /* 0x040fe2000801000c */
[----:B------:R-:W-:Y:S01]  /*b450*/  FFMA.FTZ R8, R5, UR19, R14 ;  /* 0x0000001305087c23 */ /* 0x000fe2000801000e */
[----:B------:R-:W-:Y:S02]  /*b460*/  ISETP.GE.AND P1, PT, R2, R134, PT ;  /* 0x000000860200720c */ /* 0x000fe40003f26270 */
[----:B------:R-:W-:-:S02]  /*b470*/  I2FP.F32.S32 R5, R4 ;  /* 0x0000000400057245 */ /* 0x000fc40000201400 */
[-C--:B------:R-:W-:Y:S01]  /*b480*/  ISETP.GE.AND P0, PT, R2, R133.reuse, PT ;  /* 0x000000850200720c */ /* 0x080fe20003f06270 */
[----:B------:R-:W-:Y:S01]  /*b490*/  VIADD R2, R0, 0x38 ;  /* 0x0000003800027836 */ /* 0x000fe20000000000 */
[----:B------:R-:W-:Y:S01]  /*b4a0*/  FSEL R170, R7, -INF , !P1 ;  /* 0xff80000007aa7808 */ /* 0x000fe20004800000 */
[C---:B------:R-:W-:Y:S01]  /*b4b0*/  FFMA.FTZ R7, R5.reuse, UR19, R13 ;  /* 0x0000001305077c23 */ /* 0x040fe2000801000d */
[----:B------:R-:W-:Y:S01]  /*b4c0*/  FSEL R171, R6, -INF , !P2 ;  /* 0xff80000006ab7808 */ /* 0x000fe20005000000 */
[----:B------:R-:W-:Y:S01]  /*b4d0*/  FFMA.FTZ R5, R5, UR19, R15 ;  /* 0x0000001305057c23 */ /* 0x000fe2000801000f */
[C---:B------:R-:W-:Y:S02]  /*b4e0*/  ISETP.GE.AND P2, PT, R4.reuse, R134, PT ;  /* 0x000000860400720c */ /* 0x040fe40003f46270 */
[----:B------:R-:W-:Y:S02]  /*b4f0*/  ISETP.GE.AND P1, PT, R4, R133, PT ;  /* 0x000000850400720c */ /* 0x000fe40003f26270 */
[----:B------:R-:W-:-:S02]  /*b500*/  I2FP.F32.S32 R4, R2 ;  /* 0x0000000200047245 */ /* 0x000fc40000201400 */
[----:B------:R-:W-:Y:S02]  /*b510*/  FSEL R169, R8, -INF , !P0 ;  /* 0xff80000008a97808 */ /* 0x000fe40004000000 */
[----:B------:R-:W-:Y:S01]  /*b520*/  FSEL R135, R7, -INF , !P2 ;  /* 0xff80000007877808 */ /* 0x000fe20005000000 */
[----:B------:R-:W-:Y:S01]  /*b530*/  FFMA.FTZ R6, R4, UR19, R16 ;  /* 0x0000001304067c23 */ /* 0x000fe20008010010 */
[----:B------:R-:W-:Y:S01]  /*b540*/  ISETP.GE.AND P0, PT, R2, R134, PT ;  /* 0x000000860200720c */ /* 0x000fe20003f06270 */
[----:B------:R-:W-:Y:S01]  /*b550*/  FFMA.FTZ R7, R4, UR19, R18 ;  /* 0x0000001304077c23 */ /* 0x000fe20008010012 */
[----:B------:R-:W-:Y:S02]  /*b560*/  ISETP.GE.AND P2, PT, R2, R133, PT ;  /* 0x000000850200720c */ /* 0x000fe40003f46270 */
[----:B------:R-:W-:Y:S02]  /*b570*/  I2FP.F32.S32 R2, R0 ;  /* 0x0000000000027245 */ /* 0x000fe40000201400 */
[----:B------:R-:W-:-:S02]  /*b580*/  FSEL R35, R6, -INF , !P0 ;  /* 0xff80000006237808 */ /* 0x000fc40004000000 */
[----:B------:R-:W-:Y:S01]  /*b590*/  ISETP.GE.AND P0, PT, R0, R133, PT ;  /* 0x000000850000720c */ /* 0x000fe20003f06270 */
[C---:B------:R-:W-:Y:S01]  /*b5a0*/  FFMA.FTZ R4, R2.reuse, UR19, R226 ;  /* 0x0000001302047c23 */ /* 0x040fe200080100e2 */
[----:B------:R-:W-:Y:S01]  /*b5b0*/  FSEL R168, R5, -INF , !P1 ;  /* 0xff80000005a87808 */ /* 0x000fe20004800000 */
[----:B------:R-:W-:Y:S01]  /*b5c0*/  FFMA.FTZ R5, R2, UR19, R224 ;  /* 0x0000001302057c23 */ /* 0x000fe200080100e0 */
[C---:B------:R-:W-:Y:S01]  /*b5d0*/  ISETP.GE.AND P1, PT, R0.reuse, R134, PT ;  /* 0x000000860000720c */ /* 0x040fe20003f26270 */
[----:B------:R-:W-:Y:S01]  /*b5e0*/  VIADD R0, R0, 0x39 ;  /* 0x0000003900007836 */ /* 0x000fe20000000000 */
[----:B------:R-:W-:Y:S02]  /*b5f0*/  FSEL R31, R4, -INF , !P0 ;  /* 0xff800000041f7808 */ /* 0x000fe40004000000 */
[----:B------:R-:W-:Y:S02]  /*b600*/  PLOP3.LUT P0, PT, PT, PT, UP0, 0x80, 0x0 ;  /* 0x000000000000781c */ /* 0x000fe40003f0f008 */
[----:B------:R-:W-:-:S02]  /*b610*/  I2FP.F32.S32 R2, R0 ;  /* 0x0000000000027245 */ /* 0x000fc40000201400 */
        /* <DEDUP_REMOVED lines=9> */
[----:B------:R-:W2:Y:S01]  /*b6b0*/  LDL.64 R20, [R1+0x98] ;  /* 0x0000980001147983 */ /* 0x000ea20000100a00 */
[----:B------:R-:W1:Y:S03]  /*b6c0*/  @!P6 LDC.64 R6, c[0x0][0x218] ;  /* 0x00008600ff06eb82 */ /* 0x000e660000000a00 */
[----:B------:R-:W3:Y:S01]  /*b6d0*/  LDL.64 R236, [R1+0xa0] ;  /* 0x0000a00001ec7983 */ /* 0x000ee20000100a00 */
[----:B------:R-:W-:Y:S01]  /*b6e0*/  UIADD3 UR6, UR22, -0x3, URZ ;  /* 0xfffffffd16067890 */ /* 0x000fe2000fffe03f */
[----:B------:R-:W-:Y:S02]  /*b6f0*/  BSSY B0, `(.L_x_709) ;  /* 0x000008f000007945 */ /* 0x000fe40003800000 */
[----:B------:R4:W-:Y:S01]  /*b700*/  @P6 STS.128 [R202+0x8000], RZ ;  /* 0x008000ffca006388 */ /* 0x0009e20000000c00 */
[----:B------:R-:W5:Y:S01]  /*b710*/  @!P5 LDC.64 R8, c[0x0][0x218] ;  /* 0x00008600ff08db82 */ /* 0x000f620000000a00 */
[----:B------:R-:W-:Y:S01]  /*b720*/  USHF.R.S32.HI UR4, URZ, 0x1f, UR6 ;  /* 0x0000001f3f047899 */ /* 0x000fe20008011406 */
[----:B------:R-:W-:Y:S01]  /*b730*/  IMAD.U32 R0, RZ, RZ, UR6 ;  /* 0x00000006ff007e24 */ /* 0x000fe2000f8e00ff */
[----:B------:R-:W-:-:S04]  /*b740*/  UIMAD UR14, UR14, UR6, URZ ;  /* 0x000000060e0e72a4 */ /* 0x000fc8000f8e023f */
[----:B------:R-:W-:Y:S01]  /*b750*/  UIMAD UR4, UR4, UR15, UR14 ;  /* 0x0000000f040472a4 */ /* 0x000fe2000f8e020e */
        /* <DEDUP_REMOVED lines=8> */
[----:B--2---:R-:W-:-:S07]  /*b7e0*/  IMAD.MOV.U32 R5, RZ, RZ, R21 ;  /* 0x000000ffff057224 */ /* 0x004fce00078e0015 */
[----:B------:R-:W2:Y:S01]  /*b7f0*/  @!P5 LDC.64 R20, c[0x0][0x218] ;  /* 0x00008600ff14db82 */ /* 0x000ea20000000a00 */
[----:B---3--:R-:W-:-:S04]  /*b800*/  IMAD.MOV.U32 R4, RZ, RZ, R236 ;  /* 0x000000ffff047224 */ /* 0x008fc800078e00ec */
[----:B------:R-:W-:-:S04]  /*b810*/  IMAD.WIDE.U32 R4, R0, UR15, R4 ;  /* 0x0000000f00047c25 */ /* 0x000fc8000f8e0004 */
[----:B------:R-:W-:Y:S01]  /*b820*/  VIADD R0, R5, UR4 ;  /* 0x0000000405007c36 */ /* 0x000fe20008000000 */
        /* <DEDUP_REMOVED lines=33> */
[C---:B--2---:R-:W-:Y:S02]  /*ba40*/  @!P5 LEA R6, P1, R2.reuse, R20, 0x1 ;  /* 0x000000140206d211 */ /* 0x044fe400078208ff */
        /* <DEDUP_REMOVED lines=89> */
.L_x_710:
[----:B------:R-:W-:Y:S05]  /*bfe0*/  BSYNC B0 ;  /* 0x0000000000007941 */ /* 0x000fea0003800000 */
.L_x_709:
[----:B------:R-:W0:Y:S02]  /*bff0*/  LDGDEPBAR ;  /* 0x00000000000079af */ /* 0x000e240000000000 */
.L_x_708:
[----:B--2---:R-:W2:Y:S04]  /*c000*/  LDL R9, [R1+0xb0] ;  /* 0x0000b00001097983 */ /* 0x004ea80000100800 */
[----:B------:R-:W3:Y:S04]  /*c010*/  LDL R4, [R1+0xc0] ;  /* 0x0000c00001047983 */ /* 0x000ee80000100800 */
[----:B------:R-:W4:Y:S01]  /*c020*/  LDL R8, [R1+0xdc] ;  /* 0x0000dc0001087983 */ /* 0x000f220000100800 */
        /* <DEDUP_REMOVED lines=22> */
[----:B------:R-:W-:Y:S01]  /*c190*/  ULOP3.LUT UR4, UR4, UR37, URZ, 0x3c, !UPT ;  /* 0x0000002504047292 */ /* 0x000fe2000f8e3c3f */
[----:B------:R-:W-:Y:S01]  /*c1a0*/  FMNMX.FTZ R2, R185, R2, !PT ;  /* 0x00000002b9027209 */ /* 0x000fe20007810000 */
[----:B------:R-:W-:Y:S01]  /*c1b0*/  UIADD3 UR10, UR36, 0x1715609d, URZ ;  /* 0x1715609d240a7890 */ /* 0x000fe2000fffe03f */
        /* <DEDUP_REMOVED lines=18> */
[----:B------:R-:W-:Y:S02]  /*c2e0*/  FMNMX.FTZ R0, R179, R0, !PT ;  /* 0x00000000b3007209 */ /* 0x000fe40007810000 */
[----:B------:R-:W-:-:S02]  /*c2f0*/  FMNMX.FTZ R2, R135, R2, !PT ;  /* 0x0000000287027209 */ /* 0x000fc40007810000 */
[----:B------:R-:W-:Y:S02]  /*c300*/  FMNMX.FTZ R0, R176, R0, !PT ;  /* 0x00000000b0007209 */ /* 0x000fe40007810000 */
[----:B------:R-:W-:Y:S01]  /*c310*/  FMNMX.FTZ R2, R35, R2, !PT ;  /* 0x0000000223027209 */ /* 0x000fe20007810000 */
[----:B--2---:R-:W-:-:S05]  /*c320*/  IMAD.WIDE.U32 R220, R9, -0x326172a9, RZ ;  /* 0xcd9e8d5709dc7825 */ /* 0x004fca00078e00ff */
[----:B---3--:R-:W-:Y:S01]  /*c330*/  LOP3.LUT R4, R221, R4, RZ, 0x3c, !PT ;  /* 0x00000004dd047212 */ /* 0x008fe200078e3cff */
[----:B------:R-:W-:Y:S01]  /*c340*/  STL.64 [R1+0xd0], R220 ;  /* 0x0000d0dc01007387 */ /* 0x000fe20000100a00 */
[----:B----4-:R-:W-:-:S04]  /*c350*/  IMAD.WIDE.U32 R18, R8, -0x2daee0ad, RZ ;  /* 0xd2511f5308127825 */ /* 0x010fc800078e00ff */
        /* <DEDUP_REMOVED lines=9> */
[----:B------:R-:W2:Y:S01]  /*c3f0*/  SHFL.BFLY PT, R4, R0, 0x2, 0x1f ;  /* 0x0c401f0000047f89 */ /* 0x000ea200000e0000 */
[----:B------:R-:W-:Y:S01]  /*c400*/  IMAD.WIDE.U32 R26, R26, -0x326172a9, RZ ;  /* 0xcd9e8d571a1a7825 */ /* 0x000fe200078e00ff */
[----:B------:R-:W-:-:S02]  /*c410*/  FMNMX.FTZ R2, R169, R2, !PT ;  /* 0x00000002a9027209 */ /* 0x000fc40007810000 */
[----:B------:R-:W-:Y:S02]  /*c420*/  LOP3.LUT R9, R9, UR35, R220, 0x96, !PT ;  /* 0x0000002309097c12 */ /* 0x000fe4000f8e96dc */
[----:B------:R-:W-:Y:S02]  /*c430*/  FMNMX.FTZ R2, R168, R2, !PT ;  /* 0x00000002a8027209 */ /* 0x000fe40007810000 */
[----:B------:R-:W-:Y:S01]  /*c440*/  LOP3.LUT R12, R27, UR34, R8, 0x96, !PT ;  /* 0x000000221b0c7c12 */ /* 0x000fe2000f8e9608 */
[----:B------:R-:W-:Y:S01]  /*c450*/  IMAD.WIDE.U32 R8, R9, -0x2daee0ad, RZ ;  /* 0xd2511f5309087825 */ /* 0x000fe200078e00ff */
[----:B------:R-:W-:Y:S02]  /*c460*/  FMNMX.FTZ R2, R34, R2, !PT ;  /* 0x0000000222027209 */ /* 0x000fe40007810000 */
[----:B------:R-:W-:Y:S01]  /*c470*/  LOP3.LUT R177, R19, UR4, RZ, 0x3c, !PT ;  /* 0x0000000413b17c12 */ /* 0x000fe2000f8e3cff */
[----:B------:R-:W-:Y:S01]  /*c480*/  IMAD.WIDE.U32 R12, R12, -0x2daee0ad, RZ ;  /* 0xd2511f530c0c7825 */ /* 0x000fe200078e00ff */
[----:B------:R-:W-:Y:S01]  /*c490*/  FMNMX.FTZ R2, R33, R2, !PT ;  /* 0x0000000221027209 */ /* 0x000fe20007810000 */
[----:B------:R-:W-:Y:S01]  /*c4a0*/  UIADD3 UR4, UR37, 0x646e171e, URZ ;  /* 0x646e171e25047890 */ /* 0x000fe2000fffe03f */
[----:B------:R-:W-:-:S02]  /*c4b0*/  LOP3.LUT R14, R9, UR31, R208, 0x96, !PT ;  /* 0x0000001f090e7c12 */ /* 0x000fc4000f8e96d0 */
[----:B------:R-:W-:Y:S01]  /*c4c0*/  LOP3.LUT R16, R13, UR15, R8, 0x96, !PT ;  /* 0x0000000f0d107c12 */ /* 0x000fe2000f8e9608 */
[----:B------:R-:W3:Y:S02]  /*c4d0*/  SHFL.BFLY PT, R11, R2, 0x2, 0x1f ;  /* 0x0c401f00020b7f89 */ /* 0x000ee400000e0000 */
[----:B------:R-:W-:Y:S01]  /*c4e0*/  IMAD.WIDE.U32 R14, R14, -0x326172a9, RZ ;  /* 0xcd9e8d570e0e7825 */ /* 0x000fe200078e00ff */
[----:B--2---:R-:W-:-:S03]  /*c4f0*/  FMNMX.FTZ R4, R0, R4, !PT ;  /* 0x0000000400047209 */ /* 0x004fc60007810000 */
[----:B------:R-:W-:Y:S01]  /*c500*/  IMAD.WIDE.U32 R16, R16, -0x326172a9, RZ ;  /* 0xcd9e8d5710107825 */ /* 0x000fe200078e00ff */
[----:B------:R-:W-:Y:S01]  /*c510*/  LOP3.LUT R8, R15, UR30, R26, 0x96, !PT ;  /* 0x0000001e0f087c12 */ /* 0x000fe2000f8e961a */
[----:B------:R-:W2:Y:S03]  /*c520*/  SHFL.BFLY PT, R13, R4, 0x1, 0x1f ;  /* 0x0c201f00040d7f89 */ /* 0x000ea600000e0000 */
[----:B------:R-:W-:Y:S01]  /*c530*/  LOP3.LUT R20, R17, UR14, R14, 0x96, !PT ;  /* 0x0000000e11147c12 */ /* 0x000fe2000f8e960e */
[----:B------:R-:W-:-:S04]  /*c540*/  IMAD.WIDE.U32 R8, R8, -0x2daee0ad, RZ ;  /* 0xd2511f5308087825 */ /* 0x000fc800078e00ff */
[----:B------:R-:W-:Y:S01]  /*c550*/  IMAD.WIDE.U32 R20, R20, -0x2daee0ad, RZ ;  /* 0xd2511f5314147825 */ /* 0x000fe200078e00ff */
[----:B------:R-:W-:-:S04]  /*c560*/  LOP3.LUT R18, R9, UR11, R12, 0x96, !PT ;  /* 0x0000000b09127c12 */ /* 0x000fc8000f8e960c */
[----:B------:R-:W-:Y:S01]  /*c570*/  LOP3.LUT R8, R21, UR7, R8, 0x96, !PT ;  /* 0x0000000715087c12 */ /* 0x000fe2000f8e9608 */
[----:B------:R-:W-:Y:S01]  /*c580*/  IMAD.WIDE.U32 R18, R18, -0x326172a9, RZ ;  /* 0xcd9e8d5712127825 */ /* 0x000fe200078e00ff */
[----:B---3--:R-:W-:-:S03]  /*c590*/  FMNMX.FTZ R0, R2, R11, !PT ;  /* 0x0000000b02007209 */ /* 0x008fc60007810000 */
[----:B------:R-:W-:-:S03]  /*c5a0*/  IMAD.WIDE.U32 R8, R8, -0x326172a9, RZ ;  /* 0xcd9e8d5708087825 */ /* 0x000fc600078e00ff */
[----:B------:R-:W-:Y:S02]  /*c5b0*/  LOP3.LUT R28, R8, 0xffff, RZ, 0xc0, !PT ;  /* 0x0000ffff081c7812 */ /* 0x000fe400078ec0ff */
[----:B------:R-:W-:Y:S02]  /*c5c0*/  LOP3.LUT R11, R9, UR6, R18, 0x96, !PT ;  /* 0x00000006090b7c12 */ /* 0x000fe4000f8e9612 */
[----:B------:R-:W3:Y:S01]  /*c5d0*/  SHFL.BFLY PT, R9, R0, 0x1, 0x1f ;  /* 0x0c201f0000097f89 */ /* 0x000ee200000e0000 */
[----:B--2---:R-:W-:Y:S02]  /*c5e0*/  FMNMX.FTZ R250, R4, R13, !PT ;  /* 0x0000000d04fa7209 */ /* 0x004fe40007810000 */
[----:B------:R-:W-:Y:S02]  /*c5f0*/  LOP3.LUT R12, R8, 0xff, RZ, 0xc0, !PT ;  /* 0x000000ff080c7812 */ /* 0x000fe400078ec0ff */
[C---:B------:R-:W-:Y:S01]  /*c600*/  FSETP.NEU.FTZ.AND P5, PT, R250.reuse, -INF , PT ;  /* 0xff800000fa00780b */ /* 0x040fe20003fbd000 */
[----:B------:R-:W-:Y:S01]  /*c610*/  FMUL.FTZ R4, R250, UR8 ;  /* 0x00000008fa047c20 */ /* 0x000fe20008410000 */
[----:B------:R-:W-:-:S02]  /*c620*/  SHF.R.U32.HI R133, RZ, 0x10, R8 ;  /* 0x00000010ff857819 */ /* 0x000fc40000011608 */
[----:B------:R-:W-:Y:S02]  /*c630*/  SHF.R.U32.HI R2, RZ, 0x18, R8 ;  /* 0x00000018ff027819 */ /* 0x000fe40000011608 */
[----:B------:R-:W-:Y:S02]  /*c640*/  FSEL R4, R4, RZ, P5 ;  /* 0x000000ff04047208 */ /* 0x000fe40002800000 */
[----:B------:R-:W-:Y:S02]  /*c650*/  ISETP.LE.U32.AND P4, PT, R12, UR5, PT ;  /* 0x000000050c007c0c */ /* 0x000fe4000bf83070 */
[----:B------:R-:W-:Y:S01]  /*c660*/  ISETP.LE.U32.AND P3, PT, R2, UR5, PT ;  /* 0x0000000502007c0c */ /* 0x000fe2000bf63070 */
[----:B------:R-:W-:Y:S01]  /*c670*/  FFMA.FTZ R8, R30, UR8, -R4 ;  /* 0x000000081e087c23 */ /* 0x000fe20008010804 */
[----:B------:R-:W-:-:S03]  /*c680*/  LOP3.LUT R2, R11, 0xffff, RZ, 0xc0, !PT ;  /* 0x0000ffff0b027812 */ /* 0x000fc600078ec0ff */
[----:B------:R2:W-:Y:S01]  /*c690*/  MUFU.EX2 R209, R8 ;  /* 0x0000000800d17308 */ /* 0x0005e20000000800 */
[----:B------:R-:W-:Y:S02]  /*c6a0*/  SHF.R.U32.HI R2, RZ, 0x8, R2 ;  /* 0x00000008ff027819 */ /* 0x000fe40000011602 */
[----:B---3--:R-:W-:Y:S01]  /*c6b0*/  FMNMX.FTZ R248, R0, R9, !PT ;  /* 0x0000000900f87209 */ /* 0x008fe20007810000 */
[----:B------:R-:W-:Y:S01]  /*c6c0*/  FFMA.FTZ R0, R207, UR8, -R4 ;  /* 0x00000008cf007c23 */ /* 0x000fe20008010804 */
[----:B------:R-:W-:Y:S02]  /*c6d0*/  LOP3.LUT R2, R2, 0xffff, RZ, 0xc0, !PT ;  /* 0x0000ffff02027812 */ /* 0x000fe400078ec0ff */
[C---:B------:R-:W-:Y:S01]  /*c6e0*/  FSETP.NEU.FTZ.AND P6, PT, R248.reuse, -INF , PT ;  /* 0xff800000f800780b */ /* 0x040fe20003fdd000 */
[----:B------:R3:W4:Y:S01]  /*c6f0*/  MUFU.EX2 R212, R0 ;  /* 0x0000000000d47308 */ /* 0x0007220000000800 */
[----:B------:R-:W-:Y:S01]  /*c700*/  FMUL.FTZ R12, R248, UR8 ;  /* 0x00000008f80c7c20 */ /* 0x000fe20008410000 */
[----:B------:R-:W-:-:S02]  /*c710*/  ISETP.LE.U32.AND P2, PT, R2, UR5, PT ;  /* 0x0000000502007c0c */ /* 0x000fc4000bf43070 */
[----:B--2---:R-:W-:-:S05]  /*c720*/  LOP3.LUT R8, R19, UR10, R16, 0x96, !PT ;  /* 0x0000000a13087c12 */ /* 0x004fca000f8e9610 */
[----:B------:R-:W-:Y:S01]  /*c730*/  IMAD.WIDE.U32 R8, R8, -0x2daee0ad, RZ ;  /* 0xd2511f5308087825 */ /* 0x000fe200078e00ff */
[----:B---3--:R-:W-:Y:S02]  /*c740*/  LOP3.LUT R0, R11, 0xff, RZ, 0xc0, !PT ;  /* 0x000000ff0b007812 */ /* 0x008fe400078ec0ff */
[----:B------:R-:W-:Y:S02]  /*c750*/  LOP3.LUT R13, R8, 0xff, RZ, 0xc0, !PT ;  /* 0x000000ff080d7812 */ /* 0x000fe400078ec0ff */
[----:B------:R-:W-:Y:S02]  /*c760*/  ISETP.LE.U32.AND P1, PT, R0, UR5, PT ;  /* 0x0000000500007c0c */ /* 0x000fe4000bf23070 */
[----:B------:R-:W-:Y:S02]  /*c770*/  FSEL R0, R12, RZ, P6 ;  /* 0x000000ff0c007208 */ /* 0x000fe40003000000 */
[----:B------:R-:W-:Y:S02]  /*c780*/  LOP3.LUT R30, R8, 0xffff, RZ, 0xc0, !PT ;  /* 0x0000ffff081e7812 */ /* 0x000fe400078ec0ff */
[----:B------:R-:W-:Y:S01]  /*c790*/  SHF.R.U32.HI R29, RZ, 0x10, R8 ;  /* 0x00000010ff1d7819 */ /* 0x000fe20000011608 */
[----:B------:R-:W-:Y:S01]  /*c7a0*/  FFMA.FTZ R171, R171, UR8, -R0 ;  /* 0x00000008abab7c23 */ /* 0x000fe20008010800 */
[----:B------:R-:W-:Y:S01]  /*c7b0*/  SHF.R.U32.HI R12, RZ, 0x18, R8 ;  /* 0x00000018ff0c7819 */ /* 0x000fe20000011608 */
[----:B------:R-:W-:Y:S01]  /*c7c0*/  FFMA.FTZ R8, R31, UR8, -R0 ;  /* 0x000000081f087c23 */ /* 0x000fe20008010800 */
[----:B----4-:R-:W-:-:S02]  /*c7d0*/  F2FP.BF16.F32.PACK_AB R21, R212, R209 ;  /* 0x000000d1d415723e */ /* 0x010fc400000010ff */
[--C-:B------:R-:W-:Y:S01]  /*c7e0*/  LOP3.LUT R2, R9, UR4, R20.reuse, 0x96, !PT ;  /* 0x0000000409027c12 */ /* 0x100fe2000f8e9614 */
[----:B------:R2:W-:Y:S01]  /*c7f0*/  MUFU.EX2 R207, R8 ;  /* 0x0000000800cf7308 */ /* 0x0005e20000000800 */
[----:B------:R-:W-:Y:S01]  /*c800*/  PRMT R20, R21, 0x7632, R20 ;  /* 0x0000763215147816 */ /* 0x000fe20000000014 */
[----:B------:R-:W-:Y:S02]  /*c810*/  @!P1 HFMA2.BF16_V2 R25, -RZ.H0_H0, RZ.H0_H0, -R21.H0_H0 ;  /* 0x200000ffff199231 */ /* 0x000fe40000340915 */
[----:B------:R-:W-:Y:S01]  /*c820*/  FFMA.FTZ R9, R217, UR8, -R0 ;  /* 0x00000008d9097c23 */ /* 0x000fe20008010800 */
[----:B------:R-:W-:Y:S01]  /*c830*/  PRMT R213, R21, 0x5410, R20 ;  /* 0x0000541015d57816 */ /* 0x000fe20000000014 */
[----:B------:R-:W-:Y:S01]  /*c840*/  @!P2 HFMA2.BF16_V2 R24, -RZ.H0_H0, RZ.H0_H0, -R20.H0_H0 ;  /* 0x200000ffff18a231 */ /* 0x000fe20000340914 */
[----:B------:R-:W-:Y:S01]  /*c850*/  @!P1 PRMT R21, R25, 0x5410, RZ ;  /* 0x0000541019159816 */ /* 0x000fe200000000ff */
[----:B------:R3:W-:Y:S03]  /*c860*/  MUFU.EX2 R249, R9 ;  /* 0x0000000900f97308 */ /* 0x0007e60000000800 */
[----:B------:R-:W-:Y:S01]  /*c870*/  @!P2 PRMT R20, R24, 0x5410, RZ ;  /* 0x000054101814a816 */ /* 0x000fe200000000ff */
[----:B--2---:R-:W-:-:S04]  /*c880*/  FFMA.FTZ R8, R216, UR8, -R0 ;  /* 0x00000008d8087c23 */ /* 0x004fc80008010800 */
[----:B------:R2:W4:Y:S01]  /*c890*/  MUFU.EX2 R252, R8 ;  /* 0x0000000800fc7308 */ /* 0x0005220000000800 */
[----:B---3--:R-:W-:-:S07]  /*c8a0*/  FFMA.FTZ R9, R196, UR8, -R0 ;  /* 0x00000008c4097c23 */ /* 0x008fce0008010800 */
[----:B------:R-:W3:Y:S01]  /*c8b0*/  MUFU.EX2 R214, R9 ;  /* 0x0000000900d67308 */ /* 0x000ee20000000800 */
[--C-:B--2---:R-:W-:Y:S02]  /*c8c0*/  SHF.R.U32.HI R8, RZ, 0x10, R11.reuse ;  /* 0x00000010ff087819 */ /* 0x104fe4000001160b */
[----:B------:R-:W-:Y:S02]  /*c8d0*/  SHF.R.U32.HI R11, RZ, 0x18, R11 ;  /* 0x00000018ff0b7819 */ /* 0x000fe4000001160b */
[----:B------:R-:W-:Y:S02]  /*c8e0*/  LOP3.LUT R8, R8, 0xff, RZ, 0xc0, !PT ;  /* 0x000000ff08087812 */ /* 0x000fe400078ec0ff */
[----:B----4-:R-:W-:Y:S02]  /*c8f0*/  F2FP.BF16.F32.PACK_AB R24, R252, R207 ;  /* 0x000000cffc18723e */ /* 0x010fe400000010ff */
[----:B------:R-:W-:Y:S01]  /*c900*/  ISETP.LE.U32.AND P1, PT, R8, UR5, PT ;  /* 0x0000000508007c0c */ /* 0x000fe2000bf23070 */
[----:B------:R-:W-:Y:S01]  /*c910*/  FFMA.FTZ R8, R218, UR8, -R4 ;  /* 0x00000008da087c23 */ /* 0x000fe20008010804 */
[----:B------:R-:W-:-:S02]  /*c920*/  ISETP.LE.U32.AND P2, PT, R11, UR5, PT ;  /* 0x000000050b007c0c */ /* 0x000fc4000bf43070 */
[----:B------:R-:W-:Y:S01]  /*c930*/  PRMT R25, R24, 0x7632, R25 ;  /* 0x0000763218197816 */ /* 0x000fe20000000019 */
[----:B------:R2:W-:Y:S01]  /*c940*/  MUFU.EX2 R251, R8 ;  /* 0x0000000800fb7308 */ /* 0x0005e20000000800 */
[----:B---3--:R-:W-:Y:S02]  /*c950*/  F2FP.BF16.F32.PACK_AB R9, R214, R249 ;  /* 0x000000f9d609723e */ /* 0x008fe400000010ff */
[----:B------:R-:W-:Y:S02]  /*c960*/  PRMT R189, R24, 0x5410, R25 ;  /* 0x0000541018bd7816 */ /* 0x000fe40000000019 */
[C---:B------:R-:W-:Y:S02]  /*c970*/  PRMT R200, R9.reuse, 0x7610, R200 ;  /* 0x0000761009c87816 */ /* 0x040fe400000000c8 */
[----:B------:R-:W-:Y:S01]  /*c980*/  PRMT R199, R9, 0x7632, R199 ;  /* 0x0000763209c77816 */ /* 0x000fe200000000c7 */
[----:B------:R-:W-:Y:S02]  /*c990*/  @!P1 HFMA2.BF16_V2 R175, -RZ.H0_H0, RZ.H0_H0, -R24.H0_H0 ;  /* 0x200000ffffaf9231 */ /* 0x000fe40000340918 */
[--C-:B------:R-:W-:Y:S01]  /*c9a0*/  FFMA.FTZ R9, R188, UR8, -R4.reuse ;  /* 0x00000008bc097c23 */ /* 0x100fe20008010804 */
[----:B------:R-:W-:Y:S01]  /*c9b0*/  @!P2 HFMA2.BF16_V2 R187, -RZ.H0_H0, RZ.H0_H0, -R25.H0_H0 ;  /* 0x200000ffffbba231 */ /* 0x000fe20000340919 */
[----:B------:R-:W-:Y:S01]  /*c9c0*/  PRMT R210, R200, 0x5410, R199 ;  /* 0x00005410c8d27816 */ /* 0x000fe200000000c7 */
[----:B------:R-:W-:Y:S01]  /*c9d0*/  @!P3 HFMA2.BF16_V2 R186, -RZ.H0_H0, RZ.H0_H0, -R199.H0_H0 ;  /* 0x200000ffffbab231 */ /* 0x000fe200003409c7 */
[----:B------:R-:W-:Y:S01]  /*c9e0*/  @!P1 PRMT R24, R175, 0x5410, RZ ;  /* 0x00005410af189816 */ /* 0x000fe200000000ff */
[--C-:B------:R-:W-:Y:S01]  /*c9f0*/  FFMA.FTZ R175, R173, UR8, -R4.reuse ;  /* 0x00000008adaf7c23 */ /* 0x100fe20008010804 */
[----:B------:R-:W-:Y:S01]  /*ca00*/  @!P2 PRMT R25, R187, 0x5410, RZ ;  /* 0x00005410bb19a816 */ /* 0x000fe200000000ff */
[--C-:B------:R-:W-:Y:S01]  /*ca10*/  FFMA.FTZ R173, R172, UR8, -R4.reuse ;  /* 0x00000008acad7c23 */ /* 0x100fe20008010804 */
[----:B--2---:R-:W-:Y:S01]  /*ca20*/  FFMA.FTZ R8, R206, UR8, -R4 ;  /* 0x00000008ce087c23 */ /* 0x004fe20008010804 */
[----:B------:R-:W-:Y:S01]  /*ca30*/  MUFU.EX2 R187, R9 ;  /* 0x0000000900bb7308 */ /* 0x000fe20000000800 */
[----:B------:R-:W-:Y:S01]  /*ca40*/  @!P3 PRMT R199, R186, 0x5410, RZ ;  /* 0x00005410bac7b816 */ /* 0x000fe200000000ff */
[--C-:B------:R-:W-:Y:S01]  /*ca50*/  FFMA.FTZ R172, R174, UR8, -R0.reuse ;  /* 0x00000008aeac7c23 */ /* 0x100fe20008010800 */
[----:B------:R-:W-:Y:S01]  /*ca60*/  FSEL R11, R250, RZ, P5 ;  /* 0x000000fffa0b7208 */ /* 0x000fe20002800000 */
[----:B------:R-:W-:-:S04]  /*ca70*/  FFMA.FTZ R174, R169, UR8, -R0 ;  /* 0x00000008a9ae7c23 */ /* 0x000fc80008010800 */
[----:B------:R2:W3:Y:S02]  /*ca80*/  MUFU.EX2 R215, R8 ;  /* 0x0000000800d77308 */ /* 0x0004e40000000800 */
[----:B--2---:R-:W-:-:S04]  /*ca90*/  SHF.R.U32.HI R8, RZ, 0x8, R28 ;  /* 0x00000008ff087819 */ /* 0x004fc8000001161c */
[----:B------:R-:W-:-:S04]  /*caa0*/  LOP3.LUT R8, R8, 0xffff, RZ, 0xc0, !PT ;  /* 0x0000ffff08087812 */ /* 0x000fc800078ec0ff */
[----:B------:R-:W-:Y:S02]  /*cab0*/  ISETP.LE.U32.AND P1, PT, R8, UR5, PT ;  /* 0x0000000508007c0c */ /* 0x000fe4000bf23070 */
[----:B---3--:R-:W-:-:S04]  /*cac0*/  F2FP.BF16.F32.PACK_AB R8, R215, R251 ;  /* 0x000000fbd708723e */ /* 0x008fc800000010ff */
[C---:B------:R-:W-:Y:S02]  /*cad0*/  PRMT R198, R8.reuse, 0x7610, R198 ;  /* 0x0000761008c67816 */ /* 0x040fe400000000c6 */
[----:B------:R-:W-:Y:S02]  /*cae0*/  PRMT R197, R8, 0x7632, R197 ;  /* 0x0000763208c57816 */ /* 0x000fe400000000c5 */
[----:B------:R-:W-:Y:S01]  /*caf0*/  LOP3.LUT R8, R133, 0xff, RZ, 0xc0, !PT ;  /* 0x000000ff85087812 */ /* 0x000fe200078ec0ff */
[----:B------:R-:W-:Y:S01]  /*cb00*/  @!P4 HFMA2.BF16_V2 R134, -RZ.H0_H0, RZ.H0_H0, -R198.H0_H0 ;  /* 0x200000ffff86c231 */ /* 0x000fe200003409c6 */
[----:B------:R-:W-:Y:S01]  /*cb10*/  PRMT R211, R198, 0x5410, R197 ;  /* 0x00005410c6d37816 */ /* 0x000fe200000000c5 */
[----:B------:R-:W-:Y:S01]  /*cb20*/  @!P1 HFMA2.BF16_V2 R31, -RZ.H0_H0, RZ.H0_H0, -R197.H0_H0 ;  /* 0x200000ffff1f9231 */ /* 0x000fe200003409c5 */
[----:B------:R-:W-:Y:S01]  /*cb30*/  ISETP.LE.U32.AND P2, PT, R8, UR5, PT ;  /* 0x0000000508007c0c */ /* 0x000fe2000bf43070 */
[----:B------:R-:W-:Y:S01]  /*cb40*/  FFMA.FTZ R8, R205, UR8, -R4 ;  /* 0x00000008cd087c23 */ /* 0x000fe20008010804 */
[----:B------:R-:W-:Y:S01]  /*cb50*/  @!P4 PRMT R198, R134, 0x5410, RZ ;  /* 0x0000541086c6c816 */ /* 0x000fe200000000ff */
[--C-:B------:R-:W-:Y:S01]  /*cb60*/  FFMA.FTZ R134, R179, UR8, -R0.reuse ;  /* 0x00000008b3867c23 */ /* 0x100fe20008010800 */
[----:B------:R-:W-:Y:S01]  /*cb70*/  ISETP.LE.U32.AND P4, PT, R13, UR5, PT ;  /* 0x000000050d007c0c */ /* 0x000fe2000bf83070 */
[----:B------:R-:W-:Y:S01]  /*cb80*/  FFMA.FTZ R179, R33, UR8, -R0 ;  /* 0x0000000821b37c23 */ /* 0x000fe20008010800 */
[----:B------:R2:W3:Y:S01]  /*cb90*/  MUFU.EX2 R13, R8 ;  /* 0x00000008000d7308 */ /* 0x0004e20000000800 */
[----:B------:R-:W-:Y:S01]  /*cba0*/  @!P1 PRMT R197, R31, 0x5410, RZ ;  /* 0x000054101fc59816 */ /* 0x000fe200000000ff */
[----:B------:R-:W-:Y:S01]  /*cbb0*/  STL [R1+0x80], R198 ;  /* 0x000080c601007387 */ /* 0x000fe20000100800 */
[----:B------:R-:W-:-:S03]  /*cbc0*/  ISETP.LE.U32.AND P1, PT, R12, UR5, PT ;  /* 0x000000050c007c0c */ /* 0x000fc6000bf23070 */
[----:B------:R-:W-:Y:S01]  /*cbd0*/  STL [R1+0x7c], R197 ;  /* 0x00007cc501007387 */ /* 0x000fe20000100800 */
[----:B------:R-:W-:-:S05]  /*cbe0*/  @!P2 HFMA2.BF16_V2 R196, -RZ.H0_H0, RZ.H0_H0, -R200.H0_H0 ;  /* 0x200000ffffc4a231 */ /* 0x000fca00003409c8 */
[----:B------:R-:W-:Y:S02]  /*cbf0*/  @!P2 PRMT R200, R196, 0x5410, RZ ;  /* 0x00005410c4c8a816 */ /* 0x000fe400000000ff */
[----:B--2---:R-:W-:-:S03]  /*cc00*/  LOP3.LUT R8, R2, 0xffff, RZ, 0xc0, !PT ;  /* 0x0000ffff02087812 */ /* 0x004fc600078ec0ff */
[----:B------:R-:W-:Y:S01]  /*cc10*/  STL [R1+0x10c], R200 ;  /* 0x00010cc801007387 */ /* 0x000fe20000100800 */
[----:B---3--:R-:W-:Y:S02]  /*cc20*/  F2FP.BF16.F32.PACK_AB R9, R187, R13 ;  /* 0x0000000dbb09723e */ /* 0x008fe400000010ff */
[----:B------:R-:W-:Y:S01]  /*cc30*/  SHF.R.U32.HI R8, RZ, 0x8, R8 ;  /* 0x00000008ff087819 */ /* 0x000fe20000011608 */
[----:B------:R2:W-:Y:S01]  /*cc40*/  STL [R1+0x110], R199 ;  /* 0x000110c701007387 */ /* 0x0005e20000100800 */
[C---:B------:R-:W-:Y:S02]  /*cc50*/  PRMT R195, R9.reuse, 0x7610, R195 ;  /* 0x0000761009c37816 */ /* 0x040fe400000000c3 */
[----:B------:R-:W-:Y:S01]  /*cc60*/  LOP3.LUT R8, R8, 0xffff, RZ, 0xc0, !PT ;  /* 0x0000ffff08087812 */ /* 0x000fe200078ec0ff */
[----:B------:R-:W-:Y:S01]  /*cc70*/  STL [R1+0x114], R250 ;  /* 0x000114fa01007387 */ /* 0x000fe20000100800 */
[----:B------:R-:W-:Y:S02]  /*cc80*/  PRMT R194, R9, 0x7632, R194 ;  /* 0x0000763209c27816 */ /* 0x000fe400000000c2 */
[----:B------:R-:W-:-:S02]  /*cc90*/  ISETP.LE.U32.AND P2, PT, R8, UR5, PT ;  /* 0x0000000508007c0c */ /* 0x000fc4000bf43070 */
[----:B------:R-:W-:-:S04]  /*cca0*/  LOP3.LUT R8, R2, 0xff, RZ, 0xc0, !PT ;  /* 0x000000ff02087812 */ /* 0x000fc800078ec0ff */
[----:B------:R-:W-:Y:S02]  /*ccb0*/  ISETP.LE.U32.AND P3, PT, R8, UR5, PT ;  /* 0x0000000508007c0c */ /* 0x000fe4000bf63070 */
[--C-:B------:R-:W-:Y:S02]  /*ccc0*/  SHF.R.U32.HI R8, RZ, 0x18, R2.reuse ;  /* 0x00000018ff087819 */ /* 0x100fe40000011602 */
[----:B------:R-:W-:Y:S02]  /*ccd0*/  SHF.R.U32.HI R2, RZ, 0x10, R2 ;  /* 0x00000010ff027819 */ /* 0x000fe40000011602 */
[----:B------:R-:W-:Y:S01]  /*cce0*/  ISETP.LE.U32.AND P5, PT, R8, UR5, PT ;  /* 0x0000000508007c0c */ /* 0x000fe2000bfa3070 */
[----:B------:R-:W-:Y:S01]  /*ccf0*/  FFMA.FTZ R8, R203, UR8, -R0 ;  /* 0x00000008cb087c23 */ /* 0x000fe20008010800 */
[----:B------:R-:W-:-:S03]  /*cd00*/  LOP3.LUT R2, R2, 0xff, RZ, 0xc0, !PT ;  /* 0x000000ff02027812 */ /* 0x000fc600078ec0ff */
[----:B------:R3:W-:Y:S02]  /*cd10*/  MUFU.EX2 R28, R8 ;  /* 0x00000008001c7308 */ /* 0x0007e40000000800 */
[----:B------:R-:W-:Y:S02]  /*cd20*/  @!P3 HFMA2.BF16_V2 R188, -RZ.H0_H0, RZ.H0_H0, -R195.H0_H0 ;  /* 0x200000ffffbcb231 */ /* 0x000fe400003409c3 */
[----:B---3--:R-:W-:Y:S01]  /*cd30*/  FFMA.FTZ R8, R184, UR8, -R0 ;  /* 0x00000008b8087c23 */ /* 0x008fe20008010800 */
[----:B------:R-:W-:-:S03]  /*cd40*/  @!P2 HFMA2.BF16_V2 R184, -RZ.H0_H0, RZ.H0_H0, -R194.H0_H0 ;  /* 0x200000ffffb8a231 */ /* 0x000fc600003409c2 */
[----:B--2---:R2:W3:Y:S02]  /*cd50*/  MUFU.EX2 R199, R8 ;  /* 0x0000000800c77308 */ /* 0x0044e40000000800 */
[----:B--2---:R-:W-:Y:S02]  /*cd60*/  PRMT R8, R195, 0x5410, R194 ;  /* 0x00005410c3087816 */ /* 0x004fe400000000c2 */
[----:B------:R-:W-:Y:S01]  /*cd70*/  @!P3 PRMT R195, R188, 0x5410, RZ ;  /* 0x00005410bcc3b816 */ /* 0x000fe200000000ff */
[----:B------:R-:W-:Y:S01]  /*cd80*/  FFMA.FTZ R188, R35, UR8, -R4 ;  /* 0x0000000823bc7c23 */ /* 0x000fe20008010804 */
[----:B------:R-:W-:Y:S02]  /*cd90*/  ISETP.LE.U32.AND P3, PT, R2, UR5, PT ;  /* 0x0000000502007c0c */ /* 0x000fe4000bf63070 */
[----:B------:R-:W-:Y:S01]  /*cda0*/  LOP3.LUT R2, R29, 0xff, RZ, 0xc0, !PT ;  /* 0x000000ff1d027812 */ /* 0x000fe200078ec0ff */
[----:B------:R-:W-:Y:S01]  /*cdb0*/  STL [R1+0x118], R195 ;  /* 0x000118c301007387 */ /* 0x000fe20000100800 */
[----:B------:R-:W-:-:S02]  /*cdc0*/  @!P2 PRMT R194, R184, 0x5410, RZ ;  /* 0x00005410b8c2a816 */ /* 0x000fc400000000ff */
[----:B------:R-:W-:Y:S01]  /*cdd0*/  ISETP.LE.U32.AND P2, PT, R2, UR5, PT ;  /* 0x0000000502007c0c */ /* 0x000fe2000bf43070 */
[----:B------:R2:W-:Y:S01]  /*cde0*/  STL [R1+0xac], R8 ;  /* 0x0000ac0801007387 */ /* 0x0005e20000100800 */
[----:B---3--:R-:W-:-:S03]  /*cdf0*/  F2FP.BF16.F32.PACK_AB R2, R199, R28 ;  /* 0x0000001cc702723e */ /* 0x008fc600000010ff */
[----:B------:R-:W-:Y:S01]  /*ce00*/  STL [R1+0x11c], R194 ;  /* 0x00011cc201007387 */ /* 0x000fe20000100800 */
[C---:B------:R-:W-:Y:S02]  /*ce10*/  PRMT R133, R2.reuse, 0x7610, R133 ;  /* 0x0000761002857816 */ /* 0x040fe40000000085 */
[----:B------:R-:W-:Y:S01]  /*ce20*/  PRMT R12, R2, 0x7632, R12 ;  /* 0x00007632020c7816 */ /* 0x000fe2000000000c */
[----:B------:R-:W-:Y:S01]  /*ce30*/  STL [R1+0x120], R199 ;  /* 0x000120c701007387 */ /* 0x000fe20000100800 */
[----:B------:R-:W-:Y:S01]  /*ce40*/  SHF.R.U32.HI R2, RZ, 0x8, R30 ;  /* 0x00000008ff027819 */ /* 0x000fe2000001161e */
[----:B------:R-:W-:-:S03]  /*ce50*/  @!P3 HFMA2.BF16_V2 R203, -RZ.H0_H0, RZ.H0_H0, -R133.H0_H0 ;  /* 0x200000ffffcbb231 */ /* 0x000fc60000340985 */
[----:B------:R-:W-:Y:S01]  /*ce60*/  LOP3.LUT R2, R2, 0xffff, RZ, 0xc0, !PT ;  /* 0x0000ffff02027812 */ /* 0x000fe200078ec0ff */
[----:B--2---:R-:W-:-:S04]  /*ce70*/  FFMA.FTZ R8, R185, UR8, -R4 ;  /* 0x00000008b9087c23 */ /* 0x004fc80008010804 */
[----:B------:R2:W3:Y:S02]  /*ce80*/  MUFU.EX2 R31, R8 ;  /* 0x00000008001f7308 */ /* 0x0004e40000000800 */
[--C-:B--2---:R-:W-:Y:S01]  /*ce90*/  FFMA.FTZ R8, R180, UR8, -R4.reuse ;  /* 0x00000008b4087c23 */ /* 0x104fe20008010804 */
[----:B---3--:R-:W-:Y:S01]  /*cea0*/  STL [R1+0xd8], R31 ;  /* 0x0000d81f01007387 */ /* 0x008fe20000100800 */
[----:B------:R-:W-:Y:S01]  /*ceb0*/  FFMA.FTZ R180, R135, UR8, -R4 ;  /* 0x0000000887b47c23 */ /* 0x000fe20008010804 */
[----:B------:R-:W-:-:S03]  /*cec0*/  FFMA.FTZ R135, R176, UR8, -R0 ;  /* 0x00000008b0877c23 */ /* 0x000fc60008010800 */
[----:B------:R2:W3:Y:S01]  /*ced0*/  MUFU.EX2 R198, R8 ;  /* 0x0000000800c67308 */ /* 0x0004e20000000800 */
[----:B------:R-:W-:Y:S01]  /*cee0*/  STL.S16 [R1+0x34], R12 ;  /* 0x0000340c01007387 */ /* 0x000fe20000100600 */
[----:B------:R-:W-:Y:S01]  /*cef0*/  FFMA.FTZ R176, R168, UR8, -R0 ;  /* 0x00000008a8b07c23 */ /* 0x000fe20008010800 */
[----:B--2---:R-:W-:Y:S02]  /*cf00*/  PRMT R8, R133, 0x5410, R12 ;  /* 0x0000541085087816 */ /* 0x004fe4000000000c */
[----:B------:R-:W-:Y:S02]  /*cf10*/  @!P3 PRMT R133, R203, 0x5410, RZ ;  /* 0x00005410cb85b816 */ /* 0x000fe400000000ff */
[----:B------:R-:W-:Y:S01]  /*cf20*/  ISETP.LE.U32.AND P3, PT, R2, UR5, PT ;  /* 0x0000000502007c0c */ /* 0x000fe2000bf63070 */
[----:B------:R2:W-:Y:S01]  /*cf30*/  STL [R1+0xa8], R8 ;  /* 0x0000a80801007387 */ /* 0x0005e20000100800 */
[----:B------:R-:W-:Y:S01]  /*cf40*/  FADD.FTZ R2, R132, -R11 ;  /* 0x8000000b84027221 */ /* 0x000fe20000010000 */
[--C-:B------:R-:W-:Y:S01]  /*cf50*/  FFMA.FTZ R132, R178, UR8, -R4.reuse ;  /* 0x00000008b2847c23 */ /* 0x100fe20008010804 */
[----:B------:R-:W-:Y:S01]  /*cf60*/  FFMA.FTZ R178, R170, UR8, -R4 ;  /* 0x00000008aab27c23 */ /* 0x000fe20008010804 */
[----:B------:R4:W-:Y:S01]  /*cf70*/  STL [R1+0x38], R133 ;  /* 0x0000388501007387 */ /* 0x0009e20000100800 */
[----:B------:R-:W-:-:S03]  /*cf80*/  FMUL.FTZ R2, R2, UR8 ;  /* 0x0000000802027c20 */ /* 0x000fc60008410000 */
[----:B---3--:R-:W-:Y:S03]  /*cf90*/  STL [R1+0x124], R198 ;  /* 0x000124c601007387 */ /* 0x008fe60000100800 */
[----:B------:R-:W3:Y:S01]  /*cfa0*/  MUFU.EX2 R2, R2 ;  /* 0x0000000200027308 */ /* 0x000ee20000000800 */
[----:B--2---:R-:W-:Y:S01]  /*cfb0*/  FFMA.FTZ R8, R182, UR8, -R0 ;  /* 0x00000008b6087c23 */ /* 0x004fe20008010800 */
[--C-:B------:R-:W-:Y:S01]  /*cfc0*/  FFMA.FTZ R182, R32, UR8, -R4.reuse ;  /* 0x0000000820b67c23 */ /* 0x100fe20008010804 */
[----:B---3--:R-:W-:Y:S01]  /*cfd0*/  FFMA.FTZ R170, R204, R2, R209 ;  /* 0x00000002ccaa7223 */ /* 0x008fe200000100d1 */
[----:B----4-:R-:W-:Y:S01]  /*cfe0*/  FFMA.FTZ R133, R181, UR8, -R4 ;  /* 0x00000008b5857c23 */ /* 0x010fe20008010804 */
[----:B------:R-:W-:-:S03]  /*cff0*/  FFMA.FTZ R4, R183, UR8, -R0 ;  /* 0x00000008b7047c23 */ /* 0x000fc60008010800 */
[----:B------:R-:W2:Y:S01]  /*d000*/  MUFU.EX2 R201, R8 ;  /* 0x0000000800c97308 */ /* 0x000ea20000000800 */
[----:B------:R-:W-:Y:S01]  /*d010*/  FFMA.FTZ R181, R34, UR8, -R0 ;  /* 0x0000000822b57c23 */ /* 0x000fe20008010800 */
[----:B------:R-:W-:-:S06]  /*d020*/  @!P5 HFMA2.BF16_V2 R183, -RZ.H0_H0, RZ.H0_H0, -R12.H0_H0 ;  /* 0x200000ffffb7d231 */ /* 0x000fcc000034090c */
[----:B------:R-:W3:Y:S01]  /*d030*/  MUFU.EX2 R197, R4 ;  /* 0x0000000400c57308 */ /* 0x000ee20000000800 */
[----:B--2---:R2:W-:Y:S01]  /*d040*/  STL [R1+0x12c], R201 ;  /* 0x00012cc901007387 */ /* 0x0045e20000100800 */
[----:B---3--:R-:W-:Y:S02]  /*d050*/  F2FP.BF16.F32.PACK_AB R0, R197, R201 ;  /* 0x000000c9c500723e */ /* 0x008fe400000010ff */
[----:B------:R-:W-:Y:S01]  /*d060*/  F2FP.BF16.F32.PACK_AB R4, R198, R31 ;  /* 0x0000001fc604723e */ /* 0x000fe200000010ff */
[----:B--2---:R2:W3:Y:S01]  /*d070*/  LDL.LU R201, [R1+0x34] ;  /* 0x0000340001c97983 */ /* 0x0044e20000300800 */
[C---:B------:R-:W-:Y:S02]  /*d080*/  PRMT R9, R0.reuse, 0x7610, R9 ;  /* 0x0000761000097816 */ /* 0x040fe40000000009 */
[----:B------:R-:W-:Y:S01]  /*d090*/  PRMT R8, R0, 0x7632, R8 ;  /* 0x0000763200087816 */ /* 0x000fe20000000008 */
[----:B------:R-:W-:Y:S01]  /*d0a0*/  IMAD.MOV.U32 R198, RZ, RZ, R28 ;  /* 0x000000ffffc67224 */ /* 0x000fe200078e001c */
[C---:B------:R-:W-:Y:S01]  /*d0b0*/  PRMT R186, R4.reuse, 0x7632, R186 ;  /* 0x0000763204ba7816 */ /* 0x040fe200000000ba */
[----:B------:R-:W-:Y:S01]  /*d0c0*/  @!P2 HFMA2.BF16_V2 R169, -RZ.H0_H0, RZ.H0_H0, -R9.H0_H0 ;  /* 0x200000ffffa9a231 */ /* 0x000fe20000340909 */
[----:B------:R-:W-:Y:S01]  /*d0d0*/  PRMT R184, R4, 0x7610, R184 ;  /* 0x0000761004b87816 */ /* 0x000fe200000000b8 */
[----:B------:R-:W-:Y:S01]  /*d0e0*/  @!P1 HFMA2.BF16_V2 R168, -RZ.H0_H0, RZ.H0_H0, -R8.H0_H0 ;  /* 0x200000ffffa89231 */ /* 0x000fe20000340908 */
[----:B------:R-:W-:Y:S01]  /*d0f0*/  STL [R1+0x128], R197 ;  /* 0x000128c501007387 */ /* 0x000fe20000100800 */
[----:B------:R-:W-:Y:S01]  /*d100*/  FSEL R0, R248, RZ, P6 ;  /* 0x000000fff8007208 */ /* 0x000fe20003000000 */
[----:B------:R-:W-:Y:S01]  /*d110*/  @!P3 HFMA2.BF16_V2 R185, -RZ.H0_H0, RZ.H0_H0, -R186.H0_H0 ;  /* 0x200000ffffb9b231 */ /* 0x000fe200003409ba */
[----:B------:R-:W-:Y:S01]  /*d120*/  PRMT R209, R184, 0x5410, R186 ;  /* 0x00005410b8d17816 */ /* 0x000fe200000000ba */
[----:B------:R-:W-:Y:S01]  /*d130*/  FMUL.FTZ R232, R88, R2 ;  /* 0x0000000258e87220 */ /* 0x000fe20000410000 */
[----:B------:R-:W-:-:S02]  /*d140*/  IMAD.MOV.U32 R195, RZ, RZ, R213 ;  /* 0x000000ffffc37224 */ /* 0x000fc400078e00d5 */
[----:B------:R-:W-:Y:S01]  /*d150*/  FADD.FTZ R11, R3, -R0 ;  /* 0x80000000030b7221 */ /* 0x000fe20000010000 */
[----:B------:R-:W-:Y:S01]  /*d160*/  @!P3 PRMT R186, R185, 0x5410, RZ ;  /* 0x00005410b9bab816 */ /* 0x000fe200000000ff */
[----:B------:R-:W-:Y:S01]  /*d170*/  MUFU.EX2 R88, R132 ;  /* 0x0000008400587308 */ /* 0x000fe20000000800 */
[----:B------:R-:W-:Y:S01]  /*d180*/  IMAD.MOV.U32 R199, RZ, RZ, R215 ;  /* 0x000000ffffc77224 */ /* 0x000fe200078e00d7 */
[----:B------:R-:W-:Y:S01]  /*d190*/  MOV R194, R187 ;  /* 0x000000bb00c27202 */ /* 0x000fe20000000f00 */
[-C--:B------:R-:W-:Y:S01]  /*d1a0*/  FMUL.FTZ R213, R57, R2.reuse ;  /* 0x0000000239d57220 */ /* 0x080fe20000410000 */
[-C--:B------:R-:W-:Y:S01]  /*d1b0*/  FMUL.FTZ R225, R77, R2.reuse ;  /* 0x000000024de17220 */ /* 0x080fe20000410000 */
[-C--:B------:R-:W-:Y:S01]  /*d1c0*/  FMUL.FTZ R228, R84, R2.reuse ;  /* 0x0000000254e47220 */ /* 0x080fe20000410000 */
[----:B------:R-:W-:Y:S02]  /*d1d0*/  @!P4 HFMA2.BF16_V2 R204, -RZ.H0_H0, RZ.H0_H0, -R184.H0_H0 ;  /* 0x200000ffffccc231 */ /* 0x000fe400003409b8 */
[----:B------:R-:W-:-:S02]  /*d1e0*/  FMUL.FTZ R216, R60, R2 ;  /* 0x000000023cd87220 */ /* 0x000fc40000410000 */
[----:B------:R-:W-:Y:S01]  /*d1f0*/  MUFU.EX2 R60, R134 ;  /* 0x00000086003c7308 */ /* 0x000fe20000000800 */
[----:B------:R-:W-:Y:S01]  /*d200*/  @!P4 PRMT R184, R204, 0x5410, RZ ;  /* 0x00005410ccb8c816 */ /* 0x000fe200000000ff */
[-C--:B------:R-:W-:Y:S01]  /*d210*/  FMUL.FTZ R217, R61, R2.reuse ;  /* 0x000000023dd97220 */ /* 0x080fe20000410000 */
[-C--:B------:R-:W-:Y:S01]  /*d220*/  FMUL.FTZ R221, R73, R2.reuse ;  /* 0x0000000249dd7220 */ /* 0x080fe20000410000 */
[-C--:B------:R-:W-:Y:S01]  /*d230*/  FMUL.FTZ R224, R76, R2.reuse ;  /* 0x000000024ce07220 */ /* 0x080fe20000410000 */
[-C--:B------:R-:W-:Y:S01]  /*d240*/  FMUL.FTZ R229, R85, R2.reuse ;  /* 0x0000000255e57220 */ /* 0x080fe20000410000 */
[-C--:B------:R-:W-:Y:S02]  /*d250*/  FMUL.FTZ R164, R164, R2.reuse ;  /* 0x00000002a4a47220 */ /* 0x080fe40000410000 */
        /* <DEDUP_REMOVED lines=51> */
[----:B------:R-:W-:-:S02]  /*d590*/  IMAD.MOV.U32 R89, RZ, RZ, R199 ;  /* 0x000000ffff597224 */ /* 0x000fc400078e00c7 */
[----:B------:R-:W-:Y:S08]  /*d5a0*/  MUFU.EX2 R199, R172 ;  /* 0x000000ac00c77308 */ /* 0x000ff00000000800 */
[----:B------:R-:W-:Y:S01]  /*d5b0*/  MUFU.EX2 R180, R180 ;  /* 0x000000b400b47308 */ /* 0x000fe20000000800 */
[----:B---3--:R-:W-:Y:S02]  /*d5c0*/  @!P5 PRMT R201, R183, 0x5410, RZ ;  /* 0x00005410b7c9d816 */ /* 0x008fe400000000ff */
[----:B------:R-:W-:-:S02]  /*d5d0*/  PRMT R183, R9, 0x5410, R8 ;  /* 0x0000541009b77816 */ /* 0x000fc40000000008 */
[----:B------:R-:W-:Y:S02]  /*d5e0*/  @!P2 PRMT R9, R169, 0x5410, RZ ;  /* 0x00005410a909a816 */ /* 0x000fe400000000ff */
[----:B------:R-:W-:Y:S01]  /*d5f0*/  @!P1 PRMT R8, R168, 0x5410, RZ ;  /* 0x00005410a8089816 */ /* 0x000fe200000000ff */
[----:B------:R-:W-:Y:S01]  /*d600*/  IMAD.WIDE.U32 R168, R177, -0x326172a9, RZ ;  /* 0xcd9e8d57b1a87825 */ /* 0x000fe200078e00ff */
[----:B------:R-:W-:Y:S04]  /*d610*/  STL [R1+0x138], R201 ;  /* 0x000138c901007387 */ /* 0x000fe80000100800 */
[----:B------:R-:W-:Y:S04]  /*d620*/  STL [R1+0x130], R183 ;  /* 0x000130b701007387 */ /* 0x000fe80000100800 */
[----:B------:R3:W-:Y:S04]  /*d630*/  STL [R1+0x28], R8 ;  /* 0x0000280801007387 */ /* 0x0007e80000100800 */
[----:B------:R4:W-:Y:S01]  /*d640*/  STL [R1+0x2c], R9 ;  /* 0x00002c0901007387 */ /* 0x0009e20000100800 */
[----:B------:R-:W-:-:S02]  /*d650*/  LOP3.LUT R28, R27, UR34, R168, 0x96, !PT ;  /* 0x000000221b1c7c12 */ /* 0x000fc4000f8e96a8 */
[----:B------:R-:W-:-:S03]  /*d660*/  MOV R177, R13 ;  /* 0x0000000d00b17202 */ /* 0x000fc60000000f00 */
[----:B------:R-:W-:Y:S01]  /*d670*/  IMAD.WIDE.U32 R28, R28, -0x2daee0ad, RZ ;  /* 0xd2511f531c1c7825 */ /* 0x000fe200078e00ff */
[----:B---3--:R-:W-:-:S05]  /*d680*/  LOP3.LUT R8, R169, UR35, R220, 0x96, !PT ;  /* 0x00000023a9087c12 */ /* 0x008fca000f8e96dc */
[----:B----4-:R-:W-:-:S05]  /*d690*/  IMAD.WIDE.U32 R8, R8, -0x2daee0ad, RZ ;  /* 0xd2511f5308087825 */ /* 0x010fca00078e00ff */
[----:B------:R-:W-:-:S05]  /*d6a0*/  LOP3.LUT R12, R9, UR31, R208, 0x96, !PT ;  /* 0x0000001f090c7c12 */ /* 0x000fca000f8e96d0 */
[----:B------:R-:W-:Y:S01]  /*d6b0*/  IMAD.WIDE.U32 R12, R12, -0x326172a9, RZ ;  /* 0xcd9e8d570c0c7825 */ /* 0x000fe200078e00ff */
[----:B------:R-:W-:-:S04]  /*d6c0*/  LOP3.LUT R29, R29, UR15, R8, 0x96, !PT ;  /* 0x0000000f1d1d7c12 */ /* 0x000fc8000f8e9608 */
[----:B------:R-:W-:-:S05]  /*d6d0*/  LOP3.LUT R8, R13, UR30, R26, 0x96, !PT ;  /* 0x0000001e0d087c12 */ /* 0x000fca000f8e961a */
[----:B------:R-:W-:-:S05]  /*d6e0*/  IMAD.WIDE.U32 R8, R8, -0x2daee0ad, RZ ;  /* 0xd2511f5308087825 */ /* 0x000fca00078e00ff */
[----:B------:R-:W-:Y:S01]  /*d6f0*/  LOP3.LUT R13, R9, UR11, R28, 0x96, !PT ;  /* 0x0000000b090d7c12 */ /* 0x000fe2000f8e961c */
[----:B------:R-:W-:-:S05]  /*d700*/  IMAD.WIDE.U32 R28, R29, -0x326172a9, RZ ;  /* 0xcd9e8d571d1c7825 */ /* 0x000fca00078e00ff */
[----:B------:R-:W-:-:S05]  /*d710*/  LOP3.LUT R30, R29, UR14, R12, 0x96, !PT ;  /* 0x0000000e1d1e7c12 */ /* 0x000fca000f8e960c */
[----:B------:R-:W-:-:S05]  /*d720*/  IMAD.WIDE.U32 R30, R30, -0x2daee0ad, RZ ;  /* 0xd2511f531e1e7825 */ /* 0x000fca00078e00ff */
[----:B------:R-:W-:Y:S01]  /*d730*/  LOP3.LUT R8, R31, UR7, R8, 0x96, !PT ;  /* 0x000000071f087c12 */ /* 0x000fe2000f8e9608 */
[----:B------:R-:W-:-:S04]  /*d740*/  IMAD.WIDE.U32 R12, R13, -0x326172a9, RZ ;  /* 0xcd9e8d570d0c7825 */ /* 0x000fc800078e00ff */
[----:B------:R-:W-:-:S05]  /*d750*/  IMAD.WIDE.U32 R8, R8, -0x326172a9, RZ ;  /* 0xcd9e8d5708087825 */ /* 0x000fca00078e00ff */
[----:B------:R-:W-:-:S04]  /*d760*/  LOP3.LUT R4, R9, UR6, R12, 0x96, !PT ;  /* 0x0000000609047c12 */ /* 0x000fc8000f8e960c */
[----:B------:R-:W-:-:S04]  /*d770*/  LOP3.LUT R0, R4, 0xff, RZ, 0xc0, !PT ;  /* 0x000000ff04007812 */ /* 0x000fc800078ec0ff */
[----:B------:R-:W-:Y:S02]  /*d780*/  ISETP.LE.U32.AND P3, PT, R0, UR5, PT ;  /* 0x0000000500007c0c */ /* 0x000fe4000bf63070 */
[----:B------:R-:W-:-:S04]  /*d790*/  LOP3.LUT R0, R4, 0xffff, RZ, 0xc0, !PT ;  /* 0x0000ffff04007812 */ /* 0x000fc800078ec0ff */
[----:B------:R-:W-:-:S04]  /*d7a0*/  SHF.R.U32.HI R0, RZ, 0x8, R0 ;  /* 0x00000008ff007819 */ /* 0x000fc80000011600 */
[----:B------:R-:W-:-:S04]  /*d7b0*/  LOP3.LUT R0, R0, 0xffff, RZ, 0xc0, !PT ;  /* 0x0000ffff00007812 */ /* 0x000fc800078ec0ff */
[----:B------:R-:W-:Y:S01]  /*d7c0*/  ISETP.LE.U32.AND P1, PT, R0, UR5, PT ;  /* 0x0000000500007c0c */ /* 0x000fe2000bf23070 */
[----:B------:R-:W-:Y:S01]  /*d7d0*/  FMUL.FTZ R0, R11, UR8 ;  /* 0x000000080b007c20 */ /* 0x000fe20008410000 */
[----:B------:R-:W-:Y:S04]  /*d7e0*/  STL [R1+0x13c], R168 ;  /* 0x00013ca801007387 */ /* 0x000fe80000100800 */
[----:B------:R-:W-:Y:S01]  /*d7f0*/  STL [R1+0x134], R169 ;  /* 0x000134a901007387 */ /* 0x000fe20000100800 */
[----:B------:R-:W3:Y:S03]  /*d800*/  MUFU.EX2 R0, R0 ;  /* 0x0000000000007308 */ /* 0x000ee60000000800 */
[----:B------:R4:W-:Y:S01]  /*d810*/  STL [R1+0x144], R208 ;  /* 0x000144d001007387 */ /* 0x0009e20000100800 */
[----:B------:R-:W-:Y:S01]  /*d820*/  FMUL.FTZ R220, R72, R2 ;  /* 0x0000000248dc7220 */ /* 0x000fe20000410000 */
[----:B------:R-:W-:-:S02]  /*d830*/  SHF.R.U32.HI R11, RZ, 0x10, R4 ;  /* 0x00000010ff0b7819 */ /* 0x000fc40000011604 */
[----:B----4-:R-:W-:Y:S02]  /*d840*/  MOV R208, R189 ;  /* 0x000000bd00d07202 */ /* 0x010fe40000000f00 */
[----:B------:R4:W1:Y:S01]  /*d850*/  MUFU.EX2 R189, R133 ;  /* 0x0000008500bd7308 */ /* 0x0008620000000800 */
[----:B------:R-:W-:Y:S02]  /*d860*/  IMAD.MOV.U32 R169, RZ, RZ, R214 ;  /* 0x000000ffffa97224 */ /* 0x000fe400078e00d6 */
[-C--:B---3--:R-:W-:Y:S01]  /*d870*/  FFMA.FTZ R29, R238, R0.reuse, R207 ;  /* 0x00000000ee1d7223 */ /* 0x088fe200000100cf */
        /* <DEDUP_REMOVED lines=14> */
[----:B----4-:R-:W-:-:S02]  /*d960*/  IMAD.MOV.U32 R133, RZ, RZ, R186 ;  /* 0x000000ffff857224 */ /* 0x010fc400078e00ba */
        /* <DEDUP_REMOVED lines=50> */
[----:B-1----:R-:W-:-:S02]  /*dc90*/  F2FP.BF16.F32.PACK_AB R0, R88, R189 ;  /* 0x000000bd5800723e */ /* 0x002fc400000010ff */
[----:B------:R-:W-:Y:S02]  /*dca0*/  SHF.R.U32.HI R4, RZ, 0x18, R4 ;  /* 0x00000018ff047819 */ /* 0x000fe40000011604 */
[----:B------:R-:W-:Y:S02]  /*dcb0*/  PRMT R201, R0, 0x7610, R201 ;  /* 0x0000761000c97816 */ /* 0x000fe400000000c9 */
[----:B------:R-:W-:Y:S01]  /*dcc0*/  ISETP.LE.U32.AND P4, PT, R4, UR5, PT ;  /* 0x0000000504007c0c */ /* 0x000fe2000bf83070 */
[----:B------:R1:W-:Y:S01]  /*dcd0*/  STL [R1+0x140], R209 ;  /* 0x000140d101007387 */ /* 0x0003e20000100800 */
[----:B------:R-:W-:Y:S01]  /*dce0*/  LOP3.LUT R4, R8, 0xff, RZ, 0xc0, !PT ;  /* 0x000000ff08047812 */ /* 0x000fe200078ec0ff */
[----:B------:R-:W-:Y:S01]  /*dcf0*/  @!P3 HFMA2.BF16_V2 R3, -RZ.H0_H0, RZ.H0_H0, -R201.H0_H0 ;  /* 0x200000ffff03b231 */ /* 0x000fe200003409c9 */
[----:B------:R-:W-:Y:S01]  /*dd00*/  PRMT R168, R0, 0x7632, R168 ;  /* 0x0000763200a87816 */ /* 0x000fe200000000a8 */
[----:B------:R3:W-:Y:S01]  /*dd10*/  STL [R1+0x148], R248 ;  /* 0x000148f801007387 */ /* 0x0007e20000100800 */
[----:B------:R-:W-:-:S02]  /*dd20*/  LOP3.LUT R13, R13, UR10, R28, 0x96, !PT ;  /* 0x0000000a0d0d7c12 */ /* 0x000fc4000f8e961c */
[----:B------:R-:W-:Y:S02]  /*dd30*/  ISETP.LE.U32.AND P5, PT, R4, UR5, PT ;  /* 0x0000000504007c0c */ /* 0x000fe4000bfa3070 */
[----:B------:R-:W-:Y:S02]  /*dd40*/  PRMT R197, R201, 0x5410, R168 ;  /* 0x00005410c9c57816 */ /* 0x000fe400000000a8 */
[----:B------:R-:W-:Y:S02]  /*dd50*/  SHF.R.U32.HI R4, RZ, 0x18, R8 ;  /* 0x00000018ff047819 */ /* 0x000fe40000011608 */
[----:B------:R-:W-:Y:S02]  /*dd60*/  LOP3.LUT R28, R8, 0xffff, RZ, 0xc0, !PT ;  /* 0x0000ffff081c7812 */ /* 0x000fe400078ec0ff */
[----:B------:R-:W-:Y:S02]  /*dd70*/  @!P3 PRMT R201, R3, 0x5410, RZ ;  /* 0x0000541003c9b816 */ /* 0x000fe400000000ff */
[----:B------:R-:W-:-:S02]  /*dd80*/  LOP3.LUT R11, R11, 0xff, RZ, 0xc0, !PT ;  /* 0x000000ff0b0b7812 */ /* 0x000fc400078ec0ff */
[----:B------:R-:W-:Y:S01]  /*dd90*/  SHF.R.U32.HI R8, RZ, 0x10, R8 ;  /* 0x00000010ff087819 */ /* 0x000fe20000011608 */
[----:B-1----:R-:W-:Y:S02]  /*dda0*/  IMAD.MOV.U32 R209, RZ, RZ, R184 ;  /* 0x000000ffffd17224 */ /* 0x002fe400078e00b8 */
[-C--:B------:R-:W-:Y:S01]  /*ddb0*/  FMUL.FTZ R184, R36, R2.reuse ;  /* 0x0000000224b87220 */ /* 0x080fe20000410000 */
[----:B---3--:R-:W-:Y:S02]  /*ddc0*/  IMAD.MOV.U32 R248, RZ, RZ, R212 ;  /* 0x000000fffff87224 */ /* 0x008fe400078e00d4 */
[-C--:B------:R-:W-:Y:S01]  /*ddd0*/  FMUL.FTZ R212, R56, R2.reuse ;  /* 0x0000000238d47220 */ /* 0x080fe20000410000 */
[----:B------:R-:W-:Y:S01]  /*dde0*/  FMUL.FTZ R56, R108, R2 ;  /* 0x000000026c387220 */ /* 0x000fe20000410000 */
[----:B------:R-:W-:Y:S01]  /*ddf0*/  IMAD.WIDE.U32 R2, R13, -0x2daee0ad, RZ ;  /* 0xd2511f530d027825 */ /* 0x000fe200078e00ff */
[----:B------:R-:W-:Y:S02]  /*de00*/  ISETP.LE.U32.AND P6, PT, R11, UR5, PT ;  /* 0x000000050b007c0c */ /* 0x000fe4000bfc3070 */
[----:B------:R-:W-:-:S02]  /*de10*/  ISETP.LE.U32.AND P2, PT, R4, UR5, PT ;  /* 0x0000000504007c0c */ /* 0x000fc4000bf43070 */
[----:B------:R-:W-:Y:S02]  /*de20*/  LOP3.LUT R0, R8, 0xff, RZ, 0xc0, !PT ;  /* 0x000000ff08007812 */ /* 0x000fe400078ec0ff */
[C---:B------:R-:W-:Y:S02]  /*de30*/  LOP3.LUT R4, R2.reuse, 0xff, RZ, 0xc0, !PT ;  /* 0x000000ff02047812 */ /* 0x040fe400078ec0ff */
[----:B------:R-:W-:Y:S02]  /*de40*/  LOP3.LUT R9, R2, 0xffff, RZ, 0xc0, !PT ;  /* 0x0000ffff02097812 */ /* 0x000fe400078ec0ff */
[--C-:B------:R-:W-:Y:S02]  /*de50*/  SHF.R.U32.HI R11, RZ, 0x10, R2.reuse ;  /* 0x00000010ff0b7819 */ /* 0x100fe40000011602 */
[----:B------:R-:W-:Y:S01]  /*de60*/  SHF.R.U32.HI R8, RZ, 0x18, R2 ;  /* 0x00000018ff087819 */ /* 0x000fe20000011602 */
[----:B------:R-:W-:Y:S01]  /*de70*/  @!P1 HFMA2.BF16_V2 R5, -RZ.H0_H0, RZ.H0_H0, -R168.H0_H0 ;  /* 0x200000ffff059231 */ /* 0x000fe200003409a8 */
[----:B------:R-:W-:-:S02]  /*de80*/  SHF.R.U32.HI R2, RZ, 0x8, R28 ;  /* 0x00000008ff027819 */ /* 0x000fc4000001161c */
[----:B------:R-:W-:Y:S02]  /*de90*/  ISETP.LE.U32.AND P3, PT, R0, UR5, PT ;  /* 0x0000000500007c0c */ /* 0x000fe4000bf63070 */
[----:B------:R-:W-:Y:S02]  /*dea0*/  LOP3.LUT R0, R3, UR4, R30, 0x96, !PT ;  /* 0x0000000403007c12 */ /* 0x000fe4000f8e961e */
[----:B------:R-:W-:Y:S01]  /*deb0*/  LOP3.LUT R12, R15, UR30, R26, 0x96, !PT ;  /* 0x0000001e0f0c7c12 */ /* 0x000fe2000f8e961a */
[----:B------:R-:W-:Y:S01]  /*dec0*/  IMAD.MOV.U32 R15, RZ, RZ, R60 ;  /* 0x000000ffff0f7224 */ /* 0x000fe200078e003c */
[----:B------:R-:W-:Y:S01]  /*ded0*/  LOP3.LUT R2, R2, 0xffff, RZ, 0xc0, !PT ;  /* 0x0000ffff02027812 */ /* 0x000fe200078ec0ff */
[----:B------:R-:W1:Y:S01]  /*dee0*/  MUFU.EX2 R3, R175 ;  /* 0x000000af00037308 */ /* 0x000e620000000800 */
[----:B------:R-:W-:Y:S01]  /*def0*/  @!P1 PRMT R168, R5, 0x5410, RZ ;  /* 0x0000541005a89816 */ /* 0x000fe200000000ff */
[----:B------:R-:W-:Y:S01]  /*df00*/  FADD.FTZ R5, R248, R170 ;  /* 0x000000aaf8057221 */ /* 0x000fe20000010000 */
[----:B------:R-:W-:-:S02]  /*df10*/  ISETP.LE.U32.AND P1, PT, R2, UR5, PT ;  /* 0x0000000502007c0c */ /* 0x000fc4000bf23070 */
[----:B------:R-:W-:-:S03]  /*df20*/  F2FP.BF16.F32.PACK_AB R2, R61, R15 ;  /* 0x0000000f3d02723e */ /* 0x000fc600000010ff */
[----:B------:R1:W3:Y:S01]  /*df30*/  MUFU.EX2 R248, R173 ;  /* 0x000000ad00f87308 */ /* 0x0002e20000000800 */
[C---:B------:R-:W-:Y:S02]  /*df40*/  PRMT R28, R2.reuse, 0x7610, R28 ;  /* 0x00007610021c7816 */ /* 0x040fe4000000001c */
[----:B------:R-:W-:Y:S02]  /*df50*/  PRMT R200, R2, 0x7632, R200 ;  /* 0x0000763202c87816 */ /* 0x000fe400000000c8 */
[----:B------:R-:W-:Y:S01]  /*df60*/  SHF.R.U32.HI R2, RZ, 0x10, R0 ;  /* 0x00000010ff027819 */ /* 0x000fe20000011600 */
[----:B------:R-:W-:Y:S02]  /*df70*/  IMAD.MOV.U32 R60, RZ, RZ, R133 ;  /* 0x000000ffff3c7224 */ /* 0x000fe400078e0085 */
[----:B------:R-:W-:Y:S02]  /*df80*/  @!P6 HFMA2.BF16_V2 R7, -RZ.H0_H0, RZ.H0_H0, -R28.H0_H0 ;  /* 0x200000ffff07e231 */ /* 0x000fe4000034091c */
[----:B------:R-:W-:Y:S01]  /*df90*/  IMAD.MOV.U32 R133, RZ, RZ, R208 ;  /* 0x000000ffff857224 */ /* 0x000fe200078e00d0 */
[----:B------:R-:W-:Y:S01]  /*dfa0*/  MOV R208, R169 ;  /* 0x000000a900d07202 */ /* 0x000fe20000000f00 */
[----:B------:R-:W-:Y:S01]  /*dfb0*/  IMAD.MOV.U32 R169, RZ, RZ, R198 ;  /* 0x000000ffffa97224 */ /* 0x000fe200078e00c6 */
[----:B------:R-:W-:-:S02]  /*dfc0*/  LOP3.LUT R2, R2, 0xff, RZ, 0xc0, !PT ;  /* 0x000000ff02027812 */ /* 0x000fc400078ec0ff */
[----:B------:R-:W-:Y:S02]  /*dfd0*/  PRMT R198, R28, 0x5410, R200 ;  /* 0x000054101cc67816 */ /* 0x000fe400000000c8 */
[----:B------:R-:W-:Y:S02]  /*dfe0*/  @!P6 PRMT R28, R7, 0x5410, RZ ;  /* 0x00005410071ce816 */ /* 0x000fe400000000ff */
[----:B-1----:R-:W-:Y:S02]  /*dff0*/  MOV R173, R3 ;  /* 0x0000000300ad7202 */ /* 0x002fe40000000f00 */
[----:B------:R-:W-:Y:S02]  /*e000*/  ISETP.LE.U32.AND P6, PT, R2, UR5, PT ;  /* 0x0000000502007c0c */ /* 0x000fe4000bfc3070 */
[----:B---3--:R-:W-:Y:S01]  /*e010*/  F2FP.BF16.F32.PACK_AB R2, R248, R173 ;  /* 0x000000adf802723e */ /* 0x008fe200000010ff */
[----:B------:R1:W3:Y:S03]  /*e020*/  MUFU.EX2 R175, R171 ;  /* 0x000000ab00af7308 */ /* 0x0002e60000000800 */
[----:B------:R-:W-:-:S02]  /*e030*/  PRMT R250, R2, 0x7632, R250 ;  /* 0x0000763202fa7816 */ /* 0x000fc400000000fa */
[----:B------:R-:W-:-:S03]  /*e040*/  PRMT R202, R2, 0x7610, R202 ;  /* 0x0000761002ca7816 */ /* 0x000fc600000000ca */
[----:B------:R-:W-:Y:S01]  /*e050*/  @!P1 HFMA2.BF16_V2 R10, -RZ.H0_H0, RZ.H0_H0, -R250.H0_H0 ;  /* 0x200000ffff0a9231 */ /* 0x000fe200003409fa */
[----:B------:R-:W-:Y:S01]  /*e060*/  LOP3.LUT R2, R0, 0xff, RZ, 0xc0, !PT ;  /* 0x000000ff00027812 */ /* 0x000fe200078ec0ff */
[----:B------:R-:W-:Y:S01]  /*e070*/  @!P5 HFMA2.BF16_V2 R32, -RZ.H0_H0, RZ.H0_H0, -R202.H0_H0 ;  /* 0x200000ffff20d231 */ /* 0x000fe200003409ca */
[----:B------:R-:W-:Y:S02]  /*e080*/  LOP3.LUT R13, R17, UR14, R14, 0x96, !PT ;  /* 0x0000000e110d7c12 */ /* 0x000fe4000f8e960e */
[----:B-1----:R-:W-:Y:S02]  /*e090*/  PRMT R171, R202, 0x5410, R250 ;  /* 0x00005410caab7816 */ /* 0x002fe400000000fa */
[----:B------:R-:W-:Y:S02]  /*e0a0*/  @!P1 PRMT R250, R10, 0x5410, RZ ;  /* 0x000054100afa9816 */ /* 0x000fe400000000ff */
[----:B------:R-:W-:Y:S02]  /*e0b0*/  ISETP.LE.U32.AND P1, PT, R2, UR5, PT ;  /* 0x0000000502007c0c */ /* 0x000fe4000bf23070 */
[----:B------:R-:W-:Y:S01]  /*e0c0*/  SHF.R.U32.HI R2, RZ, 0x18, R0 ;  /* 0x00000018ff027819 */ /* 0x000fe20000011600 */
[----:B------:R-:W1:Y:S01]  /*e0d0*/  MUFU.EX2 R17, R178 ;  /* 0x000000b200117308 */ /* 0x000e620000000800 */
[----:B------:R-:W-:-:S02]  /*e0e0*/  @!P5 PRMT R202, R32, 0x5410, RZ ;  /* 0x0000541020cad816 */ /* 0x000fc400000000ff */
[----:B------:R-:W-:Y:S02]  /*e0f0*/  ISETP.LE.U32.AND P5, PT, R2, UR5, PT ;  /* 0x0000000502007c0c */ /* 0x000fe4000bfa3070 */
[----:B---3--:R-:W-:Y:S02]  /*e100*/  F2FP.BF16.F32.PACK_AB R2, R175, R199 ;  /* 0x000000c7af02723e */ /* 0x008fe400000010ff */
[----:B------:R-:W-:Y:S02]  /*e110*/  LOP3.LUT R0, R0, 0xffff, RZ, 0xc0, !PT ;  /* 0x0000ffff00007812 */ /* 0x000fe400078ec0ff */
[----:B------:R-:W-:Y:S01]  /*e120*/  PRMT R183, R2, 0x7632, R183 ;  /* 0x0000763202b77816 */ /* 0x000fe200000000b7 */
[----:B------:R-:W-:Y:S01]  /*e130*/  FADD.FTZ R3, R252, R29 ;  /* 0x0000001dfc037221 */ /* 0x000fe20000010000 */
[----:B------:R-:W-:Y:S02]  /*e140*/  SHF.R.U32.HI R0, RZ, 0x8, R0 ;  /* 0x00000008ff007819 */ /* 0x000fe40000011600 */
[----:B------:R-:W-:Y:S01]  /*e150*/  PRMT R252, R2, 0x7610, R252 ;  /* 0x0000761002fc7816 */ /* 0x000fe200000000fc */
[----:B------:R-:W-:Y:S01]  /*e160*/  @!P2 HFMA2.BF16_V2 R33, -RZ.H0_H0, RZ.H0_H0, -R183.H0_H0 ;  /* 0x200000ffff21a231 */ /* 0x000fe200003409b7 */
[----:B------:R-:W-:-:S02]  /*e170*/  LOP3.LUT R14, R19, UR10, R16, 0x96, !PT ;  /* 0x0000000a130e7c12 */ /* 0x000fc4000f8e9610 */
[----:B------:R1:W3:Y:S01]  /*e180*/  MUFU.EX2 R16, R174 ;  /* 0x000000ae00107308 */ /* 0x0002e20000000800 */
[----:B------:R-:W-:Y:S02]  /*e190*/  LOP3.LUT R0, R0, 0xffff, RZ, 0xc0, !PT ;  /* 0x0000ffff00007812 */ /* 0x000fe400078ec0ff */
[----:B------:R-:W-:Y:S02]  /*e1a0*/  PRMT R170, R252, 0x5410, R183 ;  /* 0x00005410fcaa7816 */ /* 0x000fe400000000b7 */
[----:B------:R-:W-:Y:S02]  /*e1b0*/  @!P2 PRMT R183, R33, 0x5410, RZ ;  /* 0x0000541021b7a816 */ /* 0x000fe400000000ff */
[----:B------:R-:W-:Y:S01]  /*e1c0*/  ISETP.LE.U32.AND P2, PT, R0, UR5, PT ;  /* 0x0000000500007c0c */ /* 0x000fe2000bf43070 */
[----:B------:R-:W4:Y:S01]  /*e1d0*/  MUFU.EX2 R178, R176 ;  /* 0x000000b000b27308 */ /* 0x000f220000000800 */
[----:B------:R-:W-:Y:S02]  /*e1e0*/  @!P4 HFMA2.BF16_V2 R6, -RZ.H0_H0, RZ.H0_H0, -R200.H0_H0 ;  /* 0x200000ffff06c231 */ /* 0x000fe400003409c8 */
[----:B------:R-:W-:Y:S01]  /*e1f0*/  FADD.FTZ R3, R249, R3 ;  /* 0x00000003f9037221 */ /* 0x000fe20000010000 */
[----:B-1----:R-:W-:-:S04]  /*e200*/  MOV R174, R17 ;  /* 0x0000001100ae7202 */ /* 0x002fc80000000f00 */
[----:B------:R-:W-:Y:S02]  /*e210*/  F2FP.BF16.F32.PACK_AB R0, R180, R174 ;  /* 0x000000aeb400723e */ /* 0x000fe400000010ff */
[----:B------:R-:W-:Y:S02]  /*e220*/  @!P4 PRMT R200, R6, 0x5410, RZ ;  /* 0x0000541006c8c816 */ /* 0x000fe400000000ff */
[----:B------:R-:W-:Y:S02]  /*e230*/  PRMT R249, R0, 0x7632, R249 ;  /* 0x0000763200f97816 */ /* 0x000fe400000000f9 */
[----:B------:R-:W-:Y:S01]  /*e240*/  ISETP.LE.U32.AND P4, PT, R4, UR5, PT ;  /* 0x0000000504007c0c */ /* 0x000fe2000bf83070 */
[----:B------:R-:W-:Y:S01]  /*e250*/  FADD.FTZ R4, R251, R5 ;  /* 0x00000005fb047221 */ /* 0x000fe20000010000 */
[----:B------:R-:W-:Y:S01]  /*e260*/  FADD.FTZ R3, R208, R3 ;  /* 0x00000003d0037221 */ /* 0x000fe20000010000 */
[----:B------:R-:W-:Y:S01]  /*e270*/  PRMT R251, R0, 0x7610, R251 ;  /* 0x0000761000fb7816 */ /* 0x000fe200000000fb */
[----:B------:R3:W-:Y:S01]  /*e280*/  MUFU.EX2 R208, R182 ;  /* 0x000000b600d07308 */ /* 0x0007e20000000800 */
[----:B------:R-:W-:-:S02]  /*e290*/  @!P2 HFMA2.BF16_V2 R38, -RZ.H0_H0, RZ.H0_H0, -R249.H0_H0 ;  /* 0x200000ffff26a231 */ /* 0x000fc400003409f9 */
[----:B------:R-:W-:Y:S01]  /*e2a0*/  FADD.FTZ R4, R89, R4 ;  /* 0x0000000459047221 */ /* 0x000fe20000010000 */
[----:B------:R-:W-:Y:S01]  /*e2b0*/  MOV R89, R60 ;  /* 0x0000003c00597202 */ /* 0x000fe20000000f00 */
[----:B------:R-:W-:Y:S01]  /*e2c0*/  IMAD.MOV.U32 R93, RZ, RZ, R177 ;  /* 0x000000ffff5d7224 */ /* 0x000fe200078e00b1 */
[----:B------:R-:W-:Y:S01]  /*e2d0*/  LOP3.LUT R2, R11, 0xff, RZ, 0xc0, !PT ;  /* 0x000000ff0b027812 */ /* 0x000fe200078ec0ff */
[----:B------:R-:W-:Y:S01]  /*e2e0*/  IMAD.MOV.U32 R60, RZ, RZ, R209 ;  /* 0x000000ffff3c7224 */ /* 0x000fe200078e00d1 */
[----:B------:R-:W-:Y:S01]  /*e2f0*/  PRMT R209, R251, 0x5410, R249 ;  /* 0x00005410fbd17816 */ /* 0x000fe200000000f9 */
[----:B------:R-:W1:Y:S01]  /*e300*/  MUFU.EX2 R177, R188 ;  /* 0x000000bc00b17308 */ /* 0x000e620000000800 */
[----:B------:R-:W-:Y:S01]  /*e310*/  @!P2 PRMT R249, R38, 0x5410, RZ ;  /* 0x0000541026f9a816 */ /* 0x000fe200000000ff */
[----:B------:R-:W-:Y:S01]  /*e320*/  IMAD.MOV.U32 R92, RZ, RZ, R194 ;  /* 0x000000ffff5c7224 */ /* 0x000fe200078e00c2 */
[----:B------:R-:W-:Y:S01]  /*e330*/  ISETP.LE.U32.AND P2, PT, R2, UR5, PT ;  /* 0x0000000502007c0c */ /* 0x000fe2000bf43070 */
[----:B---3--:R-:W-:-:S02]  /*e340*/  IMAD.MOV.U32 R182, RZ, RZ, R16 ;  /* 0x000000ffffb67224 */ /* 0x008fc400078e0010 */
[----:B------:R-:W-:-:S03]  /*e350*/  FADD.FTZ R2, R93, R4 ;  /* 0x000000045d027221 */ /* 0x000fc60000010000 */
[----:B----4-:R-:W-:-:S04]  /*e360*/  F2FP.BF16.F32.PACK_AB R0, R178, R182 ;  /* 0x000000b6b200723e */ /* 0x010fc800000010ff */
[C---:B------:R-:W-:Y:S02]  /*e370*/  PRMT R203, R0.reuse, 0x7610, R203 ;  /* 0x0000761000cb7816 */ /* 0x040fe400000000cb */
[----:B------:R-:W-:Y:S02]  /*e380*/  PRMT R196, R0, 0x7632, R196 ;  /* 0x0000763200c47816 */ /* 0x000fe400000000c4 */
[----:B------:R-:W-:Y:S01]  /*e390*/  SHF.R.U32.HI R0, RZ, 0x8, R9 ;  /* 0x00000008ff007819 */ /* 0x000fe20000011609 */
[----:B------:R-:W-:Y:S01]  /*e3a0*/  FADD.FTZ R9, R92, R2 ;  /* 0x000000025c097221 */ /* 0x000fe20000010000 */
[----:B------:R-:W-:Y:S02]  /*e3b0*/  IMAD R2, R12, -0x2daee0ad, RZ ;  /* 0xd2511f530c027824 */ /* 0x000fe400078e02ff */
[----:B------:R-:W-:-:S04]  /*e3c0*/  IMAD.WIDE.U32 R12, R13, -0x2daee0ad, RZ ;  /* 0xd2511f530d0c7825 */ /* 0x000fc800078e00ff */
[----:B------:R-:W-:Y:S01]  /*e3d0*/  @!P3 HFMA2.BF16_V2 R35, -RZ.H0_H0, RZ.H0_H0, -R252.H0_H0 ;  /* 0x200000ffff23b231 */ /* 0x000fe200003409fc */
[----:B------:R-:W-:Y:S02]  /*e3e0*/  LOP3.LUT R0, R0, 0xffff, RZ, 0xc0, !PT ;  /* 0x0000ffff00007812 */ /* 0x000fe400078ec0ff */
[----:B------:R-:W-:Y:S01]  /*e3f0*/  LOP3.LUT R2, R13, UR7, R2, 0x96, !PT ;  /* 0x000000070d027c12 */ /* 0x000fe2000f8e9602 */
[----:B------:R-:W-:Y:S01]  /*e400*/  FADD.FTZ R169, R169, R3 ;  /* 0x00000003a9a97221 */ /* 0x000fe20000010000 */
[----:B------:R-:W-:Y:S02]  /*e410*/  @!P3 PRMT R252, R35, 0x5410, RZ ;  /* 0x0000541023fcb816 */ /* 0x000fe400000000ff */
[----:B------:R-:W-:Y:S01]  /*e420*/  ISETP.LE.U32.AND P3, PT, R0, UR5, PT ;  /* 0x0000000500007c0c */ /* 0x000fe2000bf63070 */
[----:B------:R-:W-:Y:S01]  /*e430*/  IMAD.WIDE.U32 R2, R2, -0x326172a9, RZ ;  /* 0xcd9e8d5702027825 */ /* 0x000fe200078e00ff */
[----:B-1----:R-:W-:-:S03]  /*e440*/  F2FP.BF16.F32.PACK_AB R0, R208, R177 ;  /* 0x000000b1d000723e */ /* 0x002fc600000010ff */
[----:B------:R-:W-:Y:S01]  /*e450*/  IMAD.U32 R4, RZ, RZ, UR23 ;  /* 0x00000017ff047e24 */ /* 0x000fe2000f8e00ff */
[C---:B------:R-:W-:Y:S02]  /*e460*/  PRMT R135, R0.reuse, 0x7610, R135 ;  /* 0x0000761000877816 */ /* 0x040fe40000000087 */
[----:B------:R-:W-:Y:S02]  /*e470*/  PRMT R134, R0, 0x7632, R134 ;  /* 0x0000763200867816 */ /* 0x000fe40000000086 */
[----:B------:R-:W-:Y:S02]  /*e480*/  LOP3.LUT R0, R3, UR6, R18, 0x96, !PT ;  /* 0x0000000603007c12 */ /* 0x000fe4000f8e9612 */
[----:B------:R-:W-:Y:S01]  /*e490*/  MOV R92, R133 ;  /* 0x00000085005c7202 */ /* 0x000fe20000000f00 */
[----:B------:R-:W-:Y:S01]  /*e4a0*/  IMAD.WIDE R132, R4, 0x2, R22 ;  /* 0x0000000204847825 */ /* 0x000fe200078e0216 */
[----:B------:R-:W-:-:S04]  /*e4b0*/  LOP3.LUT R4, R0, 0xffff, RZ, 0xc0, !PT ;  /* 0x0000ffff00047812 */ /* 0x000fc800078ec0ff */
[----:B------:R-:W-:Y:S02]  /*e4c0*/  SHF.R.U32.HI R5, RZ, 0x8, R4 ;  /* 0x00000008ff057819 */ /* 0x000fe40000011604 */
[----:B------:R-:W-:Y:S01]  /*e4d0*/  LOP3.LUT R4, R0, 0xff, RZ, 0xc0, !PT ;  /* 0x000000ff00047812 */ /* 0x000fe200078ec0ff */
[----:B------:R-:W-:-:S03]  /*e4e0*/  @!P1 HFMA2.BF16_V2 R34, -RZ.H0_H0, RZ.H0_H0, -R251.H0_H0 ;  /* 0x200000ffff229231 */ /* 0x000fc600003409fb */
[----:B------:R-:W-:Y:S02]  /*e4f0*/  PRMT R7, R4, 0x5410, R5 ;  /* 0x0000541004077816 */ /* 0x000fe40000000005 */
[--C-:B------:R-:W-:Y:S02]  /*e500*/  SHF.R.U32.HI R5, RZ, 0x10, R0.reuse ;  /* 0x00000010ff057819 */ /* 0x100fe40000011600 */
[----:B------:R-:W-:Y:S02]  /*e510*/  SHF.R.U32.HI R4, RZ, 0x18, R0 ;  /* 0x00000018ff047819 */ /* 0x000fe40000011600 */
[----:B------:R-:W-:Y:S02]  /*e520*/  LOP3.LUT R0, R5, 0xff, RZ, 0xc0, !PT ;  /* 0x000000ff05007812 */ /* 0x000fe400078ec0ff */
[----:B------:R-:W-:Y:S01]  /*e530*/  @!P1 PRMT R251, R34, 0x5410, RZ ;  /* 0x0000541022fb9816 */ /* 0x000fe200000000ff */
[----:B------:R-:W-:Y:S01]  /*e540*/  IMAD.MOV.U32 R5, RZ, RZ, 0x7054 ;  /* 0x00007054ff057424 */ /* 0x000fe200078e00ff */
[----:B------:R-:W-:-:S02]  /*e550*/  ISETP.LE.U32.AND P1, PT, R8, UR5, PT ;  /* 0x0000000508007c0c */ /* 0x000fc4000bf23070 */
[----:B------:R-:W-:Y:S02]  /*e560*/  PRMT R8, R0, 0x5410, R4 ;  /* 0x0000541000087816 */ /* 0x000fe40000000004 */
[----:B------:R-:W-:Y:S01]  /*e570*/  MOV R0, UR5 ;  /* 0x0000000500007c02 */ /* 0x000fe20008000f00 */
[----:B------:R1:W-:Y:S01]  /*e580*/  STG.E.U16 desc[UR32][R22.64+-0x7e], R20 ;  /* 0xffff821416007986 */ /* 0x0003e2000c101520 */
[----:B------:R-:W-:-:S03]  /*e590*/  IMAD.MOV.U32 R93, RZ, RZ, R195 ;  /* 0x000000ffff5d7224 */ /* 0x000fc600078e00c3 */
[----:B------:R-:W-:Y:S04]  /*e5a0*/  STG.E.U16 desc[UR32][R22.64+-0x80], R21 ;  /* 0xffff801516007986 */ /* 0x000fe8000c101520 */
[----:B------:R3:W-:Y:S01]  /*e5b0*/  STG.E.U16 desc[UR32][R132.64+-0x7e], R25 ;  /* 0xffff821984007986 */ /* 0x0007e2000c101520 */
[----:B-1----:R-:W-:Y:S02]  /*e5c0*/  PRMT R20, R0, R5, UR5 ;  /* 0x0000000500147e16 */ /* 0x002fe40008000005 */
[----:B------:R-:W-:-:S04]  /*e5d0*/  LOP3.LUT R0, R2, 0xffff, RZ, 0xc0, !PT ;  /* 0x0000ffff02007812 */ /* 0x000fc800078ec0ff */
[----:B------:R-:W-:Y:S02]  /*e5e0*/  SHF.R.U32.HI R3, RZ, 0x8, R0 ;  /* 0x00000008ff037819 */ /* 0x000fe40000011600 */
[----:B------:R-:W-:-:S04]  /*e5f0*/  LOP3.LUT R0, R2, 0xff, RZ, 0xc0, !PT ;  /* 0x000000ff02007812 */ /* 0x000fc800078ec0ff */
[----:B------:R-:W-:Y:S02]  /*e600*/  PRMT R6, R0, 0x5410, R3 ;  /* 0x0000541000067816 */ /* 0x000fe40000000003 */
[----:B------:R-:W-:Y:S02]  /*e610*/  HSET2.LE.AND R0, R7, R20, PT ;  /* 0x0000001407007233 */ /* 0x000fe40003803000 */
[----:B---3--:R-:W-:-:S03]  /*e620*/  MOV R25, R9 ;  /* 0x0000000900197202 */ /* 0x008fc60000000f00 */
[----:B------:R-:W-:Y:S02]  /*e630*/  LOP3.LUT R4, R0, R93, RZ, 0xc0, !PT ;  /* 0x0000005d00047212 */ /* 0x000fe400078ec0ff */
[----:B------:R-:W-:Y:S02]  /*e640*/  HSET2.LE.AND R0, R8, R20, PT ;  /* 0x0000001408007233 */ /* 0x000fe40003803000 */
[----:B------:R-:W1:Y:S01]  /*e650*/  LDSM.16.MT88.4 R8, [R190+0x10000] ;  /* 0x01000000be08783b */ /* 0x000e620000004200 */
[--C-:B------:R-:W-:Y:S02]  /*e660*/  SHF.R.U32.HI R3, RZ, 0x10, R2.reuse ;  /* 0x00000010ff037819 */ /* 0x100fe40000011602 */
[----:B------:R-:W-:Y:S02]  /*e670*/  SHF.R.U32.HI R5, RZ, 0x18, R2 ;  /* 0x00000018ff057819 */ /* 0x000fe40000011602 */
[----:B------:R-:W-:-:S04]  /*e680*/  LOP3.LUT R3, R3, 0xff, RZ, 0xc0, !PT ;  /* 0x000000ff03037812 */ /* 0x000fc800078ec0ff */
[----:B------:R-:W-:Y:S02]  /*e690*/  PRMT R3, R3, 0x5410, R5 ;  /* 0x0000541003037816 */ /* 0x000fe40000000005 */
[----:B------:R-:W-:Y:S02]  /*e6a0*/  LOP3.LUT R5, R0, R92, RZ, 0xc0, !PT ;  /* 0x0000005c00057212 */ /* 0x000fe400078ec0ff */
[--C-:B------:R-:W-:Y:S02]  /*e6b0*/  HSET2.LE.AND R2, R6, R20.reuse, PT ;  /* 0x0000001406027233 */ /* 0x100fe40003803000 */
[----:B------:R-:W-:-:S03]  /*e6c0*/  HSET2.LE.AND R0, R3, R20, PT ;  /* 0x0000001403007233 */ /* 0x000fc60003803000 */
[----:B------:R-:W-:Y:S02]  /*e6d0*/  LOP3.LUT R6, R2, R211, RZ, 0xc0, !PT ;  /* 0x000000d302067212 */ /* 0x000fe400078ec0ff */
[----:B------:R-:W-:Y:S01]  /*e6e0*/  LOP3.LUT R7, R0, R210, RZ, 0xc0, !PT ;  /* 0x000000d200077212 */ /* 0x000fe200078ec0ff */
[----:B------:R-:W-:Y:S01]  /*e6f0*/  IMAD.MOV.U32 R2, RZ, RZ, R61 ;  /* 0x000000ffff027224 */ /* 0x000fe200078e003d */
[----:B------:R-:W-:-:S05]  /*e700*/  MOV R3, R60 ;  /* 0x0000003c00037202 */ /* 0x000fca0000000f00 */
[C---:B-1----:R-:W-:Y:S06]  /*e710*/  HMMA.16816.F32.BF16 R60, R4.reuse, R8, R164 ;  /* 0x00000008043c723c */ /* 0x042fec00000418a4 */
[C---:B------:R-:W-:Y:S01]  /*e720*/  HMMA.16816.F32.BF16 R16, R4.reuse, R10, R160 ;  /* 0x0000000a0410723c */ /* 0x040fe200000418a0 */
[----:B------:R-:W1:Y:S05]  /*e730*/  LDSM.16.MT88.4 R8, [R191+0x10000] ;  /* 0x01000000bf08783b */ /* 0x000e6a0000004200 */
[C---:B-1----:R-:W-:Y:S06]  /*e740*/  HMMA.16816.F32.BF16 R124, R4.reuse, R8, R156 ;  /* 0x00000008047c723c */ /* 0x042fec000004189c */
[----:B------:R-:W-:Y:S01]  /*e750*/  HMMA.16816.F32.BF16 R108, R4, R10, R152 ;  /* 0x0000000a046c723c */ /* 0x000fe20000041898 */
[----:B------:R-:W1:Y:S06]  /*e760*/  LDSM.16.MT88.4 R8, [R193+0x10000] ;  /* 0x01000000c108783b */ /* 0x000e6c0000004200 */
[----:B------:R-:W-:-:S02]  /*e770*/  IMAD.MOV.U32 R155, RZ, RZ, R77 ;  /* 0x000000ffff9b7224 */ /* 0x000fc400078e004d */
[----:B------:R-:W-:Y:S01]  /*e780*/  IMAD.MOV.U32 R152, RZ, RZ, R76 ;  /* 0x000000ffff987224 */ /* 0x000fe200078e004c */
[C---:B-1----:R-:W-:Y:S06]  /*e790*/  HMMA.16816.F32.BF16 R92, R4.reuse, R8, R148 ;  /* 0x00000008045c723c */ /* 0x042fec0000041894 */
[----:B------:R-:W-:Y:S01]  /*e7a0*/  HMMA.16816.F32.BF16 R76, R4, R10, R144 ;  /* 0x0000000a044c723c */ /* 0x000fe20000041890 */
[----:B------:R-:W1:Y:S01]  /*e7b0*/  LDSM.16.MT88.4 R8, [R192+0x10000] ;  /* 0x01000000c008783b */ /* 0x000e620000004200 */
[----:B------:R-:W-:Y:S02]  /*e7c0*/  @!P6 HFMA2.BF16_V2 R41, -RZ.H0_H0, RZ.H0_H0, -R203.H0_H0 ;  /* 0x200000ffff29e231 */ /* 0x000fe400003409cb */
[----:B------:R-:W-:-:S02]  /*e7d0*/  @!P4 HFMA2.BF16_V2 R42, -RZ.H0_H0, RZ.H0_H0, -R135.H0_H0 ;  /* 0x200000ffff2ac231 */ /* 0x000fc40000340987 */
[----:B------:R-:W-:Y:S01]  /*e7e0*/  @!P3 HFMA2.BF16_V2 R40, -RZ.H0_H0, RZ.H0_H0, -R134.H0_H0 ;  /* 0x200000ffff28b231 */ /* 0x000fe20000340986 */
[----:B------:R-:W-:Y:S01]  /*e7f0*/  PRMT R194, R203, 0x5410, R196 ;  /* 0x00005410cbc27816 */ /* 0x000fe200000000c4 */
[----:B------:R-:W-:Y:S01]  /*e800*/  IMAD.MOV.U32 R210, RZ, RZ, R131 ;  /* 0x000000ffffd27224 */ /* 0x000fe200078e0083 */
[----:B------:R-:W-:Y:S01]  /*e810*/  PRMT R195, R135, 0x5410, R134 ;  /* 0x0000541087c37816 */ /* 0x000fe20000000086 */
[----:B------:R-:W-:Y:S01]  /*e820*/  IMAD.MOV.U32 R166, RZ, RZ, R128 ;  /* 0x000000ffffa67224 */ /* 0x000fe200078e0080 */
[----:B------:R-:W-:Y:S01]  /*e830*/  @!P6 PRMT R203, R41, 0x5410, RZ ;  /* 0x0000541029cbe816 */ /* 0x000fe200000000ff */
[----:B------:R-:W-:Y:S01]  /*e840*/  IMAD.MOV.U32 R131, RZ, RZ, R57 ;  /* 0x000000ffff837224 */ /* 0x000fe200078e0039 */
[----:B------:R-:W-:Y:S02]  /*e850*/  @!P4 PRMT R135, R42, 0x5410, RZ ;  /* 0x000054102a87c816 */ /* 0x000fe400000000ff */
[----:B------:R-:W-:Y:S02]  /*e860*/  @!P3 PRMT R134, R40, 0x5410, RZ ;  /* 0x000054102886b816 */ /* 0x000fe400000000ff */
[----:B------:R-:W-:Y:S01]  /*e870*/  MOV R128, R56 ;  /* 0x0000003800807202 */ /* 0x000fe20000000f00 */
        /* <DEDUP_REMOVED lines=20> */
[----:B------:R-:W-:Y:S02]  /*e9c0*/  IMAD.MOV.U32 R159, RZ, RZ, R113 ;  /* 0x000000ffff9f7224 */ /* 0x000fe400078e0071 */
[----:B------:R-:W-:Y:S01]  /*e9d0*/  IMAD.MOV.U32 R149, RZ, RZ, R151 ;  /* 0x000000ffff957224 */ /* 0x000fe200078e0097 */
[----:B------:R-:W-:Y:S01]  /*e9e0*/  MOV R151, R157 ;  /* 0x0000009d00977202 */ /* 0x000fe20000000f00 */
[----:B------:R-:W-:Y:S01]  /*e9f0*/  IMAD.MOV.U32 R160, RZ, RZ, R164 ;  /* 0x000000ffffa07224 */ /* 0x000fe200078e00a4 */
[----:B------:R3:W-:Y:S01]  /*ea00*/  STG.E.U16 desc[UR32][R132.64+-0x80], R24 ;  /* 0xffff801884007986 */ /* 0x0007e2000c101520 */
        /* <DEDUP_REMOVED lines=12> */
[----:B------:R-:W-:Y:S02]  /*ead0*/  IMAD.MOV.U32 R166, RZ, RZ, R2 ;  /* 0x000000ffffa67224 */ /* 0x000fe400078e0002 */
[----:B------:R-:W-:Y:S01]  /*eae0*/  IMAD.MOV.U32 R210, RZ, RZ, R25 ;  /* 0x000000ffffd27224 */ /* 0x000fe200078e0019 */
[----:B------:R-:W4:Y:S01]  /*eaf0*/  LDL.LU R2, [R1+0x28] ;  /* 0x0000280001027983 */ /* 0x000f220000300800 */
[----:B------:R-:W-:Y:S01]  /*eb00*/  IMAD.MOV.U32 R167, RZ, RZ, R3 ;  /* 0x000000ffffa77224 */ /* 0x000fe200078e0003 */
[----:B------:R-:W-:Y:S01]  /*eb10*/  MOV R136, R146 ;  /* 0x0000009200887202 */ /* 0x000fe20000000f00 */
[----:B------:R-:W-:Y:S01]  /*eb20*/  IMAD.MOV.U32 R25, RZ, RZ, R208 ;  /* 0x000000ffff197224 */ /* 0x000fe200078e00d0 */
[----:B------:R-:W2:Y:S01]  /*eb30*/  LDL.LU R248, [R1+0x148] ;  /* 0x0001480001f87983 */ /* 0x000ea20000300800 */
[----:B------:R-:W-:Y:S01]  /*eb40*/  MOV R139, R157 ;  /* 0x0000009d008b7202 */ /* 0x000fe20000000f00 */
[----:B---3--:R-:W-:-:S02]  /*eb50*/  IMAD.MOV.U32 R24, RZ, RZ, R89 ;  /* 0x000000ffff187224 */ /* 0x008fc400078e0059 */
[----:B------:R-:W3:Y:S01]  /*eb60*/  LDL.LU R208, [R1+0x144] ;  /* 0x0001440001d07983 */ /* 0x000ee20000300800 */
[----:B------:R-:W-:Y:S02]  /*eb70*/  IMAD.MOV.U32 R146, RZ, RZ, R164 ;  /* 0x000000ffff927224 */ /* 0x000fe400078e00a4 */
[----:B------:R-:W-:Y:S02]  /*eb80*/  IMAD.MOV.U32 R3, RZ, RZ, R24 ;  /* 0x000000ffff037224 */ /* 0x000fe400078e0018 */
[----:B------:R-:W-:Y:S02]  /*eb90*/  IMAD.MOV.U32 R24, RZ, RZ, R209 ;  /* 0x000000ffff187224 */ /* 0x000fe400078e00d1 */
[----:B------:R-:W-:Y:S01]  /*eba0*/  IMAD.MOV.U32 R157, RZ, RZ, R211 ;  /* 0x000000ffff9d7224 */ /* 0x000fe200078e00d3 */
[----:B------:R-:W2:Y:S01]  /*ebb0*/  LDL.LU R209, [R1+0x140] ;  /* 0x0001400001d17983 */ /* 0x000ea20000300800 */
[----:B------:R-:W-:Y:S01]  /*ebc0*/  IMAD.MOV.U32 R164, RZ, RZ, R210 ;  /* 0x000000ffffa47224 */ /* 0x000fe200078e00d2 */
[----:B------:R-:W-:Y:S01]  /*ebd0*/  MOV R211, R168 ;  /* 0x000000a800d37202 */ /* 0x000fe20000000f00 */
[----:B-1----:R-:W-:Y:S01]  /*ebe0*/  HMMA.16816.F32.BF16 R120, R4, R8, R184 ;  /* 0x000000080478723c */ /* 0x002fe200000418b8 */
[----:B------:R-:W-:Y:S01]  /*ebf0*/  IMAD.MOV.U32 R143, RZ, RZ, R161 ;  /* 0x000000ffff8f7224 */ /* 0x000fe200078e00a1 */
[----:B------:R-:W3:Y:S01]  /*ec00*/  LDL.LU R168, [R1+0x13c] ;  /* 0x00013c0001a87983 */ /* 0x000ee20000300800 */
[----:B------:R-:W-:-:S02]  /*ec10*/  IMAD.MOV.U32 R210, RZ, RZ, R174 ;  /* 0x000000ffffd27224 */ /* 0x000fc400078e00ae */
[----:B------:R-:W-:Y:S01]  /*ec20*/  IMAD.MOV.U32 R161, RZ, RZ, R182 ;  /* 0x000000ffffa17224 */ /* 0x000fe200078e00b6 */
[----:B------:R-:W2:Y:S01]  /*ec30*/  LDL.LU R186, [R1+0xac] ;  /* 0x0000ac0001ba7983 */ /* 0x000ea20000300800 */
[----:B------:R-:W-:Y:S02]  /*ec40*/  IMAD.MOV.U32 R174, RZ, RZ, R173 ;  /* 0x000000ffffae7224 */ /* 0x000fe400078e00ad */
[----:B------:R-:W-:Y:S01]  /*ec50*/  IMAD.MOV.U32 R173, RZ, RZ, R201 ;  /* 0x000000ffffad7224 */ /* 0x000fe200078e00c9 */
[----:B------:R-:W3:Y:S04]  /*ec60*/  LDL.LU R182, [R1+0x2c] ;  /* 0x00002c0001b67983 */ /* 0x000ee80000300800 */
[----:B------:R-:W2:Y:S01]  /*ec70*/  LDL.LU R201, [R1+0x138] ;  /* 0x0001380001c97983 */ /* 0x000ea20000300800 */
[----:B------:R-:W-:Y:S01]  /*ec80*/  IMAD.MOV.U32 R21, RZ, RZ, R28 ;  /* 0x000000ffff157224 */ /* 0x000fe200078e001c */
[----:B------:R-:W-:Y:S01]  /*ec90*/  MOV R29, R105 ;  /* 0x00000069001d7202 */ /* 0x000fe20000000f00 */
[----:B------:R-:W-:-:S02]  /*eca0*/  IMAD.MOV.U32 R28, RZ, RZ, R104 ;  /* 0x000000ffff1c7224 */ /* 0x000fc400078e0068 */
[----:B------:R-:W-:Y:S02]  /*ecb0*/  IMAD.MOV.U32 R30, RZ, RZ, R106 ;  /* 0x000000ffff1e7224 */ /* 0x000fe400078e006a */
[----:B------:R-:W-:Y:S02]  /*ecc0*/  IMAD.MOV.U32 R31, RZ, RZ, R107 ;  /* 0x000000ffff1f7224 */ /* 0x000fe400078e006b */
[C---:B------:R-:W-:Y:S01]  /*ecd0*/  HMMA.16816.F32.BF16 R104, R4.reuse, R10, R204 ;  /* 0x0000000a0468723c */ /* 0x040fe200000418cc */
[----:B------:R-:W1:Y:S01]  /*ece0*/  LDSM.16.MT88.4 R8, [R191+0x12000] ;  /* 0x01200000bf08783b */ /* 0x000e620000004200 */
[----:B------:R-:W-:Y:S01]  /*ecf0*/  MOV R129, R73 ;  /* 0x0000004900817202 */ /* 0x000fe20000000f00 */
[----:B------:R-:W-:Y:S01]  /*ed00*/  IMAD.MOV.U32 R130, RZ, RZ, R72 ;  /* 0x000000ffff827224 */ /* 0x000fe200078e0048 */
[----:B------:R-:W-:Y:S08]  /*ed10*/  MUFU.EX2 R176, R181 ;  /* 0x000000b500b07308 */ /* 0x000ff00000000800 */
[----:B------:R-:W1:Y:S02]  /*ed20*/  MUFU.EX2 R172, R179 ;  /* 0x000000b300ac7308 */ /* 0x000e640000000800 */
[C---:B-1----:R-:W-:Y:S06]  /*ed30*/  HMMA.16816.F32.BF16 R88, R4.reuse, R8, R44 ;  /* 0x000000080458723c */ /* 0x042fec000004182c */
[----:B------:R-:W-:Y:S01]  /*ed40*/  HMMA.16816.F32.BF16 R72, R4, R10, R48 ;  /* 0x0000000a0448723c */ /* 0x000fe20000041830 */
[----:B------:R-:W1:Y:S01]  /*ed50*/  LDSM.16.MT88.4 R8, [R193+0x12000] ;  /* 0x01200000c108783b */ /* 0x000e620000004200 */
[----:B------:R-:W-:Y:S01]  /*ed60*/  F2FP.BF16.F32.PACK_AB R188, R172, R176 ;  /* 0x000000b0acbc723e */ /* 0x000fe200000010ff */
[----:B------:R-:W-:-:S04]  /*ed70*/  @!P5 HFMA2.BF16_V2 R37, -RZ.H0_H0, RZ.H0_H0, -R196.H0_H0 ;  /* 0x200000ffff25d231 */ /* 0x000fc800003409c4 */
[--C-:B------:R-:W-:Y:S02]  /*ed80*/  @!P2 HFMA2.BF16_V2 R39, -RZ.H0_H0, RZ.H0_H0, -R188.reuse.H0_H0 ;  /* 0x200000ffff27a231 */ /* 0x100fe400003409bc */
[----:B------:R-:W-:Y:S01]  /*ed90*/  @!P1 HFMA2.BF16_V2 R36, -RZ.H0_H0, RZ.H0_H0, -R188.H1_H1 ;  /* 0x200000ffff249231 */ /* 0x000fe200003609bc */
[C---:B------:R-:W-:Y:S02]  /*eda0*/  @P2 PRMT R181, R188.reuse, 0x7610, R181 ;  /* 0x00007610bcb52816 */ /* 0x040fe400000000b5 */
[----:B------:R-:W-:Y:S02]  /*edb0*/  @P1 PRMT R179, R188, 0x7632, R179 ;  /* 0x00007632bcb31816 */ /* 0x000fe400000000b3 */
[----:B------:R-:W-:Y:S02]  /*edc0*/  @!P5 PRMT R196, R37, 0x5410, RZ ;  /* 0x0000541025c4d816 */ /* 0x000fe400000000ff */
[----:B------:R-:W-:Y:S02]  /*edd0*/  @!P2 PRMT R181, R39, 0x5410, RZ ;  /* 0x0000541027b5a816 */ /* 0x000fe400000000ff */
[----:B------:R-:W-:Y:S01]  /*ede0*/  @!P1 PRMT R179, R36, 0x5410, RZ ;  /* 0x0000541024b39816 */ /* 0x000fe200000000ff */
[C---:B-1----:R-:W-:Y:S06]  /*edf0*/  HMMA.16816.F32.BF16 R52, R4.reuse, R8, R52 ;  /* 0x000000080434723c */ /* 0x042fec0000041834 */
[----:B------:R-:W-:Y:S01]  /*ee00*/  HMMA.16816.F32.BF16 R36, R4, R10, R212 ;  /* 0x0000000a0424723c */ /* 0x000fe200000418d4 */
[----:B------:R-:W1:Y:S01]  /*ee10*/  LDSM.16.MT88.4 R8, [R192+0x12000] ;  /* 0x01200000c008783b */ /* 0x000e620000004200 */
[----:B------:R-:W-:Y:S01]  /*ee20*/  IMAD.MOV.U32 R138, RZ, RZ, R156 ;  /* 0x000000ffff8a7224 */ /* 0x000fe200078e009c */
[----:B------:R-:W-:Y:S01]  /*ee30*/  MOV R156, R169 ;  /* 0x000000a9009c7202 */ /* 0x000fe20000000f00 */
[----:B------:R-:W-:Y:S01]  /*ee40*/  IMAD.MOV.U32 R137, RZ, RZ, R147 ;  /* 0x000000ffff897224 */ /* 0x000fe200078e0093 */
[----:B------:R-:W-:Y:S01]  /*ee50*/  MOV R142, R160 ;  /* 0x000000a0008e7202 */ /* 0x000fe20000000f00 */
[----:B------:R-:W3:Y:S01]  /*ee60*/  LDL.LU R169, [R1+0x134] ;  /* 0x0001340001a97983 */ /* 0x000ee20000300800 */
[----:B------:R-:W-:Y:S01]  /*ee70*/  IMAD.MOV.U32 R144, RZ, RZ, R162 ;  /* 0x000000ffff907224 */ /* 0x000fe200078e00a2 */
[----:B------:R-:W-:Y:S01]  /*ee80*/  MOV R145, R163 ;  /* 0x000000a300917202 */ /* 0x000fe20000000f00 */
[----:B------:R-:W-:Y:S01]  /*ee90*/  IMAD.MOV.U32 R160, RZ, RZ, R25 ;  /* 0x000000ffffa07224 */ /* 0x000fe200078e0019 */
[----:B------:R-:W3:Y:S01]  /*eea0*/  LDL.LU R187, [R1+0x38] ;  /* 0x0000380001bb7983 */ /* 0x000ee20000300800 */
[----:B------:R-:W-:Y:S01]  /*eeb0*/  IMAD.MOV.U32 R147, RZ, RZ, R165 ;  /* 0x000000ffff937224 */ /* 0x000fe200078e00a5 */
[----:B------:R-:W-:Y:S01]  /*eec0*/  MOV R25, R21 ;  /* 0x0000001500197202 */ /* 0x000fe20000000f00 */
[----:B------:R-:W-:Y:S01]  /*eed0*/  IMAD.MOV.U32 R163, RZ, RZ, R183 ;  /* 0x000000ffffa37224 */ /* 0x000fe200078e00b7 */
[----:B------:R-:W3:Y:S01]  /*eee0*/  LDL.LU R162, [R1+0xa8] ;  /* 0x0000a80001a27983 */ /* 0x000ee20000300800 */
[----:B------:R-:W-:Y:S01]  /*eef0*/  MOV R165, R0 ;  /* 0x0000000000a57202 */ /* 0x000fe20000000f00 */
[----:B------:R-:W-:-:S02]  /*ef00*/  IMAD.MOV.U32 R140, RZ, RZ, R158 ;  /* 0x000000ffff8c7224 */ /* 0x000fc400078e009e */
[----:B------:R-:W3:Y:S01]  /*ef10*/  LDL.LU R21, [R1+0xd8] ;  /* 0x0000d80001157983 */ /* 0x000ee20000300800 */
[----:B------:R-:W-:Y:S02]  /*ef20*/  IMAD.MOV.U32 R141, RZ, RZ, R159 ;  /* 0x000000ffff8d7224 */ /* 0x000fe400078e009f */
[----:B------:R-:W-:Y:S01]  /*ef30*/  IMAD.MOV.U32 R159, RZ, RZ, R3 ;  /* 0x000000ffff9f7224 */ /* 0x000fe200078e0003 */
[----:B------:R-:W3:Y:S01]  /*ef40*/  LDL.LU R183, [R1+0x130] ;  /* 0x0001300001b77983 */ /* 0x000ee20000300800 */
[C---:B-1----:R-:W-:Y:S06]  /*ef50*/  HMMA.16816.F32.BF16 R116, R4.reuse, R8, R216 ;  /* 0x000000080474723c */ /* 0x042fec00000418d8 */
[----:B------:R-:W-:Y:S01]  /*ef60*/  HMMA.16816.F32.BF16 R100, R4, R10, R64 ;  /* 0x0000000a0464723c */ /* 0x000fe20000041840 */
[----:B------:R-:W1:Y:S01]  /*ef70*/  LDSM.16.MT88.4 R8, [R190+0x14000] ;  /* 0x01400000be08783b */ /* 0x000e620000004200 */
[----:B------:R-:W-:Y:S01]  /*ef80*/  IMAD.MOV.U32 R153, RZ, RZ, R85 ;  /* 0x000000ffff997224 */ /* 0x000fe200078e0055 */
[----:B------:R-:W-:-:S03]  /*ef90*/  MOV R154, R84 ;  /* 0x00000054009a7202 */ /* 0x000fc60000000f00 */
[C---:B-1----:R-:W-:Y:S06]  /*efa0*/  HMMA.16816.F32.BF16 R84, R4.reuse, R8, R68 ;  /* 0x000000080454723c */ /* 0x042fec0000041844 */
[C---:B------:R-:W-:Y:S01]  /*efb0*/  HMMA.16816.F32.BF16 R68, R4.reuse, R10, R220 ;  /* 0x0000000a0444723c */ /* 0x040fe200000418dc */
[----:B------:R-:W1:Y:S01]  /*efc0*/  LDSM.16.MT88.4 R8, [R191+0x14000] ;  /* 0x01400000bf08783b */ /* 0x000e620000004200 */
[----:B----4-:R-:W-:Y:S01]  /*efd0*/  MOV R158, R2 ;  /* 0x00000002009e7202 */ /* 0x010fe20000000f00 */
[----:B--2---:R-:W-:Y:S02]  /*efe0*/  IMAD.MOV.U32 R0, RZ, RZ, R201 ;  /* 0x000000ffff007224 */ /* 0x004fe400078e00c9 */
[----:B------:R-:W2:Y:S04]  /*eff0*/  LDL.LU R201, [R1+0x12c] ;  /* 0x00012c0001c97983 */ /* 0x000ea80000300800 */
[----:B------:R-:W4:Y:S01]  /*f000*/  LDL.LU.64 R2, [R1+0xd0] ;  /* 0x0000d00001027983 */ /* 0x000f220000300a00 */
        /* <DEDUP_REMOVED lines=14> */
[----:B------:R-:W1:Y:S01]  /*f0f0*/  LDSM.16.MT88.4 R8, [R193+0x16000] ;  /* 0x01600000c108783b */ /* 0x000e620000004200 */
[----:B---3--:R-:W-:-:S02]  /*f100*/  IMAD.MOV.U32 R207, RZ, RZ, R162 ;  /* 0x000000ffffcf7224 */ /* 0x008fc400078e00a2 */
[----:B------:R-:W-:Y:S01]  /*f110*/  IMAD.MOV.U32 R184, RZ, RZ, R163 ;  /* 0x000000ffffb87224 */ /* 0x000fe200078e00a3 */
[----:B------:R-:W-:Y:S01]  /*f120*/  MOV R206, R186 ;  /* 0x000000ba00ce7202 */ /* 0x000fe20000000f00 */
[C---:B-1----:R-:W-:Y:S06]  /*f130*/  HMMA.16816.F32.BF16 R140, R4.reuse, R8, R140 ;  /* 0x00000008048c723c */ /* 0x042fec000004188c */
[----:B------:R-:W-:Y:S01]  /*f140*/  HMMA.16816.F32.BF16 R148, R4, R10, R148 ;  /* 0x0000000a0494723c */ /* 0x000fe20000041894 */
[----:B------:R-:W1:Y:S01]  /*f150*/  LDSM.16.MT88.4 R8, [R192+0x16000] ;  /* 0x01600000c008783b */ /* 0x000e620000004200 */
[----:B------:R-:W-:-:S02]  /*f160*/  MOV R186, R0 ;  /* 0x0000000000ba7202 */ /* 0x000fc40000000f00 */
[----:B------:R-:W-:Y:S02]  /*f170*/  MOV R185, R15 ;  /* 0x0000000f00b97202 */ /* 0x000fe40000000f00 */
[C---:B-1----:R-:W-:Y:S06]  /*f180*/  HMMA.16816.F32.BF16 R152, R4.reuse, R8, R152 ;  /* 0x000000080498723c */ /* 0x042fec0000041898 */
[----:B------:R-:W-:Y:S01]  /*f190*/  HMMA.16816.F32.BF16 R144, R4, R10, R144 ;  /* 0x0000000a0490723c */ /* 0x000fe20000041890 */
[----:B----4-:R-:W-:Y:S02]  /*f1a0*/  IMAD.MOV.U32 R162, RZ, RZ, R2 ;  /* 0x000000ffffa27224 */ /* 0x010fe400078e0002 */
[----:B------:R-:W-:-:S02]  /*f1b0*/  IMAD.MOV.U32 R163, RZ, RZ, R3 ;  /* 0x000000ffffa37224 */ /* 0x000fc400078e0003 */
[----:B------:R-:W-:-:S05]  /*f1c0*/  IMAD.WIDE.U32 R2, R14, -0x2daee0ad, RZ ;  /* 0xd2511f530e027825 */ /* 0x000fca00078e00ff */
[----:B------:R-:W-:Y:S02]  /*f1d0*/  LOP3.LUT R0, R3, UR4, R12, 0x96, !PT ;  /* 0x0000000403007c12 */ /* 0x000fe4000f8e960c */
[C---:B------:R-:W-:Y:S01]  /*f1e0*/  LOP3.LUT R3, R2.reuse, 0xffff, RZ, 0xc0, !PT ;  /* 0x0000ffff02037812 */ /* 0x040fe200078ec0ff */
[----:B------:R-:W1:Y:S01]  /*f1f0*/  LDSM.16.MT88.4 R12, [R190+0x10800] ;  /* 0x01080000be0c783b */ /* 0x000e620000004200 */
        /* <DEDUP_REMOVED lines=12> */
[----:B------:R-:W-:Y:S02]  /*f2c0*/  LOP3.LUT R4, R6, 0xff, RZ, 0xc0, !PT ;  /* 0x000000ff06047812 */ /* 0x000fe400078ec0ff */
[----:B------:R-:W-:-:S02]  /*f2d0*/  HSET2.LE.AND R0, R3, R20, PT ;  /* 0x0000001403007233 */ /* 0x000fc40003803000 */
[----:B------:R-:W-:Y:S02]  /*f2e0*/  PRMT R2, R2, 0x5410, R5 ;  /* 0x0000541002027816 */ /* 0x000fe40000000005 */
[----:B------:R-:W-:Y:S02]  /*f2f0*/  PRMT R3, R4, 0x5410, R7 ;  /* 0x0000541004037816 */ /* 0x000fe40000000007 */
[----:B------:R-:W-:Y:S02]  /*f300*/  LOP3.LUT R4, R0, R206, RZ, 0xc0, !PT ;  /* 0x000000ce00047212 */ /* 0x000fe400078ec0ff */
[--C-:B------:R-:W-:Y:S02]  /*f310*/  HSET2.LE.AND R0, R2, R20.reuse, PT ;  /* 0x0000001402007233 */ /* 0x100fe40003803000 */
[--C-:B------:R-:W-:Y:S02]  /*f320*/  HSET2.LE.AND R2, R8, R20.reuse, PT ;  /* 0x0000001408027233 */ /* 0x100fe40003803000 */
[----:B------:R-:W-:Y:S01]  /*f330*/  HSET2.LE.AND R3, R3, R20, PT ;  /* 0x0000001403037233 */ /* 0x000fe20003803000 */
[----:B------:R-:W-:Y:S01]  /*f340*/  IMAD.MOV.U32 R236, RZ, RZ, R165 ;  /* 0x000000ffffec7224 */ /* 0x000fe200078e00a5 */
[----:B------:R-:W-:Y:S01]  /*f350*/  LOP3.LUT R5, R0, R207, RZ, 0xc0, !PT ;  /* 0x000000cf00057212 */ /* 0x000fe200078ec0ff */
[----:B------:R-:W-:Y:S01]  /*f360*/  IMAD.MOV.U32 R237, RZ, RZ, R166 ;  /* 0x000000ffffed7224 */ /* 0x000fe200078e00a6 */
[----:B------:R-:W-:Y:S01]  /*f370*/  LOP3.LUT R6, R2, R209, RZ, 0xc0, !PT ;  /* 0x000000d102067212 */ /* 0x000fe200078ec0ff */
[----:B------:R-:W3:Y:S01]  /*f380*/  LDSM.16.MT88.4 R8, [R192+0x10800] ;  /* 0x01080000c008783b */ /* 0x000ee20000004200 */
[----:B------:R-:W-:-:S02]  /*f390*/  LOP3.LUT R7, R3, R183, RZ, 0xc0, !PT ;  /* 0x000000b703077212 */ /* 0x000fc400078ec0ff */
[----:B------:R-:W-:Y:S02]  /*f3a0*/  MOV R243, R164 ;  /* 0x000000a400f37202 */ /* 0x000fe40000000f00 */
[----:B------:R-:W-:-:S03]  /*f3b0*/  MOV R238, R167 ;  /* 0x000000a700ee7202 */ /* 0x000fc60000000f00 */
[C---:B-1----:R-:W-:Y:S01]  /*f3c0*/  HMMA.16816.F32.BF16 R224, R4.reuse, R14, R16 ;  /* 0x0000000e04e0723c */ /* 0x042fe20000041810 */
[----:B------:R-:W1:Y:S05]  /*f3d0*/  LDSM.16.MT88.4 R16, [R191+0x10800] ;  /* 0x01080000bf10783b */ /* 0x000e6a0000004200 */
        /* <DEDUP_REMOVED lines=13> */
[C---:B---3--:R-:W-:Y:S06]  /*f4b0*/  HMMA.16816.F32.BF16 R244, R4.reuse, R10, R40 ;  /* 0x0000000a04f4723c */ /* 0x048fec0000041828 */
[C---:B-1----:R-:W-:Y:S06]  /*f4c0*/  HMMA.16816.F32.BF16 R156, R4.reuse, R16, R124 ;  /* 0x00000010049c723c */ /* 0x042fec000004187c */
[C---:B------:R-:W-:Y:S01]  /*f4d0*/  HMMA.16816.F32.BF16 R184, R4.reuse, R18, R108 ;  /* 0x0000001204b8723c */ /* 0x040fe2000004186c */
[----:B------:R-:W1:Y:S05]  /*f4e0*/  LDSM.16.MT88.4 R16, [R190+0x12800] ;  /* 0x01280000be10783b */ /* 0x000e6a0000004200 */
[C---:B----4-:R-:W-:Y:S06]  /*f4f0*/  HMMA.16816.F32.BF16 R180, R4.reuse, R12, R92 ;  /* 0x0000000c04b4723c */ /* 0x050fec000004185c */
[C---:B------:R-:W-:Y:S01]  /*f500*/  HMMA.16816.F32.BF16 R108, R4.reuse, R14, R76 ;  /* 0x0000000e046c723c */ /* 0x040fe2000004184c */
[----:B------:R-:W3:Y:S05]  /*f510*/  LDSM.16.MT88.4 R12, [R191+0x12800] ;  /* 0x01280000bf0c783b */ /* 0x000eea0000004200 */
[----:B------:R-:W-:Y:S01]  /*f520*/  HMMA.16816.F32.BF16 R92, R4, R8, R56 ;  /* 0x00000008045c723c */ /* 0x000fe20000041838 */
[----:B------:R-:W4:Y:S01]  /*f530*/  LDSM.16.MT88.4 R8, [R193+0x12800] ;  /* 0x01280000c108783b */ /* 0x000f220000004200 */
[----:B------:R-:W-:Y:S01]  /*f540*/  IMAD.MOV.U32 R228, RZ, RZ, R179 ;  /* 0x000000ffffe47224 */ /* 0x000fe200078e00b3 */
[----:B------:R-:W-:Y:S01]  /*f550*/  MOV R219, R177 ;  /* 0x000000b100db7202 */ /* 0x000fe20000000f00 */
[----:B------:R-:W-:-:S02]  /*f560*/  IMAD.MOV.U32 R218, RZ, RZ, R178 ;  /* 0x000000ffffda7224 */ /* 0x000fc400078e00b2 */
[----:B------:R-:W-:Y:S01]  /*f570*/  IMAD.MOV.U32 R204, RZ, RZ, R176 ;  /* 0x000000ffffcc7224 */ /* 0x000fe200078e00b0 */
        /* <DEDUP_REMOVED lines=23> */
[----:B-1----:R-:W-:Y:S01]  /*f6f0*/  HMMA.16816.F32.BF16 R240, R4, R18, R100 ;  /* 0x0000001204f0723c */ /* 0x002fe20000041864 */
[----:B------:R-:W-:-:S02]  /*f700*/  IMAD.MOV.U32 R53, RZ, RZ, R219 ;  /* 0x000000ffff357224 */ /* 0x000fc400078e00db */
[----:B------:R-:W-:Y:S02]  /*f710*/  IMAD.MOV.U32 R54, RZ, RZ, R204 ;  /* 0x000000ffff367224 */ /* 0x000fe400078e00cc */
[----:B------:R-:W-:Y:S01]  /*f720*/  IMAD.MOV.U32 R88, RZ, RZ, R206 ;  /* 0x000000ffff587224 */ /* 0x000fe200078e00ce */
[C---:B------:R-:W-:Y:S01]  /*f730*/  HMMA.16816.F32.BF16 R116, R4.reuse, R16, R116 ;  /* 0x000000100474723c */ /* 0x040fe20000041874 */
[----:B------:R-:W-:Y:S01]  /*f740*/  IMAD.MOV.U32 R102, RZ, RZ, R216 ;  /* 0x000000ffff667224 */ /* 0x000fe200078e00d8 */
[----:B------:R-:W1:Y:S01]  /*f750*/  LDSM.16.MT88.4 R16, [R193+0x14800] ;  /* 0x01480000c110783b */ /* 0x000e620000004200 */
[----:B------:R-:W-:Y:S02]  /*f760*/  IMAD.MOV.U32 R103, RZ, RZ, R217 ;  /* 0x000000ffff677224 */ /* 0x000fe400078e00d9 */
[----:B------:R-:W-:Y:S01]  /*f770*/  IMAD.MOV.U32 R89, RZ, RZ, R207 ;  /* 0x000000ffff597224 */ /* 0x000fe200078e00cf */
[----:B---3--:R-:W-:Y:S01]  /*f780*/  HMMA.16816.F32.BF16 R228, R4, R12, R84 ;  /* 0x0000000c04e4723c */ /* 0x008fe20000041854 */
[----:B------:R-:W-:-:S02]  /*f790*/  IMAD.MOV.U32 R40, RZ, RZ, R174 ;  /* 0x000000ffff287224 */ /* 0x000fc400078e00ae */
[----:B------:R-:W-:Y:S02]  /*f7a0*/  IMAD.MOV.U32 R211, RZ, RZ, R173 ;  /* 0x000000ffffd37224 */ /* 0x000fe400078e00ad */
[----:B------:R-:W-:Y:S01]  /*f7b0*/  IMAD.MOV.U32 R91, RZ, RZ, R172 ;  /* 0x000000ffff5b7224 */ /* 0x000fe200078e00ac */
        /* <DEDUP_REMOVED lines=26> */
[----:B------:R-:W-:Y:S01]  /*f960*/  LOP3.LUT R2, R169, UR35, R34, 0x96, !PT ;  /* 0x00000023a9027c12 */ /* 0x000fe2000f8e9622 */
[----:B------:R-:W-:Y:S01]  /*f970*/  IMAD.MOV.U32 R84, RZ, RZ, R36 ;  /* 0x000000ffff547224 */ /* 0x000fe200078e0024 */
[----:B------:R-:W-:Y:S01]  /*f980*/  LOP3.LUT R0, R27, UR34, R168, 0x96, !PT ;  /* 0x000000221b007c12 */ /* 0x000fe2000f8e96a8 */
[----:B------:R-:W-:Y:S01]  /*f990*/  IMAD.MOV.U32 R115, RZ, RZ, R37 ;  /* 0x000000ffff737224 */ /* 0x000fe200078e0025 */
[----:B------:R-:W-:Y:S01]  /*f9a0*/  LDSM.16.MT88.4 R28, [R192+0x11000] ;  /* 0x01100000c01c783b */ /* 0x000fe20000004200 */
[----:B------:R-:W-:Y:S01]  /*f9b0*/  IMAD.WIDE.U32 R2, R2, -0x2daee0ad, RZ ;  /* 0xd2511f5302027825 */ /* 0x000fe200078e00ff */
[C---:B-1----:R-:W-:Y:S06]  /*f9c0*/  HMMA.16816.F32.BF16 R68, R4.reuse, R16, R128 ;  /* 0x000000100444723c */ /* 0x042fec0000041880 */
[C---:B------:R-:W-:Y:S06]  /*f9d0*/  HMMA.16816.F32.BF16 R64, R4.reuse, R18, R136 ;  /* 0x000000120440723c */ /* 0x040fec0000041888 */
[C---:B---3--:R-:W-:Y:S06]  /*f9e0*/  HMMA.16816.F32.BF16 R60, R4.reuse, R12, R140 ;  /* 0x0000000c043c723c */ /* 0x048fec000004188c */
[C---:B------:R-:W-:Y:S06]  /*f9f0*/  HMMA.16816.F32.BF16 R56, R4.reuse, R14, R148 ;  /* 0x0000000e0438723c */ /* 0x040fec0000041894 */
[C---:B----4-:R-:W-:Y:S06]  /*fa00*/  HMMA.16816.F32.BF16 R48, R4.reuse, R8, R152 ;  /* 0x000000080430723c */ /* 0x050fec0000041898 */
[----:B------:R-:W-:Y:S01]  /*fa10*/  HMMA.16816.F32.BF16 R44, R4, R10, R144 ;  /* 0x0000000a042c723c */ /* 0x000fe20000041890 */
[----:B------:R-:W-:Y:S01]  /*fa20*/  LOP3.LUT R3, R3, UR31, R208, 0x96, !PT ;  /* 0x0000001f03037c12 */ /* 0x000fe2000f8e96d0 */
[----:B------:R-:W-:Y:S01]  /*fa30*/  IMAD.MOV.U32 R113, RZ, RZ, R39 ;  /* 0x000000ffff717224 */ /* 0x000fe200078e0027 */
[----:B------:R-:W1:Y:S04]  /*fa40*/  LDSM.16.MT88.4 R16, [R190+0x11000] ;  /* 0x01100000be10783b */ /* 0x000e680000004200 */
[----:B------:R-:W-:Y:S01]  /*fa50*/  IMAD.WIDE.U32 R6, R0, -0x2daee0ad, RZ ;  /* 0xd2511f5300067825 */ /* 0x000fe200078e00ff */
[----:B------:R-:W3:Y:S04]  /*fa60*/  LDSM.16.MT88.4 R12, [R191+0x11000] ;  /* 0x01100000bf0c783b */ /* 0x000ee80000004200 */
[----:B------:R-:W-:Y:S01]  /*fa70*/  LOP3.LUT R0, R7, UR15, R2, 0x96, !PT ;  /* 0x0000000f07007c12 */ /* 0x000fe2000f8e9602 */
[----:B------:R-:W-:Y:S01]  /*fa80*/  IMAD.WIDE.U32 R2, R3, -0x326172a9, RZ ;  /* 0xcd9e8d5703027825 */ /* 0x000fe200078e00ff */
[----:B------:R-:W4:Y:S03]  /*fa90*/  LDSM.16.MT88.4 R8, [R193+0x11000] ;  /* 0x01100000c108783b */ /* 0x000f260000004200 */
[----:B------:R-:W-:Y:S01]  /*faa0*/  IMAD.WIDE.U32 R34, R0, -0x326172a9, RZ ;  /* 0xcd9e8d5700227825 */ /* 0x000fe200078e00ff */
[----:B------:R-:W-:-:S04]  /*fab0*/  LOP3.LUT R0, R3, UR30, R26, 0x96, !PT ;  /* 0x0000001e03007c12 */ /* 0x000fc8000f8e961a */
[----:B------:R-:W-:Y:S01]  /*fac0*/  LOP3.LUT R2, R35, UR14, R2, 0x96, !PT ;  /* 0x0000000e23027c12 */ /* 0x000fe2000f8e9602 */
[----:B------:R-:W-:-:S04]  /*fad0*/  IMAD.WIDE.U32 R4, R0, -0x2daee0ad, RZ ;  /* 0xd2511f5300047825 */ /* 0x000fc800078e00ff */
[----:B------:R-:W-:-:S05]  /*fae0*/  IMAD.WIDE.U32 R36, R2, -0x2daee0ad, RZ ;  /* 0xd2511f5302247825 */ /* 0x000fca00078e00ff */
[----:B------:R-:W-:Y:S02]  /*faf0*/  LOP3.LUT R2, R37, UR7, R4, 0x96, !PT ;  /* 0x0000000725027c12 */ /* 0x000fe4000f8e9604 */
[----:B------:R-:W-:-:S03]  /*fb00*/  LOP3.LUT R0, R5, UR11, R6, 0x96, !PT ;  /* 0x0000000b05007c12 */ /* 0x000fc6000f8e9606 */
[----:B------:R-:W-:-:S04]  /*fb10*/  IMAD.WIDE.U32 R2, R2, -0x326172a9, RZ ;  /* 0xcd9e8d5702027825 */ /* 0x000fc800078e00ff */
[----:B------:R-:W-:Y:S01]  /*fb20*/  IMAD.WIDE.U32 R32, R0, -0x326172a9, RZ ;  /* 0xcd9e8d5700207825 */ /* 0x000fe200078e00ff */
[C---:B------:R-:W-:Y:S02]  /*fb30*/  LOP3.LUT R4, R2.reuse, 0xffff, RZ, 0xc0, !PT ;  /* 0x0000ffff02047812 */ /* 0x040fe400078ec0ff */
[----:B------:R-:W-:Y:S02]  /*fb40*/  SHF.R.U32.HI R5, RZ, 0x10, R2 ;  /* 0x00000010ff057819 */ /* 0x000fe40000011602 */
[----:B------:R-:W-:Y:S02]  /*fb50*/  SHF.R.U32.HI R6, RZ, 0x8, R4 ;  /* 0x00000008ff067819 */ /* 0x000fe40000011604 */
[----:B------:R-:W-:Y:S02]  /*fb60*/  LOP3.LUT R5, R5, 0xff, RZ, 0xc0, !PT ;  /* 0x000000ff05057812 */ /* 0x000fe400078ec0ff */
[----:B------:R-:W-:Y:S02]  /*fb70*/  LOP3.LUT R4, R2, 0xff, RZ, 0xc0, !PT ;  /* 0x000000ff02047812 */ /* 0x000fe400078ec0ff */
[----:B------:R-:W-:-:S02]  /*fb80*/  SHF.R.U32.HI R0, RZ, 0x18, R2 ;  /* 0x00000018ff007819 */ /* 0x000fc40000011602 */
[----:B------:R-:W-:Y:S02]  /*fb90*/  LOP3.LUT R2, R3, UR6, R32, 0x96, !PT ;  /* 0x0000000603027c12 */ /* 0x000fe4000f8e9620 */
[----:B------:R-:W-:Y:S02]  /*fba0*/  PRMT R5, R5, 0x5410, R0 ;  /* 0x0000541005057816 */ /* 0x000fe40000000000 */
[----:B------:R-:W-:-:S04]  /*fbb0*/  LOP3.LUT R0, R2, 0xffff, RZ, 0xc0, !PT ;  /* 0x0000ffff02007812 */ /* 0x000fc800078ec0ff */
[----:B------:R-:W-:Y:S02]  /*fbc0*/  SHF.R.U32.HI R3, RZ, 0x8, R0 ;  /* 0x00000008ff037819 */ /* 0x000fe40000011600 */
[----:B------:R-:W-:Y:S01]  /*fbd0*/  LOP3.LUT R0, R2, 0xff, RZ, 0xc0, !PT ;  /* 0x000000ff02007812 */ /* 0x000fe200078ec0ff */
[----:B------:R-:W-:-:S03]  /*fbe0*/  IMAD.MOV.U32 R39, RZ, RZ, R21 ;  /* 0x000000ffff277224 */ /* 0x000fc600078e0015 */
[----:B------:R-:W-:Y:S02]  /*fbf0*/  PRMT R21, R0, 0x5410, R3 ;  /* 0x0000541000157816 */ /* 0x000fe40000000003 */
[----:B------:R-:W-:Y:S02]  /*fc00*/  SHF.R.U32.HI R0, RZ, 0x10, R2 ;  /* 0x00000010ff007819 */ /* 0x000fe40000011602 */
[----:B------:R-:W-:Y:S02]  /*fc10*/  PRMT R6, R4, 0x5410, R6 ;  /* 0x0000541004067816 */ /* 0x000fe40000000006 */
[----:B------:R-:W-:Y:S02]  /*fc20*/  SHF.R.U32.HI R4, RZ, 0x18, R2 ;  /* 0x00000018ff047819 */ /* 0x000fe40000011602 */
[----:B------:R-:W-:Y:S02]  /*fc30*/  LOP3.LUT R3, R0, 0xff, RZ, 0xc0, !PT ;  /* 0x000000ff00037812 */ /* 0x000fe400078ec0ff */
[----:B------:R-:W-:-:S02]  /*fc40*/  HSET2.LE.AND R2, R5, R20, PT ;  /* 0x0000001405027233 */ /* 0x000fc40003803000 */
[----:B------:R-:W-:-:S03]  /*fc50*/  PRMT R3, R3, 0x5410, R4 ;  /* 0x0000541003037816 */ /* 0x000fc60000000004 */
[----:B------:R-:W-:Y:S02]  /*fc60*/  LOP3.LUT R7, R2, R170, RZ, 0xc0, !PT ;  /* 0x000000aa02077212 */ /* 0x000fe400078ec0ff */
[--C-:B------:R-:W-:Y:S01]  /*fc70*/  HSET2.LE.AND R2, R3, R20.reuse, PT ;  /* 0x0000001403027233 */ /* 0x100fe20003803000 */
[----:B------:R-:W-:Y:S02]  /*fc80*/  IMAD.MOV.U32 R99, RZ, RZ, R197 ;  /* 0x000000ffff637224 */ /* 0x000fe400078e00c5 */
[----:B------:R-:W2:Y:S01]  /*fc90*/  LDL.LU R197, [R1+0x128] ;  /* 0x0001280001c57983 */ /* 0x000ea20000300800 */
[----:B------:R-:W-:Y:S01]  /*fca0*/  IMAD.MOV.U32 R154, RZ, RZ, R103 ;  /* 0x000000ffff9a7224 */ /* 0x000fe200078e0067 */
[----:B------:R-:W-:Y:S01]  /*fcb0*/  LOP3.LUT R5, R2, R198, RZ, 0xc0, !PT ;  /* 0x000000c602057212 */ /* 0x000fe200078ec0ff */
[----:B------:R-:W-:Y:S01]  /*fcc0*/  IMAD.MOV.U32 R103, RZ, RZ, R199 ;  /* 0x000000ffff677224 */ /* 0x000fe200078e00c7 */
[----:B------:R-:W2:Y:S04]  /*fcd0*/  LDL.LU R198, [R1+0x124] ;  /* 0x0001240001c67983 */ /* 0x000ea80000300800 */
[----:B------:R-:W2:Y:S01]  /*fce0*/  LDL.LU R199, [R1+0x120] ;  /* 0x0001200001c77983 */ /* 0x000ea20000300800 */
[----:B------:R-:W-:-:S05]  /*fcf0*/  HSET2.LE.AND R0, R6, R20, PT ;  /* 0x0000001406007233 */ /* 0x000fca0003803000 */
[----:B------:R-:W-:Y:S02]  /*fd00*/  LOP3.LUT R6, R0, R171, RZ, 0xc0, !PT ;  /* 0x000000ab00067212 */ /* 0x000fe400078ec0ff */
[----:B------:R-:W-:-:S05]  /*fd10*/  HSET2.LE.AND R0, R21, R20, PT ;  /* 0x0000001415007233 */ /* 0x000fca0003803000 */
[----:B------:R-:W-:Y:S01]  /*fd20*/  LOP3.LUT R4, R0, R99, RZ, 0xc0, !PT ;  /* 0x0000006300047212 */ /* 0x000fe200078ec0ff */
[----:B------:R-:W-:Y:S01]  /*fd30*/  IMAD.MOV.U32 R129, RZ, RZ, R113 ;  /* 0x000000ffff817224 */ /* 0x000fe200078e0071 */
[----:B------:R-:W-:Y:S01]  /*fd40*/  MOV R138, R115 ;  /* 0x00000073008a7202 */ /* 0x000fe20000000f00 */
[----:B------:R-:W-:Y:S01]  /*fd50*/  IMAD.MOV.U32 R139, RZ, RZ, R114 ;  /* 0x000000ffff8b7224 */ /* 0x000fe200078e0072 */
[----:B------:R-:W-:Y:S01]  /*fd60*/  MOV R114, R41 ;  /* 0x0000002900727202 */ /* 0x000fe20000000f00 */
[----:B------:R-:W-:Y:S02]  /*fd70*/  IMAD.MOV.U32 R145, RZ, RZ, R100 ;  /* 0x000000ffff917224 */ /* 0x000fe400078e0064 */
[----:B------:R-:W-:Y:S01]  /*fd80*/  IMAD.MOV.U32 R113, RZ, RZ, R40 ;  /* 0x000000ffff717224 */ /* 0x000fe200078e0028 */
[----:B-1----:R-:W-:Y:S01]  /*fd90*/  HMMA.16816.F32.BF16 R164, R4, R16, R164 ;  /* 0x0000001004a4723c */ /* 0x002fe200000418a4 */
[----:B------:R-:W-:Y:S02]  /*fda0*/  IMAD.MOV.U32 R115, RZ, RZ, R42 ;  /* 0x000000ffff737224 */ /* 0x000fe400078e002a */
[----:B------:R-:W-:-:S03]  /*fdb0*/  IMAD.MOV.U32 R100, RZ, RZ, R43 ;  /* 0x000000ffff647224 */ /* 0x000fc600078e002b */
[C---:B------:R-:W-:Y:S01]  /*fdc0*/  HMMA.16816.F32.BF16 R40, R4.reuse, R18, R224 ;  /* 0x000000120428723c */ /* 0x040fe200000418e0 */
[----:B------:R-:W1:Y:S01]  /*fdd0*/  LDSM.16.MT88.4 R16, [R190+0x13000] ;  /* 0x01300000be10783b */ /* 0x000e620000004200 */
[----:B------:R-:W-:Y:S01]  /*fde0*/  MOV R155, R52 ;  /* 0x00000034009b7202 */ /* 0x000fe20000000f00 */
[----:B------:R-:W-:Y:S01]  /*fdf0*/  IMAD.MOV.U32 R128, RZ, RZ, R53 ;  /* 0x000000ffff807224 */ /* 0x000fe200078e0035 */
[----:B------:R-:W-:Y:S01]  /*fe00*/  MOV R96, R55 ;  /* 0x0000003700607202 */ /* 0x000fe20000000f00 */
[----:B------:R-:W-:Y:S01]  /*fe10*/  IMAD.MOV.U32 R131, RZ, RZ, R54 ;  /* 0x000000ffff837224 */ /* 0x000fe200078e0036 */
[C---:B---3--:R-:W-:Y:S01]  /*fe20*/  HMMA.16816.F32.BF16 R156, R4.reuse, R12, R156 ;  /* 0x0000000c049c723c */ /* 0x048fe2000004189c */
[----:B------:R-:W-:Y:S01]  /*fe30*/  IMAD.MOV.U32 R137, RZ, RZ, R84 ;  /* 0x000000ffff897224 */ /* 0x000fe200078e0054 */
[----:B------:R-:W-:Y:S01]  /*fe40*/  MOV R147, R86 ;  /* 0x0000005600937202 */ /* 0x000fe20000000f00 */
[----:B------:R-:W-:Y:S02]  /*fe50*/  IMAD.MOV.U32 R136, RZ, RZ, R85 ;  /* 0x000000ffff887224 */ /* 0x000fe400078e0055 */
[----:B------:R-:W-:Y:S01]  /*fe60*/  IMAD.MOV.U32 R146, RZ, RZ, R87 ;  /* 0x000000ffff927224 */ /* 0x000fe200078e0057 */
        /* <DEDUP_REMOVED lines=10> */
[C---:B------:R-:W-:Y:S01]  /*ff10*/  HMMA.16816.F32.BF16 R140, R4.reuse, R28, R92 ;  /* 0x0000001c048c723c */ /* 0x040fe2000004185c */
[----:B------:R-:W-:Y:S01]  /*ff20*/  MOV R101, R25 ;  /* 0x0000001900657202 */ /* 0x000fe20000000f00 */
[----:B------:R-:W-:Y:S01]  /*ff30*/  IMAD.MOV.U32 R102, RZ, RZ, R24 ;  /* 0x000000ffff667224 */ /* 0x000fe200078e0018 */
[----:B------:R-:W-:Y:S01]  /*ff40*/  MOV R130, R112 ;  /* 0x0000007000827202 */ /* 0x000fe20000000f00 */
[----:B------:R-:W4:Y:S01]  /*ff50*/  LDSM.16.MT88.4 R24, [R192+0x13000] ;  /* 0x01300000c018783b */ /* 0x000f220000004200 */
[----:B------:R-:W-:Y:S01]  /*ff60*/  IMAD.MOV.U32 R21, RZ, RZ, R97 ;  /* 0x000000ffff157224 */ /* 0x000fe200078e0061 */
[----:B------:R-:W-:Y:S01]  /*ff70*/  MOV R208, R98 ;  /* 0x0000006200d07202 */ /* 0x000fe20000000f00 */
[----:B------:R-:W-:Y:S01]  /*ff80*/  IMAD.MOV.U32 R209, RZ, RZ, R99 ;  /* 0x000000ffffd17224 */ /* 0x000fe200078e0063 */
[----:B-1----:R-:W-:Y:S01]  /*ff90*/  HMMA.16816.F32.BF16 R92, R4, R16, R232 ;  /* 0x00000010045c723c */ /* 0x002fe200000418e8 */
[----:B------:R-:W-:-:S06]  /*ffa0*/  IMAD.MOV.U32 R112, RZ, RZ, R91 ;  /* 0x000000ffff707224 */ /* 0x000fcc00078e005b */
[----:B------:R-:W-:Y:S01]  /*ffb0*/  IMAD.MOV.U32 R234, RZ, RZ, R96 ;  /* 0x000000ffffea7224 */ /* 0x000fe200078e0060 */
[----:B------:R-:W-:Y:S01]  /*ffc0*/  HMMA.16816.F32.BF16 R88, R4, R30, R244 ;  /* 0x0000001e0458723c */ /* 0x000fe200000418f4 */
[----:B------:R-:W-:Y:S01]  /*ffd0*/  MOV R232, R103 ;  /* 0x0000006700e87202 */ /* 0x000fe20000000f00 */
[----:B------:R-:W-:Y:S01]  /*ffe0*/  IMAD.MOV.U32 R152, RZ, RZ, R112 ;  /* 0x000000ffff987224 */ /* 0x000fe200078e0070 */
[----:B------:R-:W-:-:S03]  /*fff0*/  MOV R235, R154 ;  /* 0x0000009a00eb7202 */ /* 0x000fc60000000f00 */
[C---:B------:R-:W-:Y:S01]  /*10000*/  HMMA.16816.F32.BF16 R96, R4.reuse, R18, R220 ;  /* 0x000000120460723c */ /* 0x040fe200000418dc */
[----:B------:R-:W1:Y:S01]  /*10010*/  LDSM.16.MT88.4 R16, [R190+0x15000] ;  /* 0x01500000be10783b */ /* 0x000e620000004200 */
[----:B------:R-:W-:Y:S01]  /*10020*/  IMAD.MOV.U32 R244, RZ, RZ, R155 ;  /* 0x000000fffff47224 */ /* 0x000fe200078e009b */
[----:B------:R-:W-:Y:S01]  /*10030*/  MOV R246, R131 ;  /* 0x0000008300f67202 */ /* 0x000fe20000000f00 */
[----:B------:R-:W-:Y:S01]  /*10040*/  IMAD.MOV.U32 R245, RZ, RZ, R128 ;  /* 0x000000fffff57224 */ /* 0x000fe200078e0080 */
[----:B------:R-:W-:Y:S01]  /*10050*/  MOV R155, R100 ;  /* 0x00000064009b7202 */ /* 0x000fe20000000f00 */
[----:B------:R-:W-:Y:S01]  /*10060*/  IMAD.MOV.U32 R128, RZ, RZ, R101 ;  /* 0x000000ffff807224 */ /* 0x000fe200078e0065 */
[C---:B---3--:R-:W-:Y:S01]  /*10070*/  HMMA.16816.F32.BF16 R104, R4.reuse, R14, R104 ;  /* 0x0000000e0468723c */ /* 0x048fe20000041868 */
[----:B------:R-:W-:Y:S01]  /*10080*/  IMAD.MOV.U32 R131, RZ, RZ, R102 ;  /* 0x000000ffff837224 */ /* 0x000fe200078e0066 */
[----:B------:R-:W-:Y:S01]  /*10090*/  MOV R233, R113 ;  /* 0x0000007100e97202 */ /* 0x000fe20000000f00 */
[----:B------:R-:W-:Y:S01]  /*100a0*/  IMAD.MOV.U32 R153, RZ, RZ, R114 ;  /* 0x000000ffff997224 */ /* 0x000fe200078e0072 */
[----:B------:R-:W-:Y:S01]  /*100b0*/  LDSM.16.MT88.4 R28, [R192+0x15000] ;  /* 0x01500000c01c783b */ /* 0x000fe20000004200 */
[----:B------:R-:W-:Y:S01]  /*100c0*/  IMAD.MOV.U32 R154, RZ, RZ, R115 ;  /* 0x000000ffff9a7224 */ /* 0x000fe200078e0073 */
[C---:B------:R-:W-:Y:S02]  /*100d0*/  HMMA.16816.F32.BF16 R100, R4.reuse, R12, R212 ;  /* 0x0000000c0464723c */ /* 0x040fe400000418d4 */
[----:B------:R-:W3:Y:S04]  /*100e0*/  LDSM.16.MT88.4 R12, [R191+0x15000] ;  /* 0x01500000bf0c783b */ /* 0x000ee80000004200 */
[C---:B----4-:R-:W-:Y:S06]  /*100f0*/  HMMA.16816.F32.BF16 R108, R4.reuse, R8, R176 ;  /* 0x00000008046c723c */ /* 0x050fec00000418b0 */
[C---:B------:R-:W-:Y:S01]  /*10100*/  HMMA.16816.F32.BF16 R112, R4.reuse, R10, R124 ;  /* 0x0000000a0470723c */ /* 0x040fe2000004187c */
[----:B------:R-:W4:Y:S05]  /*10110*/  LDSM.16.MT88.4 R8, [R193+0x15000] ;  /* 0x01500000c108783b */ /* 0x000f2a0000004200 */
[----:B------:R-:W-:Y:S07]  /*10120*/  HMMA.16816.F32.BF16 R124, R4, R26, R240 ;  /* 0x0000001a047c723c */ /* 0x000fee00000418f0 */
[----:B------:R-:W-:-:S02]  /*10130*/  IMAD.MOV.U32 R243, RZ, RZ, R169 ;  /* 0x000000fffff37224 */ /* 0x000fc400078e00a9 */
[C---:B-1----:R-:W-:Y:S06]  /*10140*/  HMMA.16816.F32.BF16 R168, R4.reuse, R16, R228 ;  /* 0x0000001004a8723c */ /* 0x042fec00000418e4 */
[C---:B------:R-:W-:Y:S01]  /*10150*/  HMMA.16816.F32.BF16 R176, R4.reuse, R18, R216 ;  /* 0x0000001204b0723c */ /* 0x040fe200000418d8 */
[----:B------:R-:W1:Y:S05]  /*10160*/  LDSM.16.MT88.4 R16, [R190+0x17000] ;  /* 0x01700000be10783b */ /* 0x000e6a0000004200 */
[C---:B------:R-:W-:Y:S01]  /*10170*/  HMMA.16816.F32.BF16 R116, R4.reuse, R24, R116 ;  /* 0x000000180474723c */ /* 0x040fe20000041874 */
[----:B------:R-:W-:Y:S05]  /*10180*/  LDSM.16.MT88.4 R24, [R192+0x17000] ;  /* 0x01700000c018783b */ /* 0x000fea0000004200 */
[C---:B---3--:R-:W-:Y:S06]  /*10190*/  HMMA.16816.F32.BF16 R228, R4.reuse, R12, R204 ;  /* 0x0000000c04e4723c */ /* 0x048fec00000418cc */
[C---:B------:R-:W-:Y:S01]  /*101a0*/  HMMA.16816.F32.BF16 R224, R4.reuse, R14, R172 ;  /* 0x0000000e04e0723c */ /* 0x040fe200000418ac */
[----:B------:R-:W3:Y:S05]  /*101b0*/  LDSM.16.MT88.4 R12, [R191+0x17000] ;  /* 0x01700000bf0c783b */ /* 0x000eea0000004200 */
[----:B----4-:R-:W-:Y:S01]  /*101c0*/  HMMA.16816.F32.BF16 R220, R4, R8, R160 ;  /* 0x0000000804dc723c */ /* 0x010fe200000418a0 */
[----:B------:R-:W-:Y:S01]  /*101d0*/  LOP3.LUT R2, R33, UR10, R34, 0x96, !PT ;  /* 0x0000000a21027c12 */ /* 0x000fe2000f8e9622 */
[----:B------:R-:W-:-:S04]  /*101e0*/  IMAD.MOV.U32 R247, RZ, RZ, R209 ;  /* 0x000000fffff77224 */ /* 0x000fc800078e00d1 */
[C---:B------:R-:W-:Y:S06]  /*101f0*/  HMMA.16816.F32.BF16 R212, R4.reuse, R30, R236 ;  /* 0x0000001e04d4723c */ /* 0x040fec00000418ec */
[C---:B------:R-:W-:Y:S01]  /*10200*/  HMMA.16816.F32.BF16 R216, R4.reuse, R10, R120 ;  /* 0x0000000a04d8723c */ /* 0x040fe20000041878 */
[----:B------:R-:W4:Y:S01]  /*10210*/  LDSM.16.MT88.4 R8, [R193+0x17000] ;  /* 0x01700000c108783b */ /* 0x000f220000004200 */
[----:B------:R-:W-:Y:S01]  /*10220*/  IMAD.WIDE.U32 R2, R2, -0x2daee0ad, RZ ;  /* 0xd2511f5302027825 */ /* 0x000fe200078e00ff */
[----:B------:R-:W-:Y:S02]  /*10230*/  MOV R240, R154 ;  /* 0x0000009a00f07202 */ /* 0x000fe40000000f00 */
[----:B------:R-:W-:Y:S01]  /*10240*/  LDSM.16.MT88.4 R160, [R190+0x11800] ;  /* 0x01180000bea0783b */ /* 0x000fe20000004200 */
[C---:B-1----:R-:W-:Y:S03]  /*10250*/  HMMA.16816.F32.BF16 R184, R4.reuse, R18, R72 ;  /* 0x0000001204b8723c */ /* 0x042fe60000041848 */
[----:B------:R-:W1:Y:S01]  /*10260*/  LDSM.16.MT88.4 R72, [R190+0x15800] ;  /* 0x01580000be48783b */ /* 0x000e620000004200 */
[----:B------:R-:W-:Y:S01]  /*10270*/  MOV R122, R208 ;  /* 0x000000d0007a7202 */ /* 0x000fe20000000f00 */
[----:B------:R-:W-:Y:S01]  /*10280*/  IMAD.MOV.U32 R120, RZ, RZ, R211 ;  /* 0x000000ffff787224 */ /* 0x000fe200078e00d3 */
[----:B------:R-:W-:Y:S01]  /*10290*/  MOV R121, R210 ;  /* 0x000000d200797202 */ /* 0x000fe20000000f00 */
[----:B------:R-:W-:Y:S01]  /*102a0*/  HMMA.16816.F32.BF16 R204, R4, R16, R76 ;  /* 0x0000001004cc723c */ /* 0x000fe2000004184c */
[----:B------:R-:W-:-:S05]  /*102b0*/  IMAD.MOV.U32 R123, RZ, RZ, R21 ;  /* 0x000000ffff7b7224 */ /* 0x000fca00078e0015 */
[C---:B------:R-:W-:Y:S06]  /*102c0*/  HMMA.16816.F32.BF16 R208, R4.reuse, R28, R80 ;  /* 0x0000001c04d0723c */ /* 0x040fec0000041850 */
[----:B---3--:R-:W-:Y:S01]  /*102d0*/  HMMA.16816.F32.BF16 R180, R4, R12, R68 ;  /* 0x0000000c04b4723c */ /* 0x008fe20000041844 */
[----:B------:R-:W-:-:S05]  /*102e0*/  IMAD.MOV.U32 R83, RZ, RZ, R153 ;  /* 0x000000ffff537224 */ /* 0x000fca00078e0099 */
[----:B------:R-:W-:Y:S01]  /*102f0*/  HMMA.16816.F32.BF16 R172, R4, R14, R64 ;  /* 0x0000000e04ac723c */ /* 0x000fe20000041840 */
[----:B------:R-:W-:Y:S01]  /*10300*/  LOP3.LUT R0, R3, UR4, R36, 0x96, !PT ;  /* 0x0000000403007c12 */ /* 0x000fe2000f8e9624 */
[----:B------:R-:W-:-:S04]  /*10310*/  IMAD.MOV.U32 R82, RZ, RZ, R83 ;  /* 0x000000ffff527224 */ /* 0x000fc800078e0053 */
[----:B------:R-:W-:Y:S01]  /*10320*/  HMMA.16816.F32.BF16 R12, R4, R24, R48 ;  /* 0x00000018040c723c */ /* 0x000fe20000041830 */
[----:B------:R-:W-:-:S05]  /*10330*/  MOV R83, R120 ;  /* 0x0000007800537202 */ /* 0x000fca0000000f00 */
[C---:B----4-:R-:W-:Y:S01]  /*10340*/  HMMA.16816.F32.BF16 R16, R4.reuse, R10, R56 ;  /* 0x0000000a0410723c */ /* 0x050fe20000041838 */
[----:B------:R-:W-:Y:S01]  /*10350*/  IMAD.MOV.U32 R242, RZ, RZ, R128 ;  /* 0x000000fffff27224 */ /* 0x000fe200078e0080 */
[----:B------:R-:W3:Y:S04]  /*10360*/  LDSM.16.MT88.4 R48, [R191+0x13800] ;  /* 0x01380000bf30783b */ /* 0x000ee80000004200 */
[C---:B------:R-:W-:Y:S01]  /*10370*/  HMMA.16816.F32.BF16 R28, R4.reuse, R8, R60 ;  /* 0x00000008041c723c */ /* 0x040fe2000004183c */
[----:B------:R-:W-:Y:S01]  /*10380*/  IMAD.MOV.U32 R241, RZ, RZ, R155 ;  /* 0x000000fffff17224 */ /* 0x000fe200078e009b */
[----:B------:R-:W-:Y:S04]  /*10390*/  LDSM.16.MT88.4 R56, [R193+0x13800] ;  /* 0x01380000c138783b */ /* 0x000fe80000004200 */
[----:B------:R-:W-:Y:S01]  /*103a0*/  HMMA.16816.F32.BF16 R24, R4, R26, R44 ;  /* 0x0000001a0418723c */ /* 0x000fe2000004182c */
[----:B------:R-:W-:Y:S01]  /*103b0*/  IMAD.MOV.U32 R120, RZ, RZ, R121 ;  /* 0x000000ffff787224 */ /* 0x000fe200078e0079 */
[----:B------:R-:W-:Y:S05]  /*103c0*/  LDSM.16.MT88.4 R64, [R192+0x13800] ;  /* 0x01380000c040783b */ /* 0x000fea0000004200 */
[----:B------:R-:W-:-:S02]  /*103d0*/  LOP3.LUT R4, R2, 0xffff, RZ, 0xc0, !PT ;  /* 0x0000ffff02047812 */ /* 0x000fc400078ec0ff */
[----:B------:R-:W-:Y:S02]  /*103e0*/  LOP3.LUT R3, R2, 0xff, RZ, 0xc0, !PT ;  /* 0x000000ff02037812 */ /* 0x000fe400078ec0ff */
[----:B------:R-:W-:Y:S01]  /*103f0*/  SHF.R.U32.HI R4, RZ, 0x8, R4 ;  /* 0x00000008ff047819 */ /* 0x000fe20000011604 */
[----:B------:R-:W-:Y:S01]  /*10400*/  IMAD.MOV.U32 R121, RZ, RZ, R122 ;  /* 0x000000ffff797224 */ /* 0x000fe200078e007a */
[--C-:B------:R-:W-:Y:S02]  /*10410*/  SHF.R.U32.HI R5, RZ, 0x10, R2.reuse ;  /* 0x00000010ff057819 */ /* 0x100fe40000011602 */
[----:B------:R-:W-:Y:S02]  /*10420*/  SHF.R.U32.HI R8, RZ, 0x18, R2 ;  /* 0x00000018ff087819 */ /* 0x000fe40000011602 */
[----:B------:R-:W-:Y:S01]  /*10430*/  MOV R122, R123 ;  /* 0x0000007b007a7202 */ /* 0x000fe20000000f00 */
[----:B------:R-:W-:Y:S01]  /*10440*/  IMAD.MOV.U32 R123, RZ, RZ, R243 ;  /* 0x000000ffff7b7224 */ /* 0x000fe200078e00f3 */
[----:B------:R-:W-:Y:S01]  /*10450*/  PRMT R9, R3, 0x5410, R4 ;  /* 0x0000541003097816 */ /* 0x000fe20000000004 */
[----:B------:R-:W-:Y:S01]  /*10460*/  IMAD.MOV.U32 R243, RZ, RZ, R232 ;  /* 0x000000fffff37224 */ /* 0x000fe200078e00e8 */
[----:B------:R-:W-:Y:S01]  /*10470*/  LOP3.LUT R2, R0, 0xffff, RZ, 0xc0, !PT ;  /* 0x0000ffff00027812 */ /* 0x000fe200078ec0ff */
[----:B------:R-:W-:Y:S01]  /*10480*/  IMAD.MOV.U32 R81, RZ, RZ, R82 ;  /* 0x000000ffff517224 */ /* 0x000fe200078e0052 */
[----:B------:R-:W-:-:S02]  /*10490*/  SHF.R.U32.HI R3, RZ, 0x10, R0 ;  /* 0x00000010ff037819 */ /* 0x000fc40000011600 */
[----:B------:R-:W-:Y:S01]  /*104a0*/  MOV R232, R233 ;  /* 0x000000e900e87202 */ /* 0x000fe20000000f00 */
[----:B------:R-:W-:Y:S01]  /*104b0*/  IMAD.MOV.U32 R233, RZ, RZ, R234 ;  /* 0x000000ffffe97224 */ /* 0x000fe200078e00ea */
[----:B------:R-:W-:Y:S01]  /*104c0*/  MOV R82, R83 ;  /* 0x0000005300527202 */ /* 0x000fe20000000f00 */
[----:B------:R-:W-:Y:S01]  /*104d0*/  IMAD.MOV.U32 R83, RZ, RZ, R120 ;  /* 0x000000ffff537224 */ /* 0x000fe200078e0078 */
[----:B------:R-:W-:Y:S01]  /*104e0*/  LOP3.LUT R7, R0, 0xff, RZ, 0xc0, !PT ;  /* 0x000000ff00077812 */ /* 0x000fe200078ec0ff */
[----:B------:R-:W-:Y:S01]  /*104f0*/  IMAD.MOV.U32 R234, RZ, RZ, R144 ;  /* 0x000000ffffea7224 */ /* 0x000fe200078e0090 */
[----:B------:R-:W-:Y:S01]  /*10500*/  SHF.R.U32.HI R6, RZ, 0x18, R0 ;  /* 0x00000018ff067819 */ /* 0x000fe20000011600 */
[----:B------:R-:W-:Y:S01]  /*10510*/  IMAD.MOV.U32 R120, RZ, RZ, R121 ;  /* 0x000000ffff787224 */ /* 0x000fe200078e0079 */
[----:B------:R-:W-:Y:S02]  /*10520*/  SHF.R.U32.HI R4, RZ, 0x8, R2 ;  /* 0x00000008ff047819 */ /* 0x000fe40000011602 */
[----:B------:R-:W-:-:S02]  /*10530*/  LOP3.LUT R0, R5, 0xff, RZ, 0xc0, !PT ;  /* 0x000000ff05007812 */ /* 0x000fc400078ec0ff */
[----:B------:R-:W-:Y:S02]  /*10540*/  LOP3.LUT R2, R3, 0xff, RZ, 0xc0, !PT ;  /* 0x000000ff03027812 */ /* 0x000fe400078ec0ff */
[----:B------:R-:W-:Y:S01]  /*10550*/  MOV R144, R145 ;  /* 0x0000009100907202 */ /* 0x000fe20000000f00 */
[----:B------:R-:W-:Y:S01]  /*10560*/  IMAD.MOV.U32 R145, RZ, RZ, R146 ;  /* 0x000000ffff917224 */ /* 0x000fe200078e0092 */
[----:B------:R-:W-:Y:S01]  /*10570*/  MOV R121, R122 ;  /* 0x0000007a00797202 */ /* 0x000fe20000000f00 */
[----:B------:R-:W-:Y:S01]  /*10580*/  IMAD.MOV.U32 R122, RZ, RZ, R123 ;  /* 0x000000ffff7a7224 */ /* 0x000fe200078e007b */
[----:B------:R-:W-:Y:S01]  /*10590*/  PRMT R4, R7, 0x5410, R4 ;  /* 0x0000541007047816 */ /* 0x000fe20000000004 */
[----:B------:R-:W-:Y:S01]  /*105a0*/  IMAD.MOV.U32 R146, RZ, RZ, R147 ;  /* 0x000000ffff927224 */ /* 0x000fe200078e0093 */
[----:B------:R-:W-:Y:S01]  /*105b0*/  MOV R147, R136 ;  /* 0x0000008800937202 */ /* 0x000fe20000000f00 */
[----:B------:R-:W-:Y:S01]  /*105c0*/  IMAD.MOV.U32 R123, RZ, RZ, R243 ;  /* 0x000000ffff7b7224 */ /* 0x000fe200078e00f3 */
[----:B------:R-:W-:Y:S01]  /*105d0*/  MOV R243, R232 ;  /* 0x000000e800f37202 */ /* 0x000fe20000000f00 */
[----:B------:R-:W-:Y:S01]  /*105e0*/  IMAD.MOV.U32 R136, RZ, RZ, R137 ;  /* 0x000000ffff887224 */ /* 0x000fe200078e0089 */
[----:B------:R-:W-:Y:S01]  /*105f0*/  PRMT R0, R0, 0x5410, R8 ;  /* 0x0000541000007816 */ /* 0x000fe20000000008 */
[----:B------:R-:W-:Y:S01]  /*10600*/  IMAD.MOV.U32 R232, RZ, RZ, R233 ;  /* 0x000000ffffe87224 */ /* 0x000fe200078e00e9 */
[----:B------:R-:W-:Y:S01]  /*10610*/  PRMT R3, R2, 0x5410, R6 ;  /* 0x0000541002037816 */ /* 0x000fe20000000006 */
[----:B------:R-:W-:Y:S01]  /*10620*/  IMAD.MOV.U32 R137, RZ, RZ, R138 ;  /* 0x000000ffff897224 */ /* 0x000fe200078e008a */
[----:B------:R-:W-:Y:S01]  /*10630*/  MOV R138, R139 ;  /* 0x0000008b008a7202 */ /* 0x000fe20000000f00 */
[----:B------:R-:W-:Y:S01]  /*10640*/  IMAD.MOV.U32 R233, RZ, RZ, R144 ;  /* 0x000000ffffe97224 */ /* 0x000fe200078e0090 */
[----:B------:R-:W-:Y:S01]  /*10650*/  MOV R144, R145 ;  /* 0x0000009100907202 */ /* 0x000fe20000000f00 */
[----:B------:R-:W-:Y:S01]  /*10660*/  IMAD.MOV.U32 R139, RZ, RZ, R129 ;  /* 0x000000ffff8b7224 */ /* 0x000fe200078e0081 */
[--C-:B------:R-:W-:Y:S01]  /*10670*/  HSET2.LE.AND R2, R4, R20.reuse, PT ;  /* 0x0000001404027233 */ /* 0x100fe20003803000 */
[----:B------:R-:W-:Y:S01]  /*10680*/  IMAD.MOV.U32 R145, RZ, RZ, R146 ;  /* 0x000000ffff917224 */ /* 0x000fe200078e0092 */
[--C-:B------:R-:W-:Y:S01]  /*10690*/  HSET2.LE.AND R0, R0, R20.reuse, PT ;  /* 0x0000001400007233 */ /* 0x100fe20003803000 */
[----:B------:R-:W-:Y:S01]  /*106a0*/  IMAD.MOV.U32 R146, RZ, RZ, R147 ;  /* 0x000000ffff927224 */ /* 0x000fe200078e0093 */
[--C-:B------:R-:W-:Y:S01]  /*106b0*/  HSET2.LE.AND R3, R3, R20.reuse, PT ;  /* 0x0000001403037233 */ /* 0x100fe20003803000 */
[----:B------:R-:W-:Y:S01]  /*106c0*/  IMAD.MOV.U32 R5, RZ, RZ, R188 ;  /* 0x000000ffff057224 */ /* 0x000fe200078e00bc */
[----:B------:R-:W-:-:S02]  /*106d0*/  HSET2.LE.AND R4, R9, R20, PT ;  /* 0x0000001409047233 */ /* 0x000fc40003803000 */
[----:B------:R-:W-:Y:S01]  /*106e0*/  MOV R147, R136 ;  /* 0x0000008800937202 */ /* 0x000fe20000000f00 */
[----:B------:R-:W-:Y:S01]  /*106f0*/  IMAD.MOV.U32 R136, RZ, RZ, R137 ;  /* 0x000000ffff887224 */ /* 0x000fe200078e0089 */
[----:B------:R-:W-:Y:S01]  /*10700*/  MOV R128, R131 ;  /* 0x0000008300807202 */ /* 0x000fe20000000f00 */
[----:B------:R-:W-:Y:S01]  /*10710*/  IMAD.MOV.U32 R137, RZ, RZ, R138 ;  /* 0x000000ffff897224 */ /* 0x000fe200078e008a */
[----:B------:R-:W-:Y:S01]  /*10720*/  MOV R138, R139 ;  /* 0x0000008b008a7202 */ /* 0x000fe20000000f00 */
[----:B------:R-:W-:Y:S01]  /*10730*/  IMAD.MOV.U32 R139, RZ, RZ, R130 ;  /* 0x000000ffff8b7224 */ /* 0x000fe200078e0082 */
[----:B------:R-:W-:Y:S02]  /*10740*/  LOP3.LUT R131, R0, R5, RZ, 0xc0, !PT ;  /* 0x0000000500837212 */ /* 0x000fe400078ec0ff */
[----:B------:R-:W-:Y:S02]  /*10750*/  LOP3.LUT R128, R2, R128, RZ, 0xc0, !PT ;  /* 0x0000008002807212 */ /* 0x000fe400078ec0ff */
[----:B------:R-:W-:-:S02]  /*10760*/  LOP3.LUT R129, R3, R194, RZ, 0xc0, !PT ;  /* 0x000000c203817212 */ /* 0x000fc400078ec0ff */
[----:B------:R-:W-:Y:S01]  /*10770*/  LOP3.LUT R130, R4, R195, RZ, 0xc0, !PT ;  /* 0x000000c304827212 */ /* 0x000fe200078ec0ff */
[----:B------:R-:W-:Y:S01]  /*10780*/  IMAD.MOV.U32 R10, RZ, RZ, R122 ;  /* 0x000000ffff0a7224 */ /* 0x000fe200078e007a */
[----:B------:R-:W4:Y:S01]  /*10790*/  LDL.LU R194, [R1+0x11c] ;  /* 0x00011c0001c27983 */ /* 0x000f220000300800 */
[----:B------:R-:W-:Y:S01]  /*107a0*/  IMAD.MOV.U32 R122, RZ, RZ, R137 ;  /* 0x000000ffff7a7224 */ /* 0x000fe200078e0089 */
[----:B------:R-:W-:Y:S01]  /*107b0*/  MOV R34, R243 ;  /* 0x000000f300227202 */ /* 0x000fe20000000f00 */
[----:B--2---:R-:W-:Y:S01]  /*107c0*/  IMAD.MOV.U32 R0, RZ, RZ, R199 ;  /* 0x000000ffff007224 */ /* 0x004fe200078e00c7 */
[----:B------:R-:W2:Y:S01]  /*107d0*/  LDL.LU R195, [R1+0x118] ;  /* 0x0001180001c37983 */ /* 0x000ea20000300800 */
[----:B-1----:R-:W-:Y:S01]  /*107e0*/  HMMA.16816.F32.BF16 R68, R128, R72, R168 ;  /* 0x000000488044723c */ /* 0x002fe200000418a8 */
[----:B------:R-:W-:Y:S02]  /*107f0*/  MOV R243, R250 ;  /* 0x000000fa00f37202 */ /* 0x000fe40000000f00 */
[----:B------:R-:W4:Y:S04]  /*10800*/  LDL.LU R250, [R1+0x114] ;  /* 0x0001140001fa7983 */ /* 0x000f280000300800 */
[----:B------:R-:W-:Y:S01]  /*10810*/  MOV R170, R122 ;  /* 0x0000007a00aa7202 */ /* 0x000fe20000000f00 */
[----:B------:R-:W2:Y:S04]  /*10820*/  LDL.LU R199, [R1+0x110] ;  /* 0x0001100001c77983 */ /* 0x000ea80000300800 */
[----:B------:R-:W-:Y:S01]  /*10830*/  FADD.FTZ R0, R0, R170 ;  /* 0x000000aa00007221 */ /* 0x000fe20000010000 */
[----:B------:R-:W-:Y:S01]  /*10840*/  IMAD.MOV.U32 R3, RZ, RZ, R139 ;  /* 0x000000ffff037224 */ /* 0x000fe200078e008b */
[----:B------:R-:W3:Y:S01]  /*10850*/  LDL.LU R170, [R1+0x80] ;  /* 0x0000800001aa7983 */ /* 0x000ee20000300800 */
[----:B------:R-:W-:Y:S01]  /*10860*/  MOV R8, R145 ;  /* 0x0000009100087202 */ /* 0x000fe20000000f00 */
[----:B------:R-:W-:Y:S01]  /*10870*/  IMAD.MOV.U32 R9, RZ, RZ, R147 ;  /* 0x000000ffff097224 */ /* 0x000fe200078e0093 */
[----:B------:R-:W-:Y:S01]  /*10880*/  MOV R11, R121 ;  /* 0x00000079000b7202 */ /* 0x000fe20000000f00 */
[----:B------:R-:W-:-:S02]  /*10890*/  IMAD.MOV.U32 R33, RZ, RZ, R232 ;  /* 0x000000ffff217224 */ /* 0x000fc400078e00e8 */
[----:B------:R-:W-:Y:S02]  /*108a0*/  IMAD.MOV.U32 R35, RZ, RZ, R123 ;  /* 0x000000ffff237224 */ /* 0x000fe400078e007b */
[----:B------:R-:W-:Y:S02]  /*108b0*/  IMAD.MOV.U32 R237, RZ, RZ, R83 ;  /* 0x000000ffffed7224 */ /* 0x000fe400078e0053 */
[----:B------:R-:W-:Y:S01]  /*108c0*/  IMAD.MOV.U32 R239, RZ, RZ, R81 ;  /* 0x000000ffffef7224 */ /* 0x000fe200078e0051 */
[----:B------:R-:W-:Y:S01]  /*108d0*/  MOV R188, R136 ;  /* 0x0000008800bc7202 */ /* 0x000fe20000000f00 */
[----:B------:R-:W-:Y:S01]  /*108e0*/  IMAD.MOV.U32 R20, RZ, RZ, R146 ;  /* 0x000000ffff147224 */ /* 0x000fe200078e0092 */
[----:B------:R-:W-:Y:S01]  /*108f0*/  MOV R238, R82 ;  /* 0x0000005200ee7202 */ /* 0x000fe20000000f00 */
[----:B------:R-:W-:Y:S01]  /*10900*/  IMAD.MOV.U32 R32, RZ, RZ, R144 ;  /* 0x000000ffff207224 */ /* 0x000fe200078e0090 */
[----:B------:R-:W-:Y:S04]  /*10910*/  LDSM.16.MT88.4 R4, [R192+0x17800] ;  /* 0x01780000c004783b */ /* 0x000fe80000004200 */
[----:B---3--:R1:W-:Y:S01]  /*10920*/  STG.E.U16 desc[UR32][R22.64+-0x70], R170 ;  /* 0xffff90aa16007986 */ /* 0x0083e2000c101520 */
[----:B------:R-:W-:Y:S01]  /*10930*/  MOV R123, R138 ;  /* 0x0000008a007b7202 */ /* 0x000fe20000000f00 */
[----:B------:R-:W-:-:S02]  /*10940*/  IMAD.MOV.U32 R236, RZ, RZ, R120 ;  /* 0x000000ffffec7224 */ /* 0x000fc400078e0078 */
[----:B------:R-:W-:Y:S02]  /*10950*/  IMAD.MOV.U32 R2, RZ, RZ, R39 ;  /* 0x000000ffff027224 */ /* 0x000fe400078e0027 */
[----:B------:R-:W-:Y:S01]  /*10960*/  FADD.FTZ R0, R201, R0 ;  /* 0x00000000c9007221 */ /* 0x000fe20000010000 */
[----:B------:R-:W-:Y:S01]  /*10970*/  IMAD.MOV.U32 R21, RZ, RZ, R152 ;  /* 0x000000ffff157224 */ /* 0x000fe200078e0098 */
[C---:B------:R-:W-:Y:S01]  /*10980*/  HMMA.16816.F32.BF16 R164, R128.reuse, R160, R164 ;  /* 0x000000a080a4723c */ /* 0x040fe200000418a4 */
[----:B------:R-:W-:Y:S01]  /*10990*/  MOV R232, R38 ;  /* 0x0000002600e87202 */ /* 0x000fe20000000f00 */
[----:B------:R-:W-:Y:S04]  /*109a0*/  LDSM.16.MT88.4 R144, [R193+0x11800] ;  /* 0x01180000c190783b */ /* 0x000fe80000004200 */
[----:B------:R-:W-:Y:S01]  /*109b0*/  HMMA.16816.F32.BF16 R44, R128, R48, R100 ;  /* 0x00000030802c723c */ /* 0x000fe20000041864 */
[----:B------:R-:W-:Y:S04]  /*109c0*/  LDSM.16.MT88.4 R80, [R191+0x15800] ;  /* 0x01580000bf50783b */ /* 0x000fe80000004200 */
[----:B-1----:R-:W3:Y:S01]  /*109d0*/  LDL.LU R170, [R1+0x7c] ;  /* 0x00007c0001aa7983 */ /* 0x002ee20000300800 */
[----:B------:R-:W-:-:S02]  /*109e0*/  IMAD.MOV.U32 R171, RZ, RZ, R123 ;  /* 0x000000ffffab7224 */ /* 0x000fc400078e007b */
[----:B------:R-:W-:Y:S01]  /*109f0*/  FADD.FTZ R0, R197, R0 ;  /* 0x00000000c5007221 */ /* 0x000fe20000010000 */
[----:B------:R-:W-:Y:S01]  /*10a00*/  HMMA.16816.F32.BF16 R160, R128, R162, R40 ;  /* 0x000000a280a0723c */ /* 0x000fe20000041828 */
[----:B------:R-:W1:Y:S04]  /*10a10*/  LDSM.16.MT88.4 R152, [R191+0x11800] ;  /* 0x01180000bf98783b */ /* 0x000e680000004200 */
[----:B------:R-:W4:Y:S04]  /*10a20*/  LDSM.16.MT88.4 R136, [R192+0x11800] ;  /* 0x01180000c088783b */ /* 0x000f280000004200 */
[----:B---3--:R3:W-:Y:S01]  /*10a30*/  STG.E.U16 desc[UR32][R22.64+-0x6e], R170 ;  /* 0xffff92aa16007986 */ /* 0x0087e2000c101520 */
[----:B------:R-:W-:-:S03]  /*10a40*/  MOV R169, R171 ;  /* 0x000000ab00a97202 */ /* 0x000fc60000000f00 */
[----:B------:R-:W4:Y:S01]  /*10a50*/  LDSM.16.MT88.4 R40, [R190+0x13800] ;  /* 0x01380000be28783b */ /* 0x000f220000004200 */
[----:B------:R-:W-:Y:S03]  /*10a60*/  HMMA.16816.F32.BF16 R48, R128, R50, R104 ;  /* 0x000000328030723c */ /* 0x000fe60000041868 */
[----:B------:R-:W-:Y:S01]  /*10a70*/  LDSM.16.MT88.4 R120, [R193+0x17800] ;  /* 0x01780000c178783b */ /* 0x000fe20000004200 */
[----:B---3--:R-:W-:Y:S01]  /*10a80*/  IMAD.MOV.U32 R170, RZ, RZ, R3 ;  /* 0x000000ffffaa7224 */ /* 0x008fe200078e0003 */
[----:B------:R-:W-:Y:S01]  /*10a90*/  MOV R171, R188 ;  /* 0x000000bc00ab7202 */ /* 0x000fe20000000f00 */
[----:B------:R-:W-:Y:S02]  /*10aa0*/  IMAD.MOV.U32 R3, RZ, RZ, R9 ;  /* 0x000000ffff037224 */ /* 0x000fe400078e0009 */
[----:B------:R-:W-:Y:S01]  /*10ab0*/  FADD.FTZ R2, R2, R169 ;  /* 0x000000a902027221 */ /* 0x000fe20000010000 */
[----:B------:R-:W-:Y:S01]  /*10ac0*/  IMAD.MOV.U32 R9, RZ, RZ, R8 ;  /* 0x000000ffff097224 */ /* 0x000fe200078e0008 */
[----:B--2---:R-:W-:Y:S01]  /*10ad0*/  STG.E.U16 desc[UR32][R132.64+-0x6e], R199 ;  /* 0xffff92c784007986 */ /* 0x004fe2000c101520 */
[----:B------:R-:W-:-:S02]  /*10ae0*/  IMAD.MOV.U32 R8, RZ, RZ, R33 ;  /* 0x000000ffff087224 */ /* 0x000fc400078e0021 */
[----:B------:R-:W-:Y:S01]  /*10af0*/  IMAD.MOV.U32 R33, RZ, RZ, R35 ;  /* 0x000000ffff217224 */ /* 0x000fe200078e0023 */
[----:B-1----:R-:W-:Y:S01]  /*10b00*/  HMMA.16816.F32.BF16 R156, R128, R152, R156 ;  /* 0x00000098809c723c */ /* 0x002fe2000004189c */
[----:B------:R-:W-:Y:S01]  /*10b10*/  IMAD.MOV.U32 R35, RZ, RZ, R11 ;  /* 0x000000ffff237224 */ /* 0x000fe200078e000b */
[----:B------:R-:W-:Y:S01]  /*10b20*/  LDSM.16.MT88.4 R104, [R190+0x17800] ;  /* 0x01780000be68783b */ /* 0x000fe20000004200 */
[----:B------:R-:W-:Y:S02]  /*10b30*/  IMAD.MOV.U32 R11, RZ, RZ, R237 ;  /* 0x000000ffff0b7224 */ /* 0x000fe400078e00ed */
[----:B------:R-:W-:Y:S02]  /*10b40*/  IMAD.MOV.U32 R237, RZ, RZ, R239 ;  /* 0x000000ffffed7224 */ /* 0x000fe400078e00ef */
[----:B------:R-:W-:Y:S02]  /*10b50*/  IMAD.MOV.U32 R239, RZ, RZ, R241 ;  /* 0x000000ffffef7224 */ /* 0x000fe400078e00f1 */
[----:B------:R-:W-:-:S02]  /*10b60*/  IMAD.MOV.U32 R241, RZ, RZ, R200 ;  /* 0x000000fffff17224 */ /* 0x000fc400078e00c8 */
[----:B------:R-:W2:Y:S01]  /*10b70*/  LDL.LU R200, [R1+0x10c] ;  /* 0x00010c0001c87983 */ /* 0x000ea20000300800 */
[----:B------:R-:W-:Y:S02]  /*10b80*/  MOV R188, R20 ;  /* 0x0000001400bc7202 */ /* 0x000fe40000000f00 */
[----:B------:R-:W-:Y:S02]  /*10b90*/  MOV R20, R32 ;  /* 0x0000002000147202 */ /* 0x000fe40000000f00 */
[----:B------:R-:W-:Y:S02]  /*10ba0*/  MOV R32, R34 ;  /* 0x0000002200207202 */ /* 0x000fe40000000f00 */
[----:B------:R-:W-:Y:S02]  /*10bb0*/  MOV R34, R10 ;  /* 0x0000000a00227202 */ /* 0x000fe40000000f00 */
[----:B------:R-:W-:Y:S02]  /*10bc0*/  MOV R10, R236 ;  /* 0x000000ec000a7202 */ /* 0x000fe40000000f00 */
[----:B------:R-:W-:-:S02]  /*10bd0*/  MOV R236, R238 ;  /* 0x000000ee00ec7202 */ /* 0x000fc40000000f00 */
[----:B------:R-:W-:Y:S02]  /*10be0*/  MOV R238, R240 ;  /* 0x000000f000ee7202 */ /* 0x000fe40000000f00 */
[----:B------:R-:W-:Y:S02]  /*10bf0*/  MOV R240, R242 ;  /* 0x000000f200f07202 */ /* 0x000fe40000000f00 */
[----:B------:R-:W-:Y:S02]  /*10c00*/  MOV R242, R202 ;  /* 0x000000ca00f27202 */ /* 0x000fe40000000f00 */
[----:B------:R1:W5:Y:S01]  /*10c10*/  LDL.LU R202, [R1+0x108] ;  /* 0x0001080001ca7983 */ /* 0x0003620000300800 */
[----:B------:R-:W-:-:S03]  /*10c20*/  FADD.FTZ R2, R198, R2 ;  /* 0x00000002c6027221 */ /* 0x000fc60000010000 */
[----:B------:R1:W5:Y:S01]  /*10c30*/  LDL.LU R201, [R1+0x104] ;  /* 0x0001040001c97983 */ /* 0x0003620000300800 */
[----:B------:R-:W-:Y:S01]  /*10c40*/  FADD.FTZ R2, R189, R2 ;  /* 0x00000002bd027221 */ /* 0x000fe20000010000 */
[C---:B------:R-:W-:Y:S06]  /*10c50*/  HMMA.16816.F32.BF16 R152, R128.reuse, R154, R52 ;  /* 0x0000009a8098723c */ /* 0x040fec0000041834 */
[C---:B----4-:R-:W-:Y:S06]  /*10c60*/  HMMA.16816.F32.BF16 R140, R128.reuse, R136, R140 ;  /* 0x00000088808c723c */ /* 0x050fec000004188c */
[C---:B------:R-:W-:Y:S06]  /*10c70*/  HMMA.16816.F32.BF16 R36, R128.reuse, R40, R92 ;  /* 0x000000288024723c */ /* 0x040fec000004185c */
[C---:B------:R-:W-:Y:S01]  /*10c80*/  HMMA.16816.F32.BF16 R52, R128.reuse, R56, R108 ;  /* 0x000000388034723c */ /* 0x040fe2000004186c */
[----:B--2---:R2:W-:Y:S04]  /*10c90*/  STG.E.U16 desc[UR32][R132.64+-0x70], R200 ;  /* 0xffff90c884007986 */ /* 0x0045e8000c101520 */
[----:B------:R3:W-:Y:S04]  /*10ca0*/  STG.E.U16 desc[UR32][R22.64+-0x60], R195 ;  /* 0xffffa0c316007986 */ /* 0x0007e8000c101520 */
[----:B------:R4:W-:Y:S04]  /*10cb0*/  STG.E.U16 desc[UR32][R22.64+-0x5e], R194 ;  /* 0xffffa2c216007986 */ /* 0x0009e8000c101520 */
[----:B--2---:R1:W5:Y:S04]  /*10cc0*/  LDL.LU R200, [R1+0x100] ;  /* 0x0001000001c87983 */ /* 0x0043680000300800 */
[----:B------:R1:W5:Y:S04]  /*10cd0*/  LDL.LU R199, [R1+0xfc] ;  /* 0x0000fc0001c77983 */ /* 0x0003680000300800 */
[----:B------:R1:W5:Y:S04]  /*10ce0*/  LDL.LU R198, [R1+0xf8] ;  /* 0x0000f80001c67983 */ /* 0x0003680000300800 */
[----:B------:R1:W5:Y:S04]  /*10cf0*/  LDL.LU R197, [R1+0xf4] ;  /* 0x0000f40001c57983 */ /* 0x0003680000300800 */
[----:B---3--:R1:W5:Y:S04]  /*10d00*/  LDL.LU R195, [R1+0xf0] ;  /* 0x0000f00001c37983 */ /* 0x0083680000300800 */
[----:B----4-:R1:W5:Y:S04]  /*10d10*/  LDL.LU R194, [R1+0xec] ;  /* 0x0000ec0001c27983 */ /* 0x0103680000300800 */
[----:B------:R1:W5:Y:S01]  /*10d20*/  LDL.LU R189, [R1+0xe8] ;  /* 0x0000e80001bd7983 */ /* 0x0003620000300800 */
[C---:B------:R-:W-:Y:S03]  /*10d30*/  HMMA.16816.F32.BF16 R136, R128.reuse, R138, R88 ;  /* 0x0000008a8088723c */ /* 0x040fe60000041858 */
[----:B------:R-:W2:Y:S03]  /*10d40*/  LDSM.16.MT88.4 R88, [R193+0x15800] ;  /* 0x01580000c158783b */ /* 0x000ea60000004200 */
[C---:B------:R-:W-:Y:S01]  /*10d50*/  HMMA.16816.F32.BF16 R40, R128.reuse, R42, R96 ;  /* 0x0000002a8028723c */ /* 0x040fe20000041860 */
[----:B------:R-:W3:Y:S05]  /*10d60*/  LDSM.16.MT88.4 R96, [R192+0x15800] ;  /* 0x01580000c060783b */ /* 0x000eea0000004200 */
        /* <DEDUP_REMOVED lines=9> */
[----:B------:R-:W-:Y:S01]  /*10e00*/  STG.E.U16 desc[UR32][R132.64+-0x60], R171 ;  /* 0xffffa0ab84007986 */ /* 0x000fe2000c101520 */
[----:B------:R-:W-:Y:S02]  /*10e10*/  FADD.FTZ R2, R238, R2 ;  /* 0x00000002ee027221 */ /* 0x000fe40000010000 */
[----:B------:R-:W-:Y:S01]  /*10e20*/  FADD.FTZ R0, R239, R0 ;  /* 0x00000000ef007221 */ /* 0x000fe20000010000 */
[----:B------:R1:W-:Y:S01]  /*10e30*/  STG.E.U16 desc[UR32][R132.64+-0x5e], R3 ;  /* 0xffffa20384007986 */ /* 0x0003e2000c101520 */
[----:B------:R-:W-:-:S03]  /*10e40*/  FADD.FTZ R2, R235, R2 ;  /* 0x00000002eb027221 */ /* 0x000fc60000010000 */
[----:B------:R-:W-:Y:S01]  /*10e50*/  STG.E.U16 desc[UR32][R22.64+-0x50], R20 ;  /* 0xffffb01416007986 */ /* 0x000fe2000c101520 */
[----:B------:R-:W-:-:S03]  /*10e60*/  FADD.FTZ R0, R244, R0 ;  /* 0x00000000f4007221 */ /* 0x000fc60000010000 */
[----:B------:R-:W-:Y:S01]  /*10e70*/  STG.E.U16 desc[UR32][R22.64+-0x4e], R8 ;  /* 0xffffb20816007986 */ /* 0x000fe2000c101520 */
[C---:B------:R-:W-:Y:S03]  /*10e80*/  HMMA.16816.F32.BF16 R148, R128.reuse, R144, R148 ;  /* 0x000000908094723c */ /* 0x040fe60000041894 */
[----:B------:R-:W-:Y:S04]  /*10e90*/  STG.E.U16 desc[UR32][R132.64+-0x50], R34 ;  /* 0xffffb02284007986 */ /* 0x000fe8000c101520 */
[----:B------:R-:W-:Y:S01]  /*10ea0*/  STG.E.U16 desc[UR32][R132.64+-0x4e], R35 ;  /* 0xffffb22384007986 */ /* 0x000fe2000c101520 */
[C---:B------:R-:W-:Y:S03]  /*10eb0*/  HMMA.16816.F32.BF16 R144, R128.reuse, R146, R84 ;  /* 0x000000928090723c */ /* 0x040fe60000041854 */
[----:B------:R-:W-:Y:S04]  /*10ec0*/  STG.E.U16 desc[UR32][R22.64+-0x40], R236 ;  /* 0xffffc0ec16007986 */ /* 0x000fe8000c101520 */
[----:B------:R-:W-:Y:S01]  /*10ed0*/  STG.E.U16 desc[UR32][R22.64+-0x3e], R237 ;  /* 0xffffc2ed16007986 */ /* 0x000fe2000c101520 */
[C---:B------:R-:W-:Y:S03]  /*10ee0*/  HMMA.16816.F32.BF16 R60, R128.reuse, R64, R116 ;  /* 0x00000040803c723c */ /* 0x040fe60000041874 */
[----:B------:R-:W-:Y:S04]  /*10ef0*/  STG.E.U16 desc[UR32][R132.64+-0x40], R240 ;  /* 0xffffc0f084007986 */ /* 0x000fe8000c101520 */
[----:B------:R-:W-:Y:S01]  /*10f00*/  STG.E.U16 desc[UR32][R132.64+-0x3e], R241 ;  /* 0xffffc2f184007986 */ /* 0x000fe2000c101520 */
[----:B------:R-:W-:Y:S03]  /*10f10*/  HMMA.16816.F32.BF16 R64, R128, R66, R124 ;  /* 0x000000428040723c */ /* 0x000fe6000004187c */
[----:B------:R-:W-:Y:S01]  /*10f20*/  STG.E.U16 desc[UR32][R22.64+-0x30], R242 ;  /* 0xffffd0f216007986 */ /* 0x000fe2000c101520 */
[----:B------:R-:W-:-:S03]  /*10f30*/  FADD.FTZ R2, R245, R2 ;  /* 0x00000002f5027221 */ /* 0x000fc60000010000 */
[----:B------:R-:W-:Y:S01]  /*10f40*/  STG.E.U16 desc[UR32][R22.64+-0x2e], R243 ;  /* 0xffffd2f316007986 */ /* 0x000fe2000c101520 */
[C---:B------:R-:W-:Y:S01]  /*10f50*/  HMMA.16816.F32.BF16 R76, R128.reuse, R80, R228 ;  /* 0x00000050804c723c */ /* 0x040fe200000418e4 */
[----:B------:R-:W-:Y:S02]  /*10f60*/  FADD.FTZ R0, R246, R0 ;  /* 0x00000000f6007221 */ /* 0x000fe40000010000 */
[----:B------:R-:W-:Y:S01]  /*10f70*/  STG.E.U16 desc[UR32][R132.64+-0x30], R252 ;  /* 0xffffd0fc84007986 */ /* 0x000fe2000c101520 */
[----:B------:R-:W-:Y:S02]  /*10f80*/  @UP0 UIADD3 UR22, UR22, -0x3, URZ ;  /* 0xfffffffd16160890 */ /* 0x000fe4000fffe03f */
[C---:B--2---:R-:W-:Y:S01]  /*10f90*/  HMMA.16816.F32.BF16 R84, R128.reuse, R88, R220 ;  /* 0x000000588054723c */ /* 0x044fe200000418dc */
[----:B------:R-:W-:Y:S04]  /*10fa0*/  STG.E.U16 desc[UR32][R132.64+-0x2e], R232 ;  /* 0xffffd2e884007986 */ /* 0x000fe8000c101520 */
[----:B------:R-:W-:Y:S01]  /*10fb0*/  STG.E.U16 desc[UR32][R22.64+-0x20], R251 ;  /* 0xffffe0fb16007986 */ /* 0x000fe2000c101520 */
[C---:B---3--:R-:W-:Y:S03]  /*10fc0*/  HMMA.16816.F32.BF16 R92, R128.reuse, R96, R208 ;  /* 0x00000060805c723c */ /* 0x048fe600000418d0 */
[----:B------:R-:W-:Y:S03]  /*10fd0*/  STG.E.U16 desc[UR32][R22.64+-0x1e], R249 ;  /* 0xffffe2f916007986 */ /* 0x000fe6000c101520 */
[----:B------:R-:W-:Y:S01]  /*10fe0*/  HMMA.16816.F32.BF16 R100, R128, R104, R204 ;  /* 0x000000688064723c */ /* 0x000fe200000418cc */
[----:B------:R-:W-:Y:S01]  /*10ff0*/  STG.E.U16 desc[UR32][R132.64+-0x20], R203 ;  /* 0xffffe0cb84007986 */ /* 0x000fe2000c101520 */
[----:B-1----:R-:W-:-:S03]  /*11000*/  IMAD.MOV.U32 R3, RZ, RZ, R248 ;  /* 0x000000ffff037224 */ /* 0x002fc600078e00f8 */
[----:B------:R-:W-:Y:S01]  /*11010*/  STG.E.U16 desc[UR32][R132.64+-0x1e], R196 ;  /* 0xffffe2c484007986 */ /* 0x000fe2000c101520 */
[C---:B----4-:R-:W-:Y:S01]  /*11020*/  HMMA.16816.F32.BF16 R108, R128.reuse, R112, R180 ;  /* 0x00000070806c723c */ /* 0x050fe200000418b4 */
[----:B------:R-:W-:Y:S02]  /*11030*/  IADD3 R206, P1, R22, -0x100, RZ ;  /* 0xffffff0016ce7810 */ /* 0x000fe40007f3e0ff */
[----:B------:R-:W-:Y:S03]  /*11040*/  STG.E.U16 desc[UR32][R22.64+-0x10], R135 ;  /* 0xfffff08716007986 */ /* 0x000fe6000c101520 */
[----:B------:R-:W-:Y:S01]  /*11050*/  HMMA.16816.F32.BF16 R116, R128, R120, R28 ;  /* 0x000000788074723c */ /* 0x000fe2000004181c */
[----:B------:R-:W-:Y:S01]  /*11060*/  STG.E.U16 desc[UR32][R22.64+-0xe], R134 ;  /* 0xfffff28616007986 */ /* 0x000fe2000c101520 */
[----:B------:R-:W-:-:S04]  /*11070*/  @P0 IMAD.MOV.U32 R3, RZ, RZ, R248 ;  /* 0x000000ffff030224 */ /* 0x000fc800078e00f8 */
[----:B------:R-:W-:Y:S01]  /*11080*/  HMMA.16816.F32.BF16 R72, R128, R74, R176 ;  /* 0x0000004a8048723c */ /* 0x000fe200000418b0 */
[----:B------:R-:W-:Y:S01]  /*11090*/  STG.E.U16 desc[UR32][R132.64+-0x10], R233 ;  /* 0xfffff0e984007986 */ /* 0x000fe2000c101520 */
[----:B------:R-:W-:-:S04]  /*110a0*/  FADD.FTZ R204, R247, R2 ;  /* 0x00000002f7cc7221 */ /* 0x000fc80000010000 */
[----:B------:R-:W-:Y:S01]  /*110b0*/  HMMA.16816.F32.BF16 R80, R128, R82, R224 ;  /* 0x000000528050723c */ /* 0x000fe200000418e0 */
[----:B------:R1:W-:Y:S01]  /*110c0*/  STG.E.U16 desc[UR32][R132.64+-0xe], R234 ;  /* 0xfffff2ea84007986 */ /* 0x0003e2000c101520 */
[----:B------:R-:W-:-:S04]  /*110d0*/  FADD.FTZ R238, R21, R0 ;  /* 0x0000000015ee7221 */ /* 0x000fc80000010000 */
[----:B------:R-:W-:Y:S01]  /*110e0*/  HMMA.16816.F32.BF16 R88, R128, R90, R216 ;  /* 0x0000005a8058723c */ /* 0x000fe200000418d8 */
[----:B------:R-:W-:-:S05]  /*110f0*/  IADD3.X R207, R23, -0x1, RZ, P1, !PT ;  /* 0xffffffff17cf7810 */ /* 0x000fca0000ffe4ff */
[C---:B------:R-:W-:Y:S06]  /*11100*/  HMMA.16816.F32.BF16 R96, R128.reuse, R98, R212 ;  /* 0x000000628060723c */ /* 0x040fec00000418d4 */
[C---:B------:R-:W-:Y:S06]  /*11110*/  HMMA.16816.F32.BF16 R104, R128.reuse, R106, R184 ;  /* 0x0000006a8068723c */ /* 0x040fec00000418b8 */
[C---:B------:R-:W-:Y:S06]  /*11120*/  HMMA.16816.F32.BF16 R112, R128.reuse, R114, R172 ;  /* 0x000000728070723c */ /* 0x040fec00000418ac */
[----:B------:R-:W-:Y:S01]  /*11130*/  HMMA.16816.F32.BF16 R120, R128, R122, R16 ;  /* 0x0000007a8078723c */ /* 0x000fe20000041810 */
[----:B-1----:R-:W-:-:S05]  /*11140*/  MOV R132, R250 ;  /* 0x000000fa00847202 */ /* 0x002fca0000000f00 */
[----:B------:R-:W-:Y:S01]  /*11150*/  HMMA.16816.F32.BF16 R124, R128, R4, R12 ;  /* 0x00000004807c723c */ /* 0x000fe2000004180c */
[----:B------:R-:W-:-:S05]  /*11160*/  @P0 MOV R132, R250 ;  /* 0x000000fa00840202 */ /* 0x000fca0000000f00 */
[----:B------:R-:W-:Y:S01]  /*11170*/  HMMA.16816.F32.BF16 R128, R128, R6, R24 ;  /* 0x000000068080723c */ /* 0x000fe20000041818 */
[----:B------:R-:W-:-:S08]  /*11180*/  NOP ;  /* 0x0000000000007918 */ /* 0x000fd00000000000 */
[----:B------:R-:W-:-:S15]  /*11190*/  @P0 BRA `(.L_x_711) ;  /* 0x0000000000040947 */ /* 0x000fde0003800000 */
.L_x_707:
[----:B------:R-:W-:-:S12]  /*111a0*/  UIADD3 UR22, UR20, -0x1, URZ ;  /* 0xffffffff14167890 */ /* 0x000fd8000fffe03f */
.L_x_711:
[----:B------:R-:W-:-:S13]  /*111b0*/  ISETP.LE.AND P0, PT, RZ, UR22, PT ;  /* 0x00000016ff007c0c */ /* 0x000fda000bf03270 */
[----:B------:R-:W-:Y:S05]  /*111c0*/  @!P0 BRA `(.L_x_712) ;  /* 0x00000064002c8947 */ /* 0x000fea0003800000 */
[----:B------:R-:W2:Y:S01]  /*111d0*/  LDL.LU R2, [R1+0xb0] ;  /* 0x0000b00001027983 */ /* 0x000ea20000300800 */
[----:B------:R-:W-:Y:S01]  /*111e0*/  ULDC UR4, c[0x0][0x2d0] ;  /* 0x0000b40000047ab9 */ /* 0x000fe20000000800 */
[----:B------:R-:W-:Y:S01]  /*111f0*/  IMAD.MOV.U32 R133, RZ, RZ, R3 ;  /* 0x000000ffff857224 */ /* 0x000fe200078e0003 */
[----:B------:R-:W-:Y:S01]  /*11200*/  ULDC.64 UR6, c[0x0][0x220] ;  /* 0x0000880000067ab9 */ /* 0x000fe20000000a00 */
[----:B------:R-:W3:Y:S01]  /*11210*/  LDL.LU R4, [R1+0xdc] ;  /* 0x0000dc0001047983 */ /* 0x000ee20000300800 */
[----:B------:R-:W-:Y:S01]  /*11220*/  USHF.L.U32 UR11, UR23, 0x1, URZ ;  /* 0x00000001170b7899 */ /* 0x000fe2000800063f */
[----:B------:R-:W-:Y:S02]  /*11230*/  UMOV UR14, URZ ;  /* 0x0000003f000e7c82 */ /* 0x000fe40008000000 */
[----:B------:R-:W4:Y:S01]  /*11240*/  LDL.LU R0, [R1+0xc0] ;  /* 0x0000c00001007983 */ /* 0x000f220000300800 */
[----:B------:R-:W-:-:S03]  /*11250*/  ULDC UR10, c[0x0][0x2d0] ;  /* 0x0000b400000a7ab9 */ /* 0x000fc60000000800 */
[----:B------:R-:W2:Y:S04]  /*11260*/  LDL.LU R6, [R1+0xe0] ;  /* 0x0000e00001067983 */ /* 0x000ea80000300800 */
[----:B------:R-:W2:Y:S04]  /*11270*/  LDL.LU R8, [R1+0xe4] ;  /* 0x0000e40001087983 */ /* 0x000ea80000300800 */
[----:B------:R-:W2:Y:S01]  /*11280*/  LDL.64 R10, [R1] ;  /* 0x00000000010a7983 */ /* 0x000ea20000100a00 */
[----:B---3--:R-:W-:Y:S02]  /*11290*/  IMAD.MOV.U32 R13, RZ, RZ, R4 ;  /* 0x000000ffff0d7224 */ /* 0x008fe400078e0004 */
[----:B----4-:R-:W-:-:S02]  /*112a0*/  IMAD.MOV.U32 R12, RZ, RZ, R0 ;  /* 0x000000ffff0c7224 */ /* 0x010fc400078e0000 */
[----:B------:R-:W1:Y:S02]  /*112b0*/  S2R R0, SR_TID.X ;  /* 0x0000000000007919 */ /* 0x000e640000002100 */
[----:B-1----:R-:W-:-:S04]  /*112c0*/  SHF.R.S32.HI R4, RZ, 0x1f, R0 ;  /* 0x0000001fff047819 */ /* 0x002fc80000011400 */
[----:B------:R-:W-:-:S04]  /*112d0*/  LEA.HI R4, R4, R0, RZ, 0x3 ;  /* 0x0000000004047211 */ /* 0x000fc800078f18ff */
[----:B------:R-:W-:-:S05]  /*112e0*/  LOP3.LUT R4, R4, 0xfffffff8, RZ, 0xc0, !PT ;  /* 0xfffffff804047812 */ /* 0x000fca00078ec0ff */
[----:B------:R-:W-:-:S04]  /*112f0*/  IMAD.IADD R4, R0, 0x1, -R4 ;  /* 0x0000000100047824 */ /* 0x000fc800078e0a04 */
[----:B------:R-:W-:-:S05]  /*11300*/  IMAD.SHL.U32 R4, R4, 0x8, RZ ;  /* 0x0000000804047824 */ /* 0x000fca00078e00ff */
[----:B------:R-:W-:Y:S01]  /*11310*/  ISETP.GE.AND P6, PT, R4, UR4, PT ;  /* 0x0000000404007c0c */ /* 0x000fe2000bfc6270 */
[----:B------:R-:W-:Y:S01]  /*11320*/  IMAD.U32 R0, RZ, RZ, UR25 ;  /* 0x00000019ff007e24 */ /* 0x000fe2000f8e00ff */
[----:B------:R-:W-:Y:S01]  /*11330*/  SHF.R.S32.HI R5, RZ, 0x1f, R4 ;  /* 0x0000001fff057819 */ /* 0x000fe20000011404 */
[----:B--2---:R-:W-:Y:S01]  /*11340*/  IMAD.WIDE.U32 R2, R2, -0x326172a9, RZ ;  /* 0xcd9e8d5702027825 */ /* 0x004fe200078e00ff */
[----:B------:R-:W-:Y:S01]  /*11350*/  SHF.R.S32.HI R219, RZ, 0x1f, R10 ;  /* 0x0000001fffdb7819 */ /* 0x000fe2000001140a */
[----:B------:R-:W-:Y:S02]  /*11360*/  ULDC UR4, c[0x0][0x2ec] ;  /* 0x0000bb0000047ab9 */ /* 0x000fe40000000800 */
[----:B------:R-:W-:-:S04]  /*11370*/  IMAD.WIDE.U32 R6, R6, UR21, R4 ;  /* 0x0000001506067c25 */ /* 0x000fc8000f8e0004 */
[----:B------:R-:W-:Y:S02]  /*11380*/  IMAD.WIDE.U32 R8, R8, UR21, R4 ;  /* 0x0000001508087c25 */ /* 0x000fe4000f8e0004 */
[----:B------:R-:W1:Y:S01]  /*11390*/  @!P6 LDC.64 R4, c[0x0][0x220] ;  /* 0x00008800ff04eb82 */ /* 0x000e620000000a00 */
[----:B------:R-:W-:-:S04]  /*113a0*/  IADD3 R236, P0, R6, UR26, RZ ;  /* 0x0000001a06ec7c10 */ /* 0x000fc8000ff1e0ff */
        /* <DEDUP_REMOVED lines=8> */
[----:B-1----:R1:W-:Y:S07]  /*11430*/  @!P6 STL.64 [R1+0x80], R4 ;  /* 0x000080040100e387 */ /* 0x0023ee0000100a00 */
[----:B------:R-:W3:Y:S01]  /*11440*/  @!P6 LDC.64 R6, c[0x0][0x220] ;  /* 0x00008800ff06eb82 */ /* 0x000ee20000000a00 */
[----:B------:R-:W-:Y:S01]  /*11450*/  IMAD.WIDE.U32 R242, R13, -0x2daee0ad, RZ ;  /* 0xd2511f530df27825 */ /* 0x000fe200078e00ff */
[----:B------:R-:W-:-:S02]  /*11460*/  LOP3.LUT R240, R3, R12, RZ, 0x3c, !PT ;  /* 0x0000000c03f07212 */ /* 0x000fc400078e3cff */
[----:B------:R-:W-:Y:S01]  /*11470*/  IADD3 R228, P2, R10, 0x10, RZ ;  /* 0x000000100ae47810 */ /* 0x000fe20007f5e0ff */
[----:B------:R-:W-:Y:S01]  /*11480*/  USHF.R.S32.HI UR38, URZ, 0x1f, UR23 ;  /* 0x0000001f3f267899 */ /* 0x000fe20008011417 */
[C---:B------:R-:W-:Y:S01]  /*11490*/  LEA R235, P0, R234.reuse, UR6, 0x1 ;  /* 0x00000006eaeb7c11 */ /* 0x040fe2000f8008ff */
[----:B------:R-:W-:Y:S01]  /*114a0*/  IMAD.MOV.U32 R218, RZ, RZ, R10 ;  /* 0x000000ffffda7224 */ /* 0x000fe200078e000a */
[----:B------:R-:W-:Y:S01]  /*114b0*/  ULDC.64 UR8, c[0x0][0x248] ;  /* 0x0000920000087ab9 */ /* 0x000fe20000000a00 */
[----:B-1----:R-:W1:Y:S01]  /*114c0*/  @!P6 LDC.64 R4, c[0x0][0x220] ;  /* 0x00008800ff04eb82 */ /* 0x002e620000000a00 */
[----:B--2---:R-:W-:Y:S04]  /*114d0*/  @!P6 STL.64 [R1+0x78], R8 ;  /* 0x000078080100e387 */ /* 0x004fe80000100a00 */
[----:B---3--:R-:W-:Y:S04]  /*114e0*/  @!P6 STL.64 [R1+0x70], R6 ;  /* 0x000070060100e387 */ /* 0x008fe80000100a00 */
[----:B-1----:R-:W-:Y:S04]  /*114f0*/  @!P6 STL.64 [R1+0x68], R4 ;  /* 0x000068040100e387 */ /* 0x002fe80000100a00 */
[----:B------:R1:W-:Y:S04]  /*11500*/  STL.64 [R1+0x58], R2 ;  /* 0x0000580201007387 */ /* 0x0003e80000100a00 */
[----:B------:R-:W1:Y:S04]  /*11510*/  LDL.LU.64 R14, [R1+0xb8] ;  /* 0x0000b800010e7983 */ /* 0x000e680000300a00 */
[----:B------:R-:W2:Y:S01]  /*11520*/  LDL.LU.64 R12, [R1+0xc8] ;  /* 0x0000c800010c7983 */ /* 0x000ea20000300a00 */
[----:B------:R-:W-:-:S02]  /*11530*/  LEA.HI.X R234, R234, UR7, R0, 0x1, P0 ;  /* 0x00000007eaea7c11 */ /* 0x000fc400080f0c00 */
[C---:B------:R-:W-:Y:S01]  /*11540*/  IADD3 R226, P1, R10.reuse, 0x20, RZ ;  /* 0x000000200ae27810 */ /* 0x040fe20007f3e0ff */
[--C-:B------:R-:W-:Y:S01]  /*11550*/  IMAD.X R229, RZ, RZ, R219.reuse, P2 ;  /* 0x000000ffffe57224 */ /* 0x100fe200010e06db */
[----:B------:R-:W-:Y:S01]  /*11560*/  IADD3 R224, P0, R10, 0x30, RZ ;  /* 0x000000300ae07810 */ /* 0x000fe20007f1e0ff */
[----:B------:R-:W-:Y:S01]  /*11570*/  IMAD.WIDE.U32 R240, R240, -0x2daee0ad, RZ ;  /* 0xd2511f53f0f07825 */ /* 0x000fe200078e00ff */
[----:B------:R-:W-:Y:S01]  /*11580*/  MOV R0, R132 ;  /* 0x0000008400007202 */ /* 0x000fe20000000f00 */
[----:B------:R-:W-:Y:S02]  /*11590*/  USHF.L.U64.HI UR38, UR23, 0x1, UR38 ;  /* 0x0000000117267899 */ /* 0x000fe40008010226 */
[--C-:B------:R-:W-:Y:S01]  /*115a0*/  IMAD.X R227, RZ, RZ, R219.reuse, P1 ;  /* 0x000000ffffe37224 */ /* 0x100fe200008e06db */
[----:B------:R-:W-:Y:S01]  /*115b0*/  ULDC.64 UR6, c[0x0][0x250] ;  /* 0x0000940000067ab9 */ /* 0x000fe20000000a00 */
[----:B------:R-:W-:Y:S02]  /*115c0*/  IMAD.X R225, RZ, RZ, R219, P0 ;  /* 0x000000ffffe17224 */ /* 0x000fe400000e06db */
[----:B-1----:R-:W-:Y:S01]  /*115d0*/  IMAD.MOV.U32 R3, RZ, RZ, R15 ;  /* 0x000000ffff037224 */ /* 0x002fe200078e000f */
[----:B--2---:R-:W-:-:S05]  /*115e0*/  MOV R2, R12 ;  /* 0x0000000c00027202 */ /* 0x004fca0000000f00 */
[----:B------:R1:W-:Y:S01]  /*115f0*/  STL.64 [R1+0x60], R2 ;  /* 0x0000600201007387 */ /* 0x0003e20000100a00 */
[----:B------:R-:W-:Y:S05]  /*11600*/  BRA `(.L_x_713) ;  /* 0x0000000400c07947 */ /* 0x000fea0003800000 */
.L_x_715:
        /* <DEDUP_REMOVED lines=17> */
[C---:B-1----:R-:W-:Y:S04]  /*11720*/  @!P6 LEA R170, P0, R132.reuse, R170, 0x1 ;  /* 0x000000aa84aae211 */ /* 0x042fe800078008ff */
[C---:B------:R-:W-:Y:S02]  /*11730*/  @!P6 LEA.HI.X R171, R132.reuse, R171, R169, 0x1, P0 ;  /* 0x000000ab84abe211 */ /* 0x040fe400000f0ca9 */
[----:B------:R-:W-:Y:S03]  /*11740*/  IADD3 R168, P0, R132, UR40, RZ ;  /* 0x0000002884a87c10 */ /* 0x000fe6000ff1e0ff */
[----:B------:R-:W-:Y:S01]  /*11750*/  @!PT LDS RZ, [RZ] ;  /* 0x00000000fffff984 */ /* 0x000fe20000000800 */
[----:B------:R-:W-:Y:S01]  /*11760*/  @!PT LDS RZ, [RZ] ;  /* 0x00000000fffff984 */ /* 0x000fe20000000800 */
[----:B------:R-:W-:Y:S01]  /*11770*/  @!PT LDS RZ, [RZ] ;  /* 0x00000000fffff984 */ /* 0x000fe20000000800 */
[----:B------:R1:W-:Y:S01]  /*11780*/  @!P6 LDGSTS.E.BYPASS.LTC128B.128 [R202+0x8000], desc[UR32][R170.64] ;  /* 0x08000000aacaefae */ /* 0x0003e2000b901d60 */
[C---:B-----5:R-:W-:Y:S02]  /*11790*/  @!P6 LEA R172, P1, R168.reuse, R172, 0x1 ;  /* 0x000000aca8ace211 */ /* 0x060fe400078208ff */
[----:B------:R-:W-:Y:S01]  /*117a0*/  IADD3.X R169, R169, UR39, RZ, P0, !PT ;  /* 0x00000027a9a97c10 */ /* 0x000fe200087fe4ff */
        /* <DEDUP_REMOVED lines=8> */
[----:B------:R-:W-:Y:S01]  /*11830*/  IADD3 R174, P1, R132, UR40, RZ ;  /* 0x0000002884ae7c10 */ /* 0x000fe2000ff3e0ff */
[----:B------:R2:W-:Y:S03]  /*11840*/  @P4 STS.128 [R202+0xc000], RZ ;  /* 0x00c000ffca004388 */ /* 0x0005e60000000c00 */
[----:B----4-:R-:W-:Y:S01]  /*11850*/  @!P6 LEA R168, P0, R174, R182, 0x1 ;  /* 0x000000b6aea8e211 */ /* 0x010fe200078008ff */
        /* <DEDUP_REMOVED lines=9> */
[----:B------:R2:W-:Y:S01]  /*118f0*/  @!P3 LDGSTS.E.BYPASS.LTC128B.128 [R202+0xe000], desc[UR32][R178.64+0x180] ;  /* 0x0e000180b2cabfae */ /* 0x0005e2000b901d60 */
[C---:B-1----:R-:W-:Y:S03]  /*11900*/  @!P6 LEA R170, P2, R132.reuse, R180, 0x1 ;  /* 0x000000b484aae211 */ /* 0x042fe600078408ff */
[----:B------:R2:W-:Y:S01]  /*11910*/  @P6 STS.128 [R202+0x8800], RZ ;  /* 0x008800ffca006388 */ /* 0x0005e20000000c00 */
[----:B------:R-:W-:Y:S03]  /*11920*/  @!P6 LEA.HI.X R171, R132, R181, R169, 0x1, P2 ;  /* 0x000000b584abe211 */ /* 0x000fe600010f0ca9 */
        /* <DEDUP_REMOVED lines=62> */
.L_x_713:
[----:B------:R-:W2:Y:S01]  /*11d10*/  LDL.64 R6, [R1+0x60] ;  /* 0x0000600001067983 */ /* 0x000ea20000100a00 */
[----:B------:R-:W-:Y:S01]  /*11d20*/  UIADD3 UR35, -UR14, UR22, URZ ;  /* 0x000000160e237290 */ /* 0x000fe2000fffe13f */
[----:B------:R-:W-:Y:S04]  /*11d30*/  DEPBAR.LE SB0, 0x0 ;  /* 0x000080000000791a */ /* 0x000fe80000000000 */
[----:B------:R-:W3:Y:S01]  /*11d40*/  LDL R8, [R1+0x80] ;  /* 0x0000800001087983 */ /* 0x000ee20000100800 */
[----:B-1----:R-:W-:Y:S01]  /*11d50*/  IMAD.U32 R2, RZ, RZ, UR35 ;  /* 0x00000023ff027e24 */ /* 0x002fe2000f8e00ff */
[----:B------:R-:W-:Y:S01]  /*11d60*/  USHF.R.S32.HI UR20, URZ, 0x1f, UR35 ;  /* 0x0000001f3f147899 */ /* 0x000fe20008011423 */
[----:B------:R-:W-:Y:S01]  /*11d70*/  IMAD.U32 R4, RZ, RZ, UR35 ;  /* 0x00000023ff047e24 */ /* 0x000fe2000f8e00ff */
[----:B------:R-:W4:Y:S01]  /*11d80*/  LDL R22, [R1+0x8c] ;  /* 0x00008c0001167983 */ /* 0x000f220000100800 */
[----:B------:R-:W-:Y:S01]  /*11d90*/  UIMAD UR15, UR12, UR35, URZ ;  /* 0x000000230c0f72a4 */ /* 0x000fe2000f8e023f */
[----:B------:R-:W-:Y:S01]  /*11da0*/  IMAD.U32 R3, RZ, RZ, UR35 ;  /* 0x00000023ff037e24 */ /* 0x000fe2000f8e00ff */
[----:B------:R-:W-:Y:S01]  /*11db0*/  LEA R2, P0, R2, R218, 0x6 ;  /* 0x000000da02027211 */ /* 0x000fe200078030ff */
[----:B------:R-:W4:Y:S01]  /*11dc0*/  LDL R13, [R1+0x84] ;  /* 0x00008400010d7983 */ /* 0x000f220000100800 */
[----:B------:R-:W-:Y:S02]  /*11dd0*/  UIMAD UR15, UR20, UR13, UR15 ;  /* 0x0000000d140f72a4 */ /* 0x000fe4000f8e020f */
[----:B------:R-:W-:Y:S01]  /*11de0*/  LEA.HI.X.SX32 R3, R3, R219, 0x6, P0 ;  /* 0x000000db03037211 */ /* 0x000fe200000f36ff */
[----:B------:R-:W4:Y:S01]  /*11df0*/  LDL R12, [R1+0x78] ;  /* 0x00007800010c7983 */ /* 0x000f220000100800 */
[----:B------:R-:W-:Y:S01]  /*11e00*/  IMAD.WIDE.U32 R16, R2, UR6, RZ ;  /* 0x0000000602107c25 */ /* 0x000fe2000f8e00ff */
[----:B------:R-:W-:Y:S02]  /*11e10*/  UISETP.GE.AND UP0, UPT, UR35, 0x1, UPT ;  /* 0x000000012300788c */ /* 0x000fe4000bf06270 */
[----:B------:R-:W4:Y:S04]  /*11e20*/  LDL R21, [R1+0x88] ;  /* 0x0000880001157983 */ /* 0x000f280000100800 */
[----:B------:R-:W4:Y:S04]  /*11e30*/  LDL R25, [R1+0x7c] ;  /* 0x00007c0001197983 */ /* 0x000f280000100800 */
[----:B------:R-:W4:Y:S04]  /*11e40*/  LDL R20, [R1+0x90] ;  /* 0x0000900001147983 */ /* 0x000f280000100800 */
[----:B------:R-:W4:Y:S04]  /*11e50*/  LDL R10, [R1+0x68] ;  /* 0x00006800010a7983 */ /* 0x000f280000100800 */
[----:B------:R-:W4:Y:S04]  /*11e60*/  LDL R11, [R1+0x70] ;  /* 0x00007000010b7983 */ /* 0x000f280000100800 */
[----:B------:R-:W4:Y:S04]  /*11e70*/  LDL R23, [R1+0x6c] ;  /* 0x00006c0001177983 */ /* 0x000f280000100800 */
[----:B------:R-:W4:Y:S01]  /*11e80*/  LDL R24, [R1+0x74] ;  /* 0x0000740001187983 */ /* 0x000f220000100800 */
[----:B------:R-:W-:Y:S06]  /*11e90*/  BAR.SYNC.DEFER_BLOCKING 0x0 ;  /* 0x0000000000007b1d */ /* 0x000fec0000010000 */
[----:B-----5:R-:W-:Y:S01]  /*11ea0*/  @P6 STS.128 [R202+0x10000], RZ ;  /* 0x010000ffca006388 */ /* 0x020fe20000000c00 */
        /* <DEDUP_REMOVED lines=10> */
[----:B------:R-:W-:Y:S01]  /*11f50*/  @!P6 LEA.HI.X R19, R4, R13, R7, 0x1, P0 ;  /* 0x0000000d0413e211 */ /* 0x000fe200000f0c07 */
[----:B------:R-:W-:Y:S01]  /*11f60*/  IMAD R7, R2, UR7, R8 ;  /* 0x0000000702077c24 */ /* 0x000fe2000f8e0208 */
[----:B------:R-:W-:Y:S02]  /*11f70*/  LEA R8, P3, R16, R235, 0x1 ;  /* 0x000000eb10087211 */ /* 0x000fe400078608ff */
[C---:B------:R-:W-:Y:S01]  /*11f80*/  @!P6 LEA R14, P2, R6.reuse, R12, 0x1 ;  /* 0x0000000c060ee211 */ /* 0x040fe200078408ff */
[----:B------:R-:W-:Y:S01]  /*11f90*/  IMAD.IADD R7, R17, 0x1, R7 ;  /* 0x0000000111077824 */ /* 0x000fe200078e0207 */
[----:B------:R-:W-:Y:S01]  /*11fa0*/  @!PT LDS RZ, [RZ] ;  /* 0x00000000fffff984 */ /* 0x000fe20000000800 */
[----:B------:R-:W-:Y:S01]  /*11fb0*/  @!PT LDS RZ, [RZ] ;  /* 0x00000000fffff984 */ /* 0x000fe20000000800 */
[----:B------:R-:W-:Y:S01]  /*11fc0*/  @!PT LDS RZ, [RZ] ;  /* 0x00000000fffff984 */ /* 0x000fe20000000800 */
[----:B------:R-:W-:Y:S01]  /*11fd0*/  @!P6 LDGSTS.E.BYPASS.LTC128B.128 [R202+0x10000], desc[UR32][R18.64] ;  /* 0x1000000012caefae */ /* 0x000fe2000b901d60 */
[----:B------:R-:W-:Y:S02]  /*11fe0*/  ISETP.GE.AND P4, PT, R21, UR10, PT ;  /* 0x0000000a15007c0c */ /* 0x000fe4000bf86270 */
        /* <DEDUP_REMOVED lines=73> */
[-C--:B------:R-:W-:Y:S01]  /*12480*/  LEA.HI.X R5, R20, R234.reuse, R5, 0x1, P1 ;  /* 0x000000ea14057211 */ /* 0x080fe200008f0c05 */
[----:B------:R-:W-:Y:S01]  /*12490*/  @!PT LDS RZ, [RZ] ;  /* 0x00000000fffff984 */ /* 0x000fe20000000800 */
[----:B------:R-:W-:Y:S01]  /*124a0*/  @!PT LDS RZ, [RZ] ;  /* 0x00000000fffff984 */ /* 0x000fe20000000800 */
[----:B------:R-:W-:Y:S01]  /*124b0*/  @!PT LDS RZ, [RZ] ;  /* 0x00000000fffff984 */ /* 0x000fe20000000800 */
[----:B------:R-:W-:Y:S01]  /*124c0*/  @!P6 LDGSTS.E.BYPASS.LTC128B.128 [R202+0x11000], desc[UR32][R12.64] ;  /* 0x110000000ccaefae */ /* 0x000fe2000b901d60 */
[----:B------:R-:W-:Y:S03]  /*124d0*/  IADD3 R3, R17, R3, RZ ;  /* 0x0000000311037210 */ /* 0x000fe60007ffe0ff */
[----:B------:R-:W-:Y:S01]  /*124e0*/  @P5 STS.128 [R202+0x13000], RZ ;  /* 0x013000ffca005388 */ /* 0x000fe20000000c00 */
[----:B------:R-:W-:Y:S03]  /*124f0*/  LEA.HI.X R3, R16, R234, R3, 0x1, P0 ;  /* 0x000000ea10037211 */ /* 0x000fe600000f0c03 */
        /* <DEDUP_REMOVED lines=38> */
[----:B------:R-:W4:Y:S04]  /*12760*/  LDSM.16.M88.4 R168, [R189+0x9800] ;  /* 0x00980000bda8783b */ /* 0x000f280000000200 */
[----:B------:R-:W0:Y:S01]  /*12770*/  LDGDEPBAR ;  /* 0x00000000000079af */ /* 0x000e220000000000 */
[----:B--2---:R-:W-:Y:S03]  /*12780*/  IMAD.U32 R2, RZ, RZ, UR15 ;  /* 0x0000000fff027e24 */ /* 0x004fe6000f8e00ff */
[----:B------:R-:W-:Y:S01]  /*12790*/  LDSM.16.M88.4 R172, [R199] ;  /* 0x00000000c7ac783b */ /* 0x000fe20000000200 */
[----:B------:R-:W-:Y:S03]  /*127a0*/  IMAD.U32 R3, RZ, RZ, UR15 ;  /* 0x0000000fff037e24 */ /* 0x000fe6000f8e00ff */
[----:B------:R-:W2:Y:S01]  /*127b0*/  LDSM.16.M88.4 R176, [R197] ;  /* 0x00000000c5b0783b */ /* 0x000ea20000000200 */
[----:B------:R-:W-:Y:S03]  /*127c0*/  LEA R2, P0, R2, R218, 0x6 ;  /* 0x000000da02027211 */ /* 0x000fe600078030ff */
[----:B------:R-:W2:Y:S01]  /*127d0*/  LDSM.16.M88.4 R180, [R197+0x800] ;  /* 0x00080000c5b4783b */ /* 0x000ea20000000200 */
[----:B------:R-:W-:Y:S01]  /*127e0*/  LEA.HI.X.SX32 R3, R3, R219, 0x6, P0 ;  /* 0x000000db03037211 */ /* 0x000fe200000f36ff */
[C---:B------:R-:W-:Y:S02]  /*127f0*/  IMAD.WIDE.U32 R134, R2.reuse, UR8, RZ ;  /* 0x0000000802867c25 */ /* 0x040fe4000f8e00ff */
[----:B------:R-:W2:Y:S02]  /*12800*/  LDSM.16.M88.4 R184, [R197+0x1000] ;  /* 0x00100000c5b8783b */ /* 0x000ea40000000200 */
[----:B------:R-:W-:Y:S02]  /*12810*/  IMAD R132, R3, UR8, RZ ;  /* 0x0000000803847c24 */ /* 0x000fe4000f8e02ff */
[----:B------:R-:W-:Y:S01]  /*12820*/  IMAD.U32 R3, RZ, RZ, UR15 ;  /* 0x0000000fff037e24 */ /* 0x000fe2000f8e00ff */
[C---:B-1----:R-:W-:Y:S06]  /*12830*/  HMMA.16816.F32.BF16 R4, R32.reuse, R8, RZ ;  /* 0x000000082004723c */ /* 0x042fec00000418ff */
[C---:B------:R-:W-:Y:S06]  /*12840*/  HMMA.16816.F32.BF16 R8, R32.reuse, R10, RZ ;  /* 0x0000000a2008723c */ /* 0x040fec00000418ff */
[C---:B---3--:R-:W-:Y:S06]  /*12850*/  HMMA.16816.F32.BF16 R12, R32.reuse, R16, RZ ;  /* 0x00000010200c723c */ /* 0x048fec00000418ff */
[C---:B------:R-:W-:Y:S06]  /*12860*/  HMMA.16816.F32.BF16 R16, R32.reuse, R18, RZ ;  /* 0x000000122010723c */ /* 0x040fec00000418ff */
[C---:B----4-:R-:W-:Y:S06]  /*12870*/  HMMA.16816.F32.BF16 R20, R32.reuse, R24, RZ ;  /* 0x000000182014723c */ /* 0x050fec00000418ff */
[C---:B------:R-:W-:Y:S06]  /*12880*/  HMMA.16816.F32.BF16 R24, R32.reuse, R26, RZ ;  /* 0x0000001a2018723c */ /* 0x040fec00000418ff */
[C---:B------:R-:W-:Y:S06]  /*12890*/  HMMA.16816.F32.BF16 R28, R32.reuse, R168, RZ ;  /* 0x000000a8201c723c */ /* 0x040fec00000418ff */
[----:B------:R-:W-:Y:S01]  /*128a0*/  HMMA.16816.F32.BF16 R32, R32, R170, RZ ;  /* 0x000000aa2020723c */ /* 0x000fe200000418ff */
[----:B------:R-:W1:Y:S05]  /*128b0*/  LDSM.16.M88.4 R168, [R197+0x1800] ;  /* 0x00180000c5a8783b */ /* 0x000e6a0000000200 */
        /* <DEDUP_REMOVED lines=181> */
[----:B------:R-:W-:Y:S01]  /*13410*/  IMAD R176, R2, UR9, R132 ;  /* 0x0000000902b07c24 */ /* 0x000fe2000f8e0284 */
[----:B------:R-:W-:Y:S01]  /*13420*/  LEA R2, P0, R3, R228, 0x6 ;  /* 0x000000e403027211 */ /* 0x000fe200078030ff */
[----:B------:R-:W-:Y:S01]  /*13430*/  IMAD.U32 R132, RZ, RZ, UR15 ;  /* 0x0000000fff847e24 */ /* 0x000fe2000f8e00ff */
[----:B------:R-:W-:Y:S03]  /*13440*/  LEA R178, P1, R134, R237, 0x1 ;  /* 0x000000ed86b27211 */ /* 0x000fe600078208ff */
[----:B------:R-:W-:Y:S01]  /*13450*/  IMAD.IADD R176, R135, 0x1, R176 ;  /* 0x0000000187b07824 */ /* 0x000fe200078e02b0 */
[----:B------:R-:W-:Y:S04]  /*13460*/  LEA.HI.X.SX32 R3, R132, R229, 0x6, P0 ;  /* 0x000000e584037211 */ /* 0x000fe800000f36ff */
[-C--:B------:R-:W-:Y:S01]  /*13470*/  LEA.HI.X R179, R134, R236.reuse, R176, 0x1, P1 ;  /* 0x000000ec86b37211 */ /* 0x080fe200008f0cb0 */
[C---:B-1----:R-:W-:Y:S01]  /*13480*/  HMMA.16816.F32.BF16 R4, R180.reuse, R184, R4 ;  /* 0x000000b8b404723c */ /* 0x042fe20000041804 */
[----:B------:R-:W-:Y:S04]  /*13490*/  MOV R134, UR15 ;  /* 0x0000000f00867c02 */ /* 0x000fe80008000f00 */
[----:B------:R-:W-:Y:S01]  /*134a0*/  IMAD R3, R3, UR8, RZ ;  /* 0x0000000803037c24 */ /* 0x000fe2000f8e02ff */
[C---:B------:R-:W-:Y:S05]  /*134b0*/  HMMA.16816.F32.BF16 R8, R180.reuse, R186, R8 ;  /* 0x000000bab408723c */ /* 0x040fea0000041808 */
[C---:B------:R-:W-:Y:S01]  /*134c0*/  IMAD R132, R2.reuse, UR9, R3 ;  /* 0x0000000902847c24 */ /* 0x040fe2000f8e0203 */
[C---:B--2---:R-:W-:Y:S05]  /*134d0*/  HMMA.16816.F32.BF16 R12, R180.reuse, R168, R12 ;  /* 0x000000a8b40c723c */ /* 0x044fea000004180c */
[----:B------:R-:W-:Y:S01]  /*134e0*/  IMAD.WIDE.U32 R2, R2, UR8, RZ ;  /* 0x0000000802027c25 */ /* 0x000fe2000f8e00ff */
[C---:B------:R-:W-:Y:S01]  /*134f0*/  HMMA.16816.F32.BF16 R16, R180.reuse, R170, R16 ;  /* 0x000000aab410723c */ /* 0x040fe20000041810 */
[----:B------:R-:W1:Y:S01]  /*13500*/  LDSM.16.M88.4 R168, [R194+0x7800] ;  /* 0x00780000c2a8783b */ /* 0x000e620000000200 */
[----:B------:R-:W-:Y:S04]  /*13510*/  DEPBAR.LE SB0, 0x0 ;  /* 0x000080000000791a */ /* 0x000fe80000000000 */
[----:B------:R-:W-:Y:S01]  /*13520*/  IMAD.IADD R132, R3, 0x1, R132 ;  /* 0x0000000103847824 */ /* 0x000fe200078e0284 */
[----:B------:R-:W-:Y:S01]  /*13530*/  BAR.SYNC.DEFER_BLOCKING 0x0 ;  /* 0x0000000000007b1d */ /* 0x000fe20000010000 */
[----:B------:R-:W-:Y:S01]  /*13540*/  IMAD.U32 R3, RZ, RZ, UR15 ;  /* 0x0000000fff037e24 */ /* 0x000fe2000f8e00ff */
[C---:B---3--:R-:W-:Y:S05]  /*13550*/  HMMA.16816.F32.BF16 R20, R180.reuse, R172, R20 ;  /* 0x000000acb414723c */ /* 0x048fea0000041814 */
[C---:B------:R-:W-:Y:S01]  /*13560*/  LEA R176, P0, R2.reuse, R237, 0x1 ;  /* 0x000000ed02b07211 */ /* 0x040fe200078008ff */
[C---:B------:R-:W-:Y:S05]  /*13570*/  HMMA.16816.F32.BF16 R24, R180.reuse, R174, R24 ;  /* 0x000000aeb418723c */ /* 0x040fea0000041818 */
[----:B------:R-:W-:Y:S01]  /*13580*/  LEA.HI.X R177, R2, R236, R132, 0x1, P0 ;  /* 0x000000ec02b17211 */ /* 0x000fe200000f0c84 */
[----:B------:R-:W-:Y:S01]  /*13590*/  IMAD.U32 R2, RZ, RZ, UR15 ;  /* 0x0000000fff027e24 */ /* 0x000fe2000f8e00ff */
[----:B------:R-:W-:Y:S01]  /*135a0*/  LEA R134, P1, R134, R226, 0x6 ;  /* 0x000000e286867211 */ /* 0x000fe200078230ff */
[----:B------:R-:W-:Y:S03]  /*135b0*/  IMAD.U32 R132, RZ, RZ, UR15 ;  /* 0x0000000fff847e24 */ /* 0x000fe6000f8e00ff */
[----:B------:R-:W-:Y:S01]  /*135c0*/  LEA R2, P0, R2, R224, 0x6 ;  /* 0x000000e002027211 */ /* 0x000fe200078030ff */
[----:B------:R-:W-:Y:S01]  /*135d0*/  IMAD.WIDE.U32 R174, R134, UR8, RZ ;  /* 0x0000000886ae7c25 */ /* 0x000fe2000f8e00ff */
[----:B------:R-:W-:Y:S02]  /*135e0*/  LEA.HI.X.SX32 R135, R132, R227, 0x6, P1 ;  /* 0x000000e384877211 */ /* 0x000fe400008f36ff */
[----:B------:R-:W-:Y:S01]  /*135f0*/  LEA.HI.X.SX32 R3, R3, R225, 0x6, P0 ;  /* 0x000000e103037211 */ /* 0x000fe200000f36ff */
[C---:B------:R-:W-:Y:S04]  /*13600*/  IMAD.WIDE.U32 R172, R2.reuse, UR8, RZ ;  /* 0x0000000802ac7c25 */ /* 0x040fe8000f8e00ff */
[----:B------:R-:W-:Y:S02]  /*13610*/  IMAD R3, R3, UR8, RZ ;  /* 0x0000000803037c24 */ /* 0x000fe4000f8e02ff */
[----:B------:R-:W-:Y:S02]  /*13620*/  IMAD R132, R135, UR8, RZ ;  /* 0x0000000887847c24 */ /* 0x000fe4000f8e02ff */
[----:B------:R-:W-:Y:S01]  /*13630*/  IMAD R3, R2, UR9, R3 ;  /* 0x0000000902037c24 */ /* 0x000fe2000f8e0203 */
[-C--:B------:R-:W-:Y:S01]  /*13640*/  LEA R2, P0, R172, R237.reuse, 0x1 ;  /* 0x000000edac027211 */ /* 0x080fe200078008ff */
[C---:B-1----:R-:W-:Y:S03]  /*13650*/  HMMA.16816.F32.BF16 R28, R180.reuse, R168, R28 ;  /* 0x000000a8b41c723c */ /* 0x042fe6000004181c */
[----:B------:R-:W-:Y:S02]  /*13660*/  IMAD.IADD R3, R173, 0x1, R3 ;  /* 0x00000001ad037824 */ /* 0x000fe400078e0203 */
[----:B------:R-:W-:Y:S01]  /*13670*/  IMAD R132, R134, UR9, R132 ;  /* 0x0000000986847c24 */ /* 0x000fe2000f8e0284 */
[----:B------:R-:W-:Y:S01]  /*13680*/  LEA R134, P1, R174, R237, 0x1 ;  /* 0x000000edae867211 */ /* 0x000fe200078208ff */
[----:B------:R-:W-:Y:S04]  /*13690*/  HMMA.16816.F32.BF16 R32, R180, R170, R32 ;  /* 0x000000aab420723c */ /* 0x000fe80000041820 */
[-C--:B------:R-:W-:Y:S01]  /*136a0*/  LEA.HI.X R3, R172, R236.reuse, R3, 0x1, P0 ;  /* 0x000000ecac037211 */ /* 0x080fe200000f0c03 */
[----:B------:R-:W-:Y:S01]  /*136b0*/  IMAD.IADD R132, R175, 0x1, R132 ;  /* 0x00000001af847824 */ /* 0x000fe200078e0284 */
[----:B------:R-:W-:Y:S05]  /*136c0*/  PLOP3.LUT P0, PT, PT, PT, UP0, 0x80, 0x0 ;  /* 0x000000000000781c */ /* 0x000fea0003f0f008 */
[----:B------:R-:W-:Y:S08]  /*136d0*/  LEA.HI.X R135, R174, R236, R132, 0x1, P1 ;  /* 0x000000ecae877211 */ /* 0x000ff000008f0c84 */
[----:B------:R-:W-:Y:S05]  /*136e0*/  @P0 BRA `(.L_x_715) ;  /* 0xffffffdc00c80947 */ /* 0x000fea000383ffff */
.L_x_714:
[----:B------:R-:W3:Y:S01]  /*136f0*/  LDL.64 R212, [R1+0x58] ;  /* 0x0000580001d47983 */ /* 0x000ee20000100a00 */
[----:B------:R-:W-:Y:S01]  /*13700*/  UIADD3 UR21, UR36, -0x61c88647, URZ ;  /* 0x9e3779b924157890 */ /* 0x000fe2000fffe03f */
[----:B--2---:R-:W-:Y:S01]  /*13710*/  IMAD.U32 R2, RZ, RZ, UR35 ;  /* 0x00000023ff027e24 */ /* 0x004fe2000f8e00ff */
[----:B------:R-:W-:Y:S02]  /*13720*/  UIADD3 UR26, UR37, 0x76cf5d0a, URZ ;  /* 0x76cf5d0a251a7890 */ /* 0x000fe4000fffe03f */
[----:B------:R-:W-:Y:S01]  /*13730*/  UIADD3 UR30, UR37, 0x32370b8f, URZ ;  /* 0x32370b8f251e7890 */ /* 0x000fe2000fffe03f */
[----:B------:R2:W4:Y:S01]  /*13740*/  LDL.S16 R179, [R1+0x34] ;  /* 0x0000340001b37983 */ /* 0x0005220000100600 */
[----:B------:R-:W-:Y:S02]  /*13750*/  UIADD3 UR27, UR37, 0x646e171e, URZ ;  /* 0x646e171e251b7890 */ /* 0x000fe4000fffe03f */
[----:B------:R-:W-:Y:S01]  /*13760*/  UIADD3 UR34, UR37, -0x56f99767, URZ ;  /* 0xa906689925227890 */ /* 0x000fe2000fffe03f */
[----:B------:R2:W5:Y:S01]  /*13770*/  LDL.S16 R180, [R1+0x30] ;  /* 0x0000300001b47983 */ /* 0x0005620000100600 */
[----:B------:R-:W-:Y:S02]  /*13780*/  UIADD3 UR25, UR36, -0x4ab325aa, URZ ;  /* 0xb54cda5624197890 */ /* 0x000fe4000fffe03f */
[----:B------:R-:W-:Y:S01]  /*13790*/  UIADD3 UR23, UR36, 0x1715609d, URZ ;  /* 0x1715609d24177890 */ /* 0x000fe2000fffe03f */
[----:B------:R-:W1:Y:S01]  /*137a0*/  S2R R3, SR_TID.X ;  /* 0x0000000000037919 */ /* 0x000e620000002100 */
[----:B------:R-:W-:Y:S02]  /*137b0*/  USHF.L.U32 UR35, UR35, 0x1, URZ ;  /* 0x0000000123237899 */ /* 0x000fe4000800063f */
[----:B------:R-:W-:Y:S02]  /*137c0*/  UIADD3 UR15, UR37, -0x4498517b, URZ ;  /* 0xbb67ae85250f7890 */ /* 0x000fe4000fffe03f */
[----:B------:R-:W-:Y:S02]  /*137d0*/  ULOP3.LUT UR20, UR35, UR37, URZ, 0x3c, !UPT ;  /* 0x0000002523147292 */ /* 0x000fe4000f8e3c3f */
[----:B------:R-:W-:Y:S02]  /*137e0*/  UIADD3 UR31, UR36, -0x255992d5, URZ ;  /* 0xdaa66d2b241f7890 */ /* 0x000fe4000fffe03f */
[----:B------:R-:W-:Y:S02]  /*137f0*/  UIADD3 UR28, UR36, 0x78dde6e4, URZ ;  /* 0x78dde6e4241c7890 */ /* 0x000fe4000fffe03f */
[----:B------:R-:W-:Y:S04]  /*13800*/  UIADD3 UR35, UR35, 0x1, URZ ;  /* 0x0000000123237890 */ /* 0x000fe8000fffe03f */
[----:B------:R-:W-:Y:S01]  /*13810*/  ULOP3.LUT UR35, UR35, UR37, URZ, 0x3c, !UPT ;  /* 0x0000002523237292 */ /* 0x000fe2000f8e3c3f */
[----:B-1----:R-:W-:Y:S05]  /*13820*/  IMAD.SHL.U32 R3, R3, 0x2, RZ ;  /* 0x0000000203037824 */ /* 0x002fea00078e00ff */
[----:B------:R-:W-:Y:S05]  /*13830*/  LOP3.LUT R3, R3, 0x6, RZ, 0xc0, !PT ;  /* 0x0000000603037812 */ /* 0x000fea00078ec0ff */
[----:B------:R-:W-:Y:S04]  /*13840*/  IMAD R2, R2, 0x40, R3 ;  /* 0x0000004002027824 */ /* 0x000fe800078e0203 */
[C---:B------:R-:W-:Y:S01]  /*13850*/  VIADD R135, R2.reuse, 0x1 ;  /* 0x0000000102877836 */ /* 0x040fe20000000000 */
[----:B------:R-:W-:Y:S01]  /*13860*/  I2FP.F32.S32 R3, R2 ;  /* 0x0000000200037245 */ /* 0x000fe20000201400 */
[C---:B------:R-:W-:Y:S02]  /*13870*/  VIADD R134, R2.reuse, 0x8 ;  /* 0x0000000802867836 */ /* 0x040fe40000000000 */
[C---:B------:R-:W-:Y:S01]  /*13880*/  VIADD R132, R2.reuse, 0x9 ;  /* 0x0000000902847836 */ /* 0x040fe20000000000 */
[----:B------:R-:W-:Y:S01]  /*13890*/  I2FP.F32.S32 R135, R135 ;  /* 0x0000008700877245 */ /* 0x000fe20000201400 */
[C---:B------:R-:W-:Y:S01]  /*138a0*/  FFMA.FTZ R4, R3.reuse, UR19, R4 ;  /* 0x0000001303047c23 */ /* 0x040fe20008010004 */
[----:B------:R-:W-:Y:S01]  /*138b0*/  FFMA.FTZ R6, R3, UR19, R6 ;  /* 0x0000001303067c23 */ /* 0x000fe20008010006 */
[C---:B------:R-:W-:Y:S01]  /*138c0*/  VIADD R3, R2.reuse, 0x10 ;  /* 0x0000001002037836 */ /* 0x040fe20000000000 */
[----:B------:R-:W-:Y:S01]  /*138d0*/  I2FP.F32.S32 R134, R134 ;  /* 0x0000008600867245 */ /* 0x000fe20000201400 */
[----:B------:R-:W-:Y:S01]  /*138e0*/  FFMA.FTZ R5, R135, UR19, R5 ;  /* 0x0000001387057c23 */ /* 0x000fe20008010005 */
[----:B------:R-:W-:Y:S01]  /*138f0*/  I2FP.F32.S32 R132, R132 ;  /* 0x0000008400847245 */ /* 0x000fe20000201400 */
[----:B------:R-:W-:Y:S01]  /*13900*/  VIADD R173, R2, 0x11 ;  /* 0x0000001102ad7836 */ /* 0x000fe20000000000 */
[----:B------:R-:W-:Y:S01]  /*13910*/  I2FP.F32.S32 R3, R3 ;  /* 0x0000000300037245 */ /* 0x000fe20000201400 */
[C---:B------:R-:W-:Y:S01]  /*13920*/  FFMA.FTZ R10, R134.reuse, UR19, R10 ;  /* 0x00000013860a7c23 */ /* 0x040fe2000801000a */
[----:B------:R-:W-:Y:S01]  /*13930*/  FFMA.FTZ R8, R134, UR19, R8 ;  /* 0x0000001386087c23 */ /* 0x000fe20008010008 */
[----:B------:R-:W-:Y:S01]  /*13940*/  FMNMX.FTZ R134, R4, R0, !PT ;  /* 0x0000000004867209 */ /* 0x000fe20007810000 */
[C---:B------:R-:W-:Y:S01]  /*13950*/  FFMA.FTZ R9, R132.reuse, UR19, R9 ;  /* 0x0000001384097c23 */ /* 0x040fe20008010009 */
[C---:B------:R-:W-:Y:S01]  /*13960*/  FFMA.FTZ R14, R3.reuse, UR19, R14 ;  /* 0x00000013030e7c23 */ /* 0x040fe2000801000e */
[----:B------:R-:W-:Y:S01]  /*13970*/  FFMA.FTZ R12, R3, UR19, R12 ;  /* 0x00000013030c7c23 */ /* 0x000fe2000801000c */
[----:B------:R-:W-:Y:S01]  /*13980*/  FMNMX.FTZ R3, R5, R134, !PT ;  /* 0x0000008605037209 */ /* 0x000fe20007810000 */
[----:B------:R-:W-:Y:S01]  /*13990*/  FFMA.FTZ R11, R132, UR19, R11 ;  /* 0x00000013840b7c23 */ /* 0x000fe2000801000b */
[C---:B------:R-:W-:Y:S01]  /*139a0*/  VIADD R132, R2.reuse, 0x18 ;  /* 0x0000001802847836 */ /* 0x040fe20000000000 */
[----:B------:R-:W-:Y:S01]  /*139b0*/  I2FP.F32.S32 R173, R173 ;  /* 0x000000ad00ad7245 */ /* 0x000fe20000201400 */
[----:B------:R-:W-:Y:S01]  /*139c0*/  VIADD R172, R2, 0x19 ;  /* 0x0000001902ac7836 */ /* 0x000fe20000000000 */
[----:B------:R-:W-:Y:S01]  /*139d0*/  FMNMX.FTZ R3, R8, R3, !PT ;  /* 0x0000000308037209 */ /* 0x000fe20007810000 */
[C---:B------:R-:W-:Y:S01]  /*139e0*/  VIADD R171, R2.reuse, 0x20 ;  /* 0x0000002002ab7836 */ /* 0x040fe20000000000 */
[----:B------:R-:W-:Y:S01]  /*139f0*/  I2FP.F32.S32 R132, R132 ;  /* 0x0000008400847245 */ /* 0x000fe20000201400 */
[----:B------:R-:W-:Y:S01]  /*13a00*/  FFMA.FTZ R13, R173, UR19, R13 ;  /* 0x00000013ad0d7c23 */ /* 0x000fe2000801000d */
[----:B------:R-:W-:Y:S01]  /*13a10*/  FMNMX.FTZ R3, R9, R3, !PT ;  /* 0x0000000309037209 */ /* 0x000fe20007810000 */
[----:B------:R-:W-:Y:S01]  /*13a20*/  VIADD R170, R2, 0x21 ;  /* 0x0000002102aa7836 */ /* 0x000fe20000000000 */
        /* <DEDUP_REMOVED lines=11> */
[----:B------:R-:W-:Y:S01]  /*13ae0*/  FFMA.FTZ R7, R135, UR19, R7 ;  /* 0x0000001387077c23 */ /* 0x000fe20008010007 */
[----:B------:R-:W-:Y:S01]  /*13af0*/  I2FP.F32.S32 R169, R169 ;  /* 0x000000a900a97245 */ /* 0x000fe20000201400 */
[----:B------:R-:W-:Y:S01]  /*13b00*/  FFMA.FTZ R21, R170, UR19, R21 ;  /* 0x00000013aa157c23 */ /* 0x000fe20008010015 */
[----:B------:R-:W-:Y:S01]  /*13b10*/  FMNMX.FTZ R3, R17, R3, !PT ;  /* 0x0000000311037209 */ /* 0x000fe20007810000 */
[C---:B------:R-:W-:Y:S01]  /*13b20*/  VIADD R135, R2.reuse, 0x30 ;  /* 0x0000003002877836 */ /* 0x040fe20000000000 */
[----:B------:R-:W-:Y:S01]  /*13b30*/  I2FP.F32.S32 R168, R168 ;  /* 0x000000a800a87245 */ /* 0x000fe20000201400 */
[----:B------:R-:W-:Y:S01]  /*13b40*/  VIADD R177, R2, 0x38 ;  /* 0x0000003802b17836 */ /* 0x000fe20000000000 */
[----:B------:R-:W-:Y:S01]  /*13b50*/  FMNMX.FTZ R3, R20, R3, !PT ;  /* 0x0000000314037209 */ /* 0x000fe20007810000 */
[C---:B------:R-:W-:Y:S02]  /*13b60*/  VIADD R176, R2.reuse, 0x39 ;  /* 0x0000003902b07836 */ /* 0x040fe40000000000 */
[----:B------:R-:W-:Y:S01]  /*13b70*/  FFMA.FTZ R24, R169, UR19, R24 ;  /* 0x00000013a9187c23 */ /* 0x000fe20008010018 */
[----:B------:R-:W-:Y:S01]  /*13b80*/  VIADD R134, R2, 0x31 ;  /* 0x0000003102867836 */ /* 0x000fe20000000000 */
[----:B------:R-:W-:Y:S01]  /*13b90*/  FMNMX.FTZ R2, R21, R3, !PT ;  /* 0x0000000315027209 */ /* 0x000fe20007810000 */
[----:B------:R-:W-:Y:S01]  /*13ba0*/  FFMA.FTZ R25, R168, UR19, R25 ;  /* 0x00000013a8197c23 */ /* 0x000fe20008010019 */
[----:B------:R-:W-:Y:S01]  /*13bb0*/  I2FP.F32.S32 R135, R135 ;  /* 0x0000008700877245 */ /* 0x000fe20000201400 */
[----:B------:R-:W-:Y:S01]  /*13bc0*/  FFMA.FTZ R15, R173, UR19, R15 ;  /* 0x00000013ad0f7c23 */ /* 0x000fe2000801000f */
[----:B------:R-:W-:Y:S01]  /*13bd0*/  FMNMX.FTZ R3, R6, R133, !PT ;  /* 0x0000008506037209 */ /* 0x000fe20007810000 */
[----:B------:R-:W-:Y:S01]  /*13be0*/  FFMA.FTZ R18, R132, UR19, R18 ;  /* 0x0000001384127c23 */ /* 0x000fe20008010012 */
        /* <DEDUP_REMOVED lines=26> */
[----:B------:R-:W-:Y:S02]  /*13d90*/  FMNMX.FTZ R132, R33, R174, !PT ;  /* 0x000000ae21847209 */ /* 0x000fe40007810000 */
[----:B------:R-:W-:Y:S02]  /*13da0*/  FMNMX.FTZ R172, R18, R173, !PT ;  /* 0x000000ad12ac7209 */ /* 0x000fe40007810000 */
[----:B------:R-:W-:Y:S01]  /*13db0*/  LOP3.LUT R3, R241, UR15, R242, 0x96, !PT ;  /* 0x0000000ff1037c12 */ /* 0x000fe2000f8e96f2 */
[----:B------:R-:W1:Y:S01]  /*13dc0*/  SHFL.BFLY PT, R173, R132, 0x2, 0x1f ;  /* 0x0c401f0084ad7f89 */ /* 0x000e6200000e0000 */
[----:B------:R-:W-:Y:S01]  /*13dd0*/  FMNMX.FTZ R171, R19, R172, !PT ;  /* 0x000000ac13ab7209 */ /* 0x000fe20007810000 */
[----:B------:R-:W-:Y:S01]  /*13de0*/  UIADD3 UR15, UR37, -0x126145ec, URZ ;  /* 0xed9eba14250f7890 */ /* 0x000fe2000fffe03f */
[----:B------:R-:W-:Y:S01]  /*13df0*/  LOP3.LUT R134, R243, UR20, RZ, 0x3c, !PT ;  /* 0x00000014f3867c12 */ /* 0x000fe2000f8e3cff */
[----:B------:R-:W-:Y:S01]  /*13e00*/  UIADD3 UR20, UR36, 0x3c6ef372, URZ ;  /* 0x3c6ef37224147890 */ /* 0x000fe2000fffe03f */
[----:B------:R-:W-:Y:S01]  /*13e10*/  FMNMX.FTZ R170, R22, R171, !PT ;  /* 0x000000ab16aa7209 */ /* 0x000fe20007810000 */
[----:B------:R-:W-:Y:S03]  /*13e20*/  IMAD.WIDE.U32 R216, R3, -0x326172a9, RZ ;  /* 0xcd9e8d5703d87825 */ /* 0x000fe600078e00ff */
[----:B------:R-:W-:Y:S01]  /*13e30*/  FMNMX.FTZ R169, R23, R170, !PT ;  /* 0x000000aa17a97209 */ /* 0x000fe20007810000 */
[----:B------:R-:W-:Y:S03]  /*13e40*/  IMAD.WIDE.U32 R134, R134, -0x326172a9, RZ ;  /* 0xcd9e8d5786867825 */ /* 0x000fe600078e00ff */
[----:B------:R-:W-:Y:S02]  /*13e50*/  FMNMX.FTZ R168, R26, R169, !PT ;  /* 0x000000a91aa87209 */ /* 0x000fe40007810000 */
[----:B------:R-:W-:Y:S02]  /*13e60*/  LOP3.LUT R134, R217, UR20, R134, 0x96, !PT ;  /* 0x00000014d9867c12 */ /* 0x000fe4000f8e9686 */
[----:B------:R-:W-:Y:S04]  /*13e70*/  FMNMX.FTZ R168, R27, R168, !PT ;  /* 0x000000a81ba87209 */ /* 0x000fe80007810000 */
[----:B------:R-:W-:Y:S02]  /*13e80*/  FMNMX.FTZ R168, R30, R168, !PT ;  /* 0x000000a81ea87209 */ /* 0x000fe40007810000 */
[----:B-1----:R-:W-:Y:S02]  /*13e90*/  FMNMX.FTZ R132, R132, R173, !PT ;  /* 0x000000ad84847209 */ /* 0x002fe40007810000 */
[----:B------:R-:W-:Y:S03]  /*13ea0*/  FMNMX.FTZ R168, R31, R168, !PT ;  /* 0x000000a81fa87209 */ /* 0x000fe60007810000 */
[----:B------:R-:W1:Y:S01]  /*13eb0*/  SHFL.BFLY PT, R169, R132, 0x1, 0x1f ;  /* 0x0c201f0084a97f89 */ /* 0x000e6200000e0000 */
[----:B------:R-:W-:Y:S04]  /*13ec0*/  FMNMX.FTZ R168, R34, R168, !PT ;  /* 0x000000a822a87209 */ /* 0x000fe80007810000 */
[----:B------:R-:W-:Y:S05]  /*13ed0*/  FMNMX.FTZ R168, R35, R168, !PT ;  /* 0x000000a823a87209 */ /* 0x000fea0007810000 */
[----:B------:R-:W2:Y:S01]  /*13ee0*/  SHFL.BFLY PT, R171, R168, 0x2, 0x1f ;  /* 0x0c401f00a8ab7f89 */ /* 0x000ea200000e0000 */
[----:B-1----:R-:W-:Y:S04]  /*13ef0*/  FMNMX.FTZ R132, R132, R169, !PT ;  /* 0x000000a984847209 */ /* 0x002fe80007810000 */
[C---:B------:R-:W-:Y:S01]  /*13f00*/  FSETP.NEU.FTZ.AND P0, PT, R132.reuse, -INF , PT ;  /* 0xff8000008400780b */ /* 0x040fe20003f1d000 */
[C---:B------:R-:W-:Y:S01]  /*13f10*/  FMUL.FTZ R169, R132.reuse, UR4 ;  /* 0x0000000484a97c20 */ /* 0x040fe20008410000 */
[----:B------:R-:W-:Y:S01]  /*13f20*/  FADD.FTZ R0, -R132, R0 ;  /* 0x0000000084007221 */ /* 0x000fe20000010100 */
[----:B---3--:R-:W-:Y:S01]  /*13f30*/  LOP3.LUT R2, R135, UR21, R212, 0x96, !PT ;  /* 0x0000001587027c12 */ /* 0x008fe2000f8e96d4 */
[----:B------:R-:W-:Y:S04]  /*13f40*/  IMAD.WIDE.U32 R134, R134, -0x2daee0ad, RZ ;  /* 0xd2511f5386867825 */ /* 0x000fe800078e00ff */
[----:B------:R-:W-:Y:S03]  /*13f50*/  IMAD.WIDE.U32 R2, R2, -0x2daee0ad, RZ ;  /* 0xd2511f5302027825 */ /* 0x000fe600078e00ff */
[----:B------:R-:W-:Y:S02]  /*13f60*/  LOP3.LUT R174, R135, UR30, R2, 0x96, !PT ;  /* 0x0000001e87ae7c12 */ /* 0x000fe4000f8e9602 */
[----:B------:R-:W-:Y:S02]  /*13f70*/  LOP3.LUT R3, R3, UR26, R240, 0x96, !PT ;  /* 0x0000001a03037c12 */ /* 0x000fe4000f8e96f0 */
[----:B--2---:R-:W-:Y:S01]  /*13f80*/  FMNMX.FTZ R135, R168, R171, !PT ;  /* 0x000000aba8877209 */ /* 0x004fe20007810000 */
[----:B------:R-:W-:Y:S04]  /*13f90*/  IMAD.WIDE.U32 R174, R174, -0x326172a9, RZ ;  /* 0xcd9e8d57aeae7825 */ /* 0x000fe800078e00ff */
[----:B------:R-:W-:Y:S05]  /*13fa0*/  IMAD.WIDE.U32 R2, R3, -0x326172a9, RZ ;  /* 0xcd9e8d5703027825 */ /* 0x000fea00078e00ff */
[----:B------:R-:W-:Y:S02]  /*13fb0*/  LOP3.LUT R3, R3, UR31, R216, 0x96, !PT ;  /* 0x0000001f03037c12 */ /* 0x000fe4000f8e96d8 */
[----:B------:R-:W-:Y:S02]  /*13fc0*/  LOP3.LUT R172, R175, UR28, R2, 0x96, !PT ;  /* 0x0000001cafac7c12 */ /* 0x000fe4000f8e9602 */
[----:B------:R-:W1:Y:S01]  /*13fd0*/  SHFL.BFLY PT, R175, R135, 0x1, 0x1f ;  /* 0x0c201f0087af7f89 */ /* 0x000e6200000e0000 */
[----:B------:R-:W-:Y:S04]  /*13fe0*/  IMAD.WIDE.U32 R2, R3, -0x2daee0ad, RZ ;  /* 0xd2511f5303027825 */ /* 0x000fe800078e00ff */
[----:B------:R-:W-:Y:S01]  /*13ff0*/  IMAD.WIDE.U32 R172, R172, -0x2daee0ad, RZ ;  /* 0xd2511f53acac7825 */ /* 0x000fe200078e00ff */
[----:B------:R-:W-:Y:S04]  /*14000*/  LOP3.LUT R168, R3, UR15, R134, 0x96, !PT ;  /* 0x0000000f03a87c12 */ /* 0x000fe8000f8e9686 */
[----:B------:R-:W-:Y:S02]  /*14010*/  LOP3.LUT R170, R173, UR34, R2, 0x96, !PT ;  /* 0x00000022adaa7c12 */ /* 0x000fe4000f8e9602 */
[----:B------:R-:W-:Y:S01]  /*14020*/  FSEL R2, R169, RZ, P0 ;  /* 0x000000ffa9027208 */ /* 0x000fe20000000000 */
[----:B------:R-:W-:Y:S01]  /*14030*/  IMAD.WIDE.U32 R168, R168, -0x326172a9, RZ ;  /* 0xcd9e8d57a8a87825 */ /* 0x000fe200078e00ff */
[----:B------:R-:W-:Y:S03]  /*14040*/  IADD3 R208, P0, R206, UR11, RZ ;  /* 0x0000000bced07c10 */ /* 0x000fe6000ff1e0ff */
[--C-:B------:R-:W-:Y:S01]  /*14050*/  FFMA.FTZ R173, R4, UR4, -R2.reuse ;  /* 0x0000000404ad7c23 */ /* 0x100fe20008010802 */
[----:B------:R-:W-:Y:S01]  /*14060*/  FFMA.FTZ R5, R5, UR4, -R2 ;  /* 0x0000000405057c23 */ /* 0x000fe20008010802 */
[----:B------:R-:W-:Y:S01]  /*14070*/  IMAD.WIDE.U32 R170, R170, -0x326172a9, RZ ;  /* 0xcd9e8d57aaaa7825 */ /* 0x000fe200078e00ff */
[----:B------:R-:W-:Y:S02]  /*14080*/  LOP3.LUT R174, R169, UR23, R174, 0x96, !PT ;  /* 0x00000017a9ae7c12 */ /* 0x000fe4000f8e96ae */
[----:B------:R2:W-:Y:S01]  /*14090*/  MUFU.EX2 R178, R5 ;  /* 0x0000000500b27308 */ /* 0x0005e20000000800 */
[----:B------:R-:W-:Y:S01]  /*140a0*/  IADD3.X R209, R207, UR38, RZ, P0, !PT ;  /* 0x00000026cfd17c10 */ /* 0x000fe200087fe4ff */
[----:B------:R-:W-:Y:S01]  /*140b0*/  FFMA.FTZ R185, R13, UR4, -R2 ;  /* 0x000000040db97c23 */ /* 0x000fe20008010802 */
[----:B------:R-:W-:Y:S01]  /*140c0*/  LOP3.LUT R3, R171, UR25, R168, 0x96, !PT ;  /* 0x00000019ab037c12 */ /* 0x000fe2000f8e96a8 */
[--C-:B------:R-:W-:Y:S01]  /*140d0*/  FFMA.FTZ R187, R16, UR4, -R2.reuse ;  /* 0x0000000410bb7c23 */ /* 0x100fe20008010802 */
[----:B------:R-:W-:Y:S01]  /*140e0*/  LOP3.LUT R4, R170, 0xff, RZ, 0xc0, !PT ;  /* 0x000000ffaa047812 */ /* 0x000fe200078ec0ff */
[--C-:B------:R-:W-:Y:S01]  /*140f0*/  FFMA.FTZ R215, R25, UR4, -R2.reuse ;  /* 0x0000000419d77c23 */ /* 0x100fe20008010802 */
[----:B------:R-:W-:Y:S03]  /*14100*/  LOP3.LUT R134, R3, 0xff, RZ, 0xc0, !PT ;  /* 0x000000ff03867812 */ /* 0x000fe600078ec0ff */
[----:B------:R-:W3:Y:S01]  /*14110*/  MUFU.EX2 R173, R173 ;  /* 0x000000ad00ad7308 */ /* 0x000ee20000000800 */
[----:B------:R-:W-:Y:S01]  /*14120*/  ISETP.LE.U32.AND P1, PT, R4, UR5, PT ;  /* 0x0000000504007c0c */ /* 0x000fe2000bf23070 */
[--C-:B------:R-:W-:Y:S01]  /*14130*/  FFMA.FTZ R221, R28, UR4, -R2.reuse ;  /* 0x000000041cdd7c23 */ /* 0x100fe20008010802 */
[----:B------:R-:W-:Y:S01]  /*14140*/  ISETP.LE.U32.AND P5, PT, R134, UR5, PT ;  /* 0x0000000586007c0c */ /* 0x000fe2000bfa3070 */
[--C-:B------:R-:W-:Y:S01]  /*14150*/  FFMA.FTZ R8, R8, UR4, -R2.reuse ;  /* 0x0000000408087c23 */ /* 0x100fe20008010802 */
[--C-:B------:R-:W-:Y:S01]  /*14160*/  SHF.R.U32.HI R4, RZ, 0x10, R3.reuse ;  /* 0x00000010ff047819 */ /* 0x100fe20000011603 */
[----:B------:R-:W-:Y:S01]  /*14170*/  FFMA.FTZ R186, R12, UR4, -R2 ;  /* 0x000000040cba7c23 */ /* 0x000fe20008010802 */
[----:B------:R-:W-:Y:S01]  /*14180*/  LOP3.LUT R169, R171, UR25, R168, 0x96, !PT ;  /* 0x00000019aba97c12 */ /* 0x000fe2000f8e96a8 */
[--C-:B------:R-:W-:Y:S01]  /*14190*/  FFMA.FTZ R196, R17, UR4, -R2.reuse ;  /* 0x0000000411c47c23 */ /* 0x100fe20008010802 */
[----:B--2---:R-:W-:Y:S01]  /*141a0*/  LOP3.LUT R5, R3, 0xffff, RZ, 0xc0, !PT ;  /* 0x0000ffff03057812 */ /* 0x004fe200078ec0ff */
[--C-:B------:R-:W-:Y:S01]  /*141b0*/  FFMA.FTZ R205, R20, UR4, -R2.reuse ;  /* 0x0000000414cd7c23 */ /* 0x100fe20008010802 */
[----:B------:R-:W-:Y:S01]  /*141c0*/  SHF.R.U32.HI R3, RZ, 0x18, R3 ;  /* 0x00000018ff037819 */ /* 0x000fe20000011603 */
[--C-:B------:R-:W-:Y:S01]  /*141d0*/  FFMA.FTZ R211, R21, UR4, -R2.reuse ;  /* 0x0000000415d37c23 */ /* 0x100fe20008010802 */
[----:B------:R-:W-:Y:S01]  /*141e0*/  SHF.R.U32.HI R5, RZ, 0x8, R5 ;  /* 0x00000008ff057819 */ /* 0x000fe20000011605 */
[--C-:B------:R-:W-:Y:S01]  /*141f0*/  FFMA.FTZ R214, R24, UR4, -R2.reuse ;  /* 0x0000000418d67c23 */ /* 0x100fe20008010802 */
[----:B------:R-:W-:Y:S01]  /*14200*/  LOP3.LUT R4, R4, 0xff, RZ, 0xc0, !PT ;  /* 0x000000ff04047812 */ /* 0x000fe200078ec0ff */
[--C-:B------:R-:W-:Y:S01]  /*14210*/  FFMA.FTZ R223, R29, UR4, -R2.reuse ;  /* 0x000000041ddf7c23 */ /* 0x100fe20008010802 */
[----:B---3--:R-:W-:Y:S01]  /*14220*/  F2FP.BF16.F32.PACK_AB R134, R178, R173 ;  /* 0x000000adb286723e */ /* 0x008fe200000010ff */
[--C-:B------:R-:W-:Y:S01]  /*14230*/  FFMA.FTZ R231, R32, UR4, -R2.reuse ;  /* 0x0000000420e77c23 */ /* 0x100fe20008010802 */
[----:B------:R-:W-:Y:S01]  /*14240*/  LOP3.LUT R5, R5, 0xffff, RZ, 0xc0, !PT ;  /* 0x0000ffff05057812 */ /* 0x000fe200078ec0ff */
[----:B------:R-:W-:Y:S01]  /*14250*/  FFMA.FTZ R233, R33, UR4, -R2 ;  /* 0x0000000421e97c23 */ /* 0x000fe20008010802 */
[----:B------:R-:W-:Y:S01]  /*14260*/  PRMT R168, R134, 0x7632, R168 ;  /* 0x0000763286a87816 */ /* 0x000fe200000000a8 */
[----:B----4-:R-:W-:Y:S01]  /*14270*/  @!P5 HFMA2.BF16_V2 R179, -RZ.H0_H0, RZ.H0_H0, -R134.H0_H0 ;  /* 0x200000ffffb3d231 */ /* 0x010fe20000340986 */
[----:B------:R-:W-:Y:S02]  /*14280*/  ISETP.LE.U32.AND P4, PT, R5, UR5, PT ;  /* 0x0000000505007c0c */ /* 0x000fe4000bf83070 */
[----:B------:R-:W-:Y:S02]  /*14290*/  ISETP.LE.U32.AND P2, PT, R3, UR5, PT ;  /* 0x0000000503007c0c */ /* 0x000fe4000bf43070 */
[----:B------:R2:W-:Y:S01]  /*142a0*/  @!P5 STL.S16 [R1+0x34], R179 ;  /* 0x000034b30100d387 */ /* 0x0005e20000100600 */
[----:B------:R-:W-:Y:S02]  /*142b0*/  ISETP.LE.U32.AND P3, PT, R4, UR5, PT ;  /* 0x0000000504007c0c */ /* 0x000fe4000bf63070 */
[----:B-1----:R-:W-:Y:S02]  /*142c0*/  FMNMX.FTZ R3, R135, R175, !PT ;  /* 0x000000af87037209 */ /* 0x002fe40007810000 */
[----:B------:R-:W-:Y:S02]  /*142d0*/  LOP3.LUT R4, R170, 0xffff, RZ, 0xc0, !PT ;  /* 0x0000ffffaa047812 */ /* 0x000fe400078ec0ff */
[C---:B------:R-:W-:Y:S01]  /*142e0*/  FSETP.NEU.FTZ.AND P0, PT, R3.reuse, -INF , PT ;  /* 0xff8000000300780b */ /* 0x040fe20003f1d000 */
[----:B------:R-:W-:Y:S01]  /*142f0*/  FMUL.FTZ R135, R3, UR4 ;  /* 0x0000000403877c20 */ /* 0x000fe20008410000 */
[----:B-----5:R-:W-:Y:S01]  /*14300*/  @!P4 HFMA2.BF16_V2 R180, -RZ.H0_H0, RZ.H0_H0, -R168.H0_H0 ;  /* 0x200000ffffb4c231 */ /* 0x020fe200003409a8 */
[----:B------:R-:W-:Y:S02]  /*14310*/  SHF.R.U32.HI R4, RZ, 0x8, R4 ;  /* 0x00000008ff047819 */ /* 0x000fe40000011604 */
[----:B------:R-:W-:Y:S02]  /*14320*/  PRMT R175, R179, 0x7610, R175 ;  /* 0x00007610b3af7816 */ /* 0x000fe400000000af */
[----:B------:R1:W-:Y:S01]  /*14330*/  @!P4 STL.S16 [R1+0x30], R180 ;  /* 0x000030b40100c387 */ /* 0x0003e20000100600 */
[----:B------:R-:W-:Y:S02]  /*14340*/  LOP3.LUT R5, R4, 0xffff, RZ, 0xc0, !PT ;  /* 0x0000ffff04057812 */ /* 0x000fe400078ec0ff */
[----:B------:R-:W-:Y:S02]  /*14350*/  FSEL R4, R135, RZ, P0 ;  /* 0x000000ff87047208 */ /* 0x000fe40000000000 */
[----:B------:R-:W-:Y:S02]  /*14360*/  PRMT R135, R134, 0x5410, R168 ;  /* 0x0000541086877816 */ /* 0x000fe400000000a8 */
[----:B------:R-:W-:Y:S01]  /*14370*/  ISETP.LE.U32.AND P0, PT, R5, UR5, PT ;  /* 0x0000000505007c0c */ /* 0x000fe2000bf03070 */
[--C-:B------:R-:W-:Y:S01]  /*14380*/  FFMA.FTZ R7, R7, UR4, -R4.reuse ;  /* 0x0000000407077c23 */ /* 0x100fe20008010804 */
[--C-:B------:R-:W-:Y:S01]  /*14390*/  FFMA.FTZ R181, R11, UR4, -R4.reuse ;  /* 0x000000040bb57c23 */ /* 0x100fe20008010804 */
[----:B------:R-:W-:Y:S01]  /*143a0*/  FFMA.FTZ R183, R14, UR4, -R4 ;  /* 0x000000040eb77c23 */ /* 0x000fe20008010804 */
[----:B------:R3:W4:Y:S01]  /*143b0*/  LDL.S16 R11, [R1+0x2c] ;  /* 0x00002c00010b7983 */ /* 0x0007220000100600 */
[----:B--2---:R-:W-:Y:S01]  /*143c0*/  FFMA.FTZ R179, R9, UR4, -R2 ;  /* 0x0000000409b37c23 */ /* 0x004fe20008010802 */
[----:B------:R-:W-:Y:S01]  /*143d0*/  FMUL.FTZ R2, R0, UR4 ;  /* 0x0000000400027c20 */ /* 0x000fe20008410000 */
[----:B------:R2:W-:Y:S01]  /*143e0*/  MUFU.EX2 R177, R7 ;  /* 0x0000000700b17308 */ /* 0x0005e20000000800 */
[----:B------:R-:W-:Y:S01]  /*143f0*/  PRMT R9, R180, 0x7610, R9 ;  /* 0x00007610b4097816 */ /* 0x000fe20000000009 */
[----:B------:R-:W-:Y:S01]  /*14400*/  FFMA.FTZ R182, R15, UR4, -R4 ;  /* 0x000000040fb67c23 */ /* 0x000fe20008010804 */
[----:B------:R-:W-:Y:S02]  /*14410*/  IMAD.MOV.U32 R14, RZ, RZ, R212 ;  /* 0x000000ffff0e7224 */ /* 0x000fe400078e00d4 */
[--C-:B------:R-:W-:Y:S01]  /*14420*/  FFMA.FTZ R184, R18, UR4, -R4.reuse ;  /* 0x0000000412b87c23 */ /* 0x100fe20008010804 */
[----:B------:R-:W-:Y:S02]  /*14430*/  IMAD.MOV.U32 R15, RZ, RZ, R213 ;  /* 0x000000ffff0f7224 */ /* 0x000fe400078e00d5 */
[--C-:B------:R-:W-:Y:S01]  /*14440*/  FFMA.FTZ R188, R19, UR4, -R4.reuse ;  /* 0x0000000413bc7c23 */ /* 0x100fe20008010804 */
[--C-:B------:R-:W-:Y:S01]  /*14450*/  FFMA.FTZ R203, R22, UR4, -R4.reuse ;  /* 0x0000000416cb7c23 */ /* 0x100fe20008010804 */
[----:B------:R-:W5:Y:S01]  /*14460*/  MUFU.EX2 R2, R2 ;  /* 0x0000000200027308 */ /* 0x000f620000000800 */
[--C-:B------:R-:W-:Y:S01]  /*14470*/  FFMA.FTZ R210, R23, UR4, -R4.reuse ;  /* 0x0000000417d27c23 */ /* 0x100fe20008010804 */
[--C-:B------:R-:W-:Y:S01]  /*14480*/  FFMA.FTZ R6, R6, UR4, -R4.reuse ;  /* 0x0000000406067c23 */ /* 0x100fe20008010804 */
[--C-:B-1----:R-:W-:Y:S01]  /*14490*/  FFMA.FTZ R180, R10, UR4, -R4.reuse ;  /* 0x000000040ab47c23 */ /* 0x102fe20008010804 */
[--C-:B------:R-:W-:Y:S01]  /*144a0*/  FFMA.FTZ R212, R26, UR4, -R4.reuse ;  /* 0x000000041ad47c23 */ /* 0x100fe20008010804 */
[--C-:B------:R-:W-:Y:S01]  /*144b0*/  FFMA.FTZ R213, R27, UR4, -R4.reuse ;  /* 0x000000041bd57c23 */ /* 0x100fe20008010804 */
[--C-:B------:R-:W-:Y:S01]  /*144c0*/  FFMA.FTZ R220, R30, UR4, -R4.reuse ;  /* 0x000000041edc7c23 */ /* 0x100fe20008010804 */
[--C-:B------:R-:W-:Y:S01]  /*144d0*/  FFMA.FTZ R222, R31, UR4, -R4.reuse ;  /* 0x000000041fde7c23 */ /* 0x100fe20008010804 */
[--C-:B------:R-:W-:Y:S01]  /*144e0*/  FFMA.FTZ R230, R34, UR4, -R4.reuse ;  /* 0x0000000422e67c23 */ /* 0x100fe20008010804 */
[----:B------:R-:W-:Y:S01]  /*144f0*/  FFMA.FTZ R232, R35, UR4, -R4 ;  /* 0x0000000423e87c23 */ /* 0x000fe20008010804 */
[----:B------:R-:W-:Y:S01]  /*14500*/  @!P4 PRMT R168, R9, 0x5410, RZ ;  /* 0x0000541009a8c816 */ /* 0x000fe200000000ff */
[----:B------:R-:W-:Y:S01]  /*14510*/  FADD.FTZ R0, -R3, R133 ;  /* 0x0000008503007221 */ /* 0x000fe20000010100 */
[----:B------:R-:W-:Y:S01]  /*14520*/  LOP3.LUT R4, R170, 0xffff, RZ, 0xc0, !PT ;  /* 0x0000ffffaa047812 */ /* 0x000fe200078ec0ff */
[----:B------:R-:W1:Y:S01]  /*14530*/  MUFU.EX2 R133, R6 ;  /* 0x0000000600857308 */ /* 0x000e620000000800 */
[----:B------:R-:W-:Y:S01]  /*14540*/  SHF.R.U32.HI R5, RZ, 0x10, R170 ;  /* 0x00000010ff057819 */ /* 0x000fe200000116aa */
[----:B------:R-:W-:Y:S01]  /*14550*/  STG.E.U16 desc[UR32][R206.64+0x2], R168 ;  /* 0x000002a8ce007986 */ /* 0x000fe2000c101520 */
[----:B--2---:R-:W-:Y:S01]  /*14560*/  SHF.R.U32.HI R7, RZ, 0x8, R4 ;  /* 0x00000008ff077819 */ /* 0x004fe20000011604 */
[C---:B-----5:R-:W-:Y:S01]  /*14570*/  FMUL.FTZ R9, R2.reuse, R161 ;  /* 0x000000a102097220 */ /* 0x060fe20000410000 */
[C---:B------:R-:W-:Y:S01]  /*14580*/  FMUL.FTZ R4, R2.reuse, R164 ;  /* 0x000000a402047220 */ /* 0x040fe20000410000 */
[----:B------:R3:W2:Y:S01]  /*14590*/  LDL.S16 R161, [R1+0x4c] ;  /* 0x00004c0001a17983 */ /* 0x0006a20000100600 */
[----:B------:R-:W-:Y:S01]  /*145a0*/  FFMA.FTZ R173, R2, R204, R173 ;  /* 0x000000cc02ad7223 */ /* 0x000fe200000100ad */
[----:B------:R-:W-:Y:S01]  /*145b0*/  @!P5 PRMT R134, R175, 0x5410, RZ ;  /* 0x00005410af86d816 */ /* 0x000fe200000000ff */
[----:B------:R-:W-:Y:S01]  /*145c0*/  IMAD.WIDE.U32 R174, R174, -0x2daee0ad, RZ ;  /* 0xd2511f53aeae7825 */ /* 0x000fe200078e00ff */
[----:B------:R3:W5:Y:S03]  /*145d0*/  LDL.S16 R164, [R1+0x20] ;  /* 0x0000200001a47983 */ /* 0x0007660000100600 */
[----:B------:R-:W-:Y:S01]  /*145e0*/  FMUL.FTZ R25, R2, R145 ;  /* 0x0000009102197220 */ /* 0x000fe20000410000 */
[----:B------:R-:W-:Y:S01]  /*145f0*/  FADD.FTZ R173, R178, R173 ;  /* 0x000000adb2ad7221 */ /* 0x000fe20000010000 */
[----:B------:R3:W3:Y:S01]  /*14600*/  LDL.S16 R204, [R1+0x28] ;  /* 0x0000280001cc7983 */ /* 0x0006e20000100600 */
[----:B------:R-:W-:Y:S01]  /*14610*/  LOP3.LUT R5, R5, 0xff, RZ, 0xc0, !PT ;  /* 0x000000ff05057812 */ /* 0x000fe200078ec0ff */
[C---:B------:R-:W-:Y:S01]  /*14620*/  FMUL.FTZ R21, R2.reuse, R149 ;  /* 0x0000009502157220 */ /* 0x040fe20000410000 */
[----:B-1----:R-:W-:Y:S01]  /*14630*/  F2FP.BF16.F32.PACK_AB R149, R177, R133 ;  /* 0x00000085b195723e */ /* 0x002fe200000010ff */
[----:B------:R1:W-:Y:S01]  /*14640*/  STG.E.U16 desc[UR32][R206.64], R134 ;  /* 0x00000086ce007986 */ /* 0x0003e2000c101520 */
[----:B------:R-:W-:Y:S01]  /*14650*/  ISETP.LE.U32.AND P5, PT, R5, UR5, PT ;  /* 0x0000000505007c0c */ /* 0x000fe2000bfa3070 */
[----:B------:R-:W-:Y:S01]  /*14660*/  FMUL.FTZ R28, R2, R140 ;  /* 0x0000008c021c7220 */ /* 0x000fe20000410000 */
[--C-:B------:R-:W-:Y:S01]  /*14670*/  SHF.R.U32.HI R5, RZ, 0x18, R170.reuse ;  /* 0x00000018ff057819 */ /* 0x100fe200000116aa */
[----:B------:R-:W-:Y:S01]  /*14680*/  MUFU.EX2 R140, R179 ;  /* 0x000000b3008c7308 */ /* 0x000fe20000000800 */
[----:B------:R-:W-:Y:S01]  /*14690*/  LOP3.LUT R10, R170, 0xff, RZ, 0xc0, !PT ;  /* 0x000000ffaa0a7812 */ /* 0x000fe200078ec0ff */
[----:B------:R-:W-:Y:S01]  /*146a0*/  FMUL.FTZ R0, R0, UR4 ;  /* 0x0000000400007c20 */ /* 0x000fe20008410000 */
[----:B------:R-:W-:Y:S01]  /*146b0*/  ISETP.LE.U32.AND P4, PT, R5, UR5, PT ;  /* 0x0000000505007c0c */ /* 0x000fe2000bf83070 */
[C---:B------:R-:W-:Y:S01]  /*146c0*/  FMUL.FTZ R12, R2.reuse, R156 ;  /* 0x0000009c020c7220 */ /* 0x040fe20000410000 */
[--C-:B------:R-:W-:Y:S01]  /*146d0*/  SHF.R.U32.HI R5, RZ, 0x10, R170.reuse ;  /* 0x00000010ff057819 */ /* 0x100fe200000116aa */
[C---:B------:R-:W-:Y:S01]  /*146e0*/  FMUL.FTZ R20, R2.reuse, R148 ;  /* 0x0000009402147220 */ /* 0x040fe20000410000 */
[----:B------:R-:W-:Y:S03]  /*146f0*/  SHF.R.U32.HI R171, RZ, 0x18, R170 ;  /* 0x00000018ffab7819 */ /* 0x000fe600000116aa */
[----:B------:R-:W1:Y:S01]  /*14700*/  MUFU.EX2 R0, R0 ;  /* 0x0000000000007308 */ /* 0x000e620000000800 */
[----:B------:R-:W-:Y:S01]  /*14710*/  PRMT R156, R149, 0x7632, R156 ;  /* 0x00007632959c7816 */ /* 0x000fe2000000009c */
[C---:B------:R-:W-:Y:S01]  /*14720*/  FMUL.FTZ R17, R2.reuse, R153 ;  /* 0x0000009902117220 */ /* 0x040fe20000410000 */
[----:B------:R-:W-:Y:S01]  /*14730*/  LOP3.LUT R6, R5, 0xff, RZ, 0xc0, !PT ;  /* 0x000000ff05067812 */ /* 0x000fe200078ec0ff */
[----:B------:R-:W-:Y:S01]  /*14740*/  FMUL.FTZ R24, R2, R144 ;  /* 0x0000009002187220 */ /* 0x000fe20000410000 */
[----:B------:R-:W-:Y:S01]  /*14750*/  PRMT R144, R10, 0x5410, R7 ;  /* 0x000054100a907816 */ /* 0x000fe20000000007 */
[----:B------:R-:W-:Y:S01]  /*14760*/  FMUL.FTZ R32, R2, R136 ;  /* 0x0000008802207220 */ /* 0x000fe20000410000 */
[----:B------:R-:W-:Y:S03]  /*14770*/  PRMT R171, R6, 0x5410, R171 ;  /* 0x0000541006ab7816 */ /* 0x000fe600000000ab */
[----:B------:R-:W1:Y:S01]  /*14780*/  MUFU.EX2 R170, R8 ;  /* 0x0000000800aa7308 */ /* 0x000e620000000800 */
[C---:B------:R-:W-:Y:S01]  /*14790*/  FMUL.FTZ R33, R2.reuse, R137 ;  /* 0x0000008902217220 */ /* 0x040fe20000410000 */
[----:B------:R-:W-:Y:S01]  /*147a0*/  LOP3.LUT R176, R175, UR27, R172, 0x96, !PT ;  /* 0x0000001bafb07c12 */ /* 0x000fe2000f8e96ac */
        /* <DEDUP_REMOVED lines=9> */
[----:B------:R-:W-:Y:S02]  /*14840*/  IMAD.MOV.U32 R166, RZ, RZ, R14 ;  /* 0x000000ffffa67224 */ /* 0x000fe400078e000e */
[C---:B------:R-:W-:Y:S01]  /*14850*/  FMUL.FTZ R22, R0.reuse, R150 ;  /* 0x0000009600167220 */ /* 0x040fe20000410000 */
[----:B------:R-:W-:Y:S02]  /*14860*/  IMAD.MOV.U32 R167, RZ, RZ, R15 ;  /* 0x000000ffffa77224 */ /* 0x000fe400078e000f */
[C---:B------:R-:W-:Y:S01]  /*14870*/  FMUL.FTZ R10, R0.reuse, R162 ;  /* 0x000000a2000a7220 */ /* 0x040fe20000410000 */
[----:B------:R-:W-:Y:S01]  /*14880*/  FMUL.FTZ R14, R0, R158 ;  /* 0x0000009e000e7220 */ /* 0x000fe20000410000 */
[----:B------:R-:W-:Y:S01]  /*14890*/  F2FP.BF16.F32.PACK_AB R148, R140, R170 ;  /* 0x000000aa8c94723e */ /* 0x000fe200000010ff */
[C---:B------:R-:W-:Y:S01]  /*148a0*/  FMUL.FTZ R15, R0.reuse, R159 ;  /* 0x0000009f000f7220 */ /* 0x040fe20000410000 */
[C---:B------:R-:W-:Y:S01]  /*148b0*/  FMUL.FTZ R18, R0.reuse, R154 ;  /* 0x0000009a00127220 */ /* 0x040fe20000410000 */
[----:B------:R-:W-:Y:S01]  /*148c0*/  FMUL.FTZ R19, R0, R155 ;  /* 0x0000009b00137220 */ /* 0x000fe20000410000 */
[----:B------:R-:W-:Y:S01]  /*148d0*/  PRMT R153, R148, 0x7632, R153 ;  /* 0x0000763294997816 */ /* 0x000fe20000000099 */
        /* <DEDUP_REMOVED lines=103> */
[----:B------:R-:W-:Y:S01]  /*14f50*/  FADD.FTZ R141, R177, R137 ;  /* 0x00000089b18d7221 */ /* 0x000fe20000010000 */
[----:B------:R-:W-:Y:S01]  /*14f60*/  LOP3.LUT R133, R169, 0xffff, RZ, 0xc0, !PT ;  /* 0x0000ffffa9857812 */ /* 0x000fe200078ec0ff */
[----:B------:R-:W1:Y:S01]  /*14f70*/  MUFU.EX2 R154, R180 ;  /* 0x000000b4009a7308 */ /* 0x000e620000000800 */
[----:B------:R-:W-:Y:S01]  /*14f80*/  LOP3.LUT R172, R175, UR27, R172, 0x96, !PT ;  /* 0x0000001bafac7c12 */ /* 0x000fe2000f8e96ac */
[----:B------:R-:W-:Y:S01]  /*14f90*/  FADD.FTZ R173, R170, R173 ;  /* 0x000000adaaad7221 */ /* 0x000fe20000010000 */
[----:B------:R-:W-:Y:S01]  /*14fa0*/  SHF.R.U32.HI R133, RZ, 0x8, R133 ;  /* 0x00000008ff857819 */ /* 0x000fe20000011685 */
[----:B------:R-:W-:Y:S02]  /*14fb0*/  IMAD.MOV.U32 R143, RZ, RZ, 0x7054 ;  /* 0x00007054ff8f7424 */ /* 0x000fe400078e00ff */
[----:B------:R-:W-:Y:S04]  /*14fc0*/  FADD.FTZ R146, R140, R173 ;  /* 0x000000ad8c927221 */ /* 0x000fe80000010000 */
[----:B------:R-:W-:Y:S10]  /*14fd0*/  MUFU.EX2 R134, R183 ;  /* 0x000000b700867308 */ /* 0x000ff40000000800 */
[----:B------:R-:W-:Y:S01]  /*14fe0*/  MUFU.EX2 R157, R188 ;  /* 0x000000bc009d7308 */ /* 0x000fe20000000800 */
[----:B-1----:R-:W-:Y:S01]  /*14ff0*/  FADD.FTZ R140, R154, R141 ;  /* 0x0000008d9a8c7221 */ /* 0x002fe20000010000 */
[----:B----4-:R-:W-:Y:S05]  /*15000*/  @!P3 HFMA2.BF16_V2 R11, -RZ.H0_H0, RZ.H0_H0, -R149.H0_H0 ;  /* 0x200000ffff0bb231 */ /* 0x010fea0000340995 */
[----:B------:R1:W-:Y:S01]  /*15010*/  @!P3 STL.S16 [R1+0x2c], R11 ;  /* 0x00002c0b0100b387 */ /* 0x0003e20000100600 */
[----:B------:R-:W-:Y:S01]  /*15020*/  PRMT R136, R11, 0x7610, R136 ;  /* 0x000076100b887816 */ /* 0x000fe20000000088 */
[----:B--2---:R-:W-:Y:S02]  /*15030*/  @!P2 HFMA2.BF16_V2 R161, -RZ.H0_H0, RZ.H0_H0, -R156.H0_H0 ;  /* 0x200000ffffa1a231 */ /* 0x004fe4000034099c */
[----:B-1----:R-:W-:Y:S01]  /*15040*/  FMUL.FTZ R11, R0, R163 ;  /* 0x000000a3000b7220 */ /* 0x002fe20000410000 */
[----:B------:R-:W-:Y:S01]  /*15050*/  PRMT R0, R149, 0x5410, R156 ;  /* 0x0000541095007816 */ /* 0x000fe2000000009c */
[----:B-----5:R-:W-:Y:S01]  /*15060*/  @!P1 HFMA2.BF16_V2 R164, -RZ.H0_H0, RZ.H0_H0, -R148.H0_H0 ;  /* 0x200000ffffa49231 */ /* 0x020fe20000340994 */
[----:B------:R1:W-:Y:S01]  /*15070*/  @!P2 STL.S16 [R1+0x4c], R161 ;  /* 0x00004ca10100a387 */ /* 0x0003e20000100600 */
[----:B------:R-:W-:Y:S01]  /*15080*/  PRMT R142, R161, 0x7610, R142 ;  /* 0x00007610a18e7816 */ /* 0x000fe2000000008e */
[----:B---3--:R-:W-:Y:S02]  /*15090*/  @!P0 HFMA2.BF16_V2 R204, -RZ.H0_H0, RZ.H0_H0, -R153.H0_H0 ;  /* 0x200000ffffcc8231 */ /* 0x008fe40000340999 */
[----:B------:R2:W-:Y:S01]  /*150a0*/  @!P1 STL.S16 [R1+0x20], R164 ;  /* 0x000020a401009387 */ /* 0x0005e20000100600 */
[----:B------:R-:W-:Y:S02]  /*150b0*/  @!P2 PRMT R156, R142, 0x5410, RZ ;  /* 0x000054108e9ca816 */ /* 0x000fe400000000ff */
[----:B------:R-:W-:Y:S01]  /*150c0*/  @!P3 PRMT R149, R136, 0x5410, RZ ;  /* 0x000054108895b816 */ /* 0x000fe200000000ff */
[----:B------:R-:W-:Y:S01]  /*150d0*/  @!P0 STL.S16 [R1+0x28], R204 ;  /* 0x000028cc01008387 */ /* 0x000fe20000100600 */
[----:B------:R-:W-:Y:S02]  /*150e0*/  ISETP.LE.U32.AND P3, PT, R2, UR5, PT ;  /* 0x0000000502007c0c */ /* 0x000fe4000bf63070 */
[----:B------:R-:W-:Y:S01]  /*150f0*/  LOP3.LUT R2, R176, 0xffff, RZ, 0xc0, !PT ;  /* 0x0000ffffb0027812 */ /* 0x000fe200078ec0ff */
[----:B------:R3:W4:Y:S01]  /*15100*/  LDL.S16 R142, [R1+0x54] ;  /* 0x00005400018e7983 */ /* 0x0007220000100600 */
[----:B------:R-:W-:Y:S02]  /*15110*/  LOP3.LUT R136, R169, 0xff, RZ, 0xc0, !PT ;  /* 0x000000ffa9887812 */ /* 0x000fe400078ec0ff */
[----:B------:R-:W-:Y:S01]  /*15120*/  SHF.R.U32.HI R2, RZ, 0x8, R2 ;  /* 0x00000008ff027819 */ /* 0x000fe20000011602 */
[----:B------:R3:W5:Y:S01]  /*15130*/  LDL.S16 R145, [R1+0x48] ;  /* 0x0000480001917983 */ /* 0x0007620000100600 */
[----:B------:R-:W-:Y:S02]  /*15140*/  PRMT R138, R136, 0x5410, R133 ;  /* 0x00005410888a7816 */ /* 0x000fe40000000085 */
[----:B------:R-:W-:Y:S01]  /*15150*/  LOP3.LUT R2, R2, 0xffff, RZ, 0xc0, !PT ;  /* 0x0000ffff02027812 */ /* 0x000fe200078ec0ff */
[----:B------:R3:W3:Y:S01]  /*15160*/  LDL.S16 R150, [R1+0x50] ;  /* 0x0000500001967983 */ /* 0x0006e20000100600 */
[----:B------:R-:W-:Y:S02]  /*15170*/  SHF.R.U32.HI R133, RZ, 0x10, R169 ;  /* 0x00000010ff857819 */ /* 0x000fe400000116a9 */
[----:B------:R-:W-:Y:S01]  /*15180*/  PRMT R139, R164, 0x7610, R139 ;  /* 0x00007610a48b7816 */ /* 0x000fe2000000008b */
[----:B------:R-:W-:Y:S01]  /*15190*/  STG.E.U16 desc[UR32][R208.64+0x2], R156 ;  /* 0x0000029cd0007986 */ /* 0x000fe2000c101520 */
[----:B------:R-:W-:Y:S01]  /*151a0*/  SHF.R.U32.HI R136, RZ, 0x18, R176 ;  /* 0x00000018ff887819 */ /* 0x000fe200000116b0 */
[----:B-1----:R-:W-:Y:S01]  /*151b0*/  MUFU.EX2 R161, R196 ;  /* 0x000000c400a17308 */ /* 0x002fe20000000800 */
[----:B------:R-:W-:Y:S01]  /*151c0*/  ISETP.LE.U32.AND P2, PT, R2, UR5, PT ;  /* 0x0000000502007c0c */ /* 0x000fe2000bf43070 */
[----:B------:R-:W-:Y:S01]  /*151d0*/  STG.E.U16 desc[UR32][R208.64], R149 ;  /* 0x00000095d0007986 */ /* 0x000fe2000c101520 */
[----:B------:R-:W-:Y:S02]  /*151e0*/  SHF.R.U32.HI R169, RZ, 0x18, R169 ;  /* 0x00000018ffa97819 */ /* 0x000fe400000116a9 */
[----:B------:R-:W-:Y:S02]  /*151f0*/  LOP3.LUT R133, R133, 0xff, RZ, 0xc0, !PT ;  /* 0x000000ff85857812 */ /* 0x000fe400078ec0ff */
[----:B------:R-:W-:Y:S02]  /*15200*/  PRMT R2, R148, 0x5410, R153 ;  /* 0x0000541094027816 */ /* 0x000fe40000000099 */
[----:B------:R-:W-:Y:S02]  /*15210*/  @!P1 PRMT R148, R139, 0x5410, RZ ;  /* 0x000054108b949816 */ /* 0x000fe400000000ff */
[----:B------:R-:W-:Y:S02]  /*15220*/  ISETP.LE.U32.AND P1, PT, R136, UR5, PT ;  /* 0x0000000588007c0c */ /* 0x000fe4000bf23070 */
[----:B------:R-:W-:Y:S01]  /*15230*/  PRMT R137, R204, 0x7610, R137 ;  /* 0x00007610cc897816 */ /* 0x000fe20000000089 */
[----:B------:R-:W-:Y:S01]  /*15240*/  STG.E.U16 desc[UR32][R206.64+0x10], R148 ;  /* 0x00001094ce007986 */ /* 0x000fe2000c101520 */
[----:B------:R-:W-:Y:S02]  /*15250*/  LOP3.LUT R136, R174, 0xff, RZ, 0xc0, !PT ;  /* 0x000000ffae887812 */ /* 0x000fe400078ec0ff */
[----:B------:R-:W-:Y:S01]  /*15260*/  PRMT R139, R133, 0x5410, R169 ;  /* 0x00005410858b7816 */ /* 0x000fe200000000a9 */
[----:B------:R-:W-:Y:S01]  /*15270*/  IMAD.U32 R169, RZ, RZ, UR5 ;  /* 0x00000005ffa97e24 */ /* 0x000fe2000f8e00ff */
[----:B------:R-:W-:Y:S02]  /*15280*/  LOP3.LUT R133, R172, 0xffff, RZ, 0xc0, !PT ;  /* 0x0000ffffac857812 */ /* 0x000fe400078ec0ff */
[----:B------:R-:W-:Y:S02]  /*15290*/  @!P0 PRMT R153, R137, 0x5410, RZ ;  /* 0x0000541089998816 */ /* 0x000fe400000000ff */
[----:B------:R-:W-:Y:S02]  /*152a0*/  ISETP.LE.U32.AND P0, PT, R136, UR5, PT ;  /* 0x0000000588007c0c */ /* 0x000fe4000bf03070 */
[----:B------:R-:W-:Y:S01]  /*152b0*/  LOP3.LUT R136, R172, 0xff, RZ, 0xc0, !PT ;  /* 0x000000ffac887812 */ /* 0x000fe200078ec0ff */
[----:B------:R-:W-:Y:S01]  /*152c0*/  STG.E.U16 desc[UR32][R206.64+0x12], R153 ;  /* 0x00001299ce007986 */ /* 0x000fe2000c101520 */
[----:B------:R-:W-:Y:S02]  /*152d0*/  SHF.R.U32.HI R133, RZ, 0x8, R133 ;  /* 0x00000008ff857819 */ /* 0x000fe40000011685 */
[----:B------:R-:W-:Y:S02]  /*152e0*/  PRMT R169, R169, R143, UR5 ;  /* 0x00000005a9a97e16 */ /* 0x000fe4000800008f */
[----:B------:R-:W-:Y:S02]  /*152f0*/  PRMT R147, R136, 0x5410, R133 ;  /* 0x0000541088937816 */ /* 0x000fe40000000085 */
[----:B------:R-:W1:Y:S01]  /*15300*/  MUFU.EX2 R133, R181 ;  /* 0x000000b500857308 */ /* 0x000e620000000800 */
[--C-:B------:R-:W-:Y:S02]  /*15310*/  SHF.R.U32.HI R137, RZ, 0x10, R172.reuse ;  /* 0x00000010ff897819 */ /* 0x100fe400000116ac */
[--C-:B------:R-:W-:Y:S02]  /*15320*/  HSET2.LE.AND R136, R138, R169.reuse, PT ;  /* 0x000000a98a887233 */ /* 0x100fe40003803000 */
[----:B------:R-:W-:Y:S02]  /*15330*/  SHF.R.U32.HI R172, RZ, 0x18, R172 ;  /* 0x00000018ffac7819 */ /* 0x000fe400000116ac */
[----:B------:R-:W-:Y:S02]  /*15340*/  LOP3.LUT R137, R137, 0xff, RZ, 0xc0, !PT ;  /* 0x000000ff89897812 */ /* 0x000fe400078ec0ff */
[----:B------:R-:W-:Y:S02]  /*15350*/  LOP3.LUT R136, R136, R135, RZ, 0xc0, !PT ;  /* 0x0000008788887212 */ /* 0x000fe400078ec0ff */
[----:B------:R-:W-:Y:S02]  /*15360*/  PRMT R172, R137, 0x5410, R172 ;  /* 0x0000541089ac7816 */ /* 0x000fe400000000ac */
[--C-:B------:R-:W-:Y:S02]  /*15370*/  HSET2.LE.AND R137, R139, R169.reuse, PT ;  /* 0x000000a98b897233 */ /* 0x100fe40003803000 */
[C---:B------:R-:W-:Y:S02]  /*15380*/  LOP3.LUT R135, R174.reuse, 0xffff, RZ, 0xc0, !PT ;  /* 0x0000ffffae877812 */ /* 0x040fe400078ec0ff */
[C---:B-1----:R-:W-:Y:S01]  /*15390*/  F2FP.BF16.F32.PACK_AB R154, R133.reuse, R154 ;  /* 0x0000009a859a723e */ /* 0x042fe200000010ff */
[----:B------:R-:W-:Y:S01]  /*153a0*/  FADD.FTZ R162, R133, R140 ;  /* 0x0000008c85a27221 */ /* 0x000fe20000010000 */
[----:B------:R-:W-:Y:S02]  /*153b0*/  LOP3.LUT R138, R174, 0xff, RZ, 0xc0, !PT ;  /* 0x000000ffae8a7812 */ /* 0x000fe400078ec0ff */
[----:B------:R-:W-:Y:S01]  /*153c0*/  LOP3.LUT R137, R137, R0, RZ, 0xc0, !PT ;  /* 0x0000000089897212 */ /* 0x000fe200078ec0ff */
[----:B------:R-:W-:Y:S01]  /*153d0*/  FADD.FTZ R162, R134, R162 ;  /* 0x000000a286a27221 */ /* 0x000fe20000010000 */
[----:B------:R-:W-:Y:S02]  /*153e0*/  SHF.R.U32.HI R135, RZ, 0x8, R135 ;  /* 0x00000008ff877819 */ /* 0x000fe40000011687 */
[--C-:B------:R-:W-:Y:S02]  /*153f0*/  SHF.R.U32.HI R0, RZ, 0x10, R174.reuse ;  /* 0x00000010ff007819 */ /* 0x100fe400000116ae */
[----:B------:R-:W-:Y:S02]  /*15400*/  PRMT R159, R138, 0x5410, R135 ;  /* 0x000054108a9f7816 */ /* 0x000fe40000000087 */
[----:B------:R-:W-:Y:S02]  /*15410*/  SHF.R.U32.HI R135, RZ, 0x18, R174 ;  /* 0x00000018ff877819 */ /* 0x000fe400000116ae */
[----:B------:R-:W-:Y:S02]  /*15420*/  LOP3.LUT R0, R0, 0xff, RZ, 0xc0, !PT ;  /* 0x000000ff00007812 */ /* 0x000fe400078ec0ff */
[----:B------:R-:W-:Y:S02]  /*15430*/  PRMT R155, R154, 0x7632, R155 ;  /* 0x000076329a9b7816 */ /* 0x000fe4000000009b */
[--C-:B------:R-:W-:Y:S02]  /*15440*/  HSET2.LE.AND R138, R144, R169.reuse, PT ;  /* 0x000000a9908a7233 */ /* 0x100fe40003803000 */
[----:B------:R-:W-:Y:S01]  /*15450*/  HSET2.LE.AND R139, R171, R169, PT ;  /* 0x000000a9ab8b7233 */ /* 0x000fe20003803000 */
[----:B------:R-:W-:Y:S01]  /*15460*/  MUFU.EX2 R144, R185 ;  /* 0x000000b900907308 */ /* 0x000fe20000000800 */
[----:B------:R-:W-:Y:S02]  /*15470*/  PRMT R163, R0, 0x5410, R135 ;  /* 0x0000541000a37816 */ /* 0x000fe40000000087 */
[----:B------:R-:W-:Y:S02]  /*15480*/  PRMT R0, R154, 0x5410, R155 ;  /* 0x000054109a007816 */ /* 0x000fe4000000009b */
[----:B------:R-:W-:Y:S02]  /*15490*/  LOP3.LUT R138, R138, R2, RZ, 0xc0, !PT ;  /* 0x000000028a8a7212 */ /* 0x000fe400078ec0ff */
[----:B------:R-:W-:Y:S02]  /*154a0*/  LOP3.LUT R139, R139, R0, RZ, 0xc0, !PT ;  /* 0x000000008b8b7212 */ /* 0x000fe400078ec0ff */
[----:B------:R-:W-:Y:S02]  /*154b0*/  SHF.R.U32.HI R0, RZ, 0x10, R176 ;  /* 0x00000010ff007819 */ /* 0x000fe400000116b0 */
[----:B------:R-:W-:Y:S02]  /*154c0*/  LDSM.16.MT88.4 R176, [R190+0x13800] ;  /* 0x01380000beb0783b */ /* 0x000fe40000004200 */
[----:B------:R-:W-:Y:S01]  /*154d0*/  LOP3.LUT R0, R0, 0xff, RZ, 0xc0, !PT ;  /* 0x000000ff00007812 */ /* 0x000fe200078ec0ff */
[----:B----4-:R-:W-:Y:S02]  /*154e0*/  @!P5 HFMA2.BF16_V2 R142, -RZ.H0_H0, RZ.H0_H0, -R154.H0_H0 ;  /* 0x200000ffff8ed231 */ /* 0x010fe4000034099a */
[----:B-----5:R-:W-:Y:S03]  /*154f0*/  @!P4 HFMA2.BF16_V2 R145, -RZ.H0_H0, RZ.H0_H0, -R155.H0_H0 ;  /* 0x200000ffff91c231 */ /* 0x020fe6000034099b */
[----:B------:R-:W-:Y:S01]  /*15500*/  PRMT R151, R142, 0x7610, R151 ;  /* 0x000076108e977816 */ /* 0x000fe20000000097 */
[----:B------:R-:W-:Y:S03]  /*15510*/  @!P5 STL.S16 [R1+0x54], R142 ;  /* 0x0000548e0100d387 */ /* 0x000fe60000100600 */
[----:B------:R-:W-:Y:S01]  /*15520*/  @!P5 PRMT R154, R151, 0x5410, RZ ;  /* 0x00005410979ad816 */ /* 0x000fe200000000ff */
[----:B------:R-:W1:Y:S01]  /*15530*/  LDSM.16.MT88.4 R140, [R190+0x10000] ;  /* 0x01000000be8c783b */ /* 0x000e620000004200 */
[----:B------:R-:W-:Y:S01]  /*15540*/  ISETP.LE.U32.AND P5, PT, R0, UR5, PT ;  /* 0x0000000500007c0c */ /* 0x000fe2000bfa3070 */
[----:B------:R-:W4:Y:S01]  /*15550*/  MUFU.EX2 R151, R187 ;  /* 0x000000bb00977308 */ /* 0x000f220000000800 */
[----:B------:R-:W-:Y:S02]  /*15560*/  LOP3.LUT R0, R174, 0xffff, RZ, 0xc0, !PT ;  /* 0x0000ffffae007812 */ /* 0x000fe400078ec0ff */
[----:B------:R-:W-:Y:S02]  /*15570*/  PRMT R133, R145, 0x7610, R133 ;  /* 0x0000761091857816 */ /* 0x000fe40000000085 */
[----:B------:R-:W-:Y:S01]  /*15580*/  SHF.R.U32.HI R0, RZ, 0x8, R0 ;  /* 0x00000008ff007819 */ /* 0x000fe20000011600 */
[----:B------:R5:W-:Y:S01]  /*15590*/  @!P4 STL.S16 [R1+0x48], R145 ;  /* 0x000048910100c387 */ /* 0x000be20000100600 */
[----:B------:R-:W-:Y:S02]  /*155a0*/  @!P4 PRMT R155, R133, 0x5410, RZ ;  /* 0x00005410859bc816 */ /* 0x000fe400000000ff */
[----:B------:R-:W-:Y:S01]  /*155b0*/  LOP3.LUT R0, R0, 0xffff, RZ, 0xc0, !PT ;  /* 0x0000ffff00007812 */ /* 0x000fe200078ec0ff */
[----:B--2---:R2:W2:Y:S01]  /*155c0*/  LDL.S16 R164, [R1+0x44] ;  /* 0x0000440001a47983 */ /* 0x0044a20000100600 */
[--C-:B------:R-:W-:Y:S02]  /*155d0*/  SHF.R.U32.HI R133, RZ, 0x10, R174.reuse ;  /* 0x00000010ff857819 */ /* 0x100fe400000116ae */
[----:B------:R-:W-:Y:S01]  /*155e0*/  ISETP.LE.U32.AND P4, PT, R0, UR5, PT ;  /* 0x0000000500007c0c */ /* 0x000fe2000bf83070 */
[----:B------:R-:W-:Y:S01]  /*155f0*/  STG.E.U16 desc[UR32][R208.64+0x12], R155 ;  /* 0x0000129bd0007986 */ /* 0x000fe2000c101520 */
[----:B------:R-:W-:Y:S01]  /*15600*/  SHF.R.U32.HI R174, RZ, 0x18, R174 ;  /* 0x00000018ffae7819 */ /* 0x000fe200000116ae */
[----:B------:R-:W3:Y:S01]  /*15610*/  MUFU.EX2 R0, R186 ;  /* 0x000000ba00007308 */ /* 0x000ee20000000800 */
[----:B----4-:R-:W-:Y:S01]  /*15620*/  F2FP.BF16.F32.PACK_AB R152, R161, R151 ;  /* 0x00000097a198723e */ /* 0x010fe200000010ff */
[----:B------:R-:W-:Y:S03]  /*15630*/  STG.E.U16 desc[UR32][R208.64+0x10], R154 ;  /* 0x0000109ad0007986 */ /* 0x000fe6000c101520 */
[----:B------:R-:W-:Y:S05]  /*15640*/  PRMT R158, R152, 0x7632, R158 ;  /* 0x00007632989e7816 */ /* 0x000fea000000009e */
[----:B-----5:R-:W4:Y:S01]  /*15650*/  MUFU.EX2 R145, R182 ;  /* 0x000000b600917308 */ /* 0x020f220000000800 */
[----:B---3--:R-:W-:Y:S01]  /*15660*/  FADD.FTZ R146, R0, R146 ;  /* 0x0000009200927221 */ /* 0x008fe20000010000 */
[----:B------:R-:W-:Y:S01]  /*15670*/  F2FP.BF16.F32.PACK_AB R0, R144, R0 ;  /* 0x000000009000723e */ /* 0x000fe200000010ff */
[C---:B-1----:R-:W-:Y:S05]  /*15680*/  HMMA.16816.F32.BF16 R4, R136.reuse, R140, R4 ;  /* 0x0000008c8804723c */ /* 0x042fea0000041804 */
[----:B------:R-:W-:Y:S01]  /*15690*/  @!P3 HFMA2.BF16_V2 R150, -RZ.H0_H0, RZ.H0_H0, -R0.H0_H0 ;  /* 0x200000ffff96b231 */ /* 0x000fe20000340900 */
[C---:B------:R-:W-:Y:S01]  /*156a0*/  HMMA.16816.F32.BF16 R8, R136.reuse, R142, R8 ;  /* 0x0000008e8808723c */ /* 0x040fe20000041808 */
[----:B------:R-:W1:Y:S04]  /*156b0*/  LDSM.16.MT88.4 R140, [R191+0x10000] ;  /* 0x01000000bf8c783b */ /* 0x000e680000004200 */
[C---:B----4-:R-:W-:Y:S01]  /*156c0*/  F2FP.BF16.F32.PACK_AB R134, R145.reuse, R134 ;  /* 0x000000869186723e */ /* 0x050fe200000010ff */
[----:B------:R-:W-:Y:S01]  /*156d0*/  FADD.FTZ R162, R145, R162 ;  /* 0x000000a291a27221 */ /* 0x000fe20000010000 */
[----:B------:R-:W-:Y:S02]  /*156e0*/  PRMT R165, R150, 0x7610, R165 ;  /* 0x0000761096a57816 */ /* 0x000fe400000000a5 */
[----:B------:R-:W-:Y:S02]  /*156f0*/  LDSM.16.MT88.4 R180, [R191+0x13800] ;  /* 0x01380000bfb4783b */ /* 0x000fe40000004200 */
[----:B------:R-:W-:Y:S02]  /*15700*/  PRMT R2, R0, 0x7632, R2 ;  /* 0x0000763200027816 */ /* 0x000fe40000000002 */
[----:B------:R-:W-:Y:S04]  /*15710*/  PRMT R135, R134, 0x7632, R135 ;  /* 0x0000763286877816 */ /* 0x000fe80000000087 */
[----:B------:R3:W-:Y:S01]  /*15720*/  @!P3 STL.S16 [R1+0x50], R150 ;  /* 0x000050960100b387 */ /* 0x0007e20000100600 */
[C---:B-1----:R-:W-:Y:S01]  /*15730*/  HMMA.16816.F32.BF16 R12, R136.reuse, R140, R12 ;  /* 0x0000008c880c723c */ /* 0x042fe2000004180c */
[----:B---3--:R-:W1:Y:S05]  /*15740*/  MUFU.EX2 R150, R184 ;  /* 0x000000b800967308 */ /* 0x008e6a0000000800 */
[C---:B------:R-:W-:Y:S01]  /*15750*/  HMMA.16816.F32.BF16 R16, R136.reuse, R142, R16 ;  /* 0x0000008e8810723c */ /* 0x040fe20000041810 */
[----:B------:R-:W3:Y:S04]  /*15760*/  LDSM.16.MT88.4 R140, [R193+0x10000] ;  /* 0x01000000c18c783b */ /* 0x000ee80000004200 */
[----:B-1----:R-:W-:Y:S01]  /*15770*/  F2FP.BF16.F32.PACK_AB R160, R157, R150 ;  /* 0x000000969da0723e */ /* 0x002fe200000010ff */
[----:B------:R-:W-:Y:S01]  /*15780*/  FADD.FTZ R162, R150, R162 ;  /* 0x000000a296a27221 */ /* 0x000fe20000010000 */
        /* <DEDUP_REMOVED lines=13> */
[----:B------:R-:W-:Y:S04]  /*15860*/  @!P2 STL.S16 [R1+0x44], R164 ;  /* 0x000044a40100a387 */ /* 0x000fe80000100600 */
[----:B------:R2:W3:Y:S01]  /*15870*/  LDL.S16 R173, [R1+0x3c] ;  /* 0x00003c0001ad7983 */ /* 0x0004e20000100600 */
[C---:B-1----:R-:W-:Y:S03]  /*15880*/  HMMA.16816.F32.BF16 R52, R136.reuse, R140, R52 ;  /* 0x0000008c8834723c */ /* 0x042fe60000041834 */
[----:B------:R2:W4:Y:S03]  /*15890*/  LDL.S16 R168, [R1+0x38] ;  /* 0x0000380001a87983 */ /* 0x0005260000100600 */
[C---:B------:R-:W-:Y:S01]  /*158a0*/  HMMA.16816.F32.BF16 R56, R136.reuse, R142, R56 ;  /* 0x0000008e8838723c */ /* 0x040fe20000041838 */
[----:B------:R-:W1:Y:S08]  /*158b0*/  LDSM.16.MT88.4 R140, [R192+0x12000] ;  /* 0x01200000c08c783b */ /* 0x000e700000004200 */
[----:B------:R2:W5:Y:S01]  /*158c0*/  LDL.S16 R167, [R1+0x14] ;  /* 0x0000140001a77983 */ /* 0x0005620000100600 */
        /* <DEDUP_REMOVED lines=18> */
[----:B---3--:R-:W-:Y:S02]  /*159f0*/  @!P1 HFMA2.BF16_V2 R173, -RZ.H0_H0, RZ.H0_H0, -R135.H0_H0 ;  /* 0x200000ffffad9231 */ /* 0x008fe40000340987 */
[----:B----4-:R-:W-:Y:S04]  /*15a00*/  @!P0 HFMA2.BF16_V2 R168, -RZ.H0_H0, RZ.H0_H0, -R152.H0_H0 ;  /* 0x200000ffffa88231 */ /* 0x010fe80000340998 */
[----:B-----5:R-:W-:Y:S05]  /*15a10*/  @!P4 HFMA2.BF16_V2 R167, -RZ.H0_H0, RZ.H0_H0, -R158.H0_H0 ;  /* 0x200000ffffa7c231 */ /* 0x020fea000034099e */
[----:B------:R-:W-:Y:S01]  /*15a20*/  PRMT R154, R167, 0x7610, R154 ;  /* 0x00007610a79a7816 */ /* 0x000fe2000000009a */
        /* <DEDUP_REMOVED lines=9> */
[--C-:B------:R-:W-:Y:S01]  /*15ac0*/  HSET2.LE.AND R136, R147, R169.reuse, PT ;  /* 0x000000a993887233 */ /* 0x100fe20003803000 */
[----:B------:R-:W-:Y:S02]  /*15ad0*/  FADD.FTZ R139, R144, R146 ;  /* 0x00000092908b7221 */ /* 0x000fe40000010000 */
[----:B------:R-:W3:Y:S01]  /*15ae0*/  LDSM.16.MT88.4 R144, [R191+0x10800] ;  /* 0x01080000bf90783b */ /* 0x000ee20000004200 */
[----:B------:R-:W-:Y:S01]  /*15af0*/  LOP3.LUT R138, R133, 0xff, RZ, 0xc0, !PT ;  /* 0x000000ff858a7812 */ /* 0x000fe200078ec0ff */
[----:B------:R-:W-:Y:S01]  /*15b00*/  FADD.FTZ R156, R151, R139 ;  /* 0x0000008b979c7221 */ /* 0x000fe20000010000 */
[----:B------:R-:W-:Y:S02]  /*15b10*/  PRMT R133, R0, 0x5410, R2 ;  /* 0x0000541000857816 */ /* 0x000fe40000000002 */
[--C-:B------:R-:W-:Y:S01]  /*15b20*/  HSET2.LE.AND R137, R172, R169.reuse, PT ;  /* 0x000000a9ac897233 */ /* 0x100fe20003803000 */
[----:B------:R-:W-:Y:S01]  /*15b30*/  FADD.FTZ R172, R157, R162 ;  /* 0x000000a29dac7221 */ /* 0x000fe20000010000 */
[----:B------:R-:W-:Y:S01]  /*15b40*/  LOP3.LUT R136, R136, R133, RZ, 0xc0, !PT ;  /* 0x0000008588887212 */ /* 0x000fe200078ec0ff */
[----:B------:R-:W-:Y:S01]  /*15b50*/  LDSM.16.MT88.4 R148, [R192+0x10800] ;  /* 0x01080000c094783b */ /* 0x000fe20000004200 */
[----:B------:R-:W-:Y:S01]  /*15b60*/  PRMT R133, R134, 0x5410, R135 ;  /* 0x0000541086857816 */ /* 0x000fe20000000087 */
[----:B------:R-:W-:Y:S01]  /*15b70*/  FADD.FTZ R161, R161, R156 ;  /* 0x0000009ca1a17221 */ /* 0x000fe20000010000 */
[----:B------:R-:W-:Y:S02]  /*15b80*/  @!P3 PRMT R0, R165, 0x5410, RZ ;  /* 0x00005410a500b816 */ /* 0x000fe400000000ff */
[----:B------:R-:W-:Y:S02]  /*15b90*/  ISETP.LE.U32.AND P3, PT, R138, UR5, PT ;  /* 0x000000058a007c0c */ /* 0x000fe4000bf63070 */
[----:B------:R-:W-:Y:S01]  /*15ba0*/  LOP3.LUT R137, R137, R133, RZ, 0xc0, !PT ;  /* 0x0000008589897212 */ /* 0x000fe200078ec0ff */
[----:B------:R-:W-:Y:S01]  /*15bb0*/  STG.E.U16 desc[UR32][R206.64+0x20], R0 ;  /* 0x00002000ce007986 */ /* 0x000fe2000c101520 */
[--C-:B------:R-:W-:Y:S02]  /*15bc0*/  HSET2.LE.AND R138, R159, R169.reuse, PT ;  /* 0x000000a99f8a7233 */ /* 0x100fe40003803000 */
[----:B------:R-:W-:Y:S02]  /*15bd0*/  PRMT R133, R152, 0x5410, R158 ;  /* 0x0000541098857816 */ /* 0x000fe4000000009e */
[----:B------:R-:W-:Y:S02]  /*15be0*/  PRMT R159, R160, 0x7632, R159 ;  /* 0x00007632a09f7816 */ /* 0x000fe4000000009f */
[----:B------:R-:W-:Y:S02]  /*15bf0*/  LOP3.LUT R138, R138, R133, RZ, 0xc0, !PT ;  /* 0x000000858a8a7212 */ /* 0x000fe400078ec0ff */
[----:B------:R-:W-:Y:S02]  /*15c00*/  HSET2.LE.AND R139, R163, R169, PT ;  /* 0x000000a9a38b7233 */ /* 0x000fe40003803000 */
[----:B------:R-:W-:Y:S02]  /*15c10*/  PRMT R133, R160, 0x5410, R159 ;  /* 0x00005410a0857816 */ /* 0x000fe4000000009f */
[----:B------:R-:W-:Y:S02]  /*15c20*/  @!P4 PRMT R158, R154, 0x5410, RZ ;  /* 0x000054109a9ec816 */ /* 0x000fe400000000ff */
[----:B------:R-:W-:Y:S02]  /*15c30*/  LOP3.LUT R139, R139, R133, RZ, 0xc0, !PT ;  /* 0x000000858b8b7212 */ /* 0x000fe400078ec0ff */
[----:B------:R-:W-:Y:S04]  /*15c40*/  PRMT R133, R164, 0x7610, R133 ;  /* 0x00007610a4857816 */ /* 0x000fe80000000085 */
[----:B------:R-:W-:Y:S01]  /*15c50*/  @!P2 PRMT R2, R133, 0x5410, RZ ;  /* 0x000054108502a816 */ /* 0x000fe200000000ff */
[C---:B-1----:R-:W-:Y:S03]  /*15c60*/  HMMA.16816.F32.BF16 R4, R136.reuse, R140, R4 ;  /* 0x0000008c8804723c */ /* 0x042fe60000041804 */
[----:B------:R-:W-:Y:S01]  /*15c70*/  ISETP.LE.U32.AND P2, PT, R174, UR5, PT ;  /* 0x00000005ae007c0c */ /* 0x000fe2000bf43070 */
[----:B------:R-:W-:Y:S01]  /*15c80*/  STG.E.U16 desc[UR32][R206.64+0x22], R2 ;  /* 0x00002202ce007986 */ /* 0x000fe2000c101520 */
[----:B------:R-:W-:Y:S01]  /*15c90*/  LOP3.LUT R133, R243, UR35, RZ, 0x3c, !PT ;  /* 0x00000023f3857c12 */ /* 0x000fe2000f8e3cff */
[C---:B------:R-:W-:Y:S02]  /*15ca0*/  HMMA.16816.F32.BF16 R8, R136.reuse, R142, R8 ;  /* 0x0000008e8808723c */ /* 0x040fe40000041808 */
[----:B------:R2:W4:Y:S03]  /*15cb0*/  LDL.S16 R174, [R1+0x40] ;  /* 0x0000400001ae7983 */ /* 0x0005260000100600 */
[----:B------:R-:W-:Y:S01]  /*15cc0*/  IMAD.WIDE.U32 R164, R133, -0x326172a9, RZ ;  /* 0xcd9e8d5785a47825 */ /* 0x000fe200078e00ff */
[C---:B---3--:R-:W-:Y:S01]  /*15cd0*/  HMMA.16816.F32.BF16 R12, R136.reuse, R144, R12 ;  /* 0x00000090880c723c */ /* 0x048fe2000004180c */
[----:B------:R-:W1:Y:S04]  /*15ce0*/  LDSM.16.MT88.4 R140, [R193+0x10800] ;  /* 0x01080000c18c783b */ /* 0x000e680000004200 */
[----:B------:R-:W-:Y:S01]  /*15cf0*/  LOP3.LUT R133, R165, UR21, R166, 0x96, !PT ;  /* 0x00000015a5857c12 */ /* 0x000fe2000f8e96a6 */
[C---:B------:R-:W-:Y:S03]  /*15d00*/  HMMA.16816.F32.BF16 R16, R136.reuse, R146, R16 ;  /* 0x000000928810723c */ /* 0x040fe60000041810 */
[----:B------:R2:W3:Y:S02]  /*15d10*/  LDL.S16 R166, [R1+0x1c] ;  /* 0x00001c0001a67983 */ /* 0x0004e40000100600 */
[----:B------:R-:W-:Y:S02]  /*15d20*/  LOP3.LUT R164, R217, UR20, R164, 0x96, !PT ;  /* 0x00000014d9a47c12 */ /* 0x000fe4000f8e96a4 */
[----:B------:R-:W5:Y:S04]  /*15d30*/  LDSM.16.MT88.4 R144, [R190+0x12800] ;  /* 0x01280000be90783b */ /* 0x000f680000004200 */
[----:B------:R-:W-:Y:S01]  /*15d40*/  IMAD.WIDE.U32 R164, R164, -0x2daee0ad, RZ ;  /* 0xd2511f53a4a47825 */ /* 0x000fe200078e00ff */
[C---:B-1----:R-:W-:Y:S06]  /*15d50*/  HMMA.16816.F32.BF16 R20, R136.reuse, R140, R20 ;  /* 0x0000008c8814723c */ /* 0x042fec0000041814 */
[C---:B------:R-:W-:Y:S01]  /*15d60*/  HMMA.16816.F32.BF16 R24, R136.reuse, R142, R24 ;  /* 0x0000008e8818723c */ /* 0x040fe20000041818 */
[----:B------:R-:W1:Y:S05]  /*15d70*/  LDSM.16.MT88.4 R140, [R191+0x12800] ;  /* 0x01280000bf8c783b */ /* 0x000e6a0000004200 */
[C---:B------:R-:W-:Y:S06]  /*15d80*/  HMMA.16816.F32.BF16 R28, R136.reuse, R148, R28 ;  /* 0x00000094881c723c */ /* 0x040fec000004181c */
[C---:B------:R-:W-:Y:S05]  /*15d90*/  HMMA.16816.F32.BF16 R32, R136.reuse, R150, R32 ;  /* 0x000000968820723c */ /* 0x040fea0000041820 */
[----:B------:R-:W-:Y:S01]  /*15da0*/  IMAD.WIDE.U32 R148, R133, -0x2daee0ad, RZ ;  /* 0xd2511f5385947825 */ /* 0x000fe200078e00ff */
[C---:B-----5:R-:W-:Y:S05]  /*15db0*/  HMMA.16816.F32.BF16 R36, R136.reuse, R144, R36 ;  /* 0x000000908824723c */ /* 0x060fea0000041824 */
[----:B------:R-:W-:Y:S01]  /*15dc0*/  LOP3.LUT R162, R149, UR26, R240, 0x96, !PT ;  /* 0x0000001a95a27c12 */ /* 0x000fe2000f8e96f0 */
[C---:B------:R-:W-:Y:S01]  /*15dd0*/  HMMA.16816.F32.BF16 R40, R136.reuse, R146, R40 ;  /* 0x000000928828723c */ /* 0x040fe20000041828 */
[----:B------:R-:W-:Y:S04]  /*15de0*/  LDSM.16.MT88.4 R144, [R192+0x12800] ;  /* 0x01280000c090783b */ /* 0x000fe80000004200 */
[----:B------:R-:W-:Y:S01]  /*15df0*/  IMAD.WIDE.U32 R162, R162, -0x326172a9, RZ ;  /* 0xcd9e8d57a2a27825 */ /* 0x000fe200078e00ff */
[----:B------:R-:W-:Y:S02]  /*15e00*/  LOP3.LUT R165, R165, UR30, R148, 0x96, !PT ;  /* 0x0000001ea5a57c12 */ /* 0x000fe4000f8e9694 */
[----:B------:R-:W-:Y:S01]  /*15e10*/  PRMT R133, R168, 0x7610, R133 ;  /* 0x00007610a8857816 */ /* 0x000fe20000000085 */
[----:B------:R-:W5:Y:S02]  /*15e20*/  LDSM.16.MT88.4 R148, [R193+0x12800] ;  /* 0x01280000c194783b */ /* 0x000f640000004200 */
[----:B------:R-:W-:Y:S02]  /*15e30*/  LOP3.LUT R156, R163, UR31, R216, 0x96, !PT ;  /* 0x0000001fa39c7c12 */ /* 0x000fe4000f8e96d8 */
[----:B------:R-:W-:Y:S03]  /*15e40*/  @!P0 PRMT R152, R133, 0x5410, RZ ;  /* 0x0000541085988816 */ /* 0x000fe600000000ff */
[----:B------:R-:W-:Y:S01]  /*15e50*/  IMAD.WIDE.U32 R156, R156, -0x2daee0ad, RZ ;  /* 0xd2511f539c9c7825 */ /* 0x000fe200078e00ff */
[C---:B-1----:R-:W-:Y:S04]  /*15e60*/  HMMA.16816.F32.BF16 R44, R136.reuse, R140, R44 ;  /* 0x0000008c882c723c */ /* 0x042fe8000004182c */
[----:B------:R-:W-:Y:S01]  /*15e70*/  LOP3.LUT R157, R157, UR15, R164, 0x96, !PT ;  /* 0x0000000f9d9d7c12 */ /* 0x000fe2000f8e96a4 */
[----:B------:R-:W-:Y:S01]  /*15e80*/  IMAD.WIDE.U32 R164, R165, -0x326172a9, RZ ;  /* 0xcd9e8d57a5a47825 */ /* 0x000fe200078e00ff */
[C---:B------:R-:W-:Y:S01]  /*15e90*/  HMMA.16816.F32.BF16 R48, R136.reuse, R142, R48 ;  /* 0x0000008e8830723c */ /* 0x040fe20000041830 */
[----:B------:R-:W1:Y:S01]  /*15ea0*/  LDSM.16.MT88.4 R140, [R190+0x14800] ;  /* 0x01480000be8c783b */ /* 0x000e620000004200 */
[----:B------:R-:W-:Y:S02]  /*15eb0*/  UIADD3 UR15, -UR14, UR22, URZ ;  /* 0x000000160e0f7290 */ /* 0x000fe4000fffe13f */
[----:B------:R-:W-:Y:S01]  /*15ec0*/  UIADD3 UR14, UR14, 0x1, URZ ;  /* 0x000000010e0e7890 */ /* 0x000fe2000fffe03f */
[----:B------:R-:W-:Y:S06]  /*15ed0*/  LOP3.LUT R162, R165, UR28, R162, 0x96, !PT ;  /* 0x0000001ca5a27c12 */ /* 0x000fec000f8e96a2 */
[----:B------:R-:W-:Y:S05]  /*15ee0*/  IMAD.WIDE.U32 R170, R162, -0x2daee0ad, RZ ;  /* 0xd2511f53a2aa7825 */ /* 0x000fea00078e00ff */
[----:B------:R-:W-:Y:S01]  /*15ef0*/  LOP3.LUT R162, R171, UR34, R156, 0x96, !PT ;  /* 0x00000022aba27c12 */ /* 0x000fe2000f8e969c */
[----:B------:R-:W-:Y:S04]  /*15f00*/  IMAD.WIDE.U32 R156, R157, -0x326172a9, RZ ;  /* 0xcd9e8d579d9c7825 */ /* 0x000fe800078e00ff */
[----:B------:R-:W-:Y:S01]  /*15f10*/  IMAD.WIDE.U32 R162, R162, -0x326172a9, RZ ;  /* 0xcd9e8d57a2a27825 */ /* 0x000fe200078e00ff */
[----:B------:R-:W-:Y:S01]  /*15f20*/  LOP3.LUT R204, R157, UR23, R164, 0x96, !PT ;  /* 0x000000179dcc7c12 */ /* 0x000fe2000f8e96a4 */
[C---:B-----5:R-:W-:Y:S03]  /*15f30*/  HMMA.16816.F32.BF16 R52, R136.reuse, R148, R52 ;  /* 0x000000948834723c */ /* 0x060fe60000041834 */
[C---:B------:R-:W-:Y:S02]  /*15f40*/  LOP3.LUT R133, R162.reuse, 0xff, RZ, 0xc0, !PT ;  /* 0x000000ffa2857812 */ /* 0x040fe400078ec0ff */
[----:B------:R-:W-:Y:S01]  /*15f50*/  LOP3.LUT R154, R162, 0xff, RZ, 0xc0, !PT ;  /* 0x000000ffa29a7812 */ /* 0x000fe200078ec0ff */
[C---:B------:R-:W-:Y:S01]  /*15f60*/  HMMA.16816.F32.BF16 R56, R136.reuse, R150, R56 ;  /* 0x000000968838723c */ /* 0x040fe20000041838 */
[----:B------:R-:W5:Y:S04]  /*15f70*/  LDSM.16.MT88.4 R148, [R191+0x14800] ;  /* 0x01480000bf94783b */ /* 0x000f680000004200 */
[----:B------:R-:W-:Y:S01]  /*15f80*/  LOP3.LUT R153, R163, UR25, R156, 0x96, !PT ;  /* 0x00000019a3997c12 */ /* 0x000fe2000f8e969c */
[C---:B------:R-:W-:Y:S05]  /*15f90*/  HMMA.16816.F32.BF16 R60, R136.reuse, R144, R60 ;  /* 0x00000090883c723c */ /* 0x040fea000004183c */
[----:B------:R-:W-:Y:S01]  /*15fa0*/  LOP3.LUT R0, R153, 0xff, RZ, 0xc0, !PT ;  /* 0x000000ff99007812 */ /* 0x000fe200078ec0ff */
[C---:B------:R-:W-:Y:S01]  /*15fb0*/  HMMA.16816.F32.BF16 R64, R136.reuse, R146, R64 ;  /* 0x000000928840723c */ /* 0x040fe20000041840 */
[----:B------:R-:W2:Y:S05]  /*15fc0*/  LDSM.16.MT88.4 R144, [R193+0x14800] ;  /* 0x01480000c190783b */ /* 0x000eaa0000004200 */
[C---:B-1----:R-:W-:Y:S06]  /*15fd0*/  HMMA.16816.F32.BF16 R68, R136.reuse, R140, R68 ;  /* 0x0000008c8844723c */ /* 0x042fec0000041844 */
[C---:B------:R-:W-:Y:S01]  /*15fe0*/  HMMA.16816.F32.BF16 R72, R136.reuse, R142, R72 ;  /* 0x0000008e8848723c */ /* 0x040fe20000041848 */
[----:B------:R-:W1:Y:S05]  /*15ff0*/  LDSM.16.MT88.4 R140, [R192+0x14800] ;  /* 0x01480000c08c783b */ /* 0x000e6a0000004200 */
[C---:B-----5:R-:W-:Y:S06]  /*16000*/  HMMA.16816.F32.BF16 R76, R136.reuse, R148, R76 ;  /* 0x00000094884c723c */ /* 0x060fec000004184c */
[C---:B------:R-:W-:Y:S06]  /*16010*/  HMMA.16816.F32.BF16 R80, R136.reuse, R150, R80 ;  /* 0x000000968850723c */ /* 0x040fec0000041850 */
[C---:B--2---:R-:W-:Y:S06]  /*16020*/  HMMA.16816.F32.BF16 R84, R136.reuse, R144, R84 ;  /* 0x000000908854723c */ /* 0x044fec0000041854 */
[C---:B------:R-:W-:Y:S05]  /*16030*/  HMMA.16816.F32.BF16 R88, R136.reuse, R146, R88 ;  /* 0x000000928858723c */ /* 0x040fea0000041858 */
[----:B------:R-:W-:Y:S01]  /*16040*/  PRMT R144, R173, 0x7610, R144 ;  /* 0x00007610ad907816 */ /* 0x000fe20000000090 */
[C---:B-1----:R-:W-:Y:S05]  /*16050*/  HMMA.16816.F32.BF16 R92, R136.reuse, R140, R92 ;  /* 0x0000008c885c723c */ /* 0x042fea000004185c */
[----:B------:R-:W-:Y:S01]  /*16060*/  @!P1 PRMT R135, R144, 0x5410, RZ ;  /* 0x0000541090879816 */ /* 0x000fe200000000ff */
[C---:B------:R-:W-:Y:S01]  /*16070*/  HMMA.16816.F32.BF16 R96, R136.reuse, R142, R96 ;  /* 0x0000008e8860723c */ /* 0x040fe20000041860 */
[----:B------:R-:W-:Y:S04]  /*16080*/  LDSM.16.MT88.4 R144, [R191+0x16800] ;  /* 0x01680000bf90783b */ /* 0x000fe80000004200 */
[----:B------:R-:W-:Y:S02]  /*16090*/  LOP3.LUT R140, R162, 0xffff, RZ, 0xc0, !PT ;  /* 0x0000ffffa28c7812 */ /* 0x000fe400078ec0ff */
[----:B------:R-:W-:Y:S02]  /*160a0*/  SHF.R.U32.HI R141, RZ, 0x10, R162 ;  /* 0x00000010ff8d7819 */ /* 0x000fe400000116a2 */
[----:B------:R-:W-:Y:S02]  /*160b0*/  STG.E.U16 desc[UR32][R208.64+0x22], R135 ;  /* 0x00002287d0007986 */ /* 0x000fe4000c101520 */
[----:B------:R-:W-:Y:S02]  /*160c0*/  SHF.R.U32.HI R140, RZ, 0x8, R140 ;  /* 0x00000008ff8c7819 */ /* 0x000fe4000001168c */
[----:B------:R-:W-:Y:S02]  /*160d0*/  SHF.R.U32.HI R143, RZ, 0x18, R162 ;  /* 0x00000018ff8f7819 */ /* 0x000fe400000116a2 */
[----:B------:R-:W-:Y:S02]  /*160e0*/  LOP3.LUT R141, R141, 0xff, RZ, 0xc0, !PT ;  /* 0x000000ff8d8d7812 */ /* 0x000fe400078ec0ff */
[----:B------:R-:W-:Y:S02]  /*160f0*/  LOP3.LUT R140, R140, 0xffff, RZ, 0xc0, !PT ;  /* 0x0000ffff8c8c7812 */ /* 0x000fe400078ec0ff */
[----:B------:R-:W-:Y:S01]  /*16100*/  PRMT R171, R141, 0x5410, R143 ;  /* 0x000054108dab7816 */ /* 0x000fe2000000008f */
[----:B----4-:R-:W-:Y:S05]  /*16110*/  @!P5 HFMA2.BF16_V2 R174, -RZ.H0_H0, RZ.H0_H0, -R134.H0_H0 ;  /* 0x200000ffffaed231 */ /* 0x010fea0000340986 */
[----:B------:R-:W-:Y:S01]  /*16120*/  @!P5 STL.S16 [R1+0x40], R174 ;  /* 0x000040ae0100d387 */ /* 0x000fe20000100600 */
[----:B------:R-:W-:Y:S03]  /*16130*/  PRMT R148, R174, 0x7610, R148 ;  /* 0x00007610ae947816 */ /* 0x000fe60000000094 */
[----:B------:R-:W-:Y:S01]  /*16140*/  @!P1 STL.S16 [R1+0x3c], R173 ;  /* 0x00003cad01009387 */ /* 0x000fe20000100600 */
[----:B------:R-:W-:Y:S02]  /*16150*/  @!P5 PRMT R134, R148, 0x5410, RZ ;  /* 0x000054109486d816 */ /* 0x000fe400000000ff */
[----:B------:R-:W-:Y:S01]  /*16160*/  ISETP.LE.U32.AND P5, PT, R0, UR5, PT ;  /* 0x0000000500007c0c */ /* 0x000fe2000bfa3070 */
[----:B------:R1:W-:Y:S01]  /*16170*/  @!P0 STL.S16 [R1+0x38], R168 ;  /* 0x000038a801008387 */ /* 0x0003e20000100600 */
[----:B---3--:R-:W-:Y:S01]  /*16180*/  @!P3 HFMA2.BF16_V2 R166, -RZ.H0_H0, RZ.H0_H0, -R160.H0_H0 ;  /* 0x200000ffffa6b231 */ /* 0x008fe200003409a0 */
[----:B------:R-:W-:Y:S02]  /*16190*/  SHF.R.U32.HI R0, RZ, 0x10, R153 ;  /* 0x00000010ff007819 */ /* 0x000fe40000011699 */
[----:B------:R2:W3:Y:S02]  /*161a0*/  LDL.S16 R155, [R1+0x10] ;  /* 0x00001000019b7983 */ /* 0x0004e40000100600 */
[----:B------:R-:W-:Y:S02]  /*161b0*/  PRMT R164, R166, 0x7610, R164 ;  /* 0x00007610a6a47816 */ /* 0x000fe400000000a4 */
[----:B------:R-:W-:Y:S01]  /*161c0*/  @!P4 STL.S16 [R1+0x14], R167 ;  /* 0x000014a70100c387 */ /* 0x000fe20000100600 */
[----:B------:R-:W-:Y:S02]  /*161d0*/  ISETP.LE.U32.AND P4, PT, R133, UR5, PT ;  /* 0x0000000585007c0c */ /* 0x000fe4000bf83070 */
[----:B------:R-:W-:Y:S01]  /*161e0*/  @!P3 PRMT R160, R164, 0x5410, RZ ;  /* 0x00005410a4a0b816 */ /* 0x000fe200000000ff */
[----:B------:R-:W-:Y:S01]  /*161f0*/  @!P3 STL.S16 [R1+0x1c], R166 ;  /* 0x00001ca60100b387 */ /* 0x000fe20000100600 */
[----:B------:R-:W-:Y:S02]  /*16200*/  LOP3.LUT R133, R162, 0xffff, RZ, 0xc0, !PT ;  /* 0x0000ffffa2857812 */ /* 0x000fe400078ec0ff */
[----:B------:R-:W-:Y:S01]  /*16210*/  ISETP.LE.U32.AND P3, PT, R140, UR5, PT ;  /* 0x000000058c007c0c */ /* 0x000fe2000bf63070 */
[----:B------:R2:W4:Y:S01]  /*16220*/  LDL.S16 R164, [R1+0x24] ;  /* 0x0000240001a47983 */ /* 0x0005220000100600 */
[----:B------:R-:W-:Y:S02]  /*16230*/  SHF.R.U32.HI R142, RZ, 0x8, R133 ;  /* 0x00000008ff8e7819 */ /* 0x000fe40000011685 */
[----:B------:R5:W2:Y:S01]  /*16240*/  MUFU.EX2 R133, R205 ;  /* 0x000000cd00857308 */ /* 0x000aa20000000800 */
[----:B------:R-:W2:Y:S01]  /*16250*/  LDSM.16.MT88.4 R148, [R190+0x16800] ;  /* 0x01680000be94783b */ /* 0x000ea20000004200 */
[----:B------:R-:W-:Y:S02]  /*16260*/  LOP3.LUT R0, R0, 0xff, RZ, 0xc0, !PT ;  /* 0x000000ff00007812 */ /* 0x000fe400078ec0ff */
[----:B-1----:R-:W-:Y:S02]  /*16270*/  PRMT R168, R154, 0x5410, R142 ;  /* 0x000054109aa87816 */ /* 0x002fe4000000008e */
[----:B------:R-:W-:Y:S03]  /*16280*/  ISETP.LE.U32.AND P1, PT, R0, UR5, PT ;  /* 0x0000000500007c0c */ /* 0x000fe6000bf23070 */
[----:B------:R-:W1:Y:S01]  /*16290*/  LDSM.16.MT88.4 R140, [R193+0x16800] ;  /* 0x01680000c18c783b */ /* 0x000e620000004200 */
[----:B------:R-:W1:Y:S01]  /*162a0*/  MUFU.EX2 R154, R203 ;  /* 0x000000cb009a7308 */ /* 0x000e620000000800 */
[----:B------:R-:W-:Y:S02]  /*162b0*/  SHF.R.U32.HI R0, RZ, 0x18, R153 ;  /* 0x00000018ff007819 */ /* 0x000fe40000011699 */
[----:B------:R-:W-:Y:S02]  /*162c0*/  LOP3.LUT R153, R153, 0xffff, RZ, 0xc0, !PT ;  /* 0x0000ffff99997812 */ /* 0x000fe400078ec0ff */
[----:B------:R-:W-:Y:S02]  /*162d0*/  ISETP.LE.U32.AND P0, PT, R0, UR5, PT ;  /* 0x0000000500007c0c */ /* 0x000fe4000bf03070 */
[----:B------:R-:W-:Y:S01]  /*162e0*/  STG.E.U16 desc[UR32][R208.64+0x20], R134 ;  /* 0x00002086d0007986 */ /* 0x000fe2000c101520 */
[----:B------:R-:W-:Y:S01]  /*162f0*/  LOP3.LUT R0, R163, UR25, R156, 0x96, !PT ;  /* 0x00000019a3007c12 */ /* 0x000fe2000f8e969c */
[----:B-----5:R-:W-:Y:S01]  /*16300*/  IMAD.WIDE.U32 R204, R204, -0x2daee0ad, RZ ;  /* 0xd2511f53cccc7825 */ /* 0x020fe200078e00ff */
[----:B------:R-:W-:Y:S01]  /*16310*/  MUFU.EX2 R163, R214 ;  /* 0x000000d600a37308 */ /* 0x000fe20000000800 */
[----:B------:R-:W-:Y:S01]  /*16320*/  STG.E.U16 desc[UR32][R206.64+0x30], R152 ;  /* 0x00003098ce007986 */ /* 0x000fe2000c101520 */
[----:B------:R-:W-:Y:S03]  /*16330*/  SHF.R.U32.HI R2, RZ, 0x10, R0 ;  /* 0x00000010ff027819 */ /* 0x000fe60000011600 */
[----:B------:R5:W-:Y:S01]  /*16340*/  STG.E.U16 desc[UR32][R206.64+0x32], R158 ;  /* 0x0000329ece007986 */ /* 0x000be2000c101520 */
[----:B------:R-:W-:Y:S04]  /*16350*/  LOP3.LUT R2, R2, 0xff, RZ, 0xc0, !PT ;  /* 0x000000ff02027812 */ /* 0x000fe800078ec0ff */
[----:B------:R-:W-:Y:S01]  /*16360*/  MUFU.EX2 R214, R223 ;  /* 0x000000df00d67308 */ /* 0x000fe20000000800 */
[----:B------:R-:W-:Y:S09]  /*16370*/  STG.E.U16 desc[UR32][R208.64+0x30], R160 ;  /* 0x000030a0d0007986 */ /* 0x000ff2000c101520 */
[----:B------:R-:W-:Y:S01]  /*16380*/  MUFU.EX2 R203, R232 ;  /* 0x000000e800cb7308 */ /* 0x000fe20000000800 */
[C---:B--2---:R-:W-:Y:S06]  /*16390*/  HMMA.16816.F32.BF16 R100, R136.reuse, R148, R100 ;  /* 0x000000948864723c */ /* 0x044fec0000041864 */
[C---:B------:R-:W-:Y:S05]  /*163a0*/  HMMA.16816.F32.BF16 R104, R136.reuse, R150, R104 ;  /* 0x000000968868723c */ /* 0x040fea0000041868 */
[----:B------:R-:W-:Y:S01]  /*163b0*/  SHF.R.U32.HI R149, RZ, 0x10, R162 ;  /* 0x00000010ff957819 */ /* 0x000fe200000116a2 */
[C---:B------:R-:W-:Y:S01]  /*163c0*/  HMMA.16816.F32.BF16 R108, R136.reuse, R144, R108 ;  /* 0x00000090886c723c */ /* 0x040fe2000004186c */
[----:B------:R-:W2:Y:S04]  /*163d0*/  MUFU.EX2 R144, R210 ;  /* 0x000000d200907308 */ /* 0x000ea80000000800 */
[----:B------:R-:W-:Y:S01]  /*163e0*/  LOP3.LUT R150, R149, 0xff, RZ, 0xc0, !PT ;  /* 0x000000ff95967812 */ /* 0x000fe200078ec0ff */
[C---:B------:R-:W-:Y:S05]  /*163f0*/  HMMA.16816.F32.BF16 R112, R136.reuse, R146, R112 ;  /* 0x000000928870723c */ /* 0x040fea0000041870 */
[----:B------:R-:W-:Y:S01]  /*16400*/  MUFU.EX2 R210, R233 ;  /* 0x000000e900d27308 */ /* 0x000fe20000000800 */
[----:B------:R-:W-:Y:S01]  /*16410*/  FADD.FTZ R145, R133, R161 ;  /* 0x000000a185917221 */ /* 0x000fe20000010000 */
[C---:B-1----:R-:W-:Y:S04]  /*16420*/  HMMA.16816.F32.BF16 R116, R136.reuse, R140, R116 ;  /* 0x0000008c8874723c */ /* 0x042fe80000041874 */
[----:B------:R-:W-:Y:S02]  /*16430*/  LOP3.LUT R148, R0, 0xffff, RZ, 0xc0, !PT ;  /* 0x0000ffff00947812 */ /* 0x000fe400078ec0ff */
[C---:B------:R-:W-:Y:S02]  /*16440*/  HMMA.16816.F32.BF16 R120, R136.reuse, R142, R120 ;  /* 0x0000008e8878723c */ /* 0x040fe40000041878 */
[----:B------:R-:W-:Y:S03]  /*16450*/  MUFU.EX2 R161, R212 ;  /* 0x000000d400a17308 */ /* 0x000fe60000000800 */
[----:B------:R-:W-:Y:S01]  /*16460*/  FADD.FTZ R140, R154, R172 ;  /* 0x000000ac9a8c7221 */ /* 0x000fe20000010000 */
[----:B------:R-:W-:Y:S02]  /*16470*/  LOP3.LUT R149, R0, 0xff, RZ, 0xc0, !PT ;  /* 0x000000ff00957812 */ /* 0x000fe400078ec0ff */
[----:B------:R-:W-:Y:S04]  /*16480*/  SHF.R.U32.HI R148, RZ, 0x8, R148 ;  /* 0x00000008ff947819 */ /* 0x000fe80000011694 */
[----:B------:R-:W-:Y:S01]  /*16490*/  MUFU.EX2 R212, R222 ;  /* 0x000000de00d47308 */ /* 0x000fe20000000800 */
[----:B------:R-:W-:Y:S02]  /*164a0*/  SHF.R.U32.HI R0, RZ, 0x18, R0 ;  /* 0x00000018ff007819 */ /* 0x000fe40000011600 */
[----:B------:R-:W-:Y:S02]  /*164b0*/  PRMT R167, R149, 0x5410, R148 ;  /* 0x0000541095a77816 */ /* 0x000fe40000000094 */
[----:B------:R-:W-:Y:S02]  /*164c0*/  PRMT R166, R2, 0x5410, R0 ;  /* 0x0000541002a67816 */ /* 0x000fe40000000000 */
[----:B------:R-:W-:Y:S02]  /*164d0*/  SHF.R.U32.HI R0, RZ, 0x8, R153 ;  /* 0x00000008ff007819 */ /* 0x000fe40000011699 */
[C---:B--2---:R-:W-:Y:S01]  /*164e0*/  F2FP.BF16.F32.PACK_AB R2, R144.reuse, R154 ;  /* 0x0000009a9002723e */ /* 0x044fe200000010ff */
[----:B------:R-:W-:Y:S01]  /*164f0*/  FADD.FTZ R154, R144, R140 ;  /* 0x0000008c909a7221 */ /* 0x000fe20000010000 */
[----:B------:R-:W-:Y:S01]  /*16500*/  LOP3.LUT R0, R0, 0xffff, RZ, 0xc0, !PT ;  /* 0x0000ffff00007812 */ /* 0x000fe200078ec0ff */
[----:B------:R-:W-:Y:S01]  /*16510*/  LDSM.16.MT88.4 R140, [R191+0x11000] ;  /* 0x01100000bf8c783b */ /* 0x000fe20000004200 */
[----:B------:R-:W-:Y:S02]  /*16520*/  SHF.R.U32.HI R162, RZ, 0x18, R162 ;  /* 0x00000018ffa27819 */ /* 0x000fe400000116a2 */
[----:B-----5:R-:W-:Y:S01]  /*16530*/  LOP3.LUT R158, R205, UR27, R170, 0x96, !PT ;  /* 0x0000001bcd9e7c12 */ /* 0x020fe2000f8e96aa */
[----:B---3--:R-:W-:Y:S05]  /*16540*/  @!P2 HFMA2.BF16_V2 R155, -RZ.H0_H0, RZ.H0_H0, -R159.H0_H0 ;  /* 0x200000ffff9ba231 */ /* 0x008fea000034099f */
[----:B------:R1:W-:Y:S01]  /*16550*/  @!P2 STL.S16 [R1+0x10], R155 ;  /* 0x0000109b0100a387 */ /* 0x0003e20000100600 */
[----:B------:R-:W-:Y:S04]  /*16560*/  PRMT R165, R155, 0x7610, R165 ;  /* 0x000076109ba57816 */ /* 0x000fe800000000a5 */
[----:B------:R-:W-:Y:S02]  /*16570*/  @!P2 PRMT R159, R165, 0x5410, RZ ;  /* 0x00005410a59fa816 */ /* 0x000fe400000000ff */
[----:B------:R-:W-:Y:S01]  /*16580*/  ISETP.LE.U32.AND P2, PT, R150, UR5, PT ;  /* 0x0000000596007c0c */ /* 0x000fe2000bf43070 */
[----:B------:R-:W2:Y:S01]  /*16590*/  MUFU.EX2 R165, R215 ;  /* 0x000000d700a57308 */ /* 0x000ea20000000800 */
[----:B------:R-:W3:Y:S08]  /*165a0*/  LDSM.16.MT88.4 R148, [R192+0x16800] ;  /* 0x01680000c094783b */ /* 0x000ef00000004200 */
[----:B------:R-:W-:Y:S01]  /*165b0*/  STG.E.U16 desc[UR32][R208.64+0x32], R159 ;  /* 0x0000329fd0007986 */ /* 0x000fe2000c101520 */
[----:B-1----:R-:W1:Y:S01]  /*165c0*/  MUFU.EX2 R155, R211 ;  /* 0x000000d3009b7308 */ /* 0x002e620000000800 */
[----:B--2---:R-:W-:Y:S04]  /*165d0*/  F2FP.BF16.F32.PACK_AB R134, R165, R163 ;  /* 0x000000a3a586723e */ /* 0x004fe800000010ff */
[----:B------:R-:W-:Y:S01]  /*165e0*/  PRMT R156, R134, 0x7632, R156 ;  /* 0x00007632869c7816 */ /* 0x000fe2000000009c */
[----:B------:R-:W-:Y:S04]  /*165f0*/  @!P4 HFMA2.BF16_V2 R251, -RZ.H0_H0, RZ.H0_H0, -R134.H0_H0 ;  /* 0x200000fffffbc231 */ /* 0x000fe80000340986 */
[----:B------:R-:W-:Y:S01]  /*16600*/  MUFU.EX2 R211, R231 ;  /* 0x000000e700d37308 */ /* 0x000fe20000000800 */
[----:B------:R-:W-:Y:S01]  /*16610*/  @!P3 HFMA2.BF16_V2 R250, -RZ.H0_H0, RZ.H0_H0, -R156.H0_H0 ;  /* 0x200000fffffab231 */ /* 0x000fe2000034099c */
[C---:B-1----:R-:W-:Y:S01]  /*16620*/  F2FP.BF16.F32.PACK_AB R133, R155.reuse, R133 ;  /* 0x000000859b85723e */ /* 0x042fe200000010ff */
[----:B------:R-:W-:Y:S03]  /*16630*/  FADD.FTZ R155, R155, R145 ;  /* 0x000000919b9b7221 */ /* 0x000fe60000010000 */
[----:B------:R-:W-:Y:S01]  /*16640*/  PRMT R157, R133, 0x7632, R157 ;  /* 0x00007632859d7816 */ /* 0x000fe2000000009d */
[----:B----4-:R-:W-:Y:S02]  /*16650*/  @!P5 HFMA2.BF16_V2 R164, -RZ.H0_H0, RZ.H0_H0, -R133.H0_H0 ;  /* 0x200000ffffa4d231 */ /* 0x010fe40000340985 */
[----:B------:R-:W-:Y:S01]  /*16660*/  FADD.FTZ R163, R163, R155 ;  /* 0x0000009ba3a37221 */ /* 0x000fe20000010000 */
[C---:B---3--:R-:W-:Y:S02]  /*16670*/  HMMA.16816.F32.BF16 R124, R136.reuse, R148, R124 ;  /* 0x00000094887c723c */ /* 0x048fe4000004187c */
[----:B------:R1:W-:Y:S01]  /*16680*/  @!P5 STL.S16 [R1+0x24], R164 ;  /* 0x000024a40100d387 */ /* 0x0003e20000100600 */
[----:B------:R-:W-:Y:S01]  /*16690*/  PRMT R146, R164, 0x7610, R146 ;  /* 0x00007610a4927816 */ /* 0x000fe20000000092 */
[----:B------:R-:W-:Y:S02]  /*166a0*/  FADD.FTZ R165, R165, R163 ;  /* 0x000000a3a5a57221 */ /* 0x000fe40000010000 */
[----:B------:R-:W-:Y:S01]  /*166b0*/  HMMA.16816.F32.BF16 R128, R136, R150, R128 ;  /* 0x000000968880723c */ /* 0x000fe20000041880 */
[----:B------:R2:W3:Y:S04]  /*166c0*/  LDL.S16 R174, [R1+0x18] ;  /* 0x0000180001ae7983 */ /* 0x0004e80000100600 */
[----:B------:R2:W4:Y:S01]  /*166d0*/  LDL.S16 R173, [R1+0xc] ;  /* 0x00000c0001ad7983 */ /* 0x0005220000100600 */
[----:B------:R-:W-:Y:S02]  /*166e0*/  PRMT R153, R133, 0x5410, R157 ;  /* 0x0000541085997816 */ /* 0x000fe4000000009d */
[----:B------:R-:W-:Y:S01]  /*166f0*/  @!P5 PRMT R133, R146, 0x5410, RZ ;  /* 0x000054109285d816 */ /* 0x000fe200000000ff */
[----:B------:R2:W5:Y:S01]  /*16700*/  LDL.S16 R172, [R1+0x8] ;  /* 0x0000080001ac7983 */ /* 0x0005620000100600 */
[----:B------:R-:W-:Y:S02]  /*16710*/  ISETP.LE.U32.AND P5, PT, R0, UR5, PT ;  /* 0x0000000500007c0c */ /* 0x000fe4000bfa3070 */
[C---:B------:R-:W-:Y:S01]  /*16720*/  PRMT R0, R2.reuse, 0x7632, R0 ;  /* 0x0000763202007816 */ /* 0x040fe20000000000 */
[----:B------:R-:W2:Y:S01]  /*16730*/  LDSM.16.MT88.4 R144, [R190+0x11000] ;  /* 0x01100000be90783b */ /* 0x000ea20000004200 */
[--C-:B------:R-:W-:Y:S02]  /*16740*/  HSET2.LE.AND R137, R166, R169.reuse, PT ;  /* 0x000000a9a6897233 */ /* 0x100fe40003803000 */
[--C-:B------:R-:W-:Y:S02]  /*16750*/  HSET2.LE.AND R136, R167, R169.reuse, PT ;  /* 0x000000a9a7887233 */ /* 0x100fe40003803000 */
[----:B------:R-:W-:Y:S02]  /*16760*/  PRMT R139, R2, 0x5410, R0 ;  /* 0x00005410028b7816 */ /* 0x000fe40000000000 */
[--C-:B------:R-:W-:Y:S01]  /*16770*/  HSET2.LE.AND R138, R168, R169.reuse, PT ;  /* 0x000000a9a88a7233 */ /* 0x100fe20003803000 */
[----:B------:R-:W2:Y:S01]  /*16780*/  LDSM.16.MT88.4 R148, [R193+0x11000] ;  /* 0x01100000c194783b */ /* 0x000ea20000004200 */
[----:B-1----:R-:W1:Y:S01]  /*16790*/  MUFU.EX2 R164, R213 ;  /* 0x000000d500a47308 */ /* 0x002e620000000800 */
[----:B------:R-:W-:Y:S02]  /*167a0*/  LOP3.LUT R137, R137, R139, RZ, 0xc0, !PT ;  /* 0x0000008b89897212 */ /* 0x000fe400078ec0ff */
[----:B------:R-:W-:Y:S02]  /*167b0*/  LOP3.LUT R136, R136, R153, RZ, 0xc0, !PT ;  /* 0x0000009988887212 */ /* 0x000fe400078ec0ff */
[----:B------:R-:W-:Y:S02]  /*167c0*/  HSET2.LE.AND R139, R171, R169, PT ;  /* 0x000000a9ab8b7233 */ /* 0x000fe40003803000 */
[----:B------:R-:W-:Y:S01]  /*167d0*/  PRMT R153, R134, 0x5410, R156 ;  /* 0x0000541086997816 */ /* 0x000fe2000000009c */
[----:B------:R-:W-:Y:S01]  /*167e0*/  STG.E.U16 desc[UR32][R206.64+0x40], R133 ;  /* 0x00004085ce007986 */ /* 0x000fe2000c101520 */
[----:B------:R-:W-:Y:S01]  /*167f0*/  @!P4 PRMT R134, R251, 0x5410, RZ ;  /* 0x00005410fb86c816 */ /* 0x000fe200000000ff */
[----:B------:R-:W2:Y:S01]  /*16800*/  MUFU.EX2 R213, R220 ;  /* 0x000000dc00d57308 */ /* 0x000ea20000000800 */
[----:B------:R-:W-:Y:S02]  /*16810*/  LOP3.LUT R138, R138, R153, RZ, 0xc0, !PT ;  /* 0x000000998a8a7212 */ /* 0x000fe400078ec0ff */
[----:B------:R-:W-:Y:S02]  /*16820*/  @!P3 PRMT R156, R250, 0x5410, RZ ;  /* 0x00005410fa9cb816 */ /* 0x000fe400000000ff */
[C---:B-1----:R-:W-:Y:S01]  /*16830*/  F2FP.BF16.F32.PACK_AB R135, R164.reuse, R161 ;  /* 0x000000a1a487723e */ /* 0x042fe200000010ff */
[----:B------:R-:W-:Y:S03]  /*16840*/  FADD.FTZ R161, R161, R154 ;  /* 0x0000009aa1a17221 */ /* 0x000fe60000010000 */
[C---:B------:R-:W-:Y:S01]  /*16850*/  PRMT R196, R135.reuse, 0x7632, R196 ;  /* 0x0000763287c47816 */ /* 0x040fe200000000c4 */
[----:B------:R-:W-:Y:S01]  /*16860*/  FADD.FTZ R216, R164, R161 ;  /* 0x000000a1a4d87221 */ /* 0x000fe20000010000 */
[----:B------:R-:W-:Y:S02]  /*16870*/  LOP3.LUT R161, R158, 0xffff, RZ, 0xc0, !PT ;  /* 0x0000ffff9ea17812 */ /* 0x000fe400078ec0ff */
[----:B------:R-:W-:Y:S02]  /*16880*/  PRMT R152, R135, 0x5410, R196 ;  /* 0x0000541087987816 */ /* 0x000fe400000000c4 */
[----:B--2---:R-:W-:Y:S02]  /*16890*/  F2FP.BF16.F32.PACK_AB R186, R212, R213 ;  /* 0x000000d5d4ba723e */ /* 0x004fe400000010ff */
[----:B------:R-:W-:Y:S02]  /*168a0*/  LOP3.LUT R139, R139, R152, RZ, 0xc0, !PT ;  /* 0x000000988b8b7212 */ /* 0x000fe400078ec0ff */
[----:B------:R-:W1:Y:S01]  /*168b0*/  LDSM.16.MT88.4 R152, [R192+0x11000] ;  /* 0x01100000c098783b */ /* 0x000e620000004200 */
[----:B------:R-:W-:Y:S04]  /*168c0*/  PRMT R185, R186, 0x7632, R185 ;  /* 0x00007632bab97816 */ /* 0x000fe800000000b9 */
[C---:B------:R-:W-:Y:S06]  /*168d0*/  HMMA.16816.F32.BF16 R4, R136.reuse, R144, R4 ;  /* 0x000000908804723c */ /* 0x040fec0000041804 */
[C---:B------:R-:W-:Y:S01]  /*168e0*/  HMMA.16816.F32.BF16 R8, R136.reuse, R146, R8 ;  /* 0x000000928808723c */ /* 0x040fe20000041808 */
[----:B------:R-:W2:Y:S05]  /*168f0*/  LDSM.16.MT88.4 R144, [R190+0x13000] ;  /* 0x01300000be90783b */ /* 0x000eaa0000004200 */
[C---:B------:R-:W-:Y:S06]  /*16900*/  HMMA.16816.F32.BF16 R12, R136.reuse, R140, R12 ;  /* 0x0000008c880c723c */ /* 0x040fec000004180c */
[C---:B------:R-:W-:Y:S01]  /*16910*/  HMMA.16816.F32.BF16 R16, R136.reuse, R142, R16 ;  /* 0x0000008e8810723c */ /* 0x040fe20000041810 */
[----:B------:R-:W2:Y:S05]  /*16920*/  LDSM.16.MT88.4 R140, [R191+0x13000] ;  /* 0x01300000bf8c783b */ /* 0x000eaa0000004200 */
[C---:B------:R-:W-:Y:S06]  /*16930*/  HMMA.16816.F32.BF16 R20, R136.reuse, R148, R20 ;  /* 0x000000948814723c */ /* 0x040fec0000041814 */
        /* <DEDUP_REMOVED lines=8> */
[C---:B------:R-:W-:Y:S06]  /*169c0*/  HMMA.16816.F32.BF16 R44, R136.reuse, R140, R44 ;  /* 0x0000008c882c723c */ /* 0x040fec000004182c */
[C---:B------:R-:W-:Y:S06]  /*169d0*/  HMMA.16816.F32.BF16 R48, R136.reuse, R142, R48 ;  /* 0x0000008e8830723c */ /* 0x040fec0000041830 */
[C---:B------:R-:W-:Y:S06]  /*169e0*/  HMMA.16816.F32.BF16 R52, R136.reuse, R148, R52 ;  /* 0x000000948834723c */ /* 0x040fec0000041834 */
[C---:B------:R-:W-:Y:S05]  /*169f0*/  HMMA.16816.F32.BF16 R56, R136.reuse, R150, R56 ;  /* 0x000000968838723c */ /* 0x040fea0000041838 */
[----:B------:R-:W-:Y:S01]  /*16a00*/  LOP3.LUT R148, R158, 0xff, RZ, 0xc0, !PT ;  /* 0x000000ff9e947812 */ /* 0x000fe200078ec0ff */
[C---:B-1----:R-:W-:Y:S06]  /*16a10*/  HMMA.16816.F32.BF16 R60, R136.reuse, R152, R60 ;  /* 0x00000098883c723c */ /* 0x042fec000004183c */
[C---:B------:R-:W-:Y:S05]  /*16a20*/  HMMA.16816.F32.BF16 R64, R136.reuse, R154, R64 ;  /* 0x0000009a8840723c */ /* 0x040fea0000041840 */
[----:B------:R-:W-:Y:S01]  /*16a30*/  SHF.R.U32.HI R152, RZ, 0x8, R161 ;  /* 0x00000008ff987819 */ /* 0x000fe200000116a1 */
[C---:B--2---:R-:W-:Y:S01]  /*16a40*/  HMMA.16816.F32.BF16 R68, R136.reuse, R144, R68 ;  /* 0x000000908844723c */ /* 0x044fe20000041844 */
[----:B------:R-:W1:Y:S04]  /*16a50*/  MUFU.EX2 R161, R221 ;  /* 0x000000dd00a17308 */ /* 0x000e680000000800 */
[----:B------:R-:W-:Y:S01]  /*16a60*/  SHF.R.U32.HI R155, RZ, 0x18, R204 ;  /* 0x00000018ff9b7819 */ /* 0x000fe200000116cc */
[C---:B------:R-:W-:Y:S05]  /*16a70*/  HMMA.16816.F32.BF16 R72, R136.reuse, R146, R72 ;  /* 0x000000928848723c */ /* 0x040fea0000041848 */
[--C-:B------:R-:W-:Y:S02]  /*16a80*/  SHF.R.U32.HI R144, RZ, 0x18, R158.reuse ;  /* 0x00000018ff907819 */ /* 0x100fe4000001169e */
[----:B------:R-:W-:Y:S02]  /*16a90*/  LOP3.LUT R152, R152, 0xffff, RZ, 0xc0, !PT ;  /* 0x0000ffff98987812 */ /* 0x000fe400078ec0ff */
[----:B------:R-:W-:Y:S02]  /*16aa0*/  ISETP.LE.U32.AND P4, PT, R144, UR5, PT ;  /* 0x0000000590007c0c */ /* 0x000fe4000bf83070 */
[----:B------:R-:W-:Y:S01]  /*16ab0*/  LDSM.16.MT88.4 R144, [R192+0x15000] ;  /* 0x01500000c090783b */ /* 0x000fe20000004200 */
[----:B------:R-:W-:Y:S01]  /*16ac0*/  SHF.R.U32.HI R158, RZ, 0x10, R158 ;  /* 0x00000010ff9e7819 */ /* 0x000fe2000001169e */
[----:B-1----:R-:W-:Y:S01]  /*16ad0*/  FADD.FTZ R215, R161, R165 ;  /* 0x000000a5a1d77221 */ /* 0x002fe20000010000 */
[----:B------:R-:W-:Y:S04]  /*16ae0*/  F2FP.BF16.F32.PACK_AB R188, R214, R161 ;  /* 0x000000a1d6bc723e */ /* 0x000fe800000010ff */
[----:B------:R-:W-:Y:S04]  /*16af0*/  PRMT R187, R188, 0x7632, R187 ;  /* 0x00007632bcbb7816 */ /* 0x000fe800000000bb */
[----:B------:R-:W-:Y:S02]  /*16b00*/  @!P4 HFMA2.BF16_V2 R247, -RZ.H0_H0, RZ.H0_H0, -R185.H0_H0 ;  /* 0x200000fffff7c231 */ /* 0x000fe400003409b9 */
[----:B---3--:R-:W-:Y:S02]  /*16b10*/  @!P5 HFMA2.BF16_V2 R174, -RZ.H0_H0, RZ.H0_H0, -R157.H0_H0 ;  /* 0x200000ffffaed231 */ /* 0x008fe4000034099d */
[----:B----4-:R-:W-:Y:S03]  /*16b20*/  @!P1 HFMA2.BF16_V2 R173, -RZ.H0_H0, RZ.H0_H0, -R2.H0_H0 ;  /* 0x200000ffffad9231 */ /* 0x010fe60000340902 */
[----:B------:R-:W-:Y:S01]  /*16b30*/  @!P5 STL.S16 [R1+0x18], R174 ;  /* 0x000018ae0100d387 */ /* 0x000fe20000100600 */
[----:B------:R-:W-:Y:S01]  /*16b40*/  PRMT R140, R174, 0x7610, R140 ;  /* 0x00007610ae8c7816 */ /* 0x000fe2000000008c */
[----:B-----5:R-:W-:Y:S02]  /*16b50*/  @!P0 HFMA2.BF16_V2 R172, -RZ.H0_H0, RZ.H0_H0, -R0.H0_H0 ;  /* 0x200000ffffac8231 */ /* 0x020fe40000340900 */
[----:B------:R-:W-:Y:S01]  /*16b60*/  @!P1 STL.S16 [R1+0xc], R173 ;  /* 0x00000cad01009387 */ /* 0x000fe20000100600 */
[----:B------:R-:W-:Y:S02]  /*16b70*/  @!P5 PRMT R157, R140, 0x5410, RZ ;  /* 0x000054108c9dd816 */ /* 0x000fe400000000ff */
[----:B------:R-:W-:Y:S01]  /*16b80*/  ISETP.LE.U32.AND P5, PT, R162, UR5, PT ;  /* 0x00000005a2007c0c */ /* 0x000fe2000bfa3070 */
[----:B------:R-:W1:Y:S01]  /*16b90*/  LDSM.16.MT88.4 R140, [R191+0x15000] ;  /* 0x01500000bf8c783b */ /* 0x000e620000004200 */
[----:B------:R-:W-:Y:S02]  /*16ba0*/  PRMT R149, R173, 0x7610, R149 ;  /* 0x00007610ad957816 */ /* 0x000fe40000000095 */
[----:B------:R-:W-:Y:S02]  /*16bb0*/  PRMT R153, R172, 0x7610, R153 ;  /* 0x00007610ac997816 */ /* 0x000fe40000000099 */
[----:B------:R-:W-:Y:S02]  /*16bc0*/  @!P1 PRMT R2, R149, 0x5410, RZ ;  /* 0x0000541095029816 */ /* 0x000fe400000000ff */
[----:B------:R-:W-:Y:S01]  /*16bd0*/  ISETP.LE.U32.AND P1, PT, R148, UR5, PT ;  /* 0x0000000594007c0c */ /* 0x000fe2000bf23070 */
[----:B------:R2:W3:Y:S01]  /*16be0*/  LDL.S16 R162, [R1+0x4] ;  /* 0x0000040001a27983 */ /* 0x0004e20000100600 */
[----:B------:R-:W-:Y:S02]  /*16bf0*/  @!P0 PRMT R0, R153, 0x5410, RZ ;  /* 0x0000541099008816 */ /* 0x000fe400000000ff */
[----:B------:R-:W-:Y:S01]  /*16c00*/  LOP3.LUT R153, R204, 0xff, RZ, 0xc0, !PT ;  /* 0x000000ffcc997812 */ /* 0x000fe200078ec0ff */
[----:B------:R-:W-:Y:S01]  /*16c10*/  @!P0 STL.S16 [R1+0x8], R172 ;  /* 0x000008ac01008387 */ /* 0x000fe20000100600 */
[----:B------:R-:W-:Y:S02]  /*16c20*/  ISETP.LE.U32.AND P0, PT, R152, UR5, PT ;  /* 0x0000000598007c0c */ /* 0x000fe4000bf03070 */
[----:B------:R-:W-:Y:S01]  /*16c30*/  LOP3.LUT R152, R205, UR27, R170, 0x96, !PT ;  /* 0x0000001bcd987c12 */ /* 0x000fe2000f8e96aa */
[----:B------:R2:W4:Y:S01]  /*16c40*/  LDL.S16 R166, [R1] ;  /* 0x0000000001a67983 */ /* 0x0005220000100600 */
[----:B------:R-:W-:Y:S02]  /*16c50*/  ISETP.LE.U32.AND P3, PT, R153, UR5, PT ;  /* 0x0000000599007c0c */ /* 0x000fe4000bf63070 */
[----:B------:R-:W-:Y:S01]  /*16c60*/  LOP3.LUT R163, R152, 0xff, RZ, 0xc0, !PT ;  /* 0x000000ff98a37812 */ /* 0x000fe200078ec0ff */
[----:B------:R-:W5:Y:S01]  /*16c70*/  LDSM.16.MT88.4 R148, [R193+0x15000] ;  /* 0x01500000c194783b */ /* 0x000f620000004200 */
[----:B------:R-:W-:Y:S01]  /*16c80*/  @!P1 HFMA2.BF16_V2 R252, -RZ.H0_H0, RZ.H0_H0, -R188.H0_H0 ;  /* 0x200000fffffc9231 */ /* 0x000fe200003409bc */
[C---:B------:R-:W-:Y:S04]  /*16c90*/  LOP3.LUT R153, R204.reuse, 0xffff, RZ, 0xc0, !PT ;  /* 0x0000ffffcc997812 */ /* 0x040fe800078ec0ff */
[----:B------:R-:W-:Y:S01]  /*16ca0*/  SHF.R.U32.HI R153, RZ, 0x8, R153 ;  /* 0x00000008ff997819 */ /* 0x000fe20000011699 */
[----:B------:R-:W-:Y:S01]  /*16cb0*/  @!P0 HFMA2.BF16_V2 R249, -RZ.H0_H0, RZ.H0_H0, -R187.H0_H0 ;  /* 0x200000fffff98231 */ /* 0x000fe200003409bb */
[----:B------:R-:W-:Y:S08]  /*16cc0*/  LDSM.16.MT88.4 R172, [R192+0x11800] ;  /* 0x01180000c0ac783b */ /* 0x000ff00000004200 */
[----:B------:R-:W-:Y:S01]  /*16cd0*/  STG.E.U16 desc[UR32][R206.64+0x42], R157 ;  /* 0x0000429dce007986 */ /* 0x000fe2000c101520 */
[C---:B-1----:R-:W-:Y:S03]  /*16ce0*/  HMMA.16816.F32.BF16 R76, R136.reuse, R140, R76 ;  /* 0x0000008c884c723c */ /* 0x042fe6000004184c */
[----:B------:R-:W-:Y:S04]  /*16cf0*/  STG.E.U16 desc[UR32][R208.64+0x40], R2 ;  /* 0x00004002d0007986 */ /* 0x000fe8000c101520 */
[----:B------:R-:W-:Y:S01]  /*16d00*/  STG.E.U16 desc[UR32][R208.64+0x42], R0 ;  /* 0x00004200d0007986 */ /* 0x000fe2000c101520 */
[C---:B------:R-:W-:Y:S03]  /*16d10*/  HMMA.16816.F32.BF16 R80, R136.reuse, R142, R80 ;  /* 0x0000008e8850723c */ /* 0x040fe60000041850 */
[----:B------:R-:W-:Y:S01]  /*16d20*/  STG.E.U16 desc[UR32][R206.64+0x50], R134 ;  /* 0x00005086ce007986 */ /* 0x000fe2000c101520 */
[--C-:B------:R-:W-:Y:S02]  /*16d30*/  SHF.R.U32.HI R140, RZ, 0x10, R204.reuse ;  /* 0x00000010ff8c7819 */ /* 0x100fe400000116cc */
[----:B------:R-:W-:Y:S01]  /*16d40*/  LOP3.LUT R141, R204, 0xff, RZ, 0xc0, !PT ;  /* 0x000000ffcc8d7812 */ /* 0x000fe200078ec0ff */
[----:B------:R-:W-:Y:S01]  /*16d50*/  STG.E.U16 desc[UR32][R206.64+0x52], R156 ;  /* 0x0000529cce007986 */ /* 0x000fe2000c101520 */
[----:B------:R-:W-:Y:S03]  /*16d60*/  LOP3.LUT R154, R140, 0xff, RZ, 0xc0, !PT ;  /* 0x000000ff8c9a7812 */ /* 0x000fe600078ec0ff */
[----:B------:R-:W-:Y:S01]  /*16d70*/  PRMT R170, R141, 0x5410, R153 ;  /* 0x000054108daa7816 */ /* 0x000fe20000000099 */
[C---:B-----5:R-:W-:Y:S01]  /*16d80*/  HMMA.16816.F32.BF16 R84, R136.reuse, R148, R84 ;  /* 0x000000948854723c */ /* 0x060fe20000041854 */
[----:B------:R-:W1:Y:S02]  /*16d90*/  LDSM.16.MT88.4 R140, [R190+0x17000] ;  /* 0x01700000be8c783b */ /* 0x000e640000004200 */
[----:B------:R-:W-:Y:S02]  /*16da0*/  SHF.R.U32.HI R153, RZ, 0x10, R204 ;  /* 0x00000010ff997819 */ /* 0x000fe400000116cc */
[----:B------:R-:W-:Y:S01]  /*16db0*/  PRMT R171, R154, 0x5410, R155 ;  /* 0x000054109aab7816 */ /* 0x000fe2000000009b */
[C---:B------:R-:W-:Y:S05]  /*16dc0*/  HMMA.16816.F32.BF16 R88, R136.reuse, R150, R88 ;  /* 0x000000968858723c */ /* 0x040fea0000041858 */
[----:B------:R-:W-:Y:S01]  /*16dd0*/  LOP3.LUT R164, R153, 0xff, RZ, 0xc0, !PT ;  /* 0x000000ff99a47812 */ /* 0x000fe200078ec0ff */
[C---:B------:R-:W-:Y:S05]  /*16de0*/  HMMA.16816.F32.BF16 R92, R136.reuse, R144, R92 ;  /* 0x00000090885c723c */ /* 0x040fea000004185c */
[----:B------:R-:W-:Y:S01]  /*16df0*/  LOP3.LUT R148, R152, 0xffff, RZ, 0xc0, !PT ;  /* 0x0000ffff98947812 */ /* 0x000fe200078ec0ff */
[C---:B------:R-:W-:Y:S05]  /*16e00*/  HMMA.16816.F32.BF16 R96, R136.reuse, R146, R96 ;  /* 0x000000928860723c */ /* 0x040fea0000041860 */
[----:B------:R-:W-:Y:S02]  /*16e10*/  SHF.R.U32.HI R149, RZ, 0x10, R152 ;  /* 0x00000010ff957819 */ /* 0x000fe40000011698 */
[----:B------:R-:W-:Y:S04]  /*16e20*/  SHF.R.U32.HI R148, RZ, 0x8, R148 ;  /* 0x00000008ff947819 */ /* 0x000fe80000011694 */
[----:B------:R-:W-:Y:S02]  /*16e30*/  LOP3.LUT R149, R149, 0xff, RZ, 0xc0, !PT ;  /* 0x000000ff95957812 */ /* 0x000fe400078ec0ff */
[----:B------:R-:W-:Y:S02]  /*16e40*/  LOP3.LUT R144, R158, 0xff, RZ, 0xc0, !PT ;  /* 0x000000ff9e907812 */ /* 0x000fe400078ec0ff */
[----:B------:R-:W-:Y:S02]  /*16e50*/  PRMT R163, R163, 0x5410, R148 ;  /* 0x00005410a3a37816 */ /* 0x000fe40000000094 */
[--C-:B------:R-:W-:Y:S02]  /*16e60*/  HSET2.LE.AND R170, R170, R169.reuse, PT ;  /* 0x000000a9aaaa7233 */ /* 0x100fe40003803000 */
[--C-:B------:R-:W-:Y:S02]  /*16e70*/  HSET2.LE.AND R171, R171, R169.reuse, PT ;  /* 0x000000a9abab7233 */ /* 0x100fe40003803000 */
[----:B------:R-:W-:Y:S01]  /*16e80*/  HSET2.LE.AND R168, R163, R169, PT ;  /* 0x000000a9a3a87233 */ /* 0x000fe20003803000 */
[C---:B-1----:R-:W-:Y:S03]  /*16e90*/  HMMA.16816.F32.BF16 R100, R136.reuse, R140, R100 ;  /* 0x0000008c8864723c */ /* 0x042fe60000041864 */
[----:B------:R-:W-:Y:S02]  /*16ea0*/  PRMT R134, R186, 0x5410, R185 ;  /* 0x00005410ba867816 */ /* 0x000fe400000000b9 */
[----:B------:R-:W-:Y:S01]  /*16eb0*/  @!P4 PRMT R185, R247, 0x5410, RZ ;  /* 0x00005410f7b9c816 */ /* 0x000fe200000000ff */
[C---:B------:R-:W-:Y:S05]  /*16ec0*/  HMMA.16816.F32.BF16 R104, R136.reuse, R142, R104 ;  /* 0x0000008e8868723c */ /* 0x040fea0000041868 */
[----:B------:R-:W-:Y:S02]  /*16ed0*/  F2FP.BF16.F32.PACK_AB R2, R210, R211 ;  /* 0x000000d3d202723e */ /* 0x000fe400000010ff */
[----:B------:R-:W-:Y:S04]  /*16ee0*/  PRMT R140, R188, 0x5410, R187 ;  /* 0x00005410bc8c7816 */ /* 0x000fe800000000bb */
[----:B------:R-:W-:Y:S02]  /*16ef0*/  PRMT R0, R2, 0x7610, R0 ;  /* 0x0000761002007816 */ /* 0x000fe40000000000 */
[----:B------:R-:W-:Y:S02]  /*16f00*/  @!P1 PRMT R188, R252, 0x5410, RZ ;  /* 0x00005410fcbc9816 */ /* 0x000fe400000000ff */
[----:B------:R-:W-:Y:S01]  /*16f10*/  LOP3.LUT R168, R168, R140, RZ, 0xc0, !PT ;  /* 0x0000008ca8a87212 */ /* 0x000fe200078ec0ff */
[----:B------:R-:W-:Y:S01]  /*16f20*/  @!P3 HFMA2.BF16_V2 R246, -RZ.H0_H0, RZ.H0_H0, -R0.H0_H0 ;  /* 0x200000fffff6b231 */ /* 0x000fe20000340900 */
[----:B------:R-:W-:Y:S02]  /*16f30*/  @!P0 PRMT R187, R249, 0x5410, RZ ;  /* 0x00005410f9bb8816 */ /* 0x000fe400000000ff */
[----:B------:R-:W-:Y:S01]  /*16f40*/  PRMT R2, R2, 0x7632, R2 ;  /* 0x0000763202027816 */ /* 0x000fe20000000002 */
[----:B---3--:R-:W-:Y:S05]  /*16f50*/  @!P2 HFMA2.BF16_V2 R162, -RZ.H0_H0, RZ.H0_H0, -R135.H0_H0 ;  /* 0x200000ffffa2a231 */ /* 0x008fea0000340987 */
[----:B------:R1:W-:Y:S01]  /*16f60*/  @!P2 STL.S16 [R1+0x4], R162 ;  /* 0x000004a20100a387 */ /* 0x0003e20000100600 */
[----:B------:R-:W-:Y:S01]  /*16f70*/  PRMT R167, R162, 0x7610, R167 ;  /* 0x00007610a2a77816 */ /* 0x000fe200000000a7 */
[----:B----4-:R-:W-:Y:S03]  /*16f80*/  @!P5 HFMA2.BF16_V2 R166, -RZ.H0_H0, RZ.H0_H0, -R196.H0_H0 ;  /* 0x200000ffffa6d231 */ /* 0x010fe600003409c4 */
[----:B------:R-:W-:Y:S02]  /*16f90*/  @!P2 PRMT R135, R167, 0x5410, RZ ;  /* 0x00005410a787a816 */ /* 0x000fe400000000ff */
[----:B------:R-:W-:Y:S01]  /*16fa0*/  ISETP.LE.U32.AND P2, PT, R164, UR5, PT ;  /* 0x00000005a4007c0c */ /* 0x000fe2000bf43070 */
[----:B------:R-:W-:Y:S01]  /*16fb0*/  @!P5 STL.S16 [R1], R166 ;  /* 0x000000a60100d387 */ /* 0x000fe20000100600 */
[----:B------:R-:W-:Y:S03]  /*16fc0*/  PRMT R164, R166, 0x7610, R164 ;  /* 0x00007610a6a47816 */ /* 0x000fe600000000a4 */
[----:B------:R-:W-:Y:S01]  /*16fd0*/  STG.E.U16 desc[UR32][R208.64+0x50], R135 ;  /* 0x00005087d0007986 */ /* 0x000fe2000c101520 */
[----:B------:R-:W-:Y:S02]  /*16fe0*/  @!P5 PRMT R196, R164, 0x5410, RZ ;  /* 0x00005410a4c4d816 */ /* 0x000fe400000000ff */
[----:B------:R-:W-:Y:S02]  /*16ff0*/  ISETP.LE.U32.AND P5, PT, R144, UR5, PT ;  /* 0x0000000590007c0c */ /* 0x000fe4000bfa3070 */
[----:B------:R-:W-:Y:S01]  /*17000*/  LOP3.LUT R144, R204, 0xffff, RZ, 0xc0, !PT ;  /* 0x0000ffffcc907812 */ /* 0x000fe200078ec0ff */
[----:B------:R-:W-:Y:S01]  /*17010*/  STG.E.U16 desc[UR32][R208.64+0x52], R196 ;  /* 0x000052c4d0007986 */ /* 0x000fe2000c101520 */
[----:B------:R-:W3:Y:S01]  /*17020*/  MUFU.EX2 R205, R230 ;  /* 0x000000e600cd7308 */ /* 0x000ee20000000800 */
[----:B------:R-:W-:Y:S02]  /*17030*/  SHF.R.U32.HI R204, RZ, 0x18, R204 ;  /* 0x00000018ffcc7819 */ /* 0x000fe400000116cc */
[----:B------:R-:W-:Y:S01]  /*17040*/  SHF.R.U32.HI R144, RZ, 0x8, R144 ;  /* 0x00000008ff907819 */ /* 0x000fe20000011690 */
[----:B------:R-:W-:Y:S01]  /*17050*/  STG.E.U16 desc[UR32][R206.64+0x60], R188 ;  /* 0x000060bcce007986 */ /* 0x000fe2000c101520 */
[----:B------:R-:W-:Y:S02]  /*17060*/  ISETP.LE.U32.AND P0, PT, R204, UR5, PT ;  /* 0x00000005cc007c0c */ /* 0x000fe4000bf03070 */
[----:B-1----:R-:W-:Y:S01]  /*17070*/  SHF.R.U32.HI R162, RZ, 0x18, R152 ;  /* 0x00000018ffa27819 */ /* 0x002fe20000011698 */
[----:B------:R-:W-:Y:S01]  /*17080*/  STG.E.U16 desc[UR32][R206.64+0x62], R187 ;  /* 0x000062bbce007986 */ /* 0x000fe2000c101520 */
[----:B------:R-:W-:Y:S01]  /*17090*/  LOP3.LUT R141, R144, 0xffff, RZ, 0xc0, !PT ;  /* 0x0000ffff908d7812 */ /* 0x000fe200078ec0ff */
[----:B------:R-:W-:Y:S01]  /*170a0*/  @!P5 HFMA2.BF16_V2 R248, -RZ.H0_H0, RZ.H0_H0, -R186.H0_H0 ;  /* 0x200000fffff8d231 */ /* 0x000fe200003409ba */
[----:B------:R-:W-:Y:S01]  /*170b0*/  PRMT R162, R149, 0x5410, R162 ;  /* 0x0000541095a27816 */ /* 0x000fe200000000a2 */
[----:B------:R-:W1:Y:S01]  /*170c0*/  LDSM.16.MT88.4 R152, [R191+0x17000] ;  /* 0x01700000bf98783b */ /* 0x000e620000004200 */
[----:B------:R-:W-:Y:S02]  /*170d0*/  ISETP.LE.U32.AND P1, PT, R141, UR5, PT ;  /* 0x000000058d007c0c */ /* 0x000fe4000bf23070 */
[----:B------:R-:W-:Y:S02]  /*170e0*/  @!P5 PRMT R186, R248, 0x5410, RZ ;  /* 0x00005410f8bad816 */ /* 0x000fe400000000ff */
[----:B------:R-:W-:Y:S02]  /*170f0*/  HSET2.LE.AND R169, R162, R169, PT ;  /* 0x000000a9a2a97233 */ /* 0x000fe40003803000 */
[----:B---3--:R-:W-:Y:S01]  /*17100*/  F2FP.BF16.F32.PACK_AB R184, R203, R205 ;  /* 0x000000cdcbb8723e */ /* 0x008fe200000010ff */
[----:B------:R-:W3:Y:S02]  /*17110*/  LDSM.16.MT88.4 R148, [R193+0x17000] ;  /* 0x01700000c194783b */ /* 0x000ee40000004200 */
[----:B------:R-:W-:Y:S02]  /*17120*/  LOP3.LUT R169, R169, R134, RZ, 0xc0, !PT ;  /* 0x00000086a9a97212 */ /* 0x000fe400078ec0ff */
[----:B------:R-:W-:Y:S01]  /*17130*/  PRMT R134, R0, 0x5410, R2 ;  /* 0x0000541000867816 */ /* 0x000fe20000000002 */
[----:B------:R-:W-:Y:S01]  /*17140*/  @!P2 HFMA2.BF16_V2 R244, -RZ.H0_H0, RZ.H0_H0, -R184.H0_H0 ;  /* 0x200000fffff4a231 */ /* 0x000fe200003409b8 */
[----:B------:R-:W-:Y:S01]  /*17150*/  @!P3 PRMT R0, R246, 0x5410, RZ ;  /* 0x00005410f600b816 */ /* 0x000fe200000000ff */
[----:B------:R-:W-:Y:S01]  /*17160*/  @!P1 HFMA2.BF16_V2 R245, -RZ.H0_H0, RZ.H0_H0, -R2.H0_H0 ;  /* 0x200000fffff59231 */ /* 0x000fe20000340902 */
[----:B------:R-:W4:Y:S01]  /*17170*/  LDSM.16.MT88.4 R144, [R192+0x17000] ;  /* 0x01700000c090783b */ /* 0x000f220000004200 */
[----:B------:R-:W-:Y:S02]  /*17180*/  PRMT R133, R184, 0x7632, R133 ;  /* 0x00007632b8857816 */ /* 0x000fe40000000085 */
[----:B------:R-:W-:Y:S02]  /*17190*/  LOP3.LUT R170, R170, R134, RZ, 0xc0, !PT ;  /* 0x00000086aaaa7212 */ /* 0x000fe400078ec0ff */
[----:B------:R-:W-:Y:S01]  /*171a0*/  @!P1 PRMT R2, R245, 0x5410, RZ ;  /* 0x00005410f5029816 */ /* 0x000fe200000000ff */
[----:B------:R-:W-:Y:S01]  /*171b0*/  @!P0 HFMA2.BF16_V2 R239, -RZ.H0_H0, RZ.H0_H0, -R133.H0_H0 ;  /* 0x200000ffffef8231 */ /* 0x000fe20000340985 */
[----:B------:R-:W-:Y:S01]  /*171c0*/  PRMT R134, R184, 0x5410, R133 ;  /* 0x00005410b8867816 */ /* 0x000fe20000000085 */
[----:B------:R-:W5:Y:S01]  /*171d0*/  LDSM.16.MT88.4 R160, [R190+0x11800] ;  /* 0x01180000bea0783b */ /* 0x000f620000004200 */
[----:B------:R-:W-:Y:S02]  /*171e0*/  @!P2 PRMT R184, R244, 0x5410, RZ ;  /* 0x00005410f4b8a816 */ /* 0x000fe400000000ff */
[----:B------:R-:W-:Y:S02]  /*171f0*/  @!P0 PRMT R133, R239, 0x5410, RZ ;  /* 0x00005410ef858816 */ /* 0x000fe400000000ff */
[----:B------:R-:W-:Y:S02]  /*17200*/  LOP3.LUT R171, R171, R134, RZ, 0xc0, !PT ;  /* 0x00000086abab7212 */ /* 0x000fe400078ec0ff */
[----:B------:R-:W-:Y:S01]  /*17210*/  ISETP.LT.AND P1, PT, RZ, UR15, PT ;  /* 0x0000000fff007c0c */ /* 0x000fe2000bf21270 */
[----:B------:R-:W-:Y:S01]  /*17220*/  LDSM.16.MT88.4 R140, [R193+0x11800] ;  /* 0x01180000c18c783b */ /* 0x000fe20000004200 */
[C---:B-1----:R-:W-:Y:S07]  /*17230*/  HMMA.16816.F32.BF16 R108, R136.reuse, R152, R108 ;  /* 0x00000098886c723c */ /* 0x042fee000004186c */
[----:B------:R-:W-:Y:S04]  /*17240*/  STG.E.U16 desc[UR32][R208.64+0x60], R186 ;  /* 0x000060bad0007986 */ /* 0x000fe8000c101520 */
[----:B------:R-:W-:Y:S01]  /*17250*/  STG.E.U16 desc[UR32][R208.64+0x62], R185 ;  /* 0x000062b9d0007986 */ /* 0x000fe2000c101520 */
[C---:B------:R-:W-:Y:S03]  /*17260*/  HMMA.16816.F32.BF16 R112, R136.reuse, R154, R112 ;  /* 0x0000009a8870723c */ /* 0x040fe60000041870 */
[----:B------:R-:W1:Y:S03]  /*17270*/  LDSM.16.MT88.4 R152, [R191+0x11800] ;  /* 0x01180000bf98783b */ /* 0x000e660000004200 */
[C---:B---3--:R-:W-:Y:S05]  /*17280*/  HMMA.16816.F32.BF16 R116, R136.reuse, R148, R116 ;  /* 0x000000948874723c */ /* 0x048fea0000041874 */
[----:B------:R3:W-:Y:S01]  /*17290*/  STG.E.U16 desc[UR32][R206.64+0x70], R0 ;  /* 0x00007000ce007986 */ /* 0x0007e2000c101520 */
[C---:B------:R-:W-:Y:S03]  /*172a0*/  HMMA.16816.F32.BF16 R120, R136.reuse, R150, R120 ;  /* 0x000000968878723c */ /* 0x040fe60000041878 */
[----:B------:R2:W-:Y:S03]  /*172b0*/  STG.E.U16 desc[UR32][R206.64+0x72], R2 ;  /* 0x00007202ce007986 */ /* 0x0005e6000c101520 */
[C---:B----4-:R-:W-:Y:S01]  /*172c0*/  HMMA.16816.F32.BF16 R124, R136.reuse, R144, R124 ;  /* 0x00000090887c723c */ /* 0x050fe2000004187c */
[----:B------:R4:W-:Y:S04]  /*172d0*/  STG.E.U16 desc[UR32][R208.64+0x72], R133 ;  /* 0x00007285d0007986 */ /* 0x0009e8000c101520 */
[----:B------:R-:W-:Y:S01]  /*172e0*/  STG.E.U16 desc[UR32][R208.64+0x70], R184 ;  /* 0x000070b8d0007986 */ /* 0x000fe2000c101520 */
[----:B------:R-:W-:Y:S06]  /*172f0*/  HMMA.16816.F32.BF16 R128, R136, R146, R128 ;  /* 0x000000928880723c */ /* 0x000fec0000041880 */
[C---:B-----5:R-:W-:Y:S01]  /*17300*/  HMMA.16816.F32.BF16 R164, R168.reuse, R160, R4 ;  /* 0x000000a0a8a4723c */ /* 0x060fe20000041804 */
[----:B------:R-:W5:Y:S05]  /*17310*/  LDSM.16.MT88.4 R4, [R193+0x13800] ;  /* 0x01380000c104783b */ /* 0x000f6a0000004200 */
[C---:B------:R-:W-:Y:S03]  /*17320*/  HMMA.16816.F32.BF16 R160, R168.reuse, R162, R8 ;  /* 0x000000a2a8a0723c */ /* 0x040fe60000041808 */
[----:B------:R-:W5:Y:S02]  /*17330*/  LDSM.16.MT88.4 R8, [R192+0x13800] ;  /* 0x01380000c008783b */ /* 0x000f640000004200 */
[----:B---3--:R-:W-:Y:S01]  /*17340*/  FADD.FTZ R0, R213, R216 ;  /* 0x000000d8d5007221 */ /* 0x008fe20000010000 */
[----:B--2---:R-:W-:Y:S01]  /*17350*/  FADD.FTZ R2, R214, R215 ;  /* 0x000000d7d6027221 */ /* 0x004fe20000010000 */
[C---:B-1----:R-:W-:Y:S04]  /*17360*/  HMMA.16816.F32.BF16 R156, R168.reuse, R152, R12 ;  /* 0x00000098a89c723c */ /* 0x042fe8000004180c */
[----:B------:R-:W1:Y:S01]  /*17370*/  LDSM.16.MT88.4 R12, [R190+0x15800] ;  /* 0x01580000be0c783b */ /* 0x000e620000004200 */
[----:B----4-:R-:W-:Y:S01]  /*17380*/  IMAD.MOV.U32 R133, RZ, RZ, R3 ;  /* 0x000000ffff857224 */ /* 0x010fe200078e0003 */
[C---:B------:R-:W-:Y:S05]  /*17390*/  HMMA.16816.F32.BF16 R152, R168.reuse, R154, R16 ;  /* 0x0000009aa898723c */ /* 0x040fea0000041810 */
[----:B------:R-:W-:Y:S01]  /*173a0*/  FADD.FTZ R0, R212, R0 ;  /* 0x00000000d4007221 */ /* 0x000fe20000010000 */
[C---:B------:R-:W-:Y:S01]  /*173b0*/  HMMA.16816.F32.BF16 R148, R168.reuse, R140, R20 ;  /* 0x0000008ca894723c */ /* 0x040fe20000041814 */
[----:B------:R-:W2:Y:S04]  /*173c0*/  LDSM.16.MT88.4 R16, [R191+0x15800] ;  /* 0x01580000bf10783b */ /* 0x000ea80000004200 */
[----:B------:R-:W-:Y:S01]  /*173d0*/  FADD.FTZ R0, R205, R0 ;  /* 0x00000000cd007221 */ /* 0x000fe20000010000 */
[C---:B------:R-:W-:Y:S03]  /*173e0*/  HMMA.16816.F32.BF16 R144, R168.reuse, R142, R24 ;  /* 0x0000008ea890723c */ /* 0x040fe60000041818 */
[----:B------:R-:W3:Y:S02]  /*173f0*/  LDSM.16.MT88.4 R20, [R193+0x15800] ;  /* 0x01580000c114783b */ /* 0x000ee40000004200 */
[----:B------:R-:W-:Y:S01]  /*17400*/  FADD.FTZ R2, R211, R2 ;  /* 0x00000002d3027221 */ /* 0x000fe20000010000 */
[C---:B------:R-:W-:Y:S05]  /*17410*/  HMMA.16816.F32.BF16 R140, R168.reuse, R172, R28 ;  /* 0x000000aca88c723c */ /* 0x040fea000004181c */
[----:B------:R-:W4:Y:S01]  /*17420*/  LDSM.16.MT88.4 R24, [R192+0x15800] ;  /* 0x01580000c018783b */ /* 0x000f220000004200 */
[C---:B------:R-:W-:Y:S05]  /*17430*/  HMMA.16816.F32.BF16 R136, R168.reuse, R174, R32 ;  /* 0x000000aea888723c */ /* 0x040fea0000041820 */
[----:B------:R-:W-:Y:S01]  /*17440*/  IADD3 R206, P0, R206, -0x80, RZ ;  /* 0xffffff80cece7810 */ /* 0x000fe20007f1e0ff */
[C---:B------:R-:W-:Y:S01]  /*17450*/  HMMA.16816.F32.BF16 R36, R168.reuse, R176, R36 ;  /* 0x000000b0a824723c */ /* 0x040fe20000041824 */
[----:B------:R-:W4:Y:S04]  /*17460*/  LDSM.16.MT88.4 R28, [R190+0x17800] ;  /* 0x01780000be1c783b */ /* 0x000f280000004200 */
[----:B------:R-:W-:Y:S01]  /*17470*/  FADD.FTZ R238, R203, R0 ;  /* 0x00000000cbee7221 */ /* 0x000fe20000010000 */
[C---:B------:R-:W-:Y:S05]  /*17480*/  HMMA.16816.F32.BF16 R40, R168.reuse, R178, R40 ;  /* 0x000000b2a828723c */ /* 0x040fea0000041828 */
[----:B------:R-:W-:Y:S01]  /*17490*/  IADD3.X R207, R207, -0x1, RZ, P0, !PT ;  /* 0xffffffffcfcf7810 */ /* 0x000fe200007fe4ff */
[C---:B------:R-:W-:Y:S05]  /*174a0*/  HMMA.16816.F32.BF16 R44, R168.reuse, R180, R44 ;  /* 0x000000b4a82c723c */ /* 0x040fea000004182c */
[----:B------:R-:W-:Y:S01]  /*174b0*/  FADD.FTZ R204, R210, R2 ;  /* 0x00000002d2cc7221 */ /* 0x000fe20000010000 */
[C---:B------:R-:W-:Y:S05]  /*174c0*/  HMMA.16816.F32.BF16 R48, R168.reuse, R182, R48 ;  /* 0x000000b6a830723c */ /* 0x040fea0000041830 */
[----:B------:R-:W-:Y:S01]  /*174d0*/  IMAD.MOV.U32 R0, RZ, RZ, R132 ;  /* 0x000000ffff007224 */ /* 0x000fe200078e0084 */
[C---:B-----5:R-:W-:Y:S06]  /*174e0*/  HMMA.16816.F32.BF16 R52, R168.reuse, R4, R52 ;  /* 0x00000004a834723c */ /* 0x060fec0000041834 */
        /* <DEDUP_REMOVED lines=25> */
.L_x_712:
        /* <DEDUP_REMOVED lines=8> */
[----:B------:R-:W1:Y:S01]  /*17700*/  SHFL.BFLY PT, R4, R204, 0x1, 0x1f ;  /* 0x0c201f00cc047f89 */ /* 0x000e6200000e0000 */
[----:B------:R-:W-:-:S03]  /*17710*/  MOV R2, 0x3f800000 ;  /* 0x3f80000000027802 */ /* 0x000fc60000000f00 */
[----:B------:R-:W2:Y:S01]  /*17720*/  SHFL.BFLY PT, R0, R238, 0x1, 0x1f ;  /* 0x0c201f00ee007f89 */ /* 0x000ea200000e0000 */
[----:B---3--:R-:W-:-:S04]  /*17730*/  SHF.R.S32.HI R168, RZ, 0x1f, R135 ;  /* 0x0000001fffa87819 */ /* 0x008fc80000011487 */
[CC--:B------:R-:W-:Y:S02]  /*17740*/  LEA.HI R6, R168.reuse, R135.reuse, RZ, 0x2 ;  /* 0x00000087a8067211 */ /* 0x0c0fe400078f10ff */
[----:B------:R-:W-:Y:S02]  /*17750*/  LEA.HI R134, R168, R135, RZ, 0x5 ;  /* 0x00000087a8867211 */ /* 0x000fe400078f28ff */
[----:B------:R-:W-:Y:S02]  /*17760*/  SHF.R.S32.HI R5, RZ, 0x1f, R6 ;  /* 0x0000001fff057819 */ /* 0x000fe40000011406 */
[----:B------:R-:W-:Y:S01]  /*17770*/  SHF.R.S32.HI R7, RZ, 0x5, R134 ;  /* 0x00000005ff077819 */ /* 0x000fe20000011486 */
[----:B-1----:R-:W-:Y:S01]  /*17780*/  FADD.FTZ R204, R204, R4 ;  /* 0x00000004cccc7221 */ /* 0x002fe20000010000 */
[----:B------:R-:W-:Y:S01]  /*17790*/  MOV R4, 0x3f800000 ;  /* 0x3f80000000047802 */ /* 0x000fe20000000f00 */
[----:B--2---:R-:W-:-:S03]  /*177a0*/  FADD.FTZ R238, R238, R0 ;  /* 0x00000000eeee7221 */ /* 0x004fc60000010000 */
[----:B------:R-:W-:Y:S02]  /*177b0*/  FSETP.NE.FTZ.AND P3, PT, R204, RZ, PT ;  /* 0x000000ffcc00720b */ /* 0x000fe40003f75000 */
[----:B------:R-:W-:Y:S02]  /*177c0*/  SHF.R.S32.HI R0, RZ, 0x2, R6 ;  /* 0x00000002ff007819 */ /* 0x000fe40000011406 */
[----:B------:R-:W-:Y:S02]  /*177d0*/  FSETP.NE.FTZ.AND P0, PT, R238, RZ, PT ;  /* 0x000000ffee00720b */ /* 0x000fe40003f15000 */
[----:B------:R-:W-:Y:S02]  /*177e0*/  LOP3.LUT R6, R6, 0x3ffffffc, RZ, 0xc0, !PT ;  /* 0x3ffffffc06067812 */ /* 0x000fe400078ec0ff */
[----:B------:R-:W-:Y:S02]  /*177f0*/  LEA.HI R5, R5, R0, RZ, 0x3 ;  /* 0x0000000005057211 */ /* 0x000fe400078f18ff */
[----:B------:R-:W-:-:S02]  /*17800*/  IADD3 R6, -R6, R135, RZ ;  /* 0x0000008706067210 */ /* 0x000fc40007ffe1ff */
[----:B------:R-:W-:Y:S01]  /*17810*/  LOP3.LUT R5, R5, 0xfffffff8, RZ, 0xc0, !PT ;  /* 0xfffffff805057812 */ /* 0x000fe200078ec0ff */
[----:B------:R-:W1:Y:S01]  /*17820*/  @P3 MUFU.RCP R2, R204 ;  /* 0x000000cc00023308 */ /* 0x000e620000001000 */
[----:B------:R-:W-:Y:S02]  /*17830*/  LEA R133, R7, R6, 0x9 ;  /* 0x0000000607857211 */ /* 0x000fe400078e48ff */
[----:B------:R-:W-:-:S04]  /*17840*/  IADD3 R6, R0, -R5, RZ ;  /* 0x8000000500067210 */ /* 0x000fc80007ffe0ff */
[----:B------:R-:W-:Y:S01]  /*17850*/  R2P PR, R6, 0x6 ;  /* 0x0000000606007804 */ /* 0x000fe20000000000 */
[----:B------:R-:W2:Y:S01]  /*17860*/  @P0 MUFU.RCP R4, R238 ;  /* 0x000000ee00040308 */ /* 0x000ea20000001000 */
        /* <DEDUP_REMOVED lines=73> */
[----:B------:R-:W-:Y:S01]  /*17d00*/  SHF.L.U32 R0, R6, 0x6, RZ ;  /* 0x0000000606007819 */ /* 0x000fe200000006ff */
        /* <DEDUP_REMOVED lines=65> */
[----:B------:R-:W-:Y:S02]  /*18120*/  F2FP.BF16.F32.PACK_AB R5, R5, R164 ;  /* 0x000000a40505723e */ /* 0x000fe400000010ff */
[----:B------:R-:W-:Y:S01]  /*18130*/  LEA R0, R0, UR4, 0x1 ;  /* 0x0000000400007c11 */ /* 0x000fe2000f8e08ff */
[----:B------:R-:W-:Y:S01]  /*18140*/  @UP0 ULDC.64 UR4, c[0x0][0x298] ;  /* 0x0000a60000040ab9 */ /* 0x000fe20000000a00 */
[----:B------:R-:W-:Y:S01]  /*18150*/  F2FP.BF16.F32.PACK_AB R24, R24, R10 ;  /* 0x0000000a1818723e */ /* 0x000fe200000010ff */
[----:B------:R-:W-:Y:S01]  /*18160*/  @UP0 UIMAD.WIDE.U32 UR8, UR16, UR4, URZ ;  /* 0x00000004100802a5 */ /* 0x000fe2000f8e003f */
[----:B------:R-:W-:Y:S01]  /*18170*/  SEL R6, R6, 0xffffffe0, !P1 ;  /* 0xffffffe006067807 */ /* 0x000fe20004800000 */
[----:B------:R1:W-:Y:S01]  /*18180*/  STS [R0], R5 ;  /* 0x0000000500007388 */ /* 0x0003e20000000800 */
[----:B------:R-:W-:Y:S01]  /*18190*/  MOV R10, 0x40 ;  /* 0x00000040000a7802 */ /* 0x000fe20000000f00 */
[----:B------:R-:W-:Y:S01]  /*181a0*/  @UP0 UIMAD UR7, UR16, UR5, UR9 ;  /* 0x00000005100702a4 */ /* 0x000fe2000f8e0209 */
[----:B------:R-:W-:-:S02]  /*181b0*/  F2FP.BF16.F32.PACK_AB R4, R4, R166 ;  /* 0x000000a60404723e */ /* 0x000fc400000010ff */
[C---:B------:R-:W-:Y:S02]  /*181c0*/  IADD3 R2, R0.reuse, -0x10, RZ ;  /* 0xfffffff000027810 */ /* 0x040fe40007ffe0ff */
        /* <DEDUP_REMOVED lines=12> */
[----:B-1----:R-:W-:Y:S02]  /*18290*/  IADD3 R5, R0, R6, RZ ;  /* 0x0000000600057210 */ /* 0x002fe40007ffe0ff */
[----:B------:R-:W-:Y:S02]  /*182a0*/  F2FP.BF16.F32.PACK_AB R15, R15, R150 ;  /* 0x000000960f0f723e */ /* 0x000fe400000010ff */
[----:B------:R-:W-:Y:S01]  /*182b0*/  F2FP.BF16.F32.PACK_AB R34, R34, R144 ;  /* 0x000000902222723e */ /* 0x000fe200000010ff */
[----:B------:R1:W-:Y:S01]  /*182c0*/  STS [R5], R8 ;  /* 0x0000000805007388 */ /* 0x0003e20000000800 */
[----:B------:R-:W-:-:S02]  /*182d0*/  F2FP.BF16.F32.PACK_AB R33, R33, R146 ;  /* 0x000000922121723e */ /* 0x000fc400000010ff */
[----:B--2---:R-:W-:Y:S01]  /*182e0*/  IADD3 R4, R6, R2, RZ ;  /* 0x0000000206047210 */ /* 0x004fe20007ffe0ff */
[----:B------:R-:W-:Y:S01]  /*182f0*/  STS [R5+0x400], R13 ;  /* 0x0004000d05007388 */ /* 0x000fe20000000800 */
[----:B------:R-:W-:Y:S02]  /*18300*/  PLOP3.LUT P1, PT, PT, PT, UP0, 0x80, 0x0 ;  /* 0x000000000000781c */ /* 0x000fe40003f2f008 */
[----:B------:R-:W-:Y:S01]  /*18310*/  F2FP.BF16.F32.PACK_AB R32, R32, R140 ;  /* 0x0000008c2020723e */ /* 0x000fe200000010ff */
[----:B------:R-:W-:Y:S01]  /*18320*/  STS [R4], R12 ;  /* 0x0000000c04007388 */ /* 0x000fe20000000800 */
[----:B------:R-:W-:Y:S02]  /*18330*/  F2FP.BF16.F32.PACK_AB R31, R31, R142 ;  /* 0x0000008e1f1f723e */ /* 0x000fe400000010ff */
[----:B---3--:R-:W-:Y:S01]  /*18340*/  IADD3 R7, R5, R10, RZ ;  /* 0x0000000a05077210 */ /* 0x008fe20007ffe0ff */
[----:B------:R-:W-:Y:S01]  /*18350*/  STS [R4+0x400], R11 ;  /* 0x0004000b04007388 */ /* 0x000fe20000000800 */
[----:B------:R-:W-:-:S02]  /*18360*/  F2FP.BF16.F32.PACK_AB R30, R30, R136 ;  /* 0x000000881e1e723e */ /* 0x000fc400000010ff */
[----:B----4-:R-:W-:Y:S02]  /*18370*/  IADD3 R9, R0, R10, RZ ;  /* 0x0000000a00097210 */ /* 0x010fe40007ffe0ff */
[----:B------:R-:W-:Y:S02]  /*18380*/  F2FP.BF16.F32.PACK_AB R29, R29, R138 ;  /* 0x0000008a1d1d723e */ /* 0x000fe400000010ff */
[----:B------:R-:W-:Y:S01]  /*18390*/  IADD3 R6, R4, R10, RZ ;  /* 0x0000000a04067210 */ /* 0x000fe20007ffe0ff */
[----:B------:R-:W-:Y:S01]  /*183a0*/  STS [R9], R14 ;  /* 0x0000000e09007388 */ /* 0x000fe20000000800 */
[----:B------:R-:W-:Y:S02]  /*183b0*/  F2FP.BF16.F32.PACK_AB R28, R28, R35 ;  /* 0x000000231c1c723e */ /* 0x000fe400000010ff */
[----:B------:R-:W-:Y:S01]  /*183c0*/  F2FP.BF16.F32.PACK_AB R27, R27, R38 ;  /* 0x000000261b1b723e */ /* 0x000fe200000010ff */
[----:B------:R2:W-:Y:S01]  /*183d0*/  STS [R9+0x400], R15 ;  /* 0x0004000f09007388 */ /* 0x0005e20000000800 */
[----:B-1----:R-:W-:-:S02]  /*183e0*/  IADD3 R8, R10, R2, RZ ;  /* 0x000000020a087210 */ /* 0x002fc40007ffe0ff */
[----:B------:R-:W-:Y:S02]  /*183f0*/  F2FP.BF16.F32.PACK_AB R26, R26, R40 ;  /* 0x000000281a1a723e */ /* 0x000fe400000010ff */
        /* <DEDUP_REMOVED lines=19> */
[----:B------:R3:W-:Y:S01]  /*18530*/  STS [R0+0x2000], R28 ;  /* 0x0020001c00007388 */ /* 0x0007e20000000800 */
[----:B------:R-:W-:Y:S02]  /*18540*/  F2FP.BF16.F32.PACK_AB R43, R43, R70 ;  /* 0x000000462b2b723e */ /* 0x000fe400000010ff */
[----:B------:R-:W-:Y:S01]  /*18550*/  F2FP.BF16.F32.PACK_AB R42, R73, R72 ;  /* 0x00000048492a723e */ /* 0x000fe200000010ff */
[----:B------:R-:W-:Y:S01]  /*18560*/  STS [R0+0x2400], R27 ;  /* 0x0024001b00007388 */ /* 0x000fe20000000800 */
        /* <DEDUP_REMOVED lines=10> */
[----:B--2---:R-:W-:Y:S01]  /*18610*/  F2FP.BF16.F32.PACK_AB R15, R111, R110 ;  /* 0x0000006e6f0f723e */ /* 0x004fe200000010ff */
[----:B------:R2:W-:Y:S01]  /*18620*/  STS [R5+0x2400], R23 ;  /* 0x0024001705007388 */ /* 0x0005e20000000800 */
[----:B-1----:R-:W-:-:S02]  /*18630*/  F2FP.BF16.F32.PACK_AB R29, R89, R88 ;  /* 0x00000058591d723e */ /* 0x002fc400000010ff */
[----:B------:R-:W-:Y:S01]  /*18640*/  F2FP.BF16.F32.PACK_AB R14, R113, R112 ;  /* 0x00000070710e723e */ /* 0x000fe200000010ff */
[----:B------:R1:W-:Y:S01]  /*18650*/  STS [R4+0x2000], R22 ;  /* 0x0020001604007388 */ /* 0x0003e20000000800 */
[----:B---3--:R-:W-:-:S03]  /*18660*/  F2FP.BF16.F32.PACK_AB R28, R91, R90 ;  /* 0x0000005a5b1c723e */ /* 0x008fc600000010ff */
[----:B------:R-:W-:Y:S04]  /*18670*/  STS [R4+0x2400], R21 ;  /* 0x0024001504007388 */ /* 0x000fe80000000800 */
[----:B------:R-:W-:Y:S01]  /*18680*/  STS [R9+0x2000], R20 ;  /* 0x0020001409007388 */ /* 0x000fe20000000800 */
[----:B----4-:R-:W-:-:S03]  /*18690*/  F2FP.BF16.F32.PACK_AB R26, R93, R92 ;  /* 0x0000005c5d1a723e */ /* 0x010fc600000010ff */
[----:B------:R3:W-:Y:S01]  /*186a0*/  STS [R9+0x2400], R19 ;  /* 0x0024001309007388 */ /* 0x0007e20000000800 */
[----:B------:R-:W-:-:S03]  /*186b0*/  F2FP.BF16.F32.PACK_AB R25, R95, R94 ;  /* 0x0000005e5f19723e */ /* 0x000fc600000010ff */
[----:B------:R4:W-:Y:S01]  /*186c0*/  STS [R8+0x2000], R18 ;  /* 0x0020001208007388 */ /* 0x0009e20000000800 */
[----:B------:R-:W-:-:S03]  /*186d0*/  F2FP.BF16.F32.PACK_AB R24, R97, R96 ;  /* 0x000000606118723e */ /* 0x000fc600000010ff */
[----:B------:R4:W-:Y:S01]  /*186e0*/  STS [R8+0x2400], R17 ;  /* 0x0024001108007388 */ /* 0x0009e20000000800 */
[----:B--2---:R-:W-:-:S03]  /*186f0*/  F2FP.BF16.F32.PACK_AB R23, R99, R98 ;  /* 0x000000626317723e */ /* 0x004fc600000010ff */
[----:B------:R2:W-:Y:S01]  /*18700*/  STS [R7+0x2000], R16 ;  /* 0x0020001007007388 */ /* 0x0005e20000000800 */
[----:B-1----:R-:W-:Y:S02]  /*18710*/  F2FP.BF16.F32.PACK_AB R22, R101, R100 ;  /* 0x000000646516723e */ /* 0x002fe400000010ff */
[----:B---3--:R-:W-:Y:S02]  /*18720*/  F2FP.BF16.F32.PACK_AB R19, R103, R102 ;  /* 0x000000666713723e */ /* 0x008fe400000010ff */
[----:B----4-:R-:W-:Y:S02]  /*18730*/  F2FP.BF16.F32.PACK_AB R18, R105, R104 ;  /* 0x000000686912723e */ /* 0x010fe400000010ff */
[----:B------:R-:W-:Y:S02]  /*18740*/  F2FP.BF16.F32.PACK_AB R17, R107, R106 ;  /* 0x0000006a6b11723e */ /* 0x000fe400000010ff */
[----:B--2---:R-:W-:Y:S01]  /*18750*/  F2FP.BF16.F32.PACK_AB R16, R109, R108 ;  /* 0x0000006c6d10723e */ /* 0x004fe200000010ff */
        /* <DEDUP_REMOVED lines=8> */
.L_x_716:
        /* <DEDUP_REMOVED lines=24> */
.L_x_717:
        /* <DEDUP_REMOVED lines=46> */
[----:B-1----:R-:W-:-:S03]  /*18c40*/  SHF.R.S32.HI R4, RZ, 0x3, R17 ;  /* 0x00000003ff047819 */ /* 0x002fc60000011411 */
[----:B------:R-:W-:Y:S01]  /*18c50*/  STS [R6+0x6000], R30 ;  /* 0x0060001e06007388 */ /* 0x000fe20000000800 */
[----:B--2---:R-:W1:Y:S01]  /*18c60*/  @!P4 LDC R12, c[0x0][0x270] ;  /* 0x00009c00ff0ccb82 */ /* 0x004e620000000800 */
[----:B------:R-:W-:Y:S02]  /*18c70*/  ISETP.GE.AND P2, PT, R4, UR6, PT ;  /* 0x0000000604007c0c */ /* 0x000fe4000bf46270 */
[----:B------:R2:W-:Y:S01]  /*18c80*/  STS [R6+0x6400], R34 ;  /* 0x0064002206007388 */ /* 0x0005e20000000800 */
[----:B------:R-:W-:Y:S01]  /*18c90*/  LEA.HI.SX32 R9, R17, 0x10, 0x1d ;  /* 0x0000001011097811 */ /* 0x000fe200078feaff */
[----:B----4-:R-:W-:Y:S01]  /*18ca0*/  @P3 FMUL.FTZ R5, R5, 0.69314718246459960938 ;  /* 0x3f31721805053820 */ /* 0x010fe20000410000 */
[----:B------:R-:W-:Y:S02]  /*18cb0*/  LEA.HI.SX32 R4, R17, 0x20, 0x1d ;  /* 0x0000002011047811 */ /* 0x000fe400078feaff */
[----:B------:R-:W-:Y:S01]  /*18cc0*/  BAR.SYNC.DEFER_BLOCKING 0x0 ;  /* 0x0000000000007b1d */ /* 0x000fe20000010000 */
[----:B------:R-:W-:-:S02]  /*18cd0*/  ISETP.GE.AND P1, PT, R9, UR6, PT ;  /* 0x0000000609007c0c */ /* 0x000fc4000bf26270 */
[----:B------:R-:W-:-:S05]  /*18ce0*/  ISETP.GE.AND P6, PT, R4, UR6, PT ;  /* 0x0000000604007c0c */ /* 0x000fca000bfc6270 */
[----:B---3--:R-:W3:Y:S01]  /*18cf0*/  @P4 LDC.64 R10, c[0x0][0x2c0] ;  /* 0x0000b000ff0a4b82 */ /* 0x008ee20000000a00 */
[----:B------:R-:W4:Y:S01]  /*18d00*/  @P0 MUFU.LG2 R9, R238 ;  /* 0x000000ee00090308 */ /* 0x000f220000000c00 */
[----:B------:R-:W4:Y:S01]  /*18d10*/  S2R R13, SR_CTAID.Y ;  /* 0x00000000000d7919 */ /* 0x000f220000002600 */
[----:B------:R-:W4:Y:S05]  /*18d20*/  S2R R14, SR_TID.X ;  /* 0x00000000000e7919 */ /* 0x000f2a0000002100 */
[----:B------:R-:W4:Y:S01]  /*18d30*/  @P4 LDC R8, c[0x0][0x2c0] ;  /* 0x0000b000ff084b82 */ /* 0x000f220000000800 */
[----:B------:R-:W4:Y:S01]  /*18d40*/  S2R R18, SR_CTAID.Z ;  /* 0x0000000000127919 */ /* 0x000f220000002700 */
[----:B-1----:R-:W-:-:S02]  /*18d50*/  @!P4 IMAD R0, R27, R12, RZ ;  /* 0x0000000c1b00c224 */ /* 0x002fc400078e02ff */
[----:B--2---:R-:W-:-:S04]  /*18d60*/  IMAD.IADD R6, R135, 0x1, -R2 ;  /* 0x0000000187067824 */ /* 0x004fc800078e0a02 */
[----:B------:R-:W1:Y:S01]  /*18d70*/  @P3 LDC R7, c[0x0][0x2e8] ;  /* 0x0000ba00ff073b82 */ /* 0x000e620000000800 */
[----:B-----5:R2:W1:Y:S01]  /*18d80*/  LDS.128 R32, [R202+0x1800] ;  /* 0x00180000ca207984 */ /* 0x0204620000000c00 */
[----:B---3--:R-:W-:-:S06]  /*18d90*/  @P4 IMAD R2, R11, R10, RZ ;  /* 0x0000000a0b024224 */ /* 0x008fcc00078e02ff */
[----:B------:R-:W3:Y:S01]  /*18da0*/  @P0 LDC R10, c[0x0][0x2e8] ;  /* 0x0000ba00ff0a0b82 */ /* 0x000ee20000000800 */
[----:B------:R-:W-:Y:S02]  /*18db0*/  @!P4 IMAD.MOV.U32 R2, RZ, RZ, R27 ;  /* 0x000000ffff02c224 */ /* 0x000fe400078e001b */
[----:B------:R-:W-:Y:S01]  /*18dc0*/  @!P4 IMAD.MOV.U32 R8, RZ, RZ, 0x1 ;  /* 0x00000001ff08c424 */ /* 0x000fe200078e00ff */
[----:B------:R-:W-:Y:S01]  /*18dd0*/  LOP3.LUT P4, RZ, R6, 0x3, RZ, 0xc0, !PT ;  /* 0x0000000306ff7812 */ /* 0x000fe2000788c0ff */
[----:B----4-:R-:W-:Y:S02]  /*18de0*/  IMAD R0, R13, R0, RZ ;  /* 0x000000000d007224 */ /* 0x010fe400078e02ff */
[----:B------:R-:W-:Y:S01]  /*18df0*/  @P0 FMUL.FTZ R6, R9, 0.69314718246459960938 ;  /* 0x3f31721809060820 */ /* 0x000fe20000410000 */
[----:B------:R-:W-:Y:S01]  /*18e00*/  IMAD R4, R8, UR4, RZ ;  /* 0x0000000408047c24 */ /* 0x000fe2000f8e02ff */
[----:B------:R-:W-:Y:S01]  /*18e10*/  SHF.R.S32.HI R16, RZ, 0x1f, R14 ;  /* 0x0000001fff107819 */ /* 0x000fe2000001140e */
[----:B------:R-:W-:Y:S01]  /*18e20*/  IMAD.MOV.U32 R13, RZ, RZ, 0x7f800000 ;  /* 0x7f800000ff0d7424 */ /* 0x000fe200078e00ff */
[----:B------:R-:W-:Y:S01]  /*18e30*/  SEL R0, R0, RZ, !P5 ;  /* 0x000000ff00007207 */ /* 0x000fe20006800000 */
[----:B-1----:R-:W-:Y:S01]  /*18e40*/  @P3 FFMA.FTZ R15, R132, R7, R5 ;  /* 0x00000007840f3223 */ /* 0x002fe20000010005 */
[----:B------:R-:W-:-:S03]  /*18e50*/  LEA.HI R16, R16, R14, RZ, 0x3 ;  /* 0x0000000e10107211 */ /* 0x000fc600078f18ff */
[----:B------:R-:W-:Y:S02]  /*18e60*/  IMAD R2, R18, R2, R0 ;  /* 0x0000000212027224 */ /* 0x000fe400078e0200 */
[----:B------:R-:W-:Y:S01]  /*18e70*/  IMAD.SHL.U32 R0, R4, 0x40, RZ ;  /* 0x0000004004007824 */ /* 0x000fe200078e00ff */
[----:B------:R-:W-:Y:S01]  /*18e80*/  LOP3.LUT R4, R16, 0xfffffff8, RZ, 0xc0, !PT ;  /* 0xfffffff810047812 */ /* 0x000fe200078ec0ff */
[----:B---3--:R-:W-:-:S03]  /*18e90*/  @P0 FFMA.FTZ R13, R3, R10, R6 ;  /* 0x0000000a030d0223 */ /* 0x008fc60000010006 */
[----:B------:R-:W-:Y:S01]  /*18ea0*/  IADD3 R12, P5, P3, R0, R20, R2 ;  /* 0x00000014000c7210 */ /* 0x000fe20007bbe002 */
[----:B------:R-:W-:Y:S01]  /*18eb0*/  IMAD.IADD R14, R14, 0x1, -R4 ;  /* 0x000000010e0e7824 */ /* 0x000fe200078e0a04 */
[----:B------:R-:W-:Y:S02]  /*18ec0*/  SHF.R.S32.HI R5, RZ, 0x1f, R0 ;  /* 0x0000001fff057819 */ /* 0x000fe40000011400 */
[----:B------:R-:W-:-:S04]  /*18ed0*/  SHF.R.S32.HI R2, RZ, 0x1f, R2 ;  /* 0x0000001fff027819 */ /* 0x000fc80000011402 */
[----:B------:R-:W-:Y:S01]  /*18ee0*/  IADD3.X R9, R5, R21, R2, P5, P3 ;  /* 0x0000001505097210 */ /* 0x000fe20002fe6402 */
[----:B--2---:R-:W-:Y:S06]  /*18ef0*/  @P4 BRA `(.L_x_719) ;  /* 0x0000000000804947 */ /* 0x004fec0003800000 */
        /* <DEDUP_REMOVED lines=32> */
.L_x_719:
[----:B------:R-:W-:Y:S05]  /*19100*/  BSYNC B0 ;  /* 0x0000000000007941 */ /* 0x000fea0003800000 */
.L_x_718:
        /* <DEDUP_REMOVED lines=43> */
.L_x_721:
[----:B------:R-:W-:Y:S05]  /*193c0*/  BSYNC B0 ;  /* 0x0000000000007941 */ /* 0x000fea0003800000 */
.L_x_720:
        /* <DEDUP_REMOVED lines=27> */
.L_x_723:
[----:B------:R-:W-:Y:S05]  /*19580*/  BSYNC B0 ;  /* 0x0000000000007941 */ /* 0x000fea0003800000 */
.L_x_722:
        /* <DEDUP_REMOVED lines=27> */
.L_x_725:
[----:B------:R-:W-:Y:S05]  /*19740*/  BSYNC B0 ;  /* 0x0000000000007941 */ /* 0x000fea0003800000 */
.L_x_724:
        /* <DEDUP_REMOVED lines=27> */
.L_x_677:
        /* <DEDUP_REMOVED lines=39> */
.L_x_726:
[C---:B------:R-:W-:Y:S01]  /*19b70*/  ISETP.NE.AND P3, PT, R0.reuse, RZ, PT ;  /* 0x000000ff0000720c */ /* 0x040fe20003f65270 */
[----:B------:R-:W-:Y:S01]  /*19b80*/  IMAD.SHL.U32 R0, R0, 0x8, RZ ;  /* 0x0000000800007824 */ /* 0x000fe200078e00ff */
[----:B------:R-:W-:Y:S01]  /*19b90*/  USHF.R.S32.HI UR6, URZ, 0x1f, UR30 ;  /* 0x0000001f3f067899 */ /* 0x000fe2000801141e */
[----:B------:R-:W-:Y:S01]  /*19ba0*/  SHF.R.S32.HI R8, RZ, 0x3, R8 ;  /* 0x00000003ff087819 */ /* 0x000fe20000011408 */
[----:B------:R-:W-:Y:S01]  /*19bb0*/  UIADD3 UR18, -UR34, UR18, URZ ;  /* 0x0000001222127290 */ /* 0x000fe2000fffe13f */
[----:B------:R-:W-:Y:S01]  /*19bc0*/  IMAD.U32 R6, RZ, RZ, UR17 ;  /* 0x00000011ff067e24 */ /* 0x000fe2000f8e00ff */
[----:B------:R-:W-:Y:S01]  /*19bd0*/  ULDC.64 UR4, c[0x0][0x2a0] ;  /* 0x0000a80000047ab9 */ /* 0x000fe20000000a00 */
[----:B------:R-:W-:Y:S01]  /*19be0*/  UIMAD UR9, UR31, UR9, URZ ;  /* 0x000000091f0972a4 */ /* 0x000fe2000f8e023f */
[----:B------:R-:W-:Y:S01]  /*19bf0*/  IADD3 R2, P0, R0, UR10, RZ ;  /* 0x0000000a00027c10 */ /* 0x000fe2000ff1e0ff */
[----:B------:R-:W-:Y:S01]  /*19c00*/  UIMAD UR6, UR6, UR4, URZ ;  /* 0x00000004060672a4 */ /* 0x000fe2000f8e023f */
[----:B------:R-:W-:Y:S01]  /*19c10*/  ISETP.GE.AND P1, PT, R8, UR18, PT ;  /* 0x0000001208007c0c */ /* 0x000fe2000bf26270 */
[----:B------:R-:W-:Y:S01]  /*19c20*/  USEL UR9, UR9, URZ, !UP3 ;  /* 0x0000003f09097287 */ /* 0x000fe2000d800000 */
[----:B------:R-:W-:Y:S01]  /*19c30*/  LEA.HI.X.SX32 R3, R0, UR7, 0x1, P0 ;  /* 0x0000000700037c11 */ /* 0x000fe200080f0eff */
[----:B------:R-:W-:Y:S01]  /*19c40*/  UIMAD UR5, UR30, UR5, UR6 ;  /* 0x000000051e0572a4 */ /* 0x000fe2000f8e0206 */
[----:B------:R-:W-:Y:S01]  /*19c50*/  IMAD.U32 R12, RZ, RZ, UR4 ;  /* 0x00000004ff0c7e24 */ /* 0x000fe2000f8e00ff */
[----:B------:R-:W-:Y:S01]  /*19c60*/  UIMAD UR6, UR34, UR12, URZ ;  /* 0x0000000c220672a4 */ /* 0x000fe2000f8e023f */
[----:B------:R-:W-:Y:S01]  /*19c70*/  SHF.R.S32.HI R9, RZ, 0x1f, R8 ;  /* 0x0000001fff097819 */ /* 0x000fe20000011408 */
[----:B------:R-:W-:Y:S01]  /*19c80*/  UIMAD UR9, UR30, UR11, UR9 ;  /* 0x0000000b1e0972a4 */ /* 0x000fe2000f8e0209 */
[----:B------:R-:W-:Y:S01]  /*19c90*/  IMAD.WIDE.U32 R12, R12, UR30, R2 ;  /* 0x0000001e0c0c7c25 */ /* 0x000fe2000f8e0002 */
[----:B------:R-:W-:Y:S01]  /*19ca0*/  USHF.R.S32.HI UR4, URZ, 0x1f, UR6 ;  /* 0x0000001f3f047899 */ /* 0x000fe20008011406 */
[----:B------:R-:W-:Y:S01]  /*19cb0*/  IADD3 R14, R8, 0x10, RZ ;  /* 0x00000010080e7810 */ /* 0x000fe20007ffe0ff */
[----:B------:R-:W-:Y:S01]  /*19cc0*/  USHF.R.S32.HI UR7, URZ, 0x1f, UR9 ;  /* 0x0000001f3f077899 */ /* 0x000fe20008011409 */
[----:B------:R-:W-:Y:S01]  /*19cd0*/  BSSY B0, `(.L_x_727) ;  /* 0x000001d000007945 */ /* 0x000fe20003800000 */
[----:B------:R-:W-:Y:S01]  /*19ce0*/  UIADD3 UR6, UP1, UP0, UR6, UR20, UR9 ;  /* 0x0000001406067290 */ /* 0x000fe2000f83e009 */
[----:B------:R-:W-:Y:S01]  /*19cf0*/  IADD3 R11, R13, UR5, RZ ;  /* 0x000000050d0b7c10 */ /* 0x000fe2000fffe0ff */
[----:B------:R-:W-:Y:S01]  /*19d00*/  IMAD.WIDE R6, R6, 0x40, R8 ;  /* 0x0000004006067825 */ /* 0x000fe200078e0208 */
[----:B------:R-:W-:Y:S01]  /*19d10*/  ISETP.GE.AND P0, PT, R14, UR18, PT ;  /* 0x000000120e007c0c */ /* 0x000fe2000bf06270 */
[----:B------:R-:W-:Y:S01]  /*19d20*/  UIADD3.X UR20, UR4, UR21, UR7, UP1, UP0 ;  /* 0x0000001504147290 */ /* 0x000fe20008fe0407 */
[----:B------:R-:W-:Y:S01]  /*19d30*/  IADD3 R18, R0, 0x80, RZ ;  /* 0x0000008000127810 */ /* 0x000fe20007ffe0ff */
[----:B------:R-:W-:-:S02]  /*19d40*/  VIADD R16, R8, 0x20 ;  /* 0x0000002008107836 */ /* 0x000fc40000000000 */
        /* <DEDUP_REMOVED lines=21> */
.L_x_728:
[----:B------:R-:W-:Y:S05]  /*19ea0*/  BSYNC B0 ;  /* 0x0000000000007941 */ /* 0x000fea0003800000 */
.L_x_727:
        /* <DEDUP_REMOVED lines=25> */
.L_x_730:
[----:B------:R-:W-:Y:S05]  /*1a040*/  BSYNC B0 ;  /* 0x0000000000007941 */ /* 0x000fea0003800000 */
.L_x_729:
        /* <DEDUP_REMOVED lines=24> */
.L_x_732:
[----:B------:R-:W-:Y:S05]  /*1a1d0*/  BSYNC B0 ;  /* 0x0000000000007941 */ /* 0x000fea0003800000 */
.L_x_731:
        /* <DEDUP_REMOVED lines=27> */
.L_x_734:
[----:B------:R-:W-:Y:S05]  /*1a390*/  BSYNC B0 ;  /* 0x0000000000007941 */ /* 0x000fea0003800000 */
.L_x_733:
        /* <DEDUP_REMOVED lines=10> */
.L_x_736:
[----:B------:R-:W-:Y:S05]  /*1a440*/  BSYNC B0 ;  /* 0x0000000000007941 */ /* 0x000fea0003800000 */
.L_x_735:
        /* <DEDUP_REMOVED lines=10> */
.L_x_738:
[----:B------:R-:W-:Y:S05]  /*1a4f0*/  BSYNC B0 ;  /* 0x0000000000007941 */ /* 0x000fea0003800000 */
.L_x_737:
        /* <DEDUP_REMOVED lines=10> */
.L_x_740:
[----:B------:R-:W-:Y:S05]  /*1a5a0*/  BSYNC B0 ;  /* 0x0000000000007941 */ /* 0x000fea0003800000 */
.L_x_739:
        /* <DEDUP_REMOVED lines=10> */
.L_x_741:
        /* <DEDUP_REMOVED lines=11> */
.L_x_1269:


//--------------------- .text._ZN5flash16flash_fwd_kernelI23Flash_fwd_kernel_traitsILi256ELi64ELi64ELi4ELb0ELb0EN7cutlass10bfloat16_tE19Flash_kernel_traitsILi256ELi64ELi64ELi4ES3_EELb0ELb1ELb0ELb1ELb0ELb0ELb1ELb0EEEvNS_16Flash_fwd_paramsE --------------------------
	.section	.text._ZN5flash16flash_fwd_kernelI23Flash_fwd_kernel_traitsILi256ELi64ELi64ELi4ELb0ELb0EN7cutlass10bfloat16_tE19Flash_kernel_traitsILi256ELi64ELi64ELi4ES3_EELb0ELb1ELb0ELb1ELb0ELb0ELb1ELb0EEEvNS_16Flash_fwd_paramsE,"ax",@progbits
	.align	128
        .global         _ZN5flash16flash_fwd_kernelI23Flash_fwd_kernel_traitsILi256ELi64ELi64ELi4ELb0ELb0EN7cutlass10bfloat16_tE19Flash_kernel_traitsILi256ELi64ELi64ELi4ES3_EELb0ELb1ELb0ELb1ELb0ELb0ELb1ELb0EEEvNS_16Flash_fwd_paramsE
        .type           _ZN5flash16flash_fwd_kernelI23Flash_fwd_kernel_traitsILi256ELi64ELi64ELi4ELb0ELb0EN7cutlass10bfloat16_tE19Flash_kernel_traitsILi256ELi64ELi64ELi4ES3_EELb0ELb1ELb0ELb1ELb0ELb0ELb1ELb0EEEvNS_16Flash_fwd_paramsE,@function
        .size           _ZN5flash16flash_fwd_kernelI23Flash_fwd_kernel_traitsILi256ELi64ELi64ELi4ELb0ELb0EN7cutlass10bfloat16_tE19Flash_kernel_traitsILi256ELi64ELi64ELi4ES3_EELb0ELb1ELb0ELb1ELb0ELb0ELb1ELb0EEEvNS_16Flash_fwd_paramsE,(.L_x_1270 - _ZN5flash16flash_fwd_kernelI23Flash_fwd_kernel_traitsILi256ELi64ELi64ELi4ELb0ELb0EN7cutlass10bfloat16_tE19Flash_kernel_traitsILi256ELi64ELi64ELi4ES3_EELb0ELb1ELb0ELb1ELb0ELb0ELb1ELb0EEEvNS_16Flash_fwd_paramsE)
        .other          _ZN5flash16flash_fwd_kernelI23Flash_fwd_kernel_traitsILi256ELi64ELi64ELi4ELb0ELb0EN7cutlass10bfloat16_tE19Flash_kernel_traitsILi256ELi64ELi64ELi4ES3_EELb0ELb1ELb0ELb1ELb0ELb0ELb1ELb0EEEvNS_16Flash_fwd_paramsE,@"STO_CUDA_ENTRY STV_DEFAULT"
_ZN5flash16flash_fwd_kernelI23Flash_fwd_kernel_traitsILi256ELi64ELi64ELi4ELb0ELb0EN7cutlass10bfloat16_tE19Flash_kernel_traitsILi256ELi64ELi64ELi4ES3_EELb0ELb1ELb0ELb1ELb0ELb0ELb1ELb0EEEvNS_16Flash_fwd_paramsE:
.text._ZN5flash16flash_fwd_kernelI23Flash_fwd_kernel_traitsILi256ELi64ELi64ELi4ELb0ELb0EN7cutlass10bfloat16_tE19Flash_kernel_traitsILi256ELi64ELi64ELi4ES3_EELb0ELb1ELb0ELb1ELb0ELb0ELb1ELb0EEEvNS_16Flash_fwd_paramsE:
        /* <DEDUP_REMOVED lines=10> */
[----:B------:R-:W-:Y:S02]  /*00a0*/  ULDC.U8 UR6, c[0x0][0x3c2] ;  /* 0x0000f08000067ab9 */ /* 0x000fe40000000000 */
[----:B------:R-:W-:Y:S01]  /*00b0*/  PLOP3.LUT P0, PT, PT, PT, UP1, 0x80, 0x0 ;  /* 0x000000000000781c */ /* 0x000fe20003f0f018 */
[----:B------:R-:W-:Y:S01]  /*00c0*/  ULDC.64 UR4, c[0x0][0x2f8] ;  /* 0x0000be0000047ab9 */ /* 0x000fe20000000a00 */
[----:B------:R-:W-:Y:S01]  /*00d0*/  PLOP3.LUT P2, PT, PT, PT, UP2, 0x80, 0x0 ;  /* 0x000000000000781c */ /* 0x000fe20003f4f028 */
[----:B------:R-:W-:Y:S02]  /*00e0*/  UISETP.NE.AND UP3, UPT, UR6, URZ, UPT ;  /* 0x0000003f0600728c */ /* 0x000fe4000bf65270 */
[----:B------:R-:W-:Y:S01]  /*00f0*/  UISETP.EQ.U32.AND UP0, UPT, UR4, URZ, UPT ;  /* 0x0000003f0400728c */ /* 0x000fe2000bf02070 */
[----:B------:R-:W-:Y:S01]  /*0100*/  ULDC.64 UR26, c[0x0][0x208] ;  /* 0x00008200001a7ab9 */ /* 0x000fe20000000a00 */
[----:B------:R-:W-:-:S02]  /*0110*/  ULDC.64 UR6, c[0x0][0x2f8] ;  /* 0x0000be0000067ab9 */ /* 0x000fc40000000a00 */
        /* <DEDUP_REMOVED lines=37> */
.L_x_742:
[----:B------:R-:W-:-:S05]  /*0370*/  ULDC UR7, c[0x0][0x2c8] ;  /* 0x0000b20000077ab9 */ /* 0x000fca0000000800 */
.L_x_743:
        /* <DEDUP_REMOVED lines=70> */
.L_x_745:
        /* <DEDUP_REMOVED lines=73> */
.L_x_746:
        /* <DEDUP_REMOVED lines=11> */
[----:B------:R-:W-:Y:S01]  /*0d20*/  VIADD R15, R166, 0x20 ;  /* 0x00000020a60f7836 */ /* 0x000fe20000000000 */
[----:B------:R-:W-:Y:S01]  /*0d30*/  UIMAD UR5, UR32, UR5, UR35 ;  /* 0x00000005200572a4 */ /* 0x000fe2000f8e0223 */
[----:B------:R-:W-:Y:S01]  /*0d40*/  LOP3.LUT R227, R227, 0xfffffe00, R0, 0xf8, !PT ;  /* 0xfffffe00e3e37812 */ /* 0x000fe200078ef800 */
        /* <DEDUP_REMOVED lines=14> */
[C---:B------:R-:W-:Y:S01]  /*0e30*/  VIADD R236, R96.reuse, 0xc0 ;  /* 0x000000c060ec7836 */ /* 0x040fe20000000000 */
        /* <DEDUP_REMOVED lines=50> */
.L_x_748:
[----:B------:R-:W-:Y:S05]  /*1160*/  BSYNC B0 ;  /* 0x0000000000007941 */ /* 0x000fea0003800000 */
.L_x_747:
[----:B-12---:R-:W-:Y:S01]  /*1170*/  IMAD R7, R166, UR9, R3 ;  /* 0x00000009a6077c24 */ /* 0x006fe2000f8e0203 */
        /* <DEDUP_REMOVED lines=21> */
[----:B------:R2:W-:Y:S06]  /*12d0*/  @P4 STS.128 [R227+0x800], RZ ;  /* 0x000800ffe3004388 */ /* 0x0005ec0000000c00 */
[----:B------:R-:W3:Y:S08]  /*12e0*/  @!P3 LDC.64 R8, c[0x0][0x210] ;  /* 0x00008400ff08bb82 */ /* 0x000ef00000000a00 */
[----:B------:R-:W4:Y:S01]  /*12f0*/  @!P2 LDC.64 R6, c[0x0][0x210] ;  /* 0x00008400ff06ab82 */ /* 0x000f220000000a00 */
[----:B-1----:R-:W-:Y:S01]  /*1300*/  @!P4 LEA R24, P1, R28, R10, 0x1 ;  /* 0x0000000a1c18c211 */ /* 0x002fe200078208ff */
[----:B------:R-:W-:-:S05]  /*1310*/  IMAD.IADD R10, R29, 0x1, R3 ;  /* 0x000000011d0a7824 */ /* 0x000fca00078e0203 */
[C---:B------:R-:W-:Y:S02]  /*1320*/  @!P4 LEA.HI.X R25, R28.reuse, R11, R10, 0x1, P1 ;  /* 0x0000000b1c19c211 */ /* 0x040fe400008f0c0a */
[----:B---3--:R-:W-:-:S03]  /*1330*/  @!P3 LEA R8, P0, R28, R8, 0x1 ;  /* 0x000000081c08b211 */ /* 0x008fc600078008ff */
[----:B------:R-:W-:Y:S01]  /*1340*/  @!PT LDS RZ, [RZ] ;  /* 0x00000000fffff984 */ /* 0x000fe20000000800 */
[----:B------:R-:W-:Y:S01]  /*1350*/  @!PT LDS RZ, [RZ] ;  /* 0x00000000fffff984 */ /* 0x000fe20000000800 */
[----:B------:R-:W-:Y:S01]  /*1360*/  @!PT LDS RZ, [RZ] ;  /* 0x00000000fffff984 */ /* 0x000fe20000000800 */
[----:B------:R2:W-:Y:S01]  /*1370*/  @!P4 LDGSTS.E.BYPASS.LTC128B.128 [R227+0x800], desc[UR26][R24.64] ;  /* 0x0080000018e3cfae */ /* 0x0005e2000b901d5a */
[----:B------:R-:W-:Y:S02]  /*1380*/  @!P3 LEA.HI.X R9, R28, R9, R10, 0x1, P0 ;  /* 0x000000091c09b211 */ /* 0x000fe400000f0c0a */
[----:B------:R-:W-:Y:S01]  /*1390*/  ISETP.GE.AND P0, PT, R236, UR5, PT ;  /* 0x00000005ec007c0c */ /* 0x000fe2000bf06270 */
        /* <DEDUP_REMOVED lines=21> */
.L_x_750:
[----:B------:R-:W-:Y:S05]  /*14f0*/  BSYNC B0 ;  /* 0x0000000000007941 */ /* 0x000fea0003800000 */
.L_x_749:
[----:B------:R-:W-:Y:S04]  /*1500*/  BSSY B0, `(.L_x_751) ;  /* 0x0000031000007945 */ /* 0x000fe80003800000 */
[----:B------:R-:W-:Y:S05]  /*1510*/  @P5 BRA `(.L_x_752) ;  /* 0x0000000000bc5947 */ /* 0x000fea0003800000 */
[----:B------:R-:W-:Y:S01]  /*1520*/  ULDC UR5, c[0x0][0x2d0] ;  /* 0x0000b40000057ab9 */ /* 0x000fe20000000800 */
[----:B--2---:R-:W-:Y:S01]  /*1530*/  IADD3 R24, P0, R22, 0x20, RZ ;  /* 0x0000002016187810 */ /* 0x004fe20007f1e0ff */
        /* <DEDUP_REMOVED lines=11> */
[----:B------:R3:W-:Y:S06]  /*15f0*/  @P5 STS.128 [R227+0x1000], RZ ;  /* 0x001000ffe3005388 */ /* 0x0007ec0000000c00 */
[----:B------:R-:W4:Y:S08]  /*1600*/  @!P4 LDC.64 R8, c[0x0][0x210] ;  /* 0x00008400ff08cb82 */ /* 0x000f300000000a00 */
[----:B-1----:R-:W1:Y:S01]  /*1610*/  @!P2 LDC.64 R6, c[0x0][0x210] ;  /* 0x00008400ff06ab82 */ /* 0x002e620000000a00 */
[----:B--2---:R-:W-:Y:S01]  /*1620*/  @!P5 LEA R24, P0, R28, R10, 0x1 ;  /* 0x0000000a1c18d211 */ /* 0x004fe200078008ff */
[----:B------:R-:W-:-:S05]  /*1630*/  IMAD.IADD R10, R29, 0x1, R3 ;  /* 0x000000011d0a7824 */ /* 0x000fca00078e0203 */
        /* <DEDUP_REMOVED lines=29> */
.L_x_752:
[----:B------:R-:W-:Y:S05]  /*1810*/  BSYNC B0 ;  /* 0x0000000000007941 */ /* 0x000fea0003800000 */
.L_x_751:
        /* <DEDUP_REMOVED lines=14> */
[----:B------:R-:W5:Y:S01]  /*1900*/  @!P5 LDC.64 R10, c[0x0][0x210] ;  /* 0x00008400ff0adb82 */ /* 0x000f620000000a00 */
[----:B------:R-:W-:Y:S01]  /*1910*/  IMAD R20, R3, UR11, R20 ;  /* 0x0000000b03147c24 */ /* 0x000fe2000f8e0214 */
[----:B------:R5:W-:Y:S03]  /*1920*/  @P5 STS.128 [R227+0x1800], RZ ;  /* 0x001800ffe3005388 */ /* 0x000be60000000c00 */
[----:B------:R-:W-:-:S03]  /*1930*/  IMAD.IADD R20, R19, 0x1, R20 ;  /* 0x0000000113147824 */ /* 0x000fc600078e0214 */
[----:B--23--:R-:W2:Y:S08]  /*1940*/  @!P4 LDC.64 R8, c[0x0][0x210] ;  /* 0x00008400ff08cb82 */ /* 0x00ceb00000000a00 */
[----:B-1--4-:R-:W1:Y:S01]  /*1950*/  @!P2 LDC.64 R6, c[0x0][0x210] ;  /* 0x00008400ff06ab82 */ /* 0x012e620000000a00 */
[----:B-----5:R-:W-:-:S04]  /*1960*/  @!P5 LEA R10, P0, R18, R10, 0x1 ;  /* 0x0000000a120ad211 */ /* 0x020fc800078008ff */
        /* <DEDUP_REMOVED lines=29> */
.L_x_754:
[----:B------:R-:W-:Y:S05]  /*1b40*/  BSYNC B0 ;  /* 0x0000000000007941 */ /* 0x000fea0003800000 */
.L_x_753:
        /* <DEDUP_REMOVED lines=51> */
.L_x_756:
[----:B------:R-:W-:Y:S05]  /*1e80*/  BSYNC B0 ;  /* 0x0000000000007941 */ /* 0x000fea0003800000 */
.L_x_755:
        /* <DEDUP_REMOVED lines=45> */
.L_x_758:
[----:B------:R-:W-:Y:S05]  /*2160*/  BSYNC B0 ;  /* 0x0000000000007941 */ /* 0x000fea0003800000 */
.L_x_757:
[----:B------:R-:W-:Y:S04]  /*2170*/  BSSY B0, `(.L_x_759) ;  /* 0x000002d000007945 */ /* 0x000fe80003800000 */
[----:B------:R-:W-:Y:S05]  /*2180*/  @P5 BRA `(.L_x_760) ;  /* 0x0000000000ac5947 */ /* 0x000fea0003800000 */
[----:B------:R-:W-:Y:S01]  /*2190*/  ULDC UR5, c[0x0][0x2d0] ;  /* 0x0000b40000057ab9 */ /* 0x000fe20000000800 */
[----:B--23--:R-:W-:Y:S01]  /*21a0*/  IMAD.U32 R25, RZ, RZ, UR8 ;  /* 0x00000008ff197e24 */ /* 0x00cfe2000f8e00ff */
        /* <DEDUP_REMOVED lines=41> */
.L_x_760:
[----:B------:R-:W-:Y:S05]  /*2440*/  BSYNC B0 ;  /* 0x0000000000007941 */ /* 0x000fea0003800000 */
.L_x_759:
        /* <DEDUP_REMOVED lines=45> */
.L_x_762:
[----:B------:R-:W-:Y:S05]  /*2720*/  BSYNC B0 ;  /* 0x0000000000007941 */ /* 0x000fea0003800000 */
.L_x_761:
        /* <DEDUP_REMOVED lines=17> */
[----:B------:R-:W-:Y:S01]  /*2840*/  IMAD.U32 R20, RZ, RZ, UR12 ;  /* 0x0000000cff147e24 */ /* 0x000fe2000f8e00ff */
[----:B-1234-:R-:W-:Y:S01]  /*2850*/  LOP3.LUT R7, R225, 0xfffffff0, RZ, 0xc0, !PT ;  /* 0xfffffff0e1077812 */ /* 0x01efe200078ec0ff */
[----:B------:R-:W-:-:S03]  /*2860*/  @UP1 ULDC UR5, c[0x0][0x2e8] ;  /* 0x0000ba0000051ab9 */ /* 0x000fc60000000800 */
[----:B------:R-:W-:-:S05]  /*2870*/  IMAD.U32 R21, RZ, RZ, UR13 ;  /* 0x0000000dff157e24 */ /* 0x000fca000f8e00ff */
[----:B------:R-:W2:Y:S01]  /*2880*/  @P1 LDG.E R6, desc[UR26][R20.64] ;  /* 0x0000001a14061981 */ /* 0x000ea2000c1e1900 */
[----:B------:R-:W-:Y:S01]  /*2890*/  IMAD.IADD R18, R4, 0x1, -R7 ;  /* 0x0000000104127824 */ /* 0x000fe200078e0a07 */
[----:B------:R-:W-:Y:S01]  /*28a0*/  ISETP.GE.AND P0, PT, R2, UR35, PT ;  /* 0x0000002302007c0c */ /* 0x000fe2000bf06270 */
[----:B------:R-:W-:Y:S01]  /*28b0*/  USHF.L.U64.HI UR12, UR6, 0x6, UR7 ;  /* 0x00000006060c7899 */ /* 0x000fe20008010207 */
[----:B------:R-:W-:Y:S01]  /*28c0*/  BAR.SYNC.DEFER_BLOCKING 0x0 ;  /* 0x0000000000007b1d */ /* 0x000fe20000010000 */
[----:B------:R-:W-:Y:S01]  /*28d0*/  IADD3 R16, P2, R16, UR24, RZ ;  /* 0x0000001810107c10 */ /* 0x000fe2000ff5e0ff */
[----:B------:R-:W-:Y:S01]  /*28e0*/  IMAD.SHL.U32 R9, R166, 0x8, RZ ;  /* 0x00000008a6097824 */ /* 0x000fe200078e00ff */
[----:B------:R-:W-:Y:S01]  /*28f0*/  SHF.R.S32.HI R7, RZ, 0x1f, R18 ;  /* 0x0000001fff077819 */ /* 0x000fe20000011412 */
[----:B------:R-:W-:Y:S01]  /*2900*/  USHF.L.U32 UR13, UR6, 0x6, URZ ;  /* 0x00000006060d7899 */ /* 0x000fe2000800063f */
[----:B------:R-:W-:Y:S01]  /*2910*/  SHF.R.S32.HI R10, RZ, 0x4, R225 ;  /* 0x00000004ff0a7819 */ /* 0x000fe200000114e1 */
[----:B------:R-:W-:Y:S01]  /*2920*/  BSSY B0, `(.L_x_763) ;  /* 0x0000055000007945 */ /* 0x000fe20003800000 */
[----:B------:R-:W-:-:S02]  /*2930*/  LEA.HI R8, R7, R18, RZ, 0x3 ;  /* 0x0000001207087211 */ /* 0x000fc400078f18ff */
[----:B------:R-:W-:Y:S02]  /*2940*/  IADD3.X R17, R17, UR23, R12, P2, !PT ;  /* 0x0000001711117c10 */ /* 0x000fe400097fe40c */
[C---:B------:R-:W-:Y:S01]  /*2950*/  LOP3.LUT R7, R8.reuse, 0xfffffff8, RZ, 0xc0, !PT ;  /* 0xfffffff808077812 */ /* 0x040fe200078ec0ff */
[----:B------:R-:W-:Y:S01]  /*2960*/  IMAD.SHL.U32 R8, R8, 0x40, RZ ;  /* 0x0000004008087824 */ /* 0x000fe200078e00ff */
[----:B------:R-:W-:Y:S01]  /*2970*/  ISETP.GE.AND P2, PT, R166, UR35, PT ;  /* 0x00000023a6007c0c */ /* 0x000fe2000bf46270 */
[----:B------:R-:W-:Y:S01]  /*2980*/  IMAD.WIDE.U32 R234, R0, UR18, R16 ;  /* 0x0000001200ea7c25 */ /* 0x000fe2000f8e0010 */
[----:B------:R-:W-:Y:S02]  /*2990*/  LEA.HI R225, R225, R10, RZ, 0x1 ;  /* 0x0000000ae1e17211 */ /* 0x000fe400078f08ff */
[----:B------:R-:W-:Y:S01]  /*29a0*/  ISETP.GE.AND P5, PT, R15, UR35, PT ;  /* 0x000000230f007c0c */ /* 0x000fe2000bfa6270 */
[----:B------:R-:W-:Y:S01]  /*29b0*/  IMAD.IADD R2, R18, 0x1, -R7 ;  /* 0x0000000112027824 */ /* 0x000fe200078e0a07 */
[----:B------:R-:W-:Y:S01]  /*29c0*/  LOP3.LUT R225, R225, 0xfffffffe, RZ, 0xc0, !PT ;  /* 0xfffffffee1e17812 */ /* 0x000fe200078ec0ff */
[----:B------:R-:W2:Y:S01]  /*29d0*/  @P1 MUFU.RCP R7, UR5 ;  /* 0x0000000500071d08 */ /* 0x000ea20008001000 */
[----:B------:R-:W-:Y:S01]  /*29e0*/  VIADD R245, R235, UR34 ;  /* 0x00000022ebf57c36 */ /* 0x000fe20008000000 */
[----:B------:R1:W-:Y:S01]  /*29f0*/  STL.64 [R1+0x10], R234 ;  /* 0x000010ea01007387 */ /* 0x0003e20000100a00 */
[----:B------:R-:W-:Y:S01]  /*2a00*/  IMAD.MOV.U32 R244, RZ, RZ, R234 ;  /* 0x000000fffff47224 */ /* 0x000fe200078e00ea */
[----:B------:R-:W-:Y:S01]  /*2a10*/  UIMAD UR5, UR12, UR17, URZ ;  /* 0x000000110c0572a4 */ /* 0x000fe2000f8e023f */
[----:B------:R-:W-:Y:S01]  /*2a20*/  IMAD.IADD R225, R10, 0x1, -R225 ;  /* 0x000000010ae17824 */ /* 0x000fe200078e0ae1 */
[----:B------:R1:W-:Y:S01]  /*2a30*/  @P2 STS.128 [R227+0x10000], RZ ;  /* 0x010000ffe3002388 */ /* 0x0003e20000000c00 */
[----:B------:R-:W-:Y:S01]  /*2a40*/  IMAD.SHL.U32 R18, R2, 0x40, RZ ;  /* 0x0000004002127824 */ /* 0x000fe200078e00ff */
[----:B------:R-:W-:Y:S01]  /*2a50*/  UIMAD UR29, UR29, UR13, UR5 ;  /* 0x0000000d1d1d72a4 */ /* 0x000fe2000f8e0205 */
[----:B------:R-:W-:Y:S01]  /*2a60*/  IMAD.SHL.U32 R10, R5, 0x40, RZ ;  /* 0x00000040050a7824 */ /* 0x000fe200078e00ff */
[----:B------:R1:W-:Y:S01]  /*2a70*/  STL.64 [R1+0x20], R244 ;  /* 0x000020f401007387 */ /* 0x0003e20000100a00 */
[----:B------:R-:W-:Y:S01]  /*2a80*/  IMAD.SHL.U32 R11, R225, 0x8, RZ ;  /* 0x00000008e10b7824 */ /* 0x000fe200078e00ff */
[----:B------:R-:W-:Y:S01]  /*2a90*/  LOP3.LUT R18, R18, 0x1c0, RZ, 0xc0, !PT ;  /* 0x000001c012127812 */ /* 0x000fe200078ec0ff */
[----:B------:R-:W-:Y:S01]  /*2aa0*/  IMAD.U32 R16, RZ, RZ, UR17 ;  /* 0x00000011ff107e24 */ /* 0x000fe2000f8e00ff */
[----:B------:R1:W-:Y:S01]  /*2ab0*/  @P2 STS.128 [R227+0x12000], RZ ;  /* 0x012000ffe3002388 */ /* 0x0003e20000000c00 */
[----:B------:R-:W-:Y:S01]  /*2ac0*/  LOP3.LUT R10, R10, 0x1c0, RZ, 0xc0, !PT ;  /* 0x000001c00a0a7812 */ /* 0x000fe200078ec0ff */
[----:B------:R-:W-:Y:S01]  /*2ad0*/  UMOV UR5, URZ ;  /* 0x0000003f00057c82 */ /* 0x000fe20008000000 */
[----:B------:R-:W-:Y:S01]  /*2ae0*/  LOP3.LUT R11, R18, 0x8, R11, 0xf8, !PT ;  /* 0x00000008120b7812 */ /* 0x000fe200078ef80b */
[----:B------:R1:W-:Y:S01]  /*2af0*/  @P2 STS.128 [R227+0x14000], RZ ;  /* 0x014000ffe3002388 */ /* 0x0003e20000000c00 */
[----:B------:R-:W-:Y:S01]  /*2b00*/  SHF.R.U32.HI R18, RZ, 0x3, R18 ;  /* 0x00000003ff127819 */ /* 0x000fe20000011612 */
[----:B------:R-:W-:Y:S01]  /*2b10*/  IMAD.WIDE.U32 R16, R16, UR13, R244 ;  /* 0x0000000d10107c25 */ /* 0x000fe2000f8e00f4 */
[----:B------:R-:W-:Y:S01]  /*2b20*/  LOP3.LUT R9, R10, 0x8, R9, 0xf8, !PT ;  /* 0x000000080a097812 */ /* 0x000fe200078ef809 */
[----:B------:R1:W-:Y:S01]  /*2b30*/  @P2 STS.128 [R227+0x16000], RZ ;  /* 0x016000ffe3002388 */ /* 0x0003e20000000c00 */
[----:B------:R-:W-:Y:S01]  /*2b40*/  SHF.R.U32.HI R10, RZ, 0x3, R10 ;  /* 0x00000003ff0a7819 */ /* 0x000fe2000001160a */
[----:B------:R-:W-:Y:S01]  /*2b50*/  VIADD R15, R17, UR29 ;  /* 0x0000001d110f7c36 */ /* 0x000fe20008000000 */
[----:B------:R-:W-:-:S02]  /*2b60*/  LOP3.LUT R11, R11, R18, RZ, 0x3c, !PT ;  /* 0x000000120b0b7212 */ /* 0x000fc400078e3cff */
[----:B------:R-:W-:Y:S02]  /*2b70*/  LOP3.LUT R10, R9, R10, RZ, 0x3c, !PT ;  /* 0x0000000a090a7212 */ /* 0x000fe400078e3cff */
[----:B------:R-:W-:-:S03]  /*2b80*/  LOP3.LUT R0, R11, 0xfffffe00, R8, 0xf8, !PT ;  /* 0xfffffe000b007812 */ /* 0x000fc600078ef808 */
[----:B------:R-:W-:Y:S02]  /*2b90*/  IMAD R225, R225, 0x200, R10 ;  /* 0x00000200e1e17824 */ /* 0x000fe400078e020a */
[----:B--2---:R-:W-:Y:S01]  /*2ba0*/  @P1 FMUL.FTZ R7, R6, R7 ;  /* 0x0000000706071220 */ /* 0x004fe20000410000 */
[----:B------:R-:W-:-:S04]  /*2bb0*/  LEA.HI R6, R13, R4, RZ, 0x5 ;  /* 0x000000040d067211 */ /* 0x000fc800078f28ff */
[----:B------:R-:W-:Y:S02]  /*2bc0*/  @P1 R2UR UR10, R7 ;  /* 0x00000000070a12ca */ /* 0x000fe400000e0000 */
[----:B------:R-:W-:-:S05]  /*2bd0*/  SHF.R.S32.HI R99, RZ, 0x5, R6 ;  /* 0x00000005ff637819 */ /* 0x000fca0000011406 */
[----:B------:R-:W-:-:S06]  /*2be0*/  IMAD R226, R99, 0x400, R0 ;  /* 0x0000040063e27824 */ /* 0x000fcc00078e0200 */
        /* <DEDUP_REMOVED lines=40> */
.L_x_764:
[----:B------:R-:W-:Y:S05]  /*2e70*/  BSYNC B0 ;  /* 0x0000000000007941 */ /* 0x000fea0003800000 */
.L_x_763:
        /* <DEDUP_REMOVED lines=51> */
.L_x_766:
[----:B------:R-:W-:Y:S05]  /*31b0*/  BSYNC B0 ;  /* 0x0000000000007941 */ /* 0x000fea0003800000 */
.L_x_765:
        /* <DEDUP_REMOVED lines=48> */
.L_x_768:
[----:B------:R-:W-:Y:S05]  /*34c0*/  BSYNC B0 ;  /* 0x0000000000007941 */ /* 0x000fea0003800000 */
.L_x_767:
        /* <DEDUP_REMOVED lines=49> */
.L_x_770:
[----:B------:R-:W-:Y:S05]  /*37e0*/  BSYNC B0 ;  /* 0x0000000000007941 */ /* 0x000fea0003800000 */
.L_x_769:
[----:B-12-4-:R-:W-:Y:S01]  /*37f0*/  LDSM.16.M88.4 R8, [R226] ;  /* 0x00000000e208783b */ /* 0x016fe20000000200 */
[----:B------:R-:W-:Y:S01]  /*3800*/  R2P PR, R5, 0x6 ;  /* 0x0000000605007804 */ /* 0x000fe20000000000 */
[----:B------:R-:W-:Y:S01]  /*3810*/  IMAD.MOV.U32 R7, RZ, RZ, 0x10 ;  /* 0x00000010ff077424 */ /* 0x000fe200078e00ff */
[C---:B------:R-:W-:Y:S01]  /*3820*/  LOP3.LUT P0, RZ, R2.reuse, 0x2, RZ, 0xc0, !PT ;  /* 0x0000000202ff7812 */ /* 0x040fe2000780c0ff */
[----:B------:R-:W1:Y:S01]  /*3830*/  LDSM.16.M88.4 R28, [R225+0x8000] ;  /* 0x00800000e11c783b */ /* 0x000e620000000200 */
[----:B------:R-:W-:Y:S01]  /*3840*/  VIADD R5, R225, 0x8000 ;  /* 0x00008000e1057836 */ /* 0x000fe20000000000 */
[----:B------:R-:W-:Y:S01]  /*3850*/  ULDC UR6, c[0x0][0x39c] ;  /* 0x0000e70000067ab9 */ /* 0x000fe20000000800 */
[----:B------:R-:W-:Y:S01]  /*3860*/  SEL R7, R7, 0xfffffff0, !P0 ;  /* 0xfffffff007077807 */ /* 0x000fe20004000000 */
[----:B------:R-:W-:Y:S01]  /*3870*/  VIADD R223, R225, 0x8020 ;  /* 0x00008020e1df7836 */ /* 0x000fe20000000000 */
[----:B------:R-:W-:Y:S01]  /*3880*/  LOP3.LUT P0, RZ, R2, 0x4, RZ, 0xc0, !PT ;  /* 0x0000000402ff7812 */ /* 0x000fe2000780c0ff */
[----:B------:R-:W-:Y:S01]  /*3890*/  IMAD.MOV.U32 R2, RZ, RZ, 0x40 ;  /* 0x00000040ff027424 */ /* 0x000fe200078e00ff */
[----:B------:R-:W2:Y:S01]  /*38a0*/  LDSM.16.M88.4 R40, [R225+0x8800] ;  /* 0x00880000e128783b */ /* 0x000ea20000000200 */
[----:B------:R-:W-:Y:S01]  /*38b0*/  IMAD R224, R7, 0x2, R226 ;  /* 0x0000000207e07824 */ /* 0x000fe200078e02e2 */
[----:B------:R-:W-:Y:S01]  /*38c0*/  LEA R99, R99, UR25, 0x4 ;  /* 0x0000001963637c11 */ /* 0x000fe2000f8e20ff */
[----:B------:R-:W-:Y:S01]  /*38d0*/  @P1 VIADD R223, R5, 0xffffffe0 ;  /* 0xffffffe005df1836 */ /* 0x000fe20000000000 */
[----:B------:R-:W-:Y:S01]  /*38e0*/  MOV R5, 0x20 ;  /* 0x0000002000057802 */ /* 0x000fe20000000f00 */
[----:B------:R-:W-:Y:S01]  /*38f0*/  LDSM.16.M88.4 R72, [R225+0x9000] ;  /* 0x00900000e148783b */ /* 0x000fe20000000200 */
[----:B------:R-:W-:Y:S01]  /*3900*/  SEL R2, R2, 0xffffffc0, !P2 ;  /* 0xffffffc002027807 */ /* 0x000fe20005000000 */
[----:B------:R-:W-:Y:S01]  /*3910*/  IMAD.SHL.U32 R239, R4, 0x2, RZ ;  /* 0x0000000204ef7824 */ /* 0x000fe200078e00ff */
[----:B------:R-:W-:Y:S01]  /*3920*/  SEL R5, R5, 0xffffffe0, !P0 ;  /* 0xffffffe005057807 */ /* 0x000fe20004000000 */
[----:B------:R-:W-:Y:S01]  /*3930*/  LDSM.16.M88.4 R24, [R224] ;  /* 0x00000000e018783b */ /* 0x000fe20000000200 */
[----:B------:R-:W-:Y:S01]  /*3940*/  UISETP.GE.AND UP0, UPT, UR19, 0x2, UPT ;  /* 0x000000021300788c */ /* 0x000fe2000bf06270 */
[----:B------:R-:W-:Y:S01]  /*3950*/  IMAD.IADD R219, R225, 0x1, R2 ;  /* 0x00000001e1db7824 */ /* 0x000fe200078e0202 */
[----:B------:R-:W-:Y:S01]  /*3960*/  LOP3.LUT R239, R239, 0x6, RZ, 0xc0, !PT ;  /* 0x00000006efef7812 */ /* 0x000fe200078ec0ff */
[----:B------:R-:W4:Y:S01]  /*3970*/  LDSM.16.M88.4 R32, [R223] ;  /* 0x00000000df20783b */ /* 0x000f220000000200 */
[----:B------:R-:W-:Y:S01]  /*3980*/  IMAD R222, R5, 0x2, R226 ;  /* 0x0000000205de7824 */ /* 0x000fe200078e02e2 */
[----:B------:R-:W-:Y:S01]  /*3990*/  IADD3 R214, R223, 0x1000, RZ ;  /* 0x00001000dfd67810 */ /* 0x000fe20007ffe0ff */
[----:B------:R-:W-:Y:S01]  /*39a0*/  IMAD R221, R5, 0x2, R224 ;  /* 0x0000000205dd7824 */ /* 0x000fe200078e02e0 */
[----:B------:R-:W-:Y:S01]  /*39b0*/  LDSM.16.M88.4 R48, [R219+0x8000] ;  /* 0x00800000db30783b */ /* 0x000fe20000000200 */
[----:B------:R-:W-:Y:S01]  /*39c0*/  IMAD.IADD R212, R2, 0x1, R223 ;  /* 0x0000000102d47824 */ /* 0x000fe200078e02df */
[C---:B------:R-:W-:Y:S01]  /*39d0*/  IADD3 R208, R223.reuse, 0x3800, RZ ;  /* 0x00003800dfd07810 */ /* 0x040fe20007ffe0ff */
[C---:B------:R-:W-:Y:S01]  /*39e0*/  VIADD R215, R223.reuse, 0x800 ;  /* 0x00000800dfd77836 */ /* 0x040fe20000000000 */
[----:B------:R-:W5:Y:S01]  /*39f0*/  LDSM.16.M88.4 R64, [R222] ;  /* 0x00000000de40783b */ /* 0x000f620000000200 */
[C---:B------:R-:W-:Y:S01]  /*3a00*/  VIADD R213, R223.reuse, 0x1800 ;  /* 0x00001800dfd57836 */ /* 0x040fe20000000000 */
[C---:B------:R-:W-:Y:S01]  /*3a10*/  IADD3 R203, R223.reuse, 0x6000, RZ ;  /* 0x00006000dfcb7810 */ /* 0x040fe20007ffe0ff */
[C---:B------:R-:W-:Y:S01]  /*3a20*/  VIADD R211, R223.reuse, 0x2000 ;  /* 0x00002000dfd37836 */ /* 0x040fe20000000000 */
[----:B------:R-:W3:Y:S01]  /*3a30*/  LDSM.16.M88.4 R20, [R225+0x9800] ;  /* 0x00980000e114783b */ /* 0x000ee20000000200 */
[----:B------:R-:W-:-:S02]  /*3a40*/  VIADD R210, R223, 0x2800 ;  /* 0x00002800dfd27836 */ /* 0x000fc40000000000 */
[C---:B------:R-:W-:Y:S01]  /*3a50*/  VIADD R209, R223.reuse, 0x3000 ;  /* 0x00003000dfd17836 */ /* 0x040fe20000000000 */
[----:B------:R-:W3:Y:S01]  /*3a60*/  LDSM.16.M88.4 R52, [R223+0x800] ;  /* 0x00080000df34783b */ /* 0x000ee20000000200 */
[C---:B------:R-:W-:Y:S02]  /*3a70*/  VIADD R207, R223.reuse, 0x4000 ;  /* 0x00004000dfcf7836 */ /* 0x040fe40000000000 */
[C---:B------:R-:W-:Y:S01]  /*3a80*/  VIADD R206, R223.reuse, 0x4800 ;  /* 0x00004800dfce7836 */ /* 0x040fe20000000000 */
[C---:B-1----:R-:W-:Y:S01]  /*3a90*/  HMMA.16816.F32.BF16 R16, R8.reuse, R28, RZ ;  /* 0x0000001c0810723c */ /* 0x042fe200000418ff */
[----:B------:R-:W-:Y:S01]  /*3aa0*/  LDSM.16.M88.4 R12, [R221] ;  /* 0x00000000dd0c783b */ /* 0x000fe20000000200 */
[C---:B------:R-:W-:Y:S02]  /*3ab0*/  VIADD R205, R223.reuse, 0x5000 ;  /* 0x00005000dfcd7836 */ /* 0x040fe40000000000 */
[C---:B------:R-:W-:Y:S01]  /*3ac0*/  VIADD R204, R223.reuse, 0x5800 ;  /* 0x00005800dfcc7836 */ /* 0x040fe20000000000 */
[----:B------:R-:W1:Y:S01]  /*3ad0*/  LDSM.16.M88.4 R84, [R212] ;  /* 0x00000000d454783b */ /* 0x000e620000000200 */
[----:B------:R-:W-:Y:S01]  /*3ae0*/  HMMA.16816.F32.BF16 R28, R8, R30, RZ ;  /* 0x0000001e081c723c */ /* 0x000fe200000418ff */
[----:B------:R-:W-:-:S02]  /*3af0*/  VIADD R202, R223, 0x6800 ;  /* 0x00006800dfca7836 */ /* 0x000fc40000000000 */
[----:B------:R-:W1:Y:S01]  /*3b00*/  LDSM.16.M88.4 R60, [R223+0x1000] ;  /* 0x00100000df3c783b */ /* 0x000e620000000200 */
[C---:B------:R-:W-:Y:S02]  /*3b10*/  VIADD R201, R223.reuse, 0x7000 ;  /* 0x00007000dfc97836 */ /* 0x040fe40000000000 */
[----:B--2---:R-:W-:Y:S01]  /*3b20*/  HMMA.16816.F32.BF16 R44, R8, R40, RZ ;  /* 0x00000028082c723c */ /* 0x004fe200000418ff */
[----:B------:R-:W2:Y:S01]  /*3b30*/  LDSM.16.M88.4 R56, [R223+0x1800] ;  /* 0x00180000df38783b */ /* 0x000ea20000000200 */
[----:B------:R-:W-:-:S03]  /*3b40*/  VIADD R200, R223, 0x7800 ;  /* 0x00007800dfc87836 */ /* 0x000fc60000000000 */
[----:B------:R-:W-:Y:S01]  /*3b50*/  LDSM.16.M88.4 R36, [R226+0x2000] ;  /* 0x00200000e224783b */ /* 0x000fe20000000200 */
[----:B------:R-:W-:Y:S03]  /*3b60*/  HMMA.16816.F32.BF16 R40, R8, R42, RZ ;  /* 0x0000002a0828723c */ /* 0x000fe600000418ff */
[----:B------:R-:W-:Y:S03]  /*3b70*/  LDSM.16.M88.4 R92, [R225+0xa000] ;  /* 0x00a00000e15c783b */ /* 0x000fe60000000200 */
[C---:B----4-:R-:W-:Y:S01]  /*3b80*/  HMMA.16816.F32.BF16 R16, R24.reuse, R32, R16 ;  /* 0x000000201810723c */ /* 0x050fe20000041810 */
[----:B------:R-:W-:Y:S04]  /*3b90*/  LDSM.16.M88.4 R80, [R219+0x9000] ;  /* 0x00900000db50783b */ /* 0x000fe80000000200 */
[----:B------:R-:W-:Y:S01]  /*3ba0*/  LDSM.16.M88.4 R88, [R223+0x2000] ;  /* 0x00200000df58783b */ /* 0x000fe20000000200 */
[----:B------:R-:W-:Y:S03]  /*3bb0*/  HMMA.16816.F32.BF16 R28, R24, R34, R28 ;  /* 0x00000022181c723c */ /* 0x000fe6000004181c */
[----:B------:R-:W4:Y:S03]  /*3bc0*/  LDSM.16.M88.4 R32, [R219+0x8800] ;  /* 0x00880000db20783b */ /* 0x000f260000000200 */
[C---:B------:R-:W-:Y:S01]  /*3bd0*/  HMMA.16816.F32.BF16 R76, R8.reuse, R72, RZ ;  /* 0x00000048084c723c */ /* 0x040fe200000418ff */
[----:B------:R-:W0:Y:S05]  /*3be0*/  LDGDEPBAR ;  /* 0x00000000000079af */ /* 0x000e2a0000000000 */
[----:B------:R-:W-:Y:S06]  /*3bf0*/  HMMA.16816.F32.BF16 R72, R8, R74, RZ ;  /* 0x0000004a0848723c */ /* 0x000fec00000418ff */
[C---:B-----5:R-:W-:Y:S06]  /*3c00*/  HMMA.16816.F32.BF16 R16, R64.reuse, R48, R16 ;  /* 0x000000304010723c */ /* 0x060fec0000041810 */
[----:B------:R-:W-:Y:S01]  /*3c10*/  HMMA.16816.F32.BF16 R28, R64, R50, R28 ;  /* 0x00000032401c723c */ /* 0x000fe2000004181c */
[----:B------:R-:W5:Y:S05]  /*3c20*/  LDSM.16.M88.4 R48, [R219+0x9800] ;  /* 0x00980000db30783b */ /* 0x000f6a0000000200 */
[C---:B---3--:R-:W-:Y:S06]  /*3c30*/  HMMA.16816.F32.BF16 R68, R8.reuse, R20, RZ ;  /* 0x000000140844723c */ /* 0x048fec00000418ff */
[----:B------:R-:W-:Y:S01]  /*3c40*/  HMMA.16816.F32.BF16 R8, R8, R22, RZ ;  /* 0x000000160808723c */ /* 0x000fe200000418ff */
[----:B------:R-:W3:Y:S05]  /*3c50*/  LDSM.16.M88.4 R20, [R212+0x800] ;  /* 0x00080000d414783b */ /* 0x000eea0000000200 */
[----:B------:R-:W-:Y:S06]  /*3c60*/  HMMA.16816.F32.BF16 R44, R24, R52, R44 ;  /* 0x00000034182c723c */ /* 0x000fec000004182c */
[----:B-1----:R-:W-:Y:S06]  /*3c70*/  HMMA.16816.F32.BF16 R16, R12, R84, R16 ;  /* 0x000000540c10723c */ /* 0x002fec0000041810 */
[C---:B------:R-:W-:Y:S01]  /*3c80*/  HMMA.16816.F32.BF16 R40, R24.reuse, R54, R40 ;  /* 0x000000361828723c */ /* 0x040fe20000041828 */
[----:B------:R-:W1:Y:S05]  /*3c90*/  LDSM.16.M88.4 R52, [R224+0x2000] ;  /* 0x00200000e034783b */ /* 0x000e6a0000000200 */
[----:B------:R-:W-:Y:S06]  /*3ca0*/  HMMA.16816.F32.BF16 R76, R24, R60, R76 ;  /* 0x0000003c184c723c */ /* 0x000fec000004184c */
[----:B------:R-:W-:Y:S01]  /*3cb0*/  HMMA.16816.F32.BF16 R28, R12, R86, R28 ;  /* 0x000000560c1c723c */ /* 0x000fe2000004181c */
[----:B------:R-:W-:Y:S05]  /*3cc0*/  LDSM.16.M88.4 R84, [R219+0xa000] ;  /* 0x00a00000db54783b */ /* 0x000fea0000000200 */
[C---:B------:R-:W-:Y:S01]  /*3cd0*/  HMMA.16816.F32.BF16 R72, R24.reuse, R62, R72 ;  /* 0x0000003e1848723c */ /* 0x040fe20000041848 */
[----:B------:R-:W1:Y:S05]  /*3ce0*/  LDSM.16.M88.4 R60, [R212+0x1000] ;  /* 0x00100000d43c783b */ /* 0x000e6a0000000200 */
[C---:B--2---:R-:W-:Y:S06]  /*3cf0*/  HMMA.16816.F32.BF16 R68, R24.reuse, R56, R68 ;  /* 0x000000381844723c */ /* 0x044fec0000041844 */
[----:B------:R-:W-:Y:S01]  /*3d00*/  HMMA.16816.F32.BF16 R24, R24, R58, R8 ;  /* 0x0000003a1818723c */ /* 0x000fe20000041808 */
[----:B------:R-:W2:Y:S04]  /*3d10*/  LDSM.16.M88.4 R56, [R212+0x1800] ;  /* 0x00180000d438783b */ /* 0x000ea80000000200 */
[----:B------:R-:W2:Y:S01]  /*3d20*/  LDSM.16.M88.4 R8, [R225+0xa800] ;  /* 0x00a80000e108783b */ /* 0x000ea20000000200 */
[----:B----4-:R-:W-:Y:S06]  /*3d30*/  HMMA.16816.F32.BF16 R44, R64, R32, R44 ;  /* 0x00000020402c723c */ /* 0x010fec000004182c */
[----:B------:R-:W-:Y:S06]  /*3d40*/  HMMA.16816.F32.BF16 R16, R36, R92, R16 ;  /* 0x0000005c2410723c */ /* 0x000fec0000041810 */
[C---:B------:R-:W-:Y:S01]  /*3d50*/  HMMA.16816.F32.BF16 R40, R64.reuse, R34, R40 ;  /* 0x000000224028723c */ /* 0x040fe20000041828 */
[----:B------:R-:W4:Y:S05]  /*3d60*/  LDSM.16.M88.4 R32, [R222+0x2000] ;  /* 0x00200000de20783b */ /* 0x000f2a0000000200 */
[----:B------:R-:W-:Y:S06]  /*3d70*/  HMMA.16816.F32.BF16 R76, R64, R80, R76 ;  /* 0x00000050404c723c */ /* 0x000fec000004184c */
[----:B------:R-:W-:Y:S01]  /*3d80*/  HMMA.16816.F32.BF16 R28, R36, R94, R28 ;  /* 0x0000005e241c723c */ /* 0x000fe2000004181c */
[----:B------:R-:W-:Y:S05]  /*3d90*/  LDSM.16.M88.4 R92, [R212+0x2000] ;  /* 0x00200000d45c783b */ /* 0x000fea0000000200 */
[C---:B------:R-:W-:Y:S01]  /*3da0*/  HMMA.16816.F32.BF16 R72, R64.reuse, R82, R72 ;  /* 0x000000524048723c */ /* 0x040fe20000041848 */
[----:B------:R-:W4:Y:S05]  /*3db0*/  LDSM.16.M88.4 R80, [R225+0xb000] ;  /* 0x00b00000e150783b */ /* 0x000f2a0000000200 */
[C---:B-----5:R-:W-:Y:S06]  /*3dc0*/  HMMA.16816.F32.BF16 R68, R64.reuse, R48, R68 ;  /* 0x000000304044723c */ /* 0x060fec0000041844 */
[----:B------:R-:W-:Y:S01]  /*3dd0*/  HMMA.16816.F32.BF16 R64, R64, R50, R24 ;  /* 0x000000324040723c */ /* 0x000fe20000041818 */
[----:B------:R-:W5:Y:S04]  /*3de0*/  LDSM.16.M88.4 R48, [R225+0xb800] ;  /* 0x00b80000e130783b */ /* 0x000f680000000200 */
[----:B------:R-:W5:Y:S01]  /*3df0*/  LDSM.16.M88.4 R24, [R223+0x2800] ;  /* 0x00280000df18783b */ /* 0x000f620000000200 */
[----:B---3--:R-:W-:Y:S06]  /*3e00*/  HMMA.16816.F32.BF16 R44, R12, R20, R44 ;  /* 0x000000140c2c723c */ /* 0x008fec000004182c */
[----:B-1----:R-:W-:Y:S06]  /*3e10*/  HMMA.16816.F32.BF16 R16, R52, R88, R16 ;  /* 0x000000583410723c */ /* 0x002fec0000041810 */
[C---:B------:R-:W-:Y:S01]  /*3e20*/  HMMA.16816.F32.BF16 R40, R12.reuse, R22, R40 ;  /* 0x000000160c28723c */ /* 0x040fe20000041828 */
[----:B------:R-:W1:Y:S05]  /*3e30*/  LDSM.16.M88.4 R20, [R221+0x2000] ;  /* 0x00200000dd14783b */ /* 0x000e6a0000000200 */
[----:B------:R-:W-:Y:S06]  /*3e40*/  HMMA.16816.F32.BF16 R76, R12, R60, R76 ;  /* 0x0000003c0c4c723c */ /* 0x000fec000004184c */
[----:B------:R-:W-:Y:S01]  /*3e50*/  HMMA.16816.F32.BF16 R28, R52, R90, R28 ;  /* 0x0000005a341c723c */ /* 0x000fe2000004181c */
[----:B------:R-:W-:Y:S05]  /*3e60*/  LDSM.16.M88.4 R88, [R225+0xc000] ;  /* 0x00c00000e158783b */ /* 0x000fea0000000200 */
[C---:B------:R-:W-:Y:S01]  /*3e70*/  HMMA.16816.F32.BF16 R72, R12.reuse, R62, R72 ;  /* 0x0000003e0c48723c */ /* 0x040fe20000041848 */
[----:B------:R-:W3:Y:S05]  /*3e80*/  LDSM.16.M88.4 R60, [R223+0x3000] ;  /* 0x00300000df3c783b */ /* 0x000eea0000000200 */
[C---:B--2---:R-:W-:Y:S06]  /*3e90*/  HMMA.16816.F32.BF16 R68, R12.reuse, R56, R68 ;  /* 0x000000380c44723c */ /* 0x044fec0000041844 */
[----:B------:R-:W-:Y:S01]  /*3ea0*/  HMMA.16816.F32.BF16 R64, R12, R58, R64 ;  /* 0x0000003a0c40723c */ /* 0x000fe20000041840 */
[----:B------:R-:W2:Y:S04]  /*3eb0*/  LDSM.16.M88.4 R12, [R219+0xa800] ;  /* 0x00a80000db0c783b */ /* 0x000ea80000000200 */
[----:B------:R-:W-:Y:S01]  /*3ec0*/  LDSM.16.M88.4 R56, [R223+0x3800] ;  /* 0x00380000df38783b */ /* 0x000fe20000000200 */
[----:B------:R-:W-:Y:S06]  /*3ed0*/  HMMA.16816.F32.BF16 R44, R36, R8, R44 ;  /* 0x00000008242c723c */ /* 0x000fec000004182c */
[----:B----4-:R-:W-:Y:S06]  /*3ee0*/  HMMA.16816.F32.BF16 R16, R32, R84, R16 ;  /* 0x000000542010723c */ /* 0x010fec0000041810 */
[C---:B------:R-:W-:Y:S01]  /*3ef0*/  HMMA.16816.F32.BF16 R40, R36.reuse, R10, R40 ;  /* 0x0000000a2428723c */ /* 0x040fe20000041828 */
[----:B------:R-:W4:Y:S05]  /*3f00*/  LDSM.16.M88.4 R8, [R226+0x4000] ;  /* 0x00400000e208783b */ /* 0x000f2a0000000200 */
[----:B------:R-:W-:Y:S06]  /*3f10*/  HMMA.16816.F32.BF16 R76, R36, R80, R76 ;  /* 0x00000050244c723c */ /* 0x000fec000004184c */
[----:B------:R-:W-:Y:S01]  /*3f20*/  HMMA.16816.F32.BF16 R28, R32, R86, R28 ;  /* 0x00000056201c723c */ /* 0x000fe2000004181c */
[----:B------:R-:W-:Y:S05]  /*3f30*/  LDSM.16.M88.4 R84, [R212+0x2800] ;  /* 0x00280000d454783b */ /* 0x000fea0000000200 */
[C---:B------:R-:W-:Y:S01]  /*3f40*/  HMMA.16816.F32.BF16 R72, R36.reuse, R82, R72 ;  /* 0x000000522448723c */ /* 0x040fe20000041848 */
[----:B------:R-:W-:Y:S05]  /*3f50*/  LDSM.16.M88.4 R80, [R223+0x4000] ;  /* 0x00400000df50783b */ /* 0x000fea0000000200 */
[C---:B-----5:R-:W-:Y:S06]  /*3f60*/  HMMA.16816.F32.BF16 R68, R36.reuse, R48, R68 ;  /* 0x000000302444723c */ /* 0x060fec0000041844 */
[----:B------:R-:W-:Y:S01]  /*3f70*/  HMMA.16816.F32.BF16 R64, R36, R50, R64 ;  /* 0x000000322440723c */ /* 0x000fe20000041840 */
[----:B------:R-:W5:Y:S04]  /*3f80*/  LDSM.16.M88.4 R48, [R219+0xb000] ;  /* 0x00b00000db30783b */ /* 0x000f680000000200 */
[----:B------:R-:W-:Y:S01]  /*3f90*/  LDSM.16.M88.4 R36, [R219+0xb800] ;  /* 0x00b80000db24783b */ /* 0x000fe20000000200 */
[----:B------:R-:W-:Y:S06]  /*3fa0*/  HMMA.16816.F32.BF16 R44, R52, R24, R44 ;  /* 0x00000018342c723c */ /* 0x000fec000004182c */
[----:B-1----:R-:W-:Y:S06]  /*3fb0*/  HMMA.16816.F32.BF16 R16, R20, R92, R16 ;  /* 0x0000005c1410723c */ /* 0x002fec0000041810 */
[C---:B------:R-:W-:Y:S01]  /*3fc0*/  HMMA.16816.F32.BF16 R40, R52.reuse, R26, R40 ;  /* 0x0000001a3428723c */ /* 0x040fe20000041828 */
[----:B------:R-:W1:Y:S05]  /*3fd0*/  LDSM.16.M88.4 R24, [R224+0x4000] ;  /* 0x00400000e018783b */ /* 0x000e6a0000000200 */
[----:B---3--:R-:W-:Y:S06]  /*3fe0*/  HMMA.16816.F32.BF16 R76, R52, R60, R76 ;  /* 0x0000003c344c723c */ /* 0x008fec000004184c */
[----:B------:R-:W-:Y:S01]  /*3ff0*/  HMMA.16816.F32.BF16 R28, R20, R94, R28 ;  /* 0x0000005e141c723c */ /* 0x000fe2000004181c */
[----:B------:R-:W-:Y:S05]  /*4000*/  LDSM.16.M88.4 R92, [R219+0xc000] ;  /* 0x00c00000db5c783b */ /* 0x000fea0000000200 */
[----:B------:R-:W-:Y:S01]  /*4010*/  HMMA.16816.F32.BF16 R72, R52, R62, R72 ;  /* 0x0000003e3448723c */ /* 0x000fe20000041848 */
[----:B------:R-:W3:Y:S05]  /*4020*/  LDSM.16.M88.4 R60, [R212+0x3000] ;  /* 0x00300000d43c783b */ /* 0x000eea0000000200 */
[----:B--2---:R-:W-:Y:S06]  /*4030*/  HMMA.16816.F32.BF16 R44, R32, R12, R44 ;  /* 0x0000000c202c723c */ /* 0x004fec000004182c */
[----:B----4-:R-:W-:Y:S06]  /*4040*/  HMMA.16816.F32.BF16 R16, R8, R88, R16 ;  /* 0x000000580810723c */ /* 0x010fec0000041810 */
[----:B------:R-:W-:Y:S01]  /*4050*/  HMMA.16816.F32.BF16 R40, R32, R14, R40 ;  /* 0x0000000e2028723c */ /* 0x000fe20000041828 */
[----:B------:R-:W-:Y:S05]  /*4060*/  LDSM.16.M88.4 R12, [R222+0x4000] ;  /* 0x00400000de0c783b */ /* 0x000fea0000000200 */
[C---:B------:R-:W-:Y:S06]  /*4070*/  HMMA.16816.F32.BF16 R68, R52.reuse, R56, R68 ;  /* 0x000000383444723c */ /* 0x040fec0000041844 */
[----:B------:R-:W-:Y:S01]  /*4080*/  HMMA.16816.F32.BF16 R64, R52, R58, R64 ;  /* 0x0000003a3440723c */ /* 0x000fe20000041840 */
[----:B------:R-:W2:Y:S04]  /*4090*/  LDSM.16.M88.4 R52, [R225+0xc800] ;  /* 0x00c80000e134783b */ /* 0x000ea80000000200 */
[----:B------:R-:W4:Y:S01]  /*40a0*/  LDSM.16.M88.4 R56, [R212+0x3800] ;  /* 0x00380000d438783b */ /* 0x000f220000000200 */
[----:B-----5:R-:W-:Y:S06]  /*40b0*/  HMMA.16816.F32.BF16 R76, R32, R48, R76 ;  /* 0x00000030204c723c */ /* 0x020fec000004184c */
[----:B------:R-:W-:Y:S01]  /*40c0*/  HMMA.16816.F32.BF16 R28, R8, R90, R28 ;  /* 0x0000005a081c723c */ /* 0x000fe2000004181c */
[----:B------:R-:W-:Y:S05]  /*40d0*/  LDSM.16.M88.4 R88, [R221+0x4000] ;  /* 0x00400000dd58783b */ /* 0x000fea0000000200 */
[----:B------:R-:W-:Y:S01]  /*40e0*/  HMMA.16816.F32.BF16 R72, R32, R50, R72 ;  /* 0x000000322048723c */ /* 0x000fe20000041848 */
[----:B------:R-:W5:Y:S05]  /*40f0*/  LDSM.16.M88.4 R48, [R225+0xd000] ;  /* 0x00d00000e130783b */ /* 0x000f6a0000000200 */
[----:B------:R-:W-:Y:S06]  /*4100*/  HMMA.16816.F32.BF16 R44, R20, R84, R44 ;  /* 0x00000054142c723c */ /* 0x000fec000004182c */
[----:B-1----:R-:W-:Y:S06]  /*4110*/  HMMA.16816.F32.BF16 R16, R24, R80, R16 ;  /* 0x000000501810723c */ /* 0x002fec0000041810 */
[----:B------:R-:W-:Y:S01]  /*4120*/  HMMA.16816.F32.BF16 R40, R20, R86, R40 ;  /* 0x000000561428723c */ /* 0x000fe20000041828 */
[----:B------:R-:W-:Y:S05]  /*4130*/  LDSM.16.M88.4 R84, [R212+0x4000] ;  /* 0x00400000d454783b */ /* 0x000fea0000000200 */
[C---:B------:R-:W-:Y:S06]  /*4140*/  HMMA.16816.F32.BF16 R68, R32.reuse, R36, R68 ;  /* 0x000000242044723c */ /* 0x040fec0000041844 */
[----:B------:R-:W-:Y:S01]  /*4150*/  HMMA.16816.F32.BF16 R64, R32, R38, R64 ;  /* 0x000000262040723c */ /* 0x000fe20000041840 */
[----:B------:R-:W1:Y:S04]  /*4160*/  LDSM.16.M88.4 R36, [R223+0x4800] ;  /* 0x00480000df24783b */ /* 0x000e680000000200 */
[----:B------:R-:W1:Y:S01]  /*4170*/  LDSM.16.M88.4 R32, [R225+0xd800] ;  /* 0x00d80000e120783b */ /* 0x000e620000000200 */
[----:B---3--:R-:W-:Y:S06]  /*4180*/  HMMA.16816.F32.BF16 R76, R20, R60, R76 ;  /* 0x0000003c144c723c */ /* 0x008fec000004184c */
[----:B------:R-:W-:Y:S01]  /*4190*/  HMMA.16816.F32.BF16 R28, R24, R82, R28 ;  /* 0x00000052181c723c */ /* 0x000fe2000004181c */
[----:B------:R-:W3:Y:S05]  /*41a0*/  LDSM.16.M88.4 R80, [R223+0x5000] ;  /* 0x00500000df50783b */ /* 0x000eea0000000200 */
[----:B------:R-:W-:Y:S01]  /*41b0*/  HMMA.16816.F32.BF16 R72, R20, R62, R72 ;  /* 0x0000003e1448723c */ /* 0x000fe20000041848 */
[----:B------:R-:W-:Y:S05]  /*41c0*/  LDSM.16.M88.4 R60, [R226+0x6000] ;  /* 0x00600000e23c783b */ /* 0x000fea0000000200 */
[----:B--2---:R-:W-:Y:S06]  /*41d0*/  HMMA.16816.F32.BF16 R44, R8, R52, R44 ;  /* 0x00000034082c723c */ /* 0x004fec000004182c */
[----:B------:R-:W-:Y:S06]  /*41e0*/  HMMA.16816.F32.BF16 R16, R12, R92, R16 ;  /* 0x0000005c0c10723c */ /* 0x000fec0000041810 */
[----:B------:R-:W-:Y:S01]  /*41f0*/  HMMA.16816.F32.BF16 R40, R8, R54, R40 ;  /* 0x000000360828723c */ /* 0x000fe20000041828 */
[----:B------:R-:W-:Y:S05]  /*4200*/  LDSM.16.M88.4 R52, [R225+0xe000] ;  /* 0x00e00000e134783b */ /* 0x000fea0000000200 */
[C---:B----4-:R-:W-:Y:S06]  /*4210*/  HMMA.16816.F32.BF16 R68, R20.reuse, R56, R68 ;  /* 0x000000381444723c */ /* 0x050fec0000041844 */
        /* <DEDUP_REMOVED lines=8> */
[----:B-1----:R-:W-:Y:S06]  /*42a0*/  HMMA.16816.F32.BF16 R44, R24, R36, R44 ;  /* 0x00000024182c723c */ /* 0x002fec000004182c */
[----:B------:R-:W-:Y:S06]  /*42b0*/  HMMA.16816.F32.BF16 R16, R88, R84, R16 ;  /* 0x000000545810723c */ /* 0x000fec0000041810 */
        /* <DEDUP_REMOVED lines=21> */
[----:B------:R-:W5:Y:S05]  /*4410*/  LDSM.16.M88.4 R52, [R225+0xf000] ;  /* 0x00f00000e134783b */ /* 0x000f6a0000000200 */
[----:B------:R-:W-:Y:S01]  /*4420*/  HMMA.16816.F32.BF16 R72, R12, R50, R72 ;  /* 0x000000320c48723c */ /* 0x000fe20000041848 */
[----:B------:R-:W-:Y:S05]  /*4430*/  LDSM.16.M88.4 R48, [R225+0xf800] ;  /* 0x00f80000e130783b */ /* 0x000fea0000000200 */
        /* <DEDUP_REMOVED lines=9> */
[----:B------:R-:W-:Y:S06]  /*44d0*/  HMMA.16816.F32.BF16 R28, R36, R94, R28 ;  /* 0x0000005e241c723c */ /* 0x000fec000004181c */
[----:B------:R-:W-:Y:S01]  /*44e0*/  HMMA.16816.F32.BF16 R72, R88, R86, R72 ;  /* 0x000000565848723c */ /* 0x000fe20000041848 */
[----:B------:R-:W3:Y:S05]  /*44f0*/  LDSM.16.M88.4 R84, [R223+0x7000] ;  /* 0x00700000df54783b */ /* 0x000eea0000000200 */
[----:B--2---:R-:W-:Y:S06]  /*4500*/  HMMA.16816.F32.BF16 R44, R60, R56, R44 ;  /* 0x000000383c2c723c */ /* 0x004fec000004182c */
[----:B----4-:R-:W-:Y:S06]  /*4510*/  HMMA.16816.F32.BF16 R16, R24, R20, R16 ;  /* 0x000000141810723c */ /* 0x010fec0000041810 */
[----:B------:R-:W-:Y:S01]  /*4520*/  HMMA.16816.F32.BF16 R40, R60, R58, R40 ;  /* 0x0000003a3c28723c */ /* 0x000fe20000041828 */
[----:B------:R-:W2:Y:S05]  /*4530*/  LDSM.16.M88.4 R56, [R223+0x7800] ;  /* 0x00780000df38783b */ /* 0x000eaa0000000200 */
[C---:B------:R-:W-:Y:S06]  /*4540*/  HMMA.16816.F32.BF16 R68, R88.reuse, R80, R68 ;  /* 0x000000505844723c */ /* 0x040fec0000041844 */
[----:B------:R-:W-:Y:S01]  /*4550*/  HMMA.16816.F32.BF16 R80, R88, R82, R64 ;  /* 0x000000525850723c */ /* 0x000fe20000041840 */
[----:B------:R-:W-:Y:S05]  /*4560*/  LDSM.16.M88.4 R64, [R219+0xe800] ;  /* 0x00e80000db40783b */ /* 0x000fea0000000200 */
[----:B-----5:R-:W-:Y:S06]  /*4570*/  HMMA.16816.F32.BF16 R76, R60, R52, R76 ;  /* 0x000000343c4c723c */ /* 0x020fec000004184c */
[----:B------:R-:W-:Y:S01]  /*4580*/  HMMA.16816.F32.BF16 R28, R24, R22, R28 ;  /* 0x00000016181c723c */ /* 0x000fe2000004181c */
[----:B------:R-:W-:Y:S05]  /*4590*/  LDSM.16.M88.4 R20, [R212+0x6800] ;  /* 0x00680000d414783b */ /* 0x000fea0000000200 */
[----:B-1----:R-:W-:Y:S06]  /*45a0*/  HMMA.16816.F32.BF16 R44, R36, R32, R44 ;  /* 0x00000020242c723c */ /* 0x002fec000004182c */
[----:B------:R-:W-:Y:S06]  /*45b0*/  HMMA.16816.F32.BF16 R16, R12, R8, R16 ;  /* 0x000000080c10723c */ /* 0x000fec0000041810 */
[----:B------:R-:W-:Y:S01]  /*45c0*/  HMMA.16816.F32.BF16 R40, R36, R34, R40 ;  /* 0x000000222428723c */ /* 0x000fe20000041828 */
[----:B------:R-:W1:Y:S05]  /*45d0*/  LDSM.16.M88.4 R32, [R219+0xf000] ;  /* 0x00f00000db20783b */ /* 0x000e6a0000000200 */
[C---:B------:R-:W-:Y:S06]  /*45e0*/  HMMA.16816.F32.BF16 R72, R60.reuse, R54, R72 ;  /* 0x000000363c48723c */ /* 0x040fec0000041848 */
[C---:B------:R-:W-:Y:S06]  /*45f0*/  HMMA.16816.F32.BF16 R68, R60.reuse, R48, R68 ;  /* 0x000000303c44723c */ /* 0x040fec0000041844 */
[----:B------:R-:W-:Y:S01]  /*4600*/  HMMA.16816.F32.BF16 R80, R60, R50, R80 ;  /* 0x000000323c50723c */ /* 0x000fe20000041850 */
[----:B------:R-:W-:Y:S01]  /*4610*/  FMUL.FTZ R48, R16, UR6 ;  /* 0x0000000610307c20 */ /* 0x000fe20008410000 */
[----:B------:R-:W-:-:S04]  /*4620*/  FMUL.FTZ R49, R18, UR6 ;  /* 0x0000000612317c20 */ /* 0x000fc80008410000 */
[----:B---3--:R-:W-:Y:S01]  /*4630*/  HMMA.16816.F32.BF16 R76, R36, R84, R76 ;  /* 0x00000054244c723c */ /* 0x008fe2000004184c */
[----:B------:R-:W-:Y:S01]  /*4640*/  FMUL.FTZ R50, R17, UR6 ;  /* 0x0000000611327c20 */ /* 0x000fe20008410000 */
[----:B------:R-:W-:Y:S01]  /*4650*/  FMUL.FTZ R51, R19, UR6 ;  /* 0x0000000613337c20 */ /* 0x000fe20008410000 */
[----:B------:R-:W-:Y:S01]  /*4660*/  MUFU.TANH R48, R48 ;  /* 0x0000003000307308 */ /* 0x000fe20000002400 */
[----:B------:R-:W-:Y:S02]  /*4670*/  LDSM.16.M88.4 R16, [R212+0x7000] ;  /* 0x00700000d410783b */ /* 0x000fe40000000200 */
[----:B------:R-:W-:Y:S02]  /*4680*/  HMMA.16816.F32.BF16 R28, R12, R10, R28 ;  /* 0x0000000a0c1c723c */ /* 0x000fe4000004181c */
[----:B------:R-:W3:Y:S03]  /*4690*/  LDSM.16.M88.4 R8, [R219+0xf800] ;  /* 0x00f80000db08783b */ /* 0x000ee60000000200 */
[----:B------:R-:W4:Y:S01]  /*46a0*/  MUFU.TANH R50, R50 ;  /* 0x0000003200327308 */ /* 0x000f220000002400 */
[C---:B------:R-:W-:Y:S06]  /*46b0*/  HMMA.16816.F32.BF16 R72, R36.reuse, R86, R72 ;  /* 0x000000562448723c */ /* 0x040fec0000041848 */
[C---:B--2---:R-:W-:Y:S01]  /*46c0*/  HMMA.16816.F32.BF16 R68, R36.reuse, R56, R68 ;  /* 0x000000382444723c */ /* 0x044fe20000041844 */
[----:B------:R-:W2:Y:S05]  /*46d0*/  MUFU.TANH R51, R51 ;  /* 0x0000003300337308 */ /* 0x000eaa0000002400 */
[----:B------:R-:W-:Y:S01]  /*46e0*/  HMMA.16816.F32.BF16 R80, R36, R58, R80 ;  /* 0x0000003a2450723c */ /* 0x000fe20000041850 */
[----:B------:R-:W5:Y:S01]  /*46f0*/  LDSM.16.M88.4 R36, [R212+0x7800] ;  /* 0x00780000d424783b */ /* 0x000f620000000200 */
[----:B------:R-:W-:-:S04]  /*4700*/  DEPBAR.LE SB0, 0x0 ;  /* 0x000080000000791a */ /* 0x000fc80000000000 */
[C---:B-1----:R-:W-:Y:S01]  /*4710*/  HMMA.16816.F32.BF16 R76, R24.reuse, R32, R76 ;  /* 0x00000020184c723c */ /* 0x042fe2000004184c */
[----:B------:R-:W-:Y:S05]  /*4720*/  MUFU.TANH R49, R49 ;  /* 0x0000003100317308 */ /* 0x000fea0000002400 */
[C---:B------:R-:W-:Y:S06]  /*4730*/  HMMA.16816.F32.BF16 R44, R24.reuse, R64, R44 ;  /* 0x00000040182c723c */ /* 0x040fec000004182c */
[C---:B------:R-:W-:Y:S06]  /*4740*/  HMMA.16816.F32.BF16 R40, R24.reuse, R66, R40 ;  /* 0x000000421828723c */ /* 0x040fec0000041828 */
[C---:B------:R-:W-:Y:S06]  /*4750*/  HMMA.16816.F32.BF16 R72, R24.reuse, R34, R72 ;  /* 0x000000221848723c */ /* 0x040fec0000041848 */
[C---:B---3--:R-:W-:Y:S06]  /*4760*/  HMMA.16816.F32.BF16 R68, R24.reuse, R8, R68 ;  /* 0x000000081844723c */ /* 0x048fec0000041844 */
[----:B------:R-:W-:Y:S01]  /*4770*/  HMMA.16816.F32.BF16 R80, R24, R10, R80 ;  /* 0x0000000a1850723c */ /* 0x000fe20000041850 */
[----:B------:R-:W-:-:S05]  /*4780*/  FMUL.FTZ R8, R31, UR6 ;  /* 0x000000061f087c20 */ /* 0x000fca0008410000 */
[C---:B------:R-:W-:Y:S01]  /*4790*/  HMMA.16816.F32.BF16 R76, R12.reuse, R16, R76 ;  /* 0x000000100c4c723c */ /* 0x040fe2000004184c */
[----:B------:R-:W-:Y:S05]  /*47a0*/  MUFU.TANH R8, R8 ;  /* 0x0000000800087308 */ /* 0x000fea0000002400 */
[----:B------:R-:W-:Y:S01]  /*47b0*/  HMMA.16816.F32.BF16 R44, R12, R20, R44 ;  /* 0x000000140c2c723c */ /* 0x000fe2000004182c */
[----:B------:R-:W-:-:S04]  /*47c0*/  LOP3.LUT R17, R6, 0xffffffe0, RZ, 0xc0, !PT ;  /* 0xffffffe006117812 */ /* 0x000fc800078ec0ff */
[----:B------:R-:W-:Y:S01]  /*47d0*/  IADD3 R2, -R17, R4, RZ ;  /* 0x0000000411027210 */ /* 0x000fe20007ffe1ff */
[C---:B------:R-:W-:Y:S01]  /*47e0*/  HMMA.16816.F32.BF16 R40, R12.reuse, R22, R40 ;  /* 0x000000160c28723c */ /* 0x040fe20000041828 */
[----:B------:R-:W-:Y:S01]  /*47f0*/  FMUL.FTZ R20, R28, UR6 ;  /* 0x000000061c147c20 */ /* 0x000fe20008410000 */
[----:B------:R-:W-:Y:S01]  /*4800*/  FMUL.FTZ R21, R29, UR6 ;  /* 0x000000061d157c20 */ /* 0x000fe20008410000 */
[----:B------:R-:W-:Y:S01]  /*4810*/  SHF.R.S32.HI R17, RZ, 0x1f, R2 ;  /* 0x0000001fff117819 */ /* 0x000fe20000011402 */
[----:B------:R-:W-:Y:S02]  /*4820*/  FMUL.FTZ R28, R30, UR6 ;  /* 0x000000061e1c7c20 */ /* 0x000fe40008410000 */
[C---:B------:R-:W-:Y:S01]  /*4830*/  HMMA.16816.F32.BF16 R72, R12.reuse, R18, R72 ;  /* 0x000000120c48723c */ /* 0x040fe20000041848 */
[----:B------:R-:W-:Y:S01]  /*4840*/  LEA.HI R2, R17, R2, RZ, 0x2 ;  /* 0x0000000211027211 */ /* 0x000fe200078f10ff */
[----:B------:R-:W1:Y:S03]  /*4850*/  MUFU.TANH R20, R20 ;  /* 0x0000001400147308 */ /* 0x000e660000002400 */
[----:B------:R-:W-:Y:S01]  /*4860*/  SHF.R.S32.HI R2, RZ, 0x2, R2 ;  /* 0x00000002ff027819 */ /* 0x000fe20000011402 */
[----:B-----5:R-:W-:Y:S01]  /*4870*/  HMMA.16816.F32.BF16 R68, R12, R36, R68 ;  /* 0x000000240c44723c */ /* 0x020fe20000041844 */
[----:B------:R-:W-:-:S02]  /*4880*/  IMAD.U32 R18, RZ, RZ, UR17 ;  /* 0x00000011ff127e24 */ /* 0x000fc4000f8e00ff */
[----:B------:R-:W-:Y:S01]  /*4890*/  FMUL.FTZ R19, R76, UR6 ;  /* 0x000000064c137c20 */ /* 0x000fe20008410000 */
[----:B------:R-:W-:Y:S01]  /*48a0*/  IADD3 R2, R99, 0x1, R2 ;  /* 0x0000000163027810 */ /* 0x000fe20007ffe002 */
[----:B------:R-:W3:Y:S01]  /*48b0*/  MUFU.TANH R21, R21 ;  /* 0x0000001500157308 */ /* 0x000ee20000002400 */
[----:B------:R-:W-:Y:S01]  /*48c0*/  IMAD R18, R18, 0x40, R239 ;  /* 0x0000004012127824 */ /* 0x000fe200078e02ef */
[----:B------:R-:W-:Y:S01]  /*48d0*/  HMMA.16816.F32.BF16 R80, R12, R38, R80 ;  /* 0x000000260c50723c */ /* 0x000fe20000041850 */
[----:B------:R-:W-:Y:S01]  /*48e0*/  FMUL.FTZ R9, R44, UR6 ;  /* 0x000000062c097c20 */ /* 0x000fe20008410000 */
[----:B------:R-:W-:Y:S01]  /*48f0*/  FMUL.FTZ R46, R46, UR6 ;  /* 0x000000062e2e7c20 */ /* 0x000fe20008410000 */
[----:B------:R-:W-:Y:S01]  /*4900*/  FMUL.FTZ R11, R45, UR6 ;  /* 0x000000062d0b7c20 */ /* 0x000fe20008410000 */
[C---:B------:R-:W-:Y:S01]  /*4910*/  IADD3 R10, R18.reuse, 0x1, RZ ;  /* 0x00000001120a7810 */ /* 0x040fe20007ffe0ff */
[----:B------:R-:W-:Y:S01]  /*4920*/  VIADD R22, R18, 0x10 ;  /* 0x0000001012167836 */ /* 0x000fe20000000000 */
[----:B------:R-:W-:Y:S01]  /*4930*/  MUFU.TANH R6, R46 ;  /* 0x0000002e00067308 */ /* 0x000fe20000002400 */
[----:B------:R-:W-:-:S02]  /*4940*/  IMAD.U32 R15, RZ, RZ, UR28 ;  /* 0x0000001cff0f7e24 */ /* 0x000fc4000f8e00ff */
[----:B------:R-:W-:Y:S01]  /*4950*/  FMUL.FTZ R16, R47, UR6 ;  /* 0x000000062f107c20 */ /* 0x000fe20008410000 */
[----:B------:R-:W-:Y:S01]  /*4960*/  FMUL.FTZ R17, R40, UR6 ;  /* 0x0000000628117c20 */ /* 0x000fe20008410000 */
[----:B------:R-:W-:Y:S01]  /*4970*/  FMUL.FTZ R4, R41, UR6 ;  /* 0x0000000629047c20 */ /* 0x000fe20008410000 */
[----:B------:R-:W-:Y:S01]  /*4980*/  FMUL.FTZ R12, R42, UR6 ;  /* 0x000000062a0c7c20 */ /* 0x000fe20008410000 */
[----:B------:R-:W-:Y:S01]  /*4990*/  IADD3 R2, R15, -UR16, R2 ;  /* 0x800000100f027c10 */ /* 0x000fe2000fffe002 */
[----:B------:R-:W-:Y:S01]  /*49a0*/  FMUL.FTZ R13, R43, UR6 ;  /* 0x000000062b0d7c20 */ /* 0x000fe20008410000 */
[----:B------:R-:W5:Y:S01]  /*49b0*/  MUFU.TANH R9, R9 ;  /* 0x0000000900097308 */ /* 0x000f620000002400 */
[----:B------:R-:W-:Y:S01]  /*49c0*/  FMUL.FTZ R78, R78, UR6 ;  /* 0x000000064e4e7c20 */ /* 0x000fe20008410000 */
[----:B------:R-:W-:Y:S01]  /*49d0*/  IADD3 R23, R18, 0x19, RZ ;  /* 0x0000001912177810 */ /* 0x000fe20007ffe0ff */
[----:B------:R-:W-:Y:S02]  /*49e0*/  VIADD R14, R2, UR20 ;  /* 0x00000014020e7c36 */ /* 0x000fe40008000000 */
[----:B------:R-:W-:Y:S01]  /*49f0*/  FMUL.FTZ R77, R77, UR6 ;  /* 0x000000064d4d7c20 */ /* 0x000fe20008410000 */
[----:B------:R-:W-:Y:S01]  /*4a00*/  FMUL.FTZ R79, R79, UR6 ;  /* 0x000000064f4f7c20 */ /* 0x000fe20008410000 */
[----:B------:R-:W-:Y:S01]  /*4a10*/  FMUL.FTZ R72, R72, UR6 ;  /* 0x0000000648487c20 */ /* 0x000fe20008410000 */
[----:B------:R-:W-:Y:S01]  /*4a20*/  FMUL.FTZ R74, R74, UR6 ;  /* 0x000000064a4a7c20 */ /* 0x000fe20008410000 */
[C---:B------:R-:W-:Y:S01]  /*4a30*/  VIADDMNMX R2, R14.reuse, 0x8, R15, PT ;  /* 0x000000080e027846 */ /* 0x040fe2000380010f */
[----:B------:R-:W5:Y:S01]  /*4a40*/  MUFU.TANH R28, R28 ;  /* 0x0000001c001c7308 */ /* 0x000f620000002400 */
[----:B------:R-:W-:Y:S01]  /*4a50*/  I2FP.F32.S32 R15, R10 ;  /* 0x0000000a000f7245 */ /* 0x000fe20000201400 */
[----:B------:R-:W-:Y:S01]  /*4a60*/  FMUL.FTZ R73, R73, UR6 ;  /* 0x0000000649497c20 */ /* 0x000fe20008410000 */
[----:B------:R-:W-:Y:S01]  /*4a70*/  VIMNMX R165, R14, UR28, PT ;  /* 0x0000001c0ea57c48 */ /* 0x000fe2000bfe0100 */
[----:B------:R-:W-:Y:S01]  /*4a80*/  VIADD R14, R18, 0x9 ;  /* 0x00000009120e7836 */ /* 0x000fe20000000000 */
[C---:B------:R-:W-:Y:S01]  /*4a90*/  ISETP.GE.AND P2, PT, R10.reuse, R2, PT ;  /* 0x000000020a00720c */ /* 0x040fe20003f46270 */
[----:B----4-:R-:W-:Y:S01]  /*4aa0*/  FFMA.FTZ R33, R15, UR5, R50 ;  /* 0x000000050f217c23 */ /* 0x010fe20008010032 */
[----:B------:R-:W-:Y:S01]  /*4ab0*/  ISETP.GE.AND P5, PT, R10, R165, PT ;  /* 0x000000a50a00720c */ /* 0x000fe20003fa6270 */
[----:B------:R-:W-:-:S02]  /*4ac0*/  VIADD R10, R18, 0x8 ;  /* 0x00000008120a7836 */ /* 0x000fc40000000000 */
[----:B--2---:R-:W-:Y:S01]  /*4ad0*/  FFMA.FTZ R30, R15, UR5, R51 ;  /* 0x000000050f1e7c23 */ /* 0x004fe20008010033 */
[-C--:B------:R-:W-:Y:S01]  /*4ae0*/  ISETP.GE.AND P3, PT, R22, R165.reuse, PT ;  /* 0x000000a51600720c */ /* 0x080fe20003f66270 */
[----:B------:R-:W2:Y:S01]  /*4af0*/  MUFU.TANH R11, R11 ;  /* 0x0000000b000b7308 */ /* 0x000ea20000002400 */
[----:B------:R-:W-:Y:S01]  /*4b00*/  FSEL R33, R33, -INF , !P5 ;  /* 0xff80000021217808 */ /* 0x000fe20006800000 */
[----:B------:R-:W-:Y:S01]  /*4b10*/  FMUL.FTZ R71, R71, UR6 ;  /* 0x0000000647477c20 */ /* 0x000fe20008410000 */
[-C--:B------:R-:W-:Y:S01]  /*4b20*/  ISETP.GE.AND P4, PT, R10, R165.reuse, PT ;  /* 0x000000a50a00720c */ /* 0x080fe20003f86270 */
[----:B------:R-:W-:Y:S01]  /*4b30*/  FMUL.FTZ R68, R68, UR6 ;  /* 0x0000000644447c20 */ /* 0x000fe20008410000 */
[----:B------:R-:W-:Y:S01]  /*4b40*/  ISETP.GE.AND P1, PT, R10, R2, PT ;  /* 0x000000020a00720c */ /* 0x000fe20003f26270 */
[----:B------:R-:W-:Y:S01]  /*4b50*/  FMUL.FTZ R69, R69, UR6 ;  /* 0x0000000645457c20 */ /* 0x000fe20008410000 */
[----:B------:R-:W-:Y:S01]  /*4b60*/  I2FP.F32.S32 R15, R10 ;  /* 0x0000000a000f7245 */ /* 0x000fe20000201400 */
[----:B------:R-:W4:Y:S01]  /*4b70*/  MUFU.TANH R16, R16 ;  /* 0x0000001000107308 */ /* 0x000f220000002400 */
[----:B------:R-:W-:Y:S01]  /*4b80*/  ISETP.GE.AND P5, PT, R22, R2, PT ;  /* 0x000000021600720c */ /* 0x000fe20003fa6270 */
[----:B------:R-:W-:Y:S01]  /*4b90*/  FMUL.FTZ R70, R70, UR6 ;  /* 0x0000000646467c20 */ /* 0x000fe20008410000 */
[----:B------:R-:W-:Y:S01]  /*4ba0*/  I2FP.F32.S32 R10, R14 ;  /* 0x0000000e000a7245 */ /* 0x000fe20000201400 */
[----:B-1----:R-:W-:Y:S01]  /*4bb0*/  FFMA.FTZ R20, R15, UR5, R20 ;  /* 0x000000050f147c23 */ /* 0x002fe20008010014 */
[----:B------:R-:W-:Y:S01]  /*4bc0*/  I2FP.F32.S32 R22, R22 ;  /* 0x0000001600167245 */ /* 0x000fe20000201400 */
[----:B------:R-:W-:Y:S01]  /*4bd0*/  FMUL.FTZ R75, R75, UR6 ;  /* 0x000000064b4b7c20 */ /* 0x000fe20008410000 */
[CC--:B------:R-:W-:Y:S01]  /*4be0*/  ISETP.GE.AND P0, PT, R14.reuse, R165.reuse, PT ;  /* 0x000000a50e00720c */ /* 0x0c0fe20003f06270 */
[----:B------:R-:W1:Y:S01]  /*4bf0*/  MUFU.TANH R17, R17 ;  /* 0x0000001100117308 */ /* 0x000e620000002400 */
[-C--:B------:R-:W-:Y:S01]  /*4c00*/  ISETP.GE.AND P6, PT, R14, R2.reuse, PT ;  /* 0x000000020e00720c */ /* 0x080fe20003fc6270 */
[----:B---3--:R-:W-:Y:S01]  /*4c10*/  FFMA.FTZ R21, R10, UR5, R21 ;  /* 0x000000050a157c23 */ /* 0x008fe20008010015 */
[C---:B-----5:R-:W-:Y:S01]  /*4c20*/  FFMA.FTZ R9, R22.reuse, UR5, R9 ;  /* 0x0000000516097c23 */ /* 0x060fe20008010009 */
[----:B------:R-:W-:Y:S01]  /*4c30*/  FFMA.FTZ R6, R22, UR5, R6 ;  /* 0x0000000516067c23 */ /* 0x000fe20008010006 */
[----:B------:R-:W-:Y:S01]  /*4c40*/  FFMA.FTZ R14, R15, UR5, R28 ;  /* 0x000000050f0e7c23 */ /* 0x000fe2000801001c */
[----:B------:R-:W-:Y:S01]  /*4c50*/  FFMA.FTZ R10, R10, UR5, R8 ;  /* 0x000000050a0a7c23 */ /* 0x000fe20008010008 */
[C---:B------:R-:W-:Y:S01]  /*4c60*/  VIADD R22, R18.reuse, 0x11 ;  /* 0x0000001112167836 */ /* 0x040fe20000000000 */
[----:B------:R-:W-:Y:S01]  /*4c70*/  MUFU.TANH R4, R4 ;  /* 0x0000000400047308 */ /* 0x000fe20000002400 */
[----:B------:R-:W-:Y:S01]  /*4c80*/  VIADD R8, R18, 0x18 ;  /* 0x0000001812087836 */ /* 0x000fe20000000000 */
[----:B------:R-:W-:Y:S01]  /*4c90*/  FSEL R30, R30, -INF , !P2 ;  /* 0xff8000001e1e7808 */ /* 0x000fe20005000000 */
[----:B------:R-:W-:Y:S01]  /*4ca0*/  FMUL.FTZ R80, R80, UR6 ;  /* 0x0000000650507c20 */ /* 0x000fe20008410000 */
[----:B------:R-:W-:Y:S01]  /*4cb0*/  FSEL R35, R20, -INF , !P4 ;  /* 0xff80000014237808 */ /* 0x000fe20006000000 */
[----:B------:R-:W-:Y:S01]  /*4cc0*/  FMUL.FTZ R81, R81, UR6 ;  /* 0x0000000651517c20 */ /* 0x000fe20008410000 */
[----:B------:R-:W-:Y:S01]  /*4cd0*/  ISETP.GE.AND P2, PT, R22, R165, PT ;  /* 0x000000a51600720c */ /* 0x000fe20003f46270 */
[----:B------:R-:W-:Y:S01]  /*4ce0*/  FMUL.FTZ R82, R82, UR6 ;  /* 0x0000000652527c20 */ /* 0x000fe20008410000 */
[----:B------:R-:W3:Y:S01]  /*4cf0*/  MUFU.TANH R12, R12 ;  /* 0x0000000c000c7308 */ /* 0x000ee20000002400 */
[----:B------:R-:W-:Y:S01]  /*4d00*/  ISETP.GE.AND P4, PT, R22, R2, PT ;  /* 0x000000021600720c */ /* 0x000fe20003f86270 */
[----:B------:R-:W-:Y:S01]  /*4d10*/  FMUL.FTZ R83, R83, UR6 ;  /* 0x0000000653537c20 */ /* 0x000fe20008410000 */
[----:B------:R-:W-:-:S02]  /*4d20*/  FSEL R14, R14, -INF , !P1 ;  /* 0xff8000000e0e7808 */ /* 0x000fc40004800000 */
[----:B------:R-:W-:Y:S02]  /*4d30*/  FSEL R31, R21, -INF , !P0 ;  /* 0xff800000151f7808 */ /* 0x000fe40004000000 */
[----:B------:R-:W-:Y:S01]  /*4d40*/  FSEL R10, R10, -INF , !P6 ;  /* 0xff8000000a0a7808 */ /* 0x000fe20007000000 */
[----:B------:R-:W5:Y:S01]  /*4d50*/  MUFU.TANH R13, R13 ;  /* 0x0000000d000d7308 */ /* 0x000f620000002400 */
[----:B------:R-:W-:Y:S02]  /*4d60*/  FSEL R15, R9, -INF , !P3 ;  /* 0xff800000090f7808 */ /* 0x000fe40005800000 */
[----:B------:R-:W-:Y:S02]  /*4d70*/  I2FP.F32.S32 R22, R22 ;  /* 0x0000001600167245 */ /* 0x000fe40000201400 */
[CC--:B------:R-:W-:Y:S02]  /*4d80*/  ISETP.GE.AND P1, PT, R8.reuse, R165.reuse, PT ;  /* 0x000000a50800720c */ /* 0x0c0fe40003f26270 */
[-C--:B------:R-:W-:Y:S01]  /*4d90*/  ISETP.GE.AND P0, PT, R8, R2.reuse, PT ;  /* 0x000000020800720c */ /* 0x080fe20003f06270 */
[----:B------:R-:W-:Y:S01]  /*4da0*/  MUFU.TANH R19, R19 ;  /* 0x0000001300137308 */ /* 0x000fe20000002400 */
[C---:B------:R-:W-:Y:S01]  /*4db0*/  ISETP.GE.AND P6, PT, R23.reuse, R165, PT ;  /* 0x000000a51700720c */ /* 0x040fe20003fc6270 */
[C---:B--2---:R-:W-:Y:S01]  /*4dc0*/  FFMA.FTZ R20, R22.reuse, UR5, R11 ;  /* 0x0000000516147c23 */ /* 0x044fe2000801000b */
[----:B------:R-:W-:Y:S01]  /*4dd0*/  ISETP.GE.AND P3, PT, R23, R2, PT ;  /* 0x000000021700720c */ /* 0x000fe20003f66270 */
[----:B----4-:R-:W-:Y:S01]  /*4de0*/  FFMA.FTZ R16, R22, UR5, R16 ;  /* 0x0000000516107c23 */ /* 0x010fe20008010010 */
[----:B------:R-:W-:Y:S01]  /*4df0*/  I2FP.F32.S32 R8, R8 ;  /* 0x0000000800087245 */ /* 0x000fe20000201400 */
[----:B------:R-:W-:Y:S01]  /*4e00*/  VIADD R22, R18, 0x20 ;  /* 0x0000002012167836 */ /* 0x000fe20000000000 */
[----:B------:R-:W-:Y:S01]  /*4e10*/  I2FP.F32.S32 R23, R23 ;  /* 0x0000001700177245 */ /* 0x000fe20000201400 */
[----:B------:R-:W-:Y:S02]  /*4e20*/  MUFU.TANH R78, R78 ;  /* 0x0000004e004e7308 */ /* 0x000fe40000002400 */
[C---:B-1----:R-:W-:Y:S01]  /*4e30*/  FFMA.FTZ R11, R8.reuse, UR5, R17 ;  /* 0x00000005080b7c23 */ /* 0x042fe20008010011 */
[----:B---3--:R-:W-:Y:S01]  /*4e40*/  FFMA.FTZ R9, R8, UR5, R12 ;  /* 0x0000000508097c23 */ /* 0x008fe2000801000c */
[C---:B------:R-:W-:Y:S01]  /*4e50*/  FFMA.FTZ R21, R23.reuse, UR5, R4 ;  /* 0x0000000517157c23 */ /* 0x040fe20008010004 */
[----:B------:R-:W-:Y:S01]  /*4e60*/  VIADD R4, R18, 0x21 ;  /* 0x0000002112047836 */ /* 0x000fe20000000000 */
[----:B------:R-:W-:Y:S01]  /*4e70*/  FSEL R8, R6, -INF , !P5 ;  /* 0xff80000006087808 */ /* 0x000fe20006800000 */
[----:B------:R-:W-:Y:S01]  /*4e80*/  VIADD R17, R18, 0x28 ;  /* 0x0000002812117836 */ /* 0x000fe20000000000 */
[----:B------:R-:W1:Y:S01]  /*4e90*/  MUFU.TANH R77, R77 ;  /* 0x0000004d004d7308 */ /* 0x000e620000002400 */
[----:B------:R-:W-:Y:S01]  /*4ea0*/  FSEL R6, R16, -INF , !P4 ;  /* 0xff80000010067808 */ /* 0x000fe20006000000 */
[----:B-----5:R-:W-:Y:S01]  /*4eb0*/  FFMA.FTZ R12, R23, UR5, R13 ;  /* 0x00000005170c7c23 */ /* 0x020fe2000801000d */
[----:B------:R-:W-:-:S02]  /*4ec0*/  FSEL R11, R11, -INF , !P1 ;  /* 0xff8000000b0b7808 */ /* 0x000fc40004800000 */
[CC--:B------:R-:W-:Y:S02]  /*4ed0*/  ISETP.GE.AND P4, PT, R4.reuse, R165.reuse, PT ;  /* 0x000000a50400720c */ /* 0x0c0fe40003f86270 */
[----:B------:R-:W-:Y:S01]  /*4ee0*/  ISETP.GE.AND P1, PT, R4, R2, PT ;  /* 0x000000020400720c */ /* 0x000fe20003f26270 */
[----:B------:R-:W2:Y:S01]  /*4ef0*/  MUFU.TANH R79, R79 ;  /* 0x0000004f004f7308 */ /* 0x000ea20000002400 */
[----:B------:R-:W-:Y:S02]  /*4f00*/  I2FP.F32.S32 R16, R4 ;  /* 0x0000000400107245 */ /* 0x000fe40000201400 */
[----:B------:R-:W-:Y:S02]  /*4f10*/  FSEL R13, R20, -INF , !P2 ;  /* 0xff800000140d7808 */ /* 0x000fe40005000000 */
[----:B------:R-:W-:Y:S02]  /*4f20*/  FSEL R4, R9, -INF , !P0 ;  /* 0xff80000009047808 */ /* 0x000fe40004000000 */
[----:B------:R-:W-:Y:S01]  /*4f30*/  I2FP.F32.S32 R20, R22 ;  /* 0x0000001600147245 */ /* 0x000fe20000201400 */
[----:B------:R-:W3:Y:S01]  /*4f40*/  MUFU.TANH R72, R72 ;  /* 0x0000004800487308 */ /* 0x000ee20000002400 */
[----:B------:R-:W-:Y:S01]  /*4f50*/  FSEL R9, R21, -INF , !P6 ;  /* 0xff80000015097808 */ /* 0x000fe20007000000 */
[----:B-1----:R-:W-:Y:S01]  /*4f60*/  FFMA.FTZ R77, R16, UR5, R77 ;  /* 0x00000005104d7c23 */ /* 0x002fe2000801004d */
[C---:B------:R-:W-:Y:S01]  /*4f70*/  ISETP.GE.AND P0, PT, R17.reuse, R165, PT ;  /* 0x000000a51100720c */ /* 0x040fe20003f06270 */
[C---:B------:R-:W-:Y:S01]  /*4f80*/  FFMA.FTZ R19, R20.reuse, UR5, R19 ;  /* 0x0000000514137c23 */ /* 0x040fe20008010013 */
[----:B------:R-:W-:Y:S01]  /*4f90*/  ISETP.GE.AND P6, PT, R17, R2, PT ;  /* 0x000000021100720c */ /* 0x000fe20003fc6270 */
[----:B------:R-:W-:Y:S01]  /*4fa0*/  FFMA.FTZ R78, R20, UR5, R78 ;  /* 0x00000005144e7c23 */ /* 0x000fe2000801004e */
[----:B------:R-:W-:Y:S01]  /*4fb0*/  I2FP.F32.S32 R17, R17 ;  /* 0x0000001100117245 */ /* 0x000fe20000201400 */
[----:B------:R-:W1:Y:S01]  /*4fc0*/  MUFU.TANH R74, R74 ;  /* 0x0000004a004a7308 */ /* 0x000e620000002400 */
[----:B------:R-:W-:Y:S01]  /*4fd0*/  ISETP.GE.AND P5, PT, R22, R165, PT ;  /* 0x000000a51600720c */ /* 0x000fe20003fa6270 */
[----:B------:R-:W-:-:S02]  /*4fe0*/  VIADD R20, R18, 0x29 ;  /* 0x0000002912147836 */ /* 0x000fc40000000000 */
[----:B--2---:R-:W-:Y:S01]  /*4ff0*/  FFMA.FTZ R79, R16, UR5, R79 ;  /* 0x00000005104f7c23 */ /* 0x004fe2000801004f */
[----:B------:R-:W-:Y:S01]  /*5000*/  VIADD R16, R18, 0x31 ;  /* 0x0000003112107836 */ /* 0x000fe20000000000 */
[----:B------:R-:W-:Y:S02]  /*5010*/  FSEL R12, R12, -INF , !P3 ;  /* 0xff8000000c0c7808 */ /* 0x000fe40005800000 */
[----:B------:R-:W-:Y:S01]  /*5020*/  FSEL R191, R19, -INF , !P5 ;  /* 0xff80000013bf7808 */ /* 0x000fe20006800000 */
[----:B------:R-:W2:Y:S01]  /*5030*/  MUFU.TANH R73, R73 ;  /* 0x0000004900497308 */ /* 0x000ea20000002400 */
[----:B---3--:R-:W-:Y:S01]  /*5040*/  FFMA.FTZ R72, R17, UR5, R72 ;  /* 0x0000000511487c23 */ /* 0x008fe20008010048 */
[-C--:B------:R-:W-:Y:S02]  /*5050*/  ISETP.GE.AND P2, PT, R22, R2.reuse, PT ;  /* 0x000000021600720c */ /* 0x080fe40003f46270 */
[C---:B------:R-:W-:Y:S02]  /*5060*/  ISETP.GE.AND P3, PT, R20.reuse, R165, PT ;  /* 0x000000a51400720c */ /* 0x040fe40003f66270 */
[----:B------:R-:W-:-:S02]  /*5070*/  ISETP.GE.AND P5, PT, R20, R2, PT ;  /* 0x000000021400720c */ /* 0x000fc40003fa6270 */
[----:B------:R-:W3:Y:S01]  /*5080*/  MUFU.TANH R71, R71 ;  /* 0x0000004700477308 */ /* 0x000ee20000002400 */
[----:B-1----:R-:W-:Y:S01]  /*5090*/  FFMA.FTZ R74, R17, UR5, R74 ;  /* 0x00000005114a7c23 */ /* 0x002fe2000801004a */
[----:B------:R-:W-:Y:S02]  /*50a0*/  IADD3 R17, R18, 0x30, RZ ;  /* 0x0000003012117810 */ /* 0x000fe40007ffe0ff */
[----:B------:R-:W-:Y:S02]  /*50b0*/  I2FP.F32.S32 R20, R20 ;  /* 0x0000001400147245 */ /* 0x000fe40000201400 */
[----:B------:R-:W-:Y:S02]  /*50c0*/  FSEL R230, R79, -INF , !P1 ;  /* 0xff8000004fe67808 */ /* 0x000fe40004800000 */
[----:B------:R-:W1:Y:S01]  /*50d0*/  MUFU.TANH R68, R68 ;  /* 0x0000004400447308 */ /* 0x000e620000002400 */
[----:B------:R-:W-:Y:S01]  /*50e0*/  FSEL R189, R72, -INF , !P0 ;  /* 0xff80000048bd7808 */ /* 0x000fe20004000000 */
[----:B--2---:R-:W-:Y:S01]  /*50f0*/  FFMA.FTZ R73, R20, UR5, R73 ;  /* 0x0000000514497c23 */ /* 0x004fe20008010049 */
[----:B------:R-:W-:-:S02]  /*5100*/  ISETP.GE.AND P1, PT, R16, R165, PT ;  /* 0x000000a51000720c */ /* 0x000fc40003f26270 */
[----:B------:R-:W-:Y:S02]  /*5110*/  ISETP.GE.AND P0, PT, R16, R2, PT ;  /* 0x000000021000720c */ /* 0x000fe40003f06270 */
[----:B------:R-:W-:Y:S01]  /*5120*/  I2FP.F32.S32 R16, R16 ;  /* 0x0000001000107245 */ /* 0x000fe20000201400 */
[----:B------:R-:W2:Y:S01]  /*5130*/  MUFU.TANH R69, R69 ;  /* 0x0000004500457308 */ /* 0x000ea20000002400 */
[----:B------:R-:W-:Y:S02]  /*5140*/  FSEL R186, R78, -INF , !P2 ;  /* 0xff8000004eba7808 */ /* 0x000fe40005000000 */
[----:B------:R-:W-:Y:S01]  /*5150*/  FSEL R185, R77, -INF , !P4 ;  /* 0xff8000004db97808 */ /* 0x000fe20006000000 */
[----:B---3--:R-:W-:Y:S01]  /*5160*/  FFMA.FTZ R71, R16, UR5, R71 ;  /* 0x0000000510477c23 */ /* 0x008fe20008010047 */
[C---:B------:R-:W-:Y:S02]  /*5170*/  ISETP.GE.AND P2, PT, R17.reuse, R165, PT ;  /* 0x000000a51100720c */ /* 0x040fe40003f46270 */
[----:B------:R-:W-:Y:S01]  /*5180*/  ISETP.GE.AND P4, PT, R17, R2, PT ;  /* 0x000000021100720c */ /* 0x000fe20003f86270 */
[----:B------:R-:W3:Y:S01]  /*5190*/  MUFU.TANH R70, R70 ;  /* 0x0000004600467308 */ /* 0x000ee20000002400 */
[----:B------:R-:W-:-:S02]  /*51a0*/  I2FP.F32.S32 R17, R17 ;  /* 0x0000001100117245 */ /* 0x000fc40000201400 */
[----:B------:R-:W-:Y:S02]  /*51b0*/  FSEL R188, R74, -INF , !P6 ;  /* 0xff8000004abc7808 */ /* 0x000fe40007000000 */
[----:B------:R-:W-:Y:S01]  /*51c0*/  FSEL R187, R73, -INF , !P3 ;  /* 0xff80000049bb7808 */ /* 0x000fe20005800000 */
[----:B-1----:R-:W-:Y:S01]  /*51d0*/  FFMA.FTZ R68, R17, UR5, R68 ;  /* 0x0000000511447c23 */ /* 0x002fe20008010044 */
[----:B------:R-:W-:Y:S01]  /*51e0*/  ISETP.GE.AND P6, PT, R18, R165, PT ;  /* 0x000000a51200720c */ /* 0x000fe20003fc6270 */
[----:B------:R-:W1:Y:S01]  /*51f0*/  MUFU.TANH R75, R75 ;  /* 0x0000004b004b7308 */ /* 0x000e620000002400 */
[----:B--2---:R-:W-:Y:S01]  /*5200*/  FFMA.FTZ R69, R16, UR5, R69 ;  /* 0x0000000510457c23 */ /* 0x004fe20008010045 */
[C---:B------:R-:W-:Y:S01]  /*5210*/  VIADD R16, R18.reuse, 0x38 ;  /* 0x0000003812107836 */ /* 0x040fe20000000000 */
[----:B------:R-:W-:Y:S02]  /*5220*/  ISETP.GE.AND P3, PT, R18, R2, PT ;  /* 0x000000021200720c */ /* 0x000fe40003f66270 */
[----:B------:R-:W-:-:S02]  /*5230*/  FSEL R194, R71, -INF , !P0 ;  /* 0xff80000047c27808 */ /* 0x000fc40004000000 */
[----:B------:R-:W-:Y:S01]  /*5240*/  PLOP3.LUT P0, PT, PT, PT, UP0, 0x80, 0x0 ;  /* 0x000000000000781c */ /* 0x000fe20003f0f008 */
[----:B------:R-:W2:Y:S01]  /*5250*/  MUFU.TANH R80, R80 ;  /* 0x0000005000507308 */ /* 0x000ea20000002400 */
[----:B---3--:R-:W-:Y:S01]  /*5260*/  FFMA.FTZ R70, R17, UR5, R70 ;  /* 0x0000000511467c23 */ /* 0x008fe20008010046 */
[----:B------:R-:W-:Y:S01]  /*5270*/  I2FP.F32.S32 R17, R18 ;  /* 0x0000001200117245 */ /* 0x000fe20000201400 */
[----:B------:R-:W-:Y:S01]  /*5280*/  VIADD R18, R18, 0x39 ;  /* 0x0000003912127836 */ /* 0x000fe20000000000 */
[----:B------:R-:W-:Y:S02]  /*5290*/  FSEL R199, R69, -INF , !P1 ;  /* 0xff80000045c77808 */ /* 0x000fe40004800000 */
[----:B------:R-:W-:Y:S01]  /*52a0*/  FSEL R196, R70, -INF , !P4 ;  /* 0xff80000046c47808 */ /* 0x000fe20006000000 */
[C---:B------:R-:W-:Y:S01]  /*52b0*/  FFMA.FTZ R37, R17.reuse, UR5, R48 ;  /* 0x0000000511257c23 */ /* 0x040fe20008010030 */
[----:B------:R-:W3:Y:S01]  /*52c0*/  MUFU.TANH R81, R81 ;  /* 0x0000005100517308 */ /* 0x000ee20000002400 */
[----:B------:R-:W-:Y:S01]  /*52d0*/  ISETP.GE.AND P4, PT, R18, R165, PT ;  /* 0x000000a51200720c */ /* 0x000fe20003f86270 */
[----:B-1----:R-:W-:Y:S01]  /*52e0*/  FFMA.FTZ R75, R20, UR5, R75 ;  /* 0x00000005144b7c23 */ /* 0x002fe2000801004b */
[----:B------:R-:W-:Y:S01]  /*52f0*/  ISETP.GE.AND P1, PT, R18, R2, PT ;  /* 0x000000021200720c */ /* 0x000fe20003f26270 */
[----:B------:R-:W-:Y:S01]  /*5300*/  FFMA.FTZ R32, R17, UR5, R49 ;  /* 0x0000000511207c23 */ /* 0x000fe20008010031 */
[----:B------:R-:W-:-:S02]  /*5310*/  I2FP.F32.S32 R19, R16 ;  /* 0x0000001000137245 */ /* 0x000fc40000201400 */
[----:B------:R-:W-:Y:S01]  /*5320*/  I2FP.F32.S32 R18, R18 ;  /* 0x0000001200127245 */ /* 0x000fe20000201400 */
[----:B------:R-:W1:Y:S01]  /*5330*/  MUFU.TANH R82, R82 ;  /* 0x0000005200527308 */ /* 0x000e620000002400 */
[----:B------:R-:W-:Y:S01]  /*5340*/  FSEL R228, R75, -INF , !P5 ;  /* 0xff8000004be47808 */ /* 0x000fe20006800000 */
[----:B--2---:R-:W-:Y:S01]  /*5350*/  FFMA.FTZ R197, R19, UR5, R80 ;  /* 0x0000000513c57c23 */ /* 0x004fe20008010050 */
[----:B------:R-:W-:Y:S01]  /*5360*/  FSEL R229, R68, -INF , !P2 ;  /* 0xff80000044e57808 */ /* 0x000fe20005000000 */
[----:B------:R-:W-:Y:S01]  /*5370*/  BAR.SYNC.DEFER_BLOCKING 0x0 ;  /* 0x0000000000007b1d */ /* 0x000fe20000010000 */
[C---:B------:R-:W-:Y:S02]  /*5380*/  ISETP.GE.AND P5, PT, R16.reuse, R165, PT ;  /* 0x000000a51000720c */ /* 0x040fe40003fa6270 */
[----:B------:R-:W-:Y:S01]  /*5390*/  ISETP.GE.AND P2, PT, R16, R2, PT ;  /* 0x000000021000720c */ /* 0x000fe20003f46270 */
[----:B---3--:R-:W-:Y:S02]  /*53a0*/  FFMA.FTZ R195, R18, UR5, R81 ;  /* 0x0000000512c37c23 */ /* 0x008fe40008010051 */
[----:B------:R-:W2:Y:S01]  /*53b0*/  MUFU.TANH R83, R83 ;  /* 0x0000005300537308 */ /* 0x000ea20000002400 */
[----:B------:R-:W-:-:S02]  /*53c0*/  FSEL R197, R197, -INF , !P5 ;  /* 0xff800000c5c57808 */ /* 0x000fc40006800000 */
[----:B------:R-:W-:Y:S02]  /*53d0*/  FSEL R37, R37, -INF , !P6 ;  /* 0xff80000025257808 */ /* 0x000fe40007000000 */
[----:B------:R-:W-:Y:S01]  /*53e0*/  FSEL R32, R32, -INF , !P3 ;  /* 0xff80000020207808 */ /* 0x000fe20005800000 */
[----:B-1----:R-:W-:Y:S01]  /*53f0*/  FFMA.FTZ R192, R19, UR5, R82 ;  /* 0x0000000513c07c23 */ /* 0x002fe20008010052 */
[----:B------:R-:W-:-:S04]  /*5400*/  FSEL R195, R195, -INF , !P4 ;  /* 0xff800000c3c37808 */ /* 0x000fc80006000000 */
[----:B------:R-:W-:Y:S01]  /*5410*/  FSEL R192, R192, -INF , !P2 ;  /* 0xff800000c0c07808 */ /* 0x000fe20005000000 */
[----:B--2---:R-:W-:-:S05]  /*5420*/  FFMA.FTZ R190, R18, UR5, R83 ;  /* 0x0000000512be7c23 */ /* 0x004fca0008010053 */
        /* <DEDUP_REMOVED lines=55> */
[----:B---3--:R-:W3:Y:S01]  /*57a0*/  @!P6 LDC.64 R28, c[0x0][0x218] ;  /* 0x00008600ff1ceb82 */ /* 0x008ee20000000a00 */
[C---:B--2---:R-:W-:Y:S01]  /*57b0*/  @!P5 LEA R42, P1, R3.reuse, R20, 0x1 ;  /* 0x00000014032ad211 */ /* 0x044fe200078208ff */
[----:B------:R-:W-:Y:S01]  /*57c0*/  @!PT LDS RZ, [RZ] ;  /* 0x00000000fffff984 */ /* 0x000fe20000000800 */
[----:B------:R-:W-:Y:S01]  /*57d0*/  @!PT LDS RZ, [RZ] ;  /* 0x00000000fffff984 */ /* 0x000fe20000000800 */
[----:B------:R-:W-:Y:S01]  /*57e0*/  @!PT LDS RZ, [RZ] ;  /* 0x00000000fffff984 */ /* 0x000fe20000000800 */
[----:B------:R1:W-:Y:S03]  /*57f0*/  @!P6 LDGSTS.E.BYPASS.LTC128B.128 [R227+0x8800], desc[UR26][R44.64] ;  /* 0x088000002ce3efae */ /* 0x0003e6000b901d5a */
[C---:B------:R-:W-:Y:S01]  /*5800*/  @!P5 LEA.HI.X R43, R3.reuse, R21, R34, 0x1, P1 ;  /* 0x00000015032bd211 */ /* 0x040fe200008f0c22 */
[----:B------:R1:W-:Y:S02]  /*5810*/  @P5 STS.128 [R227+0xa800], RZ ;  /* 0x00a800ffe3005388 */ /* 0x0003e40000000c00 */
[----:B------:R-:W2:Y:S02]  /*5820*/  @!P4 LDC.64 R24, c[0x0][0x218] ;  /* 0x00008600ff18cb82 */ /* 0x000ea40000000a00 */
[----:B------:R-:W-:Y:S01]  /*5830*/  @!PT LDS RZ, [RZ] ;  /* 0x00000000fffff984 */ /* 0x000fe20000000800 */
[----:B------:R-:W-:Y:S01]  /*5840*/  @!PT LDS RZ, [RZ] ;  /* 0x00000000fffff984 */ /* 0x000fe20000000800 */
[----:B------:R-:W-:Y:S01]  /*5850*/  @!PT LDS RZ, [RZ] ;  /* 0x00000000fffff984 */ /* 0x000fe20000000800 */
[----:B------:R1:W-:Y:S01]  /*5860*/  @!P5 LDGSTS.E.BYPASS.LTC128B.128 [R227+0xa800], desc[UR26][R42.64+0x80] ;  /* 0x0a8000802ae3dfae */ /* 0x0003e2000b901d5a */
[----:B----4-:R-:W-:-:S03]  /*5870*/  @!P4 LEA R38, P2, R3, R18, 0x1 ;  /* 0x000000120326c211 */ /* 0x010fc600078408ff */
[----:B------:R1:W-:Y:S02]  /*5880*/  @P4 STS.128 [R227+0xc800], RZ ;  /* 0x00c800ffe3004388 */ /* 0x0003e40000000c00 */
[----:B------:R-:W4:Y:S01]  /*5890*/  @!P5 LDC.64 R26, c[0x0][0x218] ;  /* 0x00008600ff1adb82 */ /* 0x000f220000000a00 */
[C---:B-----5:R-:W-:Y:S02]  /*58a0*/  @!P3 LEA R40, P1, R3.reuse, R16, 0x1 ;  /* 0x000000100328b211 */ /* 0x060fe400078208ff */
[C-C-:B------:R-:W-:Y:S02]  /*58b0*/  @!P4 LEA.HI.X R39, R3.reuse, R19, R34.reuse, 0x1, P2 ;  /* 0x000000130327c211 */ /* 0x140fe400010f0c22 */
[C---:B------:R-:W-:Y:S02]  /*58c0*/  @!P3 LEA.HI.X R41, R3.reuse, R17, R34, 0x1, P1 ;  /* 0x000000110329b211 */ /* 0x040fe400008f0c22 */
[----:B------:R-:W-:Y:S01]  /*58d0*/  IADD3 R36, P2, R3, UR39, RZ ;  /* 0x0000002703247c10 */ /* 0x000fe2000ff5e0ff */
[----:B------:R-:W5:Y:S01]  /*58e0*/  @!P3 LDC.64 R22, c[0x0][0x218] ;  /* 0x00008600ff16bb82 */ /* 0x000f620000000a00 */
[----:B------:R-:W-:Y:S01]  /*58f0*/  @!PT LDS RZ, [RZ] ;  /* 0x00000000fffff984 */ /* 0x000fe20000000800 */
[----:B------:R-:W-:Y:S01]  /*5900*/  @!PT LDS RZ, [RZ] ;  /* 0x00000000fffff984 */ /* 0x000fe20000000800 */
[----:B------:R-:W-:Y:S01]  /*5910*/  @!PT LDS RZ, [RZ] ;  /* 0x00000000fffff984 */ /* 0x000fe20000000800 */
[----:B------:R1:W-:Y:S02]  /*5920*/  @!P4 LDGSTS.E.BYPASS.LTC128B.128 [R227+0xc800], desc[UR26][R38.64+0x100] ;  /* 0x0c80010026e3cfae */ /* 0x0003e4000b901d5a */
[----:B---3--:R-:W-:-:S02]  /*5930*/  @!P6 LEA R28, P1, R36, R28, 0x1 ;  /* 0x0000001c241ce211 */ /* 0x008fc400078208ff */
[----:B------:R-:W-:Y:S01]  /*5940*/  IADD3.X R34, R34, UR38, RZ, P2, !PT ;  /* 0x0000002622227c10 */ /* 0x000fe200097fe4ff */
[----:B------:R1:W-:Y:S02]  /*5950*/  @P3 STS.128 [R227+0xe800], RZ ;  /* 0x00e800ffe3003388 */ /* 0x0003e40000000c00 */
[----:B------:R-:W3:Y:S01]  /*5960*/  @!P6 LDC.64 R20, c[0x0][0x218] ;  /* 0x00008600ff14eb82 */ /* 0x000ee20000000a00 */
[C---:B------:R-:W-:Y:S01]  /*5970*/  @!P6 LEA.HI.X R29, R36.reuse, R29, R34, 0x1, P1 ;  /* 0x0000001d241de211 */ /* 0x040fe200008f0c22 */
[----:B------:R-:W-:Y:S01]  /*5980*/  @!PT LDS RZ, [RZ] ;  /* 0x00000000fffff984 */ /* 0x000fe20000000800 */
[----:B------:R-:W-:Y:S01]  /*5990*/  @!PT LDS RZ, [RZ] ;  /* 0x00000000fffff984 */ /* 0x000fe20000000800 */
[----:B------:R-:W-:Y:S01]  /*59a0*/  @!PT LDS RZ, [RZ] ;  /* 0x00000000fffff984 */ /* 0x000fe20000000800 */
[----:B------:R1:W-:Y:S01]  /*59b0*/  @!P3 LDGSTS.E.BYPASS.LTC128B.128 [R227+0xe800], desc[UR26][R40.64+0x180] ;  /* 0x0e80018028e3bfae */ /* 0x0003e2000b901d5a */
[----:B--2---:R-:W-:-:S03]  /*59c0*/  @!P4 LEA R24, P1, R36, R24, 0x1 ;  /* 0x000000182418c211 */ /* 0x004fc600078208ff */
[----:B------:R1:W-:Y:S01]  /*59d0*/  @P6 STS.128 [R227+0x9000], RZ ;  /* 0x009000ffe3006388 */ /* 0x0003e20000000c00 */
[C-C-:B------:R-:W-:Y:S01]  /*59e0*/  @!P4 LEA.HI.X R25, R36.reuse, R25, R34.reuse, 0x1, P1 ;  /* 0x000000192419c211 */ /* 0x140fe200008f0c22 */
[----:B------:R-:W2:Y:S01]  /*59f0*/  @!P5 LDC.64 R18, c[0x0][0x218] ;  /* 0x00008600ff12db82 */ /* 0x000ea20000000a00 */
[C---:B----4-:R-:W-:Y:S01]  /*5a00*/  @!P5 LEA R26, P2, R36.reuse, R26, 0x1 ;  /* 0x0000001a241ad211 */ /* 0x050fe200078408ff */
[----:B------:R-:W-:Y:S01]  /*5a10*/  @!PT LDS RZ, [RZ] ;  /* 0x00000000fffff984 */ /* 0x000fe20000000800 */
[----:B------:R-:W-:Y:S01]  /*5a20*/  @!PT LDS RZ, [RZ] ;  /* 0x00000000fffff984 */ /* 0x000fe20000000800 */
[----:B------:R-:W-:Y:S01]  /*5a30*/  @!PT LDS RZ, [RZ] ;  /* 0x00000000fffff984 */ /* 0x000fe20000000800 */
[----:B------:R1:W-:Y:S03]  /*5a40*/  @!P6 LDGSTS.E.BYPASS.LTC128B.128 [R227+0x9000], desc[UR26][R28.64] ;  /* 0x090000001ce3efae */ /* 0x0003e6000b901d5a */
[C-C-:B------:R-:W-:Y:S01]  /*5a50*/  @!P5 LEA.HI.X R27, R36.reuse, R27, R34.reuse, 0x1, P2 ;  /* 0x0000001b241bd211 */ /* 0x140fe200010f0c22 */
[----:B------:R1:W-:Y:S01]  /*5a60*/  @P5 STS.128 [R227+0xb000], RZ ;  /* 0x00b000ffe3005388 */ /* 0x0003e20000000c00 */
        /* <DEDUP_REMOVED lines=49> */
.L_x_773:
[----:B------:R-:W-:Y:S05]  /*5d80*/  BSYNC B0 ;  /* 0x0000000000007941 */ /* 0x000fea0003800000 */
.L_x_772:
[----:B------:R-:W0:Y:S02]  /*5d90*/  LDGDEPBAR ;  /* 0x00000000000079af */ /* 0x000e240000000000 */
.L_x_771:
        /* <DEDUP_REMOVED lines=46> */
[----:B------:R-:W3:Y:S04]  /*6080*/  LDSM.16.MT88.4 R48, [R218+0x12000] ;  /* 0x01200000da30783b */ /* 0x000ee80000004200 */
[----:B------:R-:W4:Y:S04]  /*6090*/  LDSM.16.MT88.4 R56, [R217+0x12000] ;  /* 0x01200000d938783b */ /* 0x000f280000004200 */
[----:B------:R-:W5:Y:S04]  /*60a0*/  LDSM.16.MT88.4 R64, [R216+0x12000] ;  /* 0x01200000d840783b */ /* 0x000f680000004200 */
[----:B------:R-:W5:Y:S01]  /*60b0*/  LDSM.16.MT88.4 R72, [R220+0x14000] ;  /* 0x01400000dc48783b */ /* 0x000f620000004200 */
[----:B-1----:R-:W-:-:S03]  /*60c0*/  FMNMX.FTZ R164, R17, R164, !PT ;  /* 0x000000a411a47209 */ /* 0x002fc60007810000 */
[----:B------:R-:W1:Y:S01]  /*60d0*/  LDSM.16.MT88.4 R80, [R218+0x14000] ;  /* 0x01400000da50783b */ /* 0x000e620000004200 */
[----:B--2---:R-:W-:Y:S01]  /*60e0*/  FMNMX.FTZ R3, R16, R3, !PT ;  /* 0x0000000310037209 */ /* 0x004fe20007810000 */
[C---:B------:R-:W-:Y:S01]  /*60f0*/  FMUL.FTZ R198, R164.reuse, UR10 ;  /* 0x0000000aa4c67c20 */ /* 0x040fe20008410000 */
[----:B------:R-:W-:Y:S01]  /*6100*/  FSETP.NEU.FTZ.AND P1, PT, R164, -INF , PT ;  /* 0xff800000a400780b */ /* 0x000fe20003f3d000 */
[----:B------:R-:W2:Y:S02]  /*6110*/  LDSM.16.MT88.4 R88, [R217+0x14000] ;  /* 0x01400000d958783b */ /* 0x000ea40000004200 */
[C---:B------:R-:W-:Y:S01]  /*6120*/  FMUL.FTZ R193, R3.reuse, UR10 ;  /* 0x0000000a03c17c20 */ /* 0x040fe20008410000 */
[----:B------:R-:W-:Y:S01]  /*6130*/  FSEL R198, R198, RZ, P1 ;  /* 0x000000ffc6c67208 */ /* 0x000fe20000800000 */
[----:B------:R-:W2:Y:S01]  /*6140*/  LDSM.16.MT88.4 R96, [R216+0x14000] ;  /* 0x01400000d860783b */ /* 0x000ea20000004200 */
[----:B------:R-:W-:-:S03]  /*6150*/  FSETP.NEU.FTZ.AND P1, PT, R3, -INF , PT ;  /* 0xff8000000300780b */ /* 0x000fc60003f3d000 */
[--C-:B------:R-:W-:Y:S01]  /*6160*/  FFMA.FTZ R181, R37, UR10, -R198.reuse ;  /* 0x0000000a25b57c23 */ /* 0x100fe200080108c6 */
[----:B------:R-:W-:Y:S01]  /*6170*/  FSEL R193, R193, RZ, P1 ;  /* 0x000000ffc1c17208 */ /* 0x000fe20000800000 */
[--C-:B------:R-:W-:Y:S01]  /*6180*/  FFMA.FTZ R178, R33, UR10, -R198.reuse ;  /* 0x0000000a21b27c23 */ /* 0x100fe200080108c6 */
[--C-:B------:R-:W-:Y:S01]  /*6190*/  FFMA.FTZ R177, R35, UR10, -R198.reuse ;  /* 0x0000000a23b17c23 */ /* 0x100fe200080108c6 */
[--C-:B------:R-:W-:Y:S01]  /*61a0*/  FFMA.FTZ R174, R31, UR10, -R198.reuse ;  /* 0x0000000a1fae7c23 */ /* 0x100fe200080108c6 */
[----:B------:R-:W2:Y:S01]  /*61b0*/  LDSM.16.MT88.4 R104, [R220+0x16000] ;  /* 0x01600000dc68783b */ /* 0x000ea20000004200 */
        /* <DEDUP_REMOVED lines=11> */
[--C-:B------:R-:W-:Y:S01]  /*6270*/  FFMA.FTZ R172, R13, UR10, -R198.reuse ;  /* 0x0000000a0dac7c23 */ /* 0x100fe200080108c6 */
[----:B------:R-:W2:Y:S01]  /*6280*/  LDSM.16.MT88.4 R16, [R216+0x16000] ;  /* 0x01600000d810783b */ /* 0x000ea20000004200 */
[----:B------:R-:W3:Y:S01]  /*6290*/  MUFU.EX2 R178, R178 ;  /* 0x000000b200b27308 */ /* 0x000ee20000000800 */
[--C-:B------:R-:W-:Y:S01]  /*62a0*/  FFMA.FTZ R170, R6, UR10, -R193.reuse ;  /* 0x0000000a06aa7c23 */ /* 0x100fe200080108c1 */
[--C-:B------:R-:W-:Y:S01]  /*62b0*/  FFMA.FTZ R169, R4, UR10, -R193.reuse ;  /* 0x0000000a04a97c23 */ /* 0x100fe200080108c1 */
[----:B------:R-:W2:Y:S01]  /*62c0*/  LDSM.16.MT88.4 R8, [R218+0x10800] ;  /* 0x01080000da08783b */ /* 0x000ea20000004200 */
        /* <DEDUP_REMOVED lines=12> */
[----:B------:R-:W4:Y:S01]  /*6390*/  MUFU.EX2 R174, R174 ;  /* 0x000000ae00ae7308 */ /* 0x000f220000000800 */
[----:B---3--:R-:W-:Y:S01]  /*63a0*/  F2FP.BF16.F32.PACK_AB R128, R178, R181 ;  /* 0x000000b5b280723e */ /* 0x008fe200000010ff */
[--C-:B------:R-:W-:Y:S01]  /*63b0*/  FFMA.FTZ R191, R228, UR10, -R193.reuse ;  /* 0x0000000ae4bf7c23 */ /* 0x100fe200080108c1 */
        /* <DEDUP_REMOVED lines=13> */
[----:B------:R-:W3:Y:S01]  /*6490*/  MUFU.EX2 R183, R183 ;  /* 0x000000b700b77308 */ /* 0x000ee20000000800 */
[----:B----4-:R-:W-:-:S02]  /*64a0*/  F2FP.BF16.F32.PACK_AB R130, R174, R177 ;  /* 0x000000b1ae82723e */ /* 0x010fc400000010ff */
[----:B------:R-:W-:-:S04]  /*64b0*/  FADD.FTZ R177, R177, R178 ;  /* 0x000000b2b1b17221 */ /* 0x000fc80000010000 */
[----:B------:R-:W-:Y:S01]  /*64c0*/  FADD.FTZ R174, R174, R177 ;  /* 0x000000b1aeae7221 */ /* 0x000fe20000010000 */
[----:B------:R-:W-:Y:S08]  /*64d0*/  MUFU.EX2 R179, R179 ;  /* 0x000000b300b37308 */ /* 0x000ff00000000800 */
[----:B------:R-:W4:Y:S01]  /*64e0*/  MUFU.EX2 R176, R176 ;  /* 0x000000b000b07308 */ /* 0x000f220000000800 */
[----:B---3--:R-:W-:Y:S01]  /*64f0*/  F2FP.BF16.F32.PACK_AB R129, R183, R180 ;  /* 0x000000b4b781723e */ /* 0x008fe200000010ff */
[----:B------:R-:W-:-:S06]  /*6500*/  FADD.FTZ R180, R180, R183 ;  /* 0x000000b7b4b47221 */ /* 0x000fcc0000010000 */
[----:B------:R-:W-:Y:S08]  /*6510*/  MUFU.EX2 R175, R175 ;  /* 0x000000af00af7308 */ /* 0x000ff00000000800 */
[----:B------:R-:W3:Y:S01]  /*6520*/  MUFU.EX2 R172, R172 ;  /* 0x000000ac00ac7308 */ /* 0x000ee20000000800 */
[----:B----4-:R-:W-:Y:S01]  /*6530*/  F2FP.BF16.F32.PACK_AB R131, R176, R179 ;  /* 0x000000b3b083723e */ /* 0x010fe200000010ff */
        /* <DEDUP_REMOVED lines=12> */
[----:B------:R-:W-:Y:S03]  /*6600*/  MUFU.EX2 R169, R169 ;  /* 0x000000a900a97308 */ /* 0x000fe60000000800 */
[C---:B------:R-:W-:Y:S05]  /*6610*/  HMMA.16816.F32.BF16 R44, R128.reuse, R48, RZ ;  /* 0x00000030802c723c */ /* 0x040fea00000418ff */
[----:B------:R-:W4:Y:S01]  /*6620*/  MUFU.EX2 R0, R0 ;  /* 0x0000000000007308 */ /* 0x000f220000000800 */
[C---:B------:R-:W-:Y:S06]  /*6630*/  HMMA.16816.F32.BF16 R52, R128.reuse, R56, RZ ;  /* 0x000000388034723c */ /* 0x040fec00000418ff */
[C---:B-----5:R-:W-:Y:S01]  /*6640*/  HMMA.16816.F32.BF16 R60, R128.reuse, R64, RZ ;  /* 0x00000040803c723c */ /* 0x060fe200000418ff */
[----:B------:R-:W-:Y:S05]  /*6650*/  MUFU.EX2 R182, R182 ;  /* 0x000000b600b67308 */ /* 0x000fea0000000800 */
[C---:B------:R-:W-:Y:S03]  /*6660*/  HMMA.16816.F32.BF16 R68, R128.reuse, R72, RZ ;  /* 0x000000488044723c */ /* 0x040fe600000418ff */
[----:B------:R-:W5:Y:S03]  /*6670*/  MUFU.EX2 R185, R185 ;  /* 0x000000b900b97308 */ /* 0x000f660000000800 */
[C---:B-1----:R-:W-:Y:S05]  /*6680*/  HMMA.16816.F32.BF16 R76, R128.reuse, R80, RZ ;  /* 0x00000050804c723c */ /* 0x042fea00000418ff */
[----:B------:R-:W-:Y:S01]  /*6690*/  MUFU.EX2 R184, R184 ;  /* 0x000000b800b87308 */ /* 0x000fe20000000800 */
[C---:B--2---:R-:W-:Y:S06]  /*66a0*/  HMMA.16816.F32.BF16 R84, R128.reuse, R88, RZ ;  /* 0x000000588054723c */ /* 0x044fec00000418ff */
[C---:B------:R-:W-:Y:S01]  /*66b0*/  HMMA.16816.F32.BF16 R92, R128.reuse, R96, RZ ;  /* 0x00000060805c723c */ /* 0x040fe200000418ff */
[----:B------:R-:W-:Y:S05]  /*66c0*/  MUFU.EX2 R187, R187 ;  /* 0x000000bb00bb7308 */ /* 0x000fea0000000800 */
        /* <DEDUP_REMOVED lines=13> */
[----:B------:R-:W2:Y:S05]  /*67a0*/  MUFU.EX2 R199, R199 ;  /* 0x000000c700c77308 */ /* 0x000eaa0000000800 */
        /* <DEDUP_REMOVED lines=14> */
[C---:B------:R-:W-:Y:S06]  /*6890*/  HMMA.16816.F32.BF16 R120, R128.reuse, R122, RZ ;  /* 0x0000007a8078723c */ /* 0x040fec00000418ff */
[C---:B------:R-:W-:Y:S06]  /*68a0*/  HMMA.16816.F32.BF16 R124, R128.reuse, R16, RZ ;  /* 0x00000010807c723c */ /* 0x040fec00000418ff */
[----:B------:R-:W-:Y:S01]  /*68b0*/  HMMA.16816.F32.BF16 R128, R128, R18, RZ ;  /* 0x000000128080723c */ /* 0x000fe200000418ff */
[----:B---3--:R-:W-:Y:S01]  /*68c0*/  F2FP.BF16.F32.PACK_AB R16, R172, R175 ;  /* 0x000000afac10723e */ /* 0x008fe200000010ff */
[----:B------:R-:W-:Y:S01]  /*68d0*/  FADD.FTZ R175, R175, R174 ;  /* 0x000000aeafaf7221 */ /* 0x000fe20000010000 */
[----:B----4-:R-:W-:Y:S01]  /*68e0*/  F2FP.BF16.F32.PACK_AB R17, R170, R173 ;  /* 0x000000adaa11723e */ /* 0x010fe200000010ff */
[----:B------:R-:W-:-:S02]  /*68f0*/  FADD.FTZ R173, R173, R176 ;  /* 0x000000b0adad7221 */ /* 0x000fc40000010000 */
[----:B------:R-:W-:Y:S01]  /*6900*/  FADD.FTZ R172, R172, R175 ;  /* 0x000000afacac7221 */ /* 0x000fe20000010000 */
[----:B------:R-:W-:Y:S01]  /*6910*/  F2FP.BF16.F32.PACK_AB R18, R168, R171 ;  /* 0x000000aba812723e */ /* 0x000fe200000010ff */
[----:B------:R-:W-:Y:S01]  /*6920*/  FADD.FTZ R170, R170, R173 ;  /* 0x000000adaaaa7221 */ /* 0x000fe20000010000 */
[----:B------:R-:W-:Y:S01]  /*6930*/  F2FP.BF16.F32.PACK_AB R19, R0, R169 ;  /* 0x000000a90013723e */ /* 0x000fe200000010ff */
        /* <DEDUP_REMOVED lines=42> */
[----:B------:R-:W-:Y:S05]  /*6be0*/  LDSM.16.MT88.4 R24, [R220+0x11000] ;  /* 0x01100000dc18783b */ /* 0x000fea0000004200 */
[C---:B----4-:R-:W-:Y:S06]  /*6bf0*/  HMMA.16816.F32.BF16 R108, R16.reuse, R4, R108 ;  /* 0x00000004106c723c */ /* 0x050fec000004186c */
[C---:B------:R-:W-:Y:S01]  /*6c00*/  HMMA.16816.F32.BF16 R112, R16.reuse, R6, R112 ;  /* 0x000000061070723c */ /* 0x040fe20000041870 */
[----:B------:R-:W1:Y:S05]  /*6c10*/  LDSM.16.MT88.4 R4, [R216+0x11000] ;  /* 0x01100000d804783b */ /* 0x000e6a0000004200 */
[C---:B--2---:R-:W-:Y:S06]  /*6c20*/  HMMA.16816.F32.BF16 R116, R16.reuse, R20, R116 ;  /* 0x000000141074723c */ /* 0x044fec0000041874 */
[C---:B------:R-:W-:Y:S01]  /*6c30*/  HMMA.16816.F32.BF16 R120, R16.reuse, R22, R120 ;  /* 0x000000161078723c */ /* 0x040fe20000041878 */
[----:B------:R-:W2:Y:S05]  /*6c40*/  LDSM.16.MT88.4 R20, [R220+0x13000] ;  /* 0x01300000dc14783b */ /* 0x000eaa0000004200 */
        /* <DEDUP_REMOVED lines=13> */
[----:B-----5:R-:W-:Y:S01]  /*6d20*/  HMMA.16816.F32.BF16 R152, R16, R12, R152 ;  /* 0x0000000c1098723c */ /* 0x020fe20000041898 */
[----:B------:R-:W-:Y:S01]  /*6d30*/  FADD.FTZ R187, R187, R184 ;  /* 0x000000b8bbbb7221 */ /* 0x000fe20000010000 */
[----:B------:R-:W-:-:S04]  /*6d40*/  FADD.FTZ R188, R191, R188 ;  /* 0x000000bcbfbc7221 */ /* 0x000fc80000010000 */
        /* <DEDUP_REMOVED lines=33> */
[----:B------:R-:W-:Y:S01]  /*6f60*/  HMMA.16816.F32.BF16 R120, R16, R6, R120 ;  /* 0x000000061078723c */ /* 0x000fe20000041878 */
[----:B------:R-:W-:Y:S01]  /*6f70*/  F2FP.BF16.F32.PACK_AB R4, R199, R228 ;  /* 0x000000e4c704723e */ /* 0x000fe200000010ff */
[----:B------:R-:W-:Y:S01]  /*6f80*/  FADD.FTZ R228, R228, R187 ;  /* 0x000000bbe4e47221 */ /* 0x000fe20000010000 */
[----:B------:R-:W-:Y:S01]  /*6f90*/  F2FP.BF16.F32.PACK_AB R5, R194, R195 ;  /* 0x000000c3c205723e */ /* 0x000fe200000010ff */
[----:B------:R-:W-:-:S02]  /*6fa0*/  FADD.FTZ R195, R195, R188 ;  /* 0x000000bcc3c37221 */ /* 0x000fc40000010000 */
[C---:B------:R-:W-:Y:S01]  /*6fb0*/  HMMA.16816.F32.BF16 R44, R16.reuse, R32, R44 ;  /* 0x00000020102c723c */ /* 0x040fe2000004182c */
[----:B------:R-:W-:Y:S01]  /*6fc0*/  F2FP.BF16.F32.PACK_AB R6, R198, R197 ;  /* 0x000000c5c606723e */ /* 0x000fe200000010ff */
[----:B------:R-:W-:Y:S01]  /*6fd0*/  FADD.FTZ R228, R199, R228 ;  /* 0x000000e4c7e47221 */ /* 0x000fe20000010000 */
[----:B------:R-:W-:Y:S01]  /*6fe0*/  F2FP.BF16.F32.PACK_AB R7, R193, R192 ;  /* 0x000000c0c107723e */ /* 0x000fe200000010ff */
[----:B------:R-:W-:Y:S02]  /*6ff0*/  FADD.FTZ R195, R194, R195 ;  /* 0x000000c3c2c37221 */ /* 0x000fe40000010000 */
[----:B------:R-:W-:Y:S01]  /*7000*/  HMMA.16816.F32.BF16 R48, R16, R34, R48 ;  /* 0x000000221030723c */ /* 0x000fe20000041830 */
[----:B------:R-:W1:Y:S01]  /*7010*/  LDSM.16.MT88.4 R32, [R218+0x11800] ;  /* 0x01180000da20783b */ /* 0x000e620000004200 */
[----:B------:R-:W-:Y:S01]  /*7020*/  FADD.FTZ R197, R197, R228 ;  /* 0x000000e4c5c57221 */ /* 0x000fe20000010000 */
[----:B------:R-:W-:-:S03]  /*7030*/  FADD.FTZ R192, R192, R195 ;  /* 0x000000c3c0c07221 */ /* 0x000fc60000010000 */
[----:B------:R-:W-:Y:S01]  /*7040*/  HMMA.16816.F32.BF16 R60, R16, R28, R60 ;  /* 0x0000001c103c723c */ /* 0x000fe2000004183c */
[----:B------:R-:W-:Y:S01]  /*7050*/  FADD.FTZ R232, R198, R197 ;  /* 0x000000c5c6e87221 */ /* 0x000fe20000010000 */
[----:B------:R-:W-:-:S04]  /*7060*/  FADD.FTZ R252, R193, R192 ;  /* 0x000000c0c1fc7221 */ /* 0x000fc80000010000 */
[C---:B------:R-:W-:Y:S01]  /*7070*/  HMMA.16816.F32.BF16 R64, R16.reuse, R30, R64 ;  /* 0x0000001e1040723c */ /* 0x040fe20000041840 */
[----:B------:R-:W1:Y:S04]  /*7080*/  LDSM.16.MT88.4 R28, [R217+0x11800] ;  /* 0x01180000d91c783b */ /* 0x000e680000004200 */
[----:B------:R-:W-:Y:S01]  /*7090*/  STL [R1], R232 ;  /* 0x000000e801007387 */ /* 0x000fe20000100800 */
[C---:B-----5:R-:W-:Y:S06]  /*70a0*/  HMMA.16816.F32.BF16 R68, R16.reuse, R24, R68 ;  /* 0x000000181044723c */ /* 0x060fec0000041844 */
[C---:B------:R-:W-:Y:S01]  /*70b0*/  HMMA.16816.F32.BF16 R72, R16.reuse, R26, R72 ;  /* 0x0000001a1048723c */ /* 0x040fe20000041848 */
[----:B------:R-:W5:Y:S05]  /*70c0*/  LDSM.16.MT88.4 R24, [R216+0x11800] ;  /* 0x01180000d818783b */ /* 0x000f6a0000004200 */
[C---:B--2---:R-:W-:Y:S06]  /*70d0*/  HMMA.16816.F32.BF16 R124, R16.reuse, R20, R124 ;  /* 0x00000014107c723c */ /* 0x044fec000004187c */
[----:B------:R-:W-:Y:S01]  /*70e0*/  HMMA.16816.F32.BF16 R128, R16, R22, R128 ;  /* 0x000000161080723c */ /* 0x000fe20000041880 */
[----:B------:R-:W2:Y:S04]  /*70f0*/  LDSM.16.MT88.4 R20, [R218+0x13800] ;  /* 0x01380000da14783b */ /* 0x000ea80000004200 */
[----:B------:R-:W2:Y:S01]  /*7100*/  LDSM.16.MT88.4 R16, [R217+0x13800] ;  /* 0x01380000d910783b */ /* 0x000ea20000004200 */
        /* <DEDUP_REMOVED lines=59> */
[----:B------:R-:W-:Y:S02]  /*74c0*/  IMAD.IADD R0, R5, 0x1, -R0 ;  /* 0x0000000105007824 */ /* 0x000fe400078e0a00 */
[----:B------:R-:W-:Y:S02]  /*74d0*/  IMAD.MOV.U32 R5, RZ, RZ, R245 ;  /* 0x000000ffff057224 */ /* 0x000fe400078e00f5 */
[----:B------:R-:W-:Y:S02]  /*74e0*/  IMAD.SHL.U32 R0, R0, 0x8, RZ ;  /* 0x0000000800007824 */ /* 0x000fe400078e00ff */
[----:B------:R-:W-:Y:S02]  /*74f0*/  IMAD.WIDE.U32 R16, R16, UR13, R4 ;  /* 0x0000000d10107c25 */ /* 0x000fe4000f8e0004 */
[----:B------:R-:W1:Y:S08]  /*7500*/  @!P3 LDC.64 R4, c[0x0][0x220] ;  /* 0x00008800ff04bb82 */ /* 0x000e700000000a00 */
[----:B------:R-:W-:Y:S01]  /*7510*/  BAR.SYNC.DEFER_BLOCKING 0x0 ;  /* 0x0000000000007b1d */ /* 0x000fe20000010000 */
[----:B------:R-:W-:Y:S01]  /*7520*/  ISETP.GE.AND P6, PT, R0, UR4, PT ;  /* 0x0000000400007c0c */ /* 0x000fe2000bfc6270 */
[----:B------:R-:W-:Y:S01]  /*7530*/  UIMAD UR4, UR12, UR17, URZ ;  /* 0x000000110c0472a4 */ /* 0x000fe2000f8e023f */
[----:B--2---:R-:W-:-:S03]  /*7540*/  @!P5 LEA R24, P0, R16, R8, 0x1 ;  /* 0x000000081018d211 */ /* 0x004fc600078008ff */
[----:B------:R-:W-:-:S06]  /*7550*/  UIMAD UR4, UR6, UR13, UR4 ;  /* 0x0000000d060472a4 */ /* 0x000fcc000f8e0204 */
[----:B------:R-:W-:Y:S01]  /*7560*/  VIADD R14, R17, UR4 ;  /* 0x00000004110e7c36 */ /* 0x000fe20008000000 */
[----:B------:R-:W-:Y:S01]  /*7570*/  ULDC UR4, c[0x0][0x39c] ;  /* 0x0000e70000047ab9 */ /* 0x000fe20000000800 */
[----:B------:R-:W2:Y:S03]  /*7580*/  @!P6 LDC.64 R10, c[0x0][0x220] ;  /* 0x00008800ff0aeb82 */ /* 0x000ea60000000a00 */
[C---:B------:R-:W-:Y:S02]  /*7590*/  @!P5 LEA.HI.X R25, R16.reuse, R9, R14, 0x1, P0 ;  /* 0x000000091019d211 */ /* 0x040fe400000f0c0e */
[----:B---3--:R-:W-:-:S03]  /*75a0*/  @!P4 LEA R20, P0, R16, R6, 0x1 ;  /* 0x000000061014c211 */ /* 0x008fc600078008ff */
[----:B------:R-:W3:Y:S01]  /*75b0*/  @!P6 LDC.64 R12, c[0x0][0x220] ;  /* 0x00008800ff0ceb82 */ /* 0x000ee20000000a00 */
[C---:B------:R-:W-:Y:S01]  /*75c0*/  @!P4 LEA.HI.X R21, R16.reuse, R7, R14, 0x1, P0 ;  /* 0x000000071015c211 */ /* 0x040fe200000f0c0e */
[----:B------:R-:W-:Y:S01]  /*75d0*/  @P6 STS.128 [R227+0x10000], RZ ;  /* 0x010000ffe3006388 */ /* 0x000fe20000000c00 */
[----:B-1----:R-:W-:-:S04]  /*75e0*/  @!P3 LEA R22, P0, R16, R4, 0x1 ;  /* 0x000000041016b211 */ /* 0x002fc800078008ff */
[C---:B------:R-:W-:Y:S01]  /*75f0*/  @!P3 LEA.HI.X R23, R16.reuse, R5, R14, 0x1, P0 ;  /* 0x000000051017b211 */ /* 0x040fe200000f0c0e */
[----:B------:R-:W1:Y:S01]  /*7600*/  @!P4 LDC.64 R8, c[0x0][0x220] ;  /* 0x00008800ff08cb82 */ /* 0x000e620000000a00 */
[----:B--2---:R-:W-:-:S07]  /*7610*/  @!P6 LEA R26, P1, R16, R10, 0x1 ;  /* 0x0000000a101ae211 */ /* 0x004fce00078208ff */
[----:B------:R-:W2:Y:S01]  /*7620*/  @!P3 LDC.64 R6, c[0x0][0x220] ;  /* 0x00008800ff06bb82 */ /* 0x000ea20000000a00 */
[C---:B------:R-:W-:Y:S02]  /*7630*/  @!P6 LEA.HI.X R27, R16.reuse, R11, R14, 0x1, P1 ;  /* 0x0000000b101be211 */ /* 0x040fe400008f0c0e */
[----:B------:R-:W-:-:S05]  /*7640*/  IADD3 R0, P1, R16, UR30, RZ ;  /* 0x0000001e10007c10 */ /* 0x000fca000ff3e0ff */
[----:B------:R-:W4:Y:S01]  /*7650*/  @!P5 LDC.64 R10, c[0x0][0x220] ;  /* 0x00008800ff0adb82 */ /* 0x000f220000000a00 */
[----:B------:R-:W-:Y:S01]  /*7660*/  IADD3.X R19, R14, UR29, RZ, P1, !PT ;  /* 0x0000001d0e137c10 */ /* 0x000fe20008ffe4ff */
[----:B------:R-:W-:Y:S01]  /*7670*/  @!PT LDS RZ, [RZ] ;  /* 0x00000000fffff984 */ /* 0x000fe20000000800 */
[----:B------:R-:W-:Y:S01]  /*7680*/  @!PT LDS RZ, [RZ] ;  /* 0x00000000fffff984 */ /* 0x000fe20000000800 */
[----:B------:R-:W-:Y:S01]  /*7690*/  @!PT LDS RZ, [RZ] ;  /* 0x00000000fffff984 */ /* 0x000fe20000000800 */
[----:B------:R1:W-:Y:S01]  /*76a0*/  @!P6 LDGSTS.E.BYPASS.LTC128B.128 [R227+0x10000], desc[UR26][R26.64] ;  /* 0x100000001ae3efae */ /* 0x0003e2000b901d5a */
[C---:B---3--:R-:W-:Y:S02]  /*76b0*/  @!P6 LEA R30, P0, R0.reuse, R12, 0x1 ;  /* 0x0000000c001ee211 */ /* 0x048fe400078008ff */
[C---:B------:R-:W-:Y:S01]  /*76c0*/  IADD3 R18, P1, R0.reuse, UR30, RZ ;  /* 0x0000001e00127c10 */ /* 0x040fe2000ff3e0ff */
[----:B------:R-:W-:Y:S01]  /*76d0*/  @P5 STS.128 [R227+0x12000], RZ ;  /* 0x012000ffe3005388 */ /* 0x000fe20000000c00 */
[C-C-:B------:R-:W-:Y:S01]  /*76e0*/  @!P6 LEA.HI.X R31, R0.reuse, R13, R19.reuse, 0x1, P0 ;  /* 0x0000000d001fe211 */ /* 0x140fe200000f0c13 */
[----:B------:R-:W3:Y:S02]  /*76f0*/  @!P6 LDC.64 R4, c[0x0][0x220] ;  /* 0x00008800ff04eb82 */ /* 0x000ee40000000a00 */
[----:B------:R-:W-:Y:S01]  /*7700*/  @!PT LDS RZ, [RZ] ;  /* 0x00000000fffff984 */ /* 0x000fe20000000800 */
[----:B------:R-:W-:Y:S01]  /*7710*/  @!PT LDS RZ, [RZ] ;  /* 0x00000000fffff984 */ /* 0x000fe20000000800 */
[----:B------:R-:W-:Y:S01]  /*7720*/  @!PT LDS RZ, [RZ] ;  /* 0x00000000fffff984 */ /* 0x000fe20000000800 */
[----:B------:R-:W-:Y:S04]  /*7730*/  @!P5 LDGSTS.E.BYPASS.LTC128B.128 [R227+0x12000], desc[UR26][R24.64+0x80] ;  /* 0x1200008018e3dfae */ /* 0x000fe8000b901d5a */
[----:B------:R-:W-:Y:S02]  /*7740*/  @P4 STS.128 [R227+0x14000], RZ ;  /* 0x014000ffe3004388 */ /* 0x000fe40000000c00 */
[----:B------:R-:W5:Y:S02]  /*7750*/  @!P5 LDC.64 R16, c[0x0][0x220] ;  /* 0x00008800ff10db82 */ /* 0x000f640000000a00 */
[----:B------:R-:W-:Y:S01]  /*7760*/  @!PT LDS RZ, [RZ] ;  /* 0x00000000fffff984 */ /* 0x000fe20000000800 */
[----:B------:R-:W-:Y:S01]  /*7770*/  @!PT LDS RZ, [RZ] ;  /* 0x00000000fffff984 */ /* 0x000fe20000000800 */
[----:B------:R-:W-:Y:S01]  /*7780*/  @!PT LDS RZ, [RZ] ;  /* 0x00000000fffff984 */ /* 0x000fe20000000800 */
[----:B------:R2:W-:Y:S04]  /*7790*/  @!P4 LDGSTS.E.BYPASS.LTC128B.128 [R227+0x14000], desc[UR26][R20.64+0x100] ;  /* 0x1400010014e3cfae */ /* 0x0005e8000b901d5a */
[----:B------:R-:W-:Y:S01]  /*77a0*/  @P3 STS.128 [R227+0x16000], RZ ;  /* 0x016000ffe3003388 */ /* 0x000fe20000000c00 */
[C---:B----4-:R-:W-:Y:S01]  /*77b0*/  @!P5 LEA R28, P0, R0.reuse, R10, 0x1 ;  /* 0x0000000a001cd211 */ /* 0x050fe200078008ff */
[----:B------:R-:W4:Y:S02]  /*77c0*/  @!P4 LDC.64 R14, c[0x0][0x220] ;  /* 0x00008800ff0ecb82 */ /* 0x000f240000000a00 */
[----:B------:R-:W-:Y:S01]  /*77d0*/  @!PT LDS RZ, [RZ] ;  /* 0x00000000fffff984 */ /* 0x000fe20000000800 */
[----:B------:R-:W-:Y:S01]  /*77e0*/  @!PT LDS RZ, [RZ] ;  /* 0x00000000fffff984 */ /* 0x000fe20000000800 */
[----:B------:R-:W-:Y:S01]  /*77f0*/  @!PT LDS RZ, [RZ] ;  /* 0x00000000fffff984 */ /* 0x000fe20000000800 */
[----:B------:R5:W-:Y:S01]  /*7800*/  @!P3 LDGSTS.E.BYPASS.LTC128B.128 [R227+0x16000], desc[UR26][R22.64+0x180] ;  /* 0x1600018016e3bfae */ /* 0x000be2000b901d5a */
[----:B------:R-:W-:-:S02]  /*7810*/  @!P5 LEA.HI.X R29, R0, R11, R19, 0x1, P0 ;  /* 0x0000000b001dd211 */ /* 0x000fc400000f0c13 */
[C---:B-1----:R-:W-:Y:S01]  /*7820*/  @!P4 LEA R26, P0, R0.reuse, R8, 0x1 ;  /* 0x00000008001ac211 */ /* 0x042fe200078008ff */
[----:B------:R-:W-:Y:S02]  /*7830*/  @P6 STS.128 [R227+0x10800], RZ ;  /* 0x010800ffe3006388 */ /* 0x000fe40000000c00 */
[----:B------:R-:W1:Y:S01]  /*7840*/  @!P3 LDC.64 R12, c[0x0][0x220] ;  /* 0x00008800ff0cbb82 */ /* 0x000e620000000a00 */
[----:B------:R-:W-:Y:S01]  /*7850*/  @!P4 LEA.HI.X R27, R0, R9, R19, 0x1, P0 ;  /* 0x00000009001bc211 */ /* 0x000fe200000f0c13 */
[----:B------:R-:W-:Y:S01]  /*7860*/  @!PT LDS RZ, [RZ] ;  /* 0x00000000fffff984 */ /* 0x000fe20000000800 */
[----:B------:R-:W-:Y:S01]  /*7870*/  @!PT LDS RZ, [RZ] ;  /* 0x00000000fffff984 */ /* 0x000fe20000000800 */
[----:B------:R-:W-:Y:S01]  /*7880*/  @!PT LDS RZ, [RZ] ;  /* 0x00000000fffff984 */ /* 0x000fe20000000800 */
[----:B------:R-:W-:Y:S04]  /*7890*/  @!P6 LDGSTS.E.BYPASS.LTC128B.128 [R227+0x10800], desc[UR26][R30.64] ;  /* 0x108000001ee3efae */ /* 0x000fe8000b901d5a */
[----:B------:R-:W-:Y:S02]  /*78a0*/  @P5 STS.128 [R227+0x12800], RZ ;  /* 0x012800ffe3005388 */ /* 0x000fe40000000c00 */
[----:B------:R-:W1:Y:S02]  /*78b0*/  @!P6 LDC.64 R10, c[0x0][0x220] ;  /* 0x00008800ff0aeb82 */ /* 0x000e640000000a00 */
[----:B------:R-:W-:Y:S01]  /*78c0*/  @!PT LDS RZ, [RZ] ;  /* 0x00000000fffff984 */ /* 0x000fe20000000800 */
[----:B------:R-:W-:Y:S01]  /*78d0*/  @!PT LDS RZ, [RZ] ;  /* 0x00000000fffff984 */ /* 0x000fe20000000800 */
[----:B------:R-:W-:Y:S01]  /*78e0*/  @!PT LDS RZ, [RZ] ;  /* 0x00000000fffff984 */ /* 0x000fe20000000800 */
[----:B------:R-:W-:Y:S01]  /*78f0*/  @!P5 LDGSTS.E.BYPASS.LTC128B.128 [R227+0x12800], desc[UR26][R28.64+0x80] ;  /* 0x128000801ce3dfae */ /* 0x000fe2000b901d5a */
[----:B--2---:R-:W-:-:S02]  /*7900*/  IADD3.X R20, R19, UR29, RZ, P1, !PT ;  /* 0x0000001d13147c10 */ /* 0x004fc40008ffe4ff */
[C---:B---3--:R-:W-:Y:S01]  /*7910*/  @!P6 LEA R24, P1, R18.reuse, R4, 0x1 ;  /* 0x000000041218e211 */ /* 0x048fe200078208ff */
[----:B------:R-:W-:Y:S02]  /*7920*/  @P4 STS.128 [R227+0x14800], RZ ;  /* 0x014800ffe3004388 */ /* 0x000fe40000000c00 */
[----:B------:R-:W2:Y:S01]  /*7930*/  @!P5 LDC.64 R8, c[0x0][0x220] ;  /* 0x00008800ff08db82 */ /* 0x000ea20000000a00 */
[----:B------:R-:W-:Y:S01]  /*7940*/  @!P6 LEA.HI.X R25, R18, R5, R20, 0x1, P1 ;  /* 0x000000051219e211 */ /* 0x000fe200008f0c14 */
[----:B------:R-:W-:Y:S01]  /*7950*/  @!PT LDS RZ, [RZ] ;  /* 0x00000000fffff984 */ /* 0x000fe20000000800 */
[----:B------:R-:W-:Y:S01]  /*7960*/  @!PT LDS RZ, [RZ] ;  /* 0x00000000fffff984 */ /* 0x000fe20000000800 */
[----:B------:R-:W-:Y:S01]  /*7970*/  @!PT LDS RZ, [RZ] ;  /* 0x00000000fffff984 */ /* 0x000fe20000000800 */
[----:B------:R1:W-:Y:S01]  /*7980*/  @!P4 LDGSTS.E.BYPASS.LTC128B.128 [R227+0x14800], desc[UR26][R26.64+0x100] ;  /* 0x148001001ae3cfae */ /* 0x0003e2000b901d5a */
[----:B-----5:R-:W-:-:S03]  /*7990*/  @!P3 LEA R22, P0, R0, R6, 0x1 ;  /* 0x000000060016b211 */ /* 0x020fc600078008ff */
[----:B------:R-:W-:Y:S01]  /*79a0*/  @P3 STS.128 [R227+0x16800], RZ ;  /* 0x016800ffe3003388 */ /* 0x000fe20000000c00 */
[----:B------:R-:W-:Y:S01]  /*79b0*/  @!P3 LEA.HI.X R23, R0, R7, R19, 0x1, P0 ;  /* 0x000000070017b211 */ /* 0x000fe200000f0c13 */
[----:B------:R-:W3:Y:S01]  /*79c0*/  @!P3 LDC.64 R4, c[0x0][0x220] ;  /* 0x00008800ff04bb82 */ /* 0x000ee20000000a00 */
[C---:B------:R-:W-:Y:S02]  /*79d0*/  @!P5 LEA R16, P0, R18.reuse, R16, 0x1 ;  /* 0x000000101210d211 */ /* 0x040fe400078008ff */
[C---:B------:R-:W-:Y:S01]  /*79e0*/  IADD3 R0, P1, R18.reuse, UR30, RZ ;  /* 0x0000001e12007c10 */ /* 0x040fe2000ff3e0ff */
[----:B------:R-:W-:Y:S01]  /*79f0*/  @!PT LDS RZ, [RZ] ;  /* 0x00000000fffff984 */ /* 0x000fe20000000800 */
[----:B------:R-:W-:Y:S01]  /*7a00*/  @!PT LDS RZ, [RZ] ;  /* 0x00000000fffff984 */ /* 0x000fe20000000800 */
[----:B------:R-:W-:Y:S01]  /*7a10*/  @!PT LDS RZ, [RZ] ;  /* 0x00000000fffff984 */ /* 0x000fe20000000800 */
[----:B------:R-:W-:Y:S01]  /*7a20*/  @!P3 LDGSTS.E.BYPASS.LTC128B.128 [R227+0x16800], desc[UR26][R22.64+0x180] ;  /* 0x1680018016e3bfae */ /* 0x000fe2000b901d5a */
[C-C-:B------:R-:W-:Y:S02]  /*7a30*/  @!P5 LEA.HI.X R17, R18.reuse, R17, R20.reuse, 0x1, P0 ;  /* 0x000000111211d211 */ /* 0x140fe400000f0c14 */
[C---:B----4-:R-:W-:Y:S01]  /*7a40*/  @!P4 LEA R14, P0, R18.reuse, R14, 0x1 ;  /* 0x0000000e120ec211 */ /* 0x050fe200078008ff */
[----:B------:R-:W4:Y:S01]  /*7a50*/  @!P4 LDC.64 R6, c[0x0][0x220] ;  /* 0x00008800ff06cb82 */ /* 0x000f220000000a00 */
[----:B------:R-:W-:Y:S02]  /*7a60*/  @P6 STS.128 [R227+0x11000], RZ ;  /* 0x011000ffe3006388 */ /* 0x000fe40000000c00 */
[----:B------:R-:W-:-:S02]  /*7a70*/  @!P4 LEA.HI.X R15, R18, R15, R20, 0x1, P0 ;  /* 0x0000000f120fc211 */ /* 0x000fc400000f0c14 */
[----:B------:R-:W-:Y:S01]  /*7a80*/  @!PT LDS RZ, [RZ] ;  /* 0x00000000fffff984 */ /* 0x000fe20000000800 */
[----:B------:R-:W-:Y:S01]  /*7a90*/  @!PT LDS RZ, [RZ] ;  /* 0x00000000fffff984 */ /* 0x000fe20000000800 */
[----:B------:R-:W-:Y:S01]  /*7aa0*/  @!PT LDS RZ, [RZ] ;  /* 0x00000000fffff984 */ /* 0x000fe20000000800 */
[----:B------:R-:W-:Y:S04]  /*7ab0*/  @!P6 LDGSTS.E.BYPASS.LTC128B.128 [R227+0x11000], desc[UR26][R24.64] ;  /* 0x1100000018e3efae */ /* 0x000fe8000b901d5a */
[----:B------:R-:W-:Y:S01]  /*7ac0*/  @P5 STS.128 [R227+0x13000], RZ ;  /* 0x013000ffe3005388 */ /* 0x000fe20000000c00 */
[----:B-1----:R-:W-:-:S03]  /*7ad0*/  @!P3 LEA R26, P0, R18, R12, 0x1 ;  /* 0x0000000c121ab211 */ /* 0x002fc600078008ff */
[----:B------:R-:W-:Y:S01]  /*7ae0*/  @!PT LDS RZ, [RZ] ;  /* 0x00000000fffff984 */ /* 0x000fe20000000800 */
[----:B------:R-:W-:Y:S01]  /*7af0*/  @!PT LDS RZ, [RZ] ;  /* 0x00000000fffff984 */ /* 0x000fe20000000800 */
[----:B------:R-:W-:Y:S01]  /*7b00*/  @!PT LDS RZ, [RZ] ;  /* 0x00000000fffff984 */ /* 0x000fe20000000800 */
[----:B------:R-:W-:Y:S01]  /*7b10*/  @!P5 LDGSTS.E.BYPASS.LTC128B.128 [R227+0x13000], desc[UR26][R16.64+0x80] ;  /* 0x1300008010e3dfae */ /* 0x000fe2000b901d5a */
[----:B------:R-:W-:Y:S02]  /*7b20*/  IADD3.X R12, R20, UR29, RZ, P1, !PT ;  /* 0x0000001d140c7c10 */ /* 0x000fe40008ffe4ff */
[----:B------:R-:W-:Y:S01]  /*7b30*/  @!P6 LEA R10, P1, R0, R10, 0x1 ;  /* 0x0000000a000ae211 */ /* 0x000fe200078208ff */
[----:B------:R-:W-:Y:S01]  /*7b40*/  @P4 STS.128 [R227+0x15000], RZ ;  /* 0x015000ffe3004388 */ /* 0x000fe20000000c00 */
[----:B------:R-:W-:Y:S02]  /*7b50*/  @!P3 LEA.HI.X R27, R18, R13, R20, 0x1, P0 ;  /* 0x0000000d121bb211 */ /* 0x000fe400000f0c14 */
[C---:B--2---:R-:W-:Y:S01]  /*7b60*/  @!P5 LEA R18, P2, R0.reuse, R8, 0x1 ;  /* 0x000000080012d211 */ /* 0x044fe200078408ff */
[----:B------:R-:W-:Y:S01]  /*7b70*/  @!PT LDS RZ, [RZ] ;  /* 0x00000000fffff984 */ /* 0x000fe20000000800 */
[----:B------:R-:W-:Y:S01]  /*7b80*/  @!PT LDS RZ, [RZ] ;  /* 0x00000000fffff984 */ /* 0x000fe20000000800 */
[----:B------:R-:W-:Y:S01]  /*7b90*/  @!PT LDS RZ, [RZ] ;  /* 0x00000000fffff984 */ /* 0x000fe20000000800 */
[----:B------:R1:W-:Y:S01]  /*7ba0*/  @!P4 LDGSTS.E.BYPASS.LTC128B.128 [R227+0x15000], desc[UR26][R14.64+0x100] ;  /* 0x150001000ee3cfae */ /* 0x0003e2000b901d5a */
[C---:B------:R-:W-:Y:S02]  /*7bb0*/  @!P6 LEA.HI.X R11, R0.reuse, R11, R12, 0x1, P1 ;  /* 0x0000000b000be211 */ /* 0x040fe400008f0c0c */
[C---:B----4-:R-:W-:Y:S01]  /*7bc0*/  @!P4 LEA R6, P1, R0.reuse, R6, 0x1 ;  /* 0x000000060006c211 */ /* 0x050fe200078208ff */
[----:B------:R-:W-:Y:S01]  /*7bd0*/  @P3 STS.128 [R227+0x17000], RZ ;  /* 0x017000ffe3003388 */ /* 0x000fe20000000c00 */
[----:B---3--:R-:W-:-:S02]  /*7be0*/  @!P3 LEA R4, P0, R0, R4, 0x1 ;  /* 0x000000040004b211 */ /* 0x008fc400078008ff */
[C-C-:B------:R-:W-:Y:S01]  /*7bf0*/  @!P5 LEA.HI.X R19, R0.reuse, R9, R12.reuse, 0x1, P2 ;  /* 0x000000090013d211 */ /* 0x140fe200010f0c0c */
[----:B------:R-:W-:Y:S01]  /*7c00*/  @!PT LDS RZ, [RZ] ;  /* 0x00000000fffff984 */ /* 0x000fe20000000800 */
[----:B------:R-:W-:Y:S01]  /*7c10*/  @!PT LDS RZ, [RZ] ;  /* 0x00000000fffff984 */ /* 0x000fe20000000800 */
[----:B------:R-:W-:Y:S01]  /*7c20*/  @!PT LDS RZ, [RZ] ;  /* 0x00000000fffff984 */ /* 0x000fe20000000800 */
[----:B------:R-:W-:Y:S01]  /*7c30*/  @!P3 LDGSTS.E.BYPASS.LTC128B.128 [R227+0x17000], desc[UR26][R26.64+0x180] ;  /* 0x170001801ae3bfae */ /* 0x000fe2000b901d5a */
[C-C-:B------:R-:W-:Y:S02]  /*7c40*/  @!P4 LEA.HI.X R7, R0.reuse, R7, R12.reuse, 0x1, P1 ;  /* 0x000000070007c211 */ /* 0x140fe400008f0c0c */
[----:B------:R-:W-:Y:S01]  /*7c50*/  @!P3 LEA.HI.X R5, R0, R5, R12, 0x1, P0 ;  /* 0x000000050005b211 */ /* 0x000fe200000f0c0c */
        /* <DEDUP_REMOVED lines=22> */
[----:B------:R-:W4:Y:S04]  /*7dc0*/  LDSM.16.M88.4 R188, [R225+0x8800] ;  /* 0x00880000e1bc783b */ /* 0x000f280000000200 */
[----:B------:R-:W5:Y:S04]  /*7dd0*/  LDSM.16.M88.4 R180, [R225+0x9000] ;  /* 0x00900000e1b4783b */ /* 0x000f680000000200 */
[----:B------:R-:W5:Y:S04]  /*7de0*/  LDSM.16.M88.4 R192, [R225+0x9800] ;  /* 0x00980000e1c0783b */ /* 0x000f680000000200 */
[----:B--2---:R-:W-:Y:S04]  /*7df0*/  LDSM.16.M88.4 R8, [R224] ;  /* 0x00000000e008783b */ /* 0x004fe80000000200 */
[----:B------:R-:W2:Y:S04]  /*7e00*/  LDSM.16.M88.4 R168, [R223] ;  /* 0x00000000dfa8783b */ /* 0x000ea80000000200 */
[----:B------:R-:W2:Y:S04]  /*7e10*/  LDSM.16.M88.4 R24, [R215] ;  /* 0x00000000d718783b */ /* 0x000ea80000000200 */
[----:B------:R-:W2:Y:S04]  /*7e20*/  LDSM.16.M88.4 R32, [R214] ;  /* 0x00000000d620783b */ /* 0x000ea80000000200 */
[----:B------:R-:W2:Y:S04]  /*7e30*/  LDSM.16.M88.4 R20, [R213] ;  /* 0x00000000d514783b */ /* 0x000ea80000000200 */
[----:B---3--:R-:W-:Y:S01]  /*7e40*/  LDSM.16.M88.4 R4, [R222] ;  /* 0x00000000de04783b */ /* 0x008fe20000000200 */
[C---:B-1----:R-:W-:Y:S03]  /*7e50*/  HMMA.16816.F32.BF16 R16, R172.reuse, R12, RZ ;  /* 0x0000000cac10723c */ /* 0x042fe600000418ff */
[----:B------:R-:W1:Y:S04]  /*7e60*/  LDSM.16.M88.4 R196, [R219+0x8000] ;  /* 0x00800000dbc4783b */ /* 0x000e680000000200 */
[----:B------:R-:W-:Y:S01]  /*7e70*/  LDSM.16.M88.4 R228, [R225+0xe800] ;  /* 0x00e80000e1e4783b */ /* 0x000fe20000000200 */
[C---:B------:R-:W-:Y:S03]  /*7e80*/  HMMA.16816.F32.BF16 R12, R172.reuse, R14, RZ ;  /* 0x0000000eac0c723c */ /* 0x040fe600000418ff */
[----:B------:R-:W0:Y:S03]  /*7e90*/  LDGDEPBAR ;  /* 0x00000000000079af */ /* 0x000e260000000000 */
[C---:B----4-:R-:W-:Y:S06]  /*7ea0*/  HMMA.16816.F32.BF16 R28, R172.reuse, R188, RZ ;  /* 0x000000bcac1c723c */ /* 0x050fec00000418ff */
        /* <DEDUP_REMOVED lines=28> */
[C---:B----4-:R-:W-:Y:S06]  /*8070*/  HMMA.16816.F32.BF16 R176, R4.reuse, R24, R176 ;  /* 0x0000001804b0723c */ /* 0x050fec00000418b0 */
[----:B------:R-:W-:Y:S01]  /*8080*/  HMMA.16816.F32.BF16 R172, R4, R26, R172 ;  /* 0x0000001a04ac723c */ /* 0x000fe200000418ac */
[----:B------:R-:W-:Y:S04]  /*8090*/  LDSM.16.M88.4 R4, [R226+0x2000] ;  /* 0x00200000e204783b */ /* 0x000fe80000000200 */
[----:B------:R-:W3:Y:S01]  /*80a0*/  LDSM.16.M88.4 R24, [R225+0xa000] ;  /* 0x00a00000e118783b */ /* 0x000ee20000000200 */
[C---:B-----5:R-:W-:Y:S06]  /*80b0*/  HMMA.16816.F32.BF16 R16, R32.reuse, R20, R16 ;  /* 0x000000142010723c */ /* 0x060fec0000041810 */
[C---:B------:R-:W-:Y:S01]  /*80c0*/  HMMA.16816.F32.BF16 R12, R32.reuse, R22, R12 ;  /* 0x00000016200c723c */ /* 0x040fe2000004180c */
[----:B------:R-:W4:Y:S05]  /*80d0*/  LDSM.16.M88.4 R20, [R225+0xb000] ;  /* 0x00b00000e114783b */ /* 0x000f2a0000000200 */
[C---:B------:R-:W-:Y:S06]  /*80e0*/  HMMA.16816.F32.BF16 R28, R32.reuse, R8, R28 ;  /* 0x00000008201c723c */ /* 0x040fec000004181c */
[C---:B------:R-:W-:Y:S01]  /*80f0*/  HMMA.16816.F32.BF16 R188, R32.reuse, R10, R188 ;  /* 0x0000000a20bc723c */ /* 0x040fe200000418bc */
[----:B------:R-:W5:Y:S05]  /*8100*/  LDSM.16.M88.4 R8, [R225+0xb800] ;  /* 0x00b80000e108783b */ /* 0x000f6a0000000200 */
[C---:B-1----:R-:W-:Y:S06]  /*8110*/  HMMA.16816.F32.BF16 R184, R32.reuse, R196, R184 ;  /* 0x000000c420b8723c */ /* 0x042fec00000418b8 */
[C---:B------:R-:W-:Y:S01]  /*8120*/  HMMA.16816.F32.BF16 R180, R32.reuse, R198, R180 ;  /* 0x000000c620b4723c */ /* 0x040fe200000418b4 */
[----:B------:R-:W-:Y:S05]  /*8130*/  LDSM.16.M88.4 R196, [R209] ;  /* 0x00000000d1c4783b */ /* 0x000fea0000000200 */
[C---:B--2---:R-:W-:Y:S06]  /*8140*/  HMMA.16816.F32.BF16 R176, R32.reuse, R168, R176 ;  /* 0x000000a820b0723c */ /* 0x044fec00000418b0 */
[----:B------:R-:W-:Y:S01]  /*8150*/  HMMA.16816.F32.BF16 R172, R32, R170, R172 ;  /* 0x000000aa20ac723c */ /* 0x000fe200000418ac */
[----:B------:R-:W-:Y:S04]  /*8160*/  LDSM.16.M88.4 R168, [R224+0x2000] ;  /* 0x00200000e0a8783b */ /* 0x000fe80000000200 */
[----:B------:R-:W1:Y:S01]  /*8170*/  LDSM.16.M88.4 R32, [R211] ;  /* 0x00000000d320783b */ /* 0x000e620000000200 */
[C---:B---3--:R-:W-:Y:S06]  /*8180*/  HMMA.16816.F32.BF16 R16, R4.reuse, R24, R16 ;  /* 0x000000180410723c */ /* 0x048fec0000041810 */
[C---:B------:R-:W-:Y:S01]  /*8190*/  HMMA.16816.F32.BF16 R12, R4.reuse, R26, R12 ;  /* 0x0000001a040c723c */ /* 0x040fe2000004180c */
[----:B------:R-:W2:Y:S05]  /*81a0*/  LDSM.16.M88.4 R24, [R210] ;  /* 0x00000000d218783b */ /* 0x000eaa0000000200 */
[C---:B------:R-:W-:Y:S06]  /*81b0*/  HMMA.16816.F32.BF16 R28, R4.reuse, R192, R28 ;  /* 0x000000c0041c723c */ /* 0x040fec000004181c */
[C---:B------:R-:W-:Y:S01]  /*81c0*/  HMMA.16816.F32.BF16 R188, R4.reuse, R194, R188 ;  /* 0x000000c204bc723c */ /* 0x040fe200000418bc */
[----:B------:R-:W3:Y:S05]  /*81d0*/  LDSM.16.M88.4 R192, [R208] ;  /* 0x00000000d0c0783b */ /* 0x000eea0000000200 */
[C---:B----4-:R-:W-:Y:S06]  /*81e0*/  HMMA.16816.F32.BF16 R184, R4.reuse, R20, R184 ;  /* 0x0000001404b8723c */ /* 0x050fec00000418b8 */
[C---:B------:R-:W-:Y:S01]  /*81f0*/  HMMA.16816.F32.BF16 R180, R4.reuse, R22, R180 ;  /* 0x0000001604b4723c */ /* 0x040fe200000418b4 */
[----:B------:R-:W-:Y:S05]  /*8200*/  LDSM.16.M88.4 R20, [R219+0xa800] ;  /* 0x00a80000db14783b */ /* 0x000fea0000000200 */
[C---:B-----5:R-:W-:Y:S06]  /*8210*/  HMMA.16816.F32.BF16 R176, R4.reuse, R8, R176 ;  /* 0x0000000804b0723c */ /* 0x060fec00000418b0 */
        /* <DEDUP_REMOVED lines=11> */
[----:B------:R-:W-:Y:S05]  /*82d0*/  LDSM.16.M88.4 R196, [R212+0x2000] ;  /* 0x00200000d4c4783b */ /* 0x000fea0000000200 */
[C---:B---3--:R-:W-:Y:S06]  /*82e0*/  HMMA.16816.F32.BF16 R176, R168.reuse, R192, R176 ;  /* 0x000000c0a8b0723c */ /* 0x048fec00000418b0 */
[----:B------:R-:W-:Y:S01]  /*82f0*/  HMMA.16816.F32.BF16 R172, R168, R194, R172 ;  /* 0x000000c2a8ac723c */ /* 0x000fe200000418ac */
[----:B------:R-:W-:Y:S04]  /*8300*/  LDSM.16.M88.4 R192, [R212+0x2800] ;  /* 0x00280000d4c0783b */ /* 0x000fe80000000200 */
[----:B------:R-:W-:Y:S01]  /*8310*/  LDSM.16.M88.4 R168, [R212+0x3000] ;  /* 0x00300000d4a8783b */ /* 0x000fe20000000200 */
[C---:B----4-:R-:W-:Y:S06]  /*8320*/  HMMA.16816.F32.BF16 R16, R8.reuse, R4, R16 ;  /* 0x000000040810723c */ /* 0x050fec0000041810 */
[C---:B------:R-:W-:Y:S01]  /*8330*/  HMMA.16816.F32.BF16 R12, R8.reuse, R6, R12 ;  /* 0x00000006080c723c */ /* 0x040fe2000004180c */
[----:B------:R-:W3:Y:S05]  /*8340*/  LDSM.16.M88.4 R4, [R221+0x2000] ;  /* 0x00200000dd04783b */ /* 0x000eea0000000200 */
[C---:B------:R-:W-:Y:S06]  /*8350*/  HMMA.16816.F32.BF16 R28, R8.reuse, R20, R28 ;  /* 0x00000014081c723c */ /* 0x040fec000004181c */
        /* <DEDUP_REMOVED lines=17> */
[----:B------:R-:W5:Y:S05]  /*8470*/  LDSM.16.M88.4 R168, [R225+0xd800] ;  /* 0x00d80000e1a8783b */ /* 0x000f6a0000000200 */
[C---:B----4-:R-:W-:Y:S06]  /*8480*/  HMMA.16816.F32.BF16 R176, R4.reuse, R20, R176 ;  /* 0x0000001404b0723c */ /* 0x050fec00000418b0 */
[----:B------:R-:W-:Y:S01]  /*8490*/  HMMA.16816.F32.BF16 R172, R4, R22, R172 ;  /* 0x0000001604ac723c */ /* 0x000fe200000418ac */
[----:B------:R-:W-:Y:S04]  /*84a0*/  LDSM.16.M88.4 R4, [R224+0x4000] ;  /* 0x00400000e004783b */ /* 0x000fe80000000200 */
[----:B------:R-:W4:Y:S01]  /*84b0*/  LDSM.16.M88.4 R20, [R207] ;  /* 0x00000000cf14783b */ /* 0x000f220000000200 */
[C---:B-1----:R-:W-:Y:S06]  /*84c0*/  HMMA.16816.F32.BF16 R16, R24.reuse, R32, R16 ;  /* 0x000000201810723c */ /* 0x042fec0000041810 */
[C---:B------:R-:W-:Y:S01]  /*84d0*/  HMMA.16816.F32.BF16 R12, R24.reuse, R34, R12 ;  /* 0x00000022180c723c */ /* 0x040fe2000004180c */
[----:B------:R-:W1:Y:S05]  /*84e0*/  LDSM.16.M88.4 R32, [R205] ;  /* 0x00000000cd20783b */ /* 0x000e6a0000000200 */
[C---:B--2---:R-:W-:Y:S06]  /*84f0*/  HMMA.16816.F32.BF16 R28, R24.reuse, R8, R28 ;  /* 0x00000008181c723c */ /* 0x044fec000004181c */
[C---:B------:R-:W-:Y:S01]  /*8500*/  HMMA.16816.F32.BF16 R188, R24.reuse, R10, R188 ;  /* 0x0000000a18bc723c */ /* 0x040fe200000418bc */
[----:B------:R-:W2:Y:S05]  /*8510*/  LDSM.16.M88.4 R8, [R204] ;  /* 0x00000000cc08783b */ /* 0x000eaa0000000200 */
[C---:B---3--:R-:W-:Y:S06]  /*8520*/  HMMA.16816.F32.BF16 R184, R24.reuse, R196, R184 ;  /* 0x000000c418b8723c */ /* 0x048fec00000418b8 */
[C---:B------:R-:W-:Y:S01]  /*8530*/  HMMA.16816.F32.BF16 R180, R24.reuse, R198, R180 ;  /* 0x000000c618b4723c */ /* 0x040fe200000418b4 */
[----:B------:R-:W-:Y:S05]  /*8540*/  LDSM.16.M88.4 R196, [R219+0xc000] ;  /* 0x00c00000dbc4783b */ /* 0x000fea0000000200 */
[C---:B-----5:R-:W-:Y:S06]  /*8550*/  HMMA.16816.F32.BF16 R176, R24.reuse, R168, R176 ;  /* 0x000000a818b0723c */ /* 0x060fec00000418b0 */
[----:B------:R-:W-:Y:S01]  /*8560*/  HMMA.16816.F32.BF16 R172, R24, R170, R172 ;  /* 0x000000aa18ac723c */ /* 0x000fe200000418ac */
[----:B------:R-:W3:Y:S04]  /*8570*/  LDSM.16.M88.4 R168, [R222+0x4000] ;  /* 0x00400000dea8783b */ /* 0x000ee80000000200 */
[----:B------:R-:W5:Y:S01]  /*8580*/  LDSM.16.M88.4 R24, [R219+0xc800] ;  /* 0x00c80000db18783b */ /* 0x000f620000000200 */
[C---:B----4-:R-:W-:Y:S06]  /*8590*/  HMMA.16816.F32.BF16 R16, R4.reuse, R20, R16 ;  /* 0x000000140410723c */ /* 0x050fec0000041810 */
[C---:B------:R-:W-:Y:S01]  /*85a0*/  HMMA.16816.F32.BF16 R12, R4.reuse, R22, R12 ;  /* 0x00000016040c723c */ /* 0x040fe2000004180c */
[----:B------:R-:W4:Y:S05]  /*85b0*/  LDSM.16.M88.4 R20, [R219+0xd000] ;  /* 0x00d00000db14783b */ /* 0x000f2a0000000200 */
        /* <DEDUP_REMOVED lines=12> */
[----:B------:R-:W-:Y:S05]  /*8680*/  LDSM.16.M88.4 R196, [R226+0x6000] ;  /* 0x00600000e2c4783b */ /* 0x000fea0000000200 */
[C---:B-----5:R-:W-:Y:S06]  /*8690*/  HMMA.16816.F32.BF16 R28, R168.reuse, R24, R28 ;  /* 0x00000018a81c723c */ /* 0x060fec000004181c */
[C---:B------:R-:W-:Y:S01]  /*86a0*/  HMMA.16816.F32.BF16 R188, R168.reuse, R26, R188 ;  /* 0x0000001aa8bc723c */ /* 0x040fe200000418bc */
[----:B------:R-:W-:Y:S05]  /*86b0*/  LDSM.16.M88.4 R24, [R212+0x5000] ;  /* 0x00500000d418783b */ /* 0x000fea0000000200 */
        /* <DEDUP_REMOVED lines=8> */
[----:B------:R-:W-:Y:S04]  /*8740*/  LDSM.16.M88.4 R168, [R224+0x6000] ;  /* 0x00600000e0a8783b */ /* 0x000fe80000000200 */
[----:B------:R-:W-:Y:S01]  /*8750*/  LDSM.16.M88.4 R192, [R225+0xf000] ;  /* 0x00f00000e1c0783b */ /* 0x000fe20000000200 */
[C---:B--2---:R-:W-:Y:S06]  /*8760*/  HMMA.16816.F32.BF16 R28, R8.reuse, R4, R28 ;  /* 0x00000004081c723c */ /* 0x044fec000004181c */
[----:B------:R-:W-:Y:S01]  /*8770*/  HMMA.16816.F32.BF16 R188, R8, R6, R188 ;  /* 0x0000000608bc723c */ /* 0x000fe200000418bc */
[----:B------:R-:W2:Y:S05]  /*8780*/  LDSM.16.M88.4 R4, [R203] ;  /* 0x00000000cb04783b */ /* 0x000eaa0000000200 */
[C---:B---3--:R-:W-:Y:S06]  /*8790*/  HMMA.16816.F32.BF16 R16, R196.reuse, R20, R16 ;  /* 0x00000014c410723c */ /* 0x048fec0000041810 */
[----:B------:R-:W-:Y:S01]  /*87a0*/  HMMA.16816.F32.BF16 R12, R196, R22, R12 ;  /* 0x00000016c40c723c */ /* 0x000fe2000004180c */
[----:B------:R-:W-:Y:S05]  /*87b0*/  LDSM.16.M88.4 R20, [R219+0xe000] ;  /* 0x00e00000db14783b */ /* 0x000fea0000000200 */
[C---:B------:R-:W-:Y:S06]  /*87c0*/  HMMA.16816.F32.BF16 R184, R8.reuse, R24, R184 ;  /* 0x0000001808b8723c */ /* 0x040fec00000418b8 */
[C---:B------:R-:W-:Y:S01]  /*87d0*/  HMMA.16816.F32.BF16 R180, R8.reuse, R26, R180 ;  /* 0x0000001a08b4723c */ /* 0x040fe200000418b4 */
[----:B------:R-:W3:Y:S05]  /*87e0*/  LDSM.16.M88.4 R24, [R222+0x6000] ;  /* 0x00600000de18783b */ /* 0x000eea0000000200 */
[C---:B-1----:R-:W-:Y:S06]  /*87f0*/  HMMA.16816.F32.BF16 R176, R8.reuse, R32, R176 ;  /* 0x0000002008b0723c */ /* 0x042fec00000418b0 */
[----:B------:R-:W-:Y:S01]  /*8800*/  HMMA.16816.F32.BF16 R172, R8, R34, R172 ;  /* 0x0000002208ac723c */ /* 0x000fe200000418ac */
[----:B------:R-:W1:Y:S04]  /*8810*/  LDSM.16.M88.4 R32, [R202] ;  /* 0x00000000ca20783b */ /* 0x000e680000000200 */
[----:B------:R-:W-:Y:S01]  /*8820*/  LDSM.16.M88.4 R8, [R221+0x6000] ;  /* 0x00600000dd08783b */ /* 0x000fe20000000200 */
[C---:B--2---:R-:W-:Y:S06]  /*8830*/  HMMA.16816.F32.BF16 R16, R168.reuse, R4, R16 ;  /* 0x00000004a810723c */ /* 0x044fec0000041810 */
[----:B------:R-:W-:Y:S01]  /*8840*/  HMMA.16816.F32.BF16 R12, R168, R6, R12 ;  /* 0x00000006a80c723c */ /* 0x000fe2000004180c */
[----:B------:R-:W2:Y:S05]  /*8850*/  LDSM.16.M88.4 R4, [R212+0x6000] ;  /* 0x00600000d404783b */ /* 0x000eaa0000000200 */
[C---:B------:R-:W-:Y:S06]  /*8860*/  HMMA.16816.F32.BF16 R28, R196.reuse, R228, R28 ;  /* 0x000000e4c41c723c */ /* 0x040fec000004181c */
[----:B------:R-:W-:Y:S01]  /*8870*/  HMMA.16816.F32.BF16 R188, R196, R230, R188 ;  /* 0x000000e6c4bc723c */ /* 0x000fe200000418bc */
[----:B------:R-:W-:Y:S05]  /*8880*/  LDSM.16.M88.4 R228, [R201] ;  /* 0x00000000c9e4783b */ /* 0x000fea0000000200 */
[C---:B---3--:R-:W-:Y:S06]  /*8890*/  HMMA.16816.F32.BF16 R16, R24.reuse, R20, R16 ;  /* 0x000000141810723c */ /* 0x048fec0000041810 */
[----:B------:R-:W-:Y:S01]  /*88a0*/  HMMA.16816.F32.BF16 R12, R24, R22, R12 ;  /* 0x00000016180c723c */ /* 0x000fe2000004180c */
[----:B------:R-:W3:Y:S05]  /*88b0*/  LDSM.16.M88.4 R20, [R219+0xe800] ;  /* 0x00e80000db14783b */ /* 0x000eea0000000200 */
[C---:B-1----:R-:W-:Y:S06]  /*88c0*/  HMMA.16816.F32.BF16 R28, R168.reuse, R32, R28 ;  /* 0x00000020a81c723c */ /* 0x042fec000004181c */
[----:B------:R-:W-:Y:S01]  /*88d0*/  HMMA.16816.F32.BF16 R188, R168, R34, R188 ;  /* 0x00000022a8bc723c */ /* 0x000fe200000418bc */
[----:B------:R-:W-:Y:S05]  /*88e0*/  LDSM.16.M88.4 R32, [R219+0xf000] ;  /* 0x00f00000db20783b */ /* 0x000fea0000000200 */
[C---:B--2---:R-:W-:Y:S06]  /*88f0*/  HMMA.16816.F32.BF16 R16, R8.reuse, R4, R16 ;  /* 0x000000040810723c */ /* 0x044fec0000041810 */
[----:B------:R-:W-:Y:S01]  /*8900*/  HMMA.16816.F32.BF16 R12, R8, R6, R12 ;  /* 0x00000006080c723c */ /* 0x000fe2000004180c */
[----:B------:R-:W1:Y:S05]  /*8910*/  LDSM.16.M88.4 R4, [R212+0x6800] ;  /* 0x00680000d404783b */ /* 0x000e6a0000000200 */
[C---:B------:R-:W-:Y:S06]  /*8920*/  HMMA.16816.F32.BF16 R184, R196.reuse, R192, R184 ;  /* 0x000000c0c4b8723c */ /* 0x040fec00000418b8 */
[----:B------:R-:W-:Y:S01]  /*8930*/  HMMA.16816.F32.BF16 R180, R196, R194, R180 ;  /* 0x000000c2c4b4723c */ /* 0x000fe200000418b4 */
[----:B------:R-:W-:Y:S05]  /*8940*/  LDSM.16.M88.4 R192, [R212+0x7000] ;  /* 0x00700000d4c0783b */ /* 0x000fea0000000200 */
[----:B---3--:R-:W-:Y:S01]  /*8950*/  HMMA.16816.F32.BF16 R28, R24, R20, R28 ;  /* 0x00000014181c723c */ /* 0x008fe2000004181c */
[----:B------:R-:W-:Y:S01]  /*8960*/  FMUL.FTZ R17, R17, UR4 ;  /* 0x0000000411117c20 */ /* 0x000fe20008410000 */
[----:B------:R-:W-:Y:S01]  /*8970*/  FMUL.FTZ R0, R16, UR4 ;  /* 0x0000000410007c20 */ /* 0x000fe20008410000 */
[----:B------:R-:W-:Y:S01]  /*8980*/  FMUL.FTZ R16, R19, UR4 ;  /* 0x0000000413107c20 */ /* 0x000fe20008410000 */
[----:B------:R-:W-:-:S02]  /*8990*/  FMUL.FTZ R18, R18, UR4 ;  /* 0x0000000412127c20 */ /* 0x000fc40008410000 */
[----:B------:R-:W-:Y:S01]  /*89a0*/  HMMA.16816.F32.BF16 R188, R24, R22, R188 ;  /* 0x0000001618bc723c */ /* 0x000fe200000418bc */
[----:B------:R-:W2:Y:S01]  /*89b0*/  LDSM.16.M88.4 R20, [R225+0xf800] ;  /* 0x00f80000e114783b */ /* 0x000ea20000000200 */
[----:B------:R-:W-:Y:S01]  /*89c0*/  FMUL.FTZ R12, R12, UR4 ;  /* 0x000000040c0c7c20 */ /* 0x000fe20008410000 */
[----:B------:R-:W-:Y:S01]  /*89d0*/  FMUL.FTZ R13, R13, UR4 ;  /* 0x000000040d0d7c20 */ /* 0x000fe20008410000 */
[----:B------:R-:W-:Y:S01]  /*89e0*/  FMUL.FTZ R14, R14, UR4 ;  /* 0x000000040e0e7c20 */ /* 0x000fe20008410000 */
[----:B------:R-:W-:Y:S01]  /*89f0*/  FMUL.FTZ R15, R15, UR4 ;  /* 0x000000040f0f7c20 */ /* 0x000fe20008410000 */
[C---:B------:R-:W-:Y:S01]  /*8a00*/  HMMA.16816.F32.BF16 R184, R168.reuse, R228, R184 ;  /* 0x000000e4a8b8723c */ /* 0x040fe200000418b8 */
[----:B------:R-:W-:Y:S05]  /*8a10*/  MUFU.TANH R19, R12 ;  /* 0x0000000c00137308 */ /* 0x000fea0000002400 */
[----:B------:R-:W-:Y:S03]  /*8a20*/  HMMA.16816.F32.BF16 R180, R168, R230, R180 ;  /* 0x000000e6a8b4723c */ /* 0x000fe600000418b4 */
[----:B------:R-:W-:Y:S03]  /*8a30*/  MUFU.TANH R228, R13 ;  /* 0x0000000d00e47308 */ /* 0x000fe60000002400 */
[C---:B-1----:R-:W-:Y:S05]  /*8a40*/  HMMA.16816.F32.BF16 R28, R8.reuse, R4, R28 ;  /* 0x00000004081c723c */ /* 0x042fea000004181c */
[----:B------:R-:W-:Y:S01]  /*8a50*/  MUFU.TANH R229, R14 ;  /* 0x0000000e00e57308 */ /* 0x000fe20000002400 */
[----:B------:R-:W-:Y:S01]  /*8a60*/  HMMA.16816.F32.BF16 R188, R8, R6, R188 ;  /* 0x0000000608bc723c */ /* 0x000fe200000418bc */
[----:B------:R-:W1:Y:S05]  /*8a70*/  LDSM.16.M88.4 R4, [R200] ;  /* 0x00000000c804783b */ /* 0x000e6a0000000200 */
[C---:B------:R-:W-:Y:S01]  /*8a80*/  HMMA.16816.F32.BF16 R184, R24.reuse, R32, R184 ;  /* 0x0000002018b8723c */ /* 0x040fe200000418b8 */
[----:B------:R3:W-:Y:S05]  /*8a90*/  MUFU.TANH R33, R15 ;  /* 0x0000000f00217308 */ /* 0x0007ea0000002400 */
[----:B------:R-:W-:Y:S03]  /*8aa0*/  HMMA.16816.F32.BF16 R180, R24, R34, R180 ;  /* 0x0000002218b4723c */ /* 0x000fe600000418b4 */
[----:B------:R-:W4:Y:S03]  /*8ab0*/  MUFU.TANH R17, R17 ;  /* 0x0000001100117308 */ /* 0x000f260000002400 */
[----:B--2---:R-:W-:Y:S01]  /*8ac0*/  HMMA.16816.F32.BF16 R176, R196, R20, R176 ;  /* 0x00000014c4b0723c */ /* 0x004fe200000418b0 */
[----:B------:R-:W-:Y:S01]  /*8ad0*/  FMUL.FTZ R29, R29, UR4 ;  /* 0x000000041d1d7c20 */ /* 0x000fe20008410000 */
[----:B------:R-:W-:-:S03]  /*8ae0*/  FMUL.FTZ R28, R28, UR4 ;  /* 0x000000041c1c7c20 */ /* 0x000fc60008410000 */
[----:B------:R-:W2:Y:S01]  /*8af0*/  MUFU.TANH R16, R16 ;  /* 0x0000001000107308 */ /* 0x000ea20000002400 */
[----:B------:R-:W-:Y:S01]  /*8b00*/  HMMA.16816.F32.BF16 R172, R196, R22, R172 ;  /* 0x00000016c4ac723c */ /* 0x000fe200000418ac */
[----:B---3--:R-:W3:Y:S01]  /*8b10*/  LDSM.16.M88.4 R12, [R219+0xf800] ;  /* 0x00f80000db0c783b */ /* 0x008ee20000000200 */
[----:B------:R-:W-:Y:S01]  /*8b20*/  FMUL.FTZ R20, R30, UR4 ;  /* 0x000000041e147c20 */ /* 0x000fe20008410000 */
[----:B------:R-:W-:Y:S01]  /*8b30*/  FMUL.FTZ R21, R31, UR4 ;  /* 0x000000041f157c20 */ /* 0x000fe20008410000 */
[----:B------:R-:W-:Y:S01]  /*8b40*/  FMUL.FTZ R191, R191, UR4 ;  /* 0x00000004bfbf7c20 */ /* 0x000fe20008410000 */
[----:B------:R-:W-:Y:S01]  /*8b50*/  FMUL.FTZ R190, R190, UR4 ;  /* 0x00000004bebe7c20 */ /* 0x000fe20008410000 */
[----:B------:R-:W-:Y:S01]  /*8b60*/  HMMA.16816.F32.BF16 R184, R8, R192, R184 ;  /* 0x000000c008b8723c */ /* 0x000fe200000418b8 */
[----:B------:R-:W-:Y:S01]  /*8b70*/  FMUL.FTZ R22, R188, UR4 ;  /* 0x00000004bc167c20 */ /* 0x000fe20008410000 */
[----:B------:R-:W-:Y:S01]  /*8b80*/  IMAD.U32 R188, RZ, RZ, UR17 ;  /* 0x00000011ffbc7e24 */ /* 0x000fe2000f8e00ff */
[----:B------:R5:W-:Y:S01]  /*8b90*/  MUFU.TANH R32, R29 ;  /* 0x0000001d00207308 */ /* 0x000be20000002400 */
[----:B------:R-:W-:-:S02]  /*8ba0*/  FMUL.FTZ R23, R189, UR4 ;  /* 0x00000004bd177c20 */ /* 0x000fc40008410000 */
[----:B------:R-:W-:Y:S01]  /*8bb0*/  IMAD R188, R188, 0x40, R239 ;  /* 0x00000040bcbc7824 */ /* 0x000fe200078e02ef */
[----:B------:R-:W-:Y:S04]  /*8bc0*/  HMMA.16816.F32.BF16 R180, R8, R194, R180 ;  /* 0x000000c208b4723c */ /* 0x000fe800000418b4 */
[----:B------:R-:W3:Y:S02]  /*8bd0*/  MUFU.TANH R28, R28 ;  /* 0x0000001c001c7308 */ /* 0x000ee40000002400 */
[C---:B-1----:R-:W-:Y:S06]  /*8be0*/  HMMA.16816.F32.BF16 R176, R168.reuse, R4, R176 ;  /* 0x00000004a8b0723c */ /* 0x042fec00000418b0 */
[----:B------:R-:W-:Y:S01]  /*8bf0*/  HMMA.16816.F32.BF16 R172, R168, R6, R172 ;  /* 0x00000006a8ac723c */ /* 0x000fe200000418ac */
[C---:B-----5:R-:W-:Y:S01]  /*8c00*/  VIADD R29, R188.reuse, 0x1 ;  /* 0x00000001bc1d7836 */ /* 0x060fe20000000000 */
[----:B------:R-:W1:Y:S01]  /*8c10*/  MUFU.TANH R20, R20 ;  /* 0x0000001400147308 */ /* 0x000e620000002400 */
[----:B------:R-:W-:-:S02]  /*8c20*/  VIADD R5, R188, 0x8 ;  /* 0x00000008bc057836 */ /* 0x000fc40000000000 */
[----:B------:R-:W-:Y:S01]  /*8c30*/  FMUL.FTZ R34, R184, UR4 ;  /* 0x00000004b8227c20 */ /* 0x000fe20008410000 */
[----:B------:R-:W-:Y:S01]  /*8c40*/  I2FP.F32.S32 R4, R29 ;  /* 0x0000001d00047245 */ /* 0x000fe20000201400 */
[----:B------:R-:W-:Y:S01]  /*8c50*/  VIADD R169, R188, 0x10 ;  /* 0x00000010bca97836 */ /* 0x000fe20000000000 */
[C---:B------:R-:W-:Y:S01]  /*8c60*/  ISETP.GE.AND P2, PT, R29.reuse, R165, PT ;  /* 0x000000a51d00720c */ /* 0x040fe20003f46270 */
[----:B------:R-:W-:Y:S01]  /*8c70*/  FMUL.FTZ R186, R186, UR4 ;  /* 0x00000004baba7c20 */ /* 0x000fe20008410000 */
[----:B------:R-:W-:Y:S01]  /*8c80*/  I2FP.F32.S32 R6, R5 ;  /* 0x0000000500067245 */ /* 0x000fe20000201400 */
[C---:B----4-:R-:W-:Y:S01]  /*8c90*/  FFMA.FTZ R30, R4.reuse, UR5, R17 ;  /* 0x00000005041e7c23 */ /* 0x050fe20008010011 */
[-C--:B------:R-:W-:Y:S01]  /*8ca0*/  ISETP.GE.AND P1, PT, R29, R2.reuse, PT ;  /* 0x000000021d00720c */ /* 0x080fe20003f26270 */
[----:B--2---:R-:W-:Y:S01]  /*8cb0*/  FFMA.FTZ R35, R4, UR5, R16 ;  /* 0x0000000504237c23 */ /* 0x004fe20008010010 */
[C---:B------:R-:W-:Y:S01]  /*8cc0*/  ISETP.GE.AND P0, PT, R5.reuse, R165, PT ;  /* 0x000000a50500720c */ /* 0x040fe20003f06270 */
[----:B------:R-:W-:Y:S01]  /*8cd0*/  VIADD R29, R188, 0x9 ;  /* 0x00000009bc1d7836 */ /* 0x000fe20000000000 */
[----:B------:R-:W-:Y:S01]  /*8ce0*/  FSEL R30, R30, -INF , !P2 ;  /* 0xff8000001e1e7808 */ /* 0x000fe20005000000 */
[C---:B------:R-:W-:Y:S01]  /*8cf0*/  FFMA.FTZ R170, R6.reuse, UR5, R19 ;  /* 0x0000000506aa7c23 */ /* 0x040fe20008010013 */
[-C--:B------:R-:W-:Y:S01]  /*8d00*/  ISETP.GE.AND P2, PT, R5, R2.reuse, PT ;  /* 0x000000020500720c */ /* 0x080fe20003f46270 */
[----:B------:R-:W-:Y:S01]  /*8d10*/  FFMA.FTZ R229, R6, UR5, R229 ;  /* 0x0000000506e57c23 */ /* 0x000fe200080100e5 */
[----:B------:R-:W-:Y:S01]  /*8d20*/  I2FP.F32.S32 R31, R29 ;  /* 0x0000001d001f7245 */ /* 0x000fe20000201400 */
[----:B------:R-:W2:Y:S01]  /*8d30*/  LDSM.16.M88.4 R4, [R212+0x7800] ;  /* 0x00780000d404783b */ /* 0x000ea20000000200 */
[----:B------:R-:W-:Y:S01]  /*8d40*/  FSEL R19, R35, -INF , !P1 ;  /* 0xff80000023137808 */ /* 0x000fe20004800000 */
[----:B------:R-:W4:Y:S01]  /*8d50*/  MUFU.TANH R21, R21 ;  /* 0x0000001500157308 */ /* 0x000f220000002400 */
[-C--:B------:R-:W-:Y:S01]  /*8d60*/  ISETP.GE.AND P1, PT, R29, R165.reuse, PT ;  /* 0x000000a51d00720c */ /* 0x080fe20003f26270 */
[----:B------:R-:W-:Y:S01]  /*8d70*/  FFMA.FTZ R168, R31, UR5, R228 ;  /* 0x000000051fa87c23 */ /* 0x000fe200080100e4 */
[----:B------:R-:W-:Y:S01]  /*8d80*/  FSEL R170, R170, -INF , !P0 ;  /* 0xff800000aaaa7808 */ /* 0x000fe20004000000 */
[C---:B---3--:R-:W-:Y:S01]  /*8d90*/  HMMA.16816.F32.BF16 R176, R24.reuse, R12, R176 ;  /* 0x0000000c18b0723c */ /* 0x048fe200000418b0 */
[-C--:B------:R-:W-:Y:S01]  /*8da0*/  ISETP.GE.AND P0, PT, R29, R2.reuse, PT ;  /* 0x000000021d00720c */ /* 0x080fe20003f06270 */
[----:B------:R-:W-:Y:S01]  /*8db0*/  FFMA.FTZ R31, R31, UR5, R33 ;  /* 0x000000051f1f7c23 */ /* 0x000fe20008010021 */
[----:B------:R-:W-:Y:S01]  /*8dc0*/  FSEL R29, R229, -INF , !P2 ;  /* 0xff800000e51d7808 */ /* 0x000fe20005000000 */
[----:B------:R-:W3:Y:S01]  /*8dd0*/  MUFU.TANH R22, R22 ;  /* 0x0000001600167308 */ /* 0x000ee20000002400 */
[----:B------:R-:W-:Y:S01]  /*8de0*/  FSEL R168, R168, -INF , !P1 ;  /* 0xff800000a8a87808 */ /* 0x000fe20004800000 */
[----:B------:R-:W-:Y:S01]  /*8df0*/  HMMA.16816.F32.BF16 R172, R24, R14, R172 ;  /* 0x0000000e18ac723c */ /* 0x000fe200000418ac */
[C---:B------:R-:W-:Y:S01]  /*8e00*/  ISETP.GE.AND P2, PT, R169.reuse, R165, PT ;  /* 0x000000a5a900720c */ /* 0x040fe20003f46270 */
[C---:B------:R-:W-:Y:S01]  /*8e10*/  VIADD R12, R188.reuse, 0x11 ;  /* 0x00000011bc0c7836 */ /* 0x040fe20000000000 */
[----:B------:R-:W-:Y:S01]  /*8e20*/  ISETP.GE.AND P1, PT, R169, R2, PT ;  /* 0x00000002a900720c */ /* 0x000fe20003f26270 */
[----:B------:R-:W-:Y:S01]  /*8e30*/  FMUL.FTZ R35, R185, UR4 ;  /* 0x00000004b9237c20 */ /* 0x000fe20008410000 */
[----:B------:R-:W-:Y:S01]  /*8e40*/  I2FP.F32.S32 R169, R169 ;  /* 0x000000a900a97245 */ /* 0x000fe20000201400 */
[----:B------:R-:W-:Y:S01]  /*8e50*/  MUFU.TANH R23, R23 ;  /* 0x0000001700177308 */ /* 0x000fe20000002400 */
[----:B------:R-:W-:Y:S01]  /*8e60*/  VIADD R25, R188, 0x18 ;  /* 0x00000018bc197836 */ /* 0x000fe20000000000 */
[----:B------:R-:W-:Y:S01]  /*8e70*/  FSEL R31, R31, -INF , !P0 ;  /* 0xff8000001f1f7808 */ /* 0x000fe20004000000 */
[----:B------:R-:W-:Y:S01]  /*8e80*/  FMUL.FTZ R14, R180, UR4 ;  /* 0x00000004b40e7c20 */ /* 0x000fe20008410000 */
[C---:B------:R-:W-:Y:S01]  /*8e90*/  FFMA.FTZ R28, R169.reuse, UR5, R28 ;  /* 0x00000005a91c7c23 */ /* 0x040fe2000801001c */
[----:B-1----:R-:W-:Y:S01]  /*8ea0*/  FFMA.FTZ R169, R169, UR5, R20 ;  /* 0x00000005a9a97c23 */ /* 0x002fe20008010014 */
[----:B------:R-:W-:Y:S01]  /*8eb0*/  I2FP.F32.S32 R20, R12 ;  /* 0x0000000c00147245 */ /* 0x000fe20000201400 */
[----:B------:R-:W-:Y:S01]  /*8ec0*/  FMUL.FTZ R187, R187, UR4 ;  /* 0x00000004bbbb7c20 */ /* 0x000fe20008410000 */
[----:B------:R-:W-:Y:S01]  /*8ed0*/  MUFU.TANH R16, R191 ;  /* 0x000000bf00107308 */ /* 0x000fe20000002400 */
[----:B------:R-:W-:Y:S01]  /*8ee0*/  I2FP.F32.S32 R15, R25 ;  /* 0x00000019000f7245 */ /* 0x000fe20000201400 */
[----:B------:R-:W-:Y:S01]  /*8ef0*/  FMUL.FTZ R181, R181, UR4 ;  /* 0x00000004b5b57c20 */ /* 0x000fe20008410000 */
[----:B------:R-:W-:Y:S01]  /*8f00*/  FFMA.FTZ R24, R20, UR5, R32 ;  /* 0x0000000514187c23 */ /* 0x000fe20008010020 */
[-C--:B------:R-:W-:Y:S01]  /*8f10*/  ISETP.GE.AND P0, PT, R12, R165.reuse, PT ;  /* 0x000000a50c00720c */ /* 0x080fe20003f06270 */
[----:B----4-:R-:W-:Y:S01]  /*8f20*/  FFMA.FTZ R21, R20, UR5, R21 ;  /* 0x0000000514157c23 */ /* 0x010fe20008010015 */
[----:B------:R-:W-:Y:S01]  /*8f30*/  FSEL R28, R28, -INF , !P2 ;  /* 0xff8000001c1c7808 */ /* 0x000fe20005000000 */
[----:B------:R-:W-:Y:S01]  /*8f40*/  VIADD R20, R188, 0x19 ;  /* 0x00000019bc147836 */ /* 0x000fe20000000000 */
[----:B------:R-:W1:Y:S01]  /*8f50*/  MUFU.TANH R17, R190 ;  /* 0x000000be00117308 */ /* 0x000e620000002400 */
[-C--:B------:R-:W-:Y:S01]  /*8f60*/  ISETP.GE.AND P2, PT, R12, R2.reuse, PT ;  /* 0x000000020c00720c */ /* 0x080fe20003f46270 */
[----:B---3--:R-:W-:Y:S01]  /*8f70*/  FFMA.FTZ R22, R15, UR5, R22 ;  /* 0x000000050f167c23 */ /* 0x008fe20008010016 */
[----:B------:R-:W-:Y:S01]  /*8f80*/  FSEL R27, R169, -INF , !P1 ;  /* 0xff800000a91b7808 */ /* 0x000fe20004800000 */
[----:B------:R-:W-:Y:S01]  /*8f90*/  FMUL.FTZ R183, R183, UR4 ;  /* 0x00000004b7b77c20 */ /* 0x000fe20008410000 */
[----:B------:R-:W-:Y:S01]  /*8fa0*/  FSEL R24, R24, -INF , !P0 ;  /* 0xff80000018187808 */ /* 0x000fe20004000000 */
[----:B--2---:R-:W-:Y:S01]  /*8fb0*/  HMMA.16816.F32.BF16 R176, R8, R4, R176 ;  /* 0x0000000408b0723c */ /* 0x004fe200000418b0 */
[C---:B------:R-:W-:Y:S01]  /*8fc0*/  ISETP.GE.AND P1, PT, R25.reuse, R165, PT ;  /* 0x000000a51900720c */ /* 0x040fe20003f26270 */
[----:B------:R-:W2:Y:S01]  /*8fd0*/  MUFU.TANH R34, R34 ;  /* 0x0000002200227308 */ /* 0x000ea20000002400 */
[----:B------:R-:W-:Y:S01]  /*8fe0*/  ISETP.GE.AND P0, PT, R25, R2, PT ;  /* 0x000000021900720c */ /* 0x000fe20003f06270 */
[----:B------:R-:W-:-:S04]  /*8ff0*/  DEPBAR.LE SB0, 0x0 ;  /* 0x000080000000791a */ /* 0x000fc80000000000 */
[----:B------:R-:W-:Y:S01]  /*9000*/  FSEL R25, R21, -INF , !P2 ;  /* 0xff80000015197808 */ /* 0x000fe20005000000 */
[----:B------:R-:W-:Y:S01]  /*9010*/  VIADD R21, R188, 0x20 ;  /* 0x00000020bc157836 */ /* 0x000fe20000000000 */
[----:B------:R-:W-:Y:S01]  /*9020*/  I2FP.F32.S32 R26, R20 ;  /* 0x00000014001a7245 */ /* 0x000fe20000201400 */
[----:B------:R-:W-:Y:S01]  /*9030*/  MUFU.TANH R35, R35 ;  /* 0x0000002300237308 */ /* 0x000fe20000002400 */
[----:B------:R-:W-:Y:S01]  /*9040*/  FSEL R22, R22, -INF , !P1 ;  /* 0xff80000016167808 */ /* 0x000fe20004800000 */
[----:B-1----:R-:W-:Y:S01]  /*9050*/  FFMA.FTZ R15, R15, UR5, R17 ;  /* 0x000000050f0f7c23 */ /* 0x002fe20008010011 */
[----:B------:R-:W-:Y:S01]  /*9060*/  ISETP.GE.AND P2, PT, R20, R165, PT ;  /* 0x000000a51400720c */ /* 0x000fe20003f46270 */
[----:B------:R-:W-:Y:S01]  /*9070*/  FFMA.FTZ R16, R26, UR5, R16 ;  /* 0x000000051a107c23 */ /* 0x000fe20008010010 */
[-C--:B------:R-:W-:Y:S01]  /*9080*/  ISETP.GE.AND P1, PT, R20, R2.reuse, PT ;  /* 0x000000021400720c */ /* 0x080fe20003f26270 */
[----:B------:R-:W-:Y:S01]  /*9090*/  FFMA.FTZ R20, R26, UR5, R23 ;  /* 0x000000051a147c23 */ /* 0x000fe20008010017 */
[----:B------:R-:W-:Y:S01]  /*90a0*/  I2FP.F32.S32 R26, R21 ;  /* 0x00000015001a7245 */ /* 0x000fe20000201400 */
[----:B------:R-:W1:Y:S01]  /*90b0*/  MUFU.TANH R13, R186 ;  /* 0x000000ba000d7308 */ /* 0x000e620000002400 */
[----:B------:R-:W-:Y:S01]  /*90c0*/  FSEL R23, R15, -INF , !P0 ;  /* 0xff8000000f177808 */ /* 0x000fe20004000000 */
[----:B------:R-:W-:Y:S01]  /*90d0*/  VIADD R17, R188, 0x21 ;  /* 0x00000021bc117836 */ /* 0x000fe20000000000 */
[CC--:B------:R-:W-:Y:S01]  /*90e0*/  ISETP.GE.AND P0, PT, R21.reuse, R165.reuse, PT ;  /* 0x000000a51500720c */ /* 0x0c0fe20003f06270 */
[----:B--2---:R-:W-:Y:S01]  /*90f0*/  FFMA.FTZ R34, R26, UR5, R34 ;  /* 0x000000051a227c23 */ /* 0x004fe20008010022 */
[----:B------:R-:W-:Y:S01]  /*9100*/  FSEL R20, R20, -INF , !P2 ;  /* 0xff80000014147808 */ /* 0x000fe20005000000 */
[----:B------:R-:W-:Y:S01]  /*9110*/  HMMA.16816.F32.BF16 R172, R8, R6, R172 ;  /* 0x0000000608ac723c */ /* 0x000fe200000418ac */
[-C--:B------:R-:W-:Y:S01]  /*9120*/  ISETP.GE.AND P2, PT, R21, R2.reuse, PT ;  /* 0x000000021500720c */ /* 0x080fe20003f46270 */
[----:B------:R-:W2:Y:S01]  /*9130*/  MUFU.TANH R12, R187 ;  /* 0x000000bb000c7308 */ /* 0x000ea20000002400 */
[----:B------:R-:W-:Y:S01]  /*9140*/  FSEL R21, R16, -INF , !P1 ;  /* 0xff80000010157808 */ /* 0x000fe20004800000 */
[----:B------:R-:W-:Y:S01]  /*9150*/  FMUL.FTZ R5, R182, UR4 ;  /* 0x00000004b6057c20 */ /* 0x000fe20008410000 */
[----:B------:R-:W-:Y:S01]  /*9160*/  FSEL R34, R34, -INF , !P0 ;  /* 0xff80000022227808 */ /* 0x000fe20004000000 */
[----:B------:R-:W-:Y:S01]  /*9170*/  FMUL.FTZ R16, R176, UR4 ;  /* 0x00000004b0107c20 */ /* 0x000fe20008410000 */
[C---:B------:R-:W-:Y:S01]  /*9180*/  ISETP.GE.AND P1, PT, R17.reuse, R165, PT ;  /* 0x000000a51100720c */ /* 0x040fe20003f26270 */
[----:B------:R-:W-:Y:S01]  /*9190*/  FMUL.FTZ R6, R178, UR4 ;  /* 0x00000004b2067c20 */ /* 0x000fe20008410000 */
[----:B------:R-:W-:Y:S01]  /*91a0*/  ISETP.GE.AND P0, PT, R17, R2, PT ;  /* 0x000000021100720c */ /* 0x000fe20003f06270 */
[----:B------:R-:W3:Y:S01]  /*91b0*/  MUFU.TANH R14, R14 ;  /* 0x0000000e000e7308 */ /* 0x000ee20000002400 */
[----:B------:R-:W-:Y:S01]  /*91c0*/  I2FP.F32.S32 R17, R17 ;  /* 0x0000001100117245 */ /* 0x000fe20000201400 */
[----:B-1----:R-:W-:Y:S01]  /*91d0*/  FFMA.FTZ R26, R26, UR5, R13 ;  /* 0x000000051a1a7c23 */ /* 0x002fe2000801000d */
[----:B------:R-:W-:-:S02]  /*91e0*/  VIADD R13, R188, 0x28 ;  /* 0x00000028bc0d7836 */ /* 0x000fc40000000000 */
[----:B------:R-:W-:Y:S01]  /*91f0*/  FMUL.FTZ R179, R179, UR4 ;  /* 0x00000004b3b37c20 */ /* 0x000fe20008410000 */
[----:B------:R-:W-:Y:S02]  /*9200*/  VIADD R8, R188, 0x29 ;  /* 0x00000029bc087836 */ /* 0x000fe40000000000 */
[----:B------:R-:W-:Y:S01]  /*9210*/  FFMA.FTZ R196, R17, UR5, R35 ;  /* 0x0000000511c47c23 */ /* 0x000fe20008010023 */
[----:B------:R-:W-:Y:S01]  /*9220*/  FSEL R35, R26, -INF , !P2 ;  /* 0xff8000001a237808 */ /* 0x000fe20005000000 */
[----:B------:R-:W1:Y:S01]  /*9230*/  MUFU.TANH R4, R181 ;  /* 0x000000b500047308 */ /* 0x000e620000002400 */
[----:B------:R-:W-:Y:S01]  /*9240*/  ISETP.GE.AND P2, PT, R13, R165, PT ;  /* 0x000000a50d00720c */ /* 0x000fe20003f46270 */
[----:B--2---:R-:W-:Y:S01]  /*9250*/  FFMA.FTZ R12, R17, UR5, R12 ;  /* 0x00000005110c7c23 */ /* 0x004fe2000801000c */
[----:B------:R-:W-:Y:S01]  /*9260*/  FSEL R196, R196, -INF , !P1 ;  /* 0xff800000c4c47808 */ /* 0x000fe20004800000 */
[----:B------:R-:W-:Y:S01]  /*9270*/  FMUL.FTZ R177, R177, UR4 ;  /* 0x00000004b1b17c20 */ /* 0x000fe20008410000 */
[----:B------:R-:W-:Y:S01]  /*9280*/  ISETP.GE.AND P1, PT, R13, R2, PT ;  /* 0x000000020d00720c */ /* 0x000fe20003f26270 */
[----:B------:R-:W-:Y:S01]  /*9290*/  VIADD R9, R188, 0x31 ;  /* 0x00000031bc097836 */ /* 0x000fe20000000000 */
[----:B------:R-:W-:Y:S01]  /*92a0*/  I2FP.F32.S32 R13, R13 ;  /* 0x0000000d000d7245 */ /* 0x000fe20000201400 */
[----:B------:R-:W2:Y:S01]  /*92b0*/  MUFU.TANH R15, R183 ;  /* 0x000000b7000f7308 */ /* 0x000ea20000002400 */
[----:B------:R-:W-:Y:S01]  /*92c0*/  FSEL R33, R12, -INF , !P0 ;  /* 0xff8000000c217808 */ /* 0x000fe20004000000 */
[----:B------:R-:W-:Y:S01]  /*92d0*/  FMUL.FTZ R174, R174, UR4 ;  /* 0x00000004aeae7c20 */ /* 0x000fe20008410000 */
[----:B------:R-:W-:Y:S01]  /*92e0*/  ISETP.GE.AND P0, PT, R8, R165, PT ;  /* 0x000000a50800720c */ /* 0x000fe20003f06270 */
[----:B---3--:R-:W-:Y:S01]  /*92f0*/  FFMA.FTZ R14, R13, UR5, R14 ;  /* 0x000000050d0e7c23 */ /* 0x008fe2000801000e */
[----:B------:R-:W-:Y:S01]  /*9300*/  I2FP.F32.S32 R7, R8 ;  /* 0x0000000800077245 */ /* 0x000fe20000201400 */
[----:B------:R-:W-:Y:S01]  /*9310*/  FMUL.FTZ R175, R175, UR4 ;  /* 0x00000004afaf7c20 */ /* 0x000fe20008410000 */
[----:B------:R-:W-:Y:S01]  /*9320*/  FMUL.FTZ R173, R173, UR4 ;  /* 0x00000004adad7c20 */ /* 0x000fe20008410000 */
[----:B------:R-:W3:Y:S01]  /*9330*/  MUFU.TANH R5, R5 ;  /* 0x0000000500057308 */ /* 0x000ee20000002400 */
[----:B------:R-:W-:Y:S01]  /*9340*/  FSEL R194, R14, -INF , !P2 ;  /* 0xff8000000ec27808 */ /* 0x000fe20005000000 */
[----:B-1----:R-:W-:Y:S01]  /*9350*/  FFMA.FTZ R32, R7, UR5, R4 ;  /* 0x0000000507207c23 */ /* 0x002fe20008010004 */
[----:B------:R-:W-:Y:S01]  /*9360*/  ISETP.GE.AND P2, PT, R8, R2, PT ;  /* 0x000000020800720c */ /* 0x000fe20003f46270 */
[----:B------:R-:W-:-:S02]  /*9370*/  VIADD R8, R188, 0x30 ;  /* 0x00000030bc087836 */ /* 0x000fc40000000000 */
[----:B------:R-:W-:Y:S01]  /*9380*/  FMUL.FTZ R4, R172, UR4 ;  /* 0x00000004ac047c20 */ /* 0x000fe20008410000 */
[----:B------:R-:W-:Y:S01]  /*9390*/  FSEL R32, R32, -INF , !P0 ;  /* 0xff80000020207808 */ /* 0x000fe20004000000 */
[----:B------:R-:W1:Y:S01]  /*93a0*/  MUFU.TANH R16, R16 ;  /* 0x0000001000107308 */ /* 0x000e620000002400 */
[----:B--2---:R-:W-:Y:S01]  /*93b0*/  FFMA.FTZ R15, R7, UR5, R15 ;  /* 0x00000005070f7c23 */ /* 0x004fe2000801000f */
[----:B------:R-:W-:Y:S02]  /*93c0*/  I2FP.F32.S32 R7, R8 ;  /* 0x0000000800077245 */ /* 0x000fe40000201400 */
[----:B------:R-:W-:Y:S02]  /*93d0*/  ISETP.GE.AND P0, PT, R8, R2, PT ;  /* 0x000000020800720c */ /* 0x000fe40003f06270 */
[----:B------:R-:W-:Y:S02]  /*93e0*/  FSEL R193, R15, -INF , !P2 ;  /* 0xff8000000fc17808 */ /* 0x000fe40005000000 */
[----:B------:R-:W2:Y:S01]  /*93f0*/  MUFU.TANH R6, R6 ;  /* 0x0000000600067308 */ /* 0x000ea20000002400 */
[----:B---3--:R-:W-:Y:S01]  /*9400*/  FFMA.FTZ R195, R13, UR5, R5 ;  /* 0x000000050dc37c23 */ /* 0x008fe20008010005 */
[----:B------:R-:W-:-:S04]  /*9410*/  ISETP.GE.AND P2, PT, R9, R165, PT ;  /* 0x000000a50900720c */ /* 0x000fc80003f46270 */
[----:B------:R-:W-:Y:S02]  /*9420*/  FSEL R195, R195, -INF , !P1 ;  /* 0xff800000c3c37808 */ /* 0x000fe40004800000 */
[----:B------:R-:W3:Y:S01]  /*9430*/  MUFU.TANH R5, R179 ;  /* 0x000000b300057308 */ /* 0x000ee20000002400 */
[C---:B-1----:R-:W-:Y:S01]  /*9440*/  FFMA.FTZ R16, R7.reuse, UR5, R16 ;  /* 0x0000000507107c23 */ /* 0x042fe20008010010 */
[----:B------:R-:W-:Y:S01]  /*9450*/  BAR.SYNC.DEFER_BLOCKING 0x0 ;  /* 0x0000000000007b1d */ /* 0x000fe20000010000 */
[----:B------:R-:W-:Y:S02]  /*9460*/  ISETP.GE.AND P1, PT, R8, R165, PT ;  /* 0x000000a50800720c */ /* 0x000fe40003f26270 */
[----:B------:R-:W-:Y:S02]  /*9470*/  I2FP.F32.S32 R8, R9 ;  /* 0x0000000900087245 */ /* 0x000fe40000201400 */
[----:B------:R-:W-:Y:S01]  /*9480*/  FSEL R184, R16, -INF , !P1 ;  /* 0xff80000010b87808 */ /* 0x000fe20004800000 */
[----:B------:R-:W1:Y:S01]  /*9490*/  MUFU.TANH R4, R4 ;  /* 0x0000000400047308 */ /* 0x000e620000002400 */
[----:B--2---:R-:W-:Y:S01]  /*94a0*/  FFMA.FTZ R6, R7, UR5, R6 ;  /* 0x0000000507067c23 */ /* 0x004fe20008010006 */
[----:B------:R-:W-:Y:S01]  /*94b0*/  ISETP.GE.AND P1, PT, R9, R2, PT ;  /* 0x000000020900720c */ /* 0x000fe20003f26270 */
[----:B------:R-:W-:-:S03]  /*94c0*/  VIADD R7, R188, 0x38 ;  /* 0x00000038bc077836 */ /* 0x000fc60000000000 */
[----:B------:R-:W-:Y:S02]  /*94d0*/  FSEL R181, R6, -INF , !P0 ;  /* 0xff80000006b57808 */ /* 0x000fe40004000000 */
[----:B------:R-:W2:Y:S01]  /*94e0*/  MUFU.TANH R177, R177 ;  /* 0x000000b100b17308 */ /* 0x000ea20000002400 */
[----:B------:R-:W-:Y:S01]  /*94f0*/  I2FP.F32.S32 R11, R7 ;  /* 0x00000007000b7245 */ /* 0x000fe20000201400 */
[----:B---3--:R-:W-:Y:S01]  /*9500*/  FFMA.FTZ R5, R8, UR5, R5 ;  /* 0x0000000508057c23 */ /* 0x008fe20008010005 */
[----:B------:R-:W-:-:S04]  /*9510*/  ISETP.GE.AND P0, PT, R7, R165, PT ;  /* 0x000000a50700720c */ /* 0x000fc80003f06270 */
[----:B------:R-:W-:Y:S01]  /*9520*/  FSEL R179, R5, -INF , !P1 ;  /* 0xff80000005b37808 */ /* 0x000fe20004800000 */
[----:B------:R-:W3:Y:S01]  /*9530*/  MUFU.TANH R9, R174 ;  /* 0x000000ae00097308 */ /* 0x000ee20000002400 */
[----:B-1----:R-:W-:Y:S01]  /*9540*/  FFMA.FTZ R180, R11, UR5, R4 ;  /* 0x000000050bb47c23 */ /* 0x002fe20008010004 */
[----:B------:R-:W-:Y:S02]  /*9550*/  I2FP.F32.S32 R5, R188 ;  /* 0x000000bc00057245 */ /* 0x000fe40000201400 */
[----:B------:R-:W-:Y:S02]  /*9560*/  ISETP.GE.AND P1, PT, R188, R165, PT ;  /* 0x000000a5bc00720c */ /* 0x000fe40003f26270 */
[----:B------:R-:W-:Y:S02]  /*9570*/  FSEL R180, R180, -INF , !P0 ;  /* 0xff800000b4b47808 */ /* 0x000fe40004000000 */
[----:B------:R-:W1:Y:S01]  /*9580*/  MUFU.TANH R6, R18 ;  /* 0x0000001200067308 */ /* 0x000e620000002400 */
[----:B--2---:R-:W-:Y:S01]  /*9590*/  FFMA.FTZ R177, R8, UR5, R177 ;  /* 0x0000000508b17c23 */ /* 0x004fe200080100b1 */
[C---:B------:R-:W-:Y:S01]  /*95a0*/  ISETP.GE.AND P0, PT, R188.reuse, R2, PT ;  /* 0x00000002bc00720c */ /* 0x040fe20003f06270 */
[----:B------:R-:W-:-:S03]  /*95b0*/  VIADD R188, R188, 0x39 ;  /* 0x00000039bcbc7836 */ /* 0x000fc60000000000 */
[----:B------:R-:W-:Y:S02]  /*95c0*/  FSEL R182, R177, -INF , !P2 ;  /* 0xff800000b1b67808 */ /* 0x000fe40005000000 */
[----:B------:R-:W2:Y:S01]  /*95d0*/  MUFU.TANH R0, R0 ;  /* 0x0000000000007308 */ /* 0x000ea20000002400 */
[----:B---3--:R-:W-:Y:S01]  /*95e0*/  FFMA.FTZ R9, R11, UR5, R9 ;  /* 0x000000050b097c23 */ /* 0x008fe20008010009 */
[----:B------:R-:W-:-:S04]  /*95f0*/  ISETP.GE.AND P2, PT, R7, R2, PT ;  /* 0x000000020700720c */ /* 0x000fc80003f46270 */
[----:B------:R-:W-:Y:S02]  /*9600*/  FSEL R177, R9, -INF , !P2 ;  /* 0xff80000009b17808 */ /* 0x000fe40005000000 */
[----:B------:R-:W3:Y:S01]  /*9610*/  MUFU.TANH R4, R173 ;  /* 0x000000ad00047308 */ /* 0x000ee20000002400 */
[----:B-1----:R-:W-:Y:S01]  /*9620*/  FFMA.FTZ R6, R5, UR5, R6 ;  /* 0x0000000505067c23 */ /* 0x002fe20008010006 */
[----:B------:R-:W-:-:S04]  /*9630*/  ISETP.GE.AND P2, PT, R188, R165, PT ;  /* 0x000000a5bc00720c */ /* 0x000fc80003f46270 */
[----:B------:R-:W-:Y:S02]  /*9640*/  FSEL R165, R6, -INF , !P0 ;  /* 0xff80000006a57808 */ /* 0x000fe40004000000 */
[----:B------:R-:W1:Y:S01]  /*9650*/  MUFU.TANH R175, R175 ;  /* 0x000000af00af7308 */ /* 0x000e620000002400 */
[----:B------:R-:W-:Y:S01]  /*9660*/  PLOP3.LUT P0, PT, PT, PT, UP0, 0x80, 0x0 ;  /* 0x000000000000781c */ /* 0x000fe20003f0f008 */
[----:B--2---:R-:W-:Y:S01]  /*9670*/  FFMA.FTZ R0, R5, UR5, R0 ;  /* 0x0000000505007c23 */ /* 0x004fe20008010000 */
[----:B------:R-:W-:-:S04]  /*9680*/  I2FP.F32.S32 R5, R188 ;  /* 0x000000bc00057245 */ /* 0x000fc80000201400 */
[----:B------:R-:W-:Y:S01]  /*9690*/  FSEL R0, R0, -INF , !P1 ;  /* 0xff80000000007808 */ /* 0x000fe20004800000 */
[----:B---3--:R-:W-:Y:S01]  /*96a0*/  FFMA.FTZ R4, R5, UR5, R4 ;  /* 0x0000000505047c23 */ /* 0x008fe20008010004 */
[----:B------:R-:W-:-:S04]  /*96b0*/  ISETP.GE.AND P1, PT, R188, R2, PT ;  /* 0x00000002bc00720c */ /* 0x000fc80003f26270 */
[----:B------:R-:W-:Y:S01]  /*96c0*/  FSEL R178, R4, -INF , !P2 ;  /* 0xff80000004b27808 */ /* 0x000fe20005000000 */
[----:B-1----:R-:W-:-:S05]  /*96d0*/  FFMA.FTZ R175, R5, UR5, R175 ;  /* 0x0000000505af7c23 */ /* 0x002fca00080100af */
[----:B------:R-:W-:Y:S01]  /*96e0*/  FSEL R175, R175, -INF , !P1 ;  /* 0xff800000afaf7808 */ /* 0x000fe20004800000 */
[----:B------:R-:W-:Y:S06]  /*96f0*/  @!P0 BRA `(.L_x_775) ;  /* 0x0000000800548947 */ /* 0x000fec0003800000 */
        /* <DEDUP_REMOVED lines=19> */
[C---:B---3--:R-:W-:Y:S02]  /*9830*/  @!P5 LEA R186, P2, R15.reuse, R6, 0x1 ;  /* 0x000000060fbad211 */ /* 0x048fe400078408ff */
[C-C-:B------:R-:W-:Y:S02]  /*9840*/  @!P6 LEA.HI.X R17, R15.reuse, R9, R2.reuse, 0x1, P1 ;  /* 0x000000090f11e211 */ /* 0x140fe400008f0c02 */
[C-C-:B------:R-:W-:Y:S02]  /*9850*/  @!P5 LEA.HI.X R187, R15.reuse, R7, R2.reuse, 0x1, P2 ;  /* 0x000000070fbbd211 */ /* 0x140fe400010f0c02 */
        /* <DEDUP_REMOVED lines=31> */
[----:B------:R-:W-:Y:S03]  /*9a50*/  @!P3 LDGSTS.E.BYPASS.LTC128B.128 [R227+0xe000], desc[UR26][R198.64+0x180] ;  /* 0x0e000180c6e3bfae */ /* 0x000fe6000b901d5a */
[C---:B------:R-:W-:Y:S01]  /*9a60*/  @!P5 LEA.HI.X R189, R169.reuse, R9, R2, 0x1, P1 ;  /* 0x00000009a9bdd211 */ /* 0x040fe200008f0c02 */
[----:B------:R3:W-:Y:S02]  /*9a70*/  @P6 STS.128 [R227+0x8800], RZ ;  /* 0x008800ffe3006388 */ /* 0x0007e40000000c00 */
[----:B----4-:R-:W4:Y:S02]  /*9a80*/  @!P6 LDC.64 R16, c[0x0][0x218] ;  /* 0x00008600ff10eb82 */ /* 0x010f240000000a00 */
[----:B------:R-:W-:Y:S01]  /*9a90*/  @!PT LDS RZ, [RZ] ;  /* 0x00000000fffff984 */ /* 0x000fe20000000800 */
[----:B------:R-:W-:Y:S01]  /*9aa0*/  @!PT LDS RZ, [RZ] ;  /* 0x00000000fffff984 */ /* 0x000fe20000000800 */
[----:B------:R-:W-:Y:S01]  /*9ab0*/  @!PT LDS RZ, [RZ] ;  /* 0x00000000fffff984 */ /* 0x000fe20000000800 */
[----:B------:R-:W-:Y:S04]  /*9ac0*/  @!P6 LDGSTS.E.BYPASS.LTC128B.128 [R227+0x8800], desc[UR26][R190.64] ;  /* 0x08800000bee3efae */ /* 0x000fe8000b901d5a */
[----:B------:R3:W-:Y:S02]  /*9ad0*/  @P5 STS.128 [R227+0xa800], RZ ;  /* 0x00a800ffe3005388 */ /* 0x0007e40000000c00 */
[----:B------:R-:W3:Y:S01]  /*9ae0*/  @!P5 LDC.64 R14, c[0x0][0x218] ;  /* 0x00008600ff0edb82 */ /* 0x000ee20000000a00 */
[C---:B-----5:R-:W-:Y:S01]  /*9af0*/  @!P3 LEA R186, P1, R169.reuse, R4, 0x1 ;  /* 0x00000004a9bab211 */ /* 0x060fe200078208ff */
[----:B------:R-:W-:Y:S01]  /*9b00*/  @!PT LDS RZ, [RZ] ;  /* 0x00000000fffff984 */ /* 0x000fe20000000800 */
[----:B------:R-:W-:Y:S01]  /*9b10*/  @!PT LDS RZ, [RZ] ;  /* 0x00000000fffff984 */ /* 0x000fe20000000800 */
[----:B------:R-:W-:Y:S01]  /*9b20*/  @!PT LDS RZ, [RZ] ;  /* 0x00000000fffff984 */ /* 0x000fe20000000800 */
[----:B------:R1:W-:Y:S01]  /*9b30*/  @!P5 LDGSTS.E.BYPASS.LTC128B.128 [R227+0xa800], desc[UR26][R188.64+0x80] ;  /* 0x0a800080bce3dfae */ /* 0x0003e2000b901d5a */
[----:B--2---:R-:W-:-:S03]  /*9b40*/  @!P4 LEA R172, P2, R169, R6, 0x1 ;  /* 0x00000006a9acc211 */ /* 0x004fc600078408ff */
[----:B------:R2:W-:Y:S01]  /*9b50*/  @P4 STS.128 [R227+0xc800], RZ ;  /* 0x00c800ffe3004388 */ /* 0x0005e20000000c00 */
[C-C-:B------:R-:W-:Y:S01]  /*9b60*/  @!P3 LEA.HI.X R187, R169.reuse, R5, R2.reuse, 0x1, P1 ;  /* 0x00000005a9bbb211 */ /* 0x140fe200008f0c02 */
[----:B------:R-:W5:Y:S01]  /*9b70*/  @!P3 LDC.64 R10, c[0x0][0x218] ;  /* 0x00008600ff0abb82 */ /* 0x000f620000000a00 */
[C---:B------:R-:W-:Y:S02]  /*9b80*/  @!P4 LEA.HI.X R173, R169.reuse, R7, R2, 0x1, P2 ;  /* 0x00000007a9adc211 */ /* 0x040fe400010f0c02 */
[----:B------:R-:W-:-:S03]  /*9b90*/  IADD3 R18, P2, R169, UR39, RZ ;  /* 0x00000027a9127c10 */ /* 0x000fc6000ff5e0ff */
[----:B------:R-:W-:Y:S01]  /*9ba0*/  @!PT LDS RZ, [RZ] ;  /* 0x00000000fffff984 */ /* 0x000fe20000000800 */
[----:B------:R-:W-:Y:S01]  /*9bb0*/  @!PT LDS RZ, [RZ] ;  /* 0x00000000fffff984 */ /* 0x000fe20000000800 */
[----:B------:R-:W-:Y:S01]  /*9bc0*/  @!PT LDS RZ, [RZ] ;  /* 0x00000000fffff984 */ /* 0x000fe20000000800 */
[----:B------:R2:W-:Y:S01]  /*9bd0*/  @!P4 LDGSTS.E.BYPASS.LTC128B.128 [R227+0xc800], desc[UR26][R172.64+0x100] ;  /* 0x0c800100ace3cfae */ /* 0x0005e2000b901d5a */
[----:B------:R-:W-:Y:S01]  /*9be0*/  IADD3.X R2, R2, UR38, RZ, P2, !PT ;  /* 0x0000002602027c10 */ /* 0x000fe200097fe4ff */
[----:B------:R-:W2:Y:S01]  /*9bf0*/  @!P6 LDC.64 R8, c[0x0][0x218] ;  /* 0x00008600ff08eb82 */ /* 0x000ea20000000a00 */
[C---:B----4-:R-:W-:Y:S01]  /*9c00*/  @!P6 LEA R16, P1, R18.reuse, R16, 0x1 ;  /* 0x000000101210e211 */ /* 0x050fe200078208ff */
[----:B------:R4:W-:Y:S03]  /*9c10*/  @P3 STS.128 [R227+0xe800], RZ ;  /* 0x00e800ffe3003388 */ /* 0x0009e60000000c00 */
[C---:B------:R-:W-:Y:S01]  /*9c20*/  @!P6 LEA.HI.X R17, R18.reuse, R17, R2, 0x1, P1 ;  /* 0x000000111211e211 */ /* 0x040fe200008f0c02 */
[----:B------:R-:W-:Y:S01]  /*9c30*/  @!PT LDS RZ, [RZ] ;  /* 0x00000000fffff984 */ /* 0x000fe20000000800 */
[----:B------:R-:W-:Y:S01]  /*9c40*/  @!PT LDS RZ, [RZ] ;  /* 0x00000000fffff984 */ /* 0x000fe20000000800 */
[----:B------:R-:W-:Y:S01]  /*9c50*/  @!PT LDS RZ, [RZ] ;  /* 0x00000000fffff984 */ /* 0x000fe20000000800 */
[----:B------:R4:W-:Y:S02]  /*9c60*/  @!P3 LDGSTS.E.BYPASS.LTC128B.128 [R227+0xe800], desc[UR26][R186.64+0x180] ;  /* 0x0e800180bae3bfae */ /* 0x0009e4000b901d5a */
[----:B------:R-:W4:Y:S01]  /*9c70*/  @!P5 LDC.64 R6, c[0x0][0x218] ;  /* 0x00008600ff06db82 */ /* 0x000f220000000a00 */
[C---:B---3--:R-:W-:Y:S01]  /*9c80*/  @!P5 LEA R14, P2, R18.reuse, R14, 0x1 ;  /* 0x0000000e120ed211 */ /* 0x048fe200078408ff */
[----:B------:R3:W-:Y:S01]  /*9c90*/  @P6 STS.128 [R227+0x9000], RZ ;  /* 0x009000ffe3006388 */ /* 0x0007e20000000c00 */
[----:B-1----:R-:W-:-:S03]  /*9ca0*/  @!P4 LEA R188, P1, R18, R12, 0x1 ;  /* 0x0000000c12bcc211 */ /* 0x002fc600078208ff */
[----:B------:R-:W-:Y:S01]  /*9cb0*/  @!PT LDS RZ, [RZ] ;  /* 0x00000000fffff984 */ /* 0x000fe20000000800 */
[----:B------:R-:W-:Y:S01]  /*9cc0*/  @!PT LDS RZ, [RZ] ;  /* 0x00000000fffff984 */ /* 0x000fe20000000800 */
[----:B------:R-:W-:Y:S01]  /*9cd0*/  @!PT LDS RZ, [RZ] ;  /* 0x00000000fffff984 */ /* 0x000fe20000000800 */
[----:B------:R3:W-:Y:S01]  /*9ce0*/  @!P6 LDGSTS.E.BYPASS.LTC128B.128 [R227+0x9000], desc[UR26][R16.64] ;  /* 0x0900000010e3efae */ /* 0x0007e2000b901d5a */
[C-C-:B------:R-:W-:Y:S01]  /*9cf0*/  @!P5 LEA.HI.X R15, R18.reuse, R15, R2.reuse, 0x1, P2 ;  /* 0x0000000f120fd211 */ /* 0x140fe200010f0c02 */
[----:B------:R-:W1:Y:S01]  /*9d00*/  @!P4 LDC.64 R4, c[0x0][0x218] ;  /* 0x00008600ff04cb82 */ /* 0x000e620000000a00 */
[C-C-:B------:R-:W-:Y:S01]  /*9d10*/  @!P4 LEA.HI.X R189, R18.reuse, R13, R2.reuse, 0x1, P1 ;  /* 0x0000000d12bdc211 */ /* 0x140fe200008f0c02 */
[----:B------:R3:W-:Y:S01]  /*9d20*/  @P5 STS.128 [R227+0xb000], RZ ;  /* 0x00b000ffe3005388 */ /* 0x0007e20000000c00 */
[C---:B-----5:R-:W-:Y:S02]  /*9d30*/  @!P3 LEA R190, P1, R18.reuse, R10, 0x1 ;  /* 0x0000000a12beb211 */ /* 0x060fe400078208ff */
[C---:B------:R-:W-:Y:S01]  /*9d40*/  IADD3 R12, P2, R18.reuse, UR39, RZ ;  /* 0x00000027120c7c10 */ /* 0x040fe2000ff5e0ff */
[----:B------:R-:W-:Y:S01]  /*9d50*/  @!PT LDS RZ, [RZ] ;  /* 0x00000000fffff984 */ /* 0x000fe20000000800 */
[----:B------:R-:W-:Y:S01]  /*9d60*/  @!PT LDS RZ, [RZ] ;  /* 0x00000000fffff984 */ /* 0x000fe20000000800 */
[----:B------:R-:W-:Y:S01]  /*9d70*/  @!PT LDS RZ, [RZ] ;  /* 0x00000000fffff984 */ /* 0x000fe20000000800 */
[----:B------:R3:W-:Y:S01]  /*9d80*/  @!P5 LDGSTS.E.BYPASS.LTC128B.128 [R227+0xb000], desc[UR26][R14.64+0x80] ;  /* 0x0b0000800ee3dfae */ /* 0x0007e2000b901d5a */
[----:B------:R-:W-:Y:S02]  /*9d90*/  @!P3 LEA.HI.X R191, R18, R11, R2, 0x1, P1 ;  /* 0x0000000b12bfb211 */ /* 0x000fe400008f0c02 */
[----:B--2---:R-:W-:Y:S01]  /*9da0*/  @!P6 LEA R8, P1, R12, R8, 0x1 ;  /* 0x000000080c08e211 */ /* 0x004fe200078208ff */
[----:B------:R3:W-:Y:S01]  /*9db0*/  @P4 STS.128 [R227+0xd000], RZ ;  /* 0x00d000ffe3004388 */ /* 0x0007e20000000c00 */
[----:B------:R-:W-:-:S03]  /*9dc0*/  IADD3.X R11, R2, UR38, RZ, P2, !PT ;  /* 0x00000026020b7c10 */ /* 0x000fc600097fe4ff */
[----:B------:R-:W-:Y:S01]  /*9dd0*/  @!PT LDS RZ, [RZ] ;  /* 0x00000000fffff984 */ /* 0x000fe20000000800 */
[----:B------:R-:W-:Y:S01]  /*9de0*/  @!PT LDS RZ, [RZ] ;  /* 0x00000000fffff984 */ /* 0x000fe20000000800 */
[----:B------:R-:W-:Y:S01]  /*9df0*/  @!PT LDS RZ, [RZ] ;  /* 0x00000000fffff984 */ /* 0x000fe20000000800 */
[----:B------:R3:W-:Y:S01]  /*9e00*/  @!P4 LDGSTS.E.BYPASS.LTC128B.128 [R227+0xd000], desc[UR26][R188.64+0x100] ;  /* 0x0d000100bce3cfae */ /* 0x0007e2000b901d5a */
[C-C-:B------:R-:W-:Y:S02]  /*9e10*/  @!P6 LEA.HI.X R9, R12.reuse, R9, R11.reuse, 0x1, P1 ;  /* 0x000000090c09e211 */ /* 0x140fe400008f0c0b */
[C---:B----4-:R-:W-:Y:S01]  /*9e20*/  @!P5 LEA R6, P2, R12.reuse, R6, 0x1 ;  /* 0x000000060c06d211 */ /* 0x050fe200078408ff */
        /* <DEDUP_REMOVED lines=32> */
.L_x_777:
[----:B------:R-:W-:Y:S05]  /*a030*/  BSYNC B0 ;  /* 0x0000000000007941 */ /* 0x000fea0003800000 */
.L_x_776:
[----:B------:R-:W0:Y:S02]  /*a040*/  LDGDEPBAR ;  /* 0x00000000000079af */ /* 0x000e240000000000 */
.L_x_775:
[----:B-1-3--:R-:W-:Y:S01]  /*a050*/  FMNMX.FTZ R5, R164, R0, !PT ;  /* 0x00000000a4057209 */ /* 0x00afe20007810000 */
[----:B------:R-:W-:Y:S01]  /*a060*/  LDSM.16.MT88.4 R12, [R220+0x10000] ;  /* 0x01000000dc0c783b */ /* 0x000fe20000004200 */
[----:B------:R-:W-:Y:S01]  /*a070*/  FMNMX.FTZ R6, R3, R165, !PT ;  /* 0x000000a503067209 */ /* 0x000fe20007810000 */
[----:B------:R-:W-:Y:S01]  /*a080*/  @UP0 UIADD3 UR19, UR19, -0x3, URZ ;  /* 0xfffffffd13130890 */ /* 0x000fe2000fffe03f */
        /* <DEDUP_REMOVED lines=30> */
[----:B------:R-:W1:Y:S04]  /*a270*/  SHFL.BFLY PT, R7, R8, 0x2, 0x1f ;  /* 0x0c401f0008077f89 */ /* 0x000e6800000e0000 */
[----:B------:R-:W2:Y:S01]  /*a280*/  SHFL.BFLY PT, R5, R6, 0x2, 0x1f ;  /* 0x0c401f0006057f89 */ /* 0x000ea200000e0000 */
[----:B-1----:R-:W-:-:S03]  /*a290*/  FMNMX.FTZ R7, R8, R7, !PT ;  /* 0x0000000708077209 */ /* 0x002fc60007810000 */
[----:B------:R-:W-:Y:S01]  /*a2a0*/  LDSM.16.MT88.4 R8, [R218+0x10000] ;  /* 0x01000000da08783b */ /* 0x000fe20000004200 */
        /* <DEDUP_REMOVED lines=22> */
[--C-:B------:R-:W-:Y:S01]  /*a410*/  FFMA.FTZ R186, R24, UR10, -R183.reuse ;  /* 0x0000000a18ba7c23 */ /* 0x100fe200080108b7 */
[--C-:B------:R-:W-:Y:S01]  /*a420*/  FFMA.FTZ R168, R19, UR10, -R176.reuse ;  /* 0x0000000a13a87c23 */ /* 0x100fe200080108b0 */
[--C-:B------:R-:W-:Y:S01]  /*a430*/  FFMA.FTZ R169, R165, UR10, -R176.reuse ;  /* 0x0000000aa5a97c23 */ /* 0x100fe200080108b0 */
[----:B------:R-:W1:Y:S01]  /*a440*/  LDSM.16.MT88.4 R16, [R217+0x10000] ;  /* 0x01000000d910783b */ /* 0x000e620000004200 */
[--C-:B------:R-:W-:Y:S01]  /*a450*/  FFMA.FTZ R165, R29, UR10, -R176.reuse ;  /* 0x0000000a1da57c23 */ /* 0x100fe200080108b0 */
[--C-:B------:R-:W-:Y:S01]  /*a460*/  FFMA.FTZ R164, R31, UR10, -R176.reuse ;  /* 0x0000000a1fa47c23 */ /* 0x100fe200080108b0 */
[----:B------:R-:W-:Y:S01]  /*a470*/  FMUL.FTZ R3, R6, UR10 ;  /* 0x0000000a06037c20 */ /* 0x000fe20008410000 */
[----:B------:R-:W2:Y:S01]  /*a480*/  MUFU.EX2 R172, R172 ;  /* 0x000000ac00ac7308 */ /* 0x000ea20000000800 */
[--C-:B------:R-:W-:Y:S01]  /*a490*/  FFMA.FTZ R187, R22, UR10, -R183.reuse ;  /* 0x0000000a16bb7c23 */ /* 0x100fe200080108b7 */
        /* <DEDUP_REMOVED lines=14> */
[----:B------:R-:W3:Y:S01]  /*a580*/  MUFU.EX2 R170, R170 ;  /* 0x000000aa00aa7308 */ /* 0x000ee20000000800 */
[----:B--2---:R-:W-:Y:S01]  /*a590*/  F2FP.BF16.F32.PACK_AB R4, R172, R173 ;  /* 0x000000adac04723e */ /* 0x004fe200000010ff */
[--C-:B------:R-:W-:Y:S01]  /*a5a0*/  FFMA.FTZ R229, R33, UR10, -R176.reuse ;  /* 0x0000000a21e57c23 */ /* 0x100fe200080108b0 */
[--C-:B------:R-:W-:Y:S01]  /*a5b0*/  FFMA.FTZ R195, R195, UR10, -R176.reuse ;  /* 0x0000000ac3c37c23 */ /* 0x100fe200080108b0 */
[--C-:B------:R-:W-:Y:S01]  /*a5c0*/  FFMA.FTZ R228, R193, UR10, -R176.reuse ;  /* 0x0000000ac1e47c23 */ /* 0x100fe200080108b0 */
[----:B------:R-:W-:Y:S01]  /*a5d0*/  LDSM.16.MT88.4 R32, [R218+0x11000] ;  /* 0x01100000da20783b */ /* 0x000fe20000004200 */
        /* <DEDUP_REMOVED lines=9> */
[----:B------:R-:W2:Y:S01]  /*a670*/  MUFU.EX2 R168, R168 ;  /* 0x000000a800a87308 */ /* 0x000ea20000000800 */
[----:B---3--:R-:W-:-:S07]  /*a680*/  F2FP.BF16.F32.PACK_AB R6, R170, R171 ;  /* 0x000000abaa06723e */ /* 0x008fce00000010ff */
[----:B------:R-:W-:Y:S08]  /*a690*/  MUFU.EX2 R165, R165 ;  /* 0x000000a500a57308 */ /* 0x000ff00000000800 */
[----:B------:R-:W3:Y:S01]  /*a6a0*/  MUFU.EX2 R164, R164 ;  /* 0x000000a400a47308 */ /* 0x000ee20000000800 */
[----:B--2---:R-:W-:-:S07]  /*a6b0*/  F2FP.BF16.F32.PACK_AB R5, R168, R169 ;  /* 0x000000a9a805723e */ /* 0x004fce00000010ff */
[----:B------:R-:W2:Y:S08]  /*a6c0*/  MUFU.EX2 R174, R174 ;  /* 0x000000ae00ae7308 */ /* 0x000eb00000000800 */
[----:B------:R-:W4:Y:S01]  /*a6d0*/  MUFU.EX2 R3, R3 ;  /* 0x0000000300037308 */ /* 0x000f220000000800 */
[----:B---3--:R-:W-:-:S07]  /*a6e0*/  F2FP.BF16.F32.PACK_AB R7, R164, R165 ;  /* 0x000000a5a407723e */ /* 0x008fce00000010ff */
[----:B------:R-:W-:Y:S01]  /*a6f0*/  MUFU.EX2 R185, R185 ;  /* 0x000000b900b97308 */ /* 0x000fe20000000800 */
        /* <DEDUP_REMOVED lines=137> */
[----:B------:R-:W3:Y:S01]  /*af90*/  MUFU.EX2 R186, R186 ;  /* 0x000000ba00ba7308 */ /* 0x000ee20000000800 */
[-C--:B------:R-:W-:Y:S01]  /*afa0*/  FMUL.FTZ R108, R108, R174.reuse ;  /* 0x000000ae6c6c7220 */ /* 0x080fe20000410000 */
[-C--:B------:R-:W-:Y:S01]  /*afb0*/  FMUL.FTZ R109, R109, R174.reuse ;  /* 0x000000ae6d6d7220 */ /* 0x080fe20000410000 */
[C---:B------:R-:W-:Y:S01]  /*afc0*/  HMMA.16816.F32.BF16 R64, R4.reuse, R10, R64 ;  /* 0x0000000a0440723c */ /* 0x040fe20000041840 */
[----:B------:R-:W4:Y:S01]  /*afd0*/  LDSM.16.MT88.4 R8, [R217+0x14000] ;  /* 0x01400000d908783b */ /* 0x000f220000004200 */
        /* <DEDUP_REMOVED lines=15> */
[C---:B--2---:R-:W-:Y:S01]  /*b0d0*/  HMMA.16816.F32.BF16 R76, R4.reuse, R12, R76 ;  /* 0x0000000c044c723c */ /* 0x044fe2000004184c */
[-C--:B------:R-:W-:Y:S01]  /*b0e0*/  FMUL.FTZ R131, R131, R3.reuse ;  /* 0x0000000383837220 */ /* 0x080fe20000410000 */
[----:B------:R-:W-:Y:S01]  /*b0f0*/  FFMA.FTZ R173, R232, R174, R173 ;  /* 0x000000aee8ad7223 */ /* 0x000fe200000100ad */
[----:B------:R-:W-:Y:S01]  /*b100*/  FFMA.FTZ R3, R252, R3, R169 ;  /* 0x00000003fc037223 */ /* 0x000fe200000100a9 */
[----:B------:R-:W-:Y:S02]  /*b110*/  MUFU.EX2 R189, R189 ;  /* 0x000000bd00bd7308 */ /* 0x000fe40000000800 */
[----:B------:R-:W-:Y:S01]  /*b120*/  HMMA.16816.F32.BF16 R80, R4, R14, R80 ;  /* 0x0000000e0450723c */ /* 0x000fe20000041850 */
[----:B------:R-:W2:Y:S01]  /*b130*/  LDSM.16.MT88.4 R12, [R220+0x16000] ;  /* 0x01600000dc0c783b */ /* 0x000ea20000004200 */
        /* <DEDUP_REMOVED lines=10> */
[----:B------:R-:W-:Y:S02]  /*b1e0*/  FADD.FTZ R164, R164, R165 ;  /* 0x000000a5a4a47221 */ /* 0x000fe40000010000 */
[C---:B----4-:R-:W-:Y:S05]  /*b1f0*/  HMMA.16816.F32.BF16 R84, R4.reuse, R8, R84 ;  /* 0x000000080454723c */ /* 0x050fea0000041854 */
[----:B------:R-:W4:Y:S01]  /*b200*/  MUFU.EX2 R192, R192 ;  /* 0x000000c000c07308 */ /* 0x000f220000000800 */
[C---:B------:R-:W-:Y:S01]  /*b210*/  HMMA.16816.F32.BF16 R88, R4.reuse, R10, R88 ;  /* 0x0000000a0458723c */ /* 0x040fe20000041858 */
[----:B------:R-:W3:Y:S06]  /*b220*/  LDSM.16.MT88.4 R8, [R218+0x16000] ;  /* 0x01600000da08783b */ /* 0x000eec0000004200 */
[----:B------:R-:W4:Y:S08]  /*b230*/  MUFU.EX2 R197, R197 ;  /* 0x000000c500c57308 */ /* 0x000f300000000800 */
[----:B------:R-:W4:Y:S01]  /*b240*/  MUFU.EX2 R196, R196 ;  /* 0x000000c400c47308 */ /* 0x000f220000000800 */
[C---:B--2---:R-:W-:Y:S06]  /*b250*/  HMMA.16816.F32.BF16 R100, R4.reuse, R12, R100 ;  /* 0x0000000c0464723c */ /* 0x044fec0000041864 */
[C---:B------:R-:W-:Y:S01]  /*b260*/  HMMA.16816.F32.BF16 R104, R4.reuse, R14, R104 ;  /* 0x0000000e0468723c */ /* 0x040fe20000041868 */
[----:B------:R-:W2:Y:S01]  /*b270*/  LDSM.16.MT88.4 R12, [R216+0x16000] ;  /* 0x01600000d80c783b */ /* 0x000ea20000004200 */
[----:B------:R-:W-:Y:S04]  /*b280*/  MUFU.EX2 R194, R194 ;  /* 0x000000c200c27308 */ /* 0x000fe80000000800 */
[C---:B-----5:R-:W-:Y:S04]  /*b290*/  HMMA.16816.F32.BF16 R116, R4.reuse, R16, R116 ;  /* 0x000000100474723c */ /* 0x060fe80000041874 */
[----:B------:R-:W-:Y:S02]  /*b2a0*/  MUFU.EX2 R199, R199 ;  /* 0x000000c700c77308 */ /* 0x000fe40000000800 */
[C---:B------:R-:W-:Y:S01]  /*b2b0*/  HMMA.16816.F32.BF16 R120, R4.reuse, R18, R120 ;  /* 0x000000120478723c */ /* 0x040fe20000041878 */
[----:B------:R-:W5:Y:S05]  /*b2c0*/  LDSM.16.MT88.4 R16, [R220+0x12800] ;  /* 0x01280000dc10783b */ /* 0x000f6a0000004200 */
[C---:B---3--:R-:W-:Y:S01]  /*b2d0*/  HMMA.16816.F32.BF16 R108, R4.reuse, R8, R108 ;  /* 0x00000008046c723c */ /* 0x048fe2000004186c */
[----:B------:R-:W-:Y:S05]  /*b2e0*/  MUFU.EX2 R198, R198 ;  /* 0x000000c600c67308 */ /* 0x000fea0000000800 */
[C---:B------:R-:W-:Y:S01]  /*b2f0*/  HMMA.16816.F32.BF16 R112, R4.reuse, R10, R112 ;  /* 0x0000000a0470723c */ /* 0x040fe20000041870 */
[----:B------:R-:W3:Y:S02]  /*b300*/  LDSM.16.MT88.4 R8, [R220+0x10800] ;  /* 0x01080000dc08783b */ /* 0x000ee40000004200 */
[----:B------:R-:W3:Y:S08]  /*b310*/  MUFU.EX2 R229, R229 ;  /* 0x000000e500e57308 */ /* 0x000ef00000000800 */
[----:B------:R-:W-:Y:S01]  /*b320*/  MUFU.EX2 R195, R195 ;  /* 0x000000c300c37308 */ /* 0x000fe20000000800 */
[C---:B--2---:R-:W-:Y:S07]  /*b330*/  HMMA.16816.F32.BF16 R124, R4.reuse, R12, R124 ;  /* 0x0000000c047c723c */ /* 0x044fee000004187c */
[----:B------:R-:W2:Y:S01]  /*b340*/  MUFU.EX2 R228, R228 ;  /* 0x000000e400e47308 */ /* 0x000ea20000000800 */
[----:B------:R-:W-:Y:S01]  /*b350*/  HMMA.16816.F32.BF16 R128, R4, R14, R128 ;  /* 0x0000000e0480723c */ /* 0x000fe20000041880 */
[----:B------:R-:W2:Y:S06]  /*b360*/  LDSM.16.MT88.4 R12, [R218+0x12800] ;  /* 0x01280000da0c783b */ /* 0x000eac0000004200 */
[----:B------:R-:W-:Y:S01]  /*b370*/  MUFU.EX2 R184, R184 ;  /* 0x000000b800b87308 */ /* 0x000fe20000000800 */
[----:B------:R-:W-:Y:S01]  /*b380*/  F2FP.BF16.F32.PACK_AB R4, R186, R185 ;  /* 0x000000b9ba04723e */ /* 0x000fe200000010ff */
[----:B------:R-:W-:Y:S01]  /*b390*/  FADD.FTZ R185, R185, R170 ;  /* 0x000000aab9b97221 */ /* 0x000fe20000010000 */
[----:B-1----:R-:W-:Y:S01]  /*b3a0*/  F2FP.BF16.F32.PACK_AB R5, R190, R189 ;  /* 0x000000bdbe05723e */ /* 0x002fe200000010ff */
[----:B------:R-:W-:Y:S01]  /*b3b0*/  FADD.FTZ R189, R189, R164 ;  /* 0x000000a4bdbd7221 */ /* 0x000fe20000010000 */
[----:B------:R-:W-:-:S03]  /*b3c0*/  F2FP.BF16.F32.PACK_AB R6, R188, R187 ;  /* 0x000000bbbc06723e */ /* 0x000fc600000010ff */
[----:B------:R-:W1:Y:S01]  /*b3d0*/  MUFU.EX2 R193, R193 ;  /* 0x000000c100c17308 */ /* 0x000e620000000800 */
[----:B----4-:R-:W-:Y:S01]  /*b3e0*/  F2FP.BF16.F32.PACK_AB R7, R192, R191 ;  /* 0x000000bfc007723e */ /* 0x010fe200000010ff */
[----:B------:R-:W-:Y:S01]  /*b3f0*/  FADD.FTZ R186, R186, R185 ;  /* 0x000000b9baba7221 */ /* 0x000fe20000010000 */
[----:B------:R-:W-:Y:S01]  /*b400*/  FADD.FTZ R190, R190, R189 ;  /* 0x000000bdbebe7221 */ /* 0x000fe20000010000 */
[-C--:B------:R-:W-:Y:S02]  /*b410*/  MOV R164, R2.reuse ;  /* 0x0000000200a47202 */ /* 0x080fe40000000f00 */
[----:B------:R-:W-:Y:S01]  /*b420*/  FADD.FTZ R187, R187, R186 ;  /* 0x000000babbbb7221 */ /* 0x000fe20000010000 */
[----:B------:R-:W-:Y:S01]  /*b430*/  FADD.FTZ R191, R191, R190 ;  /* 0x000000bebfbf7221 */ /* 0x000fe20000010000 */
[----:B-----5:R-:W-:Y:S01]  /*b440*/  HMMA.16816.F32.BF16 R36, R4, R16, R36 ;  /* 0x000000100424723c */ /* 0x020fe20000041824 */
[----:B------:R-:W-:Y:S01]  /*b450*/  MUFU.EX2 R180, R180 ;  /* 0x000000b400b47308 */ /* 0x000fe20000000800 */
[----:B------:R-:W-:Y:S01]  /*b460*/  FADD.FTZ R188, R188, R187 ;  /* 0x000000bbbcbc7221 */ /* 0x000fe20000010000 */
[----:B------:R-:W-:Y:S01]  /*b470*/  FADD.FTZ R191, R192, R191 ;  /* 0x000000bfc0bf7221 */ /* 0x000fe20000010000 */
[----:B------:R-:W-:-:S02]  /*b480*/  @P0 MOV R164, R2 ;  /* 0x0000000200a40202 */ /* 0x000fc40000000f00 */
[C---:B------:R-:W-:Y:S01]  /*b490*/  HMMA.16816.F32.BF16 R40, R4.reuse, R18, R40 ;  /* 0x000000120428723c */ /* 0x040fe20000041828 */
[----:B------:R-:W4:Y:S01]  /*b4a0*/  LDSM.16.MT88.4 R16, [R217+0x14800] ;  /* 0x01480000d910783b */ /* 0x000f220000004200 */
[----:B------:R-:W-:Y:S01]  /*b4b0*/  FADD.FTZ R3, R197, R188 ;  /* 0x000000bcc5037221 */ /* 0x000fe20000010000 */
[----:B------:R-:W-:Y:S03]  /*b4c0*/  MUFU.EX2 R183, R183 ;  /* 0x000000b700b77308 */ /* 0x000fe60000000800 */
[----:B---3--:R-:W-:Y:S01]  /*b4d0*/  HMMA.16816.F32.BF16 R160, R4, R8, R160 ;  /* 0x0000000804a0723c */ /* 0x008fe200000418a0 */
[----:B------:R-:W-:-:S04]  /*b4e0*/  FADD.FTZ R3, R196, R3 ;  /* 0x00000003c4037221 */ /* 0x000fc80000010000 */
[----:B------:R-:W-:Y:S01]  /*b4f0*/  MUFU.EX2 R178, R178 ;  /* 0x000000b200b27308 */ /* 0x000fe20000000800 */
[C---:B------:R-:W-:Y:S01]  /*b500*/  HMMA.16816.F32.BF16 R156, R4.reuse, R10, R156 ;  /* 0x0000000a049c723c */ /* 0x040fe2000004189c */
[----:B------:R-:W3:Y:S05]  /*b510*/  LDSM.16.MT88.4 R8, [R217+0x12800] ;  /* 0x01280000d908783b */ /* 0x000eea0000004200 */
[C---:B------:R-:W-:Y:S01]  /*b520*/  HMMA.16816.F32.BF16 R152, R4.reuse, R28, R152 ;  /* 0x0000001c0498723c */ /* 0x040fe20000041898 */
[----:B------:R-:W5:Y:S05]  /*b530*/  MUFU.EX2 R179, R179 ;  /* 0x000000b300b37308 */ /* 0x000f6a0000000800 */
[C---:B------:R-:W-:Y:S01]  /*b540*/  HMMA.16816.F32.BF16 R148, R4.reuse, R30, R148 ;  /* 0x0000001e0494723c */ /* 0x040fe20000041894 */
[----:B------:R-:W1:Y:S02]  /*b550*/  LDSM.16.MT88.4 R28, [R216+0x12800] ;  /* 0x01280000d81c783b */ /* 0x000e640000004200 */
[----:B------:R-:W-:Y:S03]  /*b560*/  MUFU.EX2 R177, R177 ;  /* 0x000000b100b17308 */ /* 0x000fe60000000800 */
[C---:B--2---:R-:W-:Y:S05]  /*b570*/  HMMA.16816.F32.BF16 R44, R4.reuse, R12, R44 ;  /* 0x0000000c042c723c */ /* 0x044fea000004182c */
[----:B------:R-:W2:Y:S01]  /*b580*/  MUFU.EX2 R176, R176 ;  /* 0x000000b000b07308 */ /* 0x000ea20000000800 */
[C---:B------:R-:W-:Y:S01]  /*b590*/  HMMA.16816.F32.BF16 R48, R4.reuse, R14, R48 ;  /* 0x0000000e0430723c */ /* 0x040fe20000041830 */
[----:B------:R-:W5:Y:S05]  /*b5a0*/  LDSM.16.MT88.4 R12, [R216+0x14800] ;  /* 0x01480000d80c783b */ /* 0x000f6a0000004200 */
[C---:B----4-:R-:W-:Y:S06]  /*b5b0*/  HMMA.16816.F32.BF16 R84, R4.reuse, R16, R84 ;  /* 0x000000100454723c */ /* 0x050fec0000041854 */
[C---:B------:R-:W-:Y:S01]  /*b5c0*/  HMMA.16816.F32.BF16 R88, R4.reuse, R18, R88 ;  /* 0x000000120458723c */ /* 0x040fe20000041858 */
[----:B------:R-:W4:Y:S05]  /*b5d0*/  LDSM.16.MT88.4 R16, [R217+0x16800] ;  /* 0x01680000d910783b */ /* 0x000f2a0000004200 */
[C---:B------:R-:W-:Y:S06]  /*b5e0*/  HMMA.16816.F32.BF16 R144, R4.reuse, R24, R144 ;  /* 0x000000180490723c */ /* 0x040fec0000041890 */
        /* <DEDUP_REMOVED lines=19> */
[----:B------:R-:W-:Y:S05]  /*b720*/  LDSM.16.MT88.4 R24, [R217+0x11000] ;  /* 0x01100000d918783b */ /* 0x000fea0000004200 */
[C---:B------:R-:W-:Y:S06]  /*b730*/  HMMA.16816.F32.BF16 R76, R4.reuse, R20, R76 ;  /* 0x00000014044c723c */ /* 0x040fec000004184c */
[C---:B------:R-:W-:Y:S01]  /*b740*/  HMMA.16816.F32.BF16 R80, R4.reuse, R22, R80 ;  /* 0x000000160450723c */ /* 0x040fe20000041850 */
[----:B------:R-:W-:Y:S05]  /*b750*/  LDSM.16.MT88.4 R20, [R216+0x11000] ;  /* 0x01100000d814783b */ /* 0x000fea0000004200 */
[C---:B---3--:R-:W-:Y:S06]  /*b760*/  HMMA.16816.F32.BF16 R100, R4.reuse, R8, R100 ;  /* 0x000000080464723c */ /* 0x048fec0000041864 */
[C---:B------:R-:W-:Y:S01]  /*b770*/  HMMA.16816.F32.BF16 R104, R4.reuse, R10, R104 ;  /* 0x0000000a0468723c */ /* 0x040fe20000041868 */
[----:B------:R-:W2:Y:S05]  /*b780*/  LDSM.16.MT88.4 R8, [R220+0x11000] ;  /* 0x01100000dc08783b */ /* 0x000eaa0000004200 */
[C---:B-1----:R-:W-:Y:S06]  /*b790*/  HMMA.16816.F32.BF16 R108, R4.reuse, R28, R108 ;  /* 0x0000001c046c723c */ /* 0x042fec000004186c */
[C---:B------:R-:W-:Y:S01]  /*b7a0*/  HMMA.16816.F32.BF16 R112, R4.reuse, R30, R112 ;  /* 0x0000001e0470723c */ /* 0x040fe20000041870 */
[----:B------:R-:W-:Y:S05]  /*b7b0*/  LDSM.16.MT88.4 R28, [R216+0x13000] ;  /* 0x01300000d81c783b */ /* 0x000fea0000004200 */
[C---:B-----5:R-:W-:Y:S06]  /*b7c0*/  HMMA.16816.F32.BF16 R124, R4.reuse, R12, R124 ;  /* 0x0000000c047c723c */ /* 0x060fec000004187c */
[----:B------:R-:W-:Y:S01]  /*b7d0*/  HMMA.16816.F32.BF16 R128, R4, R14, R128 ;  /* 0x0000000e0480723c */ /* 0x000fe20000041880 */
[----:B------:R-:W1:Y:S06]  /*b7e0*/  LDSM.16.MT88.4 R12, [R218+0x13000] ;  /* 0x01300000da0c783b */ /* 0x000e6c0000004200 */
[----:B------:R-:W-:-:S02]  /*b7f0*/  F2FP.BF16.F32.PACK_AB R4, R196, R197 ;  /* 0x000000c5c404723e */ /* 0x000fc400000010ff */
[----:B------:R-:W-:Y:S01]  /*b800*/  F2FP.BF16.F32.PACK_AB R5, R229, R198 ;  /* 0x000000c6e505723e */ /* 0x000fe200000010ff */
[----:B------:R-:W-:Y:S01]  /*b810*/  FADD.FTZ R198, R198, R191 ;  /* 0x000000bfc6c67221 */ /* 0x000fe20000010000 */
[----:B------:R-:W-:Y:S01]  /*b820*/  F2FP.BF16.F32.PACK_AB R6, R199, R194 ;  /* 0x000000c2c706723e */ /* 0x000fe200000010ff */
[----:B------:R-:W-:Y:S01]  /*b830*/  FADD.FTZ R194, R194, R3 ;  /* 0x00000003c2c27221 */ /* 0x000fe20000010000 */
[C---:B------:R-:W-:Y:S01]  /*b840*/  F2FP.BF16.F32.PACK_AB R7, R228.reuse, R195 ;  /* 0x000000c3e407723e */ /* 0x040fe200000010ff */
[----:B------:R-:W-:Y:S01]  /*b850*/  FADD.FTZ R198, R229, R198 ;  /* 0x000000c6e5c67221 */ /* 0x000fe20000010000 */
[-C--:B------:R-:W-:Y:S01]  /*b860*/  MOV R3, R0.reuse ;  /* 0x0000000000037202 */ /* 0x080fe20000000f00 */
[----:B------:R-:W-:Y:S01]  /*b870*/  FADD.FTZ R199, R199, R194 ;  /* 0x000000c2c7c77221 */ /* 0x000fe20000010000 */
[----:B------:R-:W-:Y:S01]  /*b880*/  @P0 MOV R3, R0 ;  /* 0x0000000000030202 */ /* 0x000fe20000000f00 */
[----:B------:R-:W-:Y:S02]  /*b890*/  FADD.FTZ R195, R195, R198 ;  /* 0x000000c6c3c37221 */ /* 0x000fe40000010000 */
[----:B----4-:R-:W-:Y:S02]  /*b8a0*/  HMMA.16816.F32.BF16 R36, R4, R16, R36 ;  /* 0x000000100424723c */ /* 0x010fe40000041824 */
[----:B------:R-:W-:-:S04]  /*b8b0*/  FADD.FTZ R195, R228, R195 ;  /* 0x000000c3e4c37221 */ /* 0x000fc80000010000 */
        /* <DEDUP_REMOVED lines=37> */
[----:B------:R-:W-:Y:S05]  /*bb10*/  LDSM.16.MT88.4 R28, [R216+0x11800] ;  /* 0x01180000d81c783b */ /* 0x000fea0000004200 */
[C---:B--2---:R-:W-:Y:S06]  /*bb20*/  HMMA.16816.F32.BF16 R100, R4.reuse, R8, R100 ;  /* 0x000000080464723c */ /* 0x044fec0000041864 */
[C---:B------:R-:W-:Y:S01]  /*bb30*/  HMMA.16816.F32.BF16 R104, R4.reuse, R10, R104 ;  /* 0x0000000a0468723c */ /* 0x040fe20000041868 */
[----:B------:R-:W-:Y:S05]  /*bb40*/  LDSM.16.MT88.4 R8, [R217+0x13800] ;  /* 0x01380000d908783b */ /* 0x000fea0000004200 */
[C---:B----4-:R-:W-:Y:S06]  /*bb50*/  HMMA.16816.F32.BF16 R108, R4.reuse, R24, R108 ;  /* 0x00000018046c723c */ /* 0x050fec000004186c */
[C---:B------:R-:W-:Y:S01]  /*bb60*/  HMMA.16816.F32.BF16 R112, R4.reuse, R26, R112 ;  /* 0x0000001a0470723c */ /* 0x040fe20000041870 */
[----:B------:R-:W2:Y:S05]  /*bb70*/  LDSM.16.MT88.4 R24, [R217+0x11800] ;  /* 0x01180000d918783b */ /* 0x000eaa0000004200 */
        /* <DEDUP_REMOVED lines=17> */
[----:B------:R-:W4:Y:S04]  /*bc90*/  LDSM.16.MT88.4 R20, [R216+0x13800] ;  /* 0x01380000d814783b */ /* 0x000f280000004200 */
[----:B------:R-:W-:Y:S01]  /*bca0*/  STL [R1], R0 ;  /* 0x0000000001007387 */ /* 0x000fe20000100800 */
[C---:B---3--:R-:W-:Y:S06]  /*bcb0*/  HMMA.16816.F32.BF16 R36, R4.reuse, R16, R36 ;  /* 0x000000100424723c */ /* 0x048fec0000041824 */
[C---:B------:R-:W-:Y:S01]  /*bcc0*/  HMMA.16816.F32.BF16 R40, R4.reuse, R18, R40 ;  /* 0x000000120428723c */ /* 0x040fe20000041828 */
[----:B------:R-:W3:Y:S05]  /*bcd0*/  LDSM.16.MT88.4 R16, [R216+0x15800] ;  /* 0x01580000d810783b */ /* 0x000eea0000004200 */
        /* <DEDUP_REMOVED lines=21> */
[C---:B--2---:R-:W-:Y:S06]  /*be30*/  HMMA.16816.F32.BF16 R68, R4.reuse, R24, R68 ;  /* 0x000000180444723c */ /* 0x044fec0000041844 */
[C---:B------:R-:W-:Y:S06]  /*be40*/  HMMA.16816.F32.BF16 R72, R4.reuse, R26, R72 ;  /* 0x0000001a0448723c */ /* 0x040fec0000041848 */
[C---:B------:R-:W-:Y:S06]  /*be50*/  HMMA.16816.F32.BF16 R76, R4.reuse, R32, R76 ;  /* 0x00000020044c723c */ /* 0x040fec000004184c */
[C---:B------:R-:W-:Y:S06]  /*be60*/  HMMA.16816.F32.BF16 R80, R4.reuse, R34, R80 ;  /* 0x000000220450723c */ /* 0x040fec0000041850 */
[C---:B-----5:R-:W-:Y:S06]  /*be70*/  HMMA.16816.F32.BF16 R84, R4.reuse, R28, R84 ;  /* 0x0000001c0454723c */ /* 0x060fec0000041854 */
        /* <DEDUP_REMOVED lines=11> */
.L_x_774:
[----:B------:R-:W-:-:S12]  /*bf30*/  UIADD3 UR19, UR17, -0x1, URZ ;  /* 0xffffffff11137890 */ /* 0x000fd8000fffe03f */
.L_x_778:
        /* <DEDUP_REMOVED lines=9> */
[----:B------:R-:W-:Y:S01]  /*bfd0*/  IMAD.U32 R246, RZ, RZ, UR21 ;  /* 0x00000015fff67e24 */ /* 0x000fe2000f8e00ff */
[----:B------:R-:W-:Y:S01]  /*bfe0*/  IADD3 R4, P2, R166, 0x20, RZ ;  /* 0x00000020a6047810 */ /* 0x000fe20007f5e0ff */
[----:B------:R-:W-:Y:S01]  /*bff0*/  ULDC.64 UR8, c[0x0][0x218] ;  /* 0x0000860000087ab9 */ /* 0x000fe20000000a00 */
[----:B------:R-:W-:Y:S01]  /*c000*/  IMAD.MOV.U32 R165, RZ, RZ, R164 ;  /* 0x000000ffffa57224 */ /* 0x000fe200078e00a4 */
[----:B------:R2:W-:Y:S01]  /*c010*/  STL [R1+0x1c], R13 ;  /* 0x00001c0d01007387 */ /* 0x0005e20000100800 */
[----:B------:R-:W-:Y:S01]  /*c020*/  UMOV UR20, URZ ;  /* 0x0000003f00147c82 */ /* 0x000fe20008000000 */
[----:B------:R-:W-:Y:S01]  /*c030*/  ULDC UR11, c[0x0][0x2d0] ;  /* 0x0000b400000b7ab9 */ /* 0x000fe20000000800 */
[----:B------:R-:W-:Y:S01]  /*c040*/  ULDC UR10, c[0x0][0x39c] ;  /* 0x0000e700000a7ab9 */ /* 0x000fe20000000800 */
[----:B-1----:R-:W-:-:S04]  /*c050*/  SHF.R.S32.HI R0, RZ, 0x1f, R5 ;  /* 0x0000001fff007819 */ /* 0x002fc80000011405 */
[----:B------:R-:W-:-:S04]  /*c060*/  LEA.HI R0, R0, R5, RZ, 0x3 ;  /* 0x0000000500007211 */ /* 0x000fc800078f18ff */
[----:B------:R-:W-:-:S05]  /*c070*/  LOP3.LUT R0, R0, 0xfffffff8, RZ, 0xc0, !PT ;  /* 0xfffffff800007812 */ /* 0x000fca00078ec0ff */
[----:B------:R-:W-:-:S04]  /*c080*/  IMAD.IADD R0, R5, 0x1, -R0 ;  /* 0x0000000105007824 */ /* 0x000fc800078e0a00 */
[----:B------:R-:W-:Y:S02]  /*c090*/  IMAD.SHL.U32 R8, R0, 0x8, RZ ;  /* 0x0000000800087824 */ /* 0x000fe400078e00ff */
[----:B------:R-:W-:Y:S01]  /*c0a0*/  IMAD.U32 R0, RZ, RZ, UR4 ;  /* 0x00000004ff007e24 */ /* 0x000fe2000f8e00ff */
[----:B------:R-:W-:Y:S02]  /*c0b0*/  ULDC UR4, c[0x0][0x2ec] ;  /* 0x0000bb0000047ab9 */ /* 0x000fe40000000800 */
[--C-:B------:R-:W-:Y:S02]  /*c0c0*/  SHF.R.S32.HI R9, RZ, 0x1f, R8.reuse ;  /* 0x0000001fff097819 */ /* 0x100fe40000011408 */
[----:B------:R-:W-:Y:S01]  /*c0d0*/  ISETP.GE.AND P6, PT, R8, UR7, PT ;  /* 0x0000000708007c0c */ /* 0x000fe2000bfc6270 */
[----:B------:R-:W-:Y:S01]  /*c0e0*/  ULDC.64 UR6, c[0x0][0x220] ;  /* 0x0000880000067ab9 */ /* 0x000fe20000000a00 */
[----:B------:R-:W-:Y:S01]  /*c0f0*/  IMAD.WIDE.U32 R10, R2, UR18, R8 ;  /* 0x00000012020a7c25 */ /* 0x000fe2000f8e0008 */
[----:B------:R-:W-:-:S03]  /*c100*/  MOV R2, R12 ;  /* 0x0000000c00027202 */ /* 0x000fc60000000f00 */
[----:B------:R-:W-:Y:S01]  /*c110*/  IMAD.WIDE.U32 R8, R0, UR18, R8 ;  /* 0x0000001200087c25 */ /* 0x000fe2000f8e0008 */
[----:B------:R-:W-:-:S03]  /*c120*/  IADD3 R7, P1, R10, UR22, RZ ;  /* 0x000000160a077c10 */ /* 0x000fc6000ff3e0ff */
[----:B------:R-:W-:Y:S01]  /*c130*/  IMAD.MOV.U32 R0, RZ, RZ, R3 ;  /* 0x000000ffff007224 */ /* 0x000fe200078e0003 */
[----:B------:R-:W-:Y:S01]  /*c140*/  IADD3 R5, P0, R8, UR24, RZ ;  /* 0x0000001808057c10 */ /* 0x000fe2000ff1e0ff */
[----:B------:R-:W-:Y:S01]  /*c150*/  IMAD.MOV.U32 R3, RZ, RZ, R13 ;  /* 0x000000ffff037224 */ /* 0x000fe200078e000d */
[----:B------:R-:W1:Y:S01]  /*c160*/  @!P6 LDC.64 R234, c[0x0][0x220] ;  /* 0x00008800ffeaeb82 */ /* 0x000e620000000a00 */
[----:B------:R-:W-:Y:S01]  /*c170*/  IMAD.MOV.U32 R2, RZ, RZ, R166 ;  /* 0x000000ffff027224 */ /* 0x000fe200078e00a6 */
[----:B------:R-:W-:Y:S02]  /*c180*/  IADD3.X R244, R244, UR34, R9, P0, !PT ;  /* 0x00000022f4f47c10 */ /* 0x000fe400087fe409 */
[C---:B------:R-:W-:Y:S02]  /*c190*/  LEA R245, P0, R5.reuse, UR6, 0x1 ;  /* 0x0000000605f57c11 */ /* 0x040fe4000f8008ff */
[----:B------:R-:W-:Y:S02]  /*c1a0*/  IADD3.X R246, R246, UR33, R11, P1, !PT ;  /* 0x00000021f6f67c10 */ /* 0x000fe40008ffe40b */
[----:B------:R-:W-:Y:S01]  /*c1b0*/  LEA.HI.X R244, R5, UR7, R244, 0x1, P0 ;  /* 0x0000000705f47c11 */ /* 0x000fe200080f0cf4 */
[--C-:B------:R-:W-:Y:S01]  /*c1c0*/  IMAD.X R5, RZ, RZ, R3.reuse, P2 ;  /* 0x000000ffff057224 */ /* 0x100fe200010e0603 */
[----:B------:R-:W3:Y:S01]  /*c1d0*/  @!P6 LDC.64 R232, c[0x0][0x220] ;  /* 0x00008800ffe8eb82 */ /* 0x000ee20000000a00 */
[C---:B------:R-:W-:Y:S01]  /*c1e0*/  LEA R247, P1, R7.reuse, UR8, 0x1 ;  /* 0x0000000807f77c11 */ /* 0x040fe2000f8208ff */
[----:B------:R-:W-:Y:S01]  /*c1f0*/  ULDC.64 UR6, c[0x0][0x250] ;  /* 0x0000940000067ab9 */ /* 0x000fe20000000a00 */
[C---:B------:R-:W-:Y:S01]  /*c200*/  IADD3 R248, P0, R166.reuse, 0x10, RZ ;  /* 0x00000010a6f87810 */ /* 0x040fe20007f1e0ff */
[----:B------:R4:W-:Y:S01]  /*c210*/  STL.64 [R1+0x8], R4 ;  /* 0x0000080401007387 */ /* 0x0009e20000100a00 */
[----:B------:R-:W-:Y:S01]  /*c220*/  LEA.HI.X R246, R7, UR9, R246, 0x1, P1 ;  /* 0x0000000907f67c11 */ /* 0x000fe200088f0cf6 */
[----:B------:R-:W-:Y:S01]  /*c230*/  ULDC.64 UR8, c[0x0][0x248] ;  /* 0x0000920000087ab9 */ /* 0x000fe20000000a00 */
[----:B------:R-:W-:Y:S01]  /*c240*/  IADD3 R250, P1, R166, 0x30, RZ ;  /* 0x00000030a6fa7810 */ /* 0x000fe20007f3e0ff */
[----:B------:R-:W4:Y:S01]  /*c250*/  LDL.LU.64 R14, [R1+0x20] ;  /* 0x00002000010e7983 */ /* 0x000f220000300a00 */
[----:B------:R-:W1:Y:S03]  /*c260*/  @!P6 LDC.64 R230, c[0x0][0x220] ;  /* 0x00008800ffe6eb82 */ /* 0x000e660000000a00 */
[----:B--2---:R-:W2:Y:S04]  /*c270*/  LDL.LU.64 R12, [R1+0x10] ;  /* 0x00001000010c7983 */ /* 0x004ea80000300a00 */
[----:B------:R1:W-:Y:S01]  /*c280*/  STL.64 [R1+0x18], R2 ;  /* 0x0000180201007387 */ /* 0x0003e20000100a00 */
[----:B------:R-:W1:Y:S01]  /*c290*/  @!P6 LDC.64 R228, c[0x0][0x220] ;  /* 0x00008800ffe4eb82 */ /* 0x000e620000000a00 */
[----:B------:R-:W-:-:S02]  /*c2a0*/  IMAD.X R251, RZ, RZ, R3, P1 ;  /* 0x000000fffffb7224 */ /* 0x000fc400008e0603 */
[----:B------:R-:W-:Y:S02]  /*c2b0*/  IMAD.X R249, RZ, RZ, R3, P0 ;  /* 0x000000fffff97224 */ /* 0x000fe400000e0603 */
[----:B----4-:R-:W-:Y:S01]  /*c2c0*/  IMAD.MOV.U32 R5, RZ, RZ, R15 ;  /* 0x000000ffff057224 */ /* 0x010fe200078e000f */
[----:B--2---:R-:W-:-:S05]  /*c2d0*/  MOV R4, R12 ;  /* 0x0000000c00047202 */ /* 0x004fca0000000f00 */
[----:B------:R2:W-:Y:S01]  /*c2e0*/  STL.64 [R1+0x10], R4 ;  /* 0x0000100401007387 */ /* 0x0005e20000100a00 */
[----:B-1-3--:R-:W-:Y:S05]  /*c2f0*/  BRA `(.L_x_780) ;  /* 0x0000000400bc7947 */ /* 0x00afea0003800000 */
.L_x_782:
[----:B------:R-:W2:Y:S01]  /*c300*/  LDL.LU.64 R168, [R1+0x20] ;  /* 0x0000200001a87983 */ /* 0x000ea20000300a00 */
[----:B------:R-:W1:Y:S01]  /*c310*/  @!P6 LDC.64 R10, c[0x0][0x218] ;  /* 0x00008600ff0aeb82 */ /* 0x000e620000000a00 */
[----:B------:R-:W-:Y:S02]  /*c320*/  USHF.R.S32.HI UR18, URZ, 0x1f, UR17 ;  /* 0x0000001f3f127899 */ /* 0x000fe40008011411 */
[----:B------:R3:W-:Y:S01]  /*c330*/  @P6 STS.128 [R227+0x8000], RZ ;  /* 0x008000ffe3006388 */ /* 0x0007e20000000c00 */
[----:B------:R-:W-:Y:S02]  /*c340*/  UIMAD.WIDE.U32 UR22, UR17, UR8, URZ ;  /* 0x00000008111672a5 */ /* 0x000fe4000f8e003f */
[----:B------:R-:W-:Y:S02]  /*c350*/  UIMAD UR18, UR18, UR8, URZ ;  /* 0x00000008121272a4 */ /* 0x000fe4000f8e023f */
[----:B------:R-:W4:Y:S02]  /*c360*/  @!P6 LDC.64 R8, c[0x0][0x218] ;  /* 0x00008600ff08eb82 */ /* 0x000f240000000a00 */
[----:B------:R-:W-:Y:S01]  /*c370*/  UIMAD UR18, UR17, UR9, UR18 ;  /* 0x00000009111272a4 */ /* 0x000fe2000f8e0212 */
[----:B------:R-:W-:Y:S02]  /*c380*/  IMAD.U32 R24, RZ, RZ, UR22 ;  /* 0x00000016ff187e24 */ /* 0x000fe4000f8e00ff */
[----:B------:R-:W-:Y:S01]  /*c390*/  IMAD.U32 R25, RZ, RZ, UR23 ;  /* 0x00000017ff197e24 */ /* 0x000fe2000f8e00ff */
[----:B------:R-:W-:Y:S02]  /*c3a0*/  UIADD3 UR18, UR23, UR18, URZ ;  /* 0x0000001217127290 */ /* 0x000fe4000fffe03f */
[C---:B------:R-:W-:Y:S01]  /*c3b0*/  LEA R23, P1, R24.reuse, R240, 0x6 ;  /* 0x000000f018177211 */ /* 0x040fe200078230ff */
[----:B------:R-:W5:Y:S03]  /*c3c0*/  @!P6 LDC.64 R6, c[0x0][0x218] ;  /* 0x00008600ff06eb82 */ /* 0x000f660000000a00 */
[----:B------:R-:W-:Y:S05]  /*c3d0*/  IMAD.U32 R25, RZ, RZ, UR18 ;  /* 0x00000012ff197e24 */ /* 0x000fea000f8e00ff */
[----:B------:R-:W-:Y:S01]  /*c3e0*/  LEA.HI.X R12, R24, R243, R25, 0x6, P1 ;  /* 0x000000f3180c7211 */ /* 0x000fe200008f3419 */
[----:B------:R-:W3:Y:S01]  /*c3f0*/  @!P6 LDC.64 R2, c[0x0][0x218] ;  /* 0x00008600ff02eb82 */ /* 0x000ee20000000a00 */
[C---:B------:R-:W-:Y:S04]  /*c400*/  IADD3 R4, P1, R23.reuse, UR39, RZ ;  /* 0x0000002717047c10 */ /* 0x040fe8000ff3e0ff */
[----:B------:R-:W-:Y:S02]  /*c410*/  IADD3.X R16, R12, UR38, RZ, P1, !PT ;  /* 0x000000260c107c10 */ /* 0x000fe40008ffe4ff */
[C---:B-1----:R-:W-:Y:S02]  /*c420*/  @!P6 LEA R24, P2, R23.reuse, R10, 0x1 ;  /* 0x0000000a1718e211 */ /* 0x042fe400078408ff */
[C---:B------:R-:W-:Y:S02]  /*c430*/  IADD3 R10, P1, R4.reuse, UR39, RZ ;  /* 0x00000027040a7c10 */ /* 0x040fe4000ff3e0ff */
[----:B------:R-:W-:Y:S02]  /*c440*/  @!P6 LEA.HI.X R25, R23, R11, R12, 0x1, P2 ;  /* 0x0000000b1719e211 */ /* 0x000fe400010f0c0c */
[----:B----4-:R-:W-:Y:S02]  /*c450*/  @!P6 LEA R28, P2, R4, R8, 0x1 ;  /* 0x00000008041ce211 */ /* 0x010fe400078408ff */
[----:B------:R-:W-:Y:S01]  /*c460*/  IADD3.X R11, R16, UR38, RZ, P1, !PT ;  /* 0x00000026100b7c10 */ /* 0x000fe20008ffe4ff */
[----:B------:R-:W-:Y:S01]  /*c470*/  @!PT LDS RZ, [RZ] ;  /* 0x00000000fffff984 */ /* 0x000fe20000000800 */
[----:B------:R-:W-:Y:S01]  /*c480*/  @!PT LDS RZ, [RZ] ;  /* 0x00000000fffff984 */ /* 0x000fe20000000800 */
[----:B------:R-:W-:Y:S01]  /*c490*/  @!PT LDS RZ, [RZ] ;  /* 0x00000000fffff984 */ /* 0x000fe20000000800 */
[----:B------:R1:W-:Y:S01]  /*c4a0*/  @!P6 LDGSTS.E.BYPASS.LTC128B.128 [R227+0x8000], desc[UR26][R24.64] ;  /* 0x0800000018e3efae */ /* 0x0003e2000b901d5a */
[----:B------:R-:W-:Y:S02]  /*c4b0*/  @!P6 LEA.HI.X R29, R4, R9, R16, 0x1, P2 ;  /* 0x00000009041de211 */ /* 0x000fe400010f0c10 */
[C---:B-----5:R-:W-:Y:S01]  /*c4c0*/  @!P6 LEA R6, P2, R10.reuse, R6, 0x1 ;  /* 0x000000060a06e211 */ /* 0x060fe200078408ff */
        /* <DEDUP_REMOVED lines=8> */
[C---:B---3--:R-:W-:Y:S01]  /*c550*/  @!P6 LEA R2, P1, R8.reuse, R2, 0x1 ;  /* 0x000000020802e211 */ /* 0x048fe200078208ff */
        /* <DEDUP_REMOVED lines=40> */
[----:B--2---:R1:W-:Y:S04]  /*c7e0*/  @!P5 LDGSTS.E.BYPASS.LTC128B.128 [R227+0xb000], desc[UR26][R168.64+0x80] ;  /* 0x0b000080a8e3dfae */ /* 0x0043e8000b901d5a */
        /* <DEDUP_REMOVED lines=32> */
.L_x_780:
[----:B------:R-:W3:Y:S01]  /*c9f0*/  LDL.64 R12, [R1+0x18] ;  /* 0x00001800010c7983 */ /* 0x000ee20000100a00 */
[----:B------:R-:W-:Y:S01]  /*ca00*/  UIADD3 UR18, -UR20, UR19, URZ ;  /* 0x0000001314127290 */ /* 0x000fe2000fffe13f */
[----:B------:R-:W-:Y:S04]  /*ca10*/  DEPBAR.LE SB0, 0x0 ;  /* 0x000080000000791a */ /* 0x000fe80000000000 */
[----:B--2---:R-:W2:Y:S01]  /*ca20*/  LDL.64 R4, [R1+0x10] ;  /* 0x0000100001047983 */ /* 0x004ea20000100a00 */
[----:B-1----:R-:W-:Y:S01]  /*ca30*/  IMAD.U32 R2, RZ, RZ, UR18 ;  /* 0x00000012ff027e24 */ /* 0x002fe2000f8e00ff */
[----:B------:R-:W-:Y:S01]  /*ca40*/  USHF.R.S32.HI UR21, URZ, 0x1f, UR18 ;  /* 0x0000001f3f157899 */ /* 0x000fe20008011412 */
[----:B------:R-:W-:Y:S02]  /*ca50*/  IMAD.U32 R3, RZ, RZ, UR18 ;  /* 0x00000012ff037e24 */ /* 0x000fe4000f8e00ff */
[----:B------:R-:W4:Y:S01]  /*ca60*/  LDL.64 R8, [R1+0x8] ;  /* 0x0000080001087983 */ /* 0x000f220000100a00 */
[----:B------:R-:W-:Y:S01]  /*ca70*/  UIMAD UR17, UR12, UR18, URZ ;  /* 0x000000120c1172a4 */ /* 0x000fe2000f8e023f */
[----:B------:R-:W-:Y:S03]  /*ca80*/  BAR.SYNC.DEFER_BLOCKING 0x0 ;  /* 0x0000000000007b1d */ /* 0x000fe60000010000 */
[----:B------:R-:W-:Y:S01]  /*ca90*/  UIMAD UR17, UR21, UR13, UR17 ;  /* 0x0000000d151172a4 */ /* 0x000fe2000f8e0211 */
[----:B------:R-:W-:Y:S02]  /*caa0*/  ISETP.GE.AND P5, PT, R238, UR11, PT ;  /* 0x0000000bee007c0c */ /* 0x000fe4000bfa6270 */
[----:B------:R-:W-:Y:S01]  /*cab0*/  ISETP.GE.AND P4, PT, R237, UR11, PT ;  /* 0x0000000bed007c0c */ /* 0x000fe2000bf86270 */
[----:B------:R-:W-:Y:S01]  /*cac0*/  @P6 STS.128 [R227+0x10000], RZ ;  /* 0x010000ffe3006388 */ /* 0x000fe20000000c00 */
[----:B---3--:R-:W-:Y:S04]  /*cad0*/  LEA R30, P0, R2, R12, 0x6 ;  /* 0x0000000c021e7211 */ /* 0x008fe800078030ff */
[C---:B------:R-:W-:Y:S01]  /*cae0*/  LEA.HI.X.SX32 R31, R3.reuse, R13, 0x6, P0 ;  /* 0x0000000d031f7211 */ /* 0x040fe200000f36ff */
[----:B--2---:R-:W-:Y:S04]  /*caf0*/  IMAD.WIDE.U32 R6, R3, UR13, R4 ;  /* 0x0000000d03067c25 */ /* 0x004fe8000f8e0004 */
[----:B------:R-:W-:Y:S01]  /*cb00*/  IMAD R166, R31, UR6, RZ ;  /* 0x000000061fa67c24 */ /* 0x000fe2000f8e02ff */
[----:B------:R-:W-:Y:S02]  /*cb10*/  @!P6 LEA R26, P0, R6, R234, 0x1 ;  /* 0x000000ea061ae211 */ /* 0x000fe400078008ff */
[----:B------:R-:W-:Y:S01]  /*cb20*/  IADD3 R2, R7, UR17, RZ ;  /* 0x0000001107027c10 */ /* 0x000fe2000fffe0ff */
[----:B------:R-:W-:Y:S01]  /*cb30*/  IMAD R166, R30, UR7, R166 ;  /* 0x000000071ea67c24 */ /* 0x000fe2000f8e02a6 */
[----:B------:R-:W-:Y:S01]  /*cb40*/  IADD3 R167, P1, R6, UR30, RZ ;  /* 0x0000001e06a77c10 */ /* 0x000fe2000ff3e0ff */
[----:B------:R-:W-:Y:S01]  /*cb50*/  IMAD.WIDE.U32 R30, R30, UR6, RZ ;  /* 0x000000061e1e7c25 */ /* 0x000fe2000f8e00ff */
[----:B------:R-:W-:Y:S01]  /*cb60*/  @!P6 LEA.HI.X R27, R6, R235, R2, 0x1, P0 ;  /* 0x000000eb061be211 */ /* 0x000fe200000f0c02 */
[----:B------:R-:W-:Y:S01]  /*cb70*/  UIADD3 UR17, UR19, -0x1, URZ ;  /* 0xffffffff13117890 */ /* 0x000fe2000fffe03f */
[----:B------:R-:W-:Y:S01]  /*cb80*/  IADD3.X R164, R2, UR29, RZ, P1, !PT ;  /* 0x0000001d02a47c10 */ /* 0x000fe20008ffe4ff */
[----:B------:R-:W-:Y:S01]  /*cb90*/  IMAD.IADD R166, R31, 0x1, R166 ;  /* 0x000000011fa67824 */ /* 0x000fe200078e02a6 */
[C---:B------:R-:W-:Y:S01]  /*cba0*/  LEA R10, P3, R30.reuse, R245, 0x1 ;  /* 0x000000f51e0a7211 */ /* 0x040fe200078608ff */
[----:B------:R-:W-:Y:S01]  /*cbb0*/  @!PT LDS RZ, [RZ] ;  /* 0x00000000fffff984 */ /* 0x000fe20000000800 */
[----:B------:R-:W-:Y:S01]  /*cbc0*/  @!PT LDS RZ, [RZ] ;  /* 0x00000000fffff984 */ /* 0x000fe20000000800 */
[----:B------:R-:W-:Y:S01]  /*cbd0*/  @!PT LDS RZ, [RZ] ;  /* 0x00000000fffff984 */ /* 0x000fe20000000800 */
[----:B------:R-:W-:Y:S01]  /*cbe0*/  @!P6 LDGSTS.E.BYPASS.LTC128B.128 [R227+0x10000], desc[UR26][R26.64] ;  /* 0x100000001ae3efae */ /* 0x000fe2000b901d5a */
[C---:B------:R-:W-:Y:S01]  /*cbf0*/  IADD3 R3, P1, R167.reuse, UR30, RZ ;  /* 0x0000001ea7037c10 */ /* 0x040fe2000ff3e0ff */
[----:B------:R-:W-:Y:S01]  /*cc00*/  UIADD3 UR17, UR17, -UR20, URZ ;  /* 0x8000001411117290 */ /* 0x000fe2000fffe03f */
[----:B------:R-:W-:Y:S02]  /*cc10*/  LEA.HI.X R11, R30, R244, R166, 0x1, P3 ;  /* 0x000000f41e0b7211 */ /* 0x000fe400018f0ca6 */
[----:B------:R-:W-:Y:S01]  /*cc20*/  @P5 STS.128 [R227+0x12000], RZ ;  /* 0x012000ffe3005388 */ /* 0x000fe20000000c00 */
[----:B------:R-:W-:Y:S01]  /*cc30*/  IADD3.X R2, R164, UR29, RZ, P1, !PT ;  /* 0x0000001da4027c10 */ /* 0x000fe20008ffe4ff */
[----:B------:R-:W-:Y:S01]  /*cc40*/  IMAD.U32 R166, RZ, RZ, UR18 ;  /* 0x00000012ffa67e24 */ /* 0x000fe2000f8e00ff */
[----:B------:R-:W-:Y:S02]  /*cc50*/  @!P6 LEA R22, P2, R167, R232, 0x1 ;  /* 0x000000e8a716e211 */ /* 0x000fe400078408ff */
[----:B------:R-:W-:Y:S01]  /*cc60*/  @!PT LDS RZ, [RZ] ;  /* 0x00000000fffff984 */ /* 0x000fe20000000800 */
[----:B------:R-:W-:Y:S01]  /*cc70*/  @!PT LDS RZ, [RZ] ;  /* 0x00000000fffff984 */ /* 0x000fe20000000800 */
[----:B------:R-:W-:Y:S01]  /*cc80*/  @!PT LDS RZ, [RZ] ;  /* 0x00000000fffff984 */ /* 0x000fe20000000800 */
[----:B------:R-:W-:Y:S01]  /*cc90*/  @!P5 LDGSTS.E.BYPASS.LTC128B.128 [R227+0x12000], desc[UR26][R10.64+0x80] ;  /* 0x120000800ae3dfae */ /* 0x000fe2000b901d5a */
[C---:B------:R-:W-:Y:S02]  /*cca0*/  @!P6 LEA R18, P1, R3.reuse, R230, 0x1 ;  /* 0x000000e60312e211 */ /* 0x040fe400078208ff */
[----:B------:R-:W-:Y:S02]  /*ccb0*/  @!P6 IADD3 R5, P0, R3, UR30, RZ ;  /* 0x0000001e0305ec10 */ /* 0x000fe4000ff1e0ff */
[----:B------:R-:W-:Y:S01]  /*ccc0*/  @P4 STS.128 [R227+0x14000], RZ ;  /* 0x014000ffe3004388 */ /* 0x000fe20000000c00 */
[----:B------:R-:W-:Y:S02]  /*ccd0*/  ISETP.GE.AND P3, PT, R236, UR11, PT ;  /* 0x0000000bec007c0c */ /* 0x000fe4000bf66270 */
[----:B------:R-:W-:Y:S01]  /*cce0*/  @!P6 LEA.HI.X R23, R167, R233, R164, 0x1, P2 ;  /* 0x000000e9a717e211 */ /* 0x000fe200010f0ca4 */
[----:B------:R-:W-:Y:S01]  /*ccf0*/  IMAD.U32 R167, RZ, RZ, UR18 ;  /* 0x00000012ffa77e24 */ /* 0x000fe2000f8e00ff */
[----:B------:R-:W-:Y:S01]  /*cd00*/  @!P6 LEA.HI.X R19, R3, R231, R2, 0x1, P1 ;  /* 0x000000e70313e211 */ /* 0x000fe200008f0c02 */
[----:B------:R-:W-:Y:S01]  /*cd10*/  IMAD.U32 R3, RZ, RZ, UR18 ;  /* 0x00000012ff037e24 */ /* 0x000fe2000f8e00ff */
[----:B------:R-:W-:Y:S01]  /*cd20*/  @!P6 IADD3.X R6, R2, UR29, RZ, P0, !PT ;  /* 0x0000001d0206ec10 */ /* 0x000fe200087fe4ff */
[----:B------:R-:W-:Y:S01]  /*cd30*/  @!PT LDS RZ, [RZ] ;  /* 0x00000000fffff984 */ /* 0x000fe20000000800 */
[----:B------:R-:W-:Y:S01]  /*cd40*/  @!PT LDS RZ, [RZ] ;  /* 0x00000000fffff984 */ /* 0x000fe20000000800 */
[----:B------:R-:W-:Y:S01]  /*cd50*/  @!PT LDS RZ, [RZ] ;  /* 0x00000000fffff984 */ /* 0x000fe20000000800 */
[----:B------:R-:W-:Y:S01]  /*cd60*/  @!P4 LDGSTS.E.BYPASS.LTC128B.128 [R227+0x14000], desc[UR26][R10.64+0x100] ;  /* 0x140001000ae3cfae */ /* 0x000fe2000b901d5a */
[C---:B------:R-:W-:Y:S02]  /*cd70*/  @!P6 LEA R14, P0, R5.reuse, R228, 0x1 ;  /* 0x000000e4050ee211 */ /* 0x040fe400078008ff */
[----:B------:R-:W-:Y:S02]  /*cd80*/  LEA R166, P2, R166, R248, 0x6 ;  /* 0x000000f8a6a67211 */ /* 0x000fe400078430ff */
[----:B------:R-:W-:Y:S01]  /*cd90*/  @!P6 LEA.HI.X R15, R5, R229, R6, 0x1, P0 ;  /* 0x000000e5050fe211 */ /* 0x000fe200000f0c06 */
[----:B------:R-:W-:Y:S01]  /*cda0*/  @P3 STS.128 [R227+0x16000], RZ ;  /* 0x016000ffe3003388 */ /* 0x000fe20000000c00 */
[----:B------:R-:W-:Y:S02]  /*cdb0*/  LEA R194, P0, R3, R250, 0x6 ;  /* 0x000000fa03c27211 */ /* 0x000fe400078030ff */
[----:B------:R-:W-:Y:S02]  /*cdc0*/  LEA.HI.X.SX32 R167, R167, R249, 0x6, P2 ;  /* 0x000000f9a7a77211 */ /* 0x000fe400010f36ff */
[----:B------:R-:W-:Y:S01]  /*cdd0*/  @!PT LDS RZ, [RZ] ;  /* 0x00000000fffff984 */ /* 0x000fe20000000800 */
[----:B------:R-:W-:Y:S01]  /*cde0*/  @!PT LDS RZ, [RZ] ;  /* 0x00000000fffff984 */ /* 0x000fe20000000800 */
[----:B------:R-:W-:Y:S01]  /*cdf0*/  @!PT LDS RZ, [RZ] ;  /* 0x00000000fffff984 */ /* 0x000fe20000000800 */
[----:B------:R-:W-:Y:S01]  /*ce00*/  @!P3 LDGSTS.E.BYPASS.LTC128B.128 [R227+0x16000], desc[UR26][R10.64+0x180] ;  /* 0x160001800ae3bfae */ /* 0x000fe2000b901d5a */
[----:B------:R-:W-:Y:S02]  /*ce10*/  MOV R164, UR18 ;  /* 0x0000001200a47c02 */ /* 0x000fe40008000f00 */
[----:B------:R-:W-:Y:S02]  /*ce20*/  MOV R2, UR18 ;  /* 0x0000001200027c02 */ /* 0x000fe40008000f00 */
[----:B------:R-:W-:Y:S01]  /*ce30*/  @P6 STS.128 [R227+0x10800], RZ ;  /* 0x010800ffe3006388 */ /* 0x000fe20000000c00 */
[C---:B----4-:R-:W-:Y:S02]  /*ce40*/  LEA R6, P1, R164.reuse, R8, 0x6 ;  /* 0x00000008a4067211 */ /* 0x050fe400078230ff */
[----:B------:R-:W-:Y:S01]  /*ce50*/  LEA.HI.X.SX32 R195, R164, R251, 0x6, P0 ;  /* 0x000000fba4c37211 */ /* 0x000fe200000f36ff */
[----:B------:R-:W-:Y:S01]  /*ce60*/  IMAD R164, R167, UR6, RZ ;  /* 0x00000006a7a47c24 */ /* 0x000fe2000f8e02ff */
[----:B------:R-:W-:Y:S01]  /*ce70*/  @!PT LDS RZ, [RZ] ;  /* 0x00000000fffff984 */ /* 0x000fe20000000800 */
[----:B------:R-:W-:Y:S01]  /*ce80*/  @!PT LDS RZ, [RZ] ;  /* 0x00000000fffff984 */ /* 0x000fe20000000800 */
[----:B------:R-:W-:Y:S01]  /*ce90*/  @!PT LDS RZ, [RZ] ;  /* 0x00000000fffff984 */ /* 0x000fe20000000800 */
[----:B------:R-:W-:Y:S01]  /*cea0*/  @!P6 LDGSTS.E.BYPASS.LTC128B.128 [R227+0x10800], desc[UR26][R22.64] ;  /* 0x1080000016e3efae */ /* 0x000fe2000b901d5a */
[----:B------:R-:W-:Y:S02]  /*ceb0*/  LEA.HI.X.SX32 R7, R2, R9, 0x6, P1 ;  /* 0x0000000902077211 */ /* 0x000fe400008f36ff */
[C---:B------:R-:W-:Y:S02]  /*cec0*/  IMAD R164, R166.reuse, UR7, R164 ;  /* 0x00000007a6a47c24 */ /* 0x040fe4000f8e02a4 */
[----:B------:R-:W-:Y:S01]  /*ced0*/  @P5 STS.128 [R227+0x12800], RZ ;  /* 0x012800ffe3005388 */ /* 0x000fe20000000c00 */
[----:B------:R-:W-:Y:S04]  /*cee0*/  IMAD.WIDE.U32 R166, R166, UR6, RZ ;  /* 0x00000006a6a67c25 */ /* 0x000fe8000f8e00ff */
[----:B------:R-:W-:Y:S01]  /*cef0*/  IMAD.IADD R167, R167, 0x1, R164 ;  /* 0x00000001a7a77824 */ /* 0x000fe200078e02a4 */
[CC--:B------:R-:W-:Y:S01]  /*cf00*/  LEA R190, P2, R166.reuse, R245.reuse, 0x1 ;  /* 0x000000f5a6be7211 */ /* 0x0c0fe200078408ff */
[----:B------:R-:W-:Y:S02]  /*cf10*/  IMAD R3, R7, UR6, RZ ;  /* 0x0000000607037c24 */ /* 0x000fe4000f8e02ff */
[----:B------:R-:W-:Y:S01]  /*cf20*/  IMAD R2, R195, UR6, RZ ;  /* 0x00000006c3027c24 */ /* 0x000fe2000f8e02ff */
        /* <DEDUP_REMOVED lines=8> */
[-C--:B------:R-:W-:Y:S02]  /*cfb0*/  LEA R34, P1, R6, R245.reuse, 0x1 ;  /* 0x000000f506227211 */ /* 0x080fe400078208ff */
[----:B------:R-:W-:Y:S01]  /*cfc0*/  @P4 STS.128 [R227+0x14800], RZ ;  /* 0x014800ffe3004388 */ /* 0x000fe20000000c00 */
[----:B------:R-:W-:Y:S01]  /*cfd0*/  IMAD R2, R194, UR7, R2 ;  /* 0x00000007c2027c24 */ /* 0x000fe2000f8e0202 */
[----:B------:R-:W-:Y:S03]  /*cfe0*/  LEA.HI.X R35, R6, R244, R3, 0x1, P1 ;  /* 0x000000f406237211 */ /* 0x000fe600008f0c03 */
[----:B------:R-:W-:Y:S01]  /*cff0*/  @!PT LDS RZ, [RZ] ;  /* 0x00000000fffff984 */ /* 0x000fe20000000800 */
[----:B------:R-:W-:Y:S01]  /*d000*/  @!PT LDS RZ, [RZ] ;  /* 0x00000000fffff984 */ /* 0x000fe20000000800 */
[----:B------:R-:W-:Y:S01]  /*d010*/  @!PT LDS RZ, [RZ] ;  /* 0x00000000fffff984 */ /* 0x000fe20000000800 */
[----:B------:R-:W-:Y:S01]  /*d020*/  @!P4 LDGSTS.E.BYPASS.LTC128B.128 [R227+0x14800], desc[UR26][R190.64+0x100] ;  /* 0x14800100bee3cfae */ /* 0x000fe2000b901d5a */
[----:B------:R-:W-:Y:S04]  /*d030*/  IMAD.WIDE.U32 R194, R194, UR6, RZ ;  /* 0x00000006c2c27c25 */ /* 0x000fe8000f8e00ff */
[----:B------:R-:W-:Y:S01]  /*d040*/  @P3 STS.128 [R227+0x16800], RZ ;  /* 0x016800ffe3003388 */ /* 0x000fe20000000c00 */
[----:B------:R-:W-:Y:S01]  /*d050*/  IMAD.MOV.U32 R3, RZ, RZ, R9 ;  /* 0x000000ffff037224 */ /* 0x000fe200078e0009 */
[----:B------:R-:W-:Y:S01]  /*d060*/  IADD3 R2, R195, R2, RZ ;  /* 0x00000002c3027210 */ /* 0x000fe20007ffe0ff */
[----:B------:R-:W-:Y:S02]  /*d070*/  IMAD.MOV.U32 R166, RZ, RZ, R12 ;  /* 0x000000ffffa67224 */ /* 0x000fe400078e000c */
[----:B------:R-:W-:Y:S01]  /*d080*/  @!PT LDS RZ, [RZ] ;  /* 0x00000000fffff984 */ /* 0x000fe20000000800 */
[----:B------:R-:W-:Y:S01]  /*d090*/  @!PT LDS RZ, [RZ] ;  /* 0x00000000fffff984 */ /* 0x000fe20000000800 */
[----:B------:R-:W-:Y:S01]  /*d0a0*/  @!PT LDS RZ, [RZ] ;  /* 0x00000000fffff984 */ /* 0x000fe20000000800 */
[----:B------:R1:W-:Y:S01]  /*d0b0*/  @!P3 LDGSTS.E.BYPASS.LTC128B.128 [R227+0x16800], desc[UR26][R190.64+0x180] ;  /* 0x16800180bee3bfae */ /* 0x0003e2000b901d5a */
[C---:B------:R-:W-:Y:S01]  /*d0c0*/  LEA R30, P0, R194.reuse, R245, 0x1 ;  /* 0x000000f5c21e7211 */ /* 0x040fe200078008ff */
[----:B------:R-:W-:Y:S03]  /*d0d0*/  IMAD.MOV.U32 R167, RZ, RZ, R13 ;  /* 0x000000ffffa77224 */ /* 0x000fe600078e000d */
[----:B------:R-:W-:Y:S01]  /*d0e0*/  @P6 STS.128 [R227+0x11000], RZ ;  /* 0x011000ffe3006388 */ /* 0x000fe20000000c00 */
[----:B------:R-:W-:Y:S02]  /*d0f0*/  LEA.HI.X R31, R194, R244, R2, 0x1, P0 ;  /* 0x000000f4c21f7211 */ /* 0x000fe400000f0c02 */
[----:B------:R-:W-:Y:S02]  /*d100*/  MOV R2, R8 ;  /* 0x0000000800027202 */ /* 0x000fe40000000f00 */
[----:B------:R-:W-:Y:S01]  /*d110*/  @!PT LDS RZ, [RZ] ;  /* 0x00000000fffff984 */ /* 0x000fe20000000800 */
[----:B------:R-:W-:Y:S01]  /*d120*/  @!PT LDS RZ, [RZ] ;  /* 0x00000000fffff984 */ /* 0x000fe20000000800 */
[----:B------:R-:W-:Y:S01]  /*d130*/  @!PT LDS RZ, [RZ] ;  /* 0x00000000fffff984 */ /* 0x000fe20000000800 */
[----:B------:R-:W-:Y:S05]  /*d140*/  @!P6 LDGSTS.E.BYPASS.LTC128B.128 [R227+0x11000], desc[UR26][R18.64] ;  /* 0x1100000012e3efae */ /* 0x000fea000b901d5a */
[----:B------:R-:W-:Y:S05]  /*d150*/  @P5 STS.128 [R227+0x13000], RZ ;  /* 0x013000ffe3005388 */ /* 0x000fea0000000c00 */
        /* <DEDUP_REMOVED lines=18> */
[----:B------:R2:W-:Y:S05]  /*d280*/  @!P6 LDGSTS.E.BYPASS.LTC128B.128 [R227+0x11800], desc[UR26][R14.64] ;  /* 0x118000000ee3efae */ /* 0x0005ea000b901d5a */
        /* <DEDUP_REMOVED lines=15> */
[----:B------:R-:W-:Y:S05]  /*d380*/  LDSM.16.M88.4 R168, [R226] ;  /* 0x00000000e2a8783b */ /* 0x000fea0000000200 */
[----:B------:R-:W4:Y:S05]  /*d390*/  LDSM.16.M88.4 R172, [R225+0x8000] ;  /* 0x00800000e1ac783b */ /* 0x000f2a0000000200 */
[----:B------:R-:W2:Y:S05]  /*d3a0*/  LDSM.16.M88.4 R176, [R225+0x8800] ;  /* 0x00880000e1b0783b */ /* 0x000eaa0000000200 */
[----:B------:R-:W5:Y:S05]  /*d3b0*/  LDSM.16.M88.4 R180, [R225+0x9000] ;  /* 0x00900000e1b4783b */ /* 0x000f6a0000000200 */
[----:B------:R-:W3:Y:S05]  /*d3c0*/  LDSM.16.M88.4 R184, [R225+0x9800] ;  /* 0x00980000e1b8783b */ /* 0x000eea0000000200 */
[----:B------:R-:W0:Y:S05]  /*d3d0*/  LDGDEPBAR ;  /* 0x00000000000079af */ /* 0x000e2a0000000000 */
[----:B-1----:R-:W-:Y:S05]  /*d3e0*/  LDSM.16.M88.4 R188, [R224] ;  /* 0x00000000e0bc783b */ /* 0x002fea0000000200 */
[----:B------:R-:W1:Y:S05]  /*d3f0*/  LDSM.16.M88.4 R192, [R223] ;  /* 0x00000000dfc0783b */ /* 0x000e6a0000000200 */
[----:B------:R-:W1:Y:S01]  /*d400*/  LDSM.16.M88.4 R196, [R215] ;  /* 0x00000000d7c4783b */ /* 0x000e620000000200 */
[C---:B----4-:R-:W-:Y:S06]  /*d410*/  HMMA.16816.F32.BF16 R4, R168.reuse, R172, RZ ;  /* 0x000000aca804723c */ /* 0x050fec00000418ff */
[C---:B------:R-:W-:Y:S01]  /*d420*/  HMMA.16816.F32.BF16 R8, R168.reuse, R174, RZ ;  /* 0x000000aea808723c */ /* 0x040fe200000418ff */
[----:B------:R-:W4:Y:S05]  /*d430*/  LDSM.16.M88.4 R172, [R214] ;  /* 0x00000000d6ac783b */ /* 0x000f2a0000000200 */
[C---:B--2---:R-:W-:Y:S06]  /*d440*/  HMMA.16816.F32.BF16 R12, R168.reuse, R176, RZ ;  /* 0x000000b0a80c723c */ /* 0x044fec00000418ff */
[C---:B------:R-:W-:Y:S01]  /*d450*/  HMMA.16816.F32.BF16 R16, R168.reuse, R178, RZ ;  /* 0x000000b2a810723c */ /* 0x040fe200000418ff */
[----:B------:R-:W-:Y:S05]  /*d460*/  LDSM.16.M88.4 R176, [R222] ;  /* 0x00000000deb0783b */ /* 0x000fea0000000200 */
[C---:B-----5:R-:W-:Y:S06]  /*d470*/  HMMA.16816.F32.BF16 R20, R168.reuse, R180, RZ ;  /* 0x000000b4a814723c */ /* 0x060fec00000418ff */
[C---:B------:R-:W-:Y:S01]  /*d480*/  HMMA.16816.F32.BF16 R24, R168.reuse, R182, RZ ;  /* 0x000000b6a818723c */ /* 0x040fe200000418ff */
[----:B------:R-:W-:Y:S05]  /*d490*/  LDSM.16.M88.4 R180, [R219+0x8000] ;  /* 0x00800000dbb4783b */ /* 0x000fea0000000200 */
[C---:B---3--:R-:W-:Y:S06]  /*d4a0*/  HMMA.16816.F32.BF16 R28, R168.reuse, R184, RZ ;  /* 0x000000b8a81c723c */ /* 0x048fec00000418ff */
[----:B------:R-:W-:Y:S01]  /*d4b0*/  HMMA.16816.F32.BF16 R32, R168, R186, RZ ;  /* 0x000000baa820723c */ /* 0x000fe200000418ff */
[----:B------:R-:W2:Y:S05]  /*d4c0*/  LDSM.16.M88.4 R168, [R213] ;  /* 0x00000000d5a8783b */ /* 0x000eaa0000000200 */
[C---:B-1----:R-:W-:Y:S01]  /*d4d0*/  HMMA.16816.F32.BF16 R4, R188.reuse, R192, R4 ;  /* 0x000000c0bc04723c */ /* 0x042fe20000041804 */
[----:B------:R-:W1:Y:S05]  /*d4e0*/  LDSM.16.M88.4 R184, [R219+0x8800] ;  /* 0x00880000dbb8783b */ /* 0x000e6a0000000200 */
[C---:B------:R-:W-:Y:S01]  /*d4f0*/  HMMA.16816.F32.BF16 R8, R188.reuse, R194, R8 ;  /* 0x000000c2bc08723c */ /* 0x040fe20000041808 */
[----:B------:R-:W3:Y:S05]  /*d500*/  LDSM.16.M88.4 R192, [R219+0x9000] ;  /* 0x00900000dbc0783b */ /* 0x000eea0000000200 */
[C---:B------:R-:W-:Y:S06]  /*d510*/  HMMA.16816.F32.BF16 R12, R188.reuse, R196, R12 ;  /* 0x000000c4bc0c723c */ /* 0x040fec000004180c */
[C---:B------:R-:W-:Y:S05]  /*d520*/  HMMA.16816.F32.BF16 R16, R188.reuse, R198, R16 ;  /* 0x000000c6bc10723c */ /* 0x040fea0000041810 */
[----:B------:R-:W-:Y:S01]  /*d530*/  IMAD.MOV.U32 R196, RZ, RZ, R166 ;  /* 0x000000ffffc47224 */ /* 0x000fe200078e00a6 */
[C---:B----4-:R-:W-:Y:S05]  /*d540*/  HMMA.16816.F32.BF16 R20, R188.reuse, R172, R20 ;  /* 0x000000acbc14723c */ /* 0x050fea0000041814 */
[----:B------:R-:W-:Y:S01]  /*d550*/  IMAD.MOV.U32 R197, RZ, RZ, R167 ;  /* 0x000000ffffc57224 */ /* 0x000fe200078e00a7 */
[C---:B------:R-:W-:Y:S01]  /*d560*/  HMMA.16816.F32.BF16 R24, R188.reuse, R174, R24 ;  /* 0x000000aebc18723c */ /* 0x040fe20000041818 */
[----:B------:R-:W4:Y:S05]  /*d570*/  LDSM.16.M88.4 R172, [R219+0x9800] ;  /* 0x00980000dbac783b */ /* 0x000f2a0000000200 */
[C---:B--2---:R-:W-:Y:S06]  /*d580*/  HMMA.16816.F32.BF16 R28, R188.reuse, R168, R28 ;  /* 0x000000a8bc1c723c */ /* 0x044fec000004181c */
[----:B------:R-:W-:Y:S01]  /*d590*/  HMMA.16816.F32.BF16 R32, R188, R170, R32 ;  /* 0x000000aabc20723c */ /* 0x000fe20000041820 */
[----:B------:R-:W-:Y:S05]  /*d5a0*/  LDSM.16.M88.4 R168, [R221] ;  /* 0x00000000dda8783b */ /* 0x000fea0000000200 */
[C---:B------:R-:W-:Y:S01]  /*d5b0*/  HMMA.16816.F32.BF16 R4, R176.reuse, R180, R4 ;  /* 0x000000b4b004723c */ /* 0x040fe20000041804 */
[----:B------:R-:W-:Y:S05]  /*d5c0*/  LDSM.16.M88.4 R188, [R212+0x1000] ;  /* 0x00100000d4bc783b */ /* 0x000fea0000000200 */
[C---:B------:R-:W-:Y:S01]  /*d5d0*/  HMMA.16816.F32.BF16 R8, R176.reuse, R182, R8 ;  /* 0x000000b6b008723c */ /* 0x040fe20000041808 */
[----:B------:R-:W2:Y:S05]  /*d5e0*/  LDSM.16.M88.4 R180, [R212] ;  /* 0x00000000d4b4783b */ /* 0x000eaa0000000200 */
[C---:B-1----:R-:W-:Y:S06]  /*d5f0*/  HMMA.16816.F32.BF16 R12, R176.reuse, R184, R12 ;  /* 0x000000b8b00c723c */ /* 0x042fec000004180c */
[C---:B------:R-:W-:Y:S01]  /*d600*/  HMMA.16816.F32.BF16 R16, R176.reuse, R186, R16 ;  /* 0x000000bab010723c */ /* 0x040fe20000041810 */
[----:B------:R-:W1:Y:S05]  /*d610*/  LDSM.16.M88.4 R184, [R212+0x800] ;  /* 0x00080000d4b8783b */ /* 0x000e6a0000000200 */
[C---:B---3--:R-:W-:Y:S06]  /*d620*/  HMMA.16816.F32.BF16 R20, R176.reuse, R192, R20 ;  /* 0x000000c0b014723c */ /* 0x048fec0000041814 */
[C---:B------:R-:W-:Y:S01]  /*d630*/  HMMA.16816.F32.BF16 R24, R176.reuse, R194, R24 ;  /* 0x000000c2b018723c */ /* 0x040fe20000041818 */
[----:B------:R-:W3:Y:S05]  /*d640*/  LDSM.16.M88.4 R192, [R212+0x1800] ;  /* 0x00180000d4c0783b */ /* 0x000eea0000000200 */
[C---:B----4-:R-:W-:Y:S06]  /*d650*/  HMMA.16816.F32.BF16 R28, R176.reuse, R172, R28 ;  /* 0x000000acb01c723c */ /* 0x050fec000004181c */
[----:B------:R-:W-:Y:S01]  /*d660*/  HMMA.16816.F32.BF16 R32, R176, R174, R32 ;  /* 0x000000aeb020723c */ /* 0x000fe20000041820 */
[----:B------:R-:W-:Y:S05]  /*d670*/  LDSM.16.M88.4 R172, [R226+0x2000] ;  /* 0x00200000e2ac783b */ /* 0x000fea0000000200 */
[C---:B--2---:R-:W-:Y:S01]  /*d680*/  HMMA.16816.F32.BF16 R4, R168.reuse, R180, R4 ;  /* 0x000000b4a804723c */ /* 0x044fe20000041804 */
[----:B------:R-:W2:Y:S05]  /*d690*/  LDSM.16.M88.4 R176, [R225+0xa000] ;  /* 0x00a00000e1b0783b */ /* 0x000eaa0000000200 */
[C---:B------:R-:W-:Y:S01]  /*d6a0*/  HMMA.16816.F32.BF16 R8, R168.reuse, R182, R8 ;  /* 0x000000b6a808723c */ /* 0x040fe20000041808 */
[----:B------:R-:W4:Y:S05]  /*d6b0*/  LDSM.16.M88.4 R180, [R225+0xa800] ;  /* 0x00a80000e1b4783b */ /* 0x000f2a0000000200 */
[C---:B-1----:R-:W-:Y:S06]  /*d6c0*/  HMMA.16816.F32.BF16 R12, R168.reuse, R184, R12 ;  /* 0x000000b8a80c723c */ /* 0x042fec000004180c */
[C---:B------:R-:W-:Y:S01]  /*d6d0*/  HMMA.16816.F32.BF16 R16, R168.reuse, R186, R16 ;  /* 0x000000baa810723c */ /* 0x040fe20000041810 */
[----:B------:R-:W1:Y:S05]  /*d6e0*/  LDSM.16.M88.4 R184, [R225+0xb000] ;  /* 0x00b00000e1b8783b */ /* 0x000e6a0000000200 */
[C---:B------:R-:W-:Y:S06]  /*d6f0*/  HMMA.16816.F32.BF16 R20, R168.reuse, R188, R20 ;  /* 0x000000bca814723c */ /* 0x040fec0000041814 */
[C---:B------:R-:W-:Y:S01]  /*d700*/  HMMA.16816.F32.BF16 R24, R168.reuse, R190, R24 ;  /* 0x000000bea818723c */ /* 0x040fe20000041818 */
[----:B------:R-:W5:Y:S05]  /*d710*/  LDSM.16.M88.4 R188, [R225+0xb800] ;  /* 0x00b80000e1bc783b */ /* 0x000f6a0000000200 */
[C---:B---3--:R-:W-:Y:S06]  /*d720*/  HMMA.16816.F32.BF16 R28, R168.reuse, R192, R28 ;  /* 0x000000c0a81c723c */ /* 0x048fec000004181c */
[----:B------:R-:W-:Y:S01]  /*d730*/  HMMA.16816.F32.BF16 R32, R168, R194, R32 ;  /* 0x000000c2a820723c */ /* 0x000fe20000041820 */
[----:B------:R-:W-:Y:S05]  /*d740*/  LDSM.16.M88.4 R168, [R224+0x2000] ;  /* 0x00200000e0a8783b */ /* 0x000fea0000000200 */
[C---:B--2---:R-:W-:Y:S01]  /*d750*/  HMMA.16816.F32.BF16 R4, R172.reuse, R176, R4 ;  /* 0x000000b0ac04723c */ /* 0x044fe20000041804 */
[----:B------:R-:W2:Y:S05]  /*d760*/  LDSM.16.M88.4 R192, [R211] ;  /* 0x00000000d3c0783b */ /* 0x000eaa0000000200 */
[C---:B------:R-:W-:Y:S01]  /*d770*/  HMMA.16816.F32.BF16 R8, R172.reuse, R178, R8 ;  /* 0x000000b2ac08723c */ /* 0x040fe20000041808 */
[----:B------:R-:W3:Y:S05]  /*d780*/  LDSM.16.M88.4 R176, [R210] ;  /* 0x00000000d2b0783b */ /* 0x000eea0000000200 */
[C---:B----4-:R-:W-:Y:S06]  /*d790*/  HMMA.16816.F32.BF16 R12, R172.reuse, R180, R12 ;  /* 0x000000b4ac0c723c */ /* 0x050fec000004180c */
[C---:B------:R-:W-:Y:S01]  /*d7a0*/  HMMA.16816.F32.BF16 R16, R172.reuse, R182, R16 ;  /* 0x000000b6ac10723c */ /* 0x040fe20000041810 */
[----:B------:R-:W-:Y:S05]  /*d7b0*/  LDSM.16.M88.4 R180, [R208] ;  /* 0x00000000d0b4783b */ /* 0x000fea0000000200 */
[C---:B-1----:R-:W-:Y:S06]  /*d7c0*/  HMMA.16816.F32.BF16 R20, R172.reuse, R184, R20 ;  /* 0x000000b8ac14723c */ /* 0x042fec0000041814 */
[C---:B------:R-:W-:Y:S01]  /*d7d0*/  HMMA.16816.F32.BF16 R24, R172.reuse, R186, R24 ;  /* 0x000000baac18723c */ /* 0x040fe20000041818 */
[----:B------:R-:W-:Y:S05]  /*d7e0*/  LDSM.16.M88.4 R184, [R222+0x2000] ;  /* 0x00200000deb8783b */ /* 0x000fea0000000200 */
[C---:B-----5:R-:W-:Y:S06]  /*d7f0*/  HMMA.16816.F32.BF16 R28, R172.reuse, R188, R28 ;  /* 0x000000bcac1c723c */ /* 0x060fec000004181c */
[----:B------:R-:W-:Y:S01]  /*d800*/  HMMA.16816.F32.BF16 R32, R172, R190, R32 ;  /* 0x000000beac20723c */ /* 0x000fe20000041820 */
[----:B------:R-:W1:Y:S05]  /*d810*/  LDSM.16.M88.4 R172, [R209] ;  /* 0x00000000d1ac783b */ /* 0x000e6a0000000200 */
[C---:B--2---:R-:W-:Y:S01]  /*d820*/  HMMA.16816.F32.BF16 R4, R168.reuse, R192, R4 ;  /* 0x000000c0a804723c */ /* 0x044fe20000041804 */
[----:B------:R-:W2:Y:S05]  /*d830*/  LDSM.16.M88.4 R188, [R219+0xa000] ;  /* 0x00a00000dbbc783b */ /* 0x000eaa0000000200 */
        /* <DEDUP_REMOVED lines=8> */
[C---:B------:R-:W-:Y:S06]  /*d8c0*/  HMMA.16816.F32.BF16 R28, R168.reuse, R180, R28 ;  /* 0x000000b4a81c723c */ /* 0x040fec000004181c */
[----:B------:R-:W-:Y:S01]  /*d8d0*/  HMMA.16816.F32.BF16 R32, R168, R182, R32 ;  /* 0x000000b6a820723c */ /* 0x000fe20000041820 */
[----:B------:R-:W1:Y:S05]  /*d8e0*/  LDSM.16.M88.4 R168, [R219+0xb800] ;  /* 0x00b80000dba8783b */ /* 0x000e6a0000000200 */
[C---:B--2---:R-:W-:Y:S01]  /*d8f0*/  HMMA.16816.F32.BF16 R4, R184.reuse, R188, R4 ;  /* 0x000000bcb804723c */ /* 0x044fe20000041804 */
[----:B------:R-:W2:Y:S05]  /*d900*/  LDSM.16.M88.4 R180, [R212+0x2000] ;  /* 0x00200000d4b4783b */ /* 0x000eaa0000000200 */
[C---:B------:R-:W-:Y:S01]  /*d910*/  HMMA.16816.F32.BF16 R8, R184.reuse, R190, R8 ;  /* 0x000000beb808723c */ /* 0x040fe20000041808 */
[----:B------:R-:W5:Y:S05]  /*d920*/  LDSM.16.M88.4 R188, [R212+0x2800] ;  /* 0x00280000d4bc783b */ /* 0x000f6a0000000200 */
[C---:B----4-:R-:W-:Y:S06]  /*d930*/  HMMA.16816.F32.BF16 R12, R184.reuse, R192, R12 ;  /* 0x000000c0b80c723c */ /* 0x050fec000004180c */
[C---:B------:R-:W-:Y:S01]  /*d940*/  HMMA.16816.F32.BF16 R16, R184.reuse, R194, R16 ;  /* 0x000000c2b810723c */ /* 0x040fe20000041810 */
[----:B------:R-:W4:Y:S05]  /*d950*/  LDSM.16.M88.4 R192, [R212+0x3000] ;  /* 0x00300000d4c0783b */ /* 0x000f2a0000000200 */
[C---:B---3--:R-:W-:Y:S06]  /*d960*/  HMMA.16816.F32.BF16 R20, R184.reuse, R176, R20 ;  /* 0x000000b0b814723c */ /* 0x048fec0000041814 */
[C---:B------:R-:W-:Y:S01]  /*d970*/  HMMA.16816.F32.BF16 R24, R184.reuse, R178, R24 ;  /* 0x000000b2b818723c */ /* 0x040fe20000041818 */
[----:B------:R-:W3:Y:S05]  /*d980*/  LDSM.16.M88.4 R176, [R212+0x3800] ;  /* 0x00380000d4b0783b */ /* 0x000eea0000000200 */
[C---:B-1----:R-:W-:Y:S06]  /*d990*/  HMMA.16816.F32.BF16 R28, R184.reuse, R168, R28 ;  /* 0x000000a8b81c723c */ /* 0x042fec000004181c */
[----:B------:R-:W-:Y:S01]  /*d9a0*/  HMMA.16816.F32.BF16 R32, R184, R170, R32 ;  /* 0x000000aab820723c */ /* 0x000fe20000041820 */
[----:B------:R-:W-:Y:S05]  /*d9b0*/  LDSM.16.M88.4 R168, [R226+0x4000] ;  /* 0x00400000e2a8783b */ /* 0x000fea0000000200 */
[C---:B--2---:R-:W-:Y:S01]  /*d9c0*/  HMMA.16816.F32.BF16 R4, R172.reuse, R180, R4 ;  /* 0x000000b4ac04723c */ /* 0x044fe20000041804 */
[----:B------:R-:W-:Y:S05]  /*d9d0*/  LDSM.16.M88.4 R184, [R225+0xc800] ;  /* 0x00c80000e1b8783b */ /* 0x000fea0000000200 */
[C---:B------:R-:W-:Y:S01]  /*d9e0*/  HMMA.16816.F32.BF16 R8, R172.reuse, R182, R8 ;  /* 0x000000b6ac08723c */ /* 0x040fe20000041808 */
[----:B------:R-:W1:Y:S05]  /*d9f0*/  LDSM.16.M88.4 R180, [R225+0xc000] ;  /* 0x00c00000e1b4783b */ /* 0x000e6a0000000200 */
[C---:B-----5:R-:W-:Y:S06]  /*da00*/  HMMA.16816.F32.BF16 R12, R172.reuse, R188, R12 ;  /* 0x000000bcac0c723c */ /* 0x060fec000004180c */
[C---:B------:R-:W-:Y:S01]  /*da10*/  HMMA.16816.F32.BF16 R16, R172.reuse, R190, R16 ;  /* 0x000000beac10723c */ /* 0x040fe20000041810 */
[----:B------:R-:W2:Y:S05]  /*da20*/  LDSM.16.M88.4 R188, [R225+0xd000] ;  /* 0x00d00000e1bc783b */ /* 0x000eaa0000000200 */
[C---:B----4-:R-:W-:Y:S06]  /*da30*/  HMMA.16816.F32.BF16 R20, R172.reuse, R192, R20 ;  /* 0x000000c0ac14723c */ /* 0x050fec0000041814 */
[C---:B------:R-:W-:Y:S01]  /*da40*/  HMMA.16816.F32.BF16 R24, R172.reuse, R194, R24 ;  /* 0x000000c2ac18723c */ /* 0x040fe20000041818 */
[----:B------:R-:W4:Y:S05]  /*da50*/  LDSM.16.M88.4 R192, [R225+0xd800] ;  /* 0x00d80000e1c0783b */ /* 0x000f2a0000000200 */
[C---:B---3--:R-:W-:Y:S06]  /*da60*/  HMMA.16816.F32.BF16 R28, R172.reuse, R176, R28 ;  /* 0x000000b0ac1c723c */ /* 0x048fec000004181c */
[----:B------:R-:W-:Y:S01]  /*da70*/  HMMA.16816.F32.BF16 R32, R172, R178, R32 ;  /* 0x000000b2ac20723c */ /* 0x000fe20000041820 */
[----:B------:R-:W-:Y:S05]  /*da80*/  LDSM.16.M88.4 R172, [R224+0x4000] ;  /* 0x00400000e0ac783b */ /* 0x000fea0000000200 */
[C---:B-1----:R-:W-:Y:S01]  /*da90*/  HMMA.16816.F32.BF16 R4, R168.reuse, R180, R4 ;  /* 0x000000b4a804723c */ /* 0x042fe20000041804 */
[----:B------:R-:W1:Y:S05]  /*daa0*/  LDSM.16.M88.4 R176, [R207] ;  /* 0x00000000cfb0783b */ /* 0x000e6a0000000200 */
[C---:B------:R-:W-:Y:S01]  /*dab0*/  HMMA.16816.F32.BF16 R8, R168.reuse, R182, R8 ;  /* 0x000000b6a808723c */ /* 0x040fe20000041808 */
[----:B------:R-:W3:Y:S05]  /*dac0*/  LDSM.16.M88.4 R180, [R206] ;  /* 0x00000000ceb4783b */ /* 0x000eea0000000200 */
[C---:B------:R-:W-:Y:S06]  /*dad0*/  HMMA.16816.F32.BF16 R12, R168.reuse, R184, R12 ;  /* 0x000000b8a80c723c */ /* 0x040fec000004180c */
[C---:B------:R-:W-:Y:S01]  /*dae0*/  HMMA.16816.F32.BF16 R16, R168.reuse, R186, R16 ;  /* 0x000000baa810723c */ /* 0x040fe20000041810 */
[----:B------:R-:W5:Y:S05]  /*daf0*/  LDSM.16.M88.4 R184, [R205] ;  /* 0x00000000cdb8783b */ /* 0x000f6a0000000200 */
[C---:B--2---:R-:W-:Y:S06]  /*db00*/  HMMA.16816.F32.BF16 R20, R168.reuse, R188, R20 ;  /* 0x000000bca814723c */ /* 0x044fec0000041814 */
[C---:B------:R-:W-:Y:S01]  /*db10*/  HMMA.16816.F32.BF16 R24, R168.reuse, R190, R24 ;  /* 0x000000bea818723c */ /* 0x040fe20000041818 */
[----:B------:R-:W2:Y:S05]  /*db20*/  LDSM.16.M88.4 R188, [R204] ;  /* 0x00000000ccbc783b */ /* 0x000eaa0000000200 */
[C---:B----4-:R-:W-:Y:S06]  /*db30*/  HMMA.16816.F32.BF16 R28, R168.reuse, R192, R28 ;  /* 0x000000c0a81c723c */ /* 0x050fec000004181c */
[----:B------:R-:W-:Y:S01]  /*db40*/  HMMA.16816.F32.BF16 R32, R168, R194, R32 ;  /* 0x000000c2a820723c */ /* 0x000fe20000041820 */
[----:B------:R-:W-:Y:S05]  /*db50*/  LDSM.16.M88.4 R168, [R222+0x4000] ;  /* 0x00400000dea8783b */ /* 0x000fea0000000200 */
[C---:B-1----:R-:W-:Y:S01]  /*db60*/  HMMA.16816.F32.BF16 R4, R172.reuse, R176, R4 ;  /* 0x000000b0ac04723c */ /* 0x042fe20000041804 */
[----:B------:R-:W1:Y:S05]  /*db70*/  LDSM.16.M88.4 R192, [R219+0xc000] ;  /* 0x00c00000dbc0783b */ /* 0x000e6a0000000200 */
[C---:B------:R-:W-:Y:S01]  /*db80*/  HMMA.16816.F32.BF16 R8, R172.reuse, R178, R8 ;  /* 0x000000b2ac08723c */ /* 0x040fe20000041808 */
[----:B------:R-:W4:Y:S05]  /*db90*/  LDSM.16.M88.4 R176, [R219+0xc800] ;  /* 0x00c80000dbb0783b */ /* 0x000f2a0000000200 */
[C---:B---3--:R-:W-:Y:S06]  /*dba0*/  HMMA.16816.F32.BF16 R12, R172.reuse, R180, R12 ;  /* 0x000000b4ac0c723c */ /* 0x048fec000004180c */
[C---:B------:R-:W-:Y:S01]  /*dbb0*/  HMMA.16816.F32.BF16 R16, R172.reuse, R182, R16 ;  /* 0x000000b6ac10723c */ /* 0x040fe20000041810 */
[----:B------:R-:W-:Y:S05]  /*dbc0*/  LDSM.16.M88.4 R180, [R219+0xd800] ;  /* 0x00d80000dbb4783b */ /* 0x000fea0000000200 */
[C---:B-----5:R-:W-:Y:S06]  /*dbd0*/  HMMA.16816.F32.BF16 R20, R172.reuse, R184, R20 ;  /* 0x000000b8ac14723c */ /* 0x060fec0000041814 */
[C---:B------:R-:W-:Y:S01]  /*dbe0*/  HMMA.16816.F32.BF16 R24, R172.reuse, R186, R24 ;  /* 0x000000baac18723c */ /* 0x040fe20000041818 */
[----:B------:R-:W-:Y:S05]  /*dbf0*/  LDSM.16.M88.4 R184, [R221+0x4000] ;  /* 0x00400000ddb8783b */ /* 0x000fea0000000200 */
[C---:B--2---:R-:W-:Y:S06]  /*dc00*/  HMMA.16816.F32.BF16 R28, R172.reuse, R188, R28 ;  /* 0x000000bcac1c723c */ /* 0x044fec000004181c */
[----:B------:R-:W-:Y:S01]  /*dc10*/  HMMA.16816.F32.BF16 R32, R172, R190, R32 ;  /* 0x000000beac20723c */ /* 0x000fe20000041820 */
[----:B------:R-:W2:Y:S05]  /*dc20*/  LDSM.16.M88.4 R172, [R219+0xd000] ;  /* 0x00d00000dbac783b */ /* 0x000eaa0000000200 */
[C---:B-1----:R-:W-:Y:S01]  /*dc30*/  HMMA.16816.F32.BF16 R4, R168.reuse, R192, R4 ;  /* 0x000000c0a804723c */ /* 0x042fe20000041804 */
[----:B------:R-:W1:Y:S05]  /*dc40*/  LDSM.16.M88.4 R188, [R212+0x4000] ;  /* 0x00400000d4bc783b */ /* 0x000e6a0000000200 */
[C---:B------:R-:W-:Y:S01]  /*dc50*/  HMMA.16816.F32.BF16 R8, R168.reuse, R194, R8 ;  /* 0x000000c2a808723c */ /* 0x040fe20000041808 */
[----:B------:R-:W3:Y:S05]  /*dc60*/  LDSM.16.M88.4 R192, [R212+0x4800] ;  /* 0x00480000d4c0783b */ /* 0x000eea0000000200 */
[C---:B----4-:R-:W-:Y:S06]  /*dc70*/  HMMA.16816.F32.BF16 R12, R168.reuse, R176, R12 ;  /* 0x000000b0a80c723c */ /* 0x050fec000004180c */
[C---:B------:R-:W-:Y:S01]  /*dc80*/  HMMA.16816.F32.BF16 R16, R168.reuse, R178, R16 ;  /* 0x000000b2a810723c */ /* 0x040fe20000041810 */
[----:B------:R-:W4:Y:S05]  /*dc90*/  LDSM.16.M88.4 R176, [R212+0x5000] ;  /* 0x00500000d4b0783b */ /* 0x000f2a0000000200 */
[C---:B--2---:R-:W-:Y:S06]  /*dca0*/  HMMA.16816.F32.BF16 R20, R168.reuse, R172, R20 ;  /* 0x000000aca814723c */ /* 0x044fec0000041814 */
[C---:B------:R-:W-:Y:S01]  /*dcb0*/  HMMA.16816.F32.BF16 R24, R168.reuse, R174, R24 ;  /* 0x000000aea818723c */ /* 0x040fe20000041818 */
[----:B------:R-:W-:Y:S05]  /*dcc0*/  LDSM.16.M88.4 R172, [R226+0x6000] ;  /* 0x00600000e2ac783b */ /* 0x000fea0000000200 */
[C---:B------:R-:W-:Y:S06]  /*dcd0*/  HMMA.16816.F32.BF16 R28, R168.reuse, R180, R28 ;  /* 0x000000b4a81c723c */ /* 0x040fec000004181c */
[----:B------:R-:W-:Y:S01]  /*dce0*/  HMMA.16816.F32.BF16 R32, R168, R182, R32 ;  /* 0x000000b6a820723c */ /* 0x000fe20000041820 */
[----:B------:R-:W2:Y:S05]  /*dcf0*/  LDSM.16.M88.4 R168, [R212+0x5800] ;  /* 0x00580000d4a8783b */ /* 0x000eaa0000000200 */
[C---:B-1----:R-:W-:Y:S01]  /*dd00*/  HMMA.16816.F32.BF16 R4, R184.reuse, R188, R4 ;  /* 0x000000bcb804723c */ /* 0x042fe20000041804 */
[----:B------:R-:W1:Y:S05]  /*dd10*/  LDSM.16.M88.4 R180, [R225+0xe000] ;  /* 0x00e00000e1b4783b */ /* 0x000e6a0000000200 */
        /* <DEDUP_REMOVED lines=8> */
[C---:B--2---:R-:W-:Y:S06]  /*dda0*/  HMMA.16816.F32.BF16 R28, R184.reuse, R168, R28 ;  /* 0x000000a8b81c723c */ /* 0x044fec000004181c */
[----:B------:R-:W-:Y:S01]  /*ddb0*/  HMMA.16816.F32.BF16 R32, R184, R170, R32 ;  /* 0x000000aab820723c */ /* 0x000fe20000041820 */
[----:B------:R-:W-:Y:S05]  /*ddc0*/  LDSM.16.M88.4 R168, [R224+0x6000] ;  /* 0x00600000e0a8783b */ /* 0x000fea0000000200 */
[C---:B-1----:R-:W-:Y:S01]  /*ddd0*/  HMMA.16816.F32.BF16 R4, R172.reuse, R180, R4 ;  /* 0x000000b4ac04723c */ /* 0x042fe20000041804 */
[----:B------:R-:W-:Y:S05]  /*dde0*/  LDSM.16.M88.4 R184, [R202] ;  /* 0x00000000cab8783b */ /* 0x000fea0000000200 */
[C---:B------:R-:W-:Y:S01]  /*ddf0*/  HMMA.16816.F32.BF16 R8, R172.reuse, R182, R8 ;  /* 0x000000b6ac08723c */ /* 0x040fe20000041808 */
[----:B------:R-:W1:Y:S05]  /*de00*/  LDSM.16.M88.4 R180, [R203] ;  /* 0x00000000cbb4783b */ /* 0x000e6a0000000200 */
[C---:B-----5:R-:W-:Y:S06]  /*de10*/  HMMA.16816.F32.BF16 R12, R172.reuse, R188, R12 ;  /* 0x000000bcac0c723c */ /* 0x060fec000004180c */
[C---:B------:R-:W-:Y:S01]  /*de20*/  HMMA.16816.F32.BF16 R16, R172.reuse, R190, R16 ;  /* 0x000000beac10723c */ /* 0x040fe20000041810 */
[----:B------:R-:W2:Y:S05]  /*de30*/  LDSM.16.M88.4 R188, [R201] ;  /* 0x00000000c9bc783b */ /* 0x000eaa0000000200 */
[C---:B---3--:R-:W-:Y:S06]  /*de40*/  HMMA.16816.F32.BF16 R20, R172.reuse, R192, R20 ;  /* 0x000000c0ac14723c */ /* 0x048fec0000041814 */
[C---:B------:R-:W-:Y:S01]  /*de50*/  HMMA.16816.F32.BF16 R24, R172.reuse, R194, R24 ;  /* 0x000000c2ac18723c */ /* 0x040fe20000041818 */
[----:B------:R-:W3:Y:S05]  /*de60*/  LDSM.16.M88.4 R192, [R200] ;  /* 0x00000000c8c0783b */ /* 0x000eea0000000200 */
[C---:B----4-:R-:W-:Y:S06]  /*de70*/  HMMA.16816.F32.BF16 R28, R172.reuse, R176, R28 ;  /* 0x000000b0ac1c723c */ /* 0x050fec000004181c */
[----:B------:R-:W-:Y:S01]  /*de80*/  HMMA.16816.F32.BF16 R32, R172, R178, R32 ;  /* 0x000000b2ac20723c */ /* 0x000fe20000041820 */
[----:B------:R-:W-:Y:S05]  /*de90*/  LDSM.16.M88.4 R172, [R222+0x6000] ;  /* 0x00600000deac783b */ /* 0x000fea0000000200 */
[C---:B-1----:R-:W-:Y:S01]  /*dea0*/  HMMA.16816.F32.BF16 R4, R168.reuse, R180, R4 ;  /* 0x000000b4a804723c */ /* 0x042fe20000041804 */
[----:B------:R-:W1:Y:S05]  /*deb0*/  LDSM.16.M88.4 R176, [R219+0xe000] ;  /* 0x00e00000dbb0783b */ /* 0x000e6a0000000200 */
[C---:B------:R-:W-:Y:S01]  /*dec0*/  HMMA.16816.F32.BF16 R8, R168.reuse, R182, R8 ;  /* 0x000000b6a808723c */ /* 0x040fe20000041808 */
[----:B------:R-:W4:Y:S05]  /*ded0*/  LDSM.16.M88.4 R180, [R219+0xe800] ;  /* 0x00e80000dbb4783b */ /* 0x000f2a0000000200 */
        /* <DEDUP_REMOVED lines=8> */
[----:B------:R-:W-:Y:S05]  /*df60*/  LDSM.16.M88.4 R168, [R221+0x6000] ;  /* 0x00600000dda8783b */ /* 0x000fea0000000200 */
[C---:B-1----:R-:W-:Y:S01]  /*df70*/  HMMA.16816.F32.BF16 R4, R172.reuse, R176, R4 ;  /* 0x000000b0ac04723c */ /* 0x042fe20000041804 */
[----:B------:R-:W1:Y:S05]  /*df80*/  LDSM.16.M88.4 R192, [R212+0x6000] ;  /* 0x00600000d4c0783b */ /* 0x000e6a0000000200 */
[C---:B------:R-:W-:Y:S01]  /*df90*/  HMMA.16816.F32.BF16 R8, R172.reuse, R178, R8 ;  /* 0x000000b2ac08723c */ /* 0x040fe20000041808 */
[----:B------:R-:W-:Y:S05]  /*dfa0*/  LDSM.16.M88.4 R176, [R212+0x7000] ;  /* 0x00700000d4b0783b */ /* 0x000fea0000000200 */
[C---:B----4-:R-:W-:Y:S06]  /*dfb0*/  HMMA.16816.F32.BF16 R12, R172.reuse, R180, R12 ;  /* 0x000000b4ac0c723c */ /* 0x050fec000004180c */
[C---:B------:R-:W-:Y:S06]  /*dfc0*/  HMMA.16816.F32.BF16 R16, R172.reuse, R182, R16 ;  /* 0x000000b6ac10723c */ /* 0x040fec0000041810 */
[C---:B-----5:R-:W-:Y:S05]  /*dfd0*/  HMMA.16816.F32.BF16 R20, R172.reuse, R184, R20 ;  /* 0x000000b8ac14723c */ /* 0x060fea0000041814 */
[----:B------:R-:W-:Y:S01]  /*dfe0*/  MOV R183, R3 ;  /* 0x0000000300b77202 */ /* 0x000fe20000000f00 */
[C---:B------:R-:W-:Y:S05]  /*dff0*/  HMMA.16816.F32.BF16 R24, R172.reuse, R186, R24 ;  /* 0x000000baac18723c */ /* 0x040fea0000041818 */
[----:B------:R-:W-:Y:S01]  /*e000*/  IMAD.MOV.U32 R182, RZ, RZ, R2 ;  /* 0x000000ffffb67224 */ /* 0x000fe200078e0002 */
[C---:B--2---:R-:W-:Y:S06]  /*e010*/  HMMA.16816.F32.BF16 R28, R172.reuse, R188, R28 ;  /* 0x000000bcac1c723c */ /* 0x044fec000004181c */
[----:B------:R-:W-:Y:S01]  /*e020*/  HMMA.16816.F32.BF16 R32, R172, R190, R32 ;  /* 0x000000beac20723c */ /* 0x000fe20000041820 */
[----:B------:R-:W2:Y:S05]  /*e030*/  LDSM.16.M88.4 R172, [R212+0x6800] ;  /* 0x00680000d4ac783b */ /* 0x000eaa0000000200 */
[C---:B-1----:R-:W-:Y:S06]  /*e040*/  HMMA.16816.F32.BF16 R4, R168.reuse, R192, R4 ;  /* 0x000000c0a804723c */ /* 0x042fec0000041804 */
[C---:B------:R-:W-:Y:S07]  /*e050*/  HMMA.16816.F32.BF16 R8, R168.reuse, R194, R8 ;  /* 0x000000c2a808723c */ /* 0x040fee0000041808 */
[----:B------:R-:W-:Y:S05]  /*e060*/  IMAD.U32 R194, RZ, RZ, UR17 ;  /* 0x00000011ffc27e24 */ /* 0x000fea000f8e00ff */
[----:B------:R-:W-:Y:S06]  /*e070*/  LEA R194, P1, R194, R182, 0x6 ;  /* 0x000000b6c2c27211 */ /* 0x000fec00078230ff */
[----:B------:R-:W-:Y:S01]  /*e080*/  FMUL.FTZ R189, R5, UR10 ;  /* 0x0000000a05bd7c20 */ /* 0x000fe20008410000 */
[----:B------:R-:W-:Y:S01]  /*e090*/  FMUL.FTZ R2, R7, UR10 ;  /* 0x0000000a07027c20 */ /* 0x000fe20008410000 */
[----:B------:R-:W-:Y:S01]  /*e0a0*/  FMUL.FTZ R164, R4, UR10 ;  /* 0x0000000a04a47c20 */ /* 0x000fe20008410000 */
[----:B------:R-:W-:Y:S01]  /*e0b0*/  FMUL.FTZ R3, R6, UR10 ;  /* 0x0000000a06037c20 */ /* 0x000fe20008410000 */
[----:B------:R1:W-:Y:S02]  /*e0c0*/  MUFU.TANH R7, R189 ;  /* 0x000000bd00077308 */ /* 0x0003e40000002400 */
[----:B------:R-:W-:Y:S01]  /*e0d0*/  FMUL.FTZ R166, R11, UR10 ;  /* 0x0000000a0ba67c20 */ /* 0x000fe20008410000 */
[----:B------:R-:W-:Y:S01]  /*e0e0*/  MOV R11, UR17 ;  /* 0x00000011000b7c02 */ /* 0x000fe20008000f00 */
[----:B------:R-:W-:Y:S01]  /*e0f0*/  FMUL.FTZ R5, R9, UR10 ;  /* 0x0000000a09057c20 */ /* 0x000fe20008410000 */
[----:B------:R-:W-:Y:S02]  /*e100*/  IMAD.U32 R9, RZ, RZ, UR17 ;  /* 0x00000011ff097e24 */ /* 0x000fe4000f8e00ff */
[----:B------:R-:W-:Y:S01]  /*e110*/  FMUL.FTZ R167, R10, UR10 ;  /* 0x0000000a0aa77c20 */ /* 0x000fe20008410000 */
[C---:B--2---:R-:W-:Y:S02]  /*e120*/  HMMA.16816.F32.BF16 R12, R168.reuse, R172, R12 ;  /* 0x000000aca80c723c */ /* 0x044fe4000004180c */
[----:B------:R-:W2:Y:S01]  /*e130*/  MUFU.TANH R164, R164 ;  /* 0x000000a400a47308 */ /* 0x000ea20000002400 */
[----:B------:R-:W-:Y:S01]  /*e140*/  LEA R190, P0, R11, R196, 0x6 ;  /* 0x000000c40bbe7211 */ /* 0x000fe200078030ff */
[----:B------:R-:W-:Y:S02]  /*e150*/  FMUL.FTZ R6, R8, UR10 ;  /* 0x0000000a08067c20 */ /* 0x000fe40008410000 */
[C---:B------:R-:W-:Y:S01]  /*e160*/  HMMA.16816.F32.BF16 R16, R168.reuse, R174, R16 ;  /* 0x000000aea810723c */ /* 0x040fe20000041810 */
[----:B------:R-:W3:Y:S01]  /*e170*/  LDSM.16.M88.4 R172, [R212+0x7800] ;  /* 0x00780000d4ac783b */ /* 0x000ee20000000200 */
[----:B------:R-:W-:Y:S04]  /*e180*/  DEPBAR.LE SB0, 0x0 ;  /* 0x000080000000791a */ /* 0x000fe80000000000 */
[----:B------:R-:W4:Y:S01]  /*e190*/  MUFU.TANH R3, R3 ;  /* 0x0000000300037308 */ /* 0x000f220000002400 */
[----:B------:R-:W-:Y:S01]  /*e1a0*/  BAR.SYNC.DEFER_BLOCKING 0x0 ;  /* 0x0000000000007b1d */ /* 0x000fe20000010000 */
[C---:B------:R-:W-:Y:S05]  /*e1b0*/  HMMA.16816.F32.BF16 R20, R168.reuse, R176, R20 ;  /* 0x000000b0a814723c */ /* 0x040fea0000041814 */
[----:B------:R-:W-:Y:S03]  /*e1c0*/  LEA.HI.X.SX32 R191, R9, R197, 0x6, P0 ;  /* 0x000000c509bf7211 */ /* 0x000fe600000f36ff */
[----:B------:R-:W-:Y:S01]  /*e1d0*/  MUFU.TANH R167, R167 ;  /* 0x000000a700a77308 */ /* 0x000fe20000002400 */
[C---:B------:R-:W-:Y:S03]  /*e1e0*/  HMMA.16816.F32.BF16 R24, R168.reuse, R178, R24 ;  /* 0x000000b2a818723c */ /* 0x040fe60000041818 */
[----:B------:R-:W-:Y:S01]  /*e1f0*/  FMUL.FTZ R13, R13, UR10 ;  /* 0x0000000a0d0d7c20 */ /* 0x000fe20008410000 */
[----:B------:R-:W-:Y:S01]  /*e200*/  FMUL.FTZ R14, R14, UR10 ;  /* 0x0000000a0e0e7c20 */ /* 0x000fe20008410000 */
[----:B------:R-:W-:Y:S04]  /*e210*/  FMUL.FTZ R199, R15, UR10 ;  /* 0x0000000a0fc77c20 */ /* 0x000fe80008410000 */
[----:B------:R-:W-:Y:S02]  /*e220*/  MUFU.TANH R6, R6 ;  /* 0x0000000600067308 */ /* 0x000fe40000002400 */
[----:B------:R-:W-:Y:S02]  /*e230*/  IMAD R9, R191, UR8, RZ ;  /* 0x00000008bf097c24 */ /* 0x000fe4000f8e02ff */
[----:B-1----:R-:W-:Y:S01]  /*e240*/  FMUL.FTZ R189, R16, UR10 ;  /* 0x0000000a10bd7c20 */ /* 0x002fe20008410000 */
[----:B------:R-:W-:Y:S01]  /*e250*/  FMUL.FTZ R11, R18, UR10 ;  /* 0x0000000a120b7c20 */ /* 0x000fe20008410000 */
[----:B------:R-:W-:Y:S02]  /*e260*/  IMAD R9, R190, UR9, R9 ;  /* 0x00000009be097c24 */ /* 0x000fe4000f8e0209 */
[----:B------:R-:W-:Y:S02]  /*e270*/  FMUL.FTZ R19, R19, UR10 ;  /* 0x0000000a13137c20 */ /* 0x000fe40008410000 */
[----:B------:R1:W-:Y:S01]  /*e280*/  MUFU.TANH R192, R14 ;  /* 0x0000000e00c07308 */ /* 0x0003e20000002400 */
[----:B------:R-:W-:Y:S02]  /*e290*/  IMAD.U32 R18, RZ, RZ, UR18 ;  /* 0x00000012ff127e24 */ /* 0x000fe4000f8e00ff */
[----:B------:R-:W-:Y:S01]  /*e2a0*/  FMUL.FTZ R21, R21, UR10 ;  /* 0x0000000a15157c20 */ /* 0x000fe20008410000 */
[----:B------:R-:W-:Y:S06]  /*e2b0*/  FMUL.FTZ R10, R12, UR10 ;  /* 0x0000000a0c0a7c20 */ /* 0x000fec0008410000 */
[----:B------:R5:W-:Y:S01]  /*e2c0*/  MUFU.TANH R180, R13 ;  /* 0x0000000d00b47308 */ /* 0x000be20000002400 */
[----:B------:R-:W-:Y:S01]  /*e2d0*/  FMUL.FTZ R27, R27, UR10 ;  /* 0x0000000a1b1b7c20 */ /* 0x000fe20008410000 */
[----:B------:R-:W-:Y:S01]  /*e2e0*/  FMUL.FTZ R25, R25, UR10 ;  /* 0x0000000a19197c20 */ /* 0x000fe20008410000 */
[C---:B---3--:R-:W-:Y:S07]  /*e2f0*/  HMMA.16816.F32.BF16 R28, R168.reuse, R172, R28 ;  /* 0x000000aca81c723c */ /* 0x048fee000004181c */
[----:B------:R3:W-:Y:S04]  /*e300*/  MUFU.TANH R196, R11 ;  /* 0x0000000b00c47308 */ /* 0x0007e80000002400 */
[----:B-1----:R-:W-:Y:S04]  /*e310*/  IMAD.WIDE.U32 R14, R190, UR8, RZ ;  /* 0x00000008be0e7c25 */ /* 0x002fe8000f8e00ff */
[----:B------:R-:W-:Y:S01]  /*e320*/  FMUL.FTZ R190, R17, UR10 ;  /* 0x0000000a11be7c20 */ /* 0x000fe20008410000 */
[----:B------:R-:W-:Y:S01]  /*e330*/  HMMA.16816.F32.BF16 R32, R168, R174, R32 ;  /* 0x000000aea820723c */ /* 0x000fe20000041820 */
[----:B------:R-:W-:Y:S01]  /*e340*/  MOV R17, UR17 ;  /* 0x0000001100117c02 */ /* 0x000fe20008000f00 */
[----:B------:R-:W-:Y:S01]  /*e350*/  MUFU.TANH R176, R189 ;  /* 0x000000bd00b07308 */ /* 0x000fe20000002400 */
[----:B------:R-:W-:Y:S01]  /*e360*/  LEA R186, P0, R14, R247, 0x1 ;  /* 0x000000f70eba7211 */ /* 0x000fe200078008ff */
[----:B-----5:R-:W-:Y:S01]  /*e370*/  IMAD.U32 R13, RZ, RZ, UR17 ;  /* 0x00000011ff0d7e24 */ /* 0x020fe2000f8e00ff */
[----:B------:R-:W-:Y:S02]  /*e380*/  LEA R178, P2, R17, R248, 0x6 ;  /* 0x000000f811b27211 */ /* 0x000fe400078430ff */
[----:B------:R-:W-:Y:S01]  /*e390*/  IADD3 R9, R15, R9, RZ ;  /* 0x000000090f097210 */ /* 0x000fe20007ffe0ff */
[----:B------:R-:W-:Y:S04]  /*e3a0*/  FMUL.FTZ R17, R20, UR10 ;  /* 0x0000000a14117c20 */ /* 0x000fe80008410000 */
[----:B------:R1:W-:Y:S01]  /*e3b0*/  MUFU.TANH R191, R19 ;  /* 0x0000001300bf7308 */ /* 0x0003e20000002400 */
[----:B------:R-:W-:Y:S02]  /*e3c0*/  LEA.HI.X.SX32 R179, R13, R249, 0x6, P2 ;  /* 0x000000f90db37211 */ /* 0x000fe400010f36ff */
[----:B---3--:R-:W-:Y:S01]  /*e3d0*/  MOV R11, UR17 ;  /* 0x00000011000b7c02 */ /* 0x008fe20008000f00 */
[----:B------:R-:W-:Y:S01]  /*e3e0*/  FMUL.FTZ R31, R31, UR10 ;  /* 0x0000000a1f1f7c20 */ /* 0x000fe20008410000 */
[----:B------:R-:W-:Y:S02]  /*e3f0*/  MOV R15, UR17 ;  /* 0x00000011000f7c02 */ /* 0x000fe40008000f00 */
[----:B------:R-:W-:Y:S03]  /*e400*/  LEA.HI.X.SX32 R195, R11, R183, 0x6, P1 ;  /* 0x000000b70bc37211 */ /* 0x000fe600008f36ff */
[----:B------:R-:W3:Y:S01]  /*e410*/  MUFU.TANH R2, R2 ;  /* 0x0000000200027308 */ /* 0x000ee20000002400 */
[----:B------:R-:W-:Y:S01]  /*e420*/  LEA.HI.X R187, R14, R246, R9, 0x1, P0 ;  /* 0x000000f60ebb7211 */ /* 0x000fe200000f0c09 */
[----:B------:R-:W-:Y:S01]  /*e430*/  IMAD.U32 R9, RZ, RZ, UR17 ;  /* 0x00000011ff097e24 */ /* 0x000fe2000f8e00ff */
[----:B------:R-:W-:Y:S01]  /*e440*/  LEA R184, P0, R15, R250, 0x6 ;  /* 0x000000fa0fb87211 */ /* 0x000fe200078030ff */
[----:B------:R-:W-:Y:S02]  /*e450*/  IMAD R13, R195, UR8, RZ ;  /* 0x00000008c30d7c24 */ /* 0x000fe4000f8e02ff */
[----:B------:R-:W-:Y:S01]  /*e460*/  FMUL.FTZ R15, R22, UR10 ;  /* 0x0000000a160f7c20 */ /* 0x000fe20008410000 */
[----:B------:R-:W-:Y:S01]  /*e470*/  FMUL.FTZ R11, R23, UR10 ;  /* 0x0000000a170b7c20 */ /* 0x000fe20008410000 */
[----:B------:R-:W-:Y:S02]  /*e480*/  LEA.HI.X.SX32 R185, R9, R251, 0x6, P0 ;  /* 0x000000fb09b97211 */ /* 0x000fe400000f36ff */
[----:B------:R5:W-:Y:S01]  /*e490*/  MUFU.TANH R183, R17 ;  /* 0x0000001100b77308 */ /* 0x000be20000002400 */
[----:B------:R-:W-:Y:S02]  /*e4a0*/  IMAD R9, R179, UR8, RZ ;  /* 0x00000008b3097c24 */ /* 0x000fe4000f8e02ff */
[----:B-1----:R-:W-:Y:S01]  /*e4b0*/  FMUL.FTZ R19, R26, UR10 ;  /* 0x0000000a1a137c20 */ /* 0x002fe20008410000 */
[----:B------:R-:W-:Y:S02]  /*e4c0*/  IMAD R13, R194, UR9, R13 ;  /* 0x00000009c20d7c24 */ /* 0x000fe4000f8e020d */
[----:B------:R-:W-:Y:S01]  /*e4d0*/  FMUL.FTZ R193, R32, UR10 ;  /* 0x0000000a20c17c20 */ /* 0x000fe20008410000 */
[----:B------:R-:W-:Y:S03]  /*e4e0*/  IMAD.WIDE.U32 R194, R194, UR8, RZ ;  /* 0x00000008c2c27c25 */ /* 0x000fe6000f8e00ff */
[----:B------:R-:W-:Y:S01]  /*e4f0*/  MUFU.TANH R182, R19 ;  /* 0x0000001300b67308 */ /* 0x000fe20000002400 */
[C---:B------:R-:W-:Y:S01]  /*e500*/  IMAD R9, R178.reuse, UR9, R9 ;  /* 0x00000009b2097c24 */ /* 0x040fe2000f8e0209 */
[----:B------:R-:W-:Y:S01]  /*e510*/  IADD3 R13, R195, R13, RZ ;  /* 0x0000000dc30d7210 */ /* 0x000fe20007ffe0ff */
[----:B------:R-:W-:Y:S04]  /*e520*/  IMAD.WIDE.U32 R178, R178, UR8, RZ ;  /* 0x00000008b2b27c25 */ /* 0x000fe8000f8e00ff */
[----:B------:R-:W-:Y:S03]  /*e530*/  IMAD R14, R185, UR8, RZ ;  /* 0x00000008b90e7c24 */ /* 0x000fe6000f8e02ff */
[----:B------:R1:W-:Y:S01]  /*e540*/  MUFU.TANH R181, R21 ;  /* 0x0000001500b57308 */ /* 0x0003e20000002400 */
[----:B------:R-:W-:Y:S01]  /*e550*/  LEA R188, P0, R178, R247, 0x1 ;  /* 0x000000f7b2bc7211 */ /* 0x000fe200078008ff */
[C---:B------:R-:W-:Y:S01]  /*e560*/  IMAD.WIDE.U32 R22, R184.reuse, UR8, RZ ;  /* 0x00000008b8167c25 */ /* 0x040fe2000f8e00ff */
[----:B------:R-:W-:Y:S03]  /*e570*/  IADD3 R9, R179, R9, RZ ;  /* 0x00000009b3097210 */ /* 0x000fe60007ffe0ff */
[----:B------:R-:W-:Y:S01]  /*e580*/  IMAD R14, R184, UR9, R14 ;  /* 0x00000009b80e7c24 */ /* 0x000fe2000f8e020e */
[-C--:B------:R-:W-:Y:S03]  /*e590*/  LEA.HI.X R189, R178, R246.reuse, R9, 0x1, P0 ;  /* 0x000000f6b2bd7211 */ /* 0x080fe600000f0c09 */
[----:B------:R-:W-:Y:S01]  /*e5a0*/  MUFU.TANH R199, R199 ;  /* 0x000000c700c77308 */ /* 0x000fe20000002400 */
[-C--:B------:R-:W-:Y:S01]  /*e5b0*/  LEA R178, P1, R194, R247.reuse, 0x1 ;  /* 0x000000f7c2b27211 */ /* 0x080fe200078208ff */
[----:B------:R-:W-:Y:S01]  /*e5c0*/  IMAD R9, R18, 0x40, R239 ;  /* 0x0000004012097824 */ /* 0x000fe200078e02ef */
[----:B------:R-:W-:Y:S01]  /*e5d0*/  LEA R184, P0, R22, R247, 0x1 ;  /* 0x000000f716b87211 */ /* 0x000fe200078008ff */
[----:B-----5:R-:W-:Y:S01]  /*e5e0*/  IMAD.IADD R17, R23, 0x1, R14 ;  /* 0x0000000117117824 */ /* 0x020fe200078e020e */
[-C--:B------:R-:W-:Y:S01]  /*e5f0*/  LEA.HI.X R179, R194, R246.reuse, R13, 0x1, P1 ;  /* 0x000000f6c2b37211 */ /* 0x080fe200008f0c0d */
[----:B------:R-:W-:Y:S01]  /*e600*/  FMUL.FTZ R23, R24, UR10 ;  /* 0x0000000a18177c20 */ /* 0x000fe20008410000 */
[----:B------:R-:W-:Y:S03]  /*e610*/  I2FP.F32.S32 R18, R9 ;  /* 0x0000000900127245 */ /* 0x000fe60000201400 */
[----:B------:R-:W5:Y:S01]  /*e620*/  MUFU.TANH R10, R10 ;  /* 0x0000000a000a7308 */ /* 0x000f620000002400 */
[----:B------:R-:W-:Y:S01]  /*e630*/  LEA.HI.X R185, R22, R246, R17, 0x1, P0 ;  /* 0x000000f616b97211 */ /* 0x000fe200000f0c11 */
[----:B------:R5:W-:Y:S01]  /*e640*/  STL.64 [R1+0x20], R178 ;  /* 0x000020b201007387 */ /* 0x000be20000100a00 */
[C---:B------:R-:W-:Y:S01]  /*e650*/  IADD3 R17, R9.reuse, 0x1, RZ ;  /* 0x0000000109117810 */ /* 0x040fe20007ffe0ff */
[C---:B--2---:R-:W-:Y:S01]  /*e660*/  FFMA.FTZ R13, R18.reuse, UR5, R164 ;  /* 0x00000005120d7c23 */ /* 0x044fe200080100a4 */
[C---:B------:R-:W-:Y:S02]  /*e670*/  VIADD R164, R9.reuse, 0x8 ;  /* 0x0000000809a47836 */ /* 0x040fe40000000000 */
[----:B----4-:R-:W-:Y:S01]  /*e680*/  FFMA.FTZ R14, R18, UR5, R3 ;  /* 0x00000005120e7c23 */ /* 0x010fe20008010003 */
[----:B------:R-:W-:Y:S02]  /*e690*/  I2FP.F32.S32 R3, R17 ;  /* 0x0000001100037245 */ /* 0x000fe40000201400 */
[----:B------:R-:W2:Y:S01]  /*e6a0*/  MUFU.TANH R166, R166 ;  /* 0x000000a600a67308 */ /* 0x000ea20000002400 */
[----:B------:R-:W-:Y:S02]  /*e6b0*/  IADD3 R17, R9, 0x9, RZ ;  /* 0x0000000909117810 */ /* 0x000fe40007ffe0ff */
[----:B------:R-:W-:Y:S01]  /*e6c0*/  I2FP.F32.S32 R164, R164 ;  /* 0x000000a400a47245 */ /* 0x000fe20000201400 */
[C---:B---3--:R-:W-:Y:S01]  /*e6d0*/  FFMA.FTZ R26, R3.reuse, UR5, R2 ;  /* 0x00000005031a7c23 */ /* 0x048fe20008010002 */
[----:B-1----:R-:W-:Y:S01]  /*e6e0*/  FFMA.FTZ R21, R3, UR5, R7 ;  /* 0x0000000503157c23 */ /* 0x002fe20008010007 */
[C---:B------:R-:W-:Y:S01]  /*e6f0*/  VIADD R3, R9.reuse, 0x10 ;  /* 0x0000001009037836 */ /* 0x040fe20000000000 */
[----:B------:R-:W-:Y:S03]  /*e700*/  I2FP.F32.S32 R2, R17 ;  /* 0x0000001100027245 */ /* 0x000fe60000201400 */
[----:B------:R-:W1:Y:S01]  /*e710*/  MUFU.TANH R5, R5 ;  /* 0x0000000500057308 */ /* 0x000e620000002400 */
[C---:B------:R-:W-:Y:S01]  /*e720*/  FFMA.FTZ R22, R164.reuse, UR5, R167 ;  /* 0x00000005a4167c23 */ /* 0x040fe200080100a7 */
[----:B------:R-:W-:Y:S01]  /*e730*/  FFMA.FTZ R19, R164, UR5, R6 ;  /* 0x00000005a4137c23 */ /* 0x000fe20008010006 */
[C---:B------:R-:W-:Y:S01]  /*e740*/  IADD3 R164, R9.reuse, 0x11, RZ ;  /* 0x0000001109a47810 */ /* 0x040fe20007ffe0ff */
[C---:B------:R-:W-:Y:S01]  /*e750*/  VIADD R167, R9.reuse, 0x18 ;  /* 0x0000001809a77836 */ /* 0x040fe20000000000 */
[----:B------:R-:W-:Y:S01]  /*e760*/  I2FP.F32.S32 R3, R3 ;  /* 0x0000000300037245 */ /* 0x000fe20000201400 */
[----:B------:R-:W-:Y:S01]  /*e770*/  VIADD R7, R9, 0x30 ;  /* 0x0000003009077836 */ /* 0x000fe20000000000 */
[----:B------:R-:W-:Y:S03]  /*e780*/  I2FP.F32.S32 R164, R164 ;  /* 0x000000a400a47245 */ /* 0x000fe60000201400 */
[----:B------:R-:W3:Y:S01]  /*e790*/  MUFU.TANH R15, R15 ;  /* 0x0000000f000f7308 */ /* 0x000ee20000002400 */
[----:B------:R-:W-:Y:S01]  /*e7a0*/  I2FP.F32.S32 R167, R167 ;  /* 0x000000a700a77245 */ /* 0x000fe20000201400 */
[C---:B------:R-:W-:Y:S01]  /*e7b0*/  FFMA.FTZ R192, R3.reuse, UR5, R192 ;  /* 0x0000000503c07c23 */ /* 0x040fe200080100c0 */
[----:B-----5:R-:W-:Y:S01]  /*e7c0*/  FFMA.FTZ R172, R3, UR5, R10 ;  /* 0x0000000503ac7c23 */ /* 0x020fe2000801000a */
[C---:B------:R-:W-:Y:S01]  /*e7d0*/  FFMA.FTZ R199, R164.reuse, UR5, R199 ;  /* 0x00000005a4c77c23 */ /* 0x040fe200080100c7 */
[----:B------:R-:W-:Y:S01]  /*e7e0*/  FFMA.FTZ R180, R164, UR5, R180 ;  /* 0x00000005a4b47c23 */ /* 0x000fe200080100b4 */
[----:B------:R-:W-:Y:S01]  /*e7f0*/  FMUL.FTZ R164, R28, UR10 ;  /* 0x0000000a1ca47c20 */ /* 0x000fe20008410000 */
[C---:B------:R-:W-:Y:S03]  /*e800*/  VIADD R3, R9.reuse, 0x20 ;  /* 0x0000002009037836 */ /* 0x040fe60000000000 */
[----:B------:R-:W4:Y:S01]  /*e810*/  MUFU.TANH R190, R190 ;  /* 0x000000be00be7308 */ /* 0x000f220000002400 */
[C---:B--2---:R-:W-:Y:S01]  /*e820*/  FFMA.FTZ R18, R2.reuse, UR5, R166 ;  /* 0x0000000502127c23 */ /* 0x044fe200080100a6 */
[----:B-1----:R-:W-:Y:S01]  /*e830*/  FFMA.FTZ R17, R2, UR5, R5 ;  /* 0x0000000502117c23 */ /* 0x002fe20008010005 */
[----:B------:R-:W-:Y:S01]  /*e840*/  IADD3 R2, R9, 0x19, RZ ;  /* 0x0000001909027810 */ /* 0x000fe20007ffe0ff */
[----:B------:R-:W-:Y:S01]  /*e850*/  FMUL.FTZ R166, R30, UR10 ;  /* 0x0000000a1ea67c20 */ /* 0x000fe20008410000 */
[----:B------:R-:W-:Y:S01]  /*e860*/  I2FP.F32.S32 R3, R3 ;  /* 0x0000000300037245 */ /* 0x000fe20000201400 */
[C---:B------:R-:W-:Y:S01]  /*e870*/  FFMA.FTZ R196, R167.reuse, UR5, R196 ;  /* 0x00000005a7c47c23 */ /* 0x040fe200080100c4 */
[----:B------:R-:W-:Y:S03]  /*e880*/  FFMA.FTZ R176, R167, UR5, R176 ;  /* 0x00000005a7b07c23 */ /* 0x000fe600080100b0 */
[----:B------:R1:W-:Y:S01]  /*e890*/  MUFU.TANH R197, R164 ;  /* 0x000000a400c57308 */ /* 0x0003e20000002400 */
[----:B------:R-:W-:Y:S01]  /*e8a0*/  I2FP.F32.S32 R2, R2 ;  /* 0x0000000200027245 */ /* 0x000fe20000201400 */
[----:B---3--:R-:W-:Y:S01]  /*e8b0*/  FFMA.FTZ R173, R3, UR5, R15 ;  /* 0x0000000503ad7c23 */ /* 0x008fe2000801000f */
[----:B------:R-:W-:Y:S01]  /*e8c0*/  IADD3 R167, R9, 0x21, RZ ;  /* 0x0000002109a77810 */ /* 0x000fe20007ffe0ff */
[----:B------:R-:W-:Y:S01]  /*e8d0*/  FFMA.FTZ R183, R3, UR5, R183 ;  /* 0x0000000503b77c23 */ /* 0x000fe200080100b7 */
[C---:B------:R-:W-:Y:S01]  /*e8e0*/  IADD3 R5, R9.reuse, 0x31, RZ ;  /* 0x0000003109057810 */ /* 0x040fe20007ffe0ff */
[C---:B------:R-:W-:Y:S01]  /*e8f0*/  FFMA.FTZ R170, R2.reuse, UR5, R191 ;  /* 0x0000000502aa7c23 */ /* 0x040fe200080100bf */
[----:B------:R-:W-:Y:S03]  /*e900*/  I2FP.F32.S32 R3, R167 ;  /* 0x000000a700037245 */ /* 0x000fe60000201400 */
[----:B------:R-:W2:Y:S01]  /*e910*/  MUFU.TANH R178, R27 ;  /* 0x0000001b00b27308 */ /* 0x000ea20000002400 */
[C---:B------:R-:W-:Y:S01]  /*e920*/  IADD3 R167, R9.reuse, 0x29, RZ ;  /* 0x0000002909a77810 */ /* 0x040fe20007ffe0ff */
[----:B----4-:R-:W-:Y:S01]  /*e930*/  FFMA.FTZ R175, R2, UR5, R190 ;  /* 0x0000000502af7c23 */ /* 0x010fe200080100be */
[----:B------:R-:W-:Y:S02]  /*e940*/  VIADD R2, R9, 0x28 ;  /* 0x0000002809027836 */ /* 0x000fe40000000000 */
[----:B------:R-:W-:Y:S01]  /*e950*/  FFMA.FTZ R181, R3, UR5, R181 ;  /* 0x0000000503b57c23 */ /* 0x000fe200080100b5 */
[----:B------:R-:W-:Y:S02]  /*e960*/  I2FP.F32.S32 R167, R167 ;  /* 0x000000a700a77245 */ /* 0x000fe40000201400 */
[----:B------:R-:W-:Y:S02]  /*e970*/  I2FP.F32.S32 R5, R5 ;  /* 0x0000000500057245 */ /* 0x000fe40000201400 */
[----:B------:R-:W3:Y:S01]  /*e980*/  MUFU.TANH R177, R25 ;  /* 0x0000001900b17308 */ /* 0x000ee20000002400 */
[----:B------:R-:W-:Y:S01]  /*e990*/  I2FP.F32.S32 R2, R2 ;  /* 0x0000000200027245 */ /* 0x000fe20000201400 */
[----:B-1----:R-:W-:Y:S01]  /*e9a0*/  FMUL.FTZ R164, R34, UR10 ;  /* 0x0000000a22a47c20 */ /* 0x002fe20008410000 */
[----:B------:R-:W-:Y:S02]  /*e9b0*/  I2FP.F32.S32 R7, R7 ;  /* 0x0000000700077245 */ /* 0x000fe40000201400 */
[----:B------:R-:W-:Y:S01]  /*e9c0*/  ISETP.LT.AND P0, PT, RZ, UR18, PT ;  /* 0x00000012ff007c0c */ /* 0x000fe2000bf01270 */
[----:B------:R-:W-:Y:S04]  /*e9d0*/  FFMA.FTZ R182, R2, UR5, R182 ;  /* 0x0000000502b67c23 */ /* 0x000fe800080100b6 */
[----:B------:R-:W1:Y:S01]  /*e9e0*/  MUFU.TANH R11, R11 ;  /* 0x0000000b000b7308 */ /* 0x000e620000002400 */
[----:B--2---:R-:W-:Y:S01]  /*e9f0*/  FFMA.FTZ R178, R167, UR5, R178 ;  /* 0x00000005a7b27c23 */ /* 0x004fe200080100b2 */
[----:B------:R-:W-:Y:S08]  /*ea00*/  FFMA.FTZ R197, R7, UR5, R197 ;  /* 0x0000000507c57c23 */ /* 0x000ff000080100c5 */
[----:B------:R-:W2:Y:S01]  /*ea10*/  MUFU.TANH R179, R23 ;  /* 0x0000001700b37308 */ /* 0x000ea20000002400 */
[----:B---3--:R-:W-:Y:S09]  /*ea20*/  FFMA.FTZ R177, R167, UR5, R177 ;  /* 0x00000005a7b17c23 */ /* 0x008ff200080100b1 */
[----:B------:R3:W4:Y:S01]  /*ea30*/  MUFU.TANH R198, R166 ;  /* 0x000000a600c67308 */ /* 0x0007220000002400 */
[----:B-1----:R-:W-:Y:S01]  /*ea40*/  FFMA.FTZ R174, R3, UR5, R11 ;  /* 0x0000000503ae7c23 */ /* 0x002fe2000801000b */
[----:B------:R-:W-:Y:S04]  /*ea50*/  FMNMX.FTZ R3, R14, R0, !PT ;  /* 0x000000000e037209 */ /* 0x000fe80007810000 */
[----:B------:R-:W-:Y:S04]  /*ea60*/  FMNMX.FTZ R3, R26, R3, !PT ;  /* 0x000000031a037209 */ /* 0x000fe80007810000 */
[----:B------:R1:W-:Y:S01]  /*ea70*/  MUFU.TANH R167, R164 ;  /* 0x000000a400a77308 */ /* 0x0003e20000002400 */
[----:B--2---:R-:W-:Y:S01]  /*ea80*/  FFMA.FTZ R179, R2, UR5, R179 ;  /* 0x0000000502b37c23 */ /* 0x004fe200080100b3 */
[----:B------:R-:W-:Y:S02]  /*ea90*/  FMNMX.FTZ R2, R13, R165, !PT ;  /* 0x000000a50d027209 */ /* 0x000fe40007810000 */
[----:B------:R-:W-:Y:S02]  /*eaa0*/  FMNMX.FTZ R3, R22, R3, !PT ;  /* 0x0000000316037209 */ /* 0x000fe40007810000 */
[----:B------:R-:W-:Y:S01]  /*eab0*/  FMNMX.FTZ R6, R21, R2, !PT ;  /* 0x0000000215067209 */ /* 0x000fe20007810000 */
[----:B------:R-:W-:Y:S01]  /*eac0*/  FMUL.FTZ R2, R33, UR10 ;  /* 0x0000000a21027c20 */ /* 0x000fe20008410000 */
[----:B------:R-:W-:Y:S01]  /*ead0*/  FMNMX.FTZ R3, R18, R3, !PT ;  /* 0x0000000312037209 */ /* 0x000fe20007810000 */
[----:B---3--:R-:W-:Y:S01]  /*eae0*/  FMUL.FTZ R166, R29, UR10 ;  /* 0x0000000a1da67c20 */ /* 0x008fe20008410000 */
[----:B------:R-:W-:Y:S01]  /*eaf0*/  FMNMX.FTZ R6, R19, R6, !PT ;  /* 0x0000000613067209 */ /* 0x000fe20007810000 */
[----:B------:R-:W2:Y:S01]  /*eb00*/  MUFU.TANH R194, R31 ;  /* 0x0000001f00c27308 */ /* 0x000ea20000002400 */
[----:B------:R-:W-:Y:S01]  /*eb10*/  FMNMX.FTZ R3, R192, R3, !PT ;  /* 0x00000003c0037209 */ /* 0x000fe20007810000 */
[----:B----4-:R-:W-:Y:S01]  /*eb20*/  FFMA.FTZ R198, R7, UR5, R198 ;  /* 0x0000000507c67c23 */ /* 0x010fe200080100c6 */
[----:B------:R-:W-:Y:S01]  /*eb30*/  FMNMX.FTZ R11, R17, R6, !PT ;  /* 0x00000006110b7209 */ /* 0x000fe20007810000 */
[----:B------:R-:W-:Y:S01]  /*eb40*/  VIADD R6, R9, 0x38 ;  /* 0x0000003809067836 */ /* 0x000fe20000000000 */
[----:B------:R-:W-:Y:S02]  /*eb50*/  FMNMX.FTZ R3, R199, R3, !PT ;  /* 0x00000003c7037209 */ /* 0x000fe40007810000 */
[----:B-1----:R-:W-:Y:S03]  /*eb60*/  FMNMX.FTZ R164, R172, R11, !PT ;  /* 0x0000000baca47209 */ /* 0x002fe60007810000 */
[----:B------:R1:W3:Y:S01]  /*eb70*/  MUFU.TANH R195, R166 ;  /* 0x000000a600c37308 */ /* 0x0002e20000002400 */
[----:B------:R-:W-:Y:S02]  /*eb80*/  FMNMX.FTZ R3, R196, R3, !PT ;  /* 0x00000003c4037209 */ /* 0x000fe40007810000 */
[----:B------:R-:W-:Y:S02]  /*eb90*/  FMNMX.FTZ R164, R180, R164, !PT ;  /* 0x000000a4b4a47209 */ /* 0x000fe40007810000 */
[----:B------:R-:W-:Y:S02]  /*eba0*/  FMNMX.FTZ R10, R170, R3, !PT ;  /* 0x00000003aa0a7209 */ /* 0x000fe40007810000 */
[----:B------:R-:W-:Y:S03]  /*ebb0*/  FMNMX.FTZ R164, R176, R164, !PT ;  /* 0x000000a4b0a47209 */ /* 0x000fe60007810000 */
[----:B------:R-:W4:Y:S01]  /*ebc0*/  MUFU.TANH R190, R2 ;  /* 0x0000000200be7308 */ /* 0x000f220000002400 */
[----:B------:R-:W-:Y:S01]  /*ebd0*/  IADD3 R3, R9, 0x39, RZ ;  /* 0x0000003909037810 */ /* 0x000fe20007ffe0ff */
[----:B--2---:R-:W-:Y:S01]  /*ebe0*/  FFMA.FTZ R194, R5, UR5, R194 ;  /* 0x0000000505c27c23 */ /* 0x004fe200080100c2 */
[----:B------:R-:W-:Y:S02]  /*ebf0*/  FMNMX.FTZ R164, R175, R164, !PT ;  /* 0x000000a4afa47209 */ /* 0x000fe40007810000 */
[----:B------:R-:W-:Y:S02]  /*ec00*/  I2FP.F32.S32 R3, R3 ;  /* 0x0000000300037245 */ /* 0x000fe40000201400 */
[----:B------:R-:W-:Y:S03]  /*ec10*/  FMNMX.FTZ R164, R183, R164, !PT ;  /* 0x000000a4b7a47209 */ /* 0x000fe60007810000 */
[----:B------:R-:W2:Y:S01]  /*ec20*/  MUFU.TANH R193, R193 ;  /* 0x000000c100c17308 */ /* 0x000ea20000002400 */
[----:B------:R-:W-:Y:S01]  /*ec30*/  I2FP.F32.S32 R6, R6 ;  /* 0x0000000600067245 */ /* 0x000fe20000201400 */
[----:B-1----:R-:W-:Y:S01]  /*ec40*/  FMUL.FTZ R166, R35, UR10 ;  /* 0x0000000a23a67c20 */ /* 0x002fe20008410000 */
[----:B------:R-:W-:Y:S01]  /*ec50*/  FMNMX.FTZ R164, R181, R164, !PT ;  /* 0x000000a4b5a47209 */ /* 0x000fe20007810000 */
[----:B---3--:R-:W-:Y:S01]  /*ec60*/  FFMA.FTZ R195, R5, UR5, R195 ;  /* 0x0000000505c37c23 */ /* 0x008fe200080100c3 */
[----:B------:R-:W-:Y:S01]  /*ec70*/  FMNMX.FTZ R5, R173, R10, !PT ;  /* 0x0000000aad057209 */ /* 0x000fe20007810000 */
[----:B------:R-:W-:Y:S01]  /*ec80*/  FFMA.FTZ R167, R6, UR5, R167 ;  /* 0x0000000506a77c23 */ /* 0x000fe200080100a7 */
[----:B------:R-:W-:Y:S03]  /*ec90*/  FMNMX.FTZ R164, R179, R164, !PT ;  /* 0x000000a4b3a47209 */ /* 0x000fe60007810000 */
[----:B------:R-:W1:Y:S01]  /*eca0*/  MUFU.TANH R166, R166 ;  /* 0x000000a600a67308 */ /* 0x000e620000002400 */
[----:B------:R-:W-:Y:S01]  /*ecb0*/  FMNMX.FTZ R5, R174, R5, !PT ;  /* 0x00000005ae057209 */ /* 0x000fe20007810000 */
[----:B----4-:R-:W-:Y:S01]  /*ecc0*/  FFMA.FTZ R190, R3, UR5, R190 ;  /* 0x0000000503be7c23 */ /* 0x010fe200080100be */
[----:B------:R-:W-:Y:S02]  /*ecd0*/  FMNMX.FTZ R164, R177, R164, !PT ;  /* 0x000000a4b1a47209 */ /* 0x000fe40007810000 */
[----:B------:R-:W-:Y:S02]  /*ece0*/  FMNMX.FTZ R2, R182, R5, !PT ;  /* 0x00000005b6027209 */ /* 0x000fe40007810000 */
[----:B------:R-:W-:Y:S02]  /*ecf0*/  FMNMX.FTZ R164, R197, R164, !PT ;  /* 0x000000a4c5a47209 */ /* 0x000fe40007810000 */
[----:B------:R-:W-:Y:S01]  /*ed00*/  FMNMX.FTZ R2, R178, R2, !PT ;  /* 0x00000002b2027209 */ /* 0x000fe20007810000 */
[----:B--2---:R-:W-:Y:S01]  /*ed10*/  FFMA.FTZ R193, R6, UR5, R193 ;  /* 0x0000000506c17c23 */ /* 0x004fe200080100c1 */
[----:B------:R-:W-:Y:S01]  /*ed20*/  FMNMX.FTZ R164, R195, R164, !PT ;  /* 0x000000a4c3a47209 */ /* 0x000fe20007810000 */
[----:B-1----:R-:W-:Y:S01]  /*ed30*/  FFMA.FTZ R166, R3, UR5, R166 ;  /* 0x0000000503a67c23 */ /* 0x002fe200080100a6 */
[----:B------:R-:W-:Y:S04]  /*ed40*/  FMNMX.FTZ R3, R198, R2, !PT ;  /* 0x00000002c6037209 */ /* 0x000fe80007810000 */
[----:B------:R-:W-:Y:S02]  /*ed50*/  FMNMX.FTZ R2, R194, R3, !PT ;  /* 0x00000003c2027209 */ /* 0x000fe40007810000 */
[----:B------:R-:W-:Y:S02]  /*ed60*/  FMNMX.FTZ R3, R193, R164, !PT ;  /* 0x000000a4c1037209 */ /* 0x000fe40007810000 */
[----:B------:R-:W-:Y:S02]  /*ed70*/  FMNMX.FTZ R5, R167, R2, !PT ;  /* 0x00000002a7057209 */ /* 0x000fe40007810000 */
[----:B------:R-:W-:Y:S02]  /*ed80*/  FMNMX.FTZ R15, R190, R3, !PT ;  /* 0x00000003be0f7209 */ /* 0x000fe40007810000 */
[----:B------:R-:W-:Y:S01]  /*ed90*/  FMNMX.FTZ R5, R166, R5, !PT ;  /* 0x00000005a6057209 */ /* 0x000fe20007810000 */
[----:B------:R-:W-:Y:S06]  /*eda0*/  @P0 BRA `(.L_x_782) ;  /* 0xffffffd400540947 */ /* 0x000fec000383ffff */
.L_x_781:
[----:B-1----:R-:W1:Y:S01]  /*edb0*/  SHFL.BFLY PT, R2, R5, 0x2, 0x1f ;  /* 0x0c401f0005027f89 */ /* 0x002e6200000e0000 */
[----:B------:R-:W-:Y:S07]  /*edc0*/  UIADD3 UR20, UR20, 0x1, URZ ;  /* 0x0000000114147890 */ /* 0x000fee000fffe03f */
[----:B------:R-:W2:Y:S08]  /*edd0*/  SHFL.BFLY PT, R4, R15, 0x2, 0x1f ;  /* 0x0c401f000f047f89 */ /* 0x000eb000000e0000 */
[----:B------:R-:W-:Y:S01]  /*ede0*/  LDSM.16.MT88.4 R28, [R217+0x10000] ;  /* 0x01000000d91c783b */ /* 0x000fe20000004200 */
[----:B-1----:R-:W-:Y:S02]  /*edf0*/  FMNMX.FTZ R6, R5, R2, !PT ;  /* 0x0000000205067209 */ /* 0x002fe40007810000 */
[----:B--2---:R-:W-:Y:S05]  /*ee00*/  FMNMX.FTZ R7, R15, R4, !PT ;  /* 0x000000040f077209 */ /* 0x004fea0007810000 */
[----:B------:R-:W1:Y:S08]  /*ee10*/  SHFL.BFLY PT, R3, R6, 0x1, 0x1f ;  /* 0x0c201f0006037f89 */ /* 0x000e7000000e0000 */
[----:B------:R-:W2:Y:S01]  /*ee20*/  SHFL.BFLY PT, R164, R7, 0x1, 0x1f ;  /* 0x0c201f0007a47f89 */ /* 0x000ea200000e0000 */
[----:B-1----:R-:W-:Y:S02]  /*ee30*/  FMNMX.FTZ R3, R6, R3, !PT ;  /* 0x0000000306037209 */ /* 0x002fe40007810000 */
[----:B--2---:R-:W-:Y:S03]  /*ee40*/  FMNMX.FTZ R164, R7, R164, !PT ;  /* 0x000000a407a47209 */ /* 0x004fe60007810000 */
[C---:B------:R-:W-:Y:S01]  /*ee50*/  FMUL.FTZ R169, R3.reuse, UR4 ;  /* 0x0000000403a97c20 */ /* 0x040fe20008410000 */
[C---:B------:R-:W-:Y:S01]  /*ee60*/  FSETP.NEU.FTZ.AND P1, PT, R3.reuse, -INF , PT ;  /* 0xff8000000300780b */ /* 0x040fe20003f3d000 */
[----:B------:R-:W-:Y:S01]  /*ee70*/  FADD.FTZ R0, -R3, R0 ;  /* 0x0000000003007221 */ /* 0x000fe20000010100 */
[C---:B------:R-:W-:Y:S02]  /*ee80*/  FMUL.FTZ R168, R164.reuse, UR4 ;  /* 0x00000004a4a87c20 */ /* 0x040fe40008410000 */
[----:B------:R-:W-:Y:S01]  /*ee90*/  FSEL R169, R169, RZ, P1 ;  /* 0x000000ffa9a97208 */ /* 0x000fe20000800000 */
[C---:B------:R-:W-:Y:S01]  /*eea0*/  FADD.FTZ R2, -R164.reuse, R165 ;  /* 0x000000a5a4027221 */ /* 0x040fe20000010100 */
[----:B------:R-:W-:Y:S01]  /*eeb0*/  FSETP.NEU.FTZ.AND P1, PT, R164, -INF , PT ;  /* 0xff800000a400780b */ /* 0x000fe20003f3d000 */
[----:B------:R-:W-:Y:S02]  /*eec0*/  FMUL.FTZ R4, R0, UR4 ;  /* 0x0000000400047c20 */ /* 0x000fe40008410000 */
[--C-:B------:R-:W-:Y:S01]  /*eed0*/  FFMA.FTZ R189, R14, UR4, -R169.reuse ;  /* 0x000000040ebd7c23 */ /* 0x100fe200080108a9 */
[----:B------:R-:W-:Y:S01]  /*eee0*/  FSEL R168, R168, RZ, P1 ;  /* 0x000000ffa8a87208 */ /* 0x000fe20000800000 */
[--C-:B------:R-:W-:Y:S01]  /*eef0*/  FFMA.FTZ R184, R22, UR4, -R169.reuse ;  /* 0x0000000416b87c23 */ /* 0x100fe200080108a9 */
[--C-:B------:R-:W-:Y:S01]  /*ef00*/  FFMA.FTZ R185, R26, UR4, -R169.reuse ;  /* 0x000000041ab97c23 */ /* 0x100fe200080108a9 */
[--C-:B------:R-:W-:Y:S01]  /*ef10*/  FFMA.FTZ R165, R18, UR4, -R169.reuse ;  /* 0x0000000412a57c23 */ /* 0x100fe200080108a9 */
[----:B------:R-:W-:Y:S01]  /*ef20*/  FMUL.FTZ R5, R2, UR4 ;  /* 0x0000000402057c20 */ /* 0x000fe20008410000 */
[--C-:B------:R-:W-:Y:S01]  /*ef30*/  FFMA.FTZ R191, R13, UR4, -R168.reuse ;  /* 0x000000040dbf7c23 */ /* 0x100fe200080108a8 */
[--C-:B------:R-:W-:Y:S01]  /*ef40*/  FFMA.FTZ R188, R21, UR4, -R168.reuse ;  /* 0x0000000415bc7c23 */ /* 0x100fe200080108a8 */
[----:B------:R-:W1:Y:S01]  /*ef50*/  LDSM.16.MT88.4 R12, [R220+0x10000] ;  /* 0x01000000dc0c783b */ /* 0x000e620000004200 */
[--C-:B------:R-:W-:Y:S01]  /*ef60*/  FFMA.FTZ R187, R19, UR4, -R168.reuse ;  /* 0x0000000413bb7c23 */ /* 0x100fe200080108a8 */
[--C-:B------:R-:W-:Y:S01]  /*ef70*/  FFMA.FTZ R186, R17, UR4, -R168.reuse ;  /* 0x0000000411ba7c23 */ /* 0x100fe200080108a8 */
[----:B------:R-:W2:Y:S01]  /*ef80*/  MUFU.EX2 R0, R4 ;  /* 0x0000000400007308 */ /* 0x000ea20000000800 */
[--C-:B------:R-:W-:Y:S01]  /*ef90*/  FFMA.FTZ R172, R172, UR4, -R168.reuse ;  /* 0x00000004acac7c23 */ /* 0x100fe200080108a8 */
[--C-:B------:R-:W-:Y:S01]  /*efa0*/  FFMA.FTZ R170, R170, UR4, -R169.reuse ;  /* 0x00000004aaaa7c23 */ /* 0x100fe200080108a9 */
[--C-:B------:R-:W-:Y:S01]  /*efb0*/  FFMA.FTZ R180, R180, UR4, -R168.reuse ;  /* 0x00000004b4b47c23 */ /* 0x100fe200080108a8 */
[--C-:B------:R-:W-:Y:S01]  /*efc0*/  FFMA.FTZ R176, R176, UR4, -R168.reuse ;  /* 0x00000004b0b07c23 */ /* 0x100fe200080108a8 */
[----:B------:R-:W3:Y:S01]  /*efd0*/  LDSM.16.MT88.4 R20, [R218+0x10000] ;  /* 0x01000000da14783b */ /* 0x000ee20000004200 */
[--C-:B------:R-:W-:Y:S01]  /*efe0*/  FFMA.FTZ R175, R175, UR4, -R168.reuse ;  /* 0x00000004afaf7c23 */ /* 0x100fe200080108a8 */
[--C-:B------:R-:W-:Y:S03]  /*eff0*/  FFMA.FTZ R192, R192, UR4, -R169.reuse ;  /* 0x00000004c0c07c23 */ /* 0x100fe600080108a9 */
[----:B------:R-:W4:Y:S01]  /*f000*/  MUFU.EX2 R2, R5 ;  /* 0x0000000500027308 */ /* 0x000f220000000800 */
[--C-:B------:R-:W-:Y:S01]  /*f010*/  FFMA.FTZ R199, R199, UR4, -R169.reuse ;  /* 0x00000004c7c77c23 */ /* 0x100fe200080108a9 */
[--C-:B------:R-:W-:Y:S01]  /*f020*/  FFMA.FTZ R196, R196, UR4, -R169.reuse ;  /* 0x00000004c4c47c23 */ /* 0x100fe200080108a9 */
[--C-:B------:R-:W-:Y:S01]  /*f030*/  FFMA.FTZ R178, R178, UR4, -R169.reuse ;  /* 0x00000004b2b27c23 */ /* 0x100fe200080108a9 */
[--C-:B------:R-:W-:Y:S01]  /*f040*/  FFMA.FTZ R183, R183, UR4, -R168.reuse ;  /* 0x00000004b7b77c23 */ /* 0x100fe200080108a8 */
[--C-:B------:R-:W-:Y:S01]  /*f050*/  FFMA.FTZ R181, R181, UR4, -R168.reuse ;  /* 0x00000004b5b57c23 */ /* 0x100fe200080108a8 */
[--C-:B------:R-:W-:Y:S01]  /*f060*/  FFMA.FTZ R179, R179, UR4, -R168.reuse ;  /* 0x00000004b3b37c23 */ /* 0x100fe200080108a8 */
[--C-:B------:R-:W-:Y:S03]  /*f070*/  FFMA.FTZ R177, R177, UR4, -R168.reuse ;  /* 0x00000004b1b17c23 */ /* 0x100fe600080108a8 */
        /* <DEDUP_REMOVED lines=9> */
[C---:B----4-:R-:W-:Y:S01]  /*f110*/  FMUL.FTZ R4, R2.reuse, R160 ;  /* 0x000000a002047220 */ /* 0x050fe20000410000 */
[C---:B------:R-:W-:Y:S01]  /*f120*/  FMUL.FTZ R5, R2.reuse, R161 ;  /* 0x000000a102057220 */ /* 0x040fe20000410000 */
[C---:B------:R-:W-:Y:S01]  /*f130*/  FMUL.FTZ R8, R2.reuse, R156 ;  /* 0x0000009c02087220 */ /* 0x040fe20000410000 */
[C---:B------:R-:W-:Y:S01]  /*f140*/  FMUL.FTZ R9, R2.reuse, R157 ;  /* 0x0000009d02097220 */ /* 0x040fe20000410000 */
[C---:B------:R-:W-:Y:S01]  /*f150*/  FMUL.FTZ R16, R2.reuse, R148 ;  /* 0x0000009402107220 */ /* 0x040fe20000410000 */
[----:B------:R-:W-:Y:S01]  /*f160*/  FMUL.FTZ R17, R2, R149 ;  /* 0x0000009502117220 */ /* 0x000fe20000410000 */
[----:B------:R-:W4:Y:S03]  /*f170*/  LDSM.16.MT88.4 R156, [R216+0x10000] ;  /* 0x01000000d89c783b */ /* 0x000f260000004200 */
        /* <DEDUP_REMOVED lines=8> */
[----:B------:R-:W1:Y:S01]  /*f200*/  MUFU.EX2 R165, R165 ;  /* 0x000000a500a57308 */ /* 0x000e620000000800 */
[----:B--2---:R-:W-:Y:S01]  /*f210*/  F2FP.BF16.F32.PACK_AB R161, R185, R189 ;  /* 0x000000bdb9a1723e */ /* 0x004fe200000010ff */
[----:B------:R-:W-:Y:S01]  /*f220*/  FMUL.FTZ R33, R2, R133 ;  /* 0x0000008502217220 */ /* 0x000fe20000410000 */
[C---:B------:R-:W-:Y:S01]  /*f230*/  FMUL.FTZ R38, R0.reuse, R38 ;  /* 0x0000002600267220 */ /* 0x040fe20000410000 */
[----:B------:R-:W-:Y:S01]  /*f240*/  FMUL.FTZ R39, R0, R39 ;  /* 0x0000002700277220 */ /* 0x000fe20000410000 */
[C---:B------:R-:W-:Y:S01]  /*f250*/  FMUL.FTZ R36, R2.reuse, R36 ;  /* 0x0000002402247220 */ /* 0x040fe20000410000 */
[----:B------:R-:W-:Y:S01]  /*f260*/  FMUL.FTZ R37, R2, R37 ;  /* 0x0000002502257220 */ /* 0x000fe20000410000 */
[----:B------:R-:W2:Y:S03]  /*f270*/  LDSM.16.MT88.4 R140, [R218+0x12000] ;  /* 0x01200000da8c783b */ /* 0x000ea60000004200 */
[----:B------:R-:W-:Y:S01]  /*f280*/  MUFU.EX2 R191, R191 ;  /* 0x000000bf00bf7308 */ /* 0x000fe20000000800 */
[C---:B------:R-:W-:Y:S01]  /*f290*/  FMUL.FTZ R42, R0.reuse, R42 ;  /* 0x0000002a002a7220 */ /* 0x040fe20000410000 */
[----:B------:R-:W-:Y:S01]  /*f2a0*/  FMUL.FTZ R43, R0, R43 ;  /* 0x0000002b002b7220 */ /* 0x000fe20000410000 */
[C---:B------:R-:W-:Y:S01]  /*f2b0*/  FMUL.FTZ R40, R2.reuse, R40 ;  /* 0x0000002802287220 */ /* 0x040fe20000410000 */
[----:B------:R-:W-:Y:S01]  /*f2c0*/  FMUL.FTZ R41, R2, R41 ;  /* 0x0000002902297220 */ /* 0x000fe20000410000 */
[C---:B------:R-:W-:Y:S01]  /*f2d0*/  FMUL.FTZ R46, R0.reuse, R46 ;  /* 0x0000002e002e7220 */ /* 0x040fe20000410000 */
[----:B------:R-:W-:Y:S01]  /*f2e0*/  FMUL.FTZ R47, R0, R47 ;  /* 0x0000002f002f7220 */ /* 0x000fe20000410000 */
[----:B------:R-:W2:Y:S03]  /*f2f0*/  LDSM.16.MT88.4 R132, [R217+0x12000] ;  /* 0x01200000d984783b */ /* 0x000ea60000004200 */
[----:B------:R-:W3:Y:S01]  /*f300*/  MUFU.EX2 R188, R188 ;  /* 0x000000bc00bc7308 */ /* 0x000ee20000000800 */
[----:B-1----:R-:W-:Y:S01]  /*f310*/  F2FP.BF16.F32.PACK_AB R163, R165, R184 ;  /* 0x000000b8a5a3723e */ /* 0x002fe200000010ff */
        /* <DEDUP_REMOVED lines=14> */
[----:B------:R-:W1:Y:S01]  /*f400*/  MUFU.EX2 R186, R186 ;  /* 0x000000ba00ba7308 */ /* 0x000e620000000800 */
[----:B---3--:R-:W-:Y:S01]  /*f410*/  F2FP.BF16.F32.PACK_AB R160, R188, R191 ;  /* 0x000000bfbca0723e */ /* 0x008fe200000010ff */
        /* <DEDUP_REMOVED lines=15> */
[----:B-1----:R-:W-:Y:S01]  /*f510*/  F2FP.BF16.F32.PACK_AB R162, R186, R187 ;  /* 0x000000bbbaa2723e */ /* 0x002fe200000010ff */
[C---:B------:R-:W-:Y:S01]  /*f520*/  FMUL.FTZ R72, R2.reuse, R72 ;  /* 0x0000004802487220 */ /* 0x040fe20000410000 */
[----:B------:R-:W-:Y:S01]  /*f530*/  FMUL.FTZ R73, R2, R73 ;  /* 0x0000004902497220 */ /* 0x000fe20000410000 */
[C---:B------:R-:W-:Y:S01]  /*f540*/  FMUL.FTZ R78, R0.reuse, R78 ;  /* 0x0000004e004e7220 */ /* 0x040fe20000410000 */
[----:B------:R-:W-:Y:S01]  /*f550*/  FMUL.FTZ R79, R0, R79 ;  /* 0x0000004f004f7220 */ /* 0x000fe20000410000 */
[C---:B------:R-:W-:Y:S01]  /*f560*/  FMUL.FTZ R76, R2.reuse, R76 ;  /* 0x0000004c024c7220 */ /* 0x040fe20000410000 */
[----:B------:R-:W-:Y:S01]  /*f570*/  FMUL.FTZ R77, R2, R77 ;  /* 0x0000004d024d7220 */ /* 0x000fe20000410000 */
[C---:B------:R-:W-:Y:S01]  /*f580*/  HMMA.16816.F32.BF16 R4, R160.reuse, R12, R4 ;  /* 0x0000000ca004723c */ /* 0x040fe20000041804 */
[----:B------:R-:W-:Y:S04]  /*f590*/  MUFU.EX2 R171, R170 ;  /* 0x000000aa00ab7308 */ /* 0x000fe80000000800 */
[----:B------:R-:W-:Y:S01]  /*f5a0*/  FMUL.FTZ R82, R0, R82 ;  /* 0x0000005200527220 */ /* 0x000fe20000410000 */
[C---:B------:R-:W-:Y:S05]  /*f5b0*/  HMMA.16816.F32.BF16 R8, R160.reuse, R14, R8 ;  /* 0x0000000ea008723c */ /* 0x040fea0000041808 */
[----:B------:R-:W-:Y:S01]  /*f5c0*/  MUFU.EX2 R192, R192 ;  /* 0x000000c000c07308 */ /* 0x000fe20000000800 */
[C---:B------:R-:W-:Y:S01]  /*f5d0*/  FMUL.FTZ R12, R2.reuse, R152 ;  /* 0x00000098020c7220 */ /* 0x040fe20000410000 */
[----:B------:R-:W-:Y:S01]  /*f5e0*/  FMUL.FTZ R13, R2, R153 ;  /* 0x00000099020d7220 */ /* 0x000fe20000410000 */
[C---:B------:R-:W-:Y:S03]  /*f5f0*/  FMUL.FTZ R14, R0.reuse, R154 ;  /* 0x0000009a000e7220 */ /* 0x040fe60000410000 */
[C---:B------:R-:W-:Y:S04]  /*f600*/  FMUL.FTZ R15, R0.reuse, R155 ;  /* 0x0000009b000f7220 */ /* 0x040fe80000410000 */
[----:B------:R-:W1:Y:S01]  /*f610*/  MUFU.EX2 R154, R172 ;  /* 0x000000ac009a7308 */ /* 0x000e620000000800 */
[----:B------:R-:W-:Y:S01]  /*f620*/  FMUL.FTZ R83, R0, R83 ;  /* 0x0000005300537220 */ /* 0x000fe20000410000 */
[C---:B------:R-:W-:Y:S01]  /*f630*/  FMUL.FTZ R80, R2.reuse, R80 ;  /* 0x0000005002507220 */ /* 0x040fe20000410000 */
[----:B------:R-:W-:Y:S01]  /*f640*/  FMUL.FTZ R81, R2, R81 ;  /* 0x0000005102517220 */ /* 0x000fe20000410000 */
[C---:B------:R-:W-:Y:S03]  /*f650*/  HMMA.16816.F32.BF16 R12, R160.reuse, R20, R12 ;  /* 0x00000014a00c723c */ /* 0x040fe6000004180c */
[C---:B------:R-:W-:Y:S03]  /*f660*/  FMUL.FTZ R86, R0.reuse, R86 ;  /* 0x0000005600567220 */ /* 0x040fe60000410000 */
[----:B------:R-:W3:Y:S01]  /*f670*/  MUFU.EX2 R155, R180 ;  /* 0x000000b4009b7308 */ /* 0x000ee20000000800 */
[----:B------:R-:W-:Y:S01]  /*f680*/  FMUL.FTZ R87, R0, R87 ;  /* 0x0000005700577220 */ /* 0x000fe20000410000 */
[C---:B------:R-:W-:Y:S03]  /*f690*/  HMMA.16816.F32.BF16 R16, R160.reuse, R22, R16 ;  /* 0x00000016a010723c */ /* 0x040fe60000041810 */
[C---:B------:R-:W-:Y:S01]  /*f6a0*/  FMUL.FTZ R20, R2.reuse, R144 ;  /* 0x0000009002147220 */ /* 0x040fe20000410000 */
[----:B------:R-:W-:Y:S03]  /*f6b0*/  FMUL.FTZ R21, R2, R145 ;  /* 0x0000009102157220 */ /* 0x000fe60000410000 */
[C---:B------:R-:W-:Y:S01]  /*f6c0*/  FMUL.FTZ R22, R0.reuse, R146 ;  /* 0x0000009200167220 */ /* 0x040fe20000410000 */
[----:B------:R-:W-:Y:S01]  /*f6d0*/  FMUL.FTZ R23, R0, R147 ;  /* 0x0000009300177220 */ /* 0x000fe20000410000 */
[----:B------:R1:W-:Y:S01]  /*f6e0*/  MUFU.EX2 R172, R175 ;  /* 0x000000af00ac7308 */ /* 0x0003e20000000800 */
[----:B------:R-:W-:Y:S01]  /*f6f0*/  LDSM.16.MT88.4 R144, [R217+0x14000] ;  /* 0x01400000d990783b */ /* 0x000fe20000004200 */
[C---:B------:R-:W-:Y:S01]  /*f700*/  FMUL.FTZ R84, R2.reuse, R84 ;  /* 0x0000005402547220 */ /* 0x040fe20000410000 */
[----:B------:R-:W-:Y:S01]  /*f710*/  FMUL.FTZ R85, R2, R85 ;  /* 0x0000005502557220 */ /* 0x000fe20000410000 */
[C---:B------:R-:W-:Y:S01]  /*f720*/  FMUL.FTZ R90, R0.reuse, R90 ;  /* 0x0000005a005a7220 */ /* 0x040fe20000410000 */
[----:B------:R-:W-:Y:S01]  /*f730*/  FMUL.FTZ R91, R0, R91 ;  /* 0x0000005b005b7220 */ /* 0x000fe20000410000 */
[C---:B------:R-:W-:Y:S04]  /*f740*/  HMMA.16816.F32.BF16 R20, R160.reuse, R28, R20 ;  /* 0x0000001ca014723c */ /* 0x040fe80000041814 */
[----:B------:R-:W-:Y:S01]  /*f750*/  MUFU.EX2 R170, R183 ;  /* 0x000000b700aa7308 */ /* 0x000fe20000000800 */
[C---:B------:R-:W-:Y:S01]  /*f760*/  FMUL.FTZ R88, R2.reuse, R88 ;  /* 0x0000005802587220 */ /* 0x040fe20000410000 */
[----:B------:R-:W-:Y:S01]  /*f770*/  FMUL.FTZ R89, R2, R89 ;  /* 0x0000005902597220 */ /* 0x000fe20000410000 */
[----:B------:R-:W-:Y:S01]  /*f780*/  FMUL.FTZ R94, R0, R94 ;  /* 0x0000005e005e7220 */ /* 0x000fe20000410000 */
[C---:B------:R-:W-:Y:S06]  /*f790*/  HMMA.16816.F32.BF16 R24, R160.reuse, R30, R24 ;  /* 0x0000001ea018723c */ /* 0x040fec0000041818 */
[----:B------:R-:W2:Y:S01]  /*f7a0*/  MUFU.EX2 R199, R199 ;  /* 0x000000c700c77308 */ /* 0x000ea20000000800 */
[C---:B------:R-:W-:Y:S01]  /*f7b0*/  FMUL.FTZ R28, R2.reuse, R136 ;  /* 0x00000088021c7220 */ /* 0x040fe20000410000 */
[----:B------:R-:W-:Y:S03]  /*f7c0*/  FMUL.FTZ R29, R2, R137 ;  /* 0x00000089021d7220 */ /* 0x000fe60000410000 */
[C---:B------:R-:W-:Y:S01]  /*f7d0*/  FMUL.FTZ R30, R0.reuse, R138 ;  /* 0x0000008a001e7220 */ /* 0x040fe20000410000 */
[C---:B------:R-:W-:Y:S02]  /*f7e0*/  FMUL.FTZ R31, R0.reuse, R139 ;  /* 0x0000008b001f7220 */ /* 0x040fe40000410000 */
[----:B------:R-:W2:Y:S01]  /*f7f0*/  LDSM.16.MT88.4 R136, [R216+0x12000] ;  /* 0x01200000d888783b */ /* 0x000ea20000004200 */
[----:B-1----:R-:W-:Y:S01]  /*f800*/  MOV R175, R154 ;  /* 0x0000009a00af7202 */ /* 0x002fe20000000f00 */
[----:B------:R-:W-:Y:S01]  /*f810*/  FMUL.FTZ R95, R0, R95 ;  /* 0x0000005f005f7220 */ /* 0x000fe20000410000 */
[C---:B------:R-:W-:Y:S01]  /*f820*/  FMUL.FTZ R92, R2.reuse, R92 ;  /* 0x0000005c025c7220 */ /* 0x040fe20000410000 */
[----:B------:R-:W-:Y:S01]  /*f830*/  FMUL.FTZ R93, R2, R93 ;  /* 0x0000005d025d7220 */ /* 0x000fe20000410000 */
[C---:B----4-:R-:W-:Y:S01]  /*f840*/  HMMA.16816.F32.BF16 R28, R160.reuse, R156, R28 ;  /* 0x0000009ca01c723c */ /* 0x050fe2000004181c */
[----:B------:R3:W1:Y:S02]  /*f850*/  MUFU.EX2 R157, R176 ;  /* 0x000000b0009d7308 */ /* 0x0006640000000800 */
[C---:B------:R-:W-:Y:S01]  /*f860*/  FMUL.FTZ R98, R0.reuse, R98 ;  /* 0x0000006200627220 */ /* 0x040fe20000410000 */
[----:B------:R-:W-:Y:S01]  /*f870*/  FMUL.FTZ R99, R0, R99 ;  /* 0x0000006300637220 */ /* 0x000fe20000410000 */
[C---:B------:R-:W-:Y:S01]  /*f880*/  FMUL.FTZ R96, R2.reuse, R96 ;  /* 0x0000006002607220 */ /* 0x040fe20000410000 */
[C---:B------:R-:W-:Y:S05]  /*f890*/  HMMA.16816.F32.BF16 R32, R160.reuse, R158, R32 ;  /* 0x0000009ea020723c */ /* 0x040fea0000041820 */
[----:B------:R-:W4:Y:S01]  /*f8a0*/  MUFU.EX2 R196, R196 ;  /* 0x000000c400c47308 */ /* 0x000f220000000800 */
[----:B------:R-:W-:Y:S01]  /*f8b0*/  FMUL.FTZ R97, R2, R97 ;  /* 0x0000006102617220 */ /* 0x000fe20000410000 */
[C---:B-----5:R-:W-:Y:S04]  /*f8c0*/  HMMA.16816.F32.BF16 R36, R160.reuse, R148, R36 ;  /* 0x00000094a024723c */ /* 0x060fe80000041824 */
[C---:B------:R-:W-:Y:S02]  /*f8d0*/  FMUL.FTZ R102, R0.reuse, R102 ;  /* 0x0000006600667220 */ /* 0x040fe40000410000 */
[C---:B------:R-:W-:Y:S01]  /*f8e0*/  HMMA.16816.F32.BF16 R40, R160.reuse, R150, R40 ;  /* 0x00000096a028723c */ /* 0x040fe20000041828 */
[----:B------:R-:W-:Y:S04]  /*f8f0*/  LDSM.16.MT88.4 R148, [R220+0x16000] ;  /* 0x01600000dc94783b */ /* 0x000fe80000004200 */
[----:B---3--:R-:W-:Y:S01]  /*f900*/  MOV R176, R155 ;  /* 0x0000009b00b07202 */ /* 0x008fe20000000f00 */
[C---:B--2---:R-:W-:Y:S03]  /*f910*/  HMMA.16816.F32.BF16 R44, R160.reuse, R140, R44 ;  /* 0x0000008ca02c723c */ /* 0x044fe6000004182c */
[----:B------:R-:W-:Y:S02]  /*f920*/  LDSM.16.MT88.4 R152, [R216+0x10800] ;  /* 0x01080000d898783b */ /* 0x000fe40000004200 */
[----:B------:R-:W-:Y:S01]  /*f930*/  FMUL.FTZ R103, R0, R103 ;  /* 0x0000006700677220 */ /* 0x000fe20000410000 */
[C---:B------:R-:W-:Y:S05]  /*f940*/  HMMA.16816.F32.BF16 R48, R160.reuse, R142, R48 ;  /* 0x0000008ea030723c */ /* 0x040fea0000041830 */
[----:B------:R-:W2:Y:S01]  /*f950*/  LDSM.16.MT88.4 R140, [R220+0x14000] ;  /* 0x01400000dc8c783b */ /* 0x000ea20000004200 */
[C---:B------:R-:W-:Y:S05]  /*f960*/  HMMA.16816.F32.BF16 R52, R160.reuse, R132, R52 ;  /* 0x00000084a034723c */ /* 0x040fea0000041834 */
[C---:B------:R-:W-:Y:S01]  /*f970*/  FMUL.FTZ R100, R2.reuse, R100 ;  /* 0x0000006402647220 */ /* 0x040fe20000410000 */
[C---:B------:R-:W-:Y:S01]  /*f980*/  HMMA.16816.F32.BF16 R56, R160.reuse, R134, R56 ;  /* 0x00000086a038723c */ /* 0x040fe20000041838 */
[----:B------:R-:W3:Y:S04]  /*f990*/  LDSM.16.MT88.4 R132, [R218+0x14000] ;  /* 0x01400000da84783b */ /* 0x000ee80000004200 */
[----:B------:R-:W-:Y:S01]  /*f9a0*/  FMUL.FTZ R101, R2, R101 ;  /* 0x0000006502657220 */ /* 0x000fe20000410000 */
[C---:B------:R-:W-:Y:S05]  /*f9b0*/  HMMA.16816.F32.BF16 R60, R160.reuse, R136, R60 ;  /* 0x00000088a03c723c */ /* 0x040fea000004183c */
[C---:B------:R-:W-:Y:S01]  /*f9c0*/  FMUL.FTZ R106, R0.reuse, R106 ;  /* 0x0000006a006a7220 */ /* 0x040fe20000410000 */
[C---:B------:R-:W-:Y:S01]  /*f9d0*/  HMMA.16816.F32.BF16 R64, R160.reuse, R138, R64 ;  /* 0x0000008aa040723c */ /* 0x040fe20000041840 */
[----:B------:R-:W5:Y:S04]  /*f9e0*/  LDSM.16.MT88.4 R136, [R216+0x14000] ;  /* 0x01400000d888783b */ /* 0x000f680000004200 */
[----:B------:R-:W-:Y:S01]  /*f9f0*/  FMUL.FTZ R107, R0, R107 ;  /* 0x0000006b006b7220 */ /* 0x000fe20000410000 */
[C---:B------:R-:W-:Y:S01]  /*fa00*/  FMUL.FTZ R104, R2.reuse, R104 ;  /* 0x0000006802687220 */ /* 0x040fe20000410000 */
[C---:B------:R-:W-:Y:S01]  /*fa10*/  FMUL.FTZ R105, R2.reuse, R105 ;  /* 0x0000006902697220 */ /* 0x040fe20000410000 */
[C---:B------:R-:W-:Y:S03]  /*fa20*/  FMUL.FTZ R108, R2.reuse, R108 ;  /* 0x0000006c026c7220 */ /* 0x040fe60000410000 */
[C---:B------:R-:W-:Y:S01]  /*fa30*/  FMUL.FTZ R109, R2.reuse, R109 ;  /* 0x0000006d026d7220 */ /* 0x040fe20000410000 */
        /* <DEDUP_REMOVED lines=9> */
[C---:B--2---:R-:W-:Y:S03]  /*fad0*/  HMMA.16816.F32.BF16 R68, R160.reuse, R140, R68 ;  /* 0x0000008ca044723c */ /* 0x044fe60000041844 */
[----:B------:R-:W-:Y:S01]  /*fae0*/  FMUL.FTZ R121, R2, R121 ;  /* 0x0000007902797220 */ /* 0x000fe20000410000 */
[C---:B------:R-:W-:Y:S01]  /*faf0*/  FMUL.FTZ R126, R0.reuse, R126 ;  /* 0x0000007e007e7220 */ /* 0x040fe20000410000 */
[----:B------:R-:W-:Y:S01]  /*fb00*/  FMUL.FTZ R127, R0, R127 ;  /* 0x0000007f007f7220 */ /* 0x000fe20000410000 */
[C---:B------:R-:W-:Y:S01]  /*fb10*/  HMMA.16816.F32.BF16 R72, R160.reuse, R142, R72 ;  /* 0x0000008ea048723c */ /* 0x040fe20000041848 */
[----:B------:R-:W-:Y:S04]  /*fb20*/  LDSM.16.MT88.4 R140, [R216+0x16000] ;  /* 0x01600000d88c783b */ /* 0x000fe80000004200 */
[C---:B------:R-:W-:Y:S01]  /*fb30*/  FMUL.FTZ R124, R2.reuse, R124 ;  /* 0x0000007c027c7220 */ /* 0x040fe20000410000 */
[C---:B---3--:R-:W-:Y:S05]  /*fb40*/  HMMA.16816.F32.BF16 R76, R160.reuse, R132, R76 ;  /* 0x00000084a04c723c */ /* 0x048fea000004184c */
        /* <DEDUP_REMOVED lines=9> */
[C---:B-----5:R-:W-:Y:S05]  /*fbe0*/  HMMA.16816.F32.BF16 R92, R160.reuse, R136, R92 ;  /* 0x00000088a05c723c */ /* 0x060fea000004185c */
[----:B------:R-:W-:Y:S01]  /*fbf0*/  FMUL.FTZ R129, R2, R129 ;  /* 0x0000008102817220 */ /* 0x000fe20000410000 */
[C---:B------:R-:W-:Y:S01]  /*fc00*/  HMMA.16816.F32.BF16 R96, R160.reuse, R138, R96 ;  /* 0x0000008aa060723c */ /* 0x040fe20000041860 */
[----:B------:R-:W3:Y:S04]  /*fc10*/  LDSM.16.MT88.4 R136, [R217+0x16000] ;  /* 0x01600000d988783b */ /* 0x000ee80000004200 */
[--C-:B------:R-:W-:Y:S01]  /*fc20*/  FFMA.FTZ R174, R174, UR4, -R169.reuse ;  /* 0x00000004aeae7c23 */ /* 0x100fe200080108a9 */
[C---:B------:R-:W-:Y:S05]  /*fc30*/  HMMA.16816.F32.BF16 R100, R160.reuse, R148, R100 ;  /* 0x00000094a064723c */ /* 0x040fea0000041864 */
[C---:B------:R-:W-:Y:S01]  /*fc40*/  FMUL.FTZ R110, R0.reuse, R110 ;  /* 0x0000006e006e7220 */ /* 0x040fe20000410000 */
[C---:B------:R-:W-:Y:S01]  /*fc50*/  HMMA.16816.F32.BF16 R104, R160.reuse, R150, R104 ;  /* 0x00000096a068723c */ /* 0x040fe20000041868 */
[----:B------:R-:W-:Y:S04]  /*fc60*/  LDSM.16.MT88.4 R148, [R217+0x10800] ;  /* 0x01080000d994783b */ /* 0x000fe80000004200 */
[C---:B------:R-:W-:Y:S01]  /*fc70*/  FMUL.FTZ R111, R0.reuse, R111 ;  /* 0x0000006f006f7220 */ /* 0x040fe20000410000 */
[C---:B------:R-:W-:Y:S01]  /*fc80*/  FMUL.FTZ R114, R0.reuse, R114 ;  /* 0x0000007200727220 */ /* 0x040fe20000410000 */
[----:B------:R-:W-:Y:S01]  /*fc90*/  FMUL.FTZ R115, R0, R115 ;  /* 0x0000007300737220 */ /* 0x000fe20000410000 */
[--C-:B------:R-:W-:Y:S03]  /*fca0*/  FFMA.FTZ R173, R173, UR4, -R169.reuse ;  /* 0x00000004adad7c23 */ /* 0x100fe600080108a9 */
[--C-:B------:R-:W-:Y:S01]  /*fcb0*/  FFMA.FTZ R182, R182, UR4, -R169.reuse ;  /* 0x00000004b6b67c23 */ /* 0x100fe200080108a9 */
[C---:B--2---:R-:W-:Y:S01]  /*fcc0*/  HMMA.16816.F32.BF16 R108, R160.reuse, R132, R108 ;  /* 0x00000084a06c723c */ /* 0x044fe2000004186c */
[----:B------:R-:W-:Y:S02]  /*fcd0*/  MUFU.EX2 R180, R173 ;  /* 0x000000ad00b47308 */ /* 0x000fe40000000800 */
[--C-:B------:R-:W-:Y:S01]  /*fce0*/  FFMA.FTZ R198, R198, UR4, -R169.reuse ;  /* 0x00000004c6c67c23 */ /* 0x100fe200080108a9 */
[--C-:B------:R-:W-:Y:S01]  /*fcf0*/  FFMA.FTZ R194, R194, UR4, -R169.reuse ;  /* 0x00000004c2c27c23 */ /* 0x100fe200080108a9 */
[--C-:B------:R-:W-:Y:S01]  /*fd00*/  FFMA.FTZ R167, R167, UR4, -R169.reuse ;  /* 0x00000004a7a77c23 */ /* 0x100fe200080108a9 */
[C---:B------:R-:W-:Y:S05]  /*fd10*/  HMMA.16816.F32.BF16 R112, R160.reuse, R134, R112 ;  /* 0x00000086a070723c */ /* 0x040fea0000041870 */
[----:B------:R-:W-:Y:S01]  /*fd20*/  MUFU.EX2 R173, R178 ;  /* 0x000000b200ad7308 */ /* 0x000fe20000000800 */
[----:B------:R-:W-:Y:S01]  /*fd30*/  F2FP.BF16.F32.PACK_AB R133, R199, R192 ;  /* 0x000000c0c785723e */ /* 0x000fe200000010ff */
[----:B------:R-:W-:Y:S01]  /*fd40*/  FFMA.FTZ R169, R166, UR4, -R169 ;  /* 0x00000004a6a97c23 */ /* 0x000fe200080108a9 */
[----:B------:R-:W-:Y:S03]  /*fd50*/  F2FP.BF16.F32.PACK_AB R132, R176, R175 ;  /* 0x000000afb084723e */ /* 0x000fe600000010ff */
[--C-:B------:R-:W-:Y:S01]  /*fd60*/  FFMA.FTZ R197, R197, UR4, -R168.reuse ;  /* 0x00000004c5c57c23 */ /* 0x100fe200080108a8 */
[C---:B---3--:R-:W-:Y:S03]  /*fd70*/  HMMA.16816.F32.BF16 R116, R160.reuse, R136, R116 ;  /* 0x00000088a074723c */ /* 0x048fe60000041874 */
[----:B------:R-:W-:Y:S01]  /*fd80*/  MUFU.EX2 R198, R198 ;  /* 0x000000c600c67308 */ /* 0x000fe20000000800 */
[--C-:B------:R-:W-:Y:S01]  /*fd90*/  FFMA.FTZ R195, R195, UR4, -R168.reuse ;  /* 0x00000004c3c37c23 */ /* 0x100fe200080108a8 */
[--C-:B------:R-:W-:Y:S01]  /*fda0*/  FFMA.FTZ R193, R193, UR4, -R168.reuse ;  /* 0x00000004c1c17c23 */ /* 0x100fe200080108a8 */
[----:B------:R-:W-:Y:S01]  /*fdb0*/  FFMA.FTZ R168, R190, UR4, -R168 ;  /* 0x00000004bea87c23 */ /* 0x000fe200080108a8 */
[C---:B------:R-:W-:Y:S01]  /*fdc0*/  HMMA.16816.F32.BF16 R120, R160.reuse, R138, R120 ;  /* 0x0000008aa078723c */ /* 0x040fe20000041878 */
[----:B------:R-:W2:Y:S05]  /*fdd0*/  LDSM.16.MT88.4 R136, [R218+0x10800] ;  /* 0x01080000da88783b */ /* 0x000eaa0000004200 */
[----:B------:R-:W-:Y:S01]  /*fde0*/  MUFU.EX2 R190, R168 ;  /* 0x000000a800be7308 */ /* 0x000fe20000000800 */
[----:B------:R-:W-:Y:S01]  /*fdf0*/  FFMA.FTZ R189, R0, R252, R189 ;  /* 0x000000fc00bd7223 */ /* 0x000fe200000100bd */
[C---:B------:R-:W-:Y:S08]  /*fe00*/  HMMA.16816.F32.BF16 R124, R160.reuse, R140, R124 ;  /* 0x0000008ca07c723c */ /* 0x040ff0000004187c */
[----:B------:R-:W3:Y:S01]  /*fe10*/  MUFU.EX2 R194, R194 ;  /* 0x000000c200c27308 */ /* 0x000ee20000000800 */
[----:B------:R-:W-:Y:S01]  /*fe20*/  HMMA.16816.F32.BF16 R128, R160, R142, R128 ;  /* 0x0000008ea080723c */ /* 0x000fe20000041880 */
[----:B------:R-:W5:Y:S02]  /*fe30*/  LDSM.16.MT88.4 R140, [R220+0x12800] ;  /* 0x01280000dc8c783b */ /* 0x000f640000004200 */
[----:B------:R-:W-:Y:S04]  /*fe40*/  FADD.FTZ R189, R185, R189 ;  /* 0x000000bdb9bd7221 */ /* 0x000fe80000010000 */
[----:B-1----:R-:W-:Y:S02]  /*fe50*/  MOV R162, R157 ;  /* 0x0000009d00a27202 */ /* 0x002fe40000000f00 */
[----:B------:R-:W-:Y:S01]  /*fe60*/  MUFU.EX2 R160, R181 ;  /* 0x000000b500a07308 */ /* 0x000fe20000000800 */
[----:B------:R-:W-:Y:S01]  /*fe70*/  LDSM.16.MT88.4 R156, [R220+0x11000] ;  /* 0x01100000dc9c783b */ /* 0x000fe20000004200 */
[----:B------:R-:W-:Y:S01]  /*fe80*/  MOV R163, R171 ;  /* 0x000000ab00a37202 */ /* 0x000fe20000000f00 */
[----:B------:R-:W-:Y:S01]  /*fe90*/  FADD.FTZ R184, R184, R189 ;  /* 0x000000bdb8b87221 */ /* 0x000fe20000010000 */
[----:B------:R-:W-:Y:S02]  /*fea0*/  F2FP.BF16.F32.PACK_AB R134, R172, R162 ;  /* 0x000000a2ac86723e */ /* 0x000fe400000010ff */
[----:B----4-:R-:W-:Y:S04]  /*feb0*/  F2FP.BF16.F32.PACK_AB R135, R163, R196 ;  /* 0x000000c4a387723e */ /* 0x010fe800000010ff */
[----:B------:R-:W-:Y:S01]  /*fec0*/  MUFU.EX2 R161, R177 ;  /* 0x000000b100a17308 */ /* 0x000fe20000000800 */
[----:B------:R-:W-:Y:S04]  /*fed0*/  FADD.FTZ R165, R165, R184 ;  /* 0x000000b8a5a57221 */ /* 0x000fe80000010000 */
[----:B------:R-:W-:Y:S01]  /*fee0*/  FADD.FTZ R192, R192, R165 ;  /* 0x000000a5c0c07221 */ /* 0x000fe20000010000 */
[C---:B------:R-:W-:Y:S04]  /*fef0*/  HMMA.16816.F32.BF16 R4, R132.reuse, R144, R4 ;  /* 0x000000908404723c */ /* 0x040fe80000041804 */
[----:B------:R-:W-:Y:S01]  /*ff00*/  MUFU.EX2 R171, R174 ;  /* 0x000000ae00ab7308 */ /* 0x000fe20000000800 */
[----:B------:R-:W-:Y:S01]  /*ff10*/  MOV R165, R164 ;  /* 0x000000a400a57202 */ /* 0x000fe20000000f00 */
[C---:B------:R-:W-:Y:S01]  /*ff20*/  HMMA.16816.F32.BF16 R8, R132.reuse, R146, R8 ;  /* 0x000000928408723c */ /* 0x040fe20000041808 */
[----:B------:R-:W1:Y:S07]  /*ff30*/  LDSM.16.MT88.4 R144, [R218+0x12800] ;  /* 0x01280000da90783b */ /* 0x000e6e0000004200 */
[----:B------:R-:W-:Y:S03]  /*ff40*/  MUFU.EX2 R174, R182 ;  /* 0x000000b600ae7308 */ /* 0x000fe60000000800 */
[----:B------:R-:W-:Y:S01]  /*ff50*/  FADD.FTZ R199, R199, R192 ;  /* 0x000000c0c7c77221 */ /* 0x000fe20000010000 */
[C---:B--2---:R-:W-:Y:S03]  /*ff60*/  HMMA.16816.F32.BF16 R12, R132.reuse, R136, R12 ;  /* 0x00000088840c723c */ /* 0x044fe6000004180c */
[----:B------:R-:W-:Y:S03]  /*ff70*/  FADD.FTZ R199, R196, R199 ;  /* 0x000000c7c4c77221 */ /* 0x000fe60000010000 */
[C---:B------:R-:W-:Y:S01]  /*ff80*/  HMMA.16816.F32.BF16 R16, R132.reuse, R138, R16 ;  /* 0x0000008a8410723c */ /* 0x040fe20000041810 */
[----:B------:R-:W2:Y:S01]  /*ff90*/  LDSM.16.MT88.4 R136, [R217+0x12800] ;  /* 0x01280000d988783b */ /* 0x000ea20000004200 */
[----:B------:R-:W-:Y:S04]  /*ffa0*/  MUFU.EX2 R182, R179 ;  /* 0x000000b300b67308 */ /* 0x000fe80000000800 */
[C---:B------:R-:W-:Y:S06]  /*ffb0*/  HMMA.16816.F32.BF16 R20, R132.reuse, R148, R20 ;  /* 0x000000948414723c */ /* 0x040fec0000041814 */
[----:B------:R-:W-:Y:S01]  /*ffc0*/  MUFU.EX2 R167, R167 ;  /* 0x000000a700a77308 */ /* 0x000fe20000000800 */
[C---:B------:R-:W-:Y:S01]  /*ffd0*/  HMMA.16816.F32.BF16 R24, R132.reuse, R150, R24 ;  /* 0x000000968418723c */ /* 0x040fe20000041818 */
[----:B------:R-:W4:Y:S05]  /*ffe0*/  LDSM.16.MT88.4 R148, [R216+0x12800] ;  /* 0x01280000d894783b */ /* 0x000f2a0000004200 */
[C---:B------:R-:W-:Y:S03]  /*fff0*/  HMMA.16816.F32.BF16 R28, R132.reuse, R152, R28 ;  /* 0x00000098841c723c */ /* 0x040fe6000004181c */
[----:B------:R3:W-:Y:S03]  /*10000*/  MUFU.EX2 R166, R169 ;  /* 0x000000a900a67308 */ /* 0x0007e60000000800 */
[C---:B------:R-:W-:Y:S01]  /*10010*/  HMMA.16816.F32.BF16 R32, R132.reuse, R154, R32 ;  /* 0x0000009a8420723c */ /* 0x040fe20000041820 */
[----:B------:R-:W4:Y:S06]  /*10020*/  LDSM.16.MT88.4 R152, [R220+0x14800] ;  /* 0x01480000dc98783b */ /* 0x000f2c0000004200 */
[----:B------:R-:W-:Y:S01]  /*10030*/  MUFU.EX2 R197, R197 ;  /* 0x000000c500c57308 */ /* 0x000fe20000000800 */
[C---:B-----5:R-:W-:Y:S09]  /*10040*/  HMMA.16816.F32.BF16 R36, R132.reuse, R140, R36 ;  /* 0x0000008c8424723c */ /* 0x060ff20000041824 */
[----:B------:R-:W5:Y:S01]  /*10050*/  MUFU.EX2 R195, R195 ;  /* 0x000000c300c37308 */ /* 0x000f620000000800 */
[C---:B------:R-:W-:Y:S01]  /*10060*/  HMMA.16816.F32.BF16 R40, R132.reuse, R142, R40 ;  /* 0x0000008e8428723c */ /* 0x040fe20000041828 */
[----:B------:R-:W4:Y:S02]  /*10070*/  LDSM.16.MT88.4 R140, [R218+0x14800] ;  /* 0x01480000da8c783b */ /* 0x000f240000004200 */
[----:B---3--:R-:W-:Y:S03]  /*10080*/  F2FP.BF16.F32.PACK_AB R169, R194, R198 ;  /* 0x000000c6c2a9723e */ /* 0x008fe600000010ff */
[C---:B-1----:R-:W-:Y:S03]  /*10090*/  HMMA.16816.F32.BF16 R44, R132.reuse, R144, R44 ;  /* 0x00000090842c723c */ /* 0x042fe6000004182c */
[----:B------:R-:W1:Y:S03]  /*100a0*/  MUFU.EX2 R193, R193 ;  /* 0x000000c100c17308 */ /* 0x000e660000000800 */
[C---:B------:R-:W-:Y:S01]  /*100b0*/  HMMA.16816.F32.BF16 R48, R132.reuse, R146, R48 ;  /* 0x000000928430723c */ /* 0x040fe20000041830 */
[----:B------:R-:W3:Y:S04]  /*100c0*/  LDSM.16.MT88.4 R144, [R217+0x14800] ;  /* 0x01480000d990783b */ /* 0x000ee80000004200 */
[----:B-----5:R-:W-:Y:S01]  /*100d0*/  F2FP.BF16.F32.PACK_AB R168, R195, R197 ;  /* 0x000000c5c3a8723e */ /* 0x020fe200000010ff */
        /* <DEDUP_REMOVED lines=12> */
[C---:B---3--:R-:W-:Y:S06]  /*101a0*/  HMMA.16816.F32.BF16 R84, R132.reuse, R144, R84 ;  /* 0x000000908454723c */ /* 0x048fec0000041854 */
[C---:B------:R-:W-:Y:S01]  /*101b0*/  HMMA.16816.F32.BF16 R88, R132.reuse, R146, R88 ;  /* 0x000000928458723c */ /* 0x040fe20000041858 */
[----:B------:R-:W3:Y:S05]  /*101c0*/  LDSM.16.MT88.4 R144, [R217+0x16800] ;  /* 0x01680000d990783b */ /* 0x000eea0000004200 */
[C---:B--2---:R-:W-:Y:S06]  /*101d0*/  HMMA.16816.F32.BF16 R92, R132.reuse, R136, R92 ;  /* 0x00000088845c723c */ /* 0x044fec000004185c */
[C---:B------:R-:W-:Y:S05]  /*101e0*/  HMMA.16816.F32.BF16 R96, R132.reuse, R138, R96 ;  /* 0x0000008a8460723c */ /* 0x040fea0000041860 */
[----:B------:R-:W-:Y:S01]  /*101f0*/  F2FP.BF16.F32.PACK_AB R137, R171, R180 ;  /* 0x000000b4ab89723e */ /* 0x000fe200000010ff */
[C---:B----4-:R-:W-:Y:S05]  /*10200*/  HMMA.16816.F32.BF16 R100, R132.reuse, R148, R100 ;  /* 0x000000948464723c */ /* 0x050fea0000041864 */
[----:B------:R-:W-:Y:S01]  /*10210*/  F2FP.BF16.F32.PACK_AB R139, R173, R174 ;  /* 0x000000aead8b723e */ /* 0x000fe200000010ff */
[C---:B------:R-:W-:Y:S01]  /*10220*/  HMMA.16816.F32.BF16 R104, R132.reuse, R150, R104 ;  /* 0x000000968468723c */ /* 0x040fe20000041868 */
[----:B------:R-:W2:Y:S04]  /*10230*/  LDSM.16.MT88.4 R148, [R218+0x11000] ;  /* 0x01100000da94783b */ /* 0x000ea80000004200 */
[----:B------:R-:W-:Y:S01]  /*10240*/  F2FP.BF16.F32.PACK_AB R138, R161, R182 ;  /* 0x000000b6a18a723e */ /* 0x000fe200000010ff */
[C---:B-----5:R-:W-:Y:S05]  /*10250*/  HMMA.16816.F32.BF16 R108, R132.reuse, R140, R108 ;  /* 0x0000008c846c723c */ /* 0x060fea000004186c */
[----:B------:R-:W-:Y:S01]  /*10260*/  F2FP.BF16.F32.PACK_AB R136, R160, R170 ;  /* 0x000000aaa088723e */ /* 0x000fe200000010ff */
[C---:B------:R-:W-:Y:S01]  /*10270*/  HMMA.16816.F32.BF16 R112, R132.reuse, R142, R112 ;  /* 0x0000008e8470723c */ /* 0x040fe20000041870 */
[----:B------:R-:W4:Y:S05]  /*10280*/  LDSM.16.MT88.4 R140, [R217+0x11000] ;  /* 0x01100000d98c783b */ /* 0x000f2a0000004200 */
[C---:B---3--:R-:W-:Y:S06]  /*10290*/  HMMA.16816.F32.BF16 R116, R132.reuse, R144, R116 ;  /* 0x000000908474723c */ /* 0x048fec0000041874 */
[C---:B------:R-:W-:Y:S01]  /*102a0*/  HMMA.16816.F32.BF16 R120, R132.reuse, R146, R120 ;  /* 0x000000928478723c */ /* 0x040fe20000041878 */
[----:B------:R-:W-:Y:S05]  /*102b0*/  LDSM.16.MT88.4 R144, [R220+0x13000] ;  /* 0x01300000dc90783b */ /* 0x000fea0000004200 */
[C---:B------:R-:W-:Y:S06]  /*102c0*/  HMMA.16816.F32.BF16 R124, R132.reuse, R152, R124 ;  /* 0x00000098847c723c */ /* 0x040fec000004187c */
[----:B------:R-:W-:Y:S01]  /*102d0*/  HMMA.16816.F32.BF16 R128, R132, R154, R128 ;  /* 0x0000009a8480723c */ /* 0x000fe20000041880 */
[----:B------:R-:W3:Y:S05]  /*102e0*/  LDSM.16.MT88.4 R132, [R216+0x11000] ;  /* 0x01100000d884783b */ /* 0x000eea0000004200 */
[C---:B------:R-:W-:Y:S03]  /*102f0*/  HMMA.16816.F32.BF16 R4, R136.reuse, R156, R4 ;  /* 0x0000009c8804723c */ /* 0x040fe60000041804 */
[----:B------:R-:W5:Y:S03]  /*10300*/  LDSM.16.MT88.4 R152, [R218+0x13000] ;  /* 0x01300000da98783b */ /* 0x000f660000004200 */
[C---:B------:R-:W-:Y:S05]  /*10310*/  HMMA.16816.F32.BF16 R8, R136.reuse, R158, R8 ;  /* 0x0000009e8808723c */ /* 0x040fea0000041808 */
[----:B------:R-:W-:Y:S01]  /*10320*/  LDSM.16.MT88.4 R156, [R220+0x11800] ;  /* 0x01180000dc9c783b */ /* 0x000fe20000004200 */
        /* <DEDUP_REMOVED lines=27> */
[C---:B-----5:R-:W-:Y:S06]  /*104e0*/  HMMA.16816.F32.BF16 R84, R136.reuse, R152, R84 ;  /* 0x000000988854723c */ /* 0x060fec0000041854 */
[C---:B------:R-:W-:Y:S05]  /*104f0*/  HMMA.16816.F32.BF16 R88, R136.reuse, R154, R88 ;  /* 0x0000009a8858723c */ /* 0x040fea0000041858 */
[----:B------:R-:W-:Y:S01]  /*10500*/  MOV R152, R174 ;  /* 0x000000ae00987202 */ /* 0x000fe20000000f00 */
[C---:B--2---:R-:W-:Y:S05]  /*10510*/  HMMA.16816.F32.BF16 R92, R136.reuse, R148, R92 ;  /* 0x00000094885c723c */ /* 0x044fea000004185c */
[----:B------:R-:W-:Y:S01]  /*10520*/  MOV R155, R173 ;  /* 0x000000ad009b7202 */ /* 0x000fe20000000f00 */
[C---:B------:R-:W-:Y:S01]  /*10530*/  HMMA.16816.F32.BF16 R96, R136.reuse, R150, R96 ;  /* 0x000000968860723c */ /* 0x040fe20000041860 */
[----:B------:R-:W2:Y:S04]  /*10540*/  LDSM.16.MT88.4 R148, [R216+0x17000] ;  /* 0x01700000d894783b */ /* 0x000ea80000004200 */
[----:B------:R-:W-:Y:S01]  /*10550*/  MOV R153, R182 ;  /* 0x000000b600997202 */ /* 0x000fe20000000f00 */
[C---:B----4-:R-:W-:Y:S05]  /*10560*/  HMMA.16816.F32.BF16 R100, R136.reuse, R140, R100 ;  /* 0x0000008c8864723c */ /* 0x050fea0000041864 */
[----:B------:R-:W-:Y:S01]  /*10570*/  MOV R154, R161 ;  /* 0x000000a1009a7202 */ /* 0x000fe20000000f00 */
[C---:B------:R-:W-:Y:S01]  /*10580*/  HMMA.16816.F32.BF16 R104, R136.reuse, R142, R104 ;  /* 0x0000008e8868723c */ /* 0x040fe20000041868 */
[----:B------:R-:W4:Y:S05]  /*10590*/  LDSM.16.MT88.4 R140, [R218+0x11800] ;  /* 0x01180000da8c783b */ /* 0x000f2a0000004200 */
[C---:B---3--:R-:W-:Y:S06]  /*105a0*/  HMMA.16816.F32.BF16 R108, R136.reuse, R132, R108 ;  /* 0x00000084886c723c */ /* 0x048fec000004186c */
[C---:B------:R-:W-:Y:S01]  /*105b0*/  HMMA.16816.F32.BF16 R112, R136.reuse, R134, R112 ;  /* 0x000000868870723c */ /* 0x040fe20000041870 */
[----:B------:R-:W3:Y:S05]  /*105c0*/  LDSM.16.MT88.4 R132, [R217+0x11800] ;  /* 0x01180000d984783b */ /* 0x000eea0000004200 */
[C---:B-1----:R-:W-:Y:S06]  /*105d0*/  HMMA.16816.F32.BF16 R116, R136.reuse, R144, R116 ;  /* 0x000000908874723c */ /* 0x042fec0000041874 */
[C---:B------:R-:W-:Y:S05]  /*105e0*/  HMMA.16816.F32.BF16 R120, R136.reuse, R146, R120 ;  /* 0x000000928878723c */ /* 0x040fea0000041878 */
[----:B------:R-:W-:Y:S01]  /*105f0*/  MOV R144, R175 ;  /* 0x000000af00907202 */ /* 0x000fe20000000f00 */
[C---:B--2---:R-:W-:Y:S05]  /*10600*/  HMMA.16816.F32.BF16 R124, R136.reuse, R148, R124 ;  /* 0x00000094887c723c */ /* 0x044fea000004187c */
[----:B------:R-:W-:Y:S01]  /*10610*/  MOV R145, R172 ;  /* 0x000000ac00917202 */ /* 0x000fe20000000f00 */
[----:B------:R-:W-:Y:S01]  /*10620*/  HMMA.16816.F32.BF16 R128, R136, R150, R128 ;  /* 0x000000968880723c */ /* 0x000fe20000041880 */
[----:B------:R-:W1:Y:S04]  /*10630*/  LDSM.16.MT88.4 R172, [R216+0x11800] ;  /* 0x01180000d8ac783b */ /* 0x000e680000004200 */
[----:B------:R-:W-:Y:S02]  /*10640*/  MOV R146, R162 ;  /* 0x000000a200927202 */ /* 0x000fe40000000f00 */
[----:B------:R-:W-:Y:S04]  /*10650*/  MOV R138, R170 ;  /* 0x000000aa008a7202 */ /* 0x000fe80000000f00 */
[----:B------:R-:W-:Y:S02]  /*10660*/  MOV R139, R171 ;  /* 0x000000ab008b7202 */ /* 0x000fe40000000f00 */
[----:B------:R-:W-:Y:S02]  /*10670*/  F2FP.BF16.F32.PACK_AB R171, R166, R167 ;  /* 0x000000a7a6ab723e */ /* 0x000fe400000010ff */
[----:B------:R-:W-:Y:S02]  /*10680*/  F2FP.BF16.F32.PACK_AB R170, R190, R193 ;  /* 0x000000c1beaa723e */ /* 0x000fe400000010ff */
[----:B------:R-:W-:Y:S02]  /*10690*/  MOV R149, R160 ;  /* 0x000000a000957202 */ /* 0x000fe40000000f00 */
[----:B------:R-:W-:Y:S02]  /*106a0*/  MOV R136, R163 ;  /* 0x000000a300887202 */ /* 0x000fe40000000f00 */
[----:B------:R-:W-:Y:S01]  /*106b0*/  MOV R147, R176 ;  /* 0x000000b000937202 */ /* 0x000fe20000000f00 */
[C---:B------:R-:W-:Y:S01]  /*106c0*/  HMMA.16816.F32.BF16 R160, R168.reuse, R156, R4 ;  /* 0x0000009ca8a0723c */ /* 0x040fe20000041804 */
[----:B------:R-:W2:Y:S04]  /*106d0*/  LDSM.16.MT88.4 R176, [R220+0x13800] ;  /* 0x01380000dcb0783b */ /* 0x000ea80000004200 */
[----:B------:R-:W-:Y:S01]  /*106e0*/  MOV R137, R180 ;  /* 0x000000b400897202 */ /* 0x000fe20000000f00 */
[C---:B------:R-:W-:Y:S03]  /*106f0*/  HMMA.16816.F32.BF16 R156, R168.reuse, R158, R8 ;  /* 0x0000009ea89c723c */ /* 0x040fe60000041808 */
[----:B------:R-:W5:Y:S02]  /*10700*/  LDSM.16.MT88.4 R180, [R218+0x13800] ;  /* 0x01380000dab4783b */ /* 0x000f640000004200 */
[----:B------:R-:W-:Y:S02]  /*10710*/  MOV R7, R154 ;  /* 0x0000009a00077202 */ /* 0x000fe40000000f00 */
[----:B------:R-:W-:Y:S04]  /*10720*/  MOV R6, R155 ;  /* 0x0000009b00067202 */ /* 0x000fe80000000f00 */
[----:B------:R-:W-:Y:S01]  /*10730*/  MOV R4, R152 ;  /* 0x0000009800047202 */ /* 0x000fe20000000f00 */
[----:B------:R-:W5:Y:S01]  /*10740*/  LDSM.16.MT88.4 R8, [R217+0x13800] ;  /* 0x01380000d908783b */ /* 0x000f620000004200 */
[----:B------:R-:W-:Y:S02]  /*10750*/  MOV R5, R153 ;  /* 0x0000009900057202 */ /* 0x000fe40000000f00 */
[C---:B----4-:R-:W-:Y:S07]  /*10760*/  HMMA.16816.F32.BF16 R152, R168.reuse, R140, R12 ;  /* 0x0000008ca898723c */ /* 0x050fee000004180c */
[----:B------:R-:W-:Y:S02]  /*10770*/  MOV R12, R149 ;  /* 0x00000095000c7202 */ /* 0x000fe40000000f00 */
[C---:B------:R-:W-:Y:S03]  /*10780*/  HMMA.16816.F32.BF16 R148, R168.reuse, R142, R16 ;  /* 0x0000008ea894723c */ /* 0x040fe60000041810 */
[----:B------:R-:W-:Y:S02]  /*10790*/  MOV R13, R146 ;  /* 0x00000092000d7202 */ /* 0x000fe40000000f00 */
[----:B------:R-:W-:Y:S02]  /*107a0*/  MOV R14, R147 ;  /* 0x00000093000e7202 */ /* 0x000fe40000000f00 */
[----:B------:R-:W-:Y:S04]  /*107b0*/  MOV R15, R144 ;  /* 0x00000090000f7202 */ /* 0x000fe80000000f00 */
[----:B------:R-:W-:Y:S02]  /*107c0*/  MOV R19, R145 ;  /* 0x0000009100137202 */ /* 0x000fe40000000f00 */
[C---:B---3--:R-:W-:Y:S06]  /*107d0*/  HMMA.16816.F32.BF16 R144, R168.reuse, R132, R20 ;  /* 0x00000084a890723c */ /* 0x048fec0000041814 */
[C---:B------:R-:W-:Y:S05]  /*107e0*/  HMMA.16816.F32.BF16 R140, R168.reuse, R134, R24 ;  /* 0x00000086a88c723c */ /* 0x040fea0000041818 */
[----:B------:R-:W-:Y:S02]  /*107f0*/  MOV R20, R12 ;  /* 0x0000000c00147202 */ /* 0x000fe40000000f00 */
[----:B------:R-:W-:Y:S04]  /*10800*/  MOV R24, R136 ;  /* 0x0000008800187202 */ /* 0x000fe80000000f00 */
[----:B------:R-:W-:Y:S02]  /*10810*/  MOV R25, R137 ;  /* 0x0000008900197202 */ /* 0x000fe40000000f00 */
[----:B------:R-:W-:Y:S02]  /*10820*/  MOV R26, R138 ;  /* 0x0000008a001a7202 */ /* 0x000fe40000000f00 */
[----:B------:R-:W-:Y:S02]  /*10830*/  MOV R27, R139 ;  /* 0x0000008b001b7202 */ /* 0x000fe40000000f00 */
[C---:B-1----:R-:W-:Y:S03]  /*10840*/  HMMA.16816.F32.BF16 R136, R168.reuse, R172, R28 ;  /* 0x000000aca888723c */ /* 0x042fe6000004181c */
[----:B------:R-:W-:Y:S02]  /*10850*/  MOV R21, R13 ;  /* 0x0000000d00157202 */ /* 0x000fe40000000f00 */
[----:B------:R-:W-:Y:S01]  /*10860*/  MOV R22, R14 ;  /* 0x0000000e00167202 */ /* 0x000fe20000000f00 */
[C---:B------:R-:W-:Y:S05]  /*10870*/  HMMA.16816.F32.BF16 R132, R168.reuse, R174, R32 ;  /* 0x000000aea884723c */ /* 0x040fea0000041820 */
[----:B------:R-:W-:Y:S01]  /*10880*/  MOV R23, R15 ;  /* 0x0000000f00177202 */ /* 0x000fe20000000f00 */
[C---:B--2---:R-:W-:Y:S01]  /*10890*/  HMMA.16816.F32.BF16 R36, R168.reuse, R176, R36 ;  /* 0x000000b0a824723c */ /* 0x044fe20000041824 */
[----:B------:R-:W2:Y:S04]  /*108a0*/  LDL.LU R176, [R1] ;  /* 0x0000000001b07983 */ /* 0x000ea80000300800 */
[----:B------:R-:W1:Y:S01]  /*108b0*/  LDSM.16.MT88.4 R12, [R216+0x13800] ;  /* 0x01380000d80c783b */ /* 0x000e620000004200 */
[C---:B------:R-:W-:Y:S05]  /*108c0*/  HMMA.16816.F32.BF16 R40, R168.reuse, R178, R40 ;  /* 0x000000b2a828723c */ /* 0x040fea0000041828 */
[----:B------:R-:W-:Y:S01]  /*108d0*/  MOV R31, R19 ;  /* 0x00000013001f7202 */ /* 0x000fe20000000f00 */
[C---:B-----5:R-:W-:Y:S01]  /*108e0*/  HMMA.16816.F32.BF16 R44, R168.reuse, R180, R44 ;  /* 0x000000b4a82c723c */ /* 0x060fe2000004182c */
[----:B------:R-:W3:Y:S04]  /*108f0*/  LDSM.16.MT88.4 R16, [R220+0x15800] ;  /* 0x01580000dc10783b */ /* 0x000ee80000004200 */
[----:B------:R-:W-:Y:S01]  /*10900*/  MOV R173, R20 ;  /* 0x0000001400ad7202 */ /* 0x000fe20000000f00 */
[C---:B------:R-:W-:Y:S05]  /*10910*/  HMMA.16816.F32.BF16 R48, R168.reuse, R182, R48 ;  /* 0x000000b6a830723c */ /* 0x040fea0000041830 */
        /* <DEDUP_REMOVED lines=8> */
[----:B------:R-:W-:Y:S01]  /*109a0*/  MOV R34, R25 ;  /* 0x0000001900227202 */ /* 0x000fe20000000f00 */
[----:B------:R-:W-:Y:S01]  /*109b0*/  FADD.FTZ R199, R32, R199 ;  /* 0x000000c720c77221 */ /* 0x000fe20000010000 */
[----:B------:R-:W-:Y:S01]  /*109c0*/  MOV R35, R26 ;  /* 0x0000001a00237202 */ /* 0x000fe20000000f00 */
[C---:B-1----:R-:W-:Y:S03]  /*109d0*/  HMMA.16816.F32.BF16 R60, R168.reuse, R12, R60 ;  /* 0x0000000ca83c723c */ /* 0x042fe6000004183c */
[----:B------:R-:W-:Y:S01]  /*109e0*/  MOV R172, R27 ;  /* 0x0000001b00ac7202 */ /* 0x000fe20000000f00 */
[----:B------:R-:W-:Y:S01]  /*109f0*/  FADD.FTZ R199, R34, R199 ;  /* 0x000000c722c77221 */ /* 0x000fe20000010000 */
[----:B------:R-:W1:Y:S01]  /*10a00*/  LDSM.16.MT88.4 R24, [R217+0x15800] ;  /* 0x01580000d918783b */ /* 0x000e620000004200 */
[C---:B------:R-:W-:Y:S05]  /*10a10*/  HMMA.16816.F32.BF16 R64, R168.reuse, R14, R64 ;  /* 0x0000000ea840723c */ /* 0x040fea0000041840 */
[----:B------:R-:W-:Y:S01]  /*10a20*/  MOV R33, R31 ;  /* 0x0000001f00217202 */ /* 0x000fe20000000f00 */
[C---:B---3--:R-:W-:Y:S01]  /*10a30*/  HMMA.16816.F32.BF16 R68, R168.reuse, R16, R68 ;  /* 0x00000010a844723c */ /* 0x048fe20000041844 */
[----:B------:R-:W3:Y:S04]  /*10a40*/  LDSM.16.MT88.4 R28, [R216+0x15800] ;  /* 0x01580000d81c783b */ /* 0x000ee80000004200 */
[----:B------:R-:W-:Y:S01]  /*10a50*/  FADD.FTZ R199, R172, R199 ;  /* 0x000000c7acc77221 */ /* 0x000fe20000010000 */
[C---:B------:R-:W-:Y:S03]  /*10a60*/  HMMA.16816.F32.BF16 R72, R168.reuse, R18, R72 ;  /* 0x00000012a848723c */ /* 0x040fe60000041848 */
[----:B------:R-:W5:Y:S02]  /*10a70*/  LDSM.16.MT88.4 R12, [R218+0x17800] ;  /* 0x01780000da0c783b */ /* 0x000f640000004200 */
[----:B------:R-:W-:Y:S06]  /*10a80*/  FADD.FTZ R199, R4, R199 ;  /* 0x000000c704c77221 */ /* 0x000fec0000010000 */
[----:B------:R-:W5:Y:S01]  /*10a90*/  LDSM.16.MT88.4 R16, [R217+0x17800] ;  /* 0x01780000d910783b */ /* 0x000f620000004200 */
[----:B------:R-:W-:Y:S01]  /*10aa0*/  FADD.FTZ R199, R6, R199 ;  /* 0x000000c706c77221 */ /* 0x000fe20000010000 */
[C---:B----4-:R-:W-:Y:S03]  /*10ab0*/  HMMA.16816.F32.BF16 R76, R168.reuse, R20, R76 ;  /* 0x00000014a84c723c */ /* 0x050fe6000004184c */
[----:B------:R-:W-:Y:S03]  /*10ac0*/  FADD.FTZ R199, R198, R199 ;  /* 0x000000c7c6c77221 */ /* 0x000fe60000010000 */
[C---:B------:R-:W-:Y:S01]  /*10ad0*/  HMMA.16816.F32.BF16 R80, R168.reuse, R22, R80 ;  /* 0x00000016a850723c */ /* 0x040fe20000041850 */
[----:B------:R-:W4:Y:S04]  /*10ae0*/  LDSM.16.MT88.4 R20, [R216+0x17800] ;  /* 0x01780000d814783b */ /* 0x000f280000004200 */
[----:B------:R-:W-:Y:S01]  /*10af0*/  FADD.FTZ R194, R194, R199 ;  /* 0x000000c7c2c27221 */ /* 0x000fe20000010000 */
[C---:B-1----:R-:W-:Y:S05]  /*10b00*/  HMMA.16816.F32.BF16 R84, R168.reuse, R24, R84 ;  /* 0x00000018a854723c */ /* 0x042fea0000041854 */
[----:B------:R-:W-:Y:S01]  /*10b10*/  FADD.FTZ R167, R167, R194 ;  /* 0x000000c2a7a77221 */ /* 0x000fe20000010000 */
[C---:B------:R-:W-:Y:S05]  /*10b20*/  HMMA.16816.F32.BF16 R88, R168.reuse, R26, R88 ;  /* 0x0000001aa858723c */ /* 0x040fea0000041858 */
[----:B------:R-:W-:Y:S01]  /*10b30*/  FADD.FTZ R252, R166, R167 ;  /* 0x000000a7a6fc7221 */ /* 0x000fe20000010000 */
[C---:B---3--:R-:W-:Y:S06]  /*10b40*/  HMMA.16816.F32.BF16 R92, R168.reuse, R28, R92 ;  /* 0x0000001ca85c723c */ /* 0x048fec000004185c */
[C---:B------:R-:W-:Y:S06]  /*10b50*/  HMMA.16816.F32.BF16 R96, R168.reuse, R30, R96 ;  /* 0x0000001ea860723c */ /* 0x040fec0000041860 */
[C---:B------:R-:W-:Y:S06]  /*10b60*/  HMMA.16816.F32.BF16 R100, R168.reuse, R8, R100 ;  /* 0x00000008a864723c */ /* 0x040fec0000041864 */
[C---:B------:R-:W-:Y:S06]  /*10b70*/  HMMA.16816.F32.BF16 R104, R168.reuse, R10, R104 ;  /* 0x0000000aa868723c */ /* 0x040fec0000041868 */
[C---:B-----5:R-:W-:Y:S06]  /*10b80*/  HMMA.16816.F32.BF16 R108, R168.reuse, R12, R108 ;  /* 0x0000000ca86c723c */ /* 0x060fec000004186c */
[C---:B------:R-:W-:Y:S06]  /*10b90*/  HMMA.16816.F32.BF16 R112, R168.reuse, R14, R112 ;  /* 0x0000000ea870723c */ /* 0x040fec0000041870 */
[C---:B------:R-:W-:Y:S06]  /*10ba0*/  HMMA.16816.F32.BF16 R116, R168.reuse, R16, R116 ;  /* 0x00000010a874723c */ /* 0x040fec0000041874 */
[C---:B------:R-:W-:Y:S06]  /*10bb0*/  HMMA.16816.F32.BF16 R120, R168.reuse, R18, R120 ;  /* 0x00000012a878723c */ /* 0x040fec0000041878 */
[C---:B----4-:R-:W-:Y:S06]  /*10bc0*/  HMMA.16816.F32.BF16 R124, R168.reuse, R20, R124 ;  /* 0x00000014a87c723c */ /* 0x050fec000004187c */
[----:B------:R-:W-:Y:S05]  /*10bd0*/  HMMA.16816.F32.BF16 R128, R168, R22, R128 ;  /* 0x00000016a880723c */ /* 0x000fea0000041880 */
[----:B--2---:R-:W-:Y:S06]  /*10be0*/  FFMA.FTZ R191, R2, R176, R191 ;  /* 0x000000b002bf7223 */ /* 0x004fec00000100bf */
        /* <DEDUP_REMOVED lines=14> */
[----:B------:R-:W-:Y:S03]  /*10cd0*/  MOV R0, R3 ;  /* 0x0000000300007202 */ /* 0x000fe60000000f00 */
[----:B------:R-:W-:Y:S05]  /*10ce0*/  FADD.FTZ R2, R190, R193 ;  /* 0x000000c1be027221 */ /* 0x000fea0000010000 */
[----:B------:R1:W-:Y:S01]  /*10cf0*/  STL [R1], R2 ;  /* 0x0000000201007387 */ /* 0x0003e20000100800 */
[----:B------:R-:W-:Y:S05]  /*10d00*/  @P0 BRA `(.L_x_780) ;  /* 0xffffffbc00380947 */ /* 0x000fea000383ffff */
.L_x_779:
[----:B------:R-:W2:Y:S01]  /*10d10*/  LDL.LU R6, [R1] ;  /* 0x0000000001067983 */ /* 0x000ea20000300800 */
[----:B------:R-:W3:Y:S01]  /*10d20*/  S2UR UR6, SR_CgaCtaId ;  /* 0x00000000000679c3 */ /* 0x000ee20000008800 */
[----:B------:R-:W-:Y:S01]  /*10d30*/  UISETP.NE.AND UP0, UPT, UR14, -0x1, UPT ;  /* 0xffffffff0e00788c */ /* 0x000fe2000bf05270 */
[----:B------:R-:W-:Y:S01]  /*10d40*/  IMAD.MOV.U32 R10, RZ, RZ, 0x20 ;  /* 0x00000020ff0a7424 */ /* 0x000fe200078e00ff */
[----:B-1----:R-:W1:Y:S01]  /*10d50*/  S2R R2, SR_TID.X ;  /* 0x0000000000027919 */ /* 0x002e620000002100 */
[----:B------:R-:W4:Y:S03]  /*10d60*/  SHFL.BFLY PT, R11, R252, 0x2, 0x1f ;  /* 0x0c401f00fc0b7f89 */ /* 0x000f2600000e0000 */
[----:B------:R-:W-:-:S05]  /*10d70*/  PLOP3.LUT P0, PT, PT, PT, UP0, 0x80, 0x0 ;  /* 0x000000000000781c */ /* 0x000fca0003f0f008 */
[----:B------:R-:W-:Y:S02]  /*10d80*/  @UP0 ULDC.64 UR4, c[0x0][0x298] ;  /* 0x0000a60000040ab9 */ /* 0x000fe40000000a00 */
[----:B------:R-:W-:-:S03]  /*10d90*/  @UP0 UIMAD.WIDE.U32 UR8, UR14, UR4, URZ ;  /* 0x000000040e0802a5 */ /* 0x000fc6000f8e003f */
[----:B------:R-:W-:Y:S01]  /*10da0*/  UMOV UR4, 0x400 ;  /* 0x0000040000047882 */ /* 0x000fe20000000000 */
[----:B------:R-:W-:Y:S02]  /*10db0*/  @UP0 UIMAD UR7, UR14, UR5, UR9 ;  /* 0x000000050e0702a4 */ /* 0x000fe4000f8e0209 */
[----:B---3--:R-:W-:Y:S01]  /*10dc0*/  ULEA UR6, UR6, UR4, 0x18 ;  /* 0x0000000406067291 */ /* 0x008fe2000f8ec03f */
[----:B----4-:R-:W-:Y:S01]  /*10dd0*/  FADD.FTZ R11, R11, R252 ;  /* 0x000000fc0b0b7221 */ /* 0x010fe20000010000 */
        /* <DEDUP_REMOVED lines=16> */
[----:B------:R-:W-:-:S05]  /*10ee0*/  LEA.HI R9, R9, R9, RZ, 0x1d ;  /* 0x0000000909097211 */ /* 0x000fca00078fe8ff */
[----:B------:R-:W-:Y:S02]  /*10ef0*/  IMAD.U32 R12, R12, 0x2, R9 ;  /* 0x000000020c0c7824 */ /* 0x000fe400078e0009 */
[----:B------:R-:W-:-:S03]  /*10f00*/  IMAD.MOV.U32 R9, RZ, RZ, 0x40 ;  /* 0x00000040ff097424 */ /* 0x000fc600078e00ff */
[----:B------:R-:W-:Y:S02]  /*10f10*/  LEA R12, R12, UR6, 0x1 ;  /* 0x000000060c0c7c11 */ /* 0x000fe4000f8e08ff */
[----:B------:R-:W-:Y:S01]  /*10f20*/  SEL R9, R9, 0xffffffc0, !P2 ;  /* 0xffffffc009097807 */ /* 0x000fe20005000000 */
[----:B--2---:R-:W1:Y:S02]  /*10f30*/  SHFL.BFLY PT, R7, R6, 0x2, 0x1f ;  /* 0x0c401f0006077f89 */ /* 0x004e6400000e0000 */
[----:B-1----:R-:W-:Y:S02]  /*10f40*/  FADD.FTZ R7, R7, R6 ;  /* 0x0000000607077221 */ /* 0x002fe40000010000 */
        /* <DEDUP_REMOVED lines=10> */
.L_x_783:
        /* <DEDUP_REMOVED lines=15> */
.L_x_784:
[----:B-1-3--:R-:W-:Y:S01]  /*110e0*/  FADD.FTZ R7, R7, R8 ;  /* 0x0000000807077221 */ /* 0x00afe20000010000 */
[----:B--2---:R-:W-:Y:S01]  /*110f0*/  FADD.FTZ R6, R11, R6 ;  /* 0x000000060b067221 */ /* 0x004fe20000010000 */
[----:B------:R-:W-:Y:S01]  /*11100*/  LOP3.LUT R15, R15, 0xffffffe0, RZ, 0xc0, !PT ;  /* 0xffffffe00f0f7812 */ /* 0x000fe200078ec0ff */
[----:B------:R-:W1:Y:S01]  /*11110*/  S2UR UR4, SR_CTAID.X ;  /* 0x00000000000479c3 */ /* 0x000e620000002500 */
[-C--:B------:R-:W-:Y:S01]  /*11120*/  LEA.HI R5, R5, R2.reuse, RZ, 0x3 ;  /* 0x0000000205057211 */ /* 0x080fe200078f18ff */
[----:B------:R-:W2:Y:S01]  /*11130*/  S2R R24, SR_CTAID.Z ;  /* 0x0000000000187919 */ /* 0x000ea20000002700 */
[----:B------:R-:W-:Y:S01]  /*11140*/  FSETP.NE.FTZ.AND P5, PT, R7, RZ, PT ;  /* 0x000000ff0700720b */ /* 0x000fe20003fb5000 */
[----:B------:R-:W-:Y:S01]  /*11150*/  BSSY B0, `(.L_x_785) ;  /* 0x000015f000007945 */ /* 0x000fe20003800000 */
[----:B------:R-:W-:Y:S02]  /*11160*/  FSETP.NE.FTZ.AND P4, PT, R6, RZ, PT ;  /* 0x000000ff0600720b */ /* 0x000fe40003f95000 */
[----:B------:R-:W-:-:S02]  /*11170*/  IADD3 R2, -R15, R2, RZ ;  /* 0x000000020f027210 */ /* 0x000fc40007ffe1ff */
[----:B------:R-:W-:Y:S02]  /*11180*/  MOV R13, 0x3f800000 ;  /* 0x3f800000000d7802 */ /* 0x000fe40000000f00 */
[----:B------:R-:W-:Y:S02]  /*11190*/  MOV R15, 0x3f800000 ;  /* 0x3f800000000f7802 */ /* 0x000fe40000000f00 */
[----:B------:R-:W-:Y:S02]  /*111a0*/  LOP3.LUT R4, R4, 0x1, RZ, 0xc0, !PT ;  /* 0x0000000104047812 */ /* 0x000fe400078ec0ff */
[----:B------:R-:W-:Y:S01]  /*111b0*/  ISETP.NE.AND P3, PT, RZ, UR6, PT ;  /* 0x00000006ff007c0c */ /* 0x000fe2000bf65270 */
[----:B------:R-:W3:Y:S01]  /*111c0*/  @P5 MUFU.RCP R13, R7 ;  /* 0x00000007000d5308 */ /* 0x000ee20000001000 */
[----:B------:R-:W-:Y:S02]  /*111d0*/  ISETP.NE.U32.AND P1, PT, R4, 0x1, PT ;  /* 0x000000010400780c */ /* 0x000fe40003f25070 */
[----:B------:R-:W-:-:S02]  /*111e0*/  IADD3 R11, R12, -0x10, RZ ;  /* 0xfffffff00c0b7810 */ /* 0x000fc40007ffe0ff */
[C---:B------:R-:W-:Y:S02]  /*111f0*/  IADD3 R21, R12.reuse, R9, RZ ;  /* 0x000000090c157210 */ /* 0x040fe40007ffe0ff */
[----:B------:R-:W-:Y:S01]  /*11200*/  PLOP3.LUT P0, PT, PT, PT, PT, 0x8, 0x0 ;  /* 0x000000000000781c */ /* 0x000fe20003f0e170 */
[----:B------:R-:W4:Y:S01]  /*11210*/  @P4 MUFU.RCP R15, R6 ;  /* 0x00000006000f4308 */ /* 0x000f220000001000 */
[----:B-1----:R-:W-:Y:S01]  /*11220*/  UIMAD UR6, UR4, -0x40, UR16 ;  /* 0xffffffc0040678a4 */ /* 0x002fe2000f8e0210 */
[----:B------:R-:W-:Y:S02]  /*11230*/  SHF.R.S32.HI R4, RZ, 0x3, R5 ;  /* 0x00000003ff047819 */ /* 0x000fe40000011405 */
[----:B------:R-:W1:Y:S01]  /*11240*/  @!P3 LDC R8, c[0x0][0x2c4] ;  /* 0x0000b100ff08bb82 */ /* 0x000e620000000800 */
[----:B------:R-:W-:Y:S02]  /*11250*/  @!P3 PLOP3.LUT P0, PT, P2, PT, PT, 0x80, 0x0 ;  /* 0x000000000000b81c */ /* 0x000fe4000170f070 */
[C---:B------:R-:W-:Y:S01]  /*11260*/  @P1 IADD3 R11, R12.reuse, 0x10, RZ ;  /* 0x000000100c0b1810 */ /* 0x040fe20007ffe0ff */
[----:B------:R-:W5:Y:S01]  /*11270*/  @P5 MUFU.LG2 R7, R7 ;  /* 0x0000000700075308 */ /* 0x000f620000000c00 */
[C---:B---3--:R-:W-:Y:S01]  /*11280*/  FMUL.FTZ R160, R13.reuse, R160 ;  /* 0x000000a00da07220 */ /* 0x048fe20000410000 */
[C---:B------:R-:W-:Y:S01]  /*11290*/  FMUL.FTZ R161, R13.reuse, R161 ;  /* 0x000000a10da17220 */ /* 0x040fe20000410000 */
[C---:B------:R-:W-:Y:S01]  /*112a0*/  FMUL.FTZ R156, R13.reuse, R156 ;  /* 0x0000009c0d9c7220 */ /* 0x040fe20000410000 */
[C---:B------:R-:W-:Y:S01]  /*112b0*/  FMUL.FTZ R157, R13.reuse, R157 ;  /* 0x0000009d0d9d7220 */ /* 0x040fe20000410000 */
[C---:B------:R-:W-:Y:S01]  /*112c0*/  FMUL.FTZ R152, R13.reuse, R152 ;  /* 0x000000980d987220 */ /* 0x040fe20000410000 */
[C---:B------:R-:W-:Y:S01]  /*112d0*/  FMUL.FTZ R153, R13.reuse, R153 ;  /* 0x000000990d997220 */ /* 0x040fe20000410000 */
[C---:B------:R-:W-:Y:S01]  /*112e0*/  FMUL.FTZ R148, R13.reuse, R148 ;  /* 0x000000940d947220 */ /* 0x040fe20000410000 */
[----:B------:R-:W-:Y:S01]  /*112f0*/  FMUL.FTZ R149, R13, R149 ;  /* 0x000000950d957220 */ /* 0x000fe20000410000 */
[C---:B----4-:R-:W-:Y:S01]  /*11300*/  FMUL.FTZ R163, R15.reuse, R163 ;  /* 0x000000a30fa37220 */ /* 0x050fe20000410000 */
        /* <DEDUP_REMOVED lines=72> */
[----:B------:R-:W-:Y:S01]  /*11790*/  FMUL.FTZ R132, R13, R132 ;  /* 0x000000840d847220 */ /* 0x000fe20000410000 */
[----:B------:R-:W-:Y:S01]  /*117a0*/  F2FP.BF16.F32.PACK_AB R158, R159, R158 ;  /* 0x0000009e9f9e723e */ /* 0x000fe200000010ff */
[----:B------:R-:W-:Y:S01]  /*117b0*/  FMUL.FTZ R133, R13, R133 ;  /* 0x000000850d857220 */ /* 0x000fe20000410000 */
[----:B------:R-:W-:Y:S01]  /*117c0*/  F2FP.BF16.F32.PACK_AB R152, R153, R152 ;  /* 0x000000989998723e */ /* 0x000fe200000010ff */
[----:B------:R-:W-:Y:S01]  /*117d0*/  FMUL.FTZ R36, R13, R36 ;  /* 0x000000240d247220 */ /* 0x000fe20000410000 */
[----:B------:R-:W-:Y:S01]  /*117e0*/  F2FP.BF16.F32.PACK_AB R154, R155, R154 ;  /* 0x0000009a9b9a723e */ /* 0x000fe200000010ff */
[C---:B------:R-:W-:Y:S01]  /*117f0*/  FMUL.FTZ R37, R13.reuse, R37 ;  /* 0x000000250d257220 */ /* 0x040fe20000410000 */
[----:B------:R-:W-:Y:S01]  /*11800*/  IADD3 R15, R12, R10, RZ ;  /* 0x0000000a0c0f7210 */ /* 0x000fe20007ffe0ff */
        /* <DEDUP_REMOVED lines=8> */
[----:B------:R-:W-:Y:S01]  /*11890*/  STS [R12], R161 ;  /* 0x000000a10c007388 */ /* 0x000fe20000000800 */
[----:B------:R-:W-:Y:S01]  /*118a0*/  F2FP.BF16.F32.PACK_AB R146, R147, R146 ;  /* 0x000000929392723e */ /* 0x000fe200000010ff */
[----:B------:R-:W-:Y:S01]  /*118b0*/  FMUL.FTZ R48, R13, R48 ;  /* 0x000000300d307220 */ /* 0x000fe20000410000 */
[----:B------:R-:W-:Y:S01]  /*118c0*/  F2FP.BF16.F32.PACK_AB R140, R141, R140 ;  /* 0x0000008c8d8c723e */ /* 0x000fe200000010ff */
[----:B------:R-:W-:Y:S01]  /*118d0*/  STS [R12+0x400], R163 ;  /* 0x000400a30c007388 */ /* 0x000fe20000000800 */
[----:B------:R-:W-:Y:S01]  /*118e0*/  F2FP.BF16.F32.PACK_AB R142, R143, R142 ;  /* 0x0000008e8f8e723e */ /* 0x000fe200000010ff */
[----:B------:R-:W-:Y:S01]  /*118f0*/  FMUL.FTZ R49, R13, R49 ;  /* 0x000000310d317220 */ /* 0x000fe20000410000 */
[----:B------:R-:W-:Y:S01]  /*11900*/  IADD3 R23, R9, R11, RZ ;  /* 0x0000000b09177210 */ /* 0x000fe20007ffe0ff */
[----:B------:R-:W-:Y:S01]  /*11910*/  STS [R11], R156 ;  /* 0x0000009c0b007388 */ /* 0x000fe20000000800 */
[----:B------:R-:W-:Y:S01]  /*11920*/  F2FP.BF16.F32.PACK_AB R136, R137, R136 ;  /* 0x000000888988723e */ /* 0x000fe200000010ff */
[----:B------:R-:W-:Y:S01]  /*11930*/  FMUL.FTZ R52, R13, R52 ;  /* 0x000000340d347220 */ /* 0x000fe20000410000 */
[----:B------:R-:W-:Y:S01]  /*11940*/  F2FP.BF16.F32.PACK_AB R138, R139, R138 ;  /* 0x0000008a8b8a723e */ /* 0x000fe200000010ff */
[----:B------:R-:W-:Y:S01]  /*11950*/  STS [R11+0x400], R158 ;  /* 0x0004009e0b007388 */ /* 0x000fe20000000800 */
[----:B------:R-:W-:Y:S01]  /*11960*/  IADD3 R25, R15, R9, RZ ;  /* 0x000000090f197210 */ /* 0x000fe20007ffe0ff */
        /* <DEDUP_REMOVED lines=8> */
[----:B------:R-:W-:Y:S01]  /*119f0*/  F2FP.BF16.F32.PACK_AB R37, R37, R36 ;  /* 0x000000242525723e */ /* 0x000fe200000010ff */
[----:B------:R-:W-:Y:S01]  /*11a00*/  FMUL.FTZ R60, R13, R60 ;  /* 0x0000003c0d3c7220 */ /* 0x000fe20000410000 */
[----:B------:R-:W-:Y:S01]  /*11a10*/  F2FP.BF16.F32.PACK_AB R39, R39, R38 ;  /* 0x000000262727723e */ /* 0x000fe200000010ff */
[----:B------:R-:W-:Y:S01]  /*11a20*/  STS [R19], R148 ;  /* 0x0000009413007388 */ /* 0x000fe20000000800 */
[----:B------:R-:W-:Y:S01]  /*11a30*/  FMUL.FTZ R61, R13, R61 ;  /* 0x0000003d0d3d7220 */ /* 0x000fe20000410000 */
[----:B------:R-:W-:Y:S01]  /*11a40*/  F2FP.BF16.F32.PACK_AB R40, R41, R40 ;  /* 0x000000282928723e */ /* 0x000fe200000010ff */
[----:B------:R-:W-:Y:S01]  /*11a50*/  FMUL.FTZ R64, R13, R64 ;  /* 0x000000400d407220 */ /* 0x000fe20000410000 */
[----:B------:R-:W-:Y:S01]  /*11a60*/  STS [R19+0x400], R150 ;  /* 0x0004009613007388 */ /* 0x000fe20000000800 */
[----:B------:R-:W-:Y:S01]  /*11a70*/  F2FP.BF16.F32.PACK_AB R42, R43, R42 ;  /* 0x0000002a2b2a723e */ /* 0x000fe200000010ff */
[----:B------:R-:W-:Y:S01]  /*11a80*/  FMUL.FTZ R65, R13, R65 ;  /* 0x000000410d417220 */ /* 0x000fe20000410000 */
[----:B------:R-:W-:Y:S01]  /*11a90*/  F2FP.BF16.F32.PACK_AB R44, R45, R44 ;  /* 0x0000002c2d2c723e */ /* 0x000fe200000010ff */
[----:B------:R-:W-:Y:S01]  /*11aa0*/  STS [R21], R144 ;  /* 0x0000009015007388 */ /* 0x000fe20000000800 */
[----:B------:R-:W-:Y:S01]  /*11ab0*/  F2FP.BF16.F32.PACK_AB R46, R47, R46 ;  /* 0x0000002e2f2e723e */ /* 0x000fe200000010ff */
[C---:B------:R-:W-:Y:S01]  /*11ac0*/  FMUL.FTZ R68, R13.reuse, R68 ;  /* 0x000000440d447220 */ /* 0x040fe20000410000 */
[----:B------:R-:W-:Y:S01]  /*11ad0*/  FMUL.FTZ R69, R13, R69 ;  /* 0x000000450d457220 */ /* 0x000fe20000410000 */
[----:B------:R-:W-:Y:S01]  /*11ae0*/  STS [R21+0x400], R146 ;  /* 0x0004009215007388 */ /* 0x000fe20000000800 */
        /* <DEDUP_REMOVED lines=27> */
[----:B------:R-:W-:Y:S01]  /*11ca0*/  STS [R12+0x2000], R37 ;  /* 0x002000250c007388 */ /* 0x000fe20000000800 */
[----:B------:R-:W-:Y:S01]  /*11cb0*/  F2FP.BF16.F32.PACK_AB R71, R71, R70 ;  /* 0x000000464747723e */ /* 0x000fe200000010ff */
[C---:B------:R-:W-:Y:S01]  /*11cc0*/  FMUL.FTZ R92, R13.reuse, R92 ;  /* 0x0000005c0d5c7220 */ /* 0x040fe20000410000 */
[----:B------:R-:W-:Y:S01]  /*11cd0*/  FMUL.FTZ R93, R13, R93 ;  /* 0x0000005d0d5d7220 */ /* 0x000fe20000410000 */
[----:B------:R-:W-:Y:S01]  /*11ce0*/  STS [R12+0x2400], R39 ;  /* 0x002400270c007388 */ /* 0x000fe20000000800 */
[----:B------:R-:W-:Y:S01]  /*11cf0*/  F2FP.BF16.F32.PACK_AB R72, R73, R72 ;  /* 0x000000484948723e */ /* 0x000fe200000010ff */
[----:B------:R-:W-:Y:S01]  /*11d00*/  FMUL.FTZ R96, R13, R96 ;  /* 0x000000600d607220 */ /* 0x000fe20000410000 */
[----:B------:R-:W-:Y:S01]  /*11d10*/  F2FP.BF16.F32.PACK_AB R74, R75, R74 ;  /* 0x0000004a4b4a723e */ /* 0x000fe200000010ff */
[----:B------:R-:W-:Y:S01]  /*11d20*/  STS [R11+0x2000], R40 ;  /* 0x002000280b007388 */ /* 0x000fe20000000800 */
        /* <DEDUP_REMOVED lines=32> */
[----:B------:R-:W-:Y:S01]  /*11f30*/  ISETP.GE.AND P2, PT, R4, UR6, PT ;  /* 0x0000000604007c0c */ /* 0x000fe2000bf46270 */
[----:B------:R-:W-:Y:S01]  /*11f40*/  FMUL.FTZ R121, R13, R121 ;  /* 0x000000790d797220 */ /* 0x000fe20000410000 */
[----:B------:R-:W-:Y:S01]  /*11f50*/  F2FP.BF16.F32.PACK_AB R101, R101, R100 ;  /* 0x000000646565723e */ /* 0x000fe200000010ff */
[----:B------:R-:W-:Y:S01]  /*11f60*/  STS [R23+0x2400], R58 ;  /* 0x0024003a17007388 */ /* 0x000fe20000000800 */
[----:B------:R-:W-:Y:S01]  /*11f70*/  F2FP.BF16.F32.PACK_AB R103, R103, R102 ;  /* 0x000000666767723e */ /* 0x000fe200000010ff */
[----:B------:R-:W-:Y:S01]  /*11f80*/  FMUL.FTZ R124, R13, R124 ;  /* 0x0000007c0d7c7220 */ /* 0x000fe20000410000 */
[----:B------:R-:W-:Y:S01]  /*11f90*/  LEA.HI.SX32 R4, R5, 0x20, 0x1d ;  /* 0x0000002005047811 */ /* 0x000fe200078feaff */
[----:B------:R-:W-:Y:S01]  /*11fa0*/  STS [R25+0x2000], R60 ;  /* 0x0020003c19007388 */ /* 0x000fe20000000800 */
[C---:B------:R-:W-:Y:S01]  /*11fb0*/  FMUL.FTZ R125, R13.reuse, R125 ;  /* 0x0000007d0d7d7220 */ /* 0x040fe20000410000 */
[----:B------:R-:W-:Y:S01]  /*11fc0*/  FMUL.FTZ R128, R13, R128 ;  /* 0x000000800d807220 */ /* 0x000fe20000410000 */
[----:B------:R-:W-:Y:S01]  /*11fd0*/  F2FP.BF16.F32.PACK_AB R104, R105, R104 ;  /* 0x000000686968723e */ /* 0x000fe200000010ff */
[----:B------:R-:W-:Y:S01]  /*11fe0*/  STS [R25+0x2400], R62 ;  /* 0x0024003e19007388 */ /* 0x000fe20000000800 */
[----:B------:R-:W-:Y:S01]  /*11ff0*/  F2FP.BF16.F32.PACK_AB R106, R107, R106 ;  /* 0x0000006a6b6a723e */ /* 0x000fe200000010ff */
[----:B------:R-:W-:Y:S01]  /*12000*/  FMUL.FTZ R13, R13, R129 ;  /* 0x000000810d0d7220 */ /* 0x000fe20000410000 */
[----:B------:R-:W-:Y:S01]  /*12010*/  F2FP.BF16.F32.PACK_AB R108, R109, R108 ;  /* 0x0000006c6d6c723e */ /* 0x000fe200000010ff */
[----:B------:R-:W-:Y:S01]  /*12020*/  STS [R9+0x2000], R64 ;  /* 0x0020004009007388 */ /* 0x000fe20000000800 */
[----:B------:R-:W-:Y:S01]  /*12030*/  F2FP.BF16.F32.PACK_AB R110, R111, R110 ;  /* 0x0000006e6f6e723e */ /* 0x000fe200000010ff */
[----:B-1----:R-:W1:Y:S01]  /*12040*/  @P0 LDC R8, c[0x0][0x2e4] ;  /* 0x0000b900ff080b82 */ /* 0x002e620000000800 */
[----:B------:R-:W-:Y:S01]  /*12050*/  F2FP.BF16.F32.PACK_AB R112, R113, R112 ;  /* 0x000000707170723e */ /* 0x000fe200000010ff */
[----:B------:R-:W-:Y:S01]  /*12060*/  STS [R9+0x2400], R66 ;  /* 0x0024004209007388 */ /* 0x000fe20000000800 */
[----:B------:R-:W-:Y:S01]  /*12070*/  F2FP.BF16.F32.PACK_AB R114, R115, R114 ;  /* 0x000000727372723e */ /* 0x000fe200000010ff */
[----:B------:R-:W3:Y:S01]  /*12080*/  @P4 MUFU.LG2 R6, R6 ;  /* 0x0000000600064308 */ /* 0x000ee20000000c00 */
[----:B------:R-:W-:Y:S01]  /*12090*/  F2FP.BF16.F32.PACK_AB R116, R117, R116 ;  /* 0x000000747574723e */ /* 0x000fe200000010ff */
[----:B------:R-:W-:Y:S01]  /*120a0*/  STS [R12+0x4000], R69 ;  /* 0x004000450c007388 */ /* 0x000fe20000000800 */
[----:B------:R-:W-:Y:S01]  /*120b0*/  F2FP.BF16.F32.PACK_AB R118, R119, R118 ;  /* 0x000000767776723e */ /* 0x000fe200000010ff */
[----:B------:R-:W4:Y:S01]  /*120c0*/  @!P3 LDC R29, c[0x0][0x270] ;  /* 0x00009c00ff1dbb82 */ /* 0x000f220000000800 */
[----:B------:R-:W-:Y:S01]  /*120d0*/  F2FP.BF16.F32.PACK_AB R120, R121, R120 ;  /* 0x000000787978723e */ /* 0x000fe200000010ff */
[----:B------:R-:W-:Y:S01]  /*120e0*/  STS [R12+0x4400], R71 ;  /* 0x004400470c007388 */ /* 0x000fe20000000800 */
[----:B------:R-:W-:Y:S01]  /*120f0*/  F2FP.BF16.F32.PACK_AB R122, R123, R122 ;  /* 0x0000007a7b7a723e */ /* 0x000fe200000010ff */
[----:B-----5:R-:W-:Y:S01]  /*12100*/  @P5 FMUL.FTZ R7, R7, 0.69314718246459960938 ;  /* 0x3f31721807075820 */ /* 0x020fe20000410000 */
[----:B------:R-:W-:Y:S01]  /*12110*/  ISETP.GE.AND P0, PT, R4, UR6, PT ;  /* 0x0000000604007c0c */ /* 0x000fe2000bf06270 */
[----:B------:R-:W-:Y:S01]  /*12120*/  STS [R11+0x4000], R72 ;  /* 0x004000480b007388 */ /* 0x000fe20000000800 */
[----:B------:R-:W-:Y:S01]  /*12130*/  F2FP.BF16.F32.PACK_AB R124, R125, R124 ;  /* 0x0000007c7d7c723e */ /* 0x000fe200000010ff */
[----:B------:R-:W5:Y:S01]  /*12140*/  @P3 LDC.64 R26, c[0x0][0x2c0] ;  /* 0x0000b000ff1a3b82 */ /* 0x000f620000000a00 */
[----:B------:R-:W-:Y:S01]  /*12150*/  F2FP.BF16.F32.PACK_AB R126, R127, R126 ;  /* 0x0000007e7f7e723e */ /* 0x000fe200000010ff */
[----:B------:R-:W-:Y:S01]  /*12160*/  STS [R11+0x4400], R74 ;  /* 0x0044004a0b007388 */ /* 0x000fe20000000800 */
[----:B------:R-:W-:-:S02]  /*12170*/  F2FP.BF16.F32.PACK_AB R13, R13, R128 ;  /* 0x000000800d0d723e */ /* 0x000fc400000010ff */
[----:B------:R-:W-:Y:S01]  /*12180*/  F2FP.BF16.F32.PACK_AB R130, R131, R130 ;  /* 0x000000828382723e */ /* 0x000fe200000010ff */
[----:B------:R-:W-:Y:S01]  /*12190*/  STS [R15+0x4000], R76 ;  /* 0x0040004c0f007388 */ /* 0x000fe20000000800 */
[----:B------:R-:W-:Y:S01]  /*121a0*/  LEA.HI.SX32 R14, R5, 0x10, 0x1d ;  /* 0x00000010050e7811 */ /* 0x000fe200078feaff */
[----:B---3--:R-:W-:Y:S02]  /*121b0*/  @P4 FMUL.FTZ R6, R6, 0.69314718246459960938 ;  /* 0x3f31721806064820 */ /* 0x008fe40000410000 */
[----:B------:R-:W-:Y:S01]  /*121c0*/  STS [R15+0x4400], R78 ;  /* 0x0044004e0f007388 */ /* 0x000fe20000000800 */
[----:B------:R-:W-:-:S03]  /*121d0*/  ISETP.GE.AND P1, PT, R14, UR6, PT ;  /* 0x000000060e007c0c */ /* 0x000fc6000bf26270 */
[----:B------:R-:W-:Y:S04]  /*121e0*/  STS [R19+0x4000], R80 ;  /* 0x0040005013007388 */ /* 0x000fe80000000800 */
[----:B------:R-:W-:Y:S04]  /*121f0*/  STS [R19+0x4400], R82 ;  /* 0x0044005213007388 */ /* 0x000fe80000000800 */
[----:B------:R-:W-:Y:S01]  /*12200*/  STS [R21+0x4000], R84 ;  /* 0x0040005415007388 */ /* 0x000fe20000000800 */
[----:B-----5:R-:W-:Y:S01]  /*12210*/  @P3 IMAD R27, R27, R26, RZ ;  /* 0x0000001a1b1b3224 */ /* 0x020fe200078e02ff */
[----:B-1----:R-:W-:-:S02]  /*12220*/  @!P3 MOV R27, R8 ;  /* 0x00000008001bb202 */ /* 0x002fc40000000f00 */
        /* <DEDUP_REMOVED lines=10> */
[----:B------:R3:W-:Y:S01]  /*122d0*/  STS [R11+0x6400], R106 ;  /* 0x0064006a0b007388 */ /* 0x0007e20000000800 */
[----:B------:R-:W5:Y:S03]  /*122e0*/  S2R R4, SR_TID.X ;  /* 0x0000000000047919 */ /* 0x000f660000002100 */
[----:B------:R-:W-:Y:S04]  /*122f0*/  STS [R15+0x6000], R108 ;  /* 0x0060006c0f007388 */ /* 0x000fe80000000800 */
[----:B------:R5:W-:Y:S04]  /*12300*/  STS [R15+0x6400], R110 ;  /* 0x0064006e0f007388 */ /* 0x000be80000000800 */
[----:B------:R-:W-:Y:S01]  /*12310*/  STS [R19+0x6000], R112 ;  /* 0x0060007013007388 */ /* 0x000fe20000000800 */
[----:B-1----:R-:W1:Y:S03]  /*12320*/  @P3 LDC R12, c[0x0][0x2c0] ;  /* 0x0000b000ff0c3b82 */ /* 0x002e660000000800 */
[----:B------:R2:W-:Y:S04]  /*12330*/  STS [R19+0x6400], R114 ;  /* 0x0064007213007388 */ /* 0x0005e80000000800 */
[----:B------:R-:W-:Y:S01]  /*12340*/  STS [R21+0x6000], R116 ;  /* 0x0060007415007388 */ /* 0x000fe20000000800 */
[----:B---3--:R-:W-:Y:S01]  /*12350*/  @P3 MOV R11, 0x1 ;  /* 0x00000001000b3802 */ /* 0x008fe20000000f00 */
[----:B----4-:R-:W-:Y:S01]  /*12360*/  @!P3 IMAD R11, R8, R29, RZ ;  /* 0x0000001d080bb224 */ /* 0x010fe200078e02ff */
[----:B------:R-:W-:Y:S01]  /*12370*/  MOV R8, 0x7f800000 ;  /* 0x7f80000000087802 */ /* 0x000fe20000000f00 */
[----:B------:R-:W-:Y:S04]  /*12380*/  STS [R21+0x6400], R118 ;  /* 0x0064007615007388 */ /* 0x000fe80000000800 */
[----:B------:R-:W-:Y:S04]  /*12390*/  STS [R23+0x6000], R120 ;  /* 0x0060007817007388 */ /* 0x000fe80000000800 */
[----:B------:R-:W-:Y:S01]  /*123a0*/  STS [R23+0x6400], R122 ;  /* 0x0064007a17007388 */ /* 0x000fe20000000800 */
[----:B-----5:R-:W-:-:S03]  /*123b0*/  SHF.R.S32.HI R15, RZ, 0x1f, R4 ;  /* 0x0000001fff0f7819 */ /* 0x020fc60000011404 */
[----:B------:R-:W-:Y:S01]  /*123c0*/  STS [R25+0x6000], R124 ;  /* 0x0060007c19007388 */ /* 0x000fe20000000800 */
[CC--:B------:R-:W-:Y:S02]  /*123d0*/  LEA.HI R14, R15.reuse, R4.reuse, RZ, 0x5 ;  /* 0x000000040f0e7211 */ /* 0x0c0fe400078f28ff */
[----:B------:R-:W-:Y:S01]  /*123e0*/  @!P3 MOV R12, 0x1 ;  /* 0x00000001000cb802 */ /* 0x000fe20000000f00 */
[----:B------:R-:W-:Y:S01]  /*123f0*/  STS [R25+0x6400], R126 ;  /* 0x0064007e19007388 */ /* 0x000fe20000000800 */
[----:B--2---:R-:W2:Y:S01]  /*12400*/  @P5 LDC R19, c[0x0][0x2e8] ;  /* 0x0000ba00ff135b82 */ /* 0x004ea20000000800 */
[----:B------:R-:W-:Y:S01]  /*12410*/  LOP3.LUT R29, R14, 0xffffffe0, RZ, 0xc0, !PT ;  /* 0xffffffe00e1d7812 */ /* 0x000fe200078ec0ff */
[----:B------:R-:W3:Y:S01]  /*12420*/  S2R R10, SR_CTAID.Y ;  /* 0x00000000000a7919 */ /* 0x000ee20000002600 */
[-C--:B------:R-:W-:Y:S02]  /*12430*/  LEA.HI R15, R15, R4.reuse, RZ, 0x3 ;  /* 0x000000040f0f7211 */ /* 0x080fe400078f18ff */
[----:B------:R-:W-:Y:S01]  /*12440*/  IADD3 R29, -R29, R4, RZ ;  /* 0x000000041d1d7210 */ /* 0x000fe20007ffe1ff */
[----:B------:R-:W-:Y:S02]  /*12450*/  STS [R9+0x6000], R13 ;  /* 0x0060000d09007388 */ /* 0x000fe40000000800 */
[----:B------:R-:W4:Y:S02]  /*12460*/  @P4 LDC R14, c[0x0][0x2e8] ;  /* 0x0000ba00ff0e4b82 */ /* 0x000f240000000800 */
[----:B------:R5:W-:Y:S06]  /*12470*/  STS [R9+0x6400], R130 ;  /* 0x0064008209007388 */ /* 0x000bec0000000800 */
[----:B------:R-:W-:Y:S01]  /*12480*/  BAR.SYNC.DEFER_BLOCKING 0x0 ;  /* 0x0000000000007b1d */ /* 0x000fe20000010000 */
[----:B--2---:R-:W-:Y:S01]  /*12490*/  @P5 FFMA.FTZ R8, R164, R19, R7 ;  /* 0x00000013a4085223 */ /* 0x004fe20000010007 */
[----:B------:R-:W-:-:S04]  /*124a0*/  LOP3.LUT R7, R15, 0xfffffff8, RZ, 0xc0, !PT ;  /* 0xfffffff80f077812 */ /* 0x000fc800078ec0ff */
[----:B------:R-:W-:Y:S01]  /*124b0*/  IADD3 R4, -R7, R4, RZ ;  /* 0x0000000407047210 */ /* 0x000fe20007ffe1ff */
[----:B---3--:R-:W-:Y:S01]  /*124c0*/  IMAD R10, R10, R11, RZ ;  /* 0x0000000b0a0a7224 */ /* 0x008fe200078e02ff */
[----:B------:R-:W-:Y:S02]  /*124d0*/  SHF.R.S32.HI R11, RZ, 0x1f, R0 ;  /* 0x0000001fff0b7819 */ /* 0x000fe40000011400 */
[----:B-----5:R-:W-:Y:S01]  /*124e0*/  MOV R9, 0x7f800000 ;  /* 0x7f80000000097802 */ /* 0x020fe20000000f00 */
[----:B------:R2:W3:Y:S01]  /*124f0*/  LDS.128 R20, [R227+0x1800] ;  /* 0x00180000e3147984 */ /* 0x0004e20000000c00 */
[----:B------:R-:W-:Y:S01]  /*12500*/  LEA.HI R11, R11, R0, RZ, 0x2 ;  /* 0x000000000b0b7211 */ /* 0x000fe200078f10ff */
[----:B----4-:R-:W-:Y:S01]  /*12510*/  @P4 FFMA.FTZ R9, R3, R14, R6 ;  /* 0x0000000e03094223 */ /* 0x010fe20000010006 */
[----:B------:R-:W-:Y:S02]  /*12520*/  SEL R10, R10, RZ, !P6 ;  /* 0x000000ff0a0a7207 */ /* 0x000fe40007000000 */
[----:B------:R-:W-:-:S02]  /*12530*/  LOP3.LUT R11, R11, 0xffffffc, RZ, 0xc0, !PT ;  /* 0x0ffffffc0b0b7812 */ /* 0x000fc400078ec0ff */
[----:B------:R-:W-:Y:S01]  /*12540*/  LOP3.LUT P6, RZ, R2, 0x3, RZ, 0xc0, !PT ;  /* 0x0000000302ff7812 */ /* 0x000fe200078cc0ff */
[----:B------:R-:W-:Y:S01]  /*12550*/  IMAD R27, R24, R27, R10 ;  /* 0x0000001b181b7224 */ /* 0x000fe200078e020a */
[----:B------:R-:W-:Y:S01]  /*12560*/  IADD3 R11, R0, -R11, RZ ;  /* 0x8000000b000b7210 */ /* 0x000fe20007ffe0ff */
[----:B-1----:R-:W-:Y:S01]  /*12570*/  IMAD R0, R12, UR4, RZ ;  /* 0x000000040c007c24 */ /* 0x002fe2000f8e02ff */
[----:B------:R-:W-:-:S04]  /*12580*/  SHF.R.S32.HI R2, RZ, 0x1f, R29 ;  /* 0x0000001fff027819 */ /* 0x000fc8000001141d */
[----:B------:R-:W-:Y:S02]  /*12590*/  SHF.L.U32 R0, R0, 0x6, RZ ;  /* 0x0000000600007819 */ /* 0x000fe400000006ff */
[----:B------:R-:W-:Y:S02]  /*125a0*/  LEA.HI R2, R2, R29, RZ, 0x2 ;  /* 0x0000001d02027211 */ /* 0x000fe400078f10ff */
[----:B------:R-:W-:Y:S02]  /*125b0*/  SHF.R.S32.HI R13, RZ, 0x1f, R0 ;  /* 0x0000001fff0d7819 */ /* 0x000fe40000011400 */
[--C-:B------:R-:W-:Y:S02]  /*125c0*/  IADD3 R0, P5, P3, R0, R16, R27.reuse ;  /* 0x0000001000007210 */ /* 0x100fe40007bbe01b */
[----:B------:R-:W-:Y:S02]  /*125d0*/  SHF.R.S32.HI R2, RZ, 0x2, R2 ;  /* 0x00000002ff027819 */ /* 0x000fe40000011402 */
[----:B------:R-:W-:-:S02]  /*125e0*/  SHF.R.S32.HI R16, RZ, 0x1f, R27 ;  /* 0x0000001fff107819 */ /* 0x000fc4000001141b */
        /* <DEDUP_REMOVED lines=21> */
.L_x_786:
[----:B------:R-:W-:Y:S05]  /*12740*/  BSYNC B0 ;  /* 0x0000000000007941 */ /* 0x000fea0003800000 */
.L_x_785:
        /* <DEDUP_REMOVED lines=12> */
[----:B------:R1:W4:Y:S01]  /*12810*/  LDS.128 R12, [R227+0x2000] ;  /* 0x00200000e30c7984 */ /* 0x0003220000000c00 */
[----:B------:R-:W-:Y:S01]  /*12820*/  IADD3.X R7, R4, UR7, RZ, P3, !PT ;  /* 0x0000000704077c10 */ /* 0x000fe20009ffe4ff */
[----:B------:R-:W-:Y:S01]  /*12830*/  BSSY B0, `(.L_x_787) ;  /* 0x000001a000007945 */ /* 0x000fe20003800000 */
[----:B------:R-:W-:Y:S01]  /*12840*/  ISETP.GE.AND P3, PT, R5, UR6, PT ;  /* 0x0000000605007c0c */ /* 0x000fe2000bf66270 */
[----:B------:R-:W-:-:S02]  /*12850*/  IMAD.WIDE R2, R2, 0x40, R8 ;  /* 0x0000004002027825 */ /* 0x000fc400078e0208 */
[----:B------:R1:W1:Y:S02]  /*12860*/  LDS.128 R8, [R227+0x4000] ;  /* 0x00400000e3087984 */ /* 0x0002640000000c00 */
        /* <DEDUP_REMOVED lines=20> */
[----:B-1----:R2:W-:Y:S04]  /*129b0*/  @!P4 STG.E.128 desc[UR26][R32.64+0x100], R8 ;  /* 0x000100082000c986 */ /* 0x0025e8000c101d1a */
[----:B------:R2:W-:Y:S02]  /*129c0*/  @!P2 STG.E.128 desc[UR26][R32.64+0x180], R4 ;  /* 0x000180042000a986 */ /* 0x0005e4000c101d1a */
.L_x_788:
[----:B------:R-:W-:Y:S05]  /*129d0*/  BSYNC B0 ;  /* 0x0000000000007941 */ /* 0x000fea0003800000 */
.L_x_787:
[----:B--2---:R2:W2:Y:S01]  /*129e0*/  LDS.128 R16, [R227+0x800] ;  /* 0x00080000e3107984 */ /* 0x0044a20000000c00 */
[----:B------:R-:W-:Y:S03]  /*129f0*/  BSSY B0, `(.L_x_789) ;  /* 0x000001a000007945 */ /* 0x000fe60003800000 */
[----:B----4-:R4:W2:Y:S04]  /*12a00*/  LDS.128 R12, [R227+0x2800] ;  /* 0x00280000e30c7984 */ /* 0x0108a80000000c00 */
[----:B-1----:R4:W1:Y:S04]  /*12a10*/  LDS.128 R8, [R227+0x4800] ;  /* 0x00480000e3087984 */ /* 0x0028680000000c00 */
[----:B------:R4:W1:Y:S01]  /*12a20*/  LDS.128 R4, [R227+0x6800] ;  /* 0x00680000e3047984 */ /* 0x0008620000000c00 */
        /* <DEDUP_REMOVED lines=22> */
.L_x_790:
[----:B------:R-:W-:Y:S05]  /*12b90*/  BSYNC B0 ;  /* 0x0000000000007941 */ /* 0x000fea0003800000 */
.L_x_789:
[----:B--2---:R2:W2:Y:S01]  /*12ba0*/  LDS.128 R16, [R227+0x1000] ;  /* 0x00100000e3107984 */ /* 0x0044a20000000c00 */
[----:B------:R-:W-:Y:S03]  /*12bb0*/  BSSY B0, `(.L_x_791) ;  /* 0x000001a000007945 */ /* 0x000fe60003800000 */
[----:B------:R2:W2:Y:S04]  /*12bc0*/  LDS.128 R12, [R227+0x3000] ;  /* 0x00300000e30c7984 */ /* 0x0004a80000000c00 */
        /* <DEDUP_REMOVED lines=24> */
.L_x_792:
[----:B------:R-:W-:Y:S05]  /*12d50*/  BSYNC B0 ;  /* 0x0000000000007941 */ /* 0x000fea0003800000 */
.L_x_791:
        /* <DEDUP_REMOVED lines=21> */
[----:B---3--:R3:W-:Y:S04]  /*12eb0*/  @!P3 STG.E.128 desc[UR26][R2.64], R20 ;  /* 0x000000140200b986 */ /* 0x0087e8000c101d1a */
[----:B--2---:R3:W-:Y:S04]  /*12ec0*/  @!P2 STG.E.128 desc[UR26][R2.64+0x80], R8 ;  /* 0x000080080200a986 */ /* 0x0047e8000c101d1a */
[----:B-1----:R3:W-:Y:S02]  /*12ed0*/  @!P1 STG.E.128 desc[UR26][R2.64+0x100], R4 ;  /* 0x0001000402009986 */ /* 0x0027e4000c101d1a */
[----:B------:R-:W-:Y:S05]  /*12ee0*/  @P0 EXIT ;  /* 0x000000000000094d */ /* 0x000fea0003800000 */
[----:B------:R-:W-:Y:S01]  /*12ef0*/  STG.E.128 desc[UR26][R2.64+0x180], R12 ;  /* 0x0001800c02007986 */ /* 0x000fe2000c101d1a */
[----:B------:R-:W-:Y:S05]  /*12f00*/  EXIT ;  /* 0x000000000000794d */ /* 0x000fea0003800000 */
.L_x_744:
        /* <DEDUP_REMOVED lines=20> */
[C---:B------:R-:W-:Y:S01]  /*13050*/  IMAD.SHL.U32 R7, R4.reuse, 0x8, RZ ;  /* 0x0000000804077824 */ /* 0x040fe200078e00ff */
[----:B------:R-:W-:Y:S01]  /*13060*/  ULDC.U8 UR9, c[0x0][0x3d8] ;  /* 0x0000f60000097ab9 */ /* 0x000fe20000000000 */
[----:B------:R-:W-:Y:S01]  /*13070*/  @!UP4 UIMAD UR6, UR30, UR5, UR6 ;  /* 0x000000051e06c2a4 */ /* 0x000fe2000f8e0206 */
[--C-:B------:R-:W-:Y:S01]  /*13080*/  SHF.R.S32.HI R17, RZ, 0x1f, R16.reuse ;  /* 0x0000001fff117819 */ /* 0x100fe20000011410 */
[----:B------:R-:W-:Y:S01]  /*13090*/  UISETP.NE.AND UP0, UPT, UR9, URZ, !UP2 ;  /* 0x0000003f0900728c */ /* 0x000fe2000d705270 */
[----:B------:R-:W-:Y:S01]  /*130a0*/  ISETP.NE.AND P3, PT, R4, RZ, PT ;  /* 0x000000ff0400720c */ /* 0x000fe20003f65270 */
        /* <DEDUP_REMOVED lines=63> */
.L_x_794:
[----:B------:R-:W-:Y:S05]  /*134a0*/  BSYNC B0 ;  /* 0x0000000000007941 */ /* 0x000fea0003800000 */
.L_x_793:
        /* <DEDUP_REMOVED lines=25> */
.L_x_796:
[----:B------:R-:W-:Y:S05]  /*13640*/  BSYNC B0 ;  /* 0x0000000000007941 */ /* 0x000fea0003800000 */
.L_x_795:
[----:B------:R-:W-:Y:S01]  /*13650*/  BSSY B0, `(.L_x_797) ;  /* 0x0000018000007945 */ /* 0x000fe20003800000 */
[----:B------:R-:W-:-:S03]  /*13660*/  ISETP.GE.AND P0, PT, R0, UR16, PT ;  /* 0x0000001000007c0c */ /* 0x000fc6000bf06270 */
[----:B------:R-:W-:Y:S10]  /*13670*/  @P1 BRA `(.L_x_798) ;  /* 0x0000000000541947 */ /* 0x000ff40003800000 */
        /* <DEDUP_REMOVED lines=21> */
.L_x_798:
[----:B------:R-:W-:Y:S05]  /*137d0*/  BSYNC B0 ;  /* 0x0000000000007941 */ /* 0x000fea0003800000 */
.L_x_797:
[----:B------:R-:W-:Y:S01]  /*137e0*/  BSSY B0, `(.L_x_799) ;  /* 0x000001a000007945 */ /* 0x000fe20003800000 */
[----:B------:R-:W-:Y:S02]  /*137f0*/  ISETP.GE.OR P6, PT, R16, UR16, P3 ;  /* 0x0000001010007c0c */ /* 0x000fe40009fc6670 */
[----:B------:R-:W-:Y:S02]  /*13800*/  ISETP.GE.OR P5, PT, R3, UR16, P3 ;  /* 0x0000001003007c0c */ /* 0x000fe40009fa6670 */
[----:B------:R-:W-:Y:S02]  /*13810*/  ISETP.GE.OR P4, PT, R2, UR16, P3 ;  /* 0x0000001002007c0c */ /* 0x000fe40009f86670 */
[----:B------:R-:W-:Y:S01]  /*13820*/  ISETP.GE.OR P3, PT, R0, UR16, P3 ;  /* 0x0000001000007c0c */ /* 0x000fe20009f66670 */
[----:B------:R-:W-:-:S12]  /*13830*/  @P0 BRA `(.L_x_800) ;  /* 0x0000000000500947 */ /* 0x000fd80003800000 */
[----:B-1----:R-:W-:Y:S01]  /*13840*/  IADD3 R8, P0, R14, 0x30, RZ ;  /* 0x000000300e087810 */ /* 0x002fe20007f1e0ff */
        /* <DEDUP_REMOVED lines=19> */
.L_x_800:
[----:B------:R-:W-:Y:S05]  /*13980*/  BSYNC B0 ;  /* 0x0000000000007941 */ /* 0x000fea0003800000 */
.L_x_799:
        /* <DEDUP_REMOVED lines=10> */
.L_x_802:
[----:B------:R-:W-:Y:S05]  /*13a30*/  BSYNC B0 ;  /* 0x0000000000007941 */ /* 0x000fea0003800000 */
.L_x_801:
[----:B------:R-:W-:Y:S04]  /*13a40*/  BSSY B0, `(.L_x_803) ;  /* 0x000000a000007945 */ /* 0x000fe80003800000 */
[----:B------:R-:W-:Y:S05]  /*13a50*/  @P5 BRA `(.L_x_804) ;  /* 0x0000000000205947 */ /* 0x000fea0003800000 */
[----:B------:R-:W-:Y:S01]  /*13a60*/  IMAD R3, R3, UR19, RZ ;  /* 0x0000001303037c24 */ /* 0x000fe2000f8e02ff */
[----:B------:R-:W-:-:S04]  /*13a70*/  ULDC.64 UR4, c[0x0][0x2b0] ;  /* 0x0000ac0000047ab9 */ /* 0x000fc80000000a00 */
[----:B------:R-:W-:-:S04]  /*13a80*/  IADD3 R4, P0, R3, UR6, RZ ;  /* 0x0000000603047c10 */ /* 0x000fc8000ff1e0ff */
[----:B------:R-:W-:Y:S02]  /*13a90*/  LEA.HI.X.SX32 R3, R3, UR20, 0x1, P0 ;  /* 0x0000001403037c11 */ /* 0x000fe400080f0eff */
[----:B-1----:R-:W-:-:S04]  /*13aa0*/  LEA R6, P0, R4, UR4, 0x2 ;  /* 0x0000000404067c11 */ /* 0x002fc8000f8010ff */
[----:B------:R-:W-:Y:S01]  /*13ab0*/  LEA.HI.X R7, R4, UR5, R3, 0x2, P0 ;  /* 0x0000000504077c11 */ /* 0x000fe200080f1403 */
[----:B------:R-:W-:-:S05]  /*13ac0*/  IMAD.MOV.U32 R3, RZ, RZ, 0x7f800000 ;  /* 0x7f800000ff037424 */ /* 0x000fca00078e00ff */
[----:B------:R1:W-:Y:S03]  /*13ad0*/  STG.E desc[UR26][R6.64], R3 ;  /* 0x0000000306007986 */ /* 0x0003e6000c10191a */
.L_x_804:
[----:B------:R-:W-:Y:S05]  /*13ae0*/  BSYNC B0 ;  /* 0x0000000000007941 */ /* 0x000fea0003800000 */
.L_x_803:
        /* <DEDUP_REMOVED lines=10> */
.L_x_806:
[----:B------:R-:W-:Y:S05]  /*13b90*/  BSYNC B0 ;  /* 0x0000000000007941 */ /* 0x000fea0003800000 */
.L_x_805:
[----:B------:R-:W-:Y:S05]  /*13ba0*/  @P3 EXIT ;  /* 0x000000000000394d */ /* 0x000fea0003800000 */
[----:B------:R-:W-:Y:S01]  /*13bb0*/  IMAD R0, R0, UR19, RZ ;  /* 0x0000001300007c24 */ /* 0x000fe2000f8e02ff */
[----:B------:R-:W-:Y:S01]  /*13bc0*/  ULDC.64 UR4, c[0x0][0x2b0] ;  /* 0x0000ac0000047ab9 */ /* 0x000fe20000000a00 */
[----:B-1----:R-:W-:-:S03]  /*13bd0*/  IMAD.MOV.U32 R5, RZ, RZ, 0x7f800000 ;  /* 0x7f800000ff057424 */ /* 0x002fc600078e00ff */
[----:B------:R-:W-:-:S04]  /*13be0*/  IADD3 R3, P0, R0, UR6, RZ ;  /* 0x0000000600037c10 */ /* 0x000fc8000ff1e0ff */
[----:B------:R-:W-:Y:S02]  /*13bf0*/  LEA.HI.X.SX32 R0, R0, UR20, 0x1, P0 ;  /* 0x0000001400007c11 */ /* 0x000fe400080f0eff */
[----:B------:R-:W-:-:S04]  /*13c00*/  LEA R2, P0, R3, UR4, 0x2 ;  /* 0x0000000403027c11 */ /* 0x000fc8000f8010ff */
[----:B------:R-:W-:-:S05]  /*13c10*/  LEA.HI.X R3, R3, UR5, R0, 0x2, P0 ;  /* 0x0000000503037c11 */ /* 0x000fca00080f1400 */
[----:B------:R-:W-:Y:S01]  /*13c20*/  STG.E desc[UR26][R2.64], R5 ;  /* 0x0000000502007986 */ /* 0x000fe2000c10191a */
[----:B------:R-:W-:Y:S05]  /*13c30*/  EXIT ;  /* 0x000000000000794d */ /* 0x000fea0003800000 */
.L_x_807:
        /* <DEDUP_REMOVED lines=12> */
.L_x_1270:


//--------------------- .text._ZN5flash16flash_fwd_kernelI23Flash_fwd_kernel_traitsILi256ELi128ELi64ELi8ELb0ELb0EN7cutlass10bfloat16_tE19Flash_kernel_traitsILi256ELi128ELi64ELi8ES3_EELb1ELb1ELb0ELb0ELb0ELb0ELb0ELb0EEEvNS_16Flash_fwd_paramsE --------------------------
	.section	.text._ZN5flash16flash_fwd_kernelI23Flash_fwd_kernel_traitsILi256ELi128ELi64ELi8ELb0ELb0EN7cutlass10bfloat16_tE19Flash_kernel_traitsILi256ELi128ELi64ELi8ES3_EELb1ELb1ELb0ELb0ELb0ELb0ELb0ELb0EEEvNS_16Flash_fwd_paramsE,"ax",@progbits
	.align	128
        .global         _ZN5flash16flash_fwd_kernelI23Flash_fwd_kernel_traitsILi256ELi128ELi64ELi8ELb0ELb0EN7cutlass10bfloat16_tE19Flash_kernel_traitsILi256ELi128ELi64ELi8ES3_EELb1ELb1ELb0ELb0ELb0ELb0ELb0ELb0EEEvNS_16Flash_fwd_paramsE
        .type           _ZN5flash16flash_fwd_kernelI23Flash_fwd_kernel_traitsILi256ELi128ELi64ELi8ELb0ELb0EN7cutlass10bfloat16_tE19Flash_kernel_traitsILi256ELi128ELi64ELi8ES3_EELb1ELb1ELb0ELb0ELb0ELb0ELb0ELb0EEEvNS_16Flash_fwd_paramsE,@function
        .size           _ZN5flash16flash_fwd_kernelI23Flash_fwd_kernel_traitsILi256ELi128ELi64ELi8ELb0ELb0EN7cutlass10bfloat16_tE19Flash_kernel_traitsILi256ELi128ELi64ELi8ES3_EELb1ELb1ELb0ELb0ELb0ELb0ELb0ELb0EEEvNS_16Flash_fwd_paramsE,(.L_x_1271 - _ZN5flash16flash_fwd_kernelI23Flash_fwd_kernel_traitsILi256ELi128ELi64ELi8ELb0ELb0EN7cutlass10bfloat16_tE19Flash_kernel_traitsILi256ELi128ELi64ELi8ES3_EELb1ELb1ELb0ELb0ELb0ELb0ELb0ELb0EEEvNS_16Flash_fwd_paramsE)
        .other          _ZN5flash16flash_fwd_kernelI23Flash_fwd_kernel_traitsILi256ELi128ELi64ELi8ELb0ELb0EN7cutlass10bfloat16_tE19Flash_kernel_traitsILi256ELi128ELi64ELi8ES3_EELb1ELb1ELb0ELb0ELb0ELb0ELb0ELb0EEEvNS_16Flash_fwd_paramsE,@"STO_CUDA_ENTRY STV_DEFAULT"
_ZN5flash16flash_fwd_kernelI23Flash_fwd_kernel_traitsILi256ELi128ELi64ELi8ELb0ELb0EN7cutlass10bfloat16_tE19Flash_kernel_traitsILi256ELi128ELi64ELi8ES3_EELb1ELb1ELb0ELb0ELb0ELb0ELb0ELb0EEEvNS_16Flash_fwd_paramsE:
.text._ZN5flash16flash_fwd_kernelI23Flash_fwd_kernel_traitsILi256ELi128ELi64ELi8ELb0ELb0EN7cutlass10bfloat16_tE19Flash_kernel_traitsILi256ELi128ELi64ELi8ES3_EELb1ELb1ELb0ELb0ELb0ELb0ELb0ELb0EEEvNS_16Flash_fwd_paramsE:
        /* <DEDUP_REMOVED lines=10> */
[----:B------:R-:W-:Y:S01]  /*00a0*/  ULDC.64 UR6, c[0x0][0x2f0] ;  /* 0x0000bc0000067ab9 */ /* 0x000fe20000000a00 */
[----:B------:R-:W-:Y:S01]  /*00b0*/  ULDC.64 UR10, c[0x0][0x2f0] ;  /* 0x0000bc00000a7ab9 */ /* 0x000fe20000000a00 */
[----:B-1----:R-:W-:-:S04]  /*00c0*/  VIADD R1, R1, 0xffffffc8 ;  /* 0xffffffc801017836 */ /* 0x002fc80000000000 */
[----:B------:R-:W-:Y:S01]  /*00d0*/  S2UR UR17, SR_CTAID.X ;  /* 0x00000000001179c3 */ /* 0x000fe20000002500 */
[----:B------:R-:W4:Y:S07]  /*00e0*/  @P2 LDG.E.64 R8, desc[UR28][R8.64] ;  /* 0x0000001c08082981 */ /* 0x000f2e000c1e1b00 */
[----:B------:R-:W1:Y:S08]  /*00f0*/  S2UR UR15, SR_CTAID.Y ;  /* 0x00000000000f79c3 */ /* 0x000e700000002600 */
[----:B------:R-:W5:Y:S01]  /*0100*/  S2UR UR8, SR_CTAID.Z ;  /* 0x00000000000879c3 */ /* 0x000f620000002700 */
[----:B--2---:R-:W2:Y:S01]  /*0110*/  @P2 LDG.E.64 R4, desc[UR28][R2.64] ;  /* 0x0000001c02042981 */ /* 0x004ea2000c1e1b00 */
[----:B------:R-:W-:Y:S01]  /*0120*/  UISETP.NE.U32.AND UP2, UPT, UR6, URZ, UPT ;  /* 0x0000003f0600728c */ /* 0x000fe2000bf45070 */
[----:B------:R-:W-:-:S02]  /*0130*/  UMOV UR16, 0xffffffff ;  /* 0xffffffff00107882 */ /* 0x000fc40000000000 */
[----:B------:R-:W-:Y:S01]  /*0140*/  ULDC.U8 UR6, c[0x0][0x3c2] ;  /* 0x0000f08000067ab9 */ /* 0x000fe20000000000 */
[----:B------:R-:W-:Y:S02]  /*0150*/  UISETP.NE.AND.EX UP2, UPT, UR7, URZ, UPT, UP2 ;  /* 0x0000003f0700728c */ /* 0x000fe4000bf45320 */
[----:B------:R-:W2:Y:S01]  /*0160*/  @P2 LDC R0, c[0x0][0x3b0] ;  /* 0x0000ec00ff002b82 */ /* 0x000ea20000000800 */
[----:B------:R-:W-:Y:S01]  /*0170*/  UISETP.NE.AND UP3, UPT, UR6, URZ, UPT ;  /* 0x0000003f0600728c */ /* 0x000fe2000bf65270 */
[----:B------:R-:W-:Y:S02]  /*0180*/  ULDC UR9, c[0x0][0x270] ;  /* 0x00009c0000097ab9 */ /* 0x000fe40000000800 */
[----:B------:R-:W-:Y:S01]  /*0190*/  PLOP3.LUT P0, PT, PT, PT, UP2, 0x80, 0x0 ;  /* 0x000000000000781c */ /* 0x000fe20003f0f028 */
[----:B------:R-:W-:Y:S01]  /*01a0*/  ULDC.64 UR6, c[0x0][0x2f8] ;  /* 0x0000be0000067ab9 */ /* 0x000fe20000000a00 */
[----:B-1----:R-:W-:-:S06]  /*01b0*/  UIMAD.WIDE UR10, UR15, 0x4, UR10 ;  /* 0x000000040f0a78a5 */ /* 0x002fcc000f8e020a */
[----:B------:R-:W-:Y:S01]  /*01c0*/  IMAD.U32 R16, RZ, RZ, UR10 ;  /* 0x0000000aff107e24 */ /* 0x000fe2000f8e00ff */
[----:B-----5:R-:W-:Y:S01]  /*01d0*/  ULOP3.LUT UR4, UR8, UR17, UR15, 0xfe, !UPT ;  /* 0x0000001108047292 */ /* 0x020fe2000f8efe0f */
[----:B------:R-:W-:-:S05]  /*01e0*/  IMAD.U32 R17, RZ, RZ, UR11 ;  /* 0x0000000bff117e24 */ /* 0x000fca000f8e00ff */
[----:B---3--:R-:W-:Y:S01]  /*01f0*/  LOP3.LUT P3, RZ, R6, UR4, RZ, 0xfc, !PT ;  /* 0x0000000406ff7c12 */ /* 0x008fe2000f86fcff */
[----:B------:R-:W-:Y:S02]  /*0200*/  ULDC.64 UR4, c[0x0][0x300] ;  /* 0x0000c00000047ab9 */ /* 0x000fe40000000a00 */
[----:B------:R-:W-:-:S04]  /*0210*/  UISETP.NE.U32.AND UP1, UPT, UR4, URZ, UPT ;  /* 0x0000003f0400728c */ /* 0x000fc8000bf25070 */
[----:B------:R-:W-:-:S03]  /*0220*/  UISETP.NE.AND.EX UP1, UPT, UR5, URZ, UPT, UP1 ;  /* 0x0000003f0500728c */ /* 0x000fc6000bf25310 */
[----:B------:R-:W-:Y:S02]  /*0230*/  ULDC.64 UR4, c[0x0][0x2f8] ;  /* 0x0000be0000047ab9 */ /* 0x000fe40000000a00 */
[----:B------:R-:W-:Y:S01]  /*0240*/  UISETP.EQ.U32.AND UP0, UPT, UR4, URZ, UPT ;  /* 0x0000003f0400728c */ /* 0x000fe2000bf02070 */
[----:B------:R-:W1:Y:S03]  /*0250*/  @!P3 LDC.64 R10, c[0x0][0x3b8] ;  /* 0x0000ee00ff0abb82 */ /* 0x000e660000000a00 */
[----:B------:R-:W-:Y:S02]  /*0260*/  UISETP.EQ.OR.EX UP0, UPT, UR5, URZ, !UP3, UP0 ;  /* 0x0000003f0500728c */ /* 0x000fe4000df02700 */
[----:B------:R-:W-:Y:S02]  /*0270*/  @UP1 ULDC.64 UR10, c[0x0][0x300] ;  /* 0x0000c000000a1ab9 */ /* 0x000fe40000000a00 */
[----:B------:R-:W-:-:S02]  /*0280*/  @UP1 UIMAD.WIDE UR10, UR15, 0x4, UR10 ;  /* 0x000000040f0a18a5 */ /* 0x000fc4000f8e020a */
[----:B------:R-:W-:-:S04]  /*0290*/  UIMAD.WIDE UR6, UR15, 0x4, UR6 ;  /* 0x000000040f0678a5 */ /* 0x000fc8000f8e0206 */
[----:B------:R-:W-:Y:S02]  /*02a0*/  IMAD.U32 R14, RZ, RZ, UR10 ;  /* 0x0000000aff0e7e24 */ /* 0x000fe4000f8e00ff */
[----:B------:R-:W-:Y:S01]  /*02b0*/  IMAD.U32 R15, RZ, RZ, UR11 ;  /* 0x0000000bff0f7e24 */ /* 0x000fe2000f8e00ff */
[----:B----4-:R-:W-:Y:S02]  /*02c0*/  @P2 R2UR UR32, R8 ;  /* 0x00000000082022ca */ /* 0x010fe400000e0000 */
[----:B------:R-:W-:-:S11]  /*02d0*/  @P2 R2UR UR33, R9 ;  /* 0x00000000092122ca */ /* 0x000fd600000e0000 */
[----:B------:R-:W-:Y:S02]  /*02e0*/  IMAD.U32 R12, RZ, RZ, UR32 ;  /* 0x00000020ff0c7e24 */ /* 0x000fe4000f8e00ff */
[----:B------:R-:W-:Y:S01]  /*02f0*/  IMAD.U32 R13, RZ, RZ, UR33 ;  /* 0x00000021ff0d7e24 */ /* 0x000fe2000f8e00ff */
[----:B--2---:R-:W-:-:S04]  /*0300*/  @P2 IADD3 R2, P1, R4, R0, RZ ;  /* 0x0000000004022210 */ /* 0x004fc80007f3e0ff */
[----:B-1----:R1:W-:Y:S01]  /*0310*/  @!P3 STG.E.64 desc[UR28][R10.64], R12 ;  /* 0x0000000c0a00b986 */ /* 0x0023e2000c101b1c */
[----:B------:R-:W-:Y:S01]  /*0320*/  @P2 IMAD.X R3, RZ, RZ, R5, P1 ;  /* 0x000000ffff032224 */ /* 0x000fe200008e0605 */
[----:B------:R-:W-:Y:S02]  /*0330*/  PLOP3.LUT P1, PT, PT, PT, UP1, 0x80, 0x0 ;  /* 0x000000000000781c */ /* 0x000fe40003f2f018 */
[----:B------:R-:W-:Y:S02]  /*0340*/  PLOP3.LUT P2, PT, PT, PT, UP0, 0x80, 0x0 ;  /* 0x000000000000781c */ /* 0x000fe40003f4f008 */
[----:B------:R2:W-:Y:S01]  /*0350*/  @!P3 STG.E.64 desc[UR28][R10.64+0x8], R2 ;  /* 0x000008020a00b986 */ /* 0x0005e2000c101b1c */
[----:B------:R-:W-:-:S03]  /*0360*/  IMAD.U32 R4, RZ, RZ, UR6 ;  /* 0x00000006ff047e24 */ /* 0x000fc6000f8e00ff */
[----:B------:R-:W3:Y:S01]  /*0370*/  @P0 LDG.E R9, desc[UR28][R16.64] ;  /* 0x0000001c10090981 */ /* 0x000ee2000c1e1900 */
[----:B------:R-:W-:-:S03]  /*0380*/  IMAD.U32 R5, RZ, RZ, UR7 ;  /* 0x00000007ff057e24 */ /* 0x000fc6000f8e00ff */
[----:B------:R-:W4:Y:S04]  /*0390*/  @P0 LDG.E R8, desc[UR28][R16.64+0x4] ;  /* 0x0000041c10080981 */ /* 0x000f28000c1e1900 */
[----:B------:R-:W5:Y:S04]  /*03a0*/  @P1 LDG.E R7, desc[UR28][R14.64] ;  /* 0x0000001c0e071981 */ /* 0x000f68000c1e1900 */
[----:B------:R-:W2:Y:S01]  /*03b0*/  @!P2 LDG.E R0, desc[UR28][R4.64] ;  /* 0x0000001c0400a981 */ /* 0x000ea2000c1e1900 */
[----:B------:R-:W-:Y:S01]  /*03c0*/  SHF.R.S32.HI R225, RZ, 0x1f, R6 ;  /* 0x0000001fffe17819 */ /* 0x000fe20000011406 */
[----:B------:R-:W-:Y:S01]  /*03d0*/  UMOV UR6, URZ ;  /* 0x0000003f00067c82 */ /* 0x000fe20008000000 */
[----:B------:R-:W-:Y:S01]  /*03e0*/  UIMAD UR10, UR15, UR9, UR8 ;  /* 0x000000090f0a72a4 */ /* 0x000fe2000f8e0208 */
[----:B------:R-:W-:Y:S01]  /*03f0*/  UMOV UR7, 0xffffffff ;  /* 0xffffffff00077882 */ /* 0x000fe20000000000 */
[----:B-1----:R-:W-:-:S02]  /*0400*/  LEA.HI R13, R225, R6, RZ, 0x5 ;  /* 0x00000006e10d7211 */ /* 0x002fc400078f28ff */
[----:B---3--:R-:W-:Y:S02]  /*0410*/  @P0 R2UR UR16, R9 ;  /* 0x00000000091002ca */ /* 0x008fe400000e0000 */
[----:B----4-:R-:W-:Y:S02]  /*0420*/  @P0 R2UR UR18, R8 ;  /* 0x00000000081202ca */ /* 0x010fe400000e0000 */
[----:B------:R-:W-:Y:S01]  /*0430*/  ISETP.NE.U32.AND P0, PT, RZ, UR4, PT ;  /* 0x00000004ff007c0c */ /* 0x000fe2000bf05070 */
[----:B------:R-:W-:Y:S01]  /*0440*/  USHF.L.U32 UR4, UR10, 0x5, URZ ;  /* 0x000000050a047899 */ /* 0x000fe2000800063f */
[----:B-----5:R-:W-:Y:S02]  /*0450*/  @P1 R2UR UR6, R7 ;  /* 0x00000000070612ca */ /* 0x020fe400000e0000 */
[----:B------:R-:W-:Y:S02]  /*0460*/  LOP3.LUT R7, R13, 0xffffffe0, RZ, 0xc0, !PT ;  /* 0xffffffe00d077812 */ /* 0x000fe400078ec0ff */
[----:B--2---:R-:W-:-:S02]  /*0470*/  @!P2 R2UR UR7, R0 ;  /* 0x000000000007a2ca */ /* 0x004fc400000e0000 */
[----:B------:R-:W-:Y:S01]  /*0480*/  ISETP.NE.AND.EX P2, PT, RZ, UR5, PT, P0 ;  /* 0x00000005ff007c0c */ /* 0x000fe2000bf45300 */
[----:B------:R-:W-:Y:S01]  /*0490*/  IMAD.IADD R26, R6, 0x1, -R7 ;  /* 0x00000001061a7824 */ /* 0x000fe200078e0a07 */
[----:B------:R-:W-:Y:S02]  /*04a0*/  USHF.R.S32.HI UR5, URZ, 0x1f, UR4 ;  /* 0x0000001f3f057899 */ /* 0x000fe40008011404 */
[----:B------:R-:W-:Y:S02]  /*04b0*/  @UP2 UIADD3 UR18, UR18, -UR16, URZ ;  /* 0x8000001012122290 */ /* 0x000fe4000fffe03f */
[--C-:B------:R-:W-:Y:S02]  /*04c0*/  IADD3 R12, P1, P0, R2, UR4, R26.reuse ;  /* 0x00000004020c7c10 */ /* 0x100fe4000f83e01a */
[----:B------:R-:W-:-:S03]  /*04d0*/  SHF.R.S32.HI R0, RZ, 0x1f, R26 ;  /* 0x0000001fff007819 */ /* 0x000fc6000001141a */
[----:B------:R-:W-:Y:S01]  /*04e0*/  @!UP2 ULDC UR18, c[0x0][0x2c4] ;  /* 0x0000b1000012aab9 */ /* 0x000fe20000000800 */
[----:B------:R-:W-:Y:S01]  /*04f0*/  IADD3.X R3, R3, UR5, R0, P1, P0 ;  /* 0x0000000503037c10 */ /* 0x000fe20008fe0400 */
[----:B------:R-:W-:Y:S06]  /*0500*/  @!P2 BRA `(.L_x_808) ;  /* 0x00000000001ca947 */ /* 0x000fec0003800000 */
[----:B------:R-:W-:-:S13]  /*0510*/  PLOP3.LUT P0, PT, PT, PT, UP3, 0x80, 0x0 ;  /* 0x000000000000781c */ /* 0x000fda0003f0f038 */
[----:B------:R-:W2:Y:S04]  /*0520*/  @P0 LDG.E R0, desc[UR28][R4.64+0x4] ;  /* 0x0000041c04000981 */ /* 0x000ea8000c1e1900 */
[----:B------:R-:W3:Y:S01]  /*0530*/  @!P0 LDG.E R2, desc[UR28][R4.64] ;  /* 0x0000001c04028981 */ /* 0x000ee2000c1e1900 */
[----:B--2---:R-:W-:-:S13]  /*0540*/  @P0 R2UR UR10, R0 ;  /* 0x00000000000a02ca */ /* 0x004fda00000e0000 */
[----:B------:R-:W-:-:S07]  /*0550*/  @UP3 UIADD3 UR10, UR10, -UR7, URZ ;  /* 0x800000070a0a3290 */ /* 0x000fce000fffe03f */
[----:B---3--:R-:W-:Y:S01]  /*0560*/  @!P0 R2UR UR10, R2 ;  /* 0x00000000020a82ca */ /* 0x008fe200000e0000 */
[----:B------:R-:W-:-:S14]  /*0570*/  BRA `(.L_x_809) ;  /* 0x0000000000047947 */ /* 0x000fdc0003800000 */
.L_x_808:
[----:B------:R-:W-:-:S05]  /*0580*/  ULDC UR10, c[0x0][0x2c8] ;  /* 0x0000b200000a7ab9 */ /* 0x000fca0000000800 */
.L_x_809:
        /* <DEDUP_REMOVED lines=50> */
[----:B------:R-:W-:Y:S02]  /*08b0*/  @!UP1 UIMAD UR5, UR15, UR5, UR10 ;  /* 0x000000050f0592a4 */ /* 0x000fe4000f8e020a */
        /* <DEDUP_REMOVED lines=16> */
.L_x_811:
[----:B------:R-:W-:Y:S01]  /*09c0*/  ULDC UR14, c[0x0][0x278] ;  /* 0x00009e00000e7ab9 */ /* 0x000fe20000000800 */
[----:B------:R-:W1:Y:S01]  /*09d0*/  S2R R2, SR_CTAID.Z ;  /* 0x0000000000027919 */ /* 0x000e620000002700 */
[----:B------:R-:W-:Y:S01]  /*09e0*/  IMAD.U32 R0, RZ, RZ, UR14 ;  /* 0x0000000eff007e24 */ /* 0x000fe2000f8e00ff */
[----:B------:R-:W-:Y:S01]  /*09f0*/  UMOV UR36, URZ ;  /* 0x0000003f00247c82 */ /* 0x000fe20008000000 */
[----:B------:R-:W-:Y:S01]  /*0a00*/  LEA.HI R5, R225, R6, RZ, 0x3 ;  /* 0x00000006e1057211 */ /* 0x000fe200078f18ff */
[----:B------:R-:W-:Y:S02]  /*0a10*/  @UP0 UIADD3 UR7, UR6, UR7, URZ ;  /* 0x0000000706070290 */ /* 0x000fe4000fffe03f */
[----:B------:R-:W-:Y:S02]  /*0a20*/  IABS R0, R0 ;  /* 0x0000000000007213 */ /* 0x000fe40000000000 */
[----:B------:R-:W-:Y:S02]  /*0a30*/  SHF.R.S32.HI R242, RZ, 0x3, R5 ;  /* 0x00000003fff27819 */ /* 0x000fe40000011405 */
[----:B------:R-:W-:-:S02]  /*0a40*/  R2UR UR4, R0 ;  /* 0x00000000000472ca */ /* 0x000fc400000e0000 */
[----:B------:R-:W-:Y:S01]  /*0a50*/  LOP3.LUT R5, R5, 0xfffffff8, RZ, 0xc0, !PT ;  /* 0xfffffff805057812 */ /* 0x000fe200078ec0ff */
[----:B------:R-:W-:-:S04]  /*0a60*/  IMAD.SHL.U32 R227, R242, 0x40, RZ ;  /* 0x00000040f2e37824 */ /* 0x000fc800078e00ff */
[----:B------:R-:W-:Y:S01]  /*0a70*/  IMAD.IADD R5, R6, 0x1, -R5 ;  /* 0x0000000106057824 */ /* 0x000fe200078e0a05 */
[----:B------:R-:W-:-:S03]  /*0a80*/  LOP3.LUT R227, R227, 0x1c0, RZ, 0xc0, !PT ;  /* 0x000001c0e3e37812 */ /* 0x000fc600078ec0ff */
[----:B------:R-:W-:Y:S02]  /*0a90*/  IMAD.SHL.U32 R240, R5, 0x8, RZ ;  /* 0x0000000805f07824 */ /* 0x000fe400078e00ff */
[----:B------:R-:W2:Y:S03]  /*0aa0*/  I2F.RP R4, UR4 ;  /* 0x0000000400047d06 */ /* 0x000ea60008209400 */
        /* <DEDUP_REMOVED lines=13> */
[----:B------:R-:W-:-:S04]  /*0b80*/  UIMAD.WIDE.U32 UR10, UR37, UR10, UR36 ;  /* 0x0000000a250a72a5 */ /* 0x000fc8000f8e0024 */
        /* <DEDUP_REMOVED lines=19> */
[----:B------:R-:W-:Y:S02]  /*0cc0*/  UISETP.NE.AND UP2, UPT, UR14, URZ, UPT ;  /* 0x0000003f0e00728c */ /* 0x000fe4000bf45270 */
[----:B------:R-:W-:-:S02]  /*0cd0*/  USHF.R.S32.HI UR4, URZ, 0x1f, UR8 ;  /* 0x0000001f3f047899 */ /* 0x000fc40008011408 */
[----:B------:R-:W-:Y:S02]  /*0ce0*/  @!UP1 UIADD3 UR20, -UR20, URZ, URZ ;  /* 0x0000003f14149290 */ /* 0x000fe4000fffe13f */
[----:B------:R-:W-:Y:S01]  /*0cf0*/  @UP0 UIADD3 UR25, UR37, UR7, URZ ;  /* 0x0000000725190290 */ /* 0x000fe2000fffe03f */
[----:B------:R-:W-:-:S04]  /*0d00*/  @UP0 UMOV UR26, UR36 ;  /* 0x00000024001a0c82 */ /* 0x000fc80008000000 */
        /* <DEDUP_REMOVED lines=11> */
[----:B------:R-:W-:Y:S02]  /*0dc0*/  UIMAD UR19, UR19, UR6, URZ ;  /* 0x00000006131372a4 */ /* 0x000fe4000f8e023f */
[----:B------:R-:W-:Y:S02]  /*0dd0*/  UIMAD.WIDE.U32 UR36, UR15, UR6, UR36 ;  /* 0x000000060f2472a5 */ /* 0x000fe4000f8e0024 */
[----:B------:R-:W-:-:S04]  /*0de0*/  UIMAD UR7, UR15, UR7, UR19 ;  /* 0x000000070f0772a4 */ /* 0x000fc8000f8e0213 */
[----:B------:R-:W-:Y:S01]  /*0df0*/  UIADD3 UR25, UR37, UR7, URZ ;  /* 0x0000000725197290 */ /* 0x000fe2000fffe03f */
[----:B------:R-:W-:-:S11]  /*0e00*/  UMOV UR26, UR36 ;  /* 0x00000024001a7c82 */ /* 0x000fd60008000000 */
.L_x_812:
[----:B------:R-:W-:Y:S01]  /*0e10*/  ULDC.64 UR6, c[0x0][0x258] ;  /* 0x0000960000067ab9 */ /* 0x000fe20000000a00 */
[----:B------:R-:W-:Y:S01]  /*0e20*/  IADD3 R8, P0, R240, UR34, RZ ;  /* 0x00000022f0087c10 */ /* 0x000fe2000ff1e0ff */
[----:B------:R-:W-:Y:S01]  /*0e30*/  UIMAD UR4, UR4, UR6, URZ ;  /* 0x00000006040472a4 */ /* 0x000fe2000f8e023f */
[----:B------:R-:W-:Y:S01]  /*0e40*/  IMAD.U32 R16, RZ, RZ, UR6 ;  /* 0x00000006ff107e24 */ /* 0x000fe2000f8e00ff */
[----:B------:R-:W-:Y:S01]  /*0e50*/  LEA.HI R225, R225, R6, RZ, 0x4 ;  /* 0x00000006e1e17211 */ /* 0x000fe200078f20ff */
[----:B------:R-:W-:Y:S01]  /*0e60*/  UMOV UR31, 0x400 ;  /* 0x00000400001f7882 */ /* 0x000fe20000000000 */
[----:B------:R-:W-:Y:S01]  /*0e70*/  UIMAD UR15, UR8, UR7, UR4 ;  /* 0x00000007080f72a4 */ /* 0x000fe2000f8e0204 */
[----:B------:R-:W-:Y:S01]  /*0e80*/  IADD3.X R9, R241, UR9, RZ, P0, !PT ;  /* 0x00000009f1097c10 */ /* 0x000fe200087fe4ff */
[----:B------:R-:W-:Y:S01]  /*0e90*/  IMAD.SHL.U32 R0, R0, 0x8, RZ ;  /* 0x0000000800007824 */ /* 0x000fe200078e00ff */
[----:B------:R-:W-:Y:S01]  /*0ea0*/  ISETP.GE.AND P0, PT, R242, UR5, PT ;  /* 0x00000005f2007c0c */ /* 0x000fe2000bf06270 */
[----:B------:R-:W-:Y:S01]  /*0eb0*/  ULDC.64 UR6, c[0x0][0x268] ;  /* 0x00009a0000067ab9 */ /* 0x000fe20000000a00 */
[----:B------:R-:W-:Y:S01]  /*0ec0*/  SHF.R.S32.HI R24, RZ, 0x4, R225 ;  /* 0x00000004ff187819 */ /* 0x000fe200000114e1 */
[----:B------:R-:W-:Y:S01]  /*0ed0*/  IMAD.WIDE.U32 R16, R16, UR8, R8 ;  /* 0x0000000810107c25 */ /* 0x000fe2000f8e0008 */
[----:B------:R-:W1:Y:S01]  /*0ee0*/  S2UR UR4, SR_CgaCtaId ;  /* 0x00000000000479c3 */ /* 0x000e620000008800 */
[----:B------:R-:W-:Y:S01]  /*0ef0*/  LOP3.LUT R9, R225, 0xfffffff0, RZ, 0xc0, !PT ;  /* 0xfffffff0e1097812 */ /* 0x000fe200078ec0ff */
[----:B------:R-:W-:Y:S01]  /*0f00*/  ULDC.64 UR8, c[0x0][0x260] ;  /* 0x0000980000087ab9 */ /* 0x000fe20000000a00 */
[----:B------:R-:W-:Y:S01]  /*0f10*/  SHF.R.S32.HI R243, RZ, 0x1f, R242 ;  /* 0x0000001ffff37819 */ /* 0x000fe200000114f2 */
[----:B------:R-:W-:Y:S01]  /*0f20*/  UIMAD UR34, UR14, UR8, URZ ;  /* 0x000000080e2272a4 */ /* 0x000fe2000f8e023f */
[----:B------:R-:W-:Y:S01]  /*0f30*/  LOP3.LUT R227, R227, 0xfffffe00, R0, 0xf8, !PT ;  /* 0xfffffe00e3e37812 */ /* 0x000fe200078ef800 */
[----:B------:R-:W-:Y:S01]  /*0f40*/  IMAD.IADD R2, R6, 0x1, -R9 ;  /* 0x0000000106027824 */ /* 0x000fe200078e0a09 */
[----:B------:R-:W-:Y:S01]  /*0f50*/  LEA.HI R225, R225, R24, RZ, 0x1 ;  /* 0x00000018e1e17211 */ /* 0x000fe200078f08ff */
[----:B------:R-:W-:Y:S01]  /*0f60*/  IMAD.U32 R23, RZ, RZ, UR17 ;  /* 0x00000011ff177e24 */ /* 0x000fe2000f8e00ff */
[----:B------:R-:W-:Y:S01]  /*0f70*/  UIADD3 UR19, UR21, -0x1, URZ ;  /* 0xffffffff15137890 */ /* 0x000fe2000fffe03f */
[----:B------:R-:W-:Y:S01]  /*0f80*/  VIADD R21, R17, UR15 ;  /* 0x0000000f11157c36 */ /* 0x000fe20008000000 */
[----:B------:R-:W-:Y:S01]  /*0f90*/  SHF.R.S32.HI R9, RZ, 0x1f, R2 ;  /* 0x0000001fff097819 */ /* 0x000fe20000011402 */
[----:B------:R-:W-:Y:S01]  /*0fa0*/  UIMAD UR9, UR20, UR9, UR34 ;  /* 0x00000009140972a4 */ /* 0x000fe2000f8e0222 */
[----:B------:R-:W-:Y:S01]  /*0fb0*/  BSSY B0, `(.L_x_813) ;  /* 0x000003e000007945 */ /* 0x000fe20003800000 */
[----:B------:R-:W-:Y:S01]  /*0fc0*/  SHF.R.S32.HI R7, RZ, 0x1f, R26 ;  /* 0x0000001fff077819 */ /* 0x000fe2000001141a */
[----:B------:R-:W-:Y:S01]  /*0fd0*/  VIADD R0, R242, 0x20 ;  /* 0x00000020f2007836 */ /* 0x000fe20000000000 */
[----:B------:R-:W-:Y:S01]  /*0fe0*/  LOP3.LUT R225, R225, 0xfffffffe, RZ, 0xc0, !PT ;  /* 0xfffffffee1e17812 */ /* 0x000fe200078ec0ff */
[C---:B------:R-:W-:Y:S01]  /*0ff0*/  VIADD R233, R240.reuse, 0x80 ;  /* 0x00000080f0e97836 */ /* 0x040fe20000000000 */
[----:B------:R-:W-:Y:S01]  /*1000*/  LEA.HI R4, R9, R2, RZ, 0x3 ;  /* 0x0000000209047211 */ /* 0x000fe200078f18ff */
[C---:B------:R-:W-:Y:S01]  /*1010*/  VIADD R232, R240.reuse, 0xc0 ;  /* 0x000000c0f0e87836 */ /* 0x040fe20000000000 */
[----:B------:R-:W-:Y:S01]  /*1020*/  IADD3 R234, R240, 0x40, RZ ;  /* 0x00000040f0ea7810 */ /* 0x000fe20007ffe0ff */
[----:B------:R-:W-:Y:S01]  /*1030*/  IMAD.WIDE R22, R23, 0x80, R242 ;  /* 0x0000008017167825 */ /* 0x000fe200078e02f2 */
[----:B------:R-:W-:Y:S01]  /*1040*/  MOV R18, UR6 ;  /* 0x0000000600127c02 */ /* 0x000fe20008000f00 */
[----:B-1----:R-:W-:-:S02]  /*1050*/  ULEA UR4, UR4, UR31, 0x18 ;  /* 0x0000001f04047291 */ /* 0x002fc4000f8ec03f */
[----:B------:R-:W-:Y:S01]  /*1060*/  IMAD R25, R243, UR12, RZ ;  /* 0x0000000cf3197c24 */ /* 0x000fe2000f8e02ff */
[----:B------:R-:W-:Y:S01]  /*1070*/  UIMAD UR31, UR14, UR6, URZ ;  /* 0x000000060e1f72a4 */ /* 0x000fe2000f8e023f */
[----:B------:R-:W-:-:S03]  /*1080*/  IMAD.WIDE.U32 R30, R242, UR12, R240 ;  /* 0x0000000cf21e7c25 */ /* 0x000fc6000f8e00f0 */
[----:B------:R-:W-:Y:S01]  /*1090*/  UIMAD UR31, UR20, UR7, UR31 ;  /* 0x00000007141f72a4 */ /* 0x000fe2000f8e021f */
[----:B------:R-:W-:Y:S01]  /*10a0*/  IMAD.U32 R19, RZ, RZ, UR8 ;  /* 0x00000008ff137e24 */ /* 0x000fe2000f8e00ff */
        /* <DEDUP_REMOVED lines=46> */
.L_x_814:
[----:B------:R-:W-:Y:S05]  /*1390*/  BSYNC B0 ;  /* 0x0000000000007941 */ /* 0x000fea0003800000 */
.L_x_813:
[----:B------:R-:W-:Y:S01]  /*13a0*/  ISETP.GE.AND P1, PT, R0, UR5, PT ;  /* 0x0000000500007c0c */ /* 0x000fe2000bf26270 */
[----:B------:R-:W-:Y:S01]  /*13b0*/  IMAD R25, R242, UR13, R25 ;  /* 0x0000000df2197c24 */ /* 0x000fe2000f8e0219 */
[----:B-12---:R-:W-:Y:S01]  /*13c0*/  LOP3.LUT R9, R4, 0xfffffff8, RZ, 0xc0, !PT ;  /* 0xfffffff804097812 */ /* 0x006fe200078ec0ff */
[----:B------:R-:W-:Y:S01]  /*13d0*/  BSSY B0, `(.L_x_815) ;  /* 0x0000036000007945 */ /* 0x000fe20003800000 */
[----:B------:R-:W-:Y:S01]  /*13e0*/  IADD3 R236, P0, R30, UR24, RZ ;  /* 0x000000181eec7c10 */ /* 0x000fe2000ff1e0ff */
[----:B------:R-:W-:Y:S01]  /*13f0*/  IMAD.IADD R225, R24, 0x1, -R225 ;  /* 0x0000000118e17824 */ /* 0x000fe200078e0ae1 */
[----:B------:R-:W-:Y:S01]  /*1400*/  LEA.HI R7, R7, R26, RZ, 0x2 ;  /* 0x0000001a07077211 */ /* 0x000fe200078f10ff */
[----:B------:R-:W-:Y:S01]  /*1410*/  IMAD.IADD R2, R2, 0x1, -R9 ;  /* 0x0000000102027824 */ /* 0x000fe200078e0a09 */
[----:B------:R-:W-:-:S05]  /*1420*/  IADD3.X R237, R31, UR23, R25, P0, !PT ;  /* 0x000000171fed7c10 */ /* 0x000fca00087fe419 */
        /* <DEDUP_REMOVED lines=48> */
.L_x_816:
[----:B------:R-:W-:Y:S05]  /*1730*/  BSYNC B0 ;  /* 0x0000000000007941 */ /* 0x000fea0003800000 */
.L_x_815:
        /* <DEDUP_REMOVED lines=17> */
[----:B------:R-:W4:Y:S08]  /*1850*/  @!P4 LDC.64 R10, c[0x0][0x210] ;  /* 0x00008400ff0acb82 */ /* 0x000f300000000a00 */
[----:B-1----:R-:W1:Y:S01]  /*1860*/  @!P2 LDC.64 R8, c[0x0][0x210] ;  /* 0x00008400ff08ab82 */ /* 0x002e620000000a00 */
[----:B--2---:R-:W-:-:S04]  /*1870*/  @!P5 LEA R14, P0, R26, R14, 0x1 ;  /* 0x0000000e1a0ed211 */ /* 0x004fc800078008ff */
        /* <DEDUP_REMOVED lines=29> */
.L_x_818:
[----:B------:R-:W-:Y:S05]  /*1a50*/  BSYNC B0 ;  /* 0x0000000000007941 */ /* 0x000fea0003800000 */
.L_x_817:
        /* <DEDUP_REMOVED lines=49> */
.L_x_820:
[----:B------:R-:W-:Y:S05]  /*1d70*/  BSYNC B0 ;  /* 0x0000000000007941 */ /* 0x000fea0003800000 */
.L_x_819:
[----:B------:R-:W-:Y:S01]  /*1d80*/  UIMAD UR37, UR19, -0x40, UR30 ;  /* 0xffffffc0132578a4 */ /* 0x000fe2000f8e021e */
[----:B------:R-:W-:Y:S01]  /*1d90*/  IMAD.WIDE.U32 R236, R19, UR20, R236 ;  /* 0x0000001413ec7c25 */ /* 0x000fe2000f8e00ec */
[----:B------:R-:W-:Y:S01]  /*1da0*/  USHF.L.U32 UR36, UR12, 0x6, URZ ;  /* 0x000000060c247899 */ /* 0x000fe2000800063f */
[----:B------:R-:W-:Y:S01]  /*1db0*/  SHF.R.S32.HI R13, RZ, 0x5, R13 ;  /* 0x00000005ff0d7819 */ /* 0x000fe2000001140d */
[----:B------:R-:W-:Y:S01]  /*1dc0*/  USHF.L.U64.HI UR35, UR12, 0x6, UR13 ;  /* 0x000000060c237899 */ /* 0x000fe2000801020d */
[----:B--23--:R-:W-:Y:S01]  /*1dd0*/  IMAD.SHL.U32 R11, R2, 0x40, RZ ;  /* 0x00000040020b7824 */ /* 0x00cfe200078e00ff */
[C---:B------:R-:W-:Y:S01]  /*1de0*/  ISETP.GE.AND P1, PT, R242.reuse, UR37, PT ;  /* 0x00000025f2007c0c */ /* 0x040fe2000bf26270 */
[----:B------:R-:W-:Y:S01]  /*1df0*/  USHF.R.S32.HI UR38, URZ, 0x1f, UR19 ;  /* 0x0000001f3f267899 */ /* 0x000fe20008011413 */
[----:B------:R-:W-:Y:S01]  /*1e00*/  VIADD R239, R237, UR9 ;  /* 0x00000009edef7c36 */ /* 0x000fe20008000000 */
[----:B------:R-:W-:Y:S01]  /*1e10*/  UIMAD UR6, UR35, UR19, URZ ;  /* 0x00000013230672a4 */ /* 0x000fe2000f8e023f */
[----:B------:R-:W-:Y:S01]  /*1e20*/  IMAD.U32 R89, RZ, RZ, UR36 ;  /* 0x00000024ff597e24 */ /* 0x000fe2000f8e00ff */
[----:B------:R-:W-:Y:S01]  /*1e30*/  LOP3.LUT R11, R11, 0x1c0, RZ, 0xc0, !PT ;  /* 0x000001c00b0b7812 */ /* 0x000fe200078ec0ff */
[----:B------:R-:W-:Y:S01]  /*1e40*/  IMAD.MOV.U32 R238, RZ, RZ, R236 ;  /* 0x000000ffffee7224 */ /* 0x000fe200078e00ec */
[----:B------:R-:W-:Y:S01]  /*1e50*/  UIMAD UR6, UR38, UR36, UR6 ;  /* 0x00000024260672a4 */ /* 0x000fe2000f8e0206 */
[----:B------:R-:W-:Y:S01]  /*1e60*/  IMAD.SHL.U32 R16, R225, 0x8, RZ ;  /* 0x00000008e1107824 */ /* 0x000fe200078e00ff */
[----:B-1--4-:R-:W-:Y:S01]  /*1e70*/  LEA R8, R13, UR27, 0x4 ;  /* 0x0000001b0d087c11 */ /* 0x012fe2000f8e20ff */
[----:B------:R-:W-:Y:S01]  /*1e80*/  IMAD.WIDE.U32 R14, R242, UR10, R240 ;  /* 0x0000000af20e7c25 */ /* 0x000fe2000f8e00f0 */
[----:B------:R-:W-:Y:S01]  /*1e90*/  SHF.R.S32.HI R7, RZ, 0x2, R7 ;  /* 0x00000002ff077819 */ /* 0x000fe20000011407 */
[----:B------:R-:W-:Y:S01]  /*1ea0*/  BSSY B0, `(.L_x_821) ;  /* 0x0000033000007945 */ /* 0x000fe20003800000 */
[----:B------:R-:W-:Y:S01]  /*1eb0*/  LOP3.LUT R16, R11, 0x8, R16, 0xf8, !PT ;  /* 0x000000080b107812 */ /* 0x000fe200078ef810 */
[----:B------:R-:W-:Y:S01]  /*1ec0*/  IMAD R9, R243, UR10, RZ ;  /* 0x0000000af3097c24 */ /* 0x000fe2000f8e02ff */
[----:B------:R-:W-:Y:S01]  /*1ed0*/  SHF.R.U32.HI R11, RZ, 0x3, R11 ;  /* 0x00000003ff0b7819 */ /* 0x000fe2000001160b */
[----:B------:R-:W-:Y:S01]  /*1ee0*/  IMAD.WIDE.U32 R22, R89, UR19, R238 ;  /* 0x0000001359167c25 */ /* 0x000fe2000f8e00ee */
[----:B------:R-:W-:-:S02]  /*1ef0*/  IADD3 R24, P0, R14, UR26, RZ ;  /* 0x0000001a0e187c10 */ /* 0x000fc4000ff1e0ff */
[----:B------:R-:W-:Y:S01]  /*1f00*/  ISETP.GE.AND P6, PT, R0, UR37, PT ;  /* 0x0000002500007c0c */ /* 0x000fe2000bfc6270 */
[----:B------:R-:W-:Y:S01]  /*1f10*/  IMAD R9, R242, UR11, R9 ;  /* 0x0000000bf2097c24 */ /* 0x000fe2000f8e0209 */
[----:B------:R-:W-:Y:S01]  /*1f20*/  IADD3 R7, R8, 0x1, R7 ;  /* 0x0000000108077810 */ /* 0x000fe20007ffe007 */
[----:B------:R-:W-:Y:S01]  /*1f30*/  VIADD R20, R23, UR6 ;  /* 0x0000000617147c36 */ /* 0x000fe20008000000 */
[----:B------:R-:W-:Y:S02]  /*1f40*/  LOP3.LUT R16, R16, R11, RZ, 0x3c, !PT ;  /* 0x0000000b10107212 */ /* 0x000fe400078e3cff */
[----:B------:R-:W-:Y:S01]  /*1f50*/  IADD3.X R25, R15, UR25, R9, P0, !PT ;  /* 0x000000190f197c10 */ /* 0x000fe200087fe409 */
[----:B------:R-:W-:Y:S06]  /*1f60*/  @P1 BRA `(.L_x_822) ;  /* 0x0000000000981947 */ /* 0x000fec0003800000 */
        /* <DEDUP_REMOVED lines=38> */
.L_x_822:
[----:B------:R-:W-:Y:S05]  /*21d0*/  BSYNC B0 ;  /* 0x0000000000007941 */ /* 0x000fea0003800000 */
.L_x_821:
[----:B------:R-:W-:Y:S01]  /*21e0*/  USHF.L.U64.HI UR8, UR12, 0x5, UR13 ;  /* 0x000000050c087899 */ /* 0x000fe2000801020d */
[----:B------:R-:W-:Y:S01]  /*21f0*/  BSSY B0, `(.L_x_823) ;  /* 0x000002c000007945 */ /* 0x000fe20003800000 */
[----:B------:R-:W-:Y:S01]  /*2200*/  USHF.L.U32 UR14, UR12, 0x5, URZ ;  /* 0x000000050c0e7899 */ /* 0x000fe2000800063f */
[----:B------:R-:W-:Y:S02]  /*2210*/  SHF.L.U32 R17, R5, 0x6, RZ ;  /* 0x0000000605117819 */ /* 0x000fe400000006ff */
[----:B------:R-:W-:Y:S09]  /*2220*/  @P6 BRA `(.L_x_824) ;  /* 0x0000000000a06947 */ /* 0x000ff20003800000 */
        /* <DEDUP_REMOVED lines=40> */
.L_x_824:
[----:B------:R-:W-:Y:S05]  /*24b0*/  BSYNC B0 ;  /* 0x0000000000007941 */ /* 0x000fea0003800000 */
.L_x_823:
[----:B------:R-:W0:Y:S01]  /*24c0*/  LDGDEPBAR ;  /* 0x00000000000079af */ /* 0x000e220000000000 */
[C---:B------:R-:W-:Y:S01]  /*24d0*/  ISETP.GE.AND P0, PT, R242.reuse, UR37, PT ;  /* 0x00000025f2007c0c */ /* 0x040fe2000bf06270 */
[----:B--23--:R-:W-:Y:S01]  /*24e0*/  IMAD.SHL.U32 R10, R242, 0x8, RZ ;  /* 0x00000008f20a7824 */ /* 0x00cfe200078e00ff */
[----:B------:R-:W-:Y:S01]  /*24f0*/  LOP3.LUT R17, R17, 0x1c0, RZ, 0xc0, !PT ;  /* 0x000001c011117812 */ /* 0x000fe200078ec0ff */
[----:B------:R-:W-:Y:S01]  /*2500*/  IMAD.SHL.U32 R11, R4, 0x40, RZ ;  /* 0x00000040040b7824 */ /* 0x000fe200078e00ff */
[----:B------:R-:W-:Y:S01]  /*2510*/  USHF.L.U64.HI UR15, UR10, 0x6, UR11 ;  /* 0x000000060a0f7899 */ /* 0x000fe2000801020b */
[----:B------:R-:W-:Y:S01]  /*2520*/  IMAD.WIDE.U32 R14, R18, UR20, R24 ;  /* 0x00000014120e7c25 */ /* 0x000fe2000f8e0018 */
[----:B------:R-:W-:Y:S01]  /*2530*/  LOP3.LUT R10, R17, 0x8, R10, 0xf8, !PT ;  /* 0x00000008110a7812 */ /* 0x000fe200078ef80a */
[----:B------:R-:W-:Y:S01]  /*2540*/  USHF.L.U32 UR34, UR10, 0x6, URZ ;  /* 0x000000060a227899 */ /* 0x000fe2000800063f */
[----:B-1--4-:R-:W-:Y:S01]  /*2550*/  SHF.R.U32.HI R9, RZ, 0x3, R17 ;  /* 0x00000003ff097819 */ /* 0x012fe20000011611 */
[----:B------:R-:W-:Y:S01]  /*2560*/  UIMAD UR6, UR15, UR19, URZ ;  /* 0x000000130f0672a4 */ /* 0x000fe2000f8e023f */
[----:B------:R-:W-:Y:S01]  /*2570*/  ISETP.GE.AND P6, PT, R0, UR37, PT ;  /* 0x0000002500007c0c */ /* 0x000fe2000bfc6270 */
[----:B------:R-:W-:Y:S01]  /*2580*/  IMAD.U32 R25, RZ, RZ, UR19 ;  /* 0x00000013ff197e24 */ /* 0x000fe2000f8e00ff */
[----:B------:R-:W-:Y:S01]  /*2590*/  LOP3.LUT R0, R16, 0xfffffe00, R11, 0xf8, !PT ;  /* 0xfffffe0010007812 */ /* 0x000fe200078ef80b */
[----:B------:R-:W-:Y:S01]  /*25a0*/  IMAD.MOV.U32 R16, RZ, RZ, R14 ;  /* 0x000000ffff107224 */ /* 0x000fe200078e000e */
[----:B------:R-:W-:Y:S01]  /*25b0*/  IADD3 R17, R15, UR31, RZ ;  /* 0x0000001f0f117c10 */ /* 0x000fe2000fffe0ff */
[----:B------:R-:W-:Y:S01]  /*25c0*/  IMAD.U32 R8, RZ, RZ, UR30 ;  /* 0x0000001eff087e24 */ /* 0x000fe2000f8e00ff */
[----:B------:R-:W-:Y:S01]  /*25d0*/  UIMAD UR6, UR38, UR34, UR6 ;  /* 0x00000022260672a4 */ /* 0x000fe2000f8e0206 */
[----:B------:R-:W-:Y:S01]  /*25e0*/  LOP3.LUT R10, R10, R9, RZ, 0x3c, !PT ;  /* 0x000000090a0a7212 */ /* 0x000fe200078e3cff */
[----:B------:R-:W-:Y:S01]  /*25f0*/  BSSY B0, `(.L_x_825) ;  /* 0x0000035000007945 */ /* 0x000fe20003800000 */
[----:B------:R-:W-:Y:S01]  /*2600*/  IMAD.WIDE.U32 R24, R25, UR34, R16 ;  /* 0x0000002219187c25 */ /* 0x000fe2000f8e0010 */
[----:B------:R-:W-:-:S02]  /*2610*/  IADD3 R4, R8, -UR18, R7 ;  /* 0x8000001208047c10 */ /* 0x000fc4000fffe007 */
[----:B------:R-:W-:Y:S01]  /*2620*/  LEA R226, R13, R0, 0xa ;  /* 0x000000000de27211 */ /* 0x000fe200078e50ff */
[----:B------:R-:W-:-:S04]  /*2630*/  DEPBAR.LE SB0, 0x0 ;  /* 0x000080000000791a */ /* 0x000fc80000000000 */
[----:B------:R-:W-:Y:S01]  /*2640*/  BAR.SYNC.DEFER_BLOCKING 0x0 ;  /* 0x0000000000007b1d */ /* 0x000fe20000010000 */
[----:B------:R-:W-:Y:S01]  /*2650*/  IADD3 R22, R25, UR6, RZ ;  /* 0x0000000619167c10 */ /* 0x000fe2000fffe0ff */
[----:B------:R-:W-:Y:S01]  /*2660*/  IMAD R225, R225, 0x200, R10 ;  /* 0x00000200e1e17824 */ /* 0x000fe200078e020a */
[----:B------:R-:W-:Y:S01]  /*2670*/  LEA R226, R226, UR4, 0x1 ;  /* 0x00000004e2e27c11 */ /* 0x000fe2000f8e08ff */
[----:B------:R-:W-:Y:S02]  /*2680*/  VIADD R4, R4, UR22 ;  /* 0x0000001604047c36 */ /* 0x000fe40008000000 */
        /* <DEDUP_REMOVED lines=9> */
[----:B------:R-:W2:Y:S01]  /*2720*/  @!P5 LDC.64 R20, c[0x0][0x220] ;  /* 0x00008800ff14db82 */ /* 0x000ea20000000a00 */
[----:B------:R3:W-:Y:S07]  /*2730*/  @P5 STS.128 [R227+0x18000], RZ ;  /* 0x018000ffe3005388 */ /* 0x0007ee0000000c00 */
[----:B------:R-:W4:Y:S08]  /*2740*/  @!P4 LDC.64 R10, c[0x0][0x220] ;  /* 0x00008800ff0acb82 */ /* 0x000f300000000a00 */
[----:B------:R-:W5:Y:S01]  /*2750*/  @!P2 LDC.64 R8, c[0x0][0x220] ;  /* 0x00008800ff08ab82 */ /* 0x000f620000000a00 */
        /* <DEDUP_REMOVED lines=30> */
.L_x_826:
[----:B------:R-:W-:Y:S05]  /*2940*/  BSYNC B0 ;  /* 0x0000000000007941 */ /* 0x000fea0003800000 */
.L_x_825:
        /* <DEDUP_REMOVED lines=17> */
[----:B------:R-:W5:Y:S08]  /*2a60*/  @!P4 LDC.64 R10, c[0x0][0x220] ;  /* 0x00008800ff0acb82 */ /* 0x000f700000000a00 */
[----:B--2---:R-:W2:Y:S01]  /*2a70*/  @!P2 LDC.64 R8, c[0x0][0x220] ;  /* 0x00008800ff08ab82 */ /* 0x004ea20000000a00 */
        /* <DEDUP_REMOVED lines=30> */
.L_x_828:
[----:B------:R-:W-:Y:S05]  /*2c60*/  BSYNC B0 ;  /* 0x0000000000007941 */ /* 0x000fea0003800000 */
.L_x_827:
[----:B------:R-:W-:Y:S01]  /*2c70*/  LDSM.16.M88.4 R68, [R226] ;  /* 0x00000000e244783b */ /* 0x000fe20000000200 */
[----:B------:R-:W-:Y:S01]  /*2c80*/  R2P PR, R5, 0x6 ;  /* 0x0000000605007804 */ /* 0x000fe20000000000 */
[----:B------:R-:W-:Y:S01]  /*2c90*/  IMAD.MOV.U32 R7, RZ, RZ, 0x10 ;  /* 0x00000010ff077424 */ /* 0x000fe200078e00ff */
[C---:B------:R-:W-:Y:S01]  /*2ca0*/  LOP3.LUT P0, RZ, R2.reuse, 0x2, RZ, 0xc0, !PT ;  /* 0x0000000202ff7812 */ /* 0x040fe2000780c0ff */
        /* <DEDUP_REMOVED lines=10> */
[----:B------:R-:W-:Y:S01]  /*2d50*/  UIADD3 UR37, UR32, -0x4ab325aa, URZ ;  /* 0xb54cda5620257890 */ /* 0x000fe2000fffe03f */
[--C-:B------:R-:W-:Y:S01]  /*2d60*/  IMAD R224, R7, 0x2, R226.reuse ;  /* 0x0000000207e07824 */ /* 0x100fe200078e02e2 */
[----:B------:R-:W4:Y:S01]  /*2d70*/  LDSM.16.M88.4 R72, [R225+0x11800] ;  /* 0x01180000e148783b */ /* 0x000f220000000200 */
[----:B------:R-:W-:Y:S01]  /*2d80*/  @P1 VIADD R223, R5, 0xffffffe0 ;  /* 0xffffffe005df1836 */ /* 0x000fe20000000000 */
[----:B------:R-:W-:Y:S01]  /*2d90*/  MOV R5, 0x20 ;  /* 0x0000002000057802 */ /* 0x000fe20000000f00 */
[----:B------:R-:W-:Y:S01]  /*2da0*/  IMAD.SHL.U32 R230, R6, 0x2, RZ ;  /* 0x0000000206e67824 */ /* 0x000fe200078e00ff */
[----:B------:R-:W-:Y:S01]  /*2db0*/  LDSM.16.M88.4 R32, [R224] ;  /* 0x00000000e020783b */ /* 0x000fe20000000200 */
[----:B------:R-:W-:Y:S01]  /*2dc0*/  SEL R2, R2, 0xffffffc0, !P2 ;  /* 0xffffffc002027807 */ /* 0x000fe20005000000 */
[----:B------:R-:W-:Y:S01]  /*2dd0*/  UMOV UR38, UR19 ;  /* 0x0000001300267c82 */ /* 0x000fe20008000000 */
        /* <DEDUP_REMOVED lines=10> */
[----:B------:R-:W-:Y:S01]  /*2e80*/  LOP3.LUT R230, R230, 0x6, RZ, 0xc0, !PT ;  /* 0x00000006e6e67812 */ /* 0x000fe200078ec0ff */
[C---:B------:R-:W-:Y:S01]  /*2e90*/  VIADD R215, R223.reuse, 0x800 ;  /* 0x00000800dfd77836 */ /* 0x040fe20000000000 */
[----:B------:R-:W-:Y:S01]  /*2ea0*/  VIMNMX R229, R4, UR30, PT ;  /* 0x0000001e04e57c48 */ /* 0x000fe2000bfe0100 */
[----:B------:R-:W3:Y:S01]  /*2eb0*/  LDSM.16.M88.4 R80, [R223+0x1800] ;  /* 0x00180000df50783b */ /* 0x000ee20000000200 */
[----:B------:R-:W-:Y:S01]  /*2ec0*/  IMAD R13, R2, 0x8, R13 ;  /* 0x00000008020d7824 */ /* 0x000fe200078e020d */
[C---:B------:R-:W-:Y:S01]  /*2ed0*/  IADD3 R213, R223.reuse, 0x1800, RZ ;  /* 0x00001800dfd57810 */ /* 0x040fe20007ffe0ff */
[C---:B------:R-:W-:Y:S01]  /*2ee0*/  VIADD R214, R223.reuse, 0x1000 ;  /* 0x00001000dfd67836 */ /* 0x040fe20000000000 */
[----:B------:R-:W-:Y:S01]  /*2ef0*/  LDSM.16.M88.4 R44, [R222] ;  /* 0x00000000de2c783b */ /* 0x000fe20000000200 */
[C---:B------:R-:W-:Y:S01]  /*2f00*/  VIADD R211, R223.reuse, 0x2000 ;  /* 0x00002000dfd37836 */ /* 0x040fe20000000000 */
[C---:B------:R-:W-:Y:S01]  /*2f10*/  IADD3 R209, R223.reuse, 0x3000, RZ ;  /* 0x00003000dfd17810 */ /* 0x040fe20007ffe0ff */
[C---:B------:R-:W-:Y:S01]  /*2f20*/  VIADD R210, R223.reuse, 0x2800 ;  /* 0x00002800dfd27836 */ /* 0x040fe20000000000 */
        /* <DEDUP_REMOVED lines=15> */
[----:B------:R-:W-:-:S03]  /*3020*/  IADD3 R200, R223, 0x7800, RZ ;  /* 0x00007800dfc87810 */ /* 0x000fc60007ffe0ff */
        /* <DEDUP_REMOVED lines=191> */
[----:B------:R-:W-:Y:S07]  /*3c20*/  HMMA.16816.F32.BF16 R44, R8, R22, R44 ;  /* 0x00000016082c723c */ /* 0x000fee000004182c */
[----:B------:R-:W-:-:S04]  /*3c30*/  MOV R9, UR30 ;  /* 0x0000001e00097c02 */ /* 0x000fc80008000f00 */
[----:B------:R-:W-:Y:S01]  /*3c40*/  VIADDMNMX R228, R4, 0x8, R9, PT ;  /* 0x0000000804e47846 */ /* 0x000fe20003800109 */
[----:B------:R-:W-:Y:S06]  /*3c50*/  BAR.SYNC.DEFER_BLOCKING 0x0 ;  /* 0x0000000000007b1d */ /* 0x000fec0000010000 */
        /* <DEDUP_REMOVED lines=80> */
.L_x_831:
[----:B------:R-:W-:Y:S05]  /*4160*/  BSYNC B0 ;  /* 0x0000000000007941 */ /* 0x000fea0003800000 */
.L_x_830:
[----:B------:R-:W0:Y:S02]  /*4170*/  LDGDEPBAR ;  /* 0x00000000000079af */ /* 0x000e240000000000 */
.L_x_829:
[----:B-12---:R-:W-:Y:S01]  /*4180*/  IMAD.U32 R9, RZ, RZ, UR19 ;  /* 0x00000013ff097e24 */ /* 0x006fe2000f8e00ff */
[----:B------:R-:W-:Y:S01]  /*4190*/  USHF.L.U32 UR43, UR38, 0x1, URZ ;  /* 0x00000001262b7899 */ /* 0x000fe2000800063f */
[----:B------:R-:W-:Y:S01]  /*41a0*/  IMAD.WIDE.U32 R70, R13, -0x326172a9, RZ ;  /* 0xcd9e8d570d467825 */ /* 0x000fe200078e00ff */
[----:B------:R-:W-:Y:S01]  /*41b0*/  STL.64 [R1+0x30], R16 ;  /* 0x0000301001007387 */ /* 0x000fe20000100a00 */
[----:B------:R-:W-:Y:S01]  /*41c0*/  UIADD3 UR6, UR33, -0x4498517b, URZ ;  /* 0xbb67ae8521067890 */ /* 0x000fe2000fffe03f */
[----:B------:R-:W-:Y:S01]  /*41d0*/  LEA R220, R0, UR4, 0x1 ;  /* 0x0000000400dc7c11 */ /* 0x000fe2000f8e08ff */
[----:B------:R-:W-:Y:S01]  /*41e0*/  IMAD R2, R9, 0x40, R230 ;  /* 0x0000004009027824 */ /* 0x000fe200078e02e6 */
[----:B------:R-:W-:Y:S01]  /*41f0*/  STL.64 [R1+0x28], R14 ;  /* 0x0000280e01007387 */ /* 0x000fe20000100a00 */
[----:B------:R-:W-:Y:S01]  /*4200*/  IMAD.WIDE.U32 R72, R12, -0x2daee0ad, RZ ;  /* 0xd2511f530c487825 */ /* 0x000fe200078e00ff */
[----:B------:R-:W-:Y:S01]  /*4210*/  UIADD3 UR42, UR32, -0x61c88647, URZ ;  /* 0x9e3779b9202a7890 */ /* 0x000fe2000fffe03f */
[----:B------:R-:W-:Y:S01]  /*4220*/  PRMT R235, R235, 0x7054, R235 ;  /* 0x00007054ebeb7816 */ /* 0x000fe200000000eb */
[----:B------:R-:W-:Y:S01]  /*4230*/  UIADD3 UR7, UR32, 0x3c6ef372, URZ ;  /* 0x3c6ef37220077890 */ /* 0x000fe2000fffe03f */
[C---:B------:R-:W-:Y:S01]  /*4240*/  VIADD R6, R2.reuse, 0x1 ;  /* 0x0000000102067836 */ /* 0x040fe20000000000 */
[----:B------:R-:W-:Y:S01]  /*4250*/  UIADD3 UR40, UR33, 0x32370b8f, URZ ;  /* 0x32370b8f21287890 */ /* 0x000fe2000fffe03f */
[C---:B------:R-:W-:Y:S01]  /*4260*/  VIADD R4, R2.reuse, 0x8 ;  /* 0x0000000802047836 */ /* 0x040fe20000000000 */
[----:B------:R-:W-:Y:S01]  /*4270*/  ULDC UR36, c[0x0][0x2ec] ;  /* 0x0000bb0000247ab9 */ /* 0x000fe20000000800 */
[----:B------:R-:W-:Y:S01]  /*4280*/  VIADD R20, R2, 0x28 ;  /* 0x0000002802147836 */ /* 0x000fe20000000000 */
[-C--:B------:R-:W-:Y:S01]  /*4290*/  ISETP.GE.AND P6, PT, R6, R229.reuse, PT ;  /* 0x000000e50600720c */ /* 0x080fe20003fc6270 */
[----:B------:R-:W-:Y:S01]  /*42a0*/  VIADD R10, R2, 0x29 ;  /* 0x00000029020a7836 */ /* 0x000fe20000000000 */
[-C--:B------:R-:W-:Y:S01]  /*42b0*/  ISETP.GE.AND P2, PT, R6, R228.reuse, PT ;  /* 0x000000e40600720c */ /* 0x080fe20003f46270 */
[----:B------:R-:W-:Y:S01]  /*42c0*/  VIADD R6, R2, 0x9 ;  /* 0x0000000902067836 */ /* 0x000fe20000000000 */
[-C--:B------:R-:W-:Y:S01]  /*42d0*/  ISETP.GE.AND P4, PT, R4, R229.reuse, PT ;  /* 0x000000e50400720c */ /* 0x080fe20003f86270 */
[----:B------:R-:W-:Y:S01]  /*42e0*/  VIADD R8, R2, 0x30 ;  /* 0x0000003002087836 */ /* 0x000fe20000000000 */
[-C--:B------:R-:W-:Y:S01]  /*42f0*/  ISETP.GE.AND P5, PT, R4, R228.reuse, PT ;  /* 0x000000e40400720c */ /* 0x080fe20003fa6270 */
[----:B------:R-:W-:Y:S01]  /*4300*/  VIADD R4, R2, 0x10 ;  /* 0x0000001002047836 */ /* 0x000fe20000000000 */
[CC--:B------:R-:W-:Y:S01]  /*4310*/  ISETP.GE.AND P3, PT, R6.reuse, R229.reuse, PT ;  /* 0x000000e50600720c */ /* 0x0c0fe20003f66270 */
[----:B------:R-:W-:Y:S01]  /*4320*/  UIADD3 UR41, UR32, -0x255992d5, URZ ;  /* 0xdaa66d2b20297890 */ /* 0x000fe2000fffe03f */
[-C--:B------:R-:W-:Y:S01]  /*4330*/  ISETP.GE.AND P1, PT, R6, R228.reuse, PT ;  /* 0x000000e40600720c */ /* 0x080fe20003f26270 */
[----:B------:R-:W-:Y:S01]  /*4340*/  VIADD R6, R2, 0x11 ;  /* 0x0000001102067836 */ /* 0x000fe20000000000 */
[----:B------:R-:W-:Y:S01]  /*4350*/  FSEL R69, R25, -INF , !P3 ;  /* 0xff80000019457808 */ /* 0x000fe20005800000 */
[----:B------:R-:W-:Y:S01]  /*4360*/  UIADD3 UR39, UR32, 0x78dde6e4, URZ ;  /* 0x78dde6e420277890 */ /* 0x000fe2000fffe03f */
[----:B------:R-:W-:Y:S01]  /*4370*/  FSEL R39, R27, -INF , !P1 ;  /* 0xff8000001b277808 */ /* 0x000fe20004800000 */
[----:B------:R-:W-:Y:S01]  /*4380*/  UIADD3 UR19, UR33, -0x56f99767, URZ ;  /* 0xa906689921137890 */ /* 0x000fe2000fffe03f */
[CC--:B------:R-:W-:Y:S01]  /*4390*/  ISETP.GE.AND P3, PT, R6.reuse, R229.reuse, PT ;  /* 0x000000e50600720c */ /* 0x0c0fe20003f66270 */
[----:B------:R-:W-:Y:S01]  /*43a0*/  UIADD3 UR30, UR33, -0x126145ec, URZ ;  /* 0xed9eba14211e7890 */ /* 0x000fe2000fffe03f */
[-C--:B------:R-:W-:Y:S01]  /*43b0*/  ISETP.GE.AND P1, PT, R6, R228.reuse, PT ;  /* 0x000000e40600720c */ /* 0x080fe20003f26270 */
[C---:B------:R-:W-:Y:S01]  /*43c0*/  VIADD R6, R2.reuse, 0x19 ;  /* 0x0000001902067836 */ /* 0x040fe20000000000 */
[----:B------:R-:W-:Y:S01]  /*43d0*/  FSEL R33, R65, -INF , !P3 ;  /* 0xff80000041217808 */ /* 0x000fe20005800000 */
[--C-:B------:R-:W-:Y:S01]  /*43e0*/  IMAD R218, R7, 0x2, R220.reuse ;  /* 0x0000000207da7824 */ /* 0x100fe200078e02dc */
[-C--:B------:R-:W-:Y:S01]  /*43f0*/  ISETP.GE.AND P3, PT, R2, R229.reuse, PT ;  /* 0x000000e50200720c */ /* 0x080fe20003f66270 */
[C---:B------:R-:W-:Y:S01]  /*4400*/  IMAD R217, R5.reuse, 0x2, R220 ;  /* 0x0000000205d97824 */ /* 0x040fe200078e02dc */
[----:B------:R-:W-:Y:S01]  /*4410*/  FSEL R43, R24, -INF , !P4 ;  /* 0xff800000182b7808 */ /* 0x000fe20006000000 */
[----:B------:R-:W-:Y:S01]  /*4420*/  IMAD R216, R5, 0x2, R218 ;  /* 0x0000000205d87824 */ /* 0x000fe200078e02da */
[----:B------:R-:W-:Y:S01]  /*4430*/  FSEL R41, R26, -INF , !P5 ;  /* 0xff8000001a297808 */ /* 0x000fe20006800000 */
[----:B------:R-:W-:Y:S01]  /*4440*/  LDSM.16.MT88.4 R156, [R220+0x18000] ;  /* 0x01800000dc9c783b */ /* 0x000fe20000004200 */
[----:B------:R-:W-:Y:S01]  /*4450*/  FSEL R65, R28, -INF , !P3 ;  /* 0xff8000001c417808 */ /* 0x000fe20005800000 */
[----:B------:R-:W-:Y:S01]  /*4460*/  UIADD3 UR35, UR32, 0x1715609d, URZ ;  /* 0x1715609d20237890 */ /* 0x000fe2000fffe03f */
[----:B------:R-:W-:Y:S01]  /*4470*/  FSEL R29, R29, -INF , !P6 ;  /* 0xff8000001d1d7808 */ /* 0x000fe20007000000 */
[----:B------:R-:W-:Y:S01]  /*4480*/  LDSM.16.MT88.4 R80, [R217+0x1a000] ;  /* 0x01a00000d950783b */ /* 0x000fe20000004200 */
[CC--:B------:R-:W-:Y:S01]  /*4490*/  ISETP.GE.AND P4, PT, R4.reuse, R229.reuse, PT ;  /* 0x000000e50400720c */ /* 0x0c0fe20003f86270 */
[----:B------:R-:W-:Y:S01]  /*44a0*/  UIADD3 UR4, UR33, 0x646e171e, URZ ;  /* 0x646e171e21047890 */ /* 0x000fe2000fffe03f */
[----:B------:R-:W-:Y:S01]  /*44b0*/  ISETP.GE.AND P5, PT, R4, R228, PT ;  /* 0x000000e40400720c */ /* 0x000fe20003fa6270 */
[----:B------:R-:W-:Y:S01]  /*44c0*/  VIADD R4, R2, 0x18 ;  /* 0x0000001802047836 */ /* 0x000fe20000000000 */
[----:B------:R-:W-:Y:S01]  /*44d0*/  FSEL R9, R67, -INF , !P1 ;  /* 0xff80000043097808 */ /* 0x000fe20004800000 */
[----:B------:R-:W-:Y:S01]  /*44e0*/  LDSM.16.MT88.4 R88, [R216+0x1a000] ;  /* 0x01a00000d858783b */ /* 0x000fe20000004200 */
[----:B------:R-:W-:-:S02]  /*44f0*/  ISETP.GE.AND P1, PT, R6, R229, PT ;  /* 0x000000e50600720c */ /* 0x000fc40003f26270 */
[----:B------:R-:W-:Y:S01]  /*4500*/  ISETP.GE.AND P3, PT, R6, R228, PT ;  /* 0x000000e40600720c */ /* 0x000fe20003f66270 */
[----:B------:R-:W-:Y:S01]  /*4510*/  LDSM.16.MT88.4 R96, [R220+0x1c000] ;  /* 0x01c00000dc60783b */ /* 0x000fe20000004200 */
[----:B------:R-:W-:Y:S02]  /*4520*/  FMNMX.FTZ R6, R65, R29, !PT ;  /* 0x0000001d41067209 */ /* 0x000fe40007810000 */
[----:B------:R-:W-:Y:S01]  /*4530*/  FSEL R35, R64, -INF , !P4 ;  /* 0xff80000040237808 */ /* 0x000fe20006000000 */
[----:B------:R-:W-:Y:S01]  /*4540*/  LDSM.16.MT88.4 R104, [R218+0x1c000] ;  /* 0x01c00000da68783b */ /* 0x000fe20000004200 */
[----:B------:R-:W-:Y:S02]  /*4550*/  ISETP.GE.AND P4, PT, R4, R229, PT ;  /* 0x000000e50400720c */ /* 0x000fe40003f86270 */
[----:B------:R-:W-:Y:S01]  /*4560*/  FMNMX.FTZ R6, R43, R6, !PT ;  /* 0x000000062b067209 */ /* 0x000fe20007810000 */
[----:B------:R-:W-:Y:S01]  /*4570*/  LDSM.16.MT88.4 R112, [R217+0x1c000] ;  /* 0x01c00000d970783b */ /* 0x000fe20000004200 */
[----:B------:R-:W-:-:S02]  /*4580*/  FSEL R27, R60, -INF , !P4 ;  /* 0xff8000003c1b7808 */ /* 0x000fc40006000000 */
[----:B------:R-:W-:Y:S01]  /*4590*/  ISETP.GE.AND P4, PT, R2, R228, PT ;  /* 0x000000e40200720c */ /* 0x000fe20003f86270 */
[----:B------:R-:W-:Y:S01]  /*45a0*/  LDSM.16.MT88.4 R120, [R216+0x1c000] ;  /* 0x01c00000d878783b */ /* 0x000fe20000004200 */
[----:B------:R-:W-:Y:S02]  /*45b0*/  FMNMX.FTZ R6, R69, R6, !PT ;  /* 0x0000000645067209 */ /* 0x000fe40007810000 */
[----:B------:R-:W-:Y:S01]  /*45c0*/  FSEL R21, R66, -INF , !P5 ;  /* 0xff80000042157808 */ /* 0x000fe20006800000 */
[----:B------:R-:W-:Y:S01]  /*45d0*/  LDSM.16.MT88.4 R128, [R220+0x1e000] ;  /* 0x01e00000dc80783b */ /* 0x000fe20000004200 */
[----:B------:R-:W-:Y:S02]  /*45e0*/  FSEL R25, R61, -INF , !P1 ;  /* 0xff8000003d197808 */ /* 0x000fe40004800000 */
[----:B------:R-:W-:Y:S01]  /*45f0*/  ISETP.GE.AND P5, PT, R4, R228, PT ;  /* 0x000000e40400720c */ /* 0x000fe20003fa6270 */
[C---:B------:R-:W-:Y:S01]  /*4600*/  VIADD R4, R2.reuse, 0x20 ;  /* 0x0000002002047836 */ /* 0x040fe20000000000 */
[----:B------:R-:W-:Y:S01]  /*4610*/  FSEL R37, R31, -INF , !P2 ;  /* 0xff8000001f257808 */ /* 0x000fe20005000000 */
[----:B------:R-:W-:Y:S01]  /*4620*/  LDSM.16.MT88.4 R152, [R218+0x1e000] ;  /* 0x01e00000da98783b */ /* 0x000fe20000004200 */
[----:B------:R-:W-:Y:S01]  /*4630*/  FMNMX.FTZ R24, R35, R6, !PT ;  /* 0x0000000623187209 */ /* 0x000fe20007810000 */
[----:B------:R-:W-:Y:S01]  /*4640*/  VIADD R6, R2, 0x31 ;  /* 0x0000003102067836 */ /* 0x000fe20000000000 */
[----:B------:R-:W-:Y:S01]  /*4650*/  FSEL R61, R30, -INF , !P4 ;  /* 0xff8000001e3d7808 */ /* 0x000fe20006000000 */
[----:B------:R-:W-:Y:S01]  /*4660*/  LDSM.16.MT88.4 R140, [R217+0x1e000] ;  /* 0x01e00000d98c783b */ /* 0x000fe20000004200 */
[----:B------:R-:W-:-:S02]  /*4670*/  FMNMX.FTZ R24, R33, R24, !PT ;  /* 0x0000001821187209 */ /* 0x000fc40007810000 */
[----:B------:R-:W-:Y:S01]  /*4680*/  FMNMX.FTZ R22, R61, R37, !PT ;  /* 0x000000253d167209 */ /* 0x000fe20007810000 */
[----:B------:R-:W-:Y:S01]  /*4690*/  LDSM.16.MT88.4 R168, [R220+0x1a800] ;  /* 0x01a80000dca8783b */ /* 0x000fe20000004200 */
[C---:B------:R-:W-:Y:S02]  /*46a0*/  ISETP.GE.AND P6, PT, R4.reuse, R229, PT ;  /* 0x000000e50400720c */ /* 0x040fe40003fc6270 */
[----:B------:R-:W-:Y:S01]  /*46b0*/  ISETP.GE.AND P2, PT, R4, R228, PT ;  /* 0x000000e40400720c */ /* 0x000fe20003f46270 */
[----:B------:R-:W-:Y:S01]  /*46c0*/  VIADD R4, R2, 0x21 ;  /* 0x0000002102047836 */ /* 0x000fe20000000000 */
[----:B------:R-:W-:Y:S02]  /*46d0*/  FMNMX.FTZ R24, R27, R24, !PT ;  /* 0x000000181b187209 */ /* 0x000fe40007810000 */
[----:B------:R-:W-:Y:S02]  /*46e0*/  FMNMX.FTZ R22, R41, R22, !PT ;  /* 0x0000001629167209 */ /* 0x000fe40007810000 */
[----:B------:R-:W-:-:S02]  /*46f0*/  FSEL R23, R62, -INF , !P5 ;  /* 0xff8000003e177808 */ /* 0x000fc40006800000 */
[-C--:B------:R-:W-:Y:S02]  /*4700*/  ISETP.GE.AND P5, PT, R4, R229.reuse, PT ;  /* 0x000000e50400720c */ /* 0x080fe40003fa6270 */
[----:B------:R-:W-:Y:S02]  /*4710*/  FSEL R197, R56, -INF , !P6 ;  /* 0xff80000038c57808 */ /* 0x000fe40007000000 */
[----:B------:R-:W-:Y:S02]  /*4720*/  FMNMX.FTZ R24, R25, R24, !PT ;  /* 0x0000001819187209 */ /* 0x000fe40007810000 */
[----:B------:R-:W-:Y:S02]  /*4730*/  FMNMX.FTZ R22, R39, R22, !PT ;  /* 0x0000001627167209 */ /* 0x000fe40007810000 */
[----:B------:R-:W-:Y:S02]  /*4740*/  FSEL R11, R63, -INF , !P3 ;  /* 0xff8000003f0b7808 */ /* 0x000fe40005800000 */
[----:B------:R-:W-:-:S02]  /*4750*/  ISETP.GE.AND P3, PT, R20, R229, PT ;  /* 0x000000e51400720c */ /* 0x000fc40003f66270 */
[----:B------:R-:W-:Y:S02]  /*4760*/  FSEL R174, R57, -INF , !P5 ;  /* 0xff80000039ae7808 */ /* 0x000fe40006800000 */
[----:B------:R-:W-:Y:S02]  /*4770*/  FMNMX.FTZ R31, R197, R24, !PT ;  /* 0x00000018c51f7209 */ /* 0x000fe40007810000 */
[----:B------:R-:W-:Y:S02]  /*4780*/  FMNMX.FTZ R22, R21, R22, !PT ;  /* 0x0000001615167209 */ /* 0x000fe40007810000 */
[----:B------:R-:W-:Y:S02]  /*4790*/  ISETP.GE.AND P4, PT, R10, R229, PT ;  /* 0x000000e50a00720c */ /* 0x000fe40003f86270 */
[----:B------:R-:W-:Y:S02]  /*47a0*/  FSEL R199, R52, -INF , !P3 ;  /* 0xff80000034c77808 */ /* 0x000fe40005800000 */
[----:B------:R-:W-:-:S02]  /*47b0*/  FMNMX.FTZ R24, R174, R31, !PT ;  /* 0x0000001fae187209 */ /* 0x000fc40007810000 */
[----:B------:R-:W-:Y:S02]  /*47c0*/  FMNMX.FTZ R22, R9, R22, !PT ;  /* 0x0000001609167209 */ /* 0x000fe40007810000 */
[-C--:B------:R-:W-:Y:S02]  /*47d0*/  ISETP.GE.AND P3, PT, R8, R229.reuse, PT ;  /* 0x000000e50800720c */ /* 0x080fe40003f66270 */
[----:B------:R-:W-:Y:S02]  /*47e0*/  FSEL R172, R53, -INF , !P4 ;  /* 0xff80000035ac7808 */ /* 0x000fe40006000000 */
[----:B------:R-:W-:Y:S02]  /*47f0*/  FMNMX.FTZ R31, R199, R24, !PT ;  /* 0x00000018c71f7209 */ /* 0x000fe40007810000 */
[----:B------:R-:W-:Y:S02]  /*4800*/  FMNMX.FTZ R22, R23, R22, !PT ;  /* 0x0000001617167209 */ /* 0x000fe40007810000 */
[----:B------:R-:W-:Y:S01]  /*4810*/  ISETP.GE.AND P1, PT, R4, R228, PT ;  /* 0x000000e40400720c */ /* 0x000fe20003f26270 */
[----:B------:R-:W-:Y:S01]  /*4820*/  VIADD R4, R2, 0x38 ;  /* 0x0000003802047836 */ /* 0x000fe20000000000 */
[----:B------:R-:W-:Y:S01]  /*4830*/  ISETP.GE.AND P4, PT, R6, R229, PT ;  /* 0x000000e50600720c */ /* 0x000fe20003f86270 */
[----:B------:R-:W-:Y:S01]  /*4840*/  VIADD R2, R2, 0x39 ;  /* 0x0000003902027836 */ /* 0x000fe20000000000 */
[----:B------:R-:W-:-:S02]  /*4850*/  FSEL R249, R48, -INF , !P3 ;  /* 0xff80000030f97808 */ /* 0x000fc40005800000 */
[----:B------:R-:W-:Y:S02]  /*4860*/  FMNMX.FTZ R24, R172, R31, !PT ;  /* 0x0000001fac187209 */ /* 0x000fe40007810000 */
[----:B------:R-:W-:Y:S02]  /*4870*/  FSEL R251, R58, -INF , !P2 ;  /* 0xff8000003afb7808 */ /* 0x000fe40005000000 */
[----:B------:R-:W-:Y:S02]  /*4880*/  FMNMX.FTZ R22, R11, R22, !PT ;  /* 0x000000160b167209 */ /* 0x000fe40007810000 */
[----:B------:R-:W-:Y:S02]  /*4890*/  ISETP.GE.AND P3, PT, R4, R229, PT ;  /* 0x000000e50400720c */ /* 0x000fe40003f66270 */
[----:B------:R-:W-:Y:S02]  /*48a0*/  FSEL R247, R49, -INF , !P4 ;  /* 0xff80000031f77808 */ /* 0x000fe40006000000 */
[----:B------:R-:W-:-:S02]  /*48b0*/  FMNMX.FTZ R24, R249, R24, !PT ;  /* 0x00000018f9187209 */ /* 0x000fc40007810000 */
[----:B------:R-:W-:Y:S02]  /*48c0*/  ISETP.GE.AND P2, PT, R20, R228, PT ;  /* 0x000000e41400720c */ /* 0x000fe40003f46270 */
[----:B------:R-:W-:Y:S02]  /*48d0*/  FSEL R175, R59, -INF , !P1 ;  /* 0xff8000003baf7808 */ /* 0x000fe40004800000 */
[----:B------:R-:W-:Y:S01]  /*48e0*/  FMNMX.FTZ R22, R251, R22, !PT ;  /* 0x00000016fb167209 */ /* 0x000fe20007810000 */
[----:B------:R-:W-:Y:S01]  /*48f0*/  LDSM.16.MT88.4 R56, [R216+0x18000] ;  /* 0x01800000d838783b */ /* 0x000fe20000004200 */
[----:B------:R-:W-:Y:S02]  /*4900*/  ISETP.GE.AND P4, PT, R2, R229, PT ;  /* 0x000000e50200720c */ /* 0x000fe40003f86270 */
[----:B------:R-:W-:Y:S02]  /*4910*/  FSEL R245, R44, -INF , !P3 ;  /* 0xff8000002cf57808 */ /* 0x000fe40005800000 */
[----:B------:R-:W-:-:S02]  /*4920*/  FMNMX.FTZ R24, R247, R24, !PT ;  /* 0x00000018f7187209 */ /* 0x000fc40007810000 */
[----:B------:R-:W-:Y:S02]  /*4930*/  ISETP.GE.AND P1, PT, R10, R228, PT ;  /* 0x000000e40a00720c */ /* 0x000fe40003f26270 */
[----:B------:R-:W-:Y:S02]  /*4940*/  FSEL R173, R54, -INF , !P2 ;  /* 0xff80000036ad7808 */ /* 0x000fe40005000000 */
[----:B------:R-:W-:Y:S02]  /*4950*/  FMNMX.FTZ R22, R175, R22, !PT ;  /* 0x00000016af167209 */ /* 0x000fe40007810000 */
[----:B------:R-:W-:Y:S02]  /*4960*/  FSEL R231, R45, -INF , !P4 ;  /* 0xff8000002de77808 */ /* 0x000fe40006000000 */
[----:B------:R-:W-:Y:S02]  /*4970*/  FMNMX.FTZ R24, R245, R24, !PT ;  /* 0x00000018f5187209 */ /* 0x000fe40007810000 */
[----:B------:R-:W-:-:S02]  /*4980*/  ISETP.GE.AND P2, PT, R8, R228, PT ;  /* 0x000000e40800720c */ /* 0x000fc40003f46270 */
[----:B------:R-:W-:Y:S02]  /*4990*/  FSEL R198, R55, -INF , !P1 ;  /* 0xff80000037c67808 */ /* 0x000fe40004800000 */
[----:B------:R-:W-:Y:S02]  /*49a0*/  FMNMX.FTZ R45, R173, R22, !PT ;  /* 0x00000016ad2d7209 */ /* 0x000fe40007810000 */
[----:B------:R-:W-:Y:S02]  /*49b0*/  ISETP.GE.AND P1, PT, R6, R228, PT ;  /* 0x000000e40600720c */ /* 0x000fe40003f26270 */
[----:B------:R-:W-:Y:S02]  /*49c0*/  FMNMX.FTZ R20, R231, R24, !PT ;  /* 0x00000018e7147209 */ /* 0x000fe40007810000 */
[----:B------:R-:W-:Y:S02]  /*49d0*/  FSEL R195, R50, -INF , !P2 ;  /* 0xff80000032c37808 */ /* 0x000fe40005000000 */
[----:B------:R-:W-:Y:S01]  /*49e0*/  FMNMX.FTZ R6, R198, R45, !PT ;  /* 0x0000002dc6067209 */ /* 0x000fe20007810000 */
[----:B------:R-:W1:Y:S01]  /*49f0*/  SHFL.BFLY PT, R31, R20, 0x2, 0x1f ;  /* 0x0c401f00141f7f89 */ /* 0x000e6200000e0000 */
[----:B------:R-:W-:-:S02]  /*4a00*/  ISETP.GE.AND P2, PT, R4, R228, PT ;  /* 0x000000e40400720c */ /* 0x000fc40003f46270 */
[----:B------:R-:W-:Y:S02]  /*4a10*/  FSEL R193, R51, -INF , !P1 ;  /* 0xff80000033c17808 */ /* 0x000fe40004800000 */
[----:B------:R-:W-:Y:S01]  /*4a20*/  FMNMX.FTZ R6, R195, R6, !PT ;  /* 0x00000006c3067209 */ /* 0x000fe20007810000 */
[----:B------:R-:W-:Y:S01]  /*4a30*/  LDSM.16.MT88.4 R48, [R217+0x18000] ;  /* 0x01800000d930783b */ /* 0x000fe20000004200 */
[----:B------:R-:W-:Y:S02]  /*4a40*/  ISETP.GE.AND P1, PT, R2, R228, PT ;  /* 0x000000e40200720c */ /* 0x000fe40003f26270 */
[----:B------:R-:W-:Y:S02]  /*4a50*/  FSEL R191, R46, -INF , !P2 ;  /* 0xff8000002ebf7808 */ /* 0x000fe40005000000 */
[----:B------:R-:W-:Y:S01]  /*4a60*/  FMNMX.FTZ R4, R193, R6, !PT ;  /* 0x00000006c1047209 */ /* 0x000fe20007810000 */
[----:B------:R-:W-:Y:S01]  /*4a70*/  IMAD.U32 R6, RZ, RZ, UR43 ;  /* 0x0000002bff067e24 */ /* 0x000fe2000f8e00ff */
[----:B------:R-:W-:Y:S01]  /*4a80*/  FSEL R189, R47, -INF , !P1 ;  /* 0xff8000002fbd7808 */ /* 0x000fe20004800000 */
[----:B------:R-:W-:Y:S01]  /*4a90*/  UIADD3 UR43, UR43, 0x1, URZ ;  /* 0x000000012b2b7890 */ /* 0x000fe2000fffe03f */
[----:B------:R-:W-:-:S02]  /*4aa0*/  FMNMX.FTZ R4, R191, R4, !PT ;  /* 0x00000004bf047209 */ /* 0x000fc40007810000 */
[----:B------:R-:W-:Y:S02]  /*4ab0*/  LOP3.LUT R2, R3, UR32, RZ, 0x3c, !PT ;  /* 0x0000002003027c12 */ /* 0x000fe4000f8e3cff */
[----:B------:R-:W-:Y:S02]  /*4ac0*/  FMNMX.FTZ R4, R189, R4, !PT ;  /* 0x00000004bd047209 */ /* 0x000fe40007810000 */
[----:B------:R-:W-:Y:S02]  /*4ad0*/  LOP3.LUT R3, R71, R2, RZ, 0x3c, !PT ;  /* 0x0000000247037212 */ /* 0x000fe400078e3cff */
[----:B------:R-:W-:Y:S01]  /*4ae0*/  LOP3.LUT R6, R73, UR33, R6, 0x96, !PT ;  /* 0x0000002149067c12 */ /* 0x000fe2000f8e9606 */
[----:B------:R-:W2:Y:S01]  /*4af0*/  SHFL.BFLY PT, R45, R4, 0x2, 0x1f ;  /* 0x0c401f00042d7f89 */ /* 0x000ea200000e0000 */
[----:B-1----:R-:W-:Y:S01]  /*4b00*/  FMNMX.FTZ R20, R20, R31, !PT ;  /* 0x0000001f14147209 */ /* 0x002fe20007810000 */
[----:B------:R-:W-:-:S04]  /*4b10*/  IMAD.WIDE.U32 R14, R3, -0x2daee0ad, RZ ;  /* 0xd2511f53030e7825 */ /* 0x000fc800078e00ff */
[----:B------:R-:W1:Y:S01]  /*4b20*/  SHFL.BFLY PT, R31, R20, 0x1, 0x1f ;  /* 0x0c201f00141f7f89 */ /* 0x000e6200000e0000 */
[----:B------:R-:W-:Y:S01]  /*4b30*/  LOP3.LUT R3, R15, UR6, R72, 0x96, !PT ;  /* 0x000000060f037c12 */ /* 0x000fe2000f8e9648 */
[----:B------:R-:W-:Y:S01]  /*4b40*/  IMAD.WIDE.U32 R46, R6, -0x326172a9, RZ ;  /* 0xcd9e8d57062e7825 */ /* 0x000fe200078e00ff */
[----:B------:R-:W-:Y:S01]  /*4b50*/  UIADD3 UR6, UR33, 0x76cf5d0a, URZ ;  /* 0x76cf5d0a21067890 */ /* 0x000fe2000fffe03f */
[----:B------:R-:W-:Y:S02]  /*4b60*/  LDSM.16.MT88.4 R72, [R218+0x1a000] ;  /* 0x01a00000da48783b */ /* 0x000fe40000004200 */
[----:B------:R-:W-:Y:S01]  /*4b70*/  IMAD.WIDE.U32 R16, R3, -0x326172a9, RZ ;  /* 0xcd9e8d5703107825 */ /* 0x000fe200078e00ff */
[----:B------:R-:W-:-:S04]  /*4b80*/  LOP3.LUT R3, R47, UR42, R70, 0x96, !PT ;  /* 0x0000002a2f037c12 */ /* 0x000fc8000f8e9646 */
[----:B------:R-:W-:Y:S01]  /*4b90*/  LOP3.LUT R30, R17, UR7, R46, 0x96, !PT ;  /* 0x00000007111e7c12 */ /* 0x000fe2000f8e962e */
[----:B------:R-:W-:-:S05]  /*4ba0*/  IMAD.WIDE.U32 R124, R3, -0x2daee0ad, RZ ;  /* 0xd2511f53037c7825 */ /* 0x000fca00078e00ff */
[----:B------:R-:W-:Y:S02]  /*4bb0*/  LOP3.LUT R6, R125, UR6, R14, 0x96, !PT ;  /* 0x000000067d067c12 */ /* 0x000fe4000f8e960e */
[----:B--2---:R-:W-:-:S03]  /*4bc0*/  FMNMX.FTZ R4, R4, R45, !PT ;  /* 0x0000002d04047209 */ /* 0x004fc60007810000 */
[----:B------:R-:W-:Y:S02]  /*4bd0*/  IMAD.WIDE.U32 R44, R6, -0x326172a9, RZ ;  /* 0xcd9e8d57062c7825 */ /* 0x000fe400078e00ff */
[----:B------:R-:W2:Y:S01]  /*4be0*/  SHFL.BFLY PT, R3, R4, 0x1, 0x1f ;  /* 0x0c201f0004037f89 */ /* 0x000ea200000e0000 */
[----:B-1----:R-:W-:Y:S01]  /*4bf0*/  FMNMX.FTZ R164, R20, R31, !PT ;  /* 0x0000001f14a47209 */ /* 0x002fe20007810000 */
[----:B------:R-:W-:Y:S01]  /*4c00*/  IMAD.WIDE.U32 R30, R30, -0x2daee0ad, RZ ;  /* 0xd2511f531e1e7825 */ /* 0x000fe200078e00ff */
[----:B------:R-:W-:Y:S02]  /*4c10*/  LOP3.LUT R6, R45, UR41, R16, 0x96, !PT ;  /* 0x000000292d067c12 */ /* 0x000fe4000f8e9610 */
[C---:B------:R-:W-:Y:S01]  /*4c20*/  FSETP.NEU.FTZ.AND P1, PT, R164.reuse, -INF , PT ;  /* 0xff800000a400780b */ /* 0x040fe20003f3d000 */
[----:B------:R-:W-:Y:S01]  /*4c30*/  FMUL.FTZ R194, R164, UR36 ;  /* 0x00000024a4c27c20 */ /* 0x000fe20008410000 */
[----:B------:R-:W-:-:S04]  /*4c40*/  LOP3.LUT R124, R31, UR40, R124, 0x96, !PT ;  /* 0x000000281f7c7c12 */ /* 0x000fc8000f8e967c */
[----:B------:R-:W-:Y:S01]  /*4c50*/  FSEL R194, R194, RZ, P1 ;  /* 0x000000ffc2c27208 */ /* 0x000fe20000800000 */
[----:B------:R-:W-:-:S04]  /*4c60*/  IMAD.WIDE.U32 R124, R124, -0x326172a9, RZ ;  /* 0xcd9e8d577c7c7825 */ /* 0x000fc800078e00ff */
[----:B------:R-:W-:Y:S01]  /*4c70*/  FFMA.FTZ R185, R29, UR36, -R194 ;  /* 0x000000241db97c23 */ /* 0x000fe200080108c2 */
[----:B------:R-:W-:Y:S01]  /*4c80*/  LOP3.LUT R28, R125, UR39, R44, 0x96, !PT ;  /* 0x000000277d1c7c12 */ /* 0x000fe2000f8e962c */
[----:B------:R-:W-:-:S04]  /*4c90*/  IMAD.WIDE.U32 R44, R6, -0x2daee0ad, RZ ;  /* 0xd2511f53062c7825 */ /* 0x000fc800078e00ff */
[--C-:B------:R-:W-:Y:S01]  /*4ca0*/  FFMA.FTZ R183, R43, UR36, -R194.reuse ;  /* 0x000000242bb77c23 */ /* 0x100fe200080108c2 */
[--C-:B------:R-:W-:Y:S01]  /*4cb0*/  FFMA.FTZ R186, R65, UR36, -R194.reuse ;  /* 0x0000002441ba7c23 */ /* 0x100fe200080108c2 */
[----:B------:R-:W-:Y:S01]  /*4cc0*/  FFMA.FTZ R178, R69, UR36, -R194 ;  /* 0x0000002445b27c23 */ /* 0x000fe200080108c2 */
[----:B------:R-:W-:Y:S01]  /*4cd0*/  IMAD.WIDE.U32 R28, R28, -0x2daee0ad, RZ ;  /* 0xd2511f531c1c7825 */ /* 0x000fe200078e00ff */
[----:B------:R-:W-:Y:S01]  /*4ce0*/  LOP3.LUT R30, R45, UR30, R30, 0x96, !PT ;  /* 0x0000001e2d1e7c12 */ /* 0x000fe2000f8e961e */
[----:B------:R-:W-:Y:S01]  /*4cf0*/  MUFU.EX2 R185, R185 ;  /* 0x000000b900b97308 */ /* 0x000fe20000000800 */
[----:B--2---:R-:W-:Y:S01]  /*4d00*/  FMNMX.FTZ R3, R4, R3, !PT ;  /* 0x0000000304037209 */ /* 0x004fe20007810000 */
[----:B------:R-:W-:Y:S01]  /*4d10*/  LDSM.16.MT88.4 R64, [R220+0x1a000] ;  /* 0x01a00000dc40783b */ /* 0x000fe20000004200 */
[----:B------:R-:W-:Y:S01]  /*4d20*/  LOP3.LUT R4, R29, UR19, R44, 0x96, !PT ;  /* 0x000000131d047c12 */ /* 0x000fe2000f8e962c */
[----:B------:R-:W-:Y:S01]  /*4d30*/  IMAD.WIDE.U32 R30, R30, -0x326172a9, RZ ;  /* 0xcd9e8d571e1e7825 */ /* 0x000fe200078e00ff */
[----:B------:R-:W-:-:S03]  /*4d40*/  FSETP.NEU.FTZ.AND P1, PT, R3, -INF , PT ;  /* 0xff8000000300780b */ /* 0x000fc60003f3d000 */
[----:B------:R-:W-:Y:S01]  /*4d50*/  FMUL.FTZ R188, R3, UR36 ;  /* 0x0000002403bc7c20 */ /* 0x000fe20008410000 */
[----:B------:R-:W-:Y:S01]  /*4d60*/  FFMA.FTZ R166, R27, UR36, -R194 ;  /* 0x000000241ba67c23 */ /* 0x000fe200080108c2 */
[----:B------:R-:W-:Y:S01]  /*4d70*/  IMAD.WIDE.U32 R42, R4, -0x326172a9, RZ ;  /* 0xcd9e8d57042a7825 */ /* 0x000fe200078e00ff */
[----:B------:R-:W-:Y:S01]  /*4d80*/  MUFU.EX2 R186, R186 ;  /* 0x000000ba00ba7308 */ /* 0x000fe20000000800 */
[----:B------:R-:W-:Y:S02]  /*4d90*/  LOP3.LUT R26, R31, UR35, R124, 0x96, !PT ;  /* 0x000000231f1a7c12 */ /* 0x000fe4000f8e967c */
[--C-:B------:R-:W-:Y:S01]  /*4da0*/  FFMA.FTZ R165, R25, UR36, -R194.reuse ;  /* 0x0000002419a57c23 */ /* 0x100fe200080108c2 */
[----:B------:R-:W-:Y:S01]  /*4db0*/  FSEL R188, R188, RZ, P1 ;  /* 0x000000ffbcbc7208 */ /* 0x000fe20000800000 */
[----:B------:R-:W-:Y:S01]  /*4dc0*/  FFMA.FTZ R179, R35, UR36, -R194 ;  /* 0x0000002423b37c23 */ /* 0x000fe200080108c2 */
[----:B------:R-:W-:Y:S01]  /*4dd0*/  SHF.R.U32.HI R6, RZ, 0x10, R42 ;  /* 0x00000010ff067819 */ /* 0x000fe2000001162a */
[----:B------:R-:W-:Y:S01]  /*4de0*/  IMAD.WIDE.U32 R26, R26, -0x2daee0ad, RZ ;  /* 0xd2511f531a1a7825 */ /* 0x000fe200078e00ff */
[----:B------:R-:W-:-:S03]  /*4df0*/  LOP3.LUT R8, R43, UR37, R30, 0x96, !PT ;  /* 0x000000252b087c12 */ /* 0x000fc6000f8e961e */
[--C-:B------:R-:W-:Y:S01]  /*4e00*/  FFMA.FTZ R182, R41, UR36, -R188.reuse ;  /* 0x0000002429b67c23 */ /* 0x100fe200080108bc */
[--C-:B------:R-:W-:Y:S01]  /*4e10*/  FFMA.FTZ R181, R39, UR36, -R188.reuse ;  /* 0x0000002427b57c23 */ /* 0x100fe200080108bc */
[----:B------:R-:W-:Y:S01]  /*4e20*/  LOP3.LUT R5, R6, 0xff, RZ, 0xc0, !PT ;  /* 0x000000ff06057812 */ /* 0x000fe200078ec0ff */
[--C-:B------:R-:W-:Y:S01]  /*4e30*/  FFMA.FTZ R187, R37, UR36, -R188.reuse ;  /* 0x0000002425bb7c23 */ /* 0x100fe200080108bc */
[----:B------:R-:W-:Y:S01]  /*4e40*/  LOP3.LUT R29, R42, 0xffff, RZ, 0xc0, !PT ;  /* 0x0000ffff2a1d7812 */ /* 0x000fe200078ec0ff */
[--C-:B------:R-:W-:Y:S01]  /*4e50*/  FFMA.FTZ R184, R61, UR36, -R188.reuse ;  /* 0x000000243db87c23 */ /* 0x100fe200080108bc */
[----:B------:R-:W-:Y:S01]  /*4e60*/  MUFU.EX2 R182, R182 ;  /* 0x000000b600b67308 */ /* 0x000fe20000000800 */
[----:B------:R-:W-:Y:S01]  /*4e70*/  LOP3.LUT R6, R8, 0xffff, RZ, 0xc0, !PT ;  /* 0x0000ffff08067812 */ /* 0x000fe200078ec0ff */
[----:B------:R-:W-:Y:S01]  /*4e80*/  FFMA.FTZ R167, R23, UR36, -R188 ;  /* 0x0000002417a77c23 */ /* 0x000fe200080108bc */
[----:B------:R-:W-:Y:S01]  /*4e90*/  SHF.R.U32.HI R4, RZ, 0x18, R42 ;  /* 0x00000018ff047819 */ /* 0x000fe2000001162a */
[----:B------:R-:W-:Y:S01]  /*4ea0*/  FFMA.FTZ R177, R21, UR36, -R188 ;  /* 0x0000002415b17c23 */ /* 0x000fe200080108bc */
[----:B------:R-:W-:Y:S01]  /*4eb0*/  LOP3.LUT R10, R42, 0xff, RZ, 0xc0, !PT ;  /* 0x000000ff2a0a7812 */ /* 0x000fe200078ec0ff */
[----:B------:R-:W-:Y:S01]  /*4ec0*/  FFMA.FTZ R176, R33, UR36, -R194 ;  /* 0x0000002421b07c23 */ /* 0x000fe200080108c2 */
[----:B------:R-:W-:Y:S01]  /*4ed0*/  SHF.R.U32.HI R29, RZ, 0x8, R29 ;  /* 0x00000008ff1d7819 */ /* 0x000fe2000001161d */
[----:B------:R-:W1:Y:S01]  /*4ee0*/  MUFU.EX2 R181, R181 ;  /* 0x000000b500b57308 */ /* 0x000e620000000800 */
[----:B------:R-:W-:Y:S01]  /*4ef0*/  LOP3.LUT R148, R8, 0xff, RZ, 0xc0, !PT ;  /* 0x000000ff08947812 */ /* 0x000fe200078ec0ff */
[----:B------:R-:W2:Y:S01]  /*4f00*/  LDSM.16.MT88.4 R40, [R218+0x18000] ;  /* 0x01800000da28783b */ /* 0x000ea20000004200 */
[----:B------:R-:W-:Y:S01]  /*4f10*/  SHF.R.U32.HI R37, RZ, 0x8, R6 ;  /* 0x00000008ff257819 */ /* 0x000fe20000011606 */
[----:B------:R-:W-:Y:S01]  /*4f20*/  FFMA.FTZ R180, R9, UR36, -R188 ;  /* 0x0000002409b47c23 */ /* 0x000fe200080108bc */
[----:B------:R-:W-:Y:S01]  /*4f30*/  PRMT R4, R5, 0x5410, R4 ;  /* 0x0000541005047816 */ /* 0x000fe20000000004 */
[----:B------:R-:W-:Y:S01]  /*4f40*/  FFMA.FTZ R196, R251, UR36, -R188 ;  /* 0x00000024fbc47c23 */ /* 0x000fe200080108bc */
[----:B------:R-:W-:Y:S01]  /*4f50*/  PRMT R0, R10, 0x5410, R29 ;  /* 0x000054100a007816 */ /* 0x000fe2000000001d */
[----:B------:R-:W-:Y:S01]  /*4f60*/  MUFU.EX2 R184, R184 ;  /* 0x000000b800b87308 */ /* 0x000fe20000000800 */
[----:B------:R-:W-:Y:S01]  /*4f70*/  PRMT R148, R148, 0x5410, R37 ;  /* 0x0000541094947816 */ /* 0x000fe20000000025 */
[----:B------:R-:W-:Y:S01]  /*4f80*/  FFMA.FTZ R197, R197, UR36, -R194 ;  /* 0x00000024c5c57c23 */ /* 0x000fe200080108c2 */
[----:B------:R-:W-:Y:S01]  /*4f90*/  SHF.R.U32.HI R10, RZ, 0x10, R8 ;  /* 0x00000010ff0a7819 */ /* 0x000fe20000011608 */
[----:B------:R-:W-:Y:S01]  /*4fa0*/  FFMA.FTZ R190, R174, UR36, -R194 ;  /* 0x00000024aebe7c23 */ /* 0x000fe200080108c2 */
[--C-:B------:R-:W-:Y:S01]  /*4fb0*/  HSET2.LE.AND R151, R4, R235.reuse, PT ;  /* 0x000000eb04977233 */ /* 0x100fe20003803000 */
[----:B------:R-:W-:Y:S01]  /*4fc0*/  FFMA.FTZ R251, R175, UR36, -R188 ;  /* 0x00000024affb7c23 */ /* 0x000fe200080108bc */
[----:B------:R-:W-:Y:S01]  /*4fd0*/  SHF.R.U32.HI R7, RZ, 0x18, R8 ;  /* 0x00000018ff077819 */ /* 0x000fe20000011608 */
[----:B------:R-:W3:Y:S01]  /*4fe0*/  MUFU.EX2 R187, R187 ;  /* 0x000000bb00bb7308 */ /* 0x000ee20000000800 */
[----:B------:R-:W-:Y:S01]  /*4ff0*/  LOP3.LUT R6, R10, 0xff, RZ, 0xc0, !PT ;  /* 0x000000ff0a067812 */ /* 0x000fe200078ec0ff */
[--C-:B------:R-:W-:Y:S01]  /*5000*/  FFMA.FTZ R199, R199, UR36, -R194.reuse ;  /* 0x00000024c7c77c23 */ /* 0x100fe200080108c2 */
[--C-:B------:R-:W-:Y:S01]  /*5010*/  HSET2.LE.AND R148, R148, R235.reuse, PT ;  /* 0x000000eb94947233 */ /* 0x100fe20003803000 */
[----:B------:R-:W-:Y:S01]  /*5020*/  FFMA.FTZ R192, R172, UR36, -R194 ;  /* 0x00000024acc07c23 */ /* 0x000fe200080108c2 */
[----:B-1----:R-:W-:Y:S01]  /*5030*/  F2FP.BF16.F32.PACK_AB R4, R181, R182 ;  /* 0x000000b6b504723e */ /* 0x002fe200000010ff */
[--C-:B------:R-:W-:Y:S01]  /*5040*/  FFMA.FTZ R244, R173, UR36, -R188.reuse ;  /* 0x00000024adf47c23 */ /* 0x100fe200080108bc */
[----:B------:R-:W-:Y:S01]  /*5050*/  F2FP.BF16.F32.PACK_AB R5, R185, R186 ;  /* 0x000000bab905723e */ /* 0x000fe200000010ff */
[----:B------:R-:W-:Y:S01]  /*5060*/  MUFU.EX2 R183, R183 ;  /* 0x000000b700b77308 */ /* 0x000fe20000000800 */
[----:B------:R-:W-:Y:S01]  /*5070*/  HSET2.LE.AND R150, R0, R235, PT ;  /* 0x000000eb00967233 */ /* 0x000fe20003803000 */
[----:B------:R-:W-:Y:S01]  /*5080*/  FFMA.FTZ R198, R198, UR36, -R188 ;  /* 0x00000024c6c67c23 */ /* 0x000fe200080108bc */
[----:B------:R-:W-:Y:S01]  /*5090*/  PRMT R0, R6, 0x5410, R7 ;  /* 0x0000541006007816 */ /* 0x000fe20000000007 */
[----:B------:R-:W-:Y:S01]  /*50a0*/  LDSM.16.MT88.4 R172, [R220+0x19000] ;  /* 0x01900000dcac783b */ /* 0x000fe20000004200 */
[----:B------:R-:W-:-:S02]  /*50b0*/  LOP3.LUT R151, R151, R4, RZ, 0xc0, !PT ;  /* 0x0000000497977212 */ /* 0x000fc400078ec0ff */
[----:B------:R-:W-:Y:S01]  /*50c0*/  LOP3.LUT R148, R148, R5, RZ, 0xc0, !PT ;  /* 0x0000000594947212 */ /* 0x000fe200078ec0ff */
[----:B------:R-:W1:Y:S01]  /*50d0*/  MUFU.EX2 R178, R178 ;  /* 0x000000b200b27308 */ /* 0x000e620000000800 */
[----:B------:R-:W4:Y:S01]  /*50e0*/  LDSM.16.MT88.4 R4, [R216+0x1e000] ;  /* 0x01e00000d804783b */ /* 0x000f220000004200 */
[----:B------:R-:W-:Y:S02]  /*50f0*/  HSET2.LE.AND R149, R0, R235, PT ;  /* 0x000000eb00957233 */ /* 0x000fe40003803000 */
[----:B---3--:R-:W-:Y:S02]  /*5100*/  F2FP.BF16.F32.PACK_AB R0, R187, R184 ;  /* 0x000000b8bb00723e */ /* 0x008fe400000010ff */
[C---:B------:R-:W-:Y:S02]  /*5110*/  LOP3.LUT R25, R26.reuse, 0xffff, RZ, 0xc0, !PT ;  /* 0x0000ffff1a197812 */ /* 0x040fe400078ec0ff */
[----:B------:R-:W-:Y:S01]  /*5120*/  LOP3.LUT R149, R149, R0, RZ, 0xc0, !PT ;  /* 0x0000000095957212 */ /* 0x000fe200078ec0ff */
[----:B------:R-:W-:Y:S01]  /*5130*/  FFMA.FTZ R0, R11, UR36, -R188 ;  /* 0x000000240b007c23 */ /* 0x000fe200080108bc */
[----:B------:R-:W-:Y:S01]  /*5140*/  SHF.R.U32.HI R25, RZ, 0x8, R25 ;  /* 0x00000008ff197819 */ /* 0x000fe20000011619 */
[----:B------:R-:W-:Y:S01]  /*5150*/  MUFU.EX2 R166, R166 ;  /* 0x000000a600a67308 */ /* 0x000fe20000000800 */
[----:B------:R-:W-:-:S02]  /*5160*/  LOP3.LUT R10, R26, 0xff, RZ, 0xc0, !PT ;  /* 0x000000ff1a0a7812 */ /* 0x000fc400078ec0ff */
[--C-:B------:R-:W-:Y:S02]  /*5170*/  SHF.R.U32.HI R8, RZ, 0x10, R26.reuse ;  /* 0x00000010ff087819 */ /* 0x100fe4000001161a */
[----:B------:R-:W-:Y:S02]  /*5180*/  SHF.R.U32.HI R21, RZ, 0x18, R26 ;  /* 0x00000018ff157819 */ /* 0x000fe4000001161a */
[----:B------:R-:W-:Y:S01]  /*5190*/  LOP3.LUT R28, R27, UR4, R28, 0x96, !PT ;  /* 0x000000041b1c7c12 */ /* 0x000fe2000f8e961c */
[----:B------:R-:W3:Y:S01]  /*51a0*/  MUFU.EX2 R165, R165 ;  /* 0x000000a500a57308 */ /* 0x000ee20000000800 */
[----:B------:R-:W-:Y:S02]  /*51b0*/  PRMT R10, R10, 0x5410, R25 ;  /* 0x000054100a0a7816 */ /* 0x000fe40000000019 */
[----:B------:R-:W4:Y:S01]  /*51c0*/  LDSM.16.MT88.4 R24, [R218+0x18800] ;  /* 0x01880000da18783b */ /* 0x000f220000004200 */
[----:B-1----:R-:W-:Y:S02]  /*51d0*/  F2FP.BF16.F32.PACK_AB R29, R178, R183 ;  /* 0x000000b7b21d723e */ /* 0x002fe400000010ff */
[----:B------:R-:W-:-:S02]  /*51e0*/  LOP3.LUT R8, R8, 0xff, RZ, 0xc0, !PT ;  /* 0x000000ff08087812 */ /* 0x000fc400078ec0ff */
[----:B------:R-:W-:Y:S01]  /*51f0*/  MUFU.EX2 R167, R167 ;  /* 0x000000a700a77308 */ /* 0x000fe20000000800 */
[----:B------:R-:W-:Y:S02]  /*5200*/  LOP3.LUT R150, R150, R29, RZ, 0xc0, !PT ;  /* 0x0000001d96967212 */ /* 0x000fe400078ec0ff */
[----:B------:R-:W-:Y:S02]  /*5210*/  LOP3.LUT R23, R28, 0xffff, RZ, 0xc0, !PT ;  /* 0x0000ffff1c177812 */ /* 0x000fe400078ec0ff */
[----:B------:R-:W-:Y:S02]  /*5220*/  PRMT R8, R8, 0x5410, R21 ;  /* 0x0000541008087816 */ /* 0x000fe40000000015 */
[----:B------:R-:W-:Y:S01]  /*5230*/  HSET2.LE.AND R10, R10, R235, PT ;  /* 0x000000eb0a0a7233 */ /* 0x000fe20003803000 */
[----:B------:R-:W1:Y:S01]  /*5240*/  MUFU.EX2 R0, R0 ;  /* 0x0000000000007308 */ /* 0x000e620000000800 */
[----:B------:R-:W-:Y:S01]  /*5250*/  HMMA.16816.F32.BF16 R160, R148, R156, RZ ;  /* 0x0000009c94a0723c */ /* 0x000fe200000418ff */
[----:B---3--:R-:W-:-:S02]  /*5260*/  F2FP.BF16.F32.PACK_AB R11, R165, R166 ;  /* 0x000000a6a50b723e */ /* 0x008fc400000010ff */
[----:B------:R-:W-:Y:S02]  /*5270*/  LOP3.LUT R34, R28, 0xff, RZ, 0xc0, !PT ;  /* 0x000000ff1c227812 */ /* 0x000fe400078ec0ff */
[----:B------:R-:W-:Y:S01]  /*5280*/  SHF.R.U32.HI R23, RZ, 0x8, R23 ;  /* 0x00000008ff177819 */ /* 0x000fe20000011617 */
[C---:B--2---:R-:W-:Y:S01]  /*5290*/  HMMA.16816.F32.BF16 R36, R148.reuse, R40, RZ ;  /* 0x000000289424723c */ /* 0x044fe200000418ff */
[----:B------:R-:W-:Y:S01]  /*52a0*/  MUFU.EX2 R179, R179 ;  /* 0x000000b300b37308 */ /* 0x000fe20000000800 */
[----:B------:R-:W-:Y:S02]  /*52b0*/  SHF.R.U32.HI R21, RZ, 0x10, R28 ;  /* 0x00000010ff157819 */ /* 0x000fe4000001161c */
[----:B------:R-:W-:Y:S02]  /*52c0*/  LOP3.LUT R10, R10, R11, RZ, 0xc0, !PT ;  /* 0x0000000b0a0a7212 */ /* 0x000fe400078ec0ff */
[----:B------:R-:W-:Y:S01]  /*52d0*/  HMMA.16816.F32.BF16 R44, R148, R48, RZ ;  /* 0x00000030942c723c */ /* 0x000fe200000418ff */
[----:B------:R-:W-:-:S02]  /*52e0*/  HSET2.LE.AND R8, R8, R235, PT ;  /* 0x000000eb08087233 */ /* 0x000fc40003803000 */
[----:B------:R-:W2:Y:S01]  /*52f0*/  MUFU.EX2 R176, R176 ;  /* 0x000000b000b07308 */ /* 0x000ea20000000800 */
[----:B------:R-:W-:Y:S02]  /*5300*/  PRMT R34, R34, 0x5410, R23 ;  /* 0x0000541022227816 */ /* 0x000fe40000000017 */
[C---:B------:R-:W-:Y:S01]  /*5310*/  HMMA.16816.F32.BF16 R52, R148.reuse, R56, RZ ;  /* 0x000000389434723c */ /* 0x040fe200000418ff */
[----:B-1----:R-:W-:Y:S02]  /*5320*/  F2FP.BF16.F32.PACK_AB R11, R0, R167 ;  /* 0x000000a7000b723e */ /* 0x002fe400000010ff */
[----:B------:R-:W-:Y:S02]  /*5330*/  SHF.R.U32.HI R32, RZ, 0x18, R28 ;  /* 0x00000018ff207819 */ /* 0x000fe4000001161c */
[----:B------:R-:W-:Y:S01]  /*5340*/  MUFU.EX2 R177, R177 ;  /* 0x000000b100b17308 */ /* 0x000fe20000000800 */
[----:B------:R-:W-:Y:S01]  /*5350*/  HMMA.16816.F32.BF16 R60, R148, R64, RZ ;  /* 0x00000040943c723c */ /* 0x000fe200000418ff */
[----:B------:R-:W-:Y:S01]  /*5360*/  LOP3.LUT R21, R21, 0xff, RZ, 0xc0, !PT ;  /* 0x000000ff15157812 */ /* 0x000fe200078ec0ff */
[----:B------:R-:W-:Y:S01]  /*5370*/  LDSM.16.MT88.4 R28, [R220+0x18800] ;  /* 0x01880000dc1c783b */ /* 0x000fe20000004200 */
[----:B------:R-:W-:-:S02]  /*5380*/  LOP3.LUT R11, R8, R11, RZ, 0xc0, !PT ;  /* 0x0000000b080b7212 */ /* 0x000fc400078ec0ff */
[--C-:B------:R-:W-:Y:S01]  /*5390*/  HSET2.LE.AND R8, R34, R235.reuse, PT ;  /* 0x000000eb22087233 */ /* 0x100fe20003803000 */
[C---:B------:R-:W-:Y:S01]  /*53a0*/  HMMA.16816.F32.BF16 R68, R148.reuse, R72, RZ ;  /* 0x000000489444723c */ /* 0x040fe200000418ff */
[----:B------:R-:W1:Y:S01]  /*53b0*/  MUFU.EX2 R180, R180 ;  /* 0x000000b400b47308 */ /* 0x000e620000000800 */
[----:B------:R-:W-:Y:S02]  /*53c0*/  PRMT R32, R21, 0x5410, R32 ;  /* 0x0000541015207816 */ /* 0x000fe40000000020 */
[----:B--2---:R-:W-:Y:S01]  /*53d0*/  F2FP.BF16.F32.PACK_AB R9, R176, R179 ;  /* 0x000000b3b009723e */ /* 0x004fe200000010ff */
[----:B------:R-:W2:Y:S01]  /*53e0*/  LDSM.16.MT88.4 R20, [R217+0x18800] ;  /* 0x01880000d914783b */ /* 0x000ea20000004200 */
[----:B------:R-:W-:Y:S02]  /*53f0*/  HMMA.16816.F32.BF16 R76, R148, R80, RZ ;  /* 0x00000050944c723c */ /* 0x000fe400000418ff */
[----:B------:R-:W-:Y:S01]  /*5400*/  LOP3.LUT R8, R8, R9, RZ, 0xc0, !PT ;  /* 0x0000000908087212 */ /* 0x000fe200078ec0ff */
[----:B------:R-:W-:Y:S01]  /*5410*/  MUFU.EX2 R197, R197 ;  /* 0x000000c500c57308 */ /* 0x000fe20000000800 */
[----:B------:R-:W-:-:S02]  /*5420*/  HSET2.LE.AND R9, R32, R235, PT ;  /* 0x000000eb20097233 */ /* 0x000fc40003803000 */
[C---:B------:R-:W-:Y:S05]  /*5430*/  HMMA.16816.F32.BF16 R84, R148.reuse, R88, RZ ;  /* 0x000000589454723c */ /* 0x040fea00000418ff */
[----:B------:R-:W3:Y:S01]  /*5440*/  MUFU.EX2 R190, R190 ;  /* 0x000000be00be7308 */ /* 0x000ee20000000800 */
[----:B------:R-:W-:Y:S01]  /*5450*/  HMMA.16816.F32.BF16 R92, R148, R96, RZ ;  /* 0x00000060945c723c */ /* 0x000fe200000418ff */
[----:B-1----:R-:W-:-:S04]  /*5460*/  F2FP.BF16.F32.PACK_AB R32, R180, R177 ;  /* 0x000000b1b420723e */ /* 0x002fc800000010ff */
[----:B------:R-:W-:Y:S01]  /*5470*/  LOP3.LUT R9, R9, R32, RZ, 0xc0, !PT ;  /* 0x0000002009097212 */ /* 0x000fe200078ec0ff */
[C---:B------:R-:W-:Y:S01]  /*5480*/  HMMA.16816.F32.BF16 R100, R148.reuse, R104, RZ ;  /* 0x000000689464723c */ /* 0x040fe200000418ff */
[----:B------:R-:W-:Y:S01]  /*5490*/  LDSM.16.MT88.4 R32, [R218+0x1a800] ;  /* 0x01a80000da20783b */ /* 0x000fe20000004200 */
[----:B------:R-:W-:Y:S04]  /*54a0*/  MUFU.EX2 R196, R196 ;  /* 0x000000c400c47308 */ /* 0x000fe80000000800 */
[C---:B------:R-:W-:Y:S04]  /*54b0*/  HMMA.16816.F32.BF16 R108, R148.reuse, R112, RZ ;  /* 0x00000070946c723c */ /* 0x040fe800000418ff */
[----:B------:R-:W1:Y:S02]  /*54c0*/  MUFU.EX2 R251, R251 ;  /* 0x000000fb00fb7308 */ /* 0x000e640000000800 */
        /* <DEDUP_REMOVED lines=9> */
[----:B------:R-:W1:Y:S05]  /*5560*/  MUFU.EX2 R198, R198 ;  /* 0x000000c600c67308 */ /* 0x000e6a0000000800 */
        /* <DEDUP_REMOVED lines=13> */
[C---:B----4-:R-:W-:Y:S06]  /*5640*/  HMMA.16816.F32.BF16 R144, R148.reuse, R4, RZ ;  /* 0x000000049490723c */ /* 0x050fec00000418ff */
[----:B------:R-:W-:Y:S01]  /*5650*/  HMMA.16816.F32.BF16 R148, R148, R6, RZ ;  /* 0x000000069494723c */ /* 0x000fe200000418ff */
[----:B------:R-:W4:Y:S05]  /*5660*/  LDSM.16.MT88.4 R4, [R216+0x18800] ;  /* 0x01880000d804783b */ /* 0x000f2a0000004200 */
        /* <DEDUP_REMOVED lines=19> */
[----:B-1----:R-:W-:Y:S01]  /*57a0*/  HMMA.16816.F32.BF16 R76, R8, R28, R76 ;  /* 0x0000001c084c723c */ /* 0x002fe2000004184c */
[----:B------:R-:W-:-:S05]  /*57b0*/  IMAD.WIDE.U32 R168, R12, -0x2daee0ad, RZ ;  /* 0xd2511f530ca87825 */ /* 0x000fca00078e00ff */
[C---:B----4-:R-:W-:Y:S06]  /*57c0*/  HMMA.16816.F32.BF16 R92, R8.reuse, R4, R92 ;  /* 0x00000004085c723c */ /* 0x050fec000004185c */
[C---:B------:R-:W-:Y:S01]  /*57d0*/  HMMA.16816.F32.BF16 R96, R8.reuse, R6, R96 ;  /* 0x000000060860723c */ /* 0x040fe20000041860 */
[----:B------:R-:W1:Y:S05]  /*57e0*/  LDSM.16.MT88.4 R4, [R216+0x1c800] ;  /* 0x01c80000d804783b */ /* 0x000e6a0000004200 */
[C---:B---3--:R-:W-:Y:S06]  /*57f0*/  HMMA.16816.F32.BF16 R108, R8.reuse, R24, R108 ;  /* 0x00000018086c723c */ /* 0x048fec000004186c */
[C---:B------:R-:W-:Y:S01]  /*5800*/  HMMA.16816.F32.BF16 R112, R8.reuse, R26, R112 ;  /* 0x0000001a0870723c */ /* 0x040fe20000041870 */
[----:B------:R-:W3:Y:S05]  /*5810*/  LDSM.16.MT88.4 R24, [R218+0x1e800] ;  /* 0x01e80000da18783b */ /* 0x000eea0000004200 */
[C---:B--2---:R-:W-:Y:S06]  /*5820*/  HMMA.16816.F32.BF16 R124, R8.reuse, R20, R124 ;  /* 0x00000014087c723c */ /* 0x044fec000004187c */
[C---:B------:R-:W-:Y:S06]  /*5830*/  HMMA.16816.F32.BF16 R68, R8.reuse, R32, R68 ;  /* 0x000000200844723c */ /* 0x040fec0000041844 */
[C---:B------:R-:W-:Y:S06]  /*5840*/  HMMA.16816.F32.BF16 R128, R8.reuse, R22, R128 ;  /* 0x000000160880723c */ /* 0x040fec0000041880 */
[C---:B------:R-:W-:Y:S06]  /*5850*/  HMMA.16816.F32.BF16 R80, R8.reuse, R30, R80 ;  /* 0x0000001e0850723c */ /* 0x040fec0000041850 */
[C---:B-1----:R-:W-:Y:S06]  /*5860*/  HMMA.16816.F32.BF16 R116, R8.reuse, R4, R116 ;  /* 0x000000040874723c */ /* 0x042fec0000041874 */
[----:B------:R-:W-:Y:S01]  /*5870*/  HMMA.16816.F32.BF16 R120, R8, R6, R120 ;  /* 0x000000060878723c */ /* 0x000fe20000041878 */
[----:B------:R-:W-:-:S05]  /*5880*/  IMAD.U32 R4, RZ, RZ, UR43 ;  /* 0x0000002bff047e24 */ /* 0x000fca000f8e00ff */
[----:B------:R-:W-:Y:S01]  /*5890*/  LOP3.LUT R4, R169, UR33, R4, 0x96, !PT ;  /* 0x00000021a9047c12 */ /* 0x000fe2000f8e9604 */
[----:B------:R-:W-:Y:S01]  /*58a0*/  IMAD.WIDE.U32 R168, R13, -0x326172a9, RZ ;  /* 0xcd9e8d570da87825 */ /* 0x000fe200078e00ff */
[C---:B---3--:R-:W-:Y:S03]  /*58b0*/  HMMA.16816.F32.BF16 R132, R8.reuse, R24, R132 ;  /* 0x000000180884723c */ /* 0x048fe60000041884 */
[----:B------:R-:W-:Y:S02]  /*58c0*/  IMAD.WIDE.U32 R28, R4, -0x326172a9, RZ ;  /* 0xcd9e8d57041c7825 */ /* 0x000fe400078e00ff */
[----:B------:R-:W1:Y:S01]  /*58d0*/  LDSM.16.MT88.4 R4, [R217+0x1e800] ;  /* 0x01e80000d904783b */ /* 0x000e620000004200 */
[----:B------:R-:W-:Y:S02]  /*58e0*/  HMMA.16816.F32.BF16 R72, R8, R34, R72 ;  /* 0x000000220848723c */ /* 0x000fe40000041848 */
[----:B------:R-:W-:-:S02]  /*58f0*/  LOP3.LUT R20, R29, UR42, R168, 0x96, !PT ;  /* 0x0000002a1d147c12 */ /* 0x000fc4000f8e96a8 */
[----:B------:R-:W-:Y:S02]  /*5900*/  LOP3.LUT R28, R17, UR7, R28, 0x96, !PT ;  /* 0x00000007111c7c12 */ /* 0x000fe4000f8e961c */
[C---:B------:R-:W-:Y:S01]  /*5910*/  HMMA.16816.F32.BF16 R152, R8.reuse, R26, R152 ;  /* 0x0000001a0898723c */ /* 0x040fe20000041898 */
[----:B------:R-:W-:Y:S02]  /*5920*/  IMAD.WIDE.U32 R32, R20, -0x2daee0ad, RZ ;  /* 0xd2511f5314207825 */ /* 0x000fe400078e00ff */
[----:B------:R-:W2:Y:S02]  /*5930*/  LDSM.16.MT88.4 R20, [R216+0x1e800] ;  /* 0x01e80000d814783b */ /* 0x000ea40000004200 */
[----:B------:R-:W-:Y:S01]  /*5940*/  IMAD.WIDE.U32 R28, R28, -0x2daee0ad, RZ ;  /* 0xd2511f531c1c7825 */ /* 0x000fe200078e00ff */
[----:B------:R-:W-:Y:S01]  /*5950*/  LOP3.LUT R30, R33, UR6, R14, 0x96, !PT ;  /* 0x00000006211e7c12 */ /* 0x000fe2000f8e960e */
[----:B------:R-:W-:Y:S01]  /*5960*/  HMMA.16816.F32.BF16 R64, R8, R170, R64 ;  /* 0x000000aa0840723c */ /* 0x000fe20000041840 */
[----:B------:R-:W3:Y:S02]  /*5970*/  LDSM.16.MT88.4 R168, [R218+0x19000] ;  /* 0x01900000daa8783b */ /* 0x000ee40000004200 */
        /* <DEDUP_REMOVED lines=8> */
[----:B------:R-:W-:Y:S01]  /*5a00*/  LOP3.LUT R24, R15, UR19, R26, 0x96, !PT ;  /* 0x000000130f187c12 */ /* 0x000fe2000f8e961a */
[----:B------:R-:W-:Y:S01]  /*5a10*/  IMAD.WIDE.U32 R16, R28, -0x326172a9, RZ ;  /* 0xcd9e8d571c107825 */ /* 0x000fe200078e00ff */
[----:B-1----:R-:W-:Y:S01]  /*5a20*/  HMMA.16816.F32.BF16 R136, R8, R4, R136 ;  /* 0x000000040888723c */ /* 0x002fe20000041888 */
[----:B------:R-:W-:Y:S02]  /*5a30*/  LDSM.16.MT88.4 R28, [R216+0x19000] ;  /* 0x01900000d81c783b */ /* 0x000fe40000004200 */
[----:B------:R-:W-:-:S03]  /*5a40*/  IMAD.WIDE.U32 R26, R24, -0x326172a9, RZ ;  /* 0xcd9e8d57181a7825 */ /* 0x000fc600078e00ff */
[C---:B------:R-:W-:Y:S01]  /*5a50*/  HMMA.16816.F32.BF16 R140, R8.reuse, R6, R140 ;  /* 0x00000006088c723c */ /* 0x040fe2000004188c */
[C---:B------:R-:W-:Y:S02]  /*5a60*/  LOP3.LUT R24, R26.reuse, 0xffff, RZ, 0xc0, !PT ;  /* 0x0000ffff1a187812 */ /* 0x040fe400078ec0ff */
[----:B------:R-:W-:Y:S02]  /*5a70*/  LOP3.LUT R5, R27, UR37, R16, 0x96, !PT ;  /* 0x000000251b057c12 */ /* 0x000fe4000f8e9610 */
[----:B------:R-:W-:Y:S01]  /*5a80*/  SHF.R.U32.HI R24, RZ, 0x8, R24 ;  /* 0x00000008ff187819 */ /* 0x000fe20000011618 */
[C---:B--2---:R-:W-:Y:S01]  /*5a90*/  HMMA.16816.F32.BF16 R144, R8.reuse, R20, R144 ;  /* 0x000000140890723c */ /* 0x044fe20000041890 */
[----:B------:R-:W-:Y:S02]  /*5aa0*/  LOP3.LUT R7, R26, 0xff, RZ, 0xc0, !PT ;  /* 0x000000ff1a077812 */ /* 0x000fe400078ec0ff */
[----:B------:R-:W-:Y:S02]  /*5ab0*/  SHF.R.U32.HI R6, RZ, 0x10, R26 ;  /* 0x00000010ff067819 */ /* 0x000fe4000001161a */
[----:B------:R-:W-:Y:S01]  /*5ac0*/  PRMT R24, R7, 0x5410, R24 ;  /* 0x0000541007187816 */ /* 0x000fe20000000018 */
[----:B------:R-:W-:Y:S01]  /*5ad0*/  HMMA.16816.F32.BF16 R148, R8, R22, R148 ;  /* 0x000000160894723c */ /* 0x000fe20000041894 */
[----:B------:R-:W-:Y:S01]  /*5ae0*/  LOP3.LUT R20, R5, 0xffff, RZ, 0xc0, !PT ;  /* 0x0000ffff05147812 */ /* 0x000fe200078ec0ff */
[----:B------:R-:W-:Y:S01]  /*5af0*/  LDSM.16.MT88.4 R8, [R217+0x1b000] ;  /* 0x01b00000d908783b */ /* 0x000fe20000004200 */
[----:B------:R-:W-:-:S02]  /*5b00*/  SHF.R.U32.HI R21, RZ, 0x10, R5 ;  /* 0x00000010ff157819 */ /* 0x000fc40000011605 */
[----:B------:R-:W-:Y:S02]  /*5b10*/  SHF.R.U32.HI R4, RZ, 0x18, R26 ;  /* 0x00000018ff047819 */ /* 0x000fe4000001161a */
[----:B------:R-:W-:Y:S02]  /*5b20*/  LOP3.LUT R7, R5, 0xff, RZ, 0xc0, !PT ;  /* 0x000000ff05077812 */ /* 0x000fe400078ec0ff */
[----:B------:R-:W-:Y:S02]  /*5b30*/  LOP3.LUT R25, R6, 0xff, RZ, 0xc0, !PT ;  /* 0x000000ff06197812 */ /* 0x000fe400078ec0ff */
[----:B------:R-:W-:Y:S02]  /*5b40*/  SHF.R.U32.HI R5, RZ, 0x18, R5 ;  /* 0x00000018ff057819 */ /* 0x000fe40000011605 */
[----:B------:R-:W-:Y:S02]  /*5b50*/  SHF.R.U32.HI R20, RZ, 0x8, R20 ;  /* 0x00000008ff147819 */ /* 0x000fe40000011614 */
[----:B------:R-:W-:-:S02]  /*5b60*/  LOP3.LUT R6, R21, 0xff, RZ, 0xc0, !PT ;  /* 0x000000ff15067812 */ /* 0x000fc400078ec0ff */
[----:B------:R-:W-:Y:S02]  /*5b70*/  PRMT R26, R25, 0x5410, R4 ;  /* 0x00005410191a7816 */ /* 0x000fe40000000004 */
[----:B------:R-:W-:Y:S02]  /*5b80*/  PRMT R4, R7, 0x5410, R20 ;  /* 0x0000541007047816 */ /* 0x000fe40000000014 */
[----:B------:R-:W-:Y:S02]  /*5b90*/  PRMT R6, R6, 0x5410, R5 ;  /* 0x0000541006067816 */ /* 0x000fe40000000005 */
[----:B------:R-:W-:Y:S02]  /*5ba0*/  F2FP.BF16.F32.PACK_AB R7, R190, R197 ;  /* 0x000000c5be07723e */ /* 0x000fe400000010ff */
[--C-:B------:R-:W-:Y:S02]  /*5bb0*/  HSET2.LE.AND R4, R4, R235.reuse, PT ;  /* 0x000000eb04047233 */ /* 0x100fe40003803000 */
[----:B------:R-:W-:-:S02]  /*5bc0*/  HSET2.LE.AND R5, R6, R235, PT ;  /* 0x000000eb06057233 */ /* 0x000fc40003803000 */
[----:B------:R-:W-:Y:S02]  /*5bd0*/  F2FP.BF16.F32.PACK_AB R6, R251, R196 ;  /* 0x000000c4fb06723e */ /* 0x000fe400000010ff */
[----:B------:R-:W-:Y:S02]  /*5be0*/  LOP3.LUT R4, R4, R7, RZ, 0xc0, !PT ;  /* 0x0000000704047212 */ /* 0x000fe400078ec0ff */
[----:B------:R-:W-:Y:S02]  /*5bf0*/  LOP3.LUT R5, R5, R6, RZ, 0xc0, !PT ;  /* 0x0000000605057212 */ /* 0x000fe400078ec0ff */
[--C-:B------:R-:W-:Y:S02]  /*5c00*/  HSET2.LE.AND R6, R24, R235.reuse, PT ;  /* 0x000000eb18067233 */ /* 0x100fe40003803000 */
[----:B------:R-:W-:Y:S02]  /*5c10*/  HSET2.LE.AND R7, R26, R235, PT ;  /* 0x000000eb1a077233 */ /* 0x000fe40003803000 */
[----:B------:R-:W-:Y:S01]  /*5c20*/  F2FP.BF16.F32.PACK_AB R21, R192, R199 ;  /* 0x000000c7c015723e */ /* 0x000fe200000010ff */
[----:B------:R-:W-:Y:S01]  /*5c30*/  LDSM.16.MT88.4 R24, [R220+0x1b000] ;  /* 0x01b00000dc18783b */ /* 0x000fe20000004200 */
[----:B------:R-:W-:-:S02]  /*5c40*/  F2FP.BF16.F32.PACK_AB R20, R198, R244 ;  /* 0x000000f4c614723e */ /* 0x000fc400000010ff */
[----:B------:R-:W-:Y:S02]  /*5c50*/  LOP3.LUT R6, R6, R21, RZ, 0xc0, !PT ;  /* 0x0000001506067212 */ /* 0x000fe400078ec0ff */
[----:B------:R-:W-:Y:S02]  /*5c60*/  LOP3.LUT R7, R7, R20, RZ, 0xc0, !PT ;  /* 0x0000001407077212 */ /* 0x000fe400078ec0ff */
[----:B------:R-:W1:Y:S05]  /*5c70*/  LDSM.16.MT88.4 R20, [R218+0x1b000] ;  /* 0x01b00000da14783b */ /* 0x000e6a0000004200 */
[C---:B------:R-:W-:Y:S06]  /*5c80*/  HMMA.16816.F32.BF16 R156, R4.reuse, R174, R156 ;  /* 0x000000ae049c723c */ /* 0x040fec000004189c */
[----:B---3--:R-:W-:Y:S01]  /*5c90*/  HMMA.16816.F32.BF16 R36, R4, R168, R36 ;  /* 0x000000a80424723c */ /* 0x008fe20000041824 */
[----:B------:R-:W-:-:S02]  /*5ca0*/  IMAD.MOV.U32 R174, RZ, RZ, R16 ;  /* 0x000000ffffae7224 */ /* 0x000fc400078e0010 */
[----:B------:R-:W-:Y:S02]  /*5cb0*/  IMAD.MOV.U32 R175, RZ, RZ, R17 ;  /* 0x000000ffffaf7224 */ /* 0x000fe400078e0011 */
[----:B------:R2:W5:Y:S01]  /*5cc0*/  LDL.LU.64 R16, [R1+0x30] ;  /* 0x0000300001107983 */ /* 0x0005620000300a00 */
[----:B------:R-:W-:Y:S01]  /*5cd0*/  HMMA.16816.F32.BF16 R160, R4, R172, R160 ;  /* 0x000000ac04a0723c */ /* 0x000fe200000418a0 */
[----:B------:R-:W-:Y:S02]  /*5ce0*/  IMAD.MOV.U32 R168, RZ, RZ, R14 ;  /* 0x000000ffffa87224 */ /* 0x000fe400078e000e */
[----:B------:R-:W-:Y:S02]  /*5cf0*/  IMAD.MOV.U32 R169, RZ, RZ, R15 ;  /* 0x000000ffffa97224 */ /* 0x000fe400078e000f */
[----:B------:R2:W5:Y:S02]  /*5d00*/  LDL.LU.64 R14, [R1+0x28] ;  /* 0x00002800010e7983 */ /* 0x0005640000300a00 */
[----:B------:R-:W-:-:S02]  /*5d10*/  IMAD.MOV.U32 R172, RZ, RZ, R34 ;  /* 0x000000ffffac7224 */ /* 0x000fc400078e0022 */
[----:B------:R-:W-:Y:S02]  /*5d20*/  IMAD.MOV.U32 R173, RZ, RZ, R35 ;  /* 0x000000ffffad7224 */ /* 0x000fe400078e0023 */
[----:B------:R-:W-:Y:S01]  /*5d30*/  LDSM.16.MT88.4 R32, [R217+0x19000] ;  /* 0x01900000d920783b */ /* 0x000fe20000004200 */
[C---:B-1----:R-:W-:Y:S06]  /*5d40*/  HMMA.16816.F32.BF16 R68, R4.reuse, R20, R68 ;  /* 0x000000140444723c */ /* 0x042fec0000041844 */
        /* <DEDUP_REMOVED lines=26> */
[C---:B------:R-:W-:Y:S06]  /*5ef0*/  HMMA.16816.F32.BF16 R40, R4.reuse, R170, R40 ;  /* 0x000000aa0428723c */ /* 0x040fec0000041828 */
[----:B--2---:R-:W-:Y:S01]  /*5f00*/  HMMA.16816.F32.BF16 R84, R4, R32, R84 ;  /* 0x000000200454723c */ /* 0x004fe20000041854 */
[----:B------:R-:W-:-:S06]  /*5f10*/  IMAD.MOV.U32 R171, RZ, RZ, R175 ;  /* 0x000000ffffab7224 */ /* 0x000fcc00078e00af */
[----:B------:R-:W-:Y:S01]  /*5f20*/  IMAD.MOV.U32 R32, RZ, RZ, R172 ;  /* 0x000000ffff207224 */ /* 0x000fe200078e00ac */
[C---:B---3--:R-:W-:Y:S01]  /*5f30*/  HMMA.16816.F32.BF16 R132, R4.reuse, R24, R132 ;  /* 0x000000180484723c */ /* 0x048fe20000041884 */
[----:B------:R-:W-:Y:S02]  /*5f40*/  IMAD.MOV.U32 R170, RZ, RZ, R174 ;  /* 0x000000ffffaa7224 */ /* 0x000fe400078e00ae */
[--C-:B------:R-:W-:Y:S01]  /*5f50*/  FFMA.FTZ R174, R245, UR36, -R194.reuse ;  /* 0x00000024f5ae7c23 */ /* 0x100fe200080108c2 */
[----:B------:R-:W-:Y:S02]  /*5f60*/  FFMA.FTZ R175, R231, UR36, -R194 ;  /* 0x00000024e7af7c23 */ /* 0x000fe400080108c2 */
[----:B----4-:R-:W-:Y:S01]  /*5f70*/  HMMA.16816.F32.BF16 R136, R4, R8, R136 ;  /* 0x000000080488723c */ /* 0x010fe20000041888 */
[----:B------:R-:W-:Y:S01]  /*5f80*/  LOP3.LUT R24, R171, UR35, R32, 0x96, !PT ;  /* 0x00000023ab187c12 */ /* 0x000fe2000f8e9620 */
[----:B------:R-:W-:-:S04]  /*5f90*/  IMAD.MOV.U32 R33, RZ, RZ, R173 ;  /* 0x000000ffff217224 */ /* 0x000fc800078e00ad */
[----:B------:R-:W-:Y:S01]  /*5fa0*/  HMMA.16816.F32.BF16 R140, R4, R10, R140 ;  /* 0x0000000a048c723c */ /* 0x000fe2000004188c */
[----:B------:R-:W2:Y:S01]  /*5fb0*/  LDSM.16.MT88.4 R8, [R220+0x19800] ;  /* 0x01980000dc08783b */ /* 0x000ea20000004200 */
[----:B------:R-:W-:-:S04]  /*5fc0*/  IMAD.WIDE.U32 R32, R24, -0x2daee0ad, RZ ;  /* 0xd2511f5318207825 */ /* 0x000fc800078e00ff */
[--C-:B------:R-:W-:Y:S01]  /*5fd0*/  FFMA.FTZ R172, R249, UR36, -R194.reuse ;  /* 0x00000024f9ac7c23 */ /* 0x100fe200080108c2 */
[----:B------:R-:W-:Y:S01]  /*5fe0*/  FFMA.FTZ R173, R247, UR36, -R194 ;  /* 0x00000024f7ad7c23 */ /* 0x000fe200080108c2 */
[----:B------:R-:W-:Y:S01]  /*5ff0*/  MUFU.EX2 R174, R174 ;  /* 0x000000ae00ae7308 */ /* 0x000fe20000000800 */
[--C-:B------:R-:W-:Y:S01]  /*6000*/  FFMA.FTZ R194, R195, UR36, -R188.reuse ;  /* 0x00000024c3c27c23 */ /* 0x100fe200080108bc */
[--C-:B------:R-:W-:Y:S01]  /*6010*/  FFMA.FTZ R249, R189, UR36, -R188.reuse ;  /* 0x00000024bdf97c23 */ /* 0x100fe200080108bc */
[----:B------:R-:W-:Y:S01]  /*6020*/  HMMA.16816.F32.BF16 R152, R4, R26, R152 ;  /* 0x0000001a0498723c */ /* 0x000fe20000041898 */
[----:B------:R-:W-:Y:S01]  /*6030*/  FFMA.FTZ R193, R193, UR36, -R188 ;  /* 0x00000024c1c17c23 */ /* 0x000fe200080108bc */
[----:B------:R-:W-:-:S03]  /*6040*/  LOP3.LUT R25, R32, 0xffff, RZ, 0xc0, !PT ;  /* 0x0000ffff20197812 */ /* 0x000fc600078ec0ff */
[----:B------:R-:W-:Y:S02]  /*6050*/  MUFU.EX2 R175, R175 ;  /* 0x000000af00af7308 */ /* 0x000fe40000000800 */
[----:B------:R-:W-:Y:S01]  /*6060*/  FFMA.FTZ R27, R191, UR36, -R188 ;  /* 0x00000024bf1b7c23 */ /* 0x000fe200080108bc */
[----:B------:R-:W-:Y:S01]  /*6070*/  LOP3.LUT R24, R33, UR4, R168, 0x96, !PT ;  /* 0x0000000421187c12 */ /* 0x000fe2000f8e96a8 */
[----:B------:R-:W-:Y:S01]  /*6080*/  HMMA.16816.F32.BF16 R88, R4, R34, R88 ;  /* 0x000000220458723c */ /* 0x000fe20000041858 */
[----:B------:R-:W-:-:S03]  /*6090*/  SHF.R.U32.HI R33, RZ, 0x8, R25 ;  /* 0x00000008ff217819 */ /* 0x000fc60000011619 */
[----:B------:R-:W-:Y:S01]  /*60a0*/  MUFU.EX2 R172, R172 ;  /* 0x000000ac00ac7308 */ /* 0x000fe20000000800 */
[----:B------:R-:W-:Y:S02]  /*60b0*/  SHF.R.U32.HI R26, RZ, 0x10, R32 ;  /* 0x00000010ff1a7819 */ /* 0x000fe40000011620 */
[----:B------:R-:W-:Y:S02]  /*60c0*/  LOP3.LUT R34, R32, 0xff, RZ, 0xc0, !PT ;  /* 0x000000ff20227812 */ /* 0x000fe400078ec0ff */
[----:B------:R-:W-:-:S03]  /*60d0*/  LOP3.LUT R35, R24, 0xffff, RZ, 0xc0, !PT ;  /* 0x0000ffff18237812 */ /* 0x000fc600078ec0ff */
[----:B------:R-:W3:Y:S01]  /*60e0*/  MUFU.EX2 R173, R173 ;  /* 0x000000ad00ad7308 */ /* 0x000ee20000000800 */
[----:B------:R-:W-:Y:S01]  /*60f0*/  SHF.R.U32.HI R168, RZ, 0x10, R24 ;  /* 0x00000010ffa87819 */ /* 0x000fe20000011618 */
[----:B-1----:R-:W-:Y:S01]  /*6100*/  HMMA.16816.F32.BF16 R144, R4, R20, R144 ;  /* 0x000000140490723c */ /* 0x002fe20000041890 */
[----:B------:R-:W-:-:S05]  /*6110*/  PRMT R34, R34, 0x5410, R33 ;  /* 0x0000541022227816 */ /* 0x000fca0000000021 */
[----:B------:R-:W-:Y:S01]  /*6120*/  MUFU.EX2 R194, R194 ;  /* 0x000000c200c27308 */ /* 0x000fe20000000800 */
[----:B------:R-:W-:-:S07]  /*6130*/  SHF.R.U32.HI R32, RZ, 0x18, R32 ;  /* 0x00000018ff207819 */ /* 0x000fce0000011620 */
[----:B------:R-:W1:Y:S01]  /*6140*/  MUFU.EX2 R191, R193 ;  /* 0x000000c100bf7308 */ /* 0x000e620000000800 */
[----:B------:R-:W-:-:S07]  /*6150*/  LOP3.LUT R25, R26, 0xff, RZ, 0xc0, !PT ;  /* 0x000000ff1a197812 */ /* 0x000fce00078ec0ff */
[----:B------:R4:W-:Y:S01]  /*6160*/  MUFU.EX2 R188, R27 ;  /* 0x0000001b00bc7308 */ /* 0x0009e20000000800 */
[----:B------:R-:W-:-:S07]  /*6170*/  LOP3.LUT R170, R24, 0xff, RZ, 0xc0, !PT ;  /* 0x000000ff18aa7812 */ /* 0x000fce00078ec0ff */
[----:B------:R-:W2:Y:S01]  /*6180*/  MUFU.EX2 R249, R249 ;  /* 0x000000f900f97308 */ /* 0x000ea20000000800 */
[----:B------:R-:W-:Y:S02]  /*6190*/  SHF.R.U32.HI R21, RZ, 0x18, R24 ;  /* 0x00000018ff157819 */ /* 0x000fe40000011618 */
[----:B------:R-:W-:Y:S02]  /*61a0*/  SHF.R.U32.HI R35, RZ, 0x8, R35 ;  /* 0x00000008ff237819 */ /* 0x000fe40000011623 */
[----:B------:R-:W-:Y:S01]  /*61b0*/  LOP3.LUT R168, R168, 0xff, RZ, 0xc0, !PT ;  /* 0x000000ffa8a87812 */ /* 0x000fe200078ec0ff */
[C---:B------:R-:W-:Y:S01]  /*61c0*/  HMMA.16816.F32.BF16 R100, R4.reuse, R28, R100 ;  /* 0x0000001c0464723c */ /* 0x040fe20000041864 */
[----:B------:R-:W-:Y:S02]  /*61d0*/  PRMT R32, R25, 0x5410, R32 ;  /* 0x0000541019207816 */ /* 0x000fe40000000020 */
[----:B------:R-:W-:Y:S01]  /*61e0*/  PRMT R170, R170, 0x5410, R35 ;  /* 0x00005410aaaa7816 */ /* 0x000fe20000000023 */
[----:B----4-:R-:W-:Y:S02]  /*61f0*/  LDSM.16.MT88.4 R24, [R217+0x19800] ;  /* 0x01980000d918783b */ /* 0x010fe40000004200 */
[C---:B------:R-:W-:Y:S01]  /*6200*/  HMMA.16816.F32.BF16 R104, R4.reuse, R30, R104 ;  /* 0x0000001e0468723c */ /* 0x040fe20000041868 */
[----:B------:R-:W-:Y:S01]  /*6210*/  PRMT R168, R168, 0x5410, R21 ;  /* 0x00005410a8a87816 */ /* 0x000fe20000000015 */
[----:B------:R-:W4:Y:S04]  /*6220*/  LDSM.16.MT88.4 R28, [R218+0x19800] ;  /* 0x01980000da1c783b */ /* 0x000f280000004200 */
[----:B------:R-:W-:Y:S01]  /*6230*/  HMMA.16816.F32.BF16 R148, R4, R22, R148 ;  /* 0x000000160494723c */ /* 0x000fe20000041894 */
[----:B---3--:R-:W-:Y:S01]  /*6240*/  F2FP.BF16.F32.PACK_AB R33, R173, R172 ;  /* 0x000000acad21723e */ /* 0x008fe200000010ff */
[----:B------:R-:W-:Y:S05]  /*6250*/  LDSM.16.MT88.4 R20, [R216+0x19800] ;  /* 0x01980000d814783b */ /* 0x000fea0000004200 */
[----:B------:R-:W-:-:S02]  /*6260*/  HSET2.LE.AND R6, R34, R235, PT ;  /* 0x000000eb22067233 */ /* 0x000fc40003803000 */
[----:B------:R-:W-:Y:S02]  /*6270*/  F2FP.BF16.F32.PACK_AB R7, R175, R174 ;  /* 0x000000aeaf07723e */ /* 0x000fe400000010ff */
[--C-:B------:R-:W-:Y:S02]  /*6280*/  HSET2.LE.AND R4, R170, R235.reuse, PT ;  /* 0x000000ebaa047233 */ /* 0x100fe40003803000 */
[----:B------:R-:W-:Y:S02]  /*6290*/  LOP3.LUT R6, R6, R7, RZ, 0xc0, !PT ;  /* 0x0000000706067212 */ /* 0x000fe400078ec0ff */
[--C-:B------:R-:W-:Y:S02]  /*62a0*/  HSET2.LE.AND R5, R168, R235.reuse, PT ;  /* 0x000000eba8057233 */ /* 0x100fe40003803000 */
[----:B------:R-:W-:Y:S01]  /*62b0*/  HSET2.LE.AND R7, R32, R235, PT ;  /* 0x000000eb20077233 */ /* 0x000fe20003803000 */
[----:B------:R-:W-:Y:S01]  /*62c0*/  FADD.FTZ R186, R186, R185 ;  /* 0x000000b9baba7221 */ /* 0x000fe20000010000 */
[----:B-1----:R-:W-:Y:S01]  /*62d0*/  F2FP.BF16.F32.PACK_AB R34, R191, R194 ;  /* 0x000000c2bf22723e */ /* 0x002fe200000010ff */
[----:B------:R-:W-:Y:S01]  /*62e0*/  FADD.FTZ R187, R184, R187 ;  /* 0x000000bbb8bb7221 */ /* 0x000fe20000010000 */
[----:B--2---:R-:W-:Y:S01]  /*62f0*/  F2FP.BF16.F32.PACK_AB R32, R249, R188 ;  /* 0x000000bcf920723e */ /* 0x004fe200000010ff */
[----:B------:R-:W-:Y:S01]  /*6300*/  LDSM.16.MT88.4 R168, [R220+0x1b800] ;  /* 0x01b80000dca8783b */ /* 0x000fe20000004200 */
[----:B------:R-:W-:-:S02]  /*6310*/  LOP3.LUT R4, R4, R33, RZ, 0xc0, !PT ;  /* 0x0000002104047212 */ /* 0x000fc400078ec0ff */
[----:B------:R-:W-:Y:S02]  /*6320*/  LOP3.LUT R5, R5, R34, RZ, 0xc0, !PT ;  /* 0x0000002205057212 */ /* 0x000fe400078ec0ff */
[----:B------:R-:W-:Y:S02]  /*6330*/  LOP3.LUT R7, R7, R32, RZ, 0xc0, !PT ;  /* 0x0000002007077212 */ /* 0x000fe400078ec0ff */
[----:B------:R-:W-:Y:S05]  /*6340*/  LDSM.16.MT88.4 R32, [R217+0x1b800] ;  /* 0x01b80000d920783b */ /* 0x000fea0000004200 */
[C---:B------:R-:W-:Y:S06]  /*6350*/  HMMA.16816.F32.BF16 R160, R4.reuse, R8, R160 ;  /* 0x0000000804a0723c */ /* 0x040fec00000418a0 */
[C---:B------:R-:W-:Y:S01]  /*6360*/  HMMA.16816.F32.BF16 R156, R4.reuse, R10, R156 ;  /* 0x0000000a049c723c */ /* 0x040fe2000004189c */
[----:B------:R-:W1:Y:S05]  /*6370*/  LDSM.16.MT88.4 R8, [R218+0x1b800] ;  /* 0x01b80000da08783b */ /* 0x000e6a0000004200 */
[C---:B----4-:R-:W-:Y:S06]  /*6380*/  HMMA.16816.F32.BF16 R36, R4.reuse, R28, R36 ;  /* 0x0000001c0424723c */ /* 0x050fec0000041824 */
[C---:B------:R-:W-:Y:S01]  /*6390*/  HMMA.16816.F32.BF16 R40, R4.reuse, R30, R40 ;  /* 0x0000001e0428723c */ /* 0x040fe20000041828 */
[----:B------:R-:W-:Y:S05]  /*63a0*/  LDSM.16.MT88.4 R28, [R216+0x1b800] ;  /* 0x01b80000d81c783b */ /* 0x000fea0000004200 */
[C---:B------:R-:W-:Y:S06]  /*63b0*/  HMMA.16816.F32.BF16 R44, R4.reuse, R24, R44 ;  /* 0x00000018042c723c */ /* 0x040fec000004182c */
[C---:B-1----:R-:W-:Y:S06]  /*63c0*/  HMMA.16816.F32.BF16 R68, R4.reuse, R8, R68 ;  /* 0x000000080444723c */ /* 0x042fec0000041844 */
[C---:B------:R-:W-:Y:S01]  /*63d0*/  HMMA.16816.F32.BF16 R72, R4.reuse, R10, R72 ;  /* 0x0000000a0448723c */ /* 0x040fe20000041848 */
[----:B------:R-:W1:Y:S05]  /*63e0*/  LDSM.16.MT88.4 R8, [R217+0x1d800] ;  /* 0x01d80000d908783b */ /* 0x000e6a0000004200 */
[C---:B------:R-:W-:Y:S01]  /*63f0*/  HMMA.16816.F32.BF16 R48, R4.reuse, R26, R48 ;  /* 0x0000001a0430723c */ /* 0x040fe20000041830 */
[----:B------:R-:W2:Y:S05]  /*6400*/  LDSM.16.MT88.4 R24, [R220+0x1d800] ;  /* 0x01d80000dc18783b */ /* 0x000eaa0000004200 */
[C---:B------:R-:W-:Y:S06]  /*6410*/  HMMA.16816.F32.BF16 R52, R4.reuse, R20, R52 ;  /* 0x000000140434723c */ /* 0x040fec0000041834 */
[----:B------:R-:W-:Y:S01]  /*6420*/  HMMA.16816.F32.BF16 R56, R4, R22, R56 ;  /* 0x000000160438723c */ /* 0x000fe20000041838 */
[----:B------:R-:W3:Y:S01]  /*6430*/  LDSM.16.MT88.4 R20, [R218+0x1d800] ;  /* 0x01d80000da14783b */ /* 0x000ee20000004200 */
[----:B------:R-:W-:Y:S01]  /*6440*/  FADD.FTZ R183, R183, R186 ;  /* 0x000000bab7b77221 */ /* 0x000fe20000010000 */
[----:B------:R-:W-:-:S03]  /*6450*/  FADD.FTZ R182, R182, R187 ;  /* 0x000000bbb6b67221 */ /* 0x000fc60000010000 */
[C---:B-1----:R-:W-:Y:S06]  /*6460*/  HMMA.16816.F32.BF16 R108, R4.reuse, R8, R108 ;  /* 0x00000008046c723c */ /* 0x042fec000004186c */
[----:B------:R-:W-:Y:S01]  /*6470*/  HMMA.16816.F32.BF16 R112, R4, R10, R112 ;  /* 0x0000000a0470723c */ /* 0x000fe20000041870 */
[----:B------:R-:W1:Y:S01]  /*6480*/  LDSM.16.MT88.4 R8, [R216+0x1f800] ;  /* 0x01f80000d808783b */ /* 0x000e620000004200 */
[----:B------:R-:W-:Y:S01]  /*6490*/  FADD.FTZ R178, R178, R183 ;  /* 0x000000b7b2b27221 */ /* 0x000fe20000010000 */
[----:B------:R-:W-:-:S03]  /*64a0*/  FADD.FTZ R182, R181, R182 ;  /* 0x000000b6b5b67221 */ /* 0x000fc60000010000 */
[----:B------:R-:W-:Y:S01]  /*64b0*/  HMMA.16816.F32.BF16 R76, R4, R32, R76 ;  /* 0x00000020044c723c */ /* 0x000fe2000004184c */
[----:B------:R-:W-:Y:S01]  /*64c0*/  FADD.FTZ R179, R179, R178 ;  /* 0x000000b2b3b37221 */ /* 0x000fe20000010000 */
[----:B------:R-:W-:-:S04]  /*64d0*/  FADD.FTZ R177, R177, R182 ;  /* 0x000000b6b1b17221 */ /* 0x000fc80000010000 */
[----:B------:R-:W-:Y:S01]  /*64e0*/  HMMA.16816.F32.BF16 R80, R4, R34, R80 ;  /* 0x000000220450723c */ /* 0x000fe20000041850 */
[----:B------:R-:W4:Y:S01]  /*64f0*/  LDSM.16.MT88.4 R32, [R216+0x1d800] ;  /* 0x01d80000d820783b */ /* 0x000f220000004200 */
[----:B------:R-:W-:-:S04]  /*6500*/  FADD.FTZ R179, R176, R179 ;  /* 0x000000b3b0b37221 */ /* 0x000fc80000010000 */
[----:B------:R-:W-:Y:S01]  /*6510*/  HMMA.16816.F32.BF16 R84, R4, R28, R84 ;  /* 0x0000001c0454723c */ /* 0x000fe20000041854 */
[----:B------:R-:W-:-:S05]  /*6520*/  FADD.FTZ R180, R180, R177 ;  /* 0x000000b1b4b47221 */ /* 0x000fca0000010000 */
[C---:B------:R-:W-:Y:S01]  /*6530*/  HMMA.16816.F32.BF16 R88, R4.reuse, R30, R88 ;  /* 0x0000001e0458723c */ /* 0x040fe20000041858 */
[----:B------:R-:W4:Y:S05]  /*6540*/  LDSM.16.MT88.4 R28, [R220+0x1f800] ;  /* 0x01f80000dc1c783b */ /* 0x000f2a0000004200 */
[C---:B--2---:R-:W-:Y:S06]  /*6550*/  HMMA.16816.F32.BF16 R92, R4.reuse, R24, R92 ;  /* 0x00000018045c723c */ /* 0x044fec000004185c */
[C---:B------:R-:W-:Y:S01]  /*6560*/  HMMA.16816.F32.BF16 R96, R4.reuse, R26, R96 ;  /* 0x0000001a0460723c */ /* 0x040fe20000041860 */
[----:B------:R-:W2:Y:S05]  /*6570*/  LDSM.16.MT88.4 R24, [R218+0x1f800] ;  /* 0x01f80000da18783b */ /* 0x000eaa0000004200 */
[C---:B---3--:R-:W-:Y:S06]  /*6580*/  HMMA.16816.F32.BF16 R100, R4.reuse, R20, R100 ;  /* 0x000000140464723c */ /* 0x048fec0000041864 */
[----:B------:R-:W-:Y:S01]  /*6590*/  HMMA.16816.F32.BF16 R104, R4, R22, R104 ;  /* 0x000000160468723c */ /* 0x000fe20000041868 */
[----:B------:R-:W3:Y:S01]  /*65a0*/  LDSM.16.MT88.4 R20, [R217+0x1f800] ;  /* 0x01f80000d914783b */ /* 0x000ee20000004200 */
[----:B------:R-:W-:Y:S01]  /*65b0*/  FADD.FTZ R166, R166, R179 ;  /* 0x000000b3a6a67221 */ /* 0x000fe20000010000 */
[----:B------:R-:W-:-:S03]  /*65c0*/  FADD.FTZ R167, R167, R180 ;  /* 0x000000b4a7a77221 */ /* 0x000fc60000010000 */
[----:B------:R-:W-:Y:S01]  /*65d0*/  FADD.FTZ R166, R165, R166 ;  /* 0x000000a6a5a67221 */ /* 0x000fe20000010000 */
[----:B------:R-:W-:-:S03]  /*65e0*/  FADD.FTZ R167, R0, R167 ;  /* 0x000000a700a77221 */ /* 0x000fc60000010000 */
[----:B------:R-:W-:Y:S01]  /*65f0*/  FADD.FTZ R197, R197, R166 ;  /* 0x000000a6c5c57221 */ /* 0x000fe20000010000 */
[----:B------:R-:W-:Y:S01]  /*6600*/  FADD.FTZ R196, R196, R167 ;  /* 0x000000a7c4c47221 */ /* 0x000fe20000010000 */
[----:B-1----:R-:W-:Y:S02]  /*6610*/  HMMA.16816.F32.BF16 R144, R4, R8, R144 ;  /* 0x000000080490723c */ /* 0x002fe40000041890 */
[----:B------:R-:W-:-:S05]  /*6620*/  FADD.FTZ R190, R190, R197 ;  /* 0x000000c5bebe7221 */ /* 0x000fca0000010000 */
        /* <DEDUP_REMOVED lines=10> */
[----:B------:R-:W-:Y:S02]  /*66d0*/  HMMA.16816.F32.BF16 R60, R4, R168, R60 ;  /* 0x000000a8043c723c */ /* 0x000fe4000004183c */
[----:B------:R-:W-:Y:S01]  /*66e0*/  FADD.FTZ R188, R188, R191 ;  /* 0x000000bfbcbc7221 */ /* 0x000fe20000010000 */
[----:B------:R-:W-:-:S03]  /*66f0*/  FADD.FTZ R251, R175, R174 ;  /* 0x000000aeaffb7221 */ /* 0x000fc60000010000 */
[----:B------:R-:W-:Y:S01]  /*6700*/  HMMA.16816.F32.BF16 R64, R4, R170, R64 ;  /* 0x000000aa0440723c */ /* 0x000fe20000041840 */
[----:B------:R-:W-:-:S05]  /*6710*/  FADD.FTZ R249, R249, R188 ;  /* 0x000000bcf9f97221 */ /* 0x000fca0000010000 */
[C---:B----4-:R-:W-:Y:S06]  /*6720*/  HMMA.16816.F32.BF16 R116, R4.reuse, R32, R116 ;  /* 0x000000200474723c */ /* 0x050fec0000041874 */
[C---:B------:R-:W-:Y:S06]  /*6730*/  HMMA.16816.F32.BF16 R120, R4.reuse, R34, R120 ;  /* 0x000000220478723c */ /* 0x040fec0000041878 */
[C---:B------:R-:W-:Y:S06]  /*6740*/  HMMA.16816.F32.BF16 R124, R4.reuse, R28, R124 ;  /* 0x0000001c047c723c */ /* 0x040fec000004187c */
[C---:B------:R-:W-:Y:S06]  /*6750*/  HMMA.16816.F32.BF16 R128, R4.reuse, R30, R128 ;  /* 0x0000001e0480723c */ /* 0x040fec0000041880 */
[C---:B--2---:R-:W-:Y:S06]  /*6760*/  HMMA.16816.F32.BF16 R132, R4.reuse, R24, R132 ;  /* 0x000000180484723c */ /* 0x044fec0000041884 */
[C---:B------:R-:W-:Y:S06]  /*6770*/  HMMA.16816.F32.BF16 R152, R4.reuse, R26, R152 ;  /* 0x0000001a0498723c */ /* 0x040fec0000041898 */
[C---:B---3--:R-:W-:Y:S06]  /*6780*/  HMMA.16816.F32.BF16 R136, R4.reuse, R20, R136 ;  /* 0x000000140488723c */ /* 0x048fec0000041888 */
[C---:B------:R-:W-:Y:S06]  /*6790*/  HMMA.16816.F32.BF16 R140, R4.reuse, R22, R140 ;  /* 0x00000016048c723c */ /* 0x040fec000004188c */
[----:B------:R-:W-:Y:S01]  /*67a0*/  HMMA.16816.F32.BF16 R148, R4, R10, R148 ;  /* 0x0000000a0494723c */ /* 0x000fe20000041894 */
[----:B------:R-:W-:-:S08]  /*67b0*/  NOP ;  /* 0x0000000000007918 */ /* 0x000fd00000000000 */
[----:B------:R-:W-:-:S15]  /*67c0*/  @!P0 BRA `(.L_x_832) ;  /* 0x0000008800e08947 */ /* 0x000fde0003800000 */
[----:B------:R-:W-:Y:S01]  /*67d0*/  ULDC UR4, c[0x0][0x2d0] ;  /* 0x0000b40000047ab9 */ /* 0x000fe20000000800 */
[----:B------:R-:W-:Y:S01]  /*67e0*/  UIADD3 UR38, UR21, -0x2, URZ ;  /* 0xfffffffe15267890 */ /* 0x000fe2000fffe03f */
[----:B------:R-:W-:Y:S01]  /*67f0*/  ISETP.GE.AND P6, PT, R240, UR4, PT ;  /* 0x00000004f0007c0c */ /* 0x000fe2000bfc6270 */
[----:B-----5:R-:W-:Y:S01]  /*6800*/  IMAD.MOV.U32 R8, RZ, RZ, R14 ;  /* 0x000000ffff087224 */ /* 0x020fe200078e000e */
        /* <DEDUP_REMOVED lines=9> */
[----:B------:R-:W-:Y:S01]  /*68a0*/  UIMAD UR4, UR6, UR34, UR4 ;  /* 0x00000022060472a4 */ /* 0x000fe2000f8e0204 */
[----:B------:R-:W-:-:S06]  /*68b0*/  IMAD.WIDE.U32 R24, R24, UR34, R8 ;  /* 0x0000002218187c25 */ /* 0x000fcc000f8e0008 */
[----:B------:R-:W-:Y:S01]  /*68c0*/  BAR.SYNC.DEFER_BLOCKING 0x0 ;  /* 0x0000000000007b1d */ /* 0x000fe20000010000 */
[----:B------:R-:W-:Y:S01]  /*68d0*/  UISETP.GE.AND UP0, UPT, UR21, 0x3, UPT ;  /* 0x000000031500788c */ /* 0x000fe2000bf06270 */
[----:B------:R-:W-:-:S06]  /*68e0*/  VIADD R0, R25, UR4 ;  /* 0x0000000419007c36 */ /* 0x000fcc0008000000 */
[----:B------:R-:W2:Y:S08]  /*68f0*/  @!P5 LDC.64 R4, c[0x0][0x220] ;  /* 0x00008800ff04db82 */ /* 0x000eb00000000a00 */
[----:B------:R-:W3:Y:S01]  /*6900*/  @!P4 LDC.64 R22, c[0x0][0x220] ;  /* 0x00008800ff16cb82 */ /* 0x000ee20000000a00 */
[----:B-1----:R-:W-:-:S07]  /*6910*/  @!P6 LEA R28, P1, R24, R6, 0x1 ;  /* 0x00000006181ce211 */ /* 0x002fce00078208ff */
[----:B------:R-:W1:Y:S01]  /*6920*/  @!P3 LDC.64 R20, c[0x0][0x220] ;  /* 0x00008800ff14bb82 */ /* 0x000e620000000a00 */
[----:B------:R-:W-:Y:S01]  /*6930*/  @P6 STS.128 [R227+0x18000], RZ ;  /* 0x018000ffe3006388 */ /* 0x000fe20000000c00 */
[----:B------:R-:W-:-:S06]  /*6940*/  @!P6 LEA.HI.X R29, R24, R7, R0, 0x1, P1 ;  /* 0x00000007181de211 */ /* 0x000fcc00008f0c00 */
        /* <DEDUP_REMOVED lines=13> */
[----:B------:R-:W-:Y:S01]  /*6a20*/  @!P5 LDGSTS.E.BYPASS.LTC128B.128 [R227+0x1a000], desc[UR28][R26.64+0x80] ;  /* 0x1a0000801ae3dfae */ /* 0x000fe2000b901d5c */
[----:B------:R-:W-:-:S02]  /*6a30*/  IADD3 R22, P1, R24, UR27, RZ ;  /* 0x0000001b18167c10 */ /* 0x000fc4000ff3e0ff */
[C-C-:B------:R-:W-:Y:S01]  /*6a40*/  @!P4 LEA.HI.X R31, R24.reuse, R23, R0.reuse, 0x1, P0 ;  /* 0x00000017181fc211 */ /* 0x140fe200000f0c00 */
[----:B------:R-:W-:Y:S02]  /*6a50*/  @P4 STS.128 [R227+0x1c000], RZ ;  /* 0x01c000ffe3004388 */ /* 0x000fe40000000c00 */
[----:B------:R-:W3:Y:S01]  /*6a60*/  @!P4 LDC.64 R6, c[0x0][0x220] ;  /* 0x00008800ff06cb82 */ /* 0x000ee20000000a00 */
[----:B-1----:R-:W-:Y:S01]  /*6a70*/  @!P3 LEA R32, P0, R24, R20, 0x1 ;  /* 0x000000141820b211 */ /* 0x002fe200078008ff */
[----:B------:R-:W-:Y:S01]  /*6a80*/  @!PT LDS RZ, [RZ] ;  /* 0x00000000fffff984 */ /* 0x000fe20000000800 */
[----:B------:R-:W-:Y:S01]  /*6a90*/  @!PT LDS RZ, [RZ] ;  /* 0x00000000fffff984 */ /* 0x000fe20000000800 */
[----:B------:R-:W-:Y:S01]  /*6aa0*/  @!PT LDS RZ, [RZ] ;  /* 0x00000000fffff984 */ /* 0x000fe20000000800 */
[----:B------:R-:W-:Y:S01]  /*6ab0*/  @!P4 LDGSTS.E.BYPASS.LTC128B.128 [R227+0x1c000], desc[UR28][R30.64+0x100] ;  /* 0x1c0001001ee3cfae */ /* 0x000fe2000b901d5c */
[----:B------:R-:W-:Y:S02]  /*6ac0*/  IADD3.X R20, R0, UR22, RZ, P1, !PT ;  /* 0x0000001600147c10 */ /* 0x000fe40008ffe4ff */
[----:B------:R-:W-:Y:S01]  /*6ad0*/  @!P3 LEA.HI.X R33, R24, R21, R0, 0x1, P0 ;  /* 0x000000151821b211 */ /* 0x000fe200000f0c00 */
[----:B------:R-:W-:Y:S02]  /*6ae0*/  @P3 STS.128 [R227+0x1e000], RZ ;  /* 0x01e000ffe3003388 */ /* 0x000fe40000000c00 */
[----:B------:R-:W1:Y:S01]  /*6af0*/  @!P3 LDC.64 R4, c[0x0][0x220] ;  /* 0x00008800ff04bb82 */ /* 0x000e620000000a00 */
[C---:B----4-:R-:W-:Y:S01]  /*6b00*/  @!P6 LEA R10, P1, R22.reuse, R10, 0x1 ;  /* 0x0000000a160ae211 */ /* 0x050fe200078208ff */
[----:B------:R-:W-:Y:S01]  /*6b10*/  @!PT LDS RZ, [RZ] ;  /* 0x00000000fffff984 */ /* 0x000fe20000000800 */
[----:B------:R-:W-:Y:S01]  /*6b20*/  @!PT LDS RZ, [RZ] ;  /* 0x00000000fffff984 */ /* 0x000fe20000000800 */
[----:B------:R-:W-:Y:S01]  /*6b30*/  @!PT LDS RZ, [RZ] ;  /* 0x00000000fffff984 */ /* 0x000fe20000000800 */
[----:B------:R4:W-:Y:S03]  /*6b40*/  @!P3 LDGSTS.E.BYPASS.LTC128B.128 [R227+0x1e000], desc[UR28][R32.64+0x180] ;  /* 0x1e00018020e3bfae */ /* 0x0009e6000b901d5c */
        /* <DEDUP_REMOVED lines=8> */
[----:B------:R-:W-:Y:S01]  /*6bd0*/  @P5 STS.128 [R227+0x1b000], RZ ;  /* 0x01b000ffe3005388 */ /* 0x000fe20000000c00 */
[----:B---3--:R-:W-:-:S03]  /*6be0*/  @!P4 LEA R24, P1, R22, R6, 0x1 ;  /* 0x000000061618c211 */ /* 0x008fc600078208ff */
[----:B------:R-:W-:Y:S01]  /*6bf0*/  @!PT LDS RZ, [RZ] ;  /* 0x00000000fffff984 */ /* 0x000fe20000000800 */
[----:B------:R-:W-:Y:S01]  /*6c00*/  @!PT LDS RZ, [RZ] ;  /* 0x00000000fffff984 */ /* 0x000fe20000000800 */
[----:B------:R-:W-:Y:S01]  /*6c10*/  @!PT LDS RZ, [RZ] ;  /* 0x00000000fffff984 */ /* 0x000fe20000000800 */
[----:B------:R-:W-:Y:S01]  /*6c20*/  @!P5 LDGSTS.E.BYPASS.LTC128B.128 [R227+0x1b000], desc[UR28][R8.64+0x80] ;  /* 0x1b00008008e3dfae */ /* 0x000fe2000b901d5c */
[----:B------:R-:W-:-:S03]  /*6c30*/  @!P4 LEA.HI.X R25, R22, R7, R20, 0x1, P1 ;  /* 0x000000071619c211 */ /* 0x000fc600008f0c14 */
[----:B------:R-:W-:Y:S01]  /*6c40*/  @P4 STS.128 [R227+0x1d000], RZ ;  /* 0x01d000ffe3004388 */ /* 0x000fe20000000c00 */
[----:B-1----:R-:W-:-:S03]  /*6c50*/  @!P3 LEA R166, P0, R22, R4, 0x1 ;  /* 0x0000000416a6b211 */ /* 0x002fc600078008ff */
        /* <DEDUP_REMOVED lines=9> */
[----:B------:R2:W-:Y:S04]  /*6cf0*/  @!P3 LDGSTS.E.BYPASS.LTC128B.128 [R227+0x1f000], desc[UR28][R166.64+0x180] ;  /* 0x1f000180a6e3bfae */ /* 0x0005e8000b901d5c */
[----:B----4-:R-:W-:Y:S04]  /*6d00*/  LDSM.16.M88.4 R32, [R226] ;  /* 0x00000000e220783b */ /* 0x010fe80000000200 */
[----:B------:R-:W3:Y:S04]  /*6d10*/  LDSM.16.M88.4 R4, [R225+0x10000] ;  /* 0x01000000e104783b */ /* 0x000ee80000000200 */
[----:B------:R-:W4:Y:S04]  /*6d20*/  LDSM.16.M88.4 R180, [R225+0x10800] ;  /* 0x01080000e1b4783b */ /* 0x000f280000000200 */
[----:B------:R-:W2:Y:S04]  /*6d30*/  LDSM.16.M88.4 R172, [R225+0x11000] ;  /* 0x01100000e1ac783b */ /* 0x000ea80000000200 */
[----:B------:R-:W2:Y:S04]  /*6d40*/  LDSM.16.M88.4 R20, [R225+0x11800] ;  /* 0x01180000e114783b */ /* 0x000ea80000000200 */
[----:B------:R-:W-:Y:S04]  /*6d50*/  LDSM.16.M88.4 R28, [R224] ;  /* 0x00000000e01c783b */ /* 0x000fe80000000200 */
[----:B------:R-:W2:Y:S04]  /*6d60*/  LDSM.16.M88.4 R244, [R223] ;  /* 0x00000000dff4783b */ /* 0x000ea80000000200 */
[----:B------:R-:W2:Y:S04]  /*6d70*/  LDSM.16.M88.4 R196, [R215] ;  /* 0x00000000d7c4783b */ /* 0x000ea80000000200 */
[----:B------:R-:W2:Y:S04]  /*6d80*/  LDSM.16.M88.4 R192, [R214] ;  /* 0x00000000d6c0783b */ /* 0x000ea80000000200 */
[----:B------:R-:W2:Y:S04]  /*6d90*/  LDSM.16.M88.4 R188, [R213] ;  /* 0x00000000d5bc783b */ /* 0x000ea80000000200 */
[----:B-1----:R-:W-:Y:S01]  /*6da0*/  LDSM.16.M88.4 R24, [R222] ;  /* 0x00000000de18783b */ /* 0x002fe20000000200 */
[C---:B---3--:R-:W-:Y:S03]  /*6db0*/  HMMA.16816.F32.BF16 R8, R32.reuse, R4, RZ ;  /* 0x000000042008723c */ /* 0x048fe600000418ff */
[----:B------:R-:W0:Y:S03]  /*6dc0*/  LDGDEPBAR ;  /* 0x00000000000079af */ /* 0x000e260000000000 */
[C---:B------:R-:W-:Y:S06]  /*6dd0*/  HMMA.16816.F32.BF16 R4, R32.reuse, R6, RZ ;  /* 0x000000062004723c */ /* 0x040fec00000418ff */
[C---:B----4-:R-:W-:Y:S06]  /*6de0*/  HMMA.16816.F32.BF16 R184, R32.reuse, R180, RZ ;  /* 0x000000b420b8723c */ /* 0x050fec00000418ff */
[C---:B--2---:R-:W-:Y:S06]  /*6df0*/  HMMA.16816.F32.BF16 R176, R32.reuse, R172, RZ ;  /* 0x000000ac20b0723c */ /* 0x044fec00000418ff */
[C---:B------:R-:W-:Y:S06]  /*6e00*/  HMMA.16816.F32.BF16 R180, R32.reuse, R182, RZ ;  /* 0x000000b620b4723c */ /* 0x040fec00000418ff */
[C---:B------:R-:W-:Y:S06]  /*6e10*/  HMMA.16816.F32.BF16 R172, R32.reuse, R174, RZ ;  /* 0x000000ae20ac723c */ /* 0x040fec00000418ff */
[C---:B------:R-:W-:Y:S06]  /*6e20*/  HMMA.16816.F32.BF16 R168, R32.reuse, R20, RZ ;  /* 0x0000001420a8723c */ /* 0x040fec00000418ff */
        /* <DEDUP_REMOVED lines=14> */
[----:B------:R-:W-:Y:S01]  /*6f10*/  LDSM.16.M88.4 R28, [R221] ;  /* 0x00000000dd1c783b */ /* 0x000fe20000000200 */
[C---:B-1----:R-:W-:Y:S06]  /*6f20*/  HMMA.16816.F32.BF16 R8, R24.reuse, R20, R8 ;  /* 0x000000141808723c */ /* 0x042fec0000041808 */
[C---:B------:R-:W-:Y:S01]  /*6f30*/  HMMA.16816.F32.BF16 R4, R24.reuse, R22, R4 ;  /* 0x000000161804723c */ /* 0x040fe20000041804 */
[----:B------:R-:W1:Y:S05]  /*6f40*/  LDSM.16.M88.4 R20, [R212] ;  /* 0x00000000d414783b */ /* 0x000e6a0000000200 */
        /* <DEDUP_REMOVED lines=21> */
[----:B------:R-:W2:Y:S04]  /*70a0*/  LDSM.16.M88.4 R28, [R211] ;  /* 0x00000000d31c783b */ /* 0x000ea80000000200 */
[----:B------:R-:W-:Y:S01]  /*70b0*/  LDSM.16.M88.4 R192, [R225+0x13800] ;  /* 0x01380000e1c0783b */ /* 0x000fe20000000200 */
[C---:B-1----:R-:W-:Y:S06]  /*70c0*/  HMMA.16816.F32.BF16 R184, R188.reuse, R20, R184 ;  /* 0x00000014bcb8723c */ /* 0x042fec00000418b8 */
[C---:B------:R-:W-:Y:S01]  /*70d0*/  HMMA.16816.F32.BF16 R180, R188.reuse, R22, R180 ;  /* 0x00000016bcb4723c */ /* 0x040fe200000418b4 */
[----:B------:R-:W1:Y:S05]  /*70e0*/  LDSM.16.M88.4 R20, [R210] ;  /* 0x00000000d214783b */ /* 0x000e6a0000000200 */
[C---:B------:R-:W-:Y:S06]  /*70f0*/  HMMA.16816.F32.BF16 R8, R188.reuse, R24, R8 ;  /* 0x00000018bc08723c */ /* 0x040fec0000041808 */
[C---:B------:R-:W-:Y:S01]  /*7100*/  HMMA.16816.F32.BF16 R4, R188.reuse, R26, R4 ;  /* 0x0000001abc04723c */ /* 0x040fe20000041804 */
[----:B------:R-:W3:Y:S05]  /*7110*/  LDSM.16.M88.4 R24, [R209] ;  /* 0x00000000d118783b */ /* 0x000eea0000000200 */
[C---:B----4-:R-:W-:Y:S06]  /*7120*/  HMMA.16816.F32.BF16 R176, R188.reuse, R244, R176 ;  /* 0x000000f4bcb0723c */ /* 0x050fec00000418b0 */
[----:B------:R-:W-:Y:S01]  /*7130*/  HMMA.16816.F32.BF16 R172, R188, R246, R172 ;  /* 0x000000f6bcac723c */ /* 0x000fe200000418ac */
[----:B------:R-:W4:Y:S05]  /*7140*/  LDSM.16.M88.4 R244, [R208] ;  /* 0x00000000d0f4783b */ /* 0x000f2a0000000200 */
[C---:B--2---:R-:W-:Y:S06]  /*7150*/  HMMA.16816.F32.BF16 R8, R196.reuse, R28, R8 ;  /* 0x0000001cc408723c */ /* 0x044fec0000041808 */
[C---:B------:R-:W-:Y:S01]  /*7160*/  HMMA.16816.F32.BF16 R4, R196.reuse, R30, R4 ;  /* 0x0000001ec404723c */ /* 0x040fe20000041804 */
[----:B------:R-:W-:Y:S05]  /*7170*/  LDSM.16.M88.4 R28, [R219+0x12800] ;  /* 0x01280000db1c783b */ /* 0x000fea0000000200 */
[C---:B-1----:R-:W-:Y:S06]  /*7180*/  HMMA.16816.F32.BF16 R184, R196.reuse, R20, R184 ;  /* 0x00000014c4b8723c */ /* 0x042fec00000418b8 */
[----:B------:R-:W-:Y:S01]  /*7190*/  HMMA.16816.F32.BF16 R180, R196, R22, R180 ;  /* 0x00000016c4b4723c */ /* 0x000fe200000418b4 */
[----:B------:R-:W1:Y:S05]  /*71a0*/  LDSM.16.M88.4 R20, [R222+0x4000] ;  /* 0x00400000de14783b */ /* 0x000e6a0000000200 */
[C---:B------:R-:W-:Y:S06]  /*71b0*/  HMMA.16816.F32.BF16 R168, R188.reuse, R192, R168 ;  /* 0x000000c0bca8723c */ /* 0x040fec00000418a8 */
[----:B------:R-:W-:Y:S01]  /*71c0*/  HMMA.16816.F32.BF16 R32, R188, R194, R32 ;  /* 0x000000c2bc20723c */ /* 0x000fe20000041820 */
[----:B------:R-:W2:Y:S04]  /*71d0*/  LDSM.16.M88.4 R192, [R219+0x12000] ;  /* 0x01200000dbc0783b */ /* 0x000ea80000000200 */
[----:B------:R-:W2:Y:S01]  /*71e0*/  LDSM.16.M88.4 R188, [R219+0x13000] ;  /* 0x01300000dbbc783b */ /* 0x000ea20000000200 */
        /* <DEDUP_REMOVED lines=22> */
[----:B------:R-:W-:Y:S05]  /*7350*/  LDSM.16.M88.4 R244, [R206] ;  /* 0x00000000cef4783b */ /* 0x000fea0000000200 */
[C---:B------:R-:W-:Y:S06]  /*7360*/  HMMA.16816.F32.BF16 R184, R28.reuse, R196, R184 ;  /* 0x000000c41cb8723c */ /* 0x040fec00000418b8 */
[C---:B------:R-:W-:Y:S01]  /*7370*/  HMMA.16816.F32.BF16 R180, R28.reuse, R198, R180 ;  /* 0x000000c61cb4723c */ /* 0x040fe200000418b4 */
[----:B------:R-:W1:Y:S05]  /*7380*/  LDSM.16.M88.4 R196, [R225+0x14800] ;  /* 0x01480000e1c4783b */ /* 0x000e6a0000000200 */
[C---:B--2---:R-:W-:Y:S06]  /*7390*/  HMMA.16816.F32.BF16 R176, R28.reuse, R192, R176 ;  /* 0x000000c01cb0723c */ /* 0x044fec00000418b0 */
[C---:B------:R-:W-:Y:S01]  /*73a0*/  HMMA.16816.F32.BF16 R172, R28.reuse, R194, R172 ;  /* 0x000000c21cac723c */ /* 0x040fe200000418ac */
[----:B------:R-:W2:Y:S05]  /*73b0*/  LDSM.16.M88.4 R192, [R225+0x15000] ;  /* 0x01500000e1c0783b */ /* 0x000eaa0000000200 */
[C---:B----4-:R-:W-:Y:S06]  /*73c0*/  HMMA.16816.F32.BF16 R168, R28.reuse, R188, R168 ;  /* 0x000000bc1ca8723c */ /* 0x050fec00000418a8 */
[----:B------:R-:W-:Y:S01]  /*73d0*/  HMMA.16816.F32.BF16 R32, R28, R190, R32 ;  /* 0x000000be1c20723c */ /* 0x000fe20000041820 */
[----:B------:R-:W4:Y:S04]  /*73e0*/  LDSM.16.M88.4 R188, [R225+0x15800] ;  /* 0x01580000e1bc783b */ /* 0x000f280000000200 */
[----:B------:R-:W-:Y:S01]  /*73f0*/  LDSM.16.M88.4 R28, [R224+0x8000] ;  /* 0x00800000e01c783b */ /* 0x000fe20000000200 */
[C---:B---3--:R-:W-:Y:S06]  /*7400*/  HMMA.16816.F32.BF16 R8, R24.reuse, R20, R8 ;  /* 0x000000141808723c */ /* 0x048fec0000041808 */
[C---:B------:R-:W-:Y:S01]  /*7410*/  HMMA.16816.F32.BF16 R4, R24.reuse, R22, R4 ;  /* 0x000000161804723c */ /* 0x040fe20000041804 */
[----:B------:R-:W3:Y:S05]  /*7420*/  LDSM.16.M88.4 R20, [R207] ;  /* 0x00000000cf14783b */ /* 0x000eea0000000200 */
[C---:B-1----:R-:W-:Y:S06]  /*7430*/  HMMA.16816.F32.BF16 R184, R24.reuse, R196, R184 ;  /* 0x000000c418b8723c */ /* 0x042fec00000418b8 */
[C---:B------:R-:W-:Y:S01]  /*7440*/  HMMA.16816.F32.BF16 R180, R24.reuse, R198, R180 ;  /* 0x000000c618b4723c */ /* 0x040fe200000418b4 */
[----:B------:R-:W1:Y:S05]  /*7450*/  LDSM.16.M88.4 R196, [R205] ;  /* 0x00000000cdc4783b */ /* 0x000e6a0000000200 */
[C---:B--2---:R-:W-:Y:S06]  /*7460*/  HMMA.16816.F32.BF16 R176, R24.reuse, R192, R176 ;  /* 0x000000c018b0723c */ /* 0x044fec00000418b0 */
[C---:B------:R-:W-:Y:S01]  /*7470*/  HMMA.16816.F32.BF16 R172, R24.reuse, R194, R172 ;  /* 0x000000c218ac723c */ /* 0x040fe200000418ac */
[----:B------:R-:W2:Y:S05]  /*7480*/  LDSM.16.M88.4 R192, [R204] ;  /* 0x00000000ccc0783b */ /* 0x000eaa0000000200 */
[C---:B----4-:R-:W-:Y:S06]  /*7490*/  HMMA.16816.F32.BF16 R168, R24.reuse, R188, R168 ;  /* 0x000000bc18a8723c */ /* 0x050fec00000418a8 */
        /* <DEDUP_REMOVED lines=12> */
[----:B--2---:R-:W-:Y:S06]  /*7560*/  HMMA.16816.F32.BF16 R168, R28, R192, R168 ;  /* 0x000000c01ca8723c */ /* 0x004fec00000418a8 */
[C---:B----4-:R-:W-:Y:S06]  /*7570*/  HMMA.16816.F32.BF16 R8, R188.reuse, R24, R8 ;  /* 0x00000018bc08723c */ /* 0x050fec0000041808 */
[C---:B------:R-:W-:Y:S01]  /*7580*/  HMMA.16816.F32.BF16 R4, R188.reuse, R26, R4 ;  /* 0x0000001abc04723c */ /* 0x040fe20000041804 */
[----:B------:R-:W1:Y:S05]  /*7590*/  LDSM.16.M88.4 R24, [R212+0x4000] ;  /* 0x00400000d418783b */ /* 0x000e6a0000000200 */
[C---:B---3--:R-:W-:Y:S06]  /*75a0*/  HMMA.16816.F32.BF16 R184, R188.reuse, R20, R184 ;  /* 0x00000014bcb8723c */ /* 0x048fec00000418b8 */
[----:B------:R-:W-:Y:S01]  /*75b0*/  HMMA.16816.F32.BF16 R180, R188, R22, R180 ;  /* 0x00000016bcb4723c */ /* 0x000fe200000418b4 */
[----:B------:R-:W2:Y:S05]  /*75c0*/  LDSM.16.M88.4 R20, [R212+0x4800] ;  /* 0x00480000d414783b */ /* 0x000eaa0000000200 */
[----:B------:R-:W-:Y:S01]  /*75d0*/  HMMA.16816.F32.BF16 R32, R28, R194, R32 ;  /* 0x000000c21c20723c */ /* 0x000fe20000041820 */
[----:B------:R-:W3:Y:S04]  /*75e0*/  LDSM.16.M88.4 R192, [R219+0x15800] ;  /* 0x01580000dbc0783b */ /* 0x000ee80000000200 */
[----:B------:R-:W4:Y:S01]  /*75f0*/  LDSM.16.M88.4 R28, [R212+0x5000] ;  /* 0x00500000d41c783b */ /* 0x000f220000000200 */
[C---:B------:R-:W-:Y:S06]  /*7600*/  HMMA.16816.F32.BF16 R176, R188.reuse, R244, R176 ;  /* 0x000000f4bcb0723c */ /* 0x040fec00000418b0 */
[----:B------:R-:W-:Y:S01]  /*7610*/  HMMA.16816.F32.BF16 R172, R188, R246, R172 ;  /* 0x000000f6bcac723c */ /* 0x000fe200000418ac */
[----:B------:R-:W4:Y:S05]  /*7620*/  LDSM.16.M88.4 R244, [R212+0x5800] ;  /* 0x00580000d4f4783b */ /* 0x000f2a0000000200 */
[C---:B-1----:R-:W-:Y:S06]  /*7630*/  HMMA.16816.F32.BF16 R8, R196.reuse, R24, R8 ;  /* 0x00000018c408723c */ /* 0x042fec0000041808 */
[C---:B------:R-:W-:Y:S01]  /*7640*/  HMMA.16816.F32.BF16 R4, R196.reuse, R26, R4 ;  /* 0x0000001ac404723c */ /* 0x040fe20000041804 */
[----:B------:R-:W-:Y:S05]  /*7650*/  LDSM.16.M88.4 R24, [R225+0x16000] ;  /* 0x01600000e118783b */ /* 0x000fea0000000200 */
[C---:B--2---:R-:W-:Y:S06]  /*7660*/  HMMA.16816.F32.BF16 R184, R196.reuse, R20, R184 ;  /* 0x00000014c4b8723c */ /* 0x044fec00000418b8 */
[----:B------:R-:W-:Y:S01]  /*7670*/  HMMA.16816.F32.BF16 R180, R196, R22, R180 ;  /* 0x00000016c4b4723c */ /* 0x000fe200000418b4 */
[----:B------:R-:W1:Y:S05]  /*7680*/  LDSM.16.M88.4 R20, [R226+0xc000] ;  /* 0x00c00000e214783b */ /* 0x000e6a0000000200 */
[C---:B---3--:R-:W-:Y:S06]  /*7690*/  HMMA.16816.F32.BF16 R168, R188.reuse, R192, R168 ;  /* 0x000000c0bca8723c */ /* 0x048fec00000418a8 */
[----:B------:R-:W-:Y:S01]  /*76a0*/  HMMA.16816.F32.BF16 R32, R188, R194, R32 ;  /* 0x000000c2bc20723c */ /* 0x000fe20000041820 */
[----:B------:R-:W2:Y:S04]  /*76b0*/  LDSM.16.M88.4 R192, [R225+0x16800] ;  /* 0x01680000e1c0783b */ /* 0x000ea80000000200 */
[----:B------:R-:W3:Y:S01]  /*76c0*/  LDSM.16.M88.4 R188, [R225+0x17000] ;  /* 0x01700000e1bc783b */ /* 0x000ee20000000200 */
[C---:B----4-:R-:W-:Y:S06]  /*76d0*/  HMMA.16816.F32.BF16 R176, R196.reuse, R28, R176 ;  /* 0x0000001cc4b0723c */ /* 0x050fec00000418b0 */
[C---:B------:R-:W-:Y:S01]  /*76e0*/  HMMA.16816.F32.BF16 R172, R196.reuse, R30, R172 ;  /* 0x0000001ec4ac723c */ /* 0x040fe200000418ac */
[----:B------:R-:W4:Y:S05]  /*76f0*/  LDSM.16.M88.4 R28, [R225+0x17800] ;  /* 0x01780000e11c783b */ /* 0x000f2a0000000200 */
[C---:B------:R-:W-:Y:S06]  /*7700*/  HMMA.16816.F32.BF16 R168, R196.reuse, R244, R168 ;  /* 0x000000f4c4a8723c */ /* 0x040fec00000418a8 */
[----:B------:R-:W-:Y:S01]  /*7710*/  HMMA.16816.F32.BF16 R32, R196, R246, R32 ;  /* 0x000000f6c420723c */ /* 0x000fe20000041820 */
[----:B------:R-:W-:Y:S04]  /*7720*/  LDSM.16.M88.4 R196, [R203] ;  /* 0x00000000cbc4783b */ /* 0x000fe80000000200 */
[----:B------:R-:W-:Y:S01]  /*7730*/  LDSM.16.M88.4 R244, [R222+0xc000] ;  /* 0x00c00000def4783b */ /* 0x000fe20000000200 */
[C---:B-1----:R-:W-:Y:S06]  /*7740*/  HMMA.16816.F32.BF16 R8, R20.reuse, R24, R8 ;  /* 0x000000181408723c */ /* 0x042fec0000041808 */
[C---:B------:R-:W-:Y:S01]  /*7750*/  HMMA.16816.F32.BF16 R4, R20.reuse, R26, R4 ;  /* 0x0000001a1404723c */ /* 0x040fe20000041804 */
[----:B------:R-:W1:Y:S05]  /*7760*/  LDSM.16.M88.4 R24, [R224+0xc000] ;  /* 0x00c00000e018783b */ /* 0x000e6a0000000200 */
        /* <DEDUP_REMOVED lines=8> */
[----:B------:R-:W4:Y:S04]  /*77f0*/  LDSM.16.M88.4 R28, [R200] ;  /* 0x00000000c81c783b */ /* 0x000f280000000200 */
[----:B------:R-:W4:Y:S01]  /*7800*/  LDSM.16.M88.4 R20, [R219+0x16000] ;  /* 0x01600000db14783b */ /* 0x000f220000000200 */
        /* <DEDUP_REMOVED lines=13> */
[C---:B------:R-:W-:Y:S06]  /*78e0*/  HMMA.16816.F32.BF16 R8, R244.reuse, R20, R8 ;  /* 0x00000014f408723c */ /* 0x040fec0000041808 */
[C---:B------:R-:W-:Y:S01]  /*78f0*/  HMMA.16816.F32.BF16 R4, R244.reuse, R22, R4 ;  /* 0x00000016f404723c */ /* 0x040fe20000041804 */
[----:B------:R-:W4:Y:S05]  /*7900*/  LDSM.16.M88.4 R20, [R212+0x6800] ;  /* 0x00680000d414783b */ /* 0x000f2a0000000200 */
[C---:B-1----:R-:W-:Y:S06]  /*7910*/  HMMA.16816.F32.BF16 R184, R244.reuse, R196, R184 ;  /* 0x000000c4f4b8723c */ /* 0x042fec00000418b8 */
[C---:B------:R-:W-:Y:S06]  /*7920*/  HMMA.16816.F32.BF16 R180, R244.reuse, R198, R180 ;  /* 0x000000c6f4b4723c */ /* 0x040fec00000418b4 */
[C---:B--2---:R-:W-:Y:S06]  /*7930*/  HMMA.16816.F32.BF16 R176, R244.reuse, R192, R176 ;  /* 0x000000c0f4b0723c */ /* 0x044fec00000418b0 */
[C---:B------:R-:W-:Y:S01]  /*7940*/  HMMA.16816.F32.BF16 R172, R244.reuse, R194, R172 ;  /* 0x000000c2f4ac723c */ /* 0x040fe200000418ac */
[----:B------:R-:W1:Y:S05]  /*7950*/  LDSM.16.M88.4 R192, [R212+0x7000] ;  /* 0x00700000d4c0783b */ /* 0x000e6a0000000200 */
[----:B---3--:R-:W-:Y:S06]  /*7960*/  HMMA.16816.F32.BF16 R168, R244, R188, R168 ;  /* 0x000000bcf4a8723c */ /* 0x008fec00000418a8 */
[C---:B----4-:R-:W-:Y:S06]  /*7970*/  HMMA.16816.F32.BF16 R8, R28.reuse, R24, R8 ;  /* 0x000000181c08723c */ /* 0x050fec0000041808 */
[----:B------:R-:W-:Y:S01]  /*7980*/  HMMA.16816.F32.BF16 R184, R28, R20, R184 ;  /* 0x000000141cb8723c */ /* 0x000fe200000418b8 */
[----:B------:R-:W-:-:S04]  /*7990*/  IMAD.U32 R25, RZ, RZ, UR38 ;  /* 0x00000026ff197e24 */ /* 0x000fc8000f8e00ff */
[----:B------:R-:W-:Y:S01]  /*79a0*/  IMAD R0, R25, 0x40, R230 ;  /* 0x0000004019007824 */ /* 0x000fe200078e02e6 */
[----:B------:R-:W-:Y:S01]  /*79b0*/  HMMA.16816.F32.BF16 R180, R28, R22, R180 ;  /* 0x000000161cb4723c */ /* 0x000fe200000418b4 */
[----:B------:R-:W2:Y:S01]  /*79c0*/  LDSM.16.M88.4 R20, [R212+0x7800] ;  /* 0x00780000d414783b */ /* 0x000ea20000000200 */
[----:B------:R-:W-:-:S04]  /*79d0*/  DEPBAR.LE SB0, 0x0 ;  /* 0x000080000000791a */ /* 0x000fc80000000000 */
[----:B------:R-:W-:Y:S01]  /*79e0*/  HMMA.16816.F32.BF16 R4, R28, R26, R4 ;  /* 0x0000001a1c04723c */ /* 0x000fe20000041804 */
[C---:B------:R-:W-:Y:S02]  /*79f0*/  VIADD R24, R0.reuse, 0x1 ;  /* 0x0000000100187836 */ /* 0x040fe40000000000 */
[----:B------:R-:W-:Y:S01]  /*7a00*/  VIADD R25, R0, 0x8 ;  /* 0x0000000800197836 */ /* 0x000fe20000000000 */
[----:B------:R-:W-:Y:S02]  /*7a10*/  BAR.SYNC.DEFER_BLOCKING 0x0 ;  /* 0x0000000000007b1d */ /* 0x000fe40000010000 */
[C---:B------:R-:W-:Y:S01]  /*7a20*/  ISETP.GE.AND P2, PT, R24.reuse, R229, PT ;  /* 0x000000e51800720c */ /* 0x040fe20003f46270 */
[----:B------:R-:W-:Y:S01]  /*7a30*/  HMMA.16816.F32.BF16 R32, R244, R190, R32 ;  /* 0x000000bef420723c */ /* 0x000fe20000041820 */
[----:B------:R-:W-:Y:S01]  /*7a40*/  ISETP.GE.AND P1, PT, R24, R228, PT ;  /* 0x000000e41800720c */ /* 0x000fe20003f26270 */
[----:B------:R-:W-:Y:S01]  /*7a50*/  VIADD R24, R0, 0x9 ;  /* 0x0000000900187836 */ /* 0x000fe20000000000 */
[----:B------:R-:W-:-:S02]  /*7a60*/  FSEL R9, R9, -INF , !P2 ;  /* 0xff80000009097808 */ /* 0x000fc40005000000 */
[CC--:B------:R-:W-:Y:S01]  /*7a70*/  ISETP.GE.AND P0, PT, R25.reuse, R229.reuse, PT ;  /* 0x000000e51900720c */ /* 0x0c0fe20003f06270 */
[C---:B-1----:R-:W-:Y:S01]  /*7a80*/  HMMA.16816.F32.BF16 R176, R28.reuse, R192, R176 ;  /* 0x000000c01cb0723c */ /* 0x042fe200000418b0 */
[-C--:B------:R-:W-:Y:S01]  /*7a90*/  ISETP.GE.AND P2, PT, R25, R228.reuse, PT ;  /* 0x000000e41900720c */ /* 0x080fe20003f46270 */
[----:B------:R1:W-:Y:S01]  /*7aa0*/  STL [R1+0x10], R9 ;  /* 0x0000100901007387 */ /* 0x0003e20000100800 */
[----:B------:R-:W-:Y:S02]  /*7ab0*/  FSEL R252, R11, -INF , !P1 ;  /* 0xff8000000bfc7808 */ /* 0x000fe40004800000 */
[----:B------:R-:W-:Y:S01]  /*7ac0*/  ISETP.GE.AND P1, PT, R24, R229, PT ;  /* 0x000000e51800720c */ /* 0x000fe20003f26270 */
[----:B------:R-:W-:Y:S05]  /*7ad0*/  HMMA.16816.F32.BF16 R172, R28, R194, R172 ;  /* 0x000000c21cac723c */ /* 0x000fea00000418ac */
[----:B------:R-:W-:Y:S01]  /*7ae0*/  FSEL R231, R4, -INF , !P0 ;  /* 0xff80000004e77808 */ /* 0x000fe20004000000 */
[----:B------:R-:W-:Y:S01]  /*7af0*/  VIADD R4, R0, 0x11 ;  /* 0x0000001100047836 */ /* 0x000fe20000000000 */
[----:B------:R-:W-:-:S02]  /*7b00*/  ISETP.GE.AND P0, PT, R24, R228, PT ;  /* 0x000000e41800720c */ /* 0x000fc40003f06270 */
[----:B------:R-:W-:Y:S02]  /*7b10*/  FSEL R250, R6, -INF , !P2 ;  /* 0xff80000006fa7808 */ /* 0x000fe40005000000 */
[----:B------:R-:W-:Y:S01]  /*7b20*/  FSEL R189, R5, -INF , !P1 ;  /* 0xff80000005bd7808 */ /* 0x000fe20004800000 */
[----:B------:R-:W-:Y:S01]  /*7b30*/  VIADD R5, R0, 0x18 ;  /* 0x0000001800057836 */ /* 0x000fe20000000000 */
[----:B------:R-:W-:Y:S02]  /*7b40*/  FSEL R192, R7, -INF , !P0 ;  /* 0xff80000007c07808 */ /* 0x000fe40004000000 */
[-C--:B------:R-:W-:Y:S01]  /*7b50*/  ISETP.GE.AND P0, PT, R4, R229.reuse, PT ;  /* 0x000000e50400720c */ /* 0x080fe20003f06270 */
[C---:B--2---:R-:W-:Y:S03]  /*7b60*/  HMMA.16816.F32.BF16 R168, R28.reuse, R20, R168 ;  /* 0x000000141ca8723c */ /* 0x044fe600000418a8 */
[----:B------:R-:W-:Y:S01]  /*7b70*/  FSEL R191, R185, -INF , !P0 ;  /* 0xff800000b9bf7808 */ /* 0x000fe20004000000 */
[----:B-1----:R-:W-:Y:S01]  /*7b80*/  VIADD R9, R0, 0x10 ;  /* 0x0000001000097836 */ /* 0x002fe20000000000 */
[----:B------:R-:W-:Y:S01]  /*7b90*/  ISETP.GE.AND P0, PT, R5, R228, PT ;  /* 0x000000e40500720c */ /* 0x000fe20003f06270 */
[----:B------:R-:W-:Y:S03]  /*7ba0*/  HMMA.16816.F32.BF16 R32, R28, R22, R32 ;  /* 0x000000161c20723c */ /* 0x000fe60000041820 */
[----:B------:R-:W-:-:S02]  /*7bb0*/  ISETP.GE.AND P2, PT, R9, R229, PT ;  /* 0x000000e50900720c */ /* 0x000fc40003f46270 */
[-C--:B------:R-:W-:Y:S02]  /*7bc0*/  ISETP.GE.AND P1, PT, R9, R228.reuse, PT ;  /* 0x000000e40900720c */ /* 0x080fe40003f26270 */
[----:B------:R-:W-:Y:S02]  /*7bd0*/  FSEL R25, R184, -INF , !P2 ;  /* 0xff800000b8197808 */ /* 0x000fe40005000000 */
[----:B------:R-:W-:Y:S01]  /*7be0*/  ISETP.GE.AND P2, PT, R4, R228, PT ;  /* 0x000000e40400720c */ /* 0x000fe20003f46270 */
[----:B------:R-:W-:Y:S01]  /*7bf0*/  VIADD R4, R0, 0x19 ;  /* 0x0000001900047836 */ /* 0x000fe20000000000 */
[----:B------:R-:W-:Y:S02]  /*7c00*/  FSEL R24, R186, -INF , !P1 ;  /* 0xff800000ba187808 */ /* 0x000fe40004800000 */
        /* <DEDUP_REMOVED lines=26> */
[CC--:B------:R-:W-:Y:S02]  /*7db0*/  ISETP.GE.AND P1, PT, R5.reuse, R229.reuse, PT ;  /* 0x000000e50500720c */ /* 0x0c0fe40003f26270 */
        /* <DEDUP_REMOVED lines=8> */
[----:B------:R-:W-:Y:S02]  /*7e40*/  ISETP.GE.AND P0, PT, R0, R228, PT ;  /* 0x000000e40000720c */ /* 0x000fe40003f06270 */
[----:B------:R-:W-:Y:S02]  /*7e50*/  FSEL R196, R175, -INF , !P2 ;  /* 0xff800000afc47808 */ /* 0x000fe40005000000 */
[----:B------:R-:W-:Y:S02]  /*7e60*/  FSEL R32, R10, -INF , !P0 ;  /* 0xff8000000a207808 */ /* 0x000fe40004000000 */
[----:B------:R-:W-:-:S02]  /*7e70*/  FSEL R187, R168, -INF , !P1 ;  /* 0xff800000a8bb7808 */ /* 0x000fc40004800000 */
[----:B------:R-:W-:Y:S02]  /*7e80*/  PLOP3.LUT P0, PT, PT, PT, UP0, 0x80, 0x0 ;  /* 0x000000000000781c */ /* 0x000fe40003f0f008 */
[C---:B------:R-:W-:Y:S02]  /*7e90*/  ISETP.GE.AND P2, PT, R4.reuse, R229, PT ;  /* 0x000000e50400720c */ /* 0x040fe40003f46270 */
[-C--:B------:R-:W-:Y:S01]  /*7ea0*/  ISETP.GE.AND P1, PT, R4, R228.reuse, PT ;  /* 0x000000e40400720c */ /* 0x080fe20003f26270 */
[----:B------:R-:W-:Y:S01]  /*7eb0*/  VIADD R4, R0, 0x39 ;  /* 0x0000003900047836 */ /* 0x000fe20000000000 */
[----:B------:R-:W-:Y:S02]  /*7ec0*/  FSEL R185, R169, -INF , !P2 ;  /* 0xff800000a9b97808 */ /* 0x000fe40005000000 */
[----:B------:R-:W-:Y:S02]  /*7ed0*/  FSEL R180, R171, -INF , !P1 ;  /* 0xff800000abb47808 */ /* 0x000fe40004800000 */
[----:B------:R-:W-:-:S02]  /*7ee0*/  ISETP.GE.AND P2, PT, R5, R228, PT ;  /* 0x000000e40500720c */ /* 0x000fc40003f46270 */
[-C--:B------:R-:W-:Y:S02]  /*7ef0*/  ISETP.GE.AND P1, PT, R0, R229.reuse, PT ;  /* 0x000000e50000720c */ /* 0x080fe40003f26270 */
[----:B------:R-:W-:Y:S02]  /*7f00*/  FSEL R177, R34, -INF , !P2 ;  /* 0xff80000022b17808 */ /* 0x000fe40005000000 */
[----:B------:R-:W-:Y:S02]  /*7f10*/  FSEL R169, R8, -INF , !P1 ;  /* 0xff80000008a97808 */ /* 0x000fe40004800000 */
[C---:B------:R-:W-:Y:S02]  /*7f20*/  ISETP.GE.AND P2, PT, R4.reuse, R229, PT ;  /* 0x000000e50400720c */ /* 0x040fe40003f46270 */
        /* <DEDUP_REMOVED lines=83> */
.L_x_835:
[----:B------:R-:W-:Y:S05]  /*8460*/  BSYNC B0 ;  /* 0x0000000000007941 */ /* 0x000fea0003800000 */
.L_x_834:
[----:B------:R-:W0:Y:S02]  /*8470*/  LDGDEPBAR ;  /* 0x00000000000079af */ /* 0x000e240000000000 */
.L_x_833:
[----:B--2---:R-:W2:Y:S01]  /*8480*/  LDL.LU R23, [R1+0x10] ;  /* 0x0000100001177983 */ /* 0x004ea20000300800 */
[----:B------:R-:W-:Y:S01]  /*8490*/  FMNMX.FTZ R0, R164, R169, !PT ;  /* 0x000000a9a4007209 */ /* 0x000fe20007810000 */
[----:B------:R-:W-:Y:S01]  /*84a0*/  UIADD3 UR4, UR33, -0x4498517b, URZ ;  /* 0xbb67ae8521047890 */ /* 0x000fe2000fffe03f */
[----:B------:R-:W-:Y:S01]  /*84b0*/  MOV R22, R231 ;  /* 0x000000e700167202 */ /* 0x000fe20000000f00 */
[----:B------:R3:W-:Y:S01]  /*84c0*/  STL.64 [R1+0x30], R16 ;  /* 0x0000301001007387 */ /* 0x0007e20000100a00 */
[----:B-1----:R-:W-:Y:S01]  /*84d0*/  FMNMX.FTZ R5, R3, R32, !PT ;  /* 0x0000002003057209 */ /* 0x002fe20007810000 */
[----:B------:R-:W-:Y:S02]  /*84e0*/  USHF.L.U32 UR43, UR38, 0x1, URZ ;  /* 0x00000001262b7899 */ /* 0x000fe4000800063f */
[----:B------:R1:W-:Y:S01]  /*84f0*/  STL.64 [R1+0x28], R14 ;  /* 0x0000280e01007387 */ /* 0x0003e20000100a00 */
[----:B------:R-:W-:Y:S01]  /*8500*/  FMNMX.FTZ R5, R252, R5, !PT ;  /* 0x00000005fc057209 */ /* 0x000fe20007810000 */
[----:B------:R-:W-:-:S02]  /*8510*/  UIADD3 UR37, UR32, -0x61c88647, URZ ;  /* 0x9e3779b920257890 */ /* 0x000fc4000fffe03f */
[----:B------:R-:W-:Y:S01]  /*8520*/  UIADD3 UR7, UR32, 0x3c6ef372, URZ ;  /* 0x3c6ef37220077890 */ /* 0x000fe2000fffe03f */
[----:B------:R-:W-:Y:S01]  /*8530*/  FMNMX.FTZ R5, R250, R5, !PT ;  /* 0x00000005fa057209 */ /* 0x000fe20007810000 */
[----:B------:R-:W-:Y:S02]  /*8540*/  UIADD3 UR6, UR33, 0x76cf5d0a, URZ ;  /* 0x76cf5d0a21067890 */ /* 0x000fe4000fffe03f */
[----:B------:R-:W-:Y:S01]  /*8550*/  UIADD3 UR42, UR33, 0x646e171e, URZ ;  /* 0x646e171e212a7890 */ /* 0x000fe2000fffe03f */
[----:B------:R-:W-:-:S04]  /*8560*/  FMNMX.FTZ R5, R192, R5, !PT ;  /* 0x00000005c0057209 */ /* 0x000fc80007810000 */
[----:B------:R-:W-:-:S04]  /*8570*/  FMNMX.FTZ R5, R24, R5, !PT ;  /* 0x0000000518057209 */ /* 0x000fc80007810000 */
[----:B------:R-:W-:-:S04]  /*8580*/  FMNMX.FTZ R5, R26, R5, !PT ;  /* 0x000000051a057209 */ /* 0x000fc80007810000 */
[----:B------:R-:W-:Y:S01]  /*8590*/  FMNMX.FTZ R5, R188, R5, !PT ;  /* 0x00000005bc057209 */ /* 0x000fe20007810000 */
[----:B---3--:R-:W-:-:S03]  /*85a0*/  IMAD.WIDE.U32 R16, R13, -0x326172a9, RZ ;  /* 0xcd9e8d570d107825 */ /* 0x008fc600078e00ff */
[----:B------:R-:W-:Y:S01]  /*85b0*/  FMNMX.FTZ R5, R248, R5, !PT ;  /* 0x00000005f8057209 */ /* 0x000fe20007810000 */
[----:B-1----:R-:W-:Y:S01]  /*85c0*/  IMAD.WIDE.U32 R14, R12, -0x2daee0ad, RZ ;  /* 0xd2511f530c0e7825 */ /* 0x002fe200078e00ff */
[----:B------:R-:W-:Y:S02]  /*85d0*/  LOP3.LUT R246, R17, R2, RZ, 0x3c, !PT ;  /* 0x0000000211f67212 */ /* 0x000fe400078e3cff */
[----:B------:R-:W-:-:S03]  /*85e0*/  FMNMX.FTZ R5, R166, R5, !PT ;  /* 0x00000005a6057209 */ /* 0x000fc60007810000 */
[----:B------:R-:W-:Y:S01]  /*85f0*/  IMAD.WIDE.U32 R246, R246, -0x2daee0ad, RZ ;  /* 0xd2511f53f6f67825 */ /* 0x000fe200078e00ff */
[----:B------:R-:W-:-:S04]  /*8600*/  FMNMX.FTZ R5, R194, R5, !PT ;  /* 0x00000005c2057209 */ /* 0x000fc80007810000 */
[----:B------:R-:W-:Y:S02]  /*8610*/  FMNMX.FTZ R5, R198, R5, !PT ;  /* 0x00000005c6057209 */ /* 0x000fe40007810000 */
[----:B------:R-:W-:Y:S01]  /*8620*/  LOP3.LUT R244, R247, UR4, R14, 0x96, !PT ;  /* 0x00000004f7f47c12 */ /* 0x000fe2000f8e960e */
[----:B------:R-:W-:Y:S01]  /*8630*/  UIADD3 UR4, UR32, -0x4ab325aa, URZ ;  /* 0xb54cda5620047890 */ /* 0x000fe2000fffe03f */
[----:B------:R-:W-:-:S03]  /*8640*/  FMNMX.FTZ R5, R196, R5, !PT ;  /* 0x00000005c4057209 */ /* 0x000fc60007810000 */
[----:B------:R-:W-:Y:S01]  /*8650*/  IMAD.WIDE.U32 R244, R244, -0x326172a9, RZ ;  /* 0xcd9e8d57f4f47825 */ /* 0x000fe200078e00ff */
[----:B------:R-:W-:Y:S02]  /*8660*/  FMNMX.FTZ R5, R182, R5, !PT ;  /* 0x00000005b6057209 */ /* 0x000fe40007810000 */
[----:B--2---:R-:W-:-:S04]  /*8670*/  FMNMX.FTZ R0, R23, R0, !PT ;  /* 0x0000000017007209 */ /* 0x004fc80007810000 */
[----:B------:R-:W-:-:S04]  /*8680*/  FMNMX.FTZ R0, R22, R0, !PT ;  /* 0x0000000016007209 */ /* 0x000fc80007810000 */
        /* <DEDUP_REMOVED lines=12> */
[----:B------:R-:W-:Y:S02]  /*8750*/  FMNMX.FTZ R7, R183, R0, !PT ;  /* 0x00000000b7077209 */ /* 0x000fe40007810000 */
[----:B------:R-:W-:-:S03]  /*8760*/  FMNMX.FTZ R0, R180, R5, !PT ;  /* 0x00000005b4007209 */ /* 0x000fc60007810000 */
[----:B------:R-:W1:Y:S01]  /*8770*/  SHFL.BFLY PT, R6, R7, 0x2, 0x1f ;  /* 0x0c401f0007067f89 */ /* 0x000e6200000e0000 */
[----:B------:R-:W-:Y:S02]  /*8780*/  FMNMX.FTZ R5, R177, R0, !PT ;  /* 0x00000000b1057209 */ /* 0x000fe40007810000 */
[----:B------:R-:W-:Y:S02]  /*8790*/  MOV R0, UR33 ;  /* 0x0000002100007c02 */ /* 0x000fe40008000f00 */
[----:B------:R-:W-:Y:S02]  /*87a0*/  FMNMX.FTZ R8, R178, R5, !PT ;  /* 0x00000005b2087209 */ /* 0x000fe40007810000 */
[----:B------:R-:W-:Y:S01]  /*87b0*/  LOP3.LUT R0, R15, UR43, R0, 0x96, !PT ;  /* 0x0000002b0f007c12 */ /* 0x000fe2000f8e9600 */
[----:B------:R-:W-:Y:S02]  /*87c0*/  UIADD3 UR43, UR43, 0x1, URZ ;  /* 0x000000012b2b7890 */ /* 0x000fe4000fffe03f */
[----:B------:R-:W2:Y:S02]  /*87d0*/  SHFL.BFLY PT, R5, R8, 0x2, 0x1f ;  /* 0x0c401f0008057f89 */ /* 0x000ea400000e0000 */
[----:B------:R-:W-:-:S05]  /*87e0*/  IMAD.WIDE.U32 R10, R0, -0x326172a9, RZ ;  /* 0xcd9e8d57000a7825 */ /* 0x000fca00078e00ff */
[----:B------:R-:W-:Y:S02]  /*87f0*/  LOP3.LUT R4, R11, UR37, R16, 0x96, !PT ;  /* 0x000000250b047c12 */ /* 0x000fe4000f8e9610 */
[----:B------:R-:W-:-:S03]  /*8800*/  LOP3.LUT R0, R245, UR7, R10, 0x96, !PT ;  /* 0x00000007f5007c12 */ /* 0x000fc6000f8e960a */
[----:B------:R-:W-:Y:S01]  /*8810*/  IMAD.WIDE.U32 R20, R4, -0x2daee0ad, RZ ;  /* 0xd2511f5304147825 */ /* 0x000fe200078e00ff */
[----:B-1----:R-:W-:-:S03]  /*8820*/  FMNMX.FTZ R6, R7, R6, !PT ;  /* 0x0000000607067209 */ /* 0x002fc60007810000 */
[----:B------:R-:W-:Y:S01]  /*8830*/  IMAD.WIDE.U32 R10, R0, -0x2daee0ad, RZ ;  /* 0xd2511f53000a7825 */ /* 0x000fe200078e00ff */
[----:B------:R-:W-:Y:S01]  /*8840*/  LOP3.LUT R4, R21, UR6, R246, 0x96, !PT ;  /* 0x0000000615047c12 */ /* 0x000fe2000f8e96f6 */
[----:B------:R-:W1:Y:S03]  /*8850*/  SHFL.BFLY PT, R231, R6, 0x1, 0x1f ;  /* 0x0c201f0006e77f89 */ /* 0x000e6600000e0000 */
[----:B------:R-:W-:Y:S01]  /*8860*/  LOP3.LUT R0, R11, UR40, R20, 0x96, !PT ;  /* 0x000000280b007c12 */ /* 0x000fe2000f8e9614 */
[----:B------:R-:W-:Y:S01]  /*8870*/  IMAD.WIDE.U32 R30, R4, -0x326172a9, RZ ;  /* 0xcd9e8d57041e7825 */ /* 0x000fe200078e00ff */
[----:B--2---:R-:W-:-:S03]  /*8880*/  FMNMX.FTZ R5, R8, R5, !PT ;  /* 0x0000000508057209 */ /* 0x004fc60007810000 */
[----:B------:R-:W-:Y:S01]  /*8890*/  IMAD.WIDE.U32 R28, R0, -0x326172a9, RZ ;  /* 0xcd9e8d57001c7825 */ /* 0x000fe200078e00ff */
[----:B------:R-:W-:Y:S01]  /*88a0*/  LOP3.LUT R4, R31, UR41, R244, 0x96, !PT ;  /* 0x000000291f047c12 */ /* 0x000fe2000f8e96f4 */
[----:B------:R-:W2:Y:S03]  /*88b0*/  SHFL.BFLY PT, R0, R5, 0x1, 0x1f ;  /* 0x0c201f0005007f89 */ /* 0x000ea600000e0000 */
[----:B------:R-:W-:Y:S01]  /*88c0*/  LOP3.LUT R30, R29, UR39, R30, 0x96, !PT ;  /* 0x000000271d1e7c12 */ /* 0x000fe2000f8e961e */
[----:B------:R-:W-:-:S04]  /*88d0*/  IMAD.WIDE.U32 R8, R4, -0x2daee0ad, RZ ;  /* 0xd2511f5304087825 */ /* 0x000fc800078e00ff */
[----:B------:R-:W-:-:S05]  /*88e0*/  IMAD.WIDE.U32 R30, R30, -0x2daee0ad, RZ ;  /* 0xd2511f531e1e7825 */ /* 0x000fca00078e00ff */
[----:B------:R-:W-:Y:S02]  /*88f0*/  LOP3.LUT R4, R31, UR19, R8, 0x96, !PT ;  /* 0x000000131f047c12 */ /* 0x000fe4000f8e9608 */
[----:B-1----:R-:W-:Y:S02]  /*8900*/  FMNMX.FTZ R231, R6, R231, !PT ;  /* 0x000000e706e77209 */ /* 0x002fe40007810000 */
[----:B------:R-:W-:Y:S01]  /*8910*/  LOP3.LUT R6, R9, UR30, R10, 0x96, !PT ;  /* 0x0000001e09067c12 */ /* 0x000fe2000f8e960a */
[----:B------:R-:W-:Y:S01]  /*8920*/  IMAD.WIDE.U32 R8, R4, -0x326172a9, RZ ;  /* 0xcd9e8d5704087825 */ /* 0x000fe200078e00ff */
[----:B------:R-:W-:-:S03]  /*8930*/  FSETP.NEU.FTZ.AND P2, PT, R231, -INF , PT ;  /* 0xff800000e700780b */ /* 0x000fc60003f5d000 */
[C---:B------:R-:W-:Y:S01]  /*8940*/  FMUL.FTZ R184, R231.reuse, UR36 ;  /* 0x00000024e7b87c20 */ /* 0x040fe20008410000 */
[----:B------:R-:W-:Y:S01]  /*8950*/  IMAD.WIDE.U32 R6, R6, -0x326172a9, RZ ;  /* 0xcd9e8d5706067825 */ /* 0x000fe200078e00ff */
[----:B------:R-:W-:Y:S02]  /*8960*/  FSEL R175, R231, RZ, P2 ;  /* 0x000000ffe7af7208 */ /* 0x000fe40001000000 */
[----:B--2---:R-:W-:Y:S02]  /*8970*/  FMNMX.FTZ R0, R5, R0, !PT ;  /* 0x0000000005007209 */ /* 0x004fe40007810000 */
[----:B------:R-:W-:Y:S01]  /*8980*/  LOP3.LUT R4, R9, UR4, R6, 0x96, !PT ;  /* 0x0000000409047c12 */ /* 0x000fe2000f8e9606 */
[----:B------:R-:W-:Y:S01]  /*8990*/  FADD.FTZ R175, R164, -R175 ;  /* 0x800000afa4af7221 */ /* 0x000fe20000010000 */
[C---:B------:R-:W-:Y:S01]  /*89a0*/  FSETP.NEU.FTZ.AND P1, PT, R0.reuse, -INF , PT ;  /* 0xff8000000000780b */ /* 0x040fe20003f3d000 */
[----:B------:R-:W-:Y:S01]  /*89b0*/  FMUL.FTZ R179, R0, UR36 ;  /* 0x0000002400b37c20 */ /* 0x000fe20008410000 */
[----:B------:R-:W-:Y:S01]  /*89c0*/  FSEL R184, R184, RZ, P2 ;  /* 0x000000ffb8b87208 */ /* 0x000fe20001000000 */
[----:B------:R-:W-:Y:S01]  /*89d0*/  FMUL.FTZ R175, R175, UR36 ;  /* 0x00000024afaf7c20 */ /* 0x000fe20008410000 */
[----:B------:R-:W-:-:S02]  /*89e0*/  LOP3.LUT R28, R7, UR35, R28, 0x96, !PT ;  /* 0x00000023071c7c12 */ /* 0x000fc4000f8e961c */
[----:B------:R-:W-:Y:S01]  /*89f0*/  LOP3.LUT R5, R8, 0xffff, RZ, 0xc0, !PT ;  /* 0x0000ffff08057812 */ /* 0x000fe200078ec0ff */
[----:B------:R-:W-:Y:S01]  /*8a00*/  FFMA.FTZ R176, R169, UR36, -R184 ;  /* 0x00000024a9b07c23 */ /* 0x000fe200080108b8 */
[----:B------:R-:W-:Y:S01]  /*8a10*/  SHF.R.U32.HI R7, RZ, 0x10, R8 ;  /* 0x00000010ff077819 */ /* 0x000fe20000011608 */
[--C-:B------:R-:W-:Y:S01]  /*8a20*/  FFMA.FTZ R172, R22, UR36, -R184.reuse ;  /* 0x0000002416ac7c23 */ /* 0x100fe200080108b8 */
[----:B------:R-:W-:Y:S01]  /*8a30*/  FSEL R179, R179, RZ, P1 ;  /* 0x000000ffb3b37208 */ /* 0x000fe20000800000 */
[--C-:B------:R-:W-:Y:S01]  /*8a40*/  FFMA.FTZ R169, R189, UR36, -R184.reuse ;  /* 0x00000024bda97c23 */ /* 0x100fe200080108b8 */
[----:B------:R-:W-:Y:S01]  /*8a50*/  LOP3.LUT R10, R4, 0xffff, RZ, 0xc0, !PT ;  /* 0x0000ffff040a7812 */ /* 0x000fe200078ec0ff */
[----:B------:R-:W-:Y:S01]  /*8a60*/  FFMA.FTZ R171, R23, UR36, -R184 ;  /* 0x0000002417ab7c23 */ /* 0x000fe200080108b8 */
[----:B------:R-:W-:Y:S01]  /*8a70*/  SHF.R.U32.HI R9, RZ, 0x8, R5 ;  /* 0x00000008ff097819 */ /* 0x000fe20000011605 */
[--C-:B------:R-:W-:Y:S01]  /*8a80*/  FFMA.FTZ R170, R32, UR36, -R179.reuse ;  /* 0x0000002420aa7c23 */ /* 0x100fe200080108b3 */
[----:B------:R-:W-:Y:S01]  /*8a90*/  LOP3.LUT R5, R7, 0xff, RZ, 0xc0, !PT ;  /* 0x000000ff07057812 */ /* 0x000fe200078ec0ff */
[--C-:B------:R-:W-:Y:S01]  /*8aa0*/  FFMA.FTZ R168, R252, UR36, -R179.reuse ;  /* 0x00000024fca87c23 */ /* 0x100fe200080108b3 */
[----:B------:R-:W-:Y:S01]  /*8ab0*/  SHF.R.U32.HI R10, RZ, 0x8, R10 ;  /* 0x00000008ff0a7819 */ /* 0x000fe2000001160a */
[----:B------:R-:W-:Y:S01]  /*8ac0*/  MUFU.EX2 R172, R172 ;  /* 0x000000ac00ac7308 */ /* 0x000fe20000000800 */
[----:B------:R-:W-:Y:S01]  /*8ad0*/  LOP3.LUT R7, R4, 0xff, RZ, 0xc0, !PT ;  /* 0x000000ff04077812 */ /* 0x000fe200078ec0ff */
[--C-:B------:R-:W-:Y:S01]  /*8ae0*/  FFMA.FTZ R174, R250, UR36, -R179.reuse ;  /* 0x00000024faae7c23 */ /* 0x100fe200080108b3 */
[----:B------:R-:W-:Y:S01]  /*8af0*/  FSEL R20, R0, RZ, P1 ;  /* 0x000000ff00147208 */ /* 0x000fe20000800000 */
[----:B------:R-:W-:Y:S01]  /*8b00*/  FFMA.FTZ R189, R25, UR36, -R184 ;  /* 0x0000002419bd7c23 */ /* 0x000fe200080108b8 */
[----:B------:R-:W-:Y:S01]  /*8b10*/  PRMT R10, R7, 0x5410, R10 ;  /* 0x00005410070a7816 */ /* 0x000fe2000000000a */
[----:B------:R-:W-:Y:S01]  /*8b20*/  FFMA.FTZ R186, R191, UR36, -R184 ;  /* 0x00000024bfba7c23 */ /* 0x000fe200080108b8 */
[----:B------:R-:W-:Y:S01]  /*8b30*/  LOP3.LUT R6, R8, 0xff, RZ, 0xc0, !PT ;  /* 0x000000ff08067812 */ /* 0x000fe200078ec0ff */
[----:B------:R-:W-:Y:S01]  /*8b40*/  FADD.FTZ R7, R3, -R20 ;  /* 0x8000001403077221 */ /* 0x000fe20000010000 */
[----:B------:R-:W-:Y:S01]  /*8b50*/  SHF.R.U32.HI R8, RZ, 0x18, R8 ;  /* 0x00000018ff087819 */ /* 0x000fe20000011608 */
[----:B------:R-:W1:Y:S01]  /*8b60*/  MUFU.EX2 R169, R169 ;  /* 0x000000a900a97308 */ /* 0x000e620000000800 */
[----:B------:R-:W-:Y:S01]  /*8b70*/  FFMA.FTZ R3, R192, UR36, -R179 ;  /* 0x00000024c0037c23 */ /* 0x000fe200080108b3 */
[----:B------:R-:W-:Y:S01]  /*8b80*/  PRMT R6, R6, 0x5410, R9 ;  /* 0x0000541006067816 */ /* 0x000fe20000000009 */
[----:B------:R-:W-:Y:S01]  /*8b90*/  FMUL.FTZ R173, R7, UR36 ;  /* 0x0000002407ad7c20 */ /* 0x000fe20008410000 */
[----:B------:R-:W-:Y:S01]  /*8ba0*/  PRMT R8, R5, 0x5410, R8 ;  /* 0x0000541005087816 */ /* 0x000fe20000000008 */
[----:B------:R-:W-:Y:S01]  /*8bb0*/  FFMA.FTZ R193, R193, UR36, -R184 ;  /* 0x00000024c1c17c23 */ /* 0x000fe200080108b8 */
[--C-:B------:R-:W-:Y:S01]  /*8bc0*/  SHF.R.U32.HI R5, RZ, 0x10, R4.reuse ;  /* 0x00000010ff057819 */ /* 0x100fe20000011604 */
[----:B------:R-:W-:Y:S01]  /*8bd0*/  IMAD.WIDE.U32 R28, R28, -0x2daee0ad, RZ ;  /* 0xd2511f531c1c7825 */ /* 0x000fe200078e00ff */
[----:B------:R-:W-:Y:S01]  /*8be0*/  MUFU.EX2 R170, R170 ;  /* 0x000000aa00aa7308 */ /* 0x000fe20000000800 */
[----:B------:R-:W-:-:S02]  /*8bf0*/  SHF.R.U32.HI R4, RZ, 0x18, R4 ;  /* 0x00000018ff047819 */ /* 0x000fc40000011604 */
[----:B------:R-:W-:Y:S01]  /*8c00*/  FFMA.FTZ R190, R27, UR36, -R184 ;  /* 0x000000241bbe7c23 */ /* 0x000fe200080108b8 */
[----:B------:R-:W-:Y:S01]  /*8c10*/  LOP3.LUT R5, R5, 0xff, RZ, 0xc0, !PT ;  /* 0x000000ff05057812 */ /* 0x000fe200078ec0ff */
[--C-:B------:R-:W-:Y:S01]  /*8c20*/  FFMA.FTZ R191, R188, UR36, -R179.reuse ;  /* 0x00000024bcbf7c23 */ /* 0x100fe200080108b3 */
[--C-:B------:R-:W-:Y:S01]  /*8c30*/  HSET2.LE.AND R6, R6, R235.reuse, PT ;  /* 0x000000eb06067233 */ /* 0x100fe20003803000 */
[--C-:B------:R-:W-:Y:S01]  /*8c40*/  FFMA.FTZ R195, R24, UR36, -R179.reuse ;  /* 0x0000002418c37c23 */ /* 0x100fe200080108b3 */
[----:B------:R-:W-:Y:S01]  /*8c50*/  PRMT R4, R5, 0x5410, R4 ;  /* 0x0000541005047816 */ /* 0x000fe20000000004 */
[----:B------:R-:W2:Y:S01]  /*8c60*/  MUFU.EX2 R168, R168 ;  /* 0x000000a800a87308 */ /* 0x000ea20000000800 */
[----:B-1----:R-:W-:Y:S01]  /*8c70*/  F2FP.BF16.F32.PACK_AB R7, R169, R172 ;  /* 0x000000aca907723e */ /* 0x002fe200000010ff */
[--C-:B------:R-:W-:Y:S01]  /*8c80*/  FFMA.FTZ R192, R26, UR36, -R179.reuse ;  /* 0x000000241ac07c23 */ /* 0x100fe200080108b3 */
[--C-:B------:R-:W-:Y:S01]  /*8c90*/  HSET2.LE.AND R10, R10, R235.reuse, PT ;  /* 0x000000eb0a0a7233 */ /* 0x100fe20003803000 */
[--C-:B------:R-:W-:Y:S01]  /*8ca0*/  FFMA.FTZ R188, R248, UR36, -R179.reuse ;  /* 0x00000024f8bc7c23 */ /* 0x100fe200080108b3 */
[--C-:B------:R-:W-:Y:S01]  /*8cb0*/  HSET2.LE.AND R5, R4, R235.reuse, PT ;  /* 0x000000eb04057233 */ /* 0x100fe20003803000 */
[----:B------:R-:W-:Y:S01]  /*8cc0*/  LDSM.16.MT88.4 R32, [R217+0x18800] ;  /* 0x01880000d920783b */ /* 0x000fe20000004200 */
[----:B------:R-:W-:Y:S01]  /*8cd0*/  LOP3.LUT R6, R6, R7, RZ, 0xc0, !PT ;  /* 0x0000000706067212 */ /* 0x000fe200078ec0ff */
[----:B------:R-:W-:Y:S01]  /*8ce0*/  MUFU.EX2 R176, R176 ;  /* 0x000000b000b07308 */ /* 0x000fe20000000800 */
[----:B------:R-:W-:Y:S01]  /*8cf0*/  HSET2.LE.AND R7, R8, R235, PT ;  /* 0x000000eb08077233 */ /* 0x000fe20003803000 */
[----:B------:R-:W-:Y:S01]  /*8d00*/  FFMA.FTZ R199, R199, UR36, -R184 ;  /* 0x00000024c7c77c23 */ /* 0x000fe200080108b8 */
[----:B------:R-:W-:Y:S01]  /*8d10*/  SHF.R.U32.HI R24, RZ, 0x18, R28 ;  /* 0x00000018ff187819 */ /* 0x000fe2000001161c */
[----:B------:R-:W-:-:S04]  /*8d20*/  FFMA.FTZ R196, R196, UR36, -R179 ;  /* 0x00000024c4c47c23 */ /* 0x000fc800080108b3 */
[----:B------:R-:W1:Y:S01]  /*8d30*/  MUFU.EX2 R171, R171 ;  /* 0x000000ab00ab7308 */ /* 0x000e620000000800 */
[----:B--2---:R-:W-:-:S04]  /*8d40*/  F2FP.BF16.F32.PACK_AB R20, R168, R170 ;  /* 0x000000aaa814723e */ /* 0x004fc800000010ff */
[----:B------:R-:W-:Y:S02]  /*8d50*/  LOP3.LUT R5, R5, R20, RZ, 0xc0, !PT ;  /* 0x0000001405057212 */ /* 0x000fe400078ec0ff */
[----:B------:R-:W2:Y:S01]  /*8d60*/  LDSM.16.MT88.4 R20, [R220+0x18000] ;  /* 0x01800000dc14783b */ /* 0x000ea20000004200 */
[----:B------:R-:W-:Y:S08]  /*8d70*/  MUFU.EX2 R174, R174 ;  /* 0x000000ae00ae7308 */ /* 0x000ff00000000800 */
[----:B------:R-:W3:Y:S01]  /*8d80*/  MUFU.EX2 R3, R3 ;  /* 0x0000000300037308 */ /* 0x000ee20000000800 */
[----:B-1----:R-:W-:-:S04]  /*8d90*/  F2FP.BF16.F32.PACK_AB R9, R171, R176 ;  /* 0x000000b0ab09723e */ /* 0x002fc800000010ff */
[----:B------:R-:W-:-:S03]  /*8da0*/  LOP3.LUT R4, R10, R9, RZ, 0xc0, !PT ;  /* 0x000000090a047212 */ /* 0x000fc600078ec0ff */
[----:B------:R-:W1:Y:S08]  /*8db0*/  MUFU.EX2 R175, R175 ;  /* 0x000000af00af7308 */ /* 0x000e700000000800 */
[----:B------:R-:W4:Y:S01]  /*8dc0*/  MUFU.EX2 R173, R173 ;  /* 0x000000ad00ad7308 */ /* 0x000f220000000800 */
[----:B---3--:R-:W-:-:S04]  /*8dd0*/  F2FP.BF16.F32.PACK_AB R8, R3, R174 ;  /* 0x000000ae0308723e */ /* 0x008fc800000010ff */
[----:B------:R-:W-:Y:S02]  /*8de0*/  LOP3.LUT R7, R7, R8, RZ, 0xc0, !PT ;  /* 0x0000000807077212 */ /* 0x000fe400078ec0ff */
[----:B------:R-:W3:Y:S01]  /*8df0*/  LDSM.16.MT88.4 R8, [R218+0x18000] ;  /* 0x01800000da08783b */ /* 0x000ee20000004200 */
        /* <DEDUP_REMOVED lines=147> */
[----:B------:R-:W3:Y:S08]  /*9730*/  MUFU.EX2 R186, R186 ;  /* 0x000000ba00ba7308 */ /* 0x000ef00000000800 */
[----:B------:R-:W-:Y:S01]  /*9740*/  MUFU.EX2 R193, R193 ;  /* 0x000000c100c17308 */ /* 0x000fe20000000800 */
[C---:B-1----:R-:W-:Y:S07]  /*9750*/  HMMA.16816.F32.BF16 R76, R4.reuse, R20, R76 ;  /* 0x00000014044c723c */ /* 0x042fee000004184c */
[----:B------:R-:W1:Y:S01]  /*9760*/  MUFU.EX2 R190, R190 ;  /* 0x000000be00be7308 */ /* 0x000e620000000800 */
[C---:B------:R-:W-:Y:S01]  /*9770*/  HMMA.16816.F32.BF16 R80, R4.reuse, R22, R80 ;  /* 0x000000160450723c */ /* 0x040fe20000041850 */
[----:B------:R-:W4:Y:S06]  /*9780*/  LDSM.16.MT88.4 R20, [R220+0x1c000] ;  /* 0x01c00000dc14783b */ /* 0x000f2c0000004200 */
[----:B------:R-:W-:Y:S08]  /*9790*/  MUFU.EX2 R195, R195 ;  /* 0x000000c300c37308 */ /* 0x000ff00000000800 */
[----:B------:R-:W1:Y:S01]  /*97a0*/  MUFU.EX2 R192, R192 ;  /* 0x000000c000c07308 */ /* 0x000e620000000800 */
[C---:B--2---:R-:W-:Y:S06]  /*97b0*/  HMMA.16816.F32.BF16 R84, R4.reuse, R8, R84 ;  /* 0x000000080454723c */ /* 0x044fec0000041854 */
[C---:B------:R-:W-:Y:S01]  /*97c0*/  HMMA.16816.F32.BF16 R88, R4.reuse, R10, R88 ;  /* 0x0000000a0458723c */ /* 0x040fe20000041858 */
[----:B------:R-:W2:Y:S01]  /*97d0*/  LDSM.16.MT88.4 R8, [R218+0x1c000] ;  /* 0x01c00000da08783b */ /* 0x000ea20000004200 */
[----:B------:R-:W-:Y:S08]  /*97e0*/  MUFU.EX2 R191, R191 ;  /* 0x000000bf00bf7308 */ /* 0x000ff00000000800 */
[----:B------:R-:W1:Y:S08]  /*97f0*/  MUFU.EX2 R188, R188 ;  /* 0x000000bc00bc7308 */ /* 0x000e700000000800 */
[----:B------:R-:W-:Y:S01]  /*9800*/  MUFU.EX2 R199, R199 ;  /* 0x000000c700c77308 */ /* 0x000fe20000000800 */
[C---:B----4-:R-:W-:Y:S06]  /*9810*/  HMMA.16816.F32.BF16 R92, R4.reuse, R20, R92 ;  /* 0x00000014045c723c */ /* 0x050fec000004185c */
[C---:B------:R-:W-:Y:S01]  /*9820*/  HMMA.16816.F32.BF16 R96, R4.reuse, R22, R96 ;  /* 0x000000160460723c */ /* 0x040fe20000041860 */
[----:B------:R-:W4:Y:S01]  /*9830*/  LDSM.16.MT88.4 R20, [R217+0x1c000] ;  /* 0x01c00000d914783b */ /* 0x000f220000004200 */
[----:B------:R-:W-:Y:S04]  /*9840*/  MUFU.EX2 R196, R196 ;  /* 0x000000c400c47308 */ /* 0x000fe80000000800 */
[C---:B--2---:R-:W-:Y:S06]  /*9850*/  HMMA.16816.F32.BF16 R100, R4.reuse, R8, R100 ;  /* 0x000000080464723c */ /* 0x044fec0000041864 */
[C---:B------:R-:W-:Y:S01]  /*9860*/  HMMA.16816.F32.BF16 R104, R4.reuse, R10, R104 ;  /* 0x0000000a0468723c */ /* 0x040fe20000041868 */
[----:B------:R-:W2:Y:S05]  /*9870*/  LDSM.16.MT88.4 R8, [R216+0x1c000] ;  /* 0x01c00000d808783b */ /* 0x000eaa0000004200 */
[C---:B----4-:R-:W-:Y:S06]  /*9880*/  HMMA.16816.F32.BF16 R108, R4.reuse, R20, R108 ;  /* 0x00000014046c723c */ /* 0x050fec000004186c */
[C---:B------:R-:W-:Y:S01]  /*9890*/  HMMA.16816.F32.BF16 R112, R4.reuse, R22, R112 ;  /* 0x000000160470723c */ /* 0x040fe20000041870 */
[----:B------:R-:W4:Y:S05]  /*98a0*/  LDSM.16.MT88.4 R20, [R220+0x1e000] ;  /* 0x01e00000dc14783b */ /* 0x000f2a0000004200 */
        /* <DEDUP_REMOVED lines=13> */
[----:B------:R-:W-:Y:S01]  /*9980*/  HMMA.16816.F32.BF16 R148, R4, R10, R148 ;  /* 0x0000000a0494723c */ /* 0x000fe20000041894 */
[----:B------:R-:W-:-:S04]  /*9990*/  SHF.R.U32.HI R9, RZ, 0x10, R28 ;  /* 0x00000010ff097819 */ /* 0x000fc8000001161c */
[----:B------:R-:W-:Y:S02]  /*99a0*/  LOP3.LUT R9, R9, 0xff, RZ, 0xc0, !PT ;  /* 0x000000ff09097812 */ /* 0x000fe400078ec0ff */
[----:B------:R-:W-:Y:S02]  /*99b0*/  LOP3.LUT R5, R29, UR42, R30, 0x96, !PT ;  /* 0x0000002a1d057c12 */ /* 0x000fe4000f8e961e */
[C---:B------:R-:W-:Y:S02]  /*99c0*/  LOP3.LUT R11, R28.reuse, 0xffff, RZ, 0xc0, !PT ;  /* 0x0000ffff1c0b7812 */ /* 0x040fe400078ec0ff */
[C---:B------:R-:W-:Y:S02]  /*99d0*/  LOP3.LUT R7, R5.reuse, 0xffff, RZ, 0xc0, !PT ;  /* 0x0000ffff05077812 */ /* 0x040fe400078ec0ff */
[----:B------:R-:W-:Y:S02]  /*99e0*/  LOP3.LUT R6, R28, 0xff, RZ, 0xc0, !PT ;  /* 0x000000ff1c067812 */ /* 0x000fe400078ec0ff */
[----:B------:R-:W-:Y:S01]  /*99f0*/  LOP3.LUT R4, R5, 0xff, RZ, 0xc0, !PT ;  /* 0x000000ff05047812 */ /* 0x000fe200078ec0ff */
[----:B------:R-:W2:Y:S01]  /*9a00*/  LDSM.16.MT88.4 R28, [R216+0x18800] ;  /* 0x01880000d81c783b */ /* 0x000ea20000004200 */
[----:B------:R-:W-:-:S02]  /*9a10*/  SHF.R.U32.HI R11, RZ, 0x8, R11 ;  /* 0x00000008ff0b7819 */ /* 0x000fc4000001160b */
[----:B------:R-:W-:Y:S02]  /*9a20*/  SHF.R.U32.HI R7, RZ, 0x8, R7 ;  /* 0x00000008ff077819 */ /* 0x000fe40000011607 */
[----:B------:R-:W-:Y:S02]  /*9a30*/  SHF.R.U32.HI R8, RZ, 0x10, R5 ;  /* 0x00000010ff087819 */ /* 0x000fe40000011605 */
[----:B------:R-:W-:Y:S02]  /*9a40*/  PRMT R6, R6, 0x5410, R11 ;  /* 0x0000541006067816 */ /* 0x000fe4000000000b */
[----:B------:R-:W-:Y:S02]  /*9a50*/  PRMT R4, R4, 0x5410, R7 ;  /* 0x0000541004047816 */ /* 0x000fe40000000007 */
[----:B------:R-:W-:Y:S02]  /*9a60*/  SHF.R.U32.HI R5, RZ, 0x18, R5 ;  /* 0x00000018ff057819 */ /* 0x000fe40000011605 */
[----:B------:R-:W-:-:S02]  /*9a70*/  LOP3.LUT R26, R8, 0xff, RZ, 0xc0, !PT ;  /* 0x000000ff081a7812 */ /* 0x000fc400078ec0ff */
[--C-:B------:R-:W-:Y:S02]  /*9a80*/  HSET2.LE.AND R4, R4, R235.reuse, PT ;  /* 0x000000eb04047233 */ /* 0x100fe40003803000 */
[----:B------:R-:W-:Y:S02]  /*9a90*/  PRMT R26, R26, 0x5410, R5 ;  /* 0x000054101a1a7816 */ /* 0x000fe40000000005 */
[----:B------:R-:W-:Y:S02]  /*9aa0*/  HSET2.LE.AND R6, R6, R235, PT ;  /* 0x000000eb06067233 */ /* 0x000fe40003803000 */
[----:B------:R-:W-:Y:S02]  /*9ab0*/  PRMT R24, R9, 0x5410, R24 ;  /* 0x0000541009187816 */ /* 0x000fe40000000018 */
[----:B---3--:R-:W-:Y:S01]  /*9ac0*/  F2FP.BF16.F32.PACK_AB R5, R186, R189 ;  /* 0x000000bdba05723e */ /* 0x008fe200000010ff */
[----:B------:R-:W3:Y:S01]  /*9ad0*/  LDSM.16.MT88.4 R8, [R218+0x18800] ;  /* 0x01880000da08783b */ /* 0x000ee20000004200 */
[----:B-1----:R-:W-:-:S02]  /*9ae0*/  F2FP.BF16.F32.PACK_AB R7, R190, R193 ;  /* 0x000000c1be07723e */ /* 0x002fc400000010ff */
[----:B------:R-:W-:Y:S02]  /*9af0*/  LOP3.LUT R4, R4, R5, RZ, 0xc0, !PT ;  /* 0x0000000504047212 */ /* 0x000fe400078ec0ff */
[----:B------:R-:W-:Y:S02]  /*9b00*/  LOP3.LUT R6, R6, R7, RZ, 0xc0, !PT ;  /* 0x0000000706067212 */ /* 0x000fe400078ec0ff */
[--C-:B------:R-:W-:Y:S02]  /*9b10*/  HSET2.LE.AND R5, R26, R235.reuse, PT ;  /* 0x000000eb1a057233 */ /* 0x100fe40003803000 */
[----:B------:R-:W-:Y:S02]  /*9b20*/  HSET2.LE.AND R7, R24, R235, PT ;  /* 0x000000eb18077233 */ /* 0x000fe40003803000 */
[----:B------:R-:W-:Y:S02]  /*9b30*/  F2FP.BF16.F32.PACK_AB R26, R192, R195 ;  /* 0x000000c3c01a723e */ /* 0x000fe400000010ff */
[----:B------:R-:W-:-:S02]  /*9b40*/  F2FP.BF16.F32.PACK_AB R24, R188, R191 ;  /* 0x000000bfbc18723e */ /* 0x000fc400000010ff */
[----:B------:R-:W-:Y:S02]  /*9b50*/  LOP3.LUT R5, R5, R26, RZ, 0xc0, !PT ;  /* 0x0000001a05057212 */ /* 0x000fe400078ec0ff */
[----:B------:R-:W-:Y:S02]  /*9b60*/  LOP3.LUT R7, R7, R24, RZ, 0xc0, !PT ;  /* 0x0000001807077212 */ /* 0x000fe400078ec0ff */
[----:B------:R-:W1:Y:S05]  /*9b70*/  LDSM.16.MT88.4 R24, [R220+0x1a800] ;  /* 0x01a80000dc18783b */ /* 0x000e6a0000004200 */
[C---:B----4-:R-:W-:Y:S06]  /*9b80*/  HMMA.16816.F32.BF16 R160, R4.reuse, R20, R160 ;  /* 0x0000001404a0723c */ /* 0x050fec00000418a0 */
[C---:B------:R-:W-:Y:S01]  /*9b90*/  HMMA.16816.F32.BF16 R156, R4.reuse, R22, R156 ;  /* 0x00000016049c723c */ /* 0x040fe2000004189c */
[----:B------:R-:W4:Y:S05]  /*9ba0*/  LDSM.16.MT88.4 R20, [R218+0x1a800] ;  /* 0x01a80000da14783b */ /* 0x000f2a0000004200 */
[C---:B--2---:R-:W-:Y:S06]  /*9bb0*/  HMMA.16816.F32.BF16 R52, R4.reuse, R28, R52 ;  /* 0x0000001c0434723c */ /* 0x044fec0000041834 */
[C---:B---3--:R-:W-:Y:S06]  /*9bc0*/  HMMA.16816.F32.BF16 R36, R4.reuse, R8, R36 ;  /* 0x000000080424723c */ /* 0x048fec0000041824 */
[C---:B------:R-:W-:Y:S01]  /*9bd0*/  HMMA.16816.F32.BF16 R40, R4.reuse, R10, R40 ;  /* 0x0000000a0428723c */ /* 0x040fe20000041828 */
[----:B------:R-:W2:Y:S05]  /*9be0*/  LDSM.16.MT88.4 R8, [R217+0x1a800] ;  /* 0x01a80000d908783b */ /* 0x000eaa0000004200 */
        /* <DEDUP_REMOVED lines=9> */
[C---:B--2---:R-:W-:Y:S06]  /*9c80*/  HMMA.16816.F32.BF16 R76, R4.reuse, R8, R76 ;  /* 0x00000008044c723c */ /* 0x044fec000004184c */
[C---:B------:R-:W-:Y:S01]  /*9c90*/  HMMA.16816.F32.BF16 R80, R4.reuse, R10, R80 ;  /* 0x0000000a0450723c */ /* 0x040fe20000041850 */
[----:B------:R-:W2:Y:S05]  /*9ca0*/  LDSM.16.MT88.4 R8, [R216+0x1c800] ;  /* 0x01c80000d808783b */ /* 0x000eaa0000004200 */
[C---:B---3--:R-:W-:Y:S06]  /*9cb0*/  HMMA.16816.F32.BF16 R92, R4.reuse, R28, R92 ;  /* 0x0000001c045c723c */ /* 0x048fec000004185c */
[----:B-1----:R-:W-:Y:S01]  /*9cc0*/  HMMA.16816.F32.BF16 R100, R4, R24, R100 ;  /* 0x000000180464723c */ /* 0x002fe20000041864 */
[----:B------:R-:W-:-:S04]  /*9cd0*/  MOV R28, UR43 ;  /* 0x0000002b001c7c02 */ /* 0x000fc80008000f00 */
[----:B------:R-:W-:Y:S01]  /*9ce0*/  LOP3.LUT R28, R15, UR33, R28, 0x96, !PT ;  /* 0x000000210f1c7c12 */ /* 0x000fe2000f8e961c */
[C---:B------:R-:W-:Y:S01]  /*9cf0*/  HMMA.16816.F32.BF16 R104, R4.reuse, R26, R104 ;  /* 0x0000001a0468723c */ /* 0x040fe20000041868 */
[----:B------:R-:W1:Y:S05]  /*9d00*/  LDSM.16.MT88.4 R24, [R220+0x1e800] ;  /* 0x01e80000dc18783b */ /* 0x000e6a0000004200 */
[C---:B----4-:R-:W-:Y:S06]  /*9d10*/  HMMA.16816.F32.BF16 R108, R4.reuse, R20, R108 ;  /* 0x00000014046c723c */ /* 0x050fec000004186c */
[C---:B------:R-:W-:Y:S01]  /*9d20*/  HMMA.16816.F32.BF16 R112, R4.reuse, R22, R112 ;  /* 0x000000160470723c */ /* 0x040fe20000041870 */
[----:B------:R-:W3:Y:S05]  /*9d30*/  LDSM.16.MT88.4 R20, [R218+0x1e800] ;  /* 0x01e80000da14783b */ /* 0x000eea0000004200 */
[C---:B------:R-:W-:Y:S01]  /*9d40*/  HMMA.16816.F32.BF16 R48, R4.reuse, R34, R48 ;  /* 0x000000220430723c */ /* 0x040fe20000041830 */
[----:B------:R-:W4:Y:S05]  /*9d50*/  LDSM.16.MT88.4 R32, [R216+0x1a800] ;  /* 0x01a80000d820783b */ /* 0x000f2a0000004200 */
[C---:B--2---:R-:W-:Y:S06]  /*9d60*/  HMMA.16816.F32.BF16 R116, R4.reuse, R8, R116 ;  /* 0x000000080474723c */ /* 0x044fec0000041874 */
[----:B------:R-:W-:Y:S01]  /*9d70*/  HMMA.16816.F32.BF16 R120, R4, R10, R120 ;  /* 0x0000000a0478723c */ /* 0x000fe20000041878 */
[----:B------:R-:W-:-:S05]  /*9d80*/  IMAD.WIDE.U32 R8, R28, -0x326172a9, RZ ;  /* 0xcd9e8d571c087825 */ /* 0x000fca00078e00ff */
[----:B------:R-:W-:Y:S01]  /*9d90*/  LOP3.LUT R28, R9, UR37, R16, 0x96, !PT ;  /* 0x00000025091c7c12 */ /* 0x000fe2000f8e9610 */
[C---:B------:R-:W-:Y:S04]  /*9da0*/  HMMA.16816.F32.BF16 R96, R4.reuse, R30, R96 ;  /* 0x0000001e0460723c */ /* 0x040fe80000041860 */
[----:B------:R-:W-:Y:S02]  /*9db0*/  IMAD.WIDE.U32 R28, R28, -0x2daee0ad, RZ ;  /* 0xd2511f531c1c7825 */ /* 0x000fe400078e00ff */
[----:B-1----:R-:W-:Y:S03]  /*9dc0*/  HMMA.16816.F32.BF16 R124, R4, R24, R124 ;  /* 0x00000018047c723c */ /* 0x002fe6000004187c */
[----:B------:R-:W-:-:S03]  /*9dd0*/  LOP3.LUT R246, R29, UR6, R246, 0x96, !PT ;  /* 0x000000061df67c12 */ /* 0x000fc6000f8e96f6 */
[C---:B------:R-:W-:Y:S01]  /*9de0*/  HMMA.16816.F32.BF16 R128, R4.reuse, R26, R128 ;  /* 0x0000001a0480723c */ /* 0x040fe20000041880 */
[----:B------:R-:W-:Y:S01]  /*9df0*/  LOP3.LUT R24, R245, UR7, R8, 0x96, !PT ;  /* 0x00000007f5187c12 */ /* 0x000fe2000f8e9608 */
[----:B------:R-:W-:Y:S01]  /*9e00*/  IMAD.WIDE.U32 R246, R246, -0x326172a9, RZ ;  /* 0xcd9e8d57f6f67825 */ /* 0x000fe200078e00ff */
[----:B------:R-:W1:Y:S03]  /*9e10*/  LDSM.16.MT88.4 R8, [R217+0x1e800] ;  /* 0x01e80000d908783b */ /* 0x000e660000004200 */
[----:B------:R-:W-:Y:S01]  /*9e20*/  FFMA.FTZ R245, R167, UR36, -R184 ;  /* 0x00000024a7f57c23 */ /* 0x000fe200080108b8 */
[----:B---3--:R-:W-:Y:S01]  /*9e30*/  HMMA.16816.F32.BF16 R132, R4, R20, R132 ;  /* 0x000000140484723c */ /* 0x008fe20000041884 */
[----:B------:R-:W-:Y:S01]  /*9e40*/  IMAD.WIDE.U32 R26, R24, -0x2daee0ad, RZ ;  /* 0xd2511f53181a7825 */ /* 0x000fe200078e00ff */
[----:B------:R-:W-:-:S03]  /*9e50*/  LOP3.LUT R244, R247, UR41, R244, 0x96, !PT ;  /* 0x00000029f7f47c12 */ /* 0x000fc6000f8e96f4 */
[----:B------:R-:W-:Y:S01]  /*9e60*/  FFMA.FTZ R247, R194, UR36, -R179 ;  /* 0x00000024c2f77c23 */ /* 0x000fe200080108b3 */
[----:B------:R-:W-:Y:S01]  /*9e70*/  MUFU.EX2 R245, R245 ;  /* 0x000000f500f57308 */ /* 0x000fe20000000800 */
[----:B------:R-:W-:Y:S01]  /*9e80*/  HMMA.16816.F32.BF16 R152, R4, R22, R152 ;  /* 0x000000160498723c */ /* 0x000fe20000041898 */
[----:B------:R-:W2:Y:S01]  /*9e90*/  LDSM.16.MT88.4 R20, [R216+0x1e800] ;  /* 0x01e80000d814783b */ /* 0x000ea20000004200 */
[----:B------:R-:W-:Y:S01]  /*9ea0*/  LOP3.LUT R24, R27, UR40, R28, 0x96, !PT ;  /* 0x000000281b187c12 */ /* 0x000fe2000f8e961c */
[----:B------:R-:W-:-:S04]  /*9eb0*/  IMAD.WIDE.U32 R28, R244, -0x2daee0ad, RZ ;  /* 0xd2511f53f41c7825 */ /* 0x000fc800078e00ff */
[----:B------:R-:W-:Y:S01]  /*9ec0*/  FFMA.FTZ R244, R165, UR36, -R184 ;  /* 0x00000024a5f47c23 */ /* 0x000fe200080108b8 */
[C---:B----4-:R-:W-:Y:S01]  /*9ed0*/  HMMA.16816.F32.BF16 R84, R4.reuse, R32, R84 ;  /* 0x000000200454723c */ /* 0x050fe20000041854 */
[----:B------:R-:W-:Y:S01]  /*9ee0*/  IMAD.WIDE.U32 R14, R24, -0x326172a9, RZ ;  /* 0xcd9e8d57180e7825 */ /* 0x000fe200078e00ff */
[----:B------:R-:W-:Y:S01]  /*9ef0*/  LOP3.LUT R24, R29, UR30, R26, 0x96, !PT ;  /* 0x0000001e1d187c12 */ /* 0x000fe2000f8e961a */
[----:B------:R-:W-:Y:S03]  /*9f00*/  MUFU.EX2 R247, R247 ;  /* 0x000000f700f77308 */ /* 0x000fe60000000800 */
[----:B------:R-:W-:Y:S01]  /*9f10*/  LOP3.LUT R25, R15, UR39, R246, 0x96, !PT ;  /* 0x000000270f197c12 */ /* 0x000fe2000f8e96f6 */
[----:B------:R-:W-:Y:S01]  /*9f20*/  HMMA.16816.F32.BF16 R88, R4, R34, R88 ;  /* 0x000000220458723c */ /* 0x000fe20000041858 */
[----:B------:R-:W-:Y:S01]  /*9f30*/  FFMA.FTZ R246, R197, UR36, -R184 ;  /* 0x00000024c5f67c23 */ /* 0x000fe200080108b8 */
[----:B------:R-:W-:Y:S01]  /*9f40*/  FFMA.FTZ R197, R198, UR36, -R179 ;  /* 0x00000024c6c57c23 */ /* 0x000fe200080108b3 */
[----:B------:R-:W-:-:S04]  /*9f50*/  IMAD.WIDE.U32 R164, R24, -0x326172a9, RZ ;  /* 0xcd9e8d5718a47825 */ /* 0x000fc800078e00ff */
[----:B------:R-:W-:Y:S01]  /*9f60*/  FFMA.FTZ R198, R166, UR36, -R179 ;  /* 0x00000024a6c67c23 */ /* 0x000fe200080108b3 */
[----:B------:R-:W-:Y:S01]  /*9f70*/  MUFU.EX2 R244, R244 ;  /* 0x000000f400f47308 */ /* 0x000fe20000000800 */
[----:B------:R-:W-:Y:S01]  /*9f80*/  LDSM.16.MT88.4 R32, [R218+0x1b000] ;  /* 0x01b00000da20783b */ /* 0x000fe20000004200 */
[----:B------:R-:W-:-:S05]  /*9f90*/  IMAD.WIDE.U32 R16, R25, -0x2daee0ad, RZ ;  /* 0xd2511f5319107825 */ /* 0x000fca00078e00ff */
[----:B------:R-:W-:Y:S01]  /*9fa0*/  LOP3.LUT R26, R17, UR19, R28, 0x96, !PT ;  /* 0x00000013111a7c12 */ /* 0x000fe2000f8e961c */
[----:B------:R-:W3:Y:S01]  /*9fb0*/  MUFU.EX2 R246, R246 ;  /* 0x000000f600f67308 */ /* 0x000ee20000000800 */
[----:B------:R-:W-:Y:S03]  /*9fc0*/  LDSM.16.MT88.4 R28, [R218+0x19000] ;  /* 0x01900000da1c783b */ /* 0x000fe60000004200 */
[----:B------:R-:W-:Y:S01]  /*9fd0*/  IMAD.WIDE.U32 R26, R26, -0x326172a9, RZ ;  /* 0xcd9e8d571a1a7825 */ /* 0x000fe200078e00ff */
[C---:B-1----:R-:W-:Y:S03]  /*9fe0*/  HMMA.16816.F32.BF16 R136, R4.reuse, R8, R136 ;  /* 0x000000080488723c */ /* 0x042fe60000041888 */
[----:B------:R-:W1:Y:S03]  /*9ff0*/  MUFU.EX2 R197, R197 ;  /* 0x000000c500c57308 */ /* 0x000e660000000800 */
[----:B------:R-:W-:Y:S01]  /*a000*/  HMMA.16816.F32.BF16 R140, R4, R10, R140 ;  /* 0x0000000a048c723c */ /* 0x000fe2000004188c */
[----:B------:R-:W-:-:S02]  /*a010*/  LOP3.LUT R9, R26, 0xffff, RZ, 0xc0, !PT ;  /* 0x0000ffff1a097812 */ /* 0x000fc400078ec0ff */
[----:B------:R-:W-:Y:S02]  /*a020*/  LOP3.LUT R8, R26, 0xff, RZ, 0xc0, !PT ;  /* 0x000000ff1a087812 */ /* 0x000fe400078ec0ff */
[----:B------:R-:W-:Y:S01]  /*a030*/  SHF.R.U32.HI R9, RZ, 0x8, R9 ;  /* 0x00000008ff097819 */ /* 0x000fe20000011609 */
[C---:B--2---:R-:W-:Y:S01]  /*a040*/  HMMA.16816.F32.BF16 R144, R4.reuse, R20, R144 ;  /* 0x000000140490723c */ /* 0x044fe20000041890 */
[--C-:B------:R-:W-:Y:S01]  /*a050*/  SHF.R.U32.HI R10, RZ, 0x10, R26.reuse ;  /* 0x00000010ff0a7819 */ /* 0x100fe2000001161a */
[----:B------:R-:W2:Y:S01]  /*a060*/  MUFU.EX2 R198, R198 ;  /* 0x000000c600c67308 */ /* 0x000ea20000000800 */
[----:B------:R-:W-:Y:S02]  /*a070*/  PRMT R8, R8, 0x5410, R9 ;  /* 0x0000541008087816 */ /* 0x000fe40000000009 */
[----:B------:R-:W-:Y:S01]  /*a080*/  SHF.R.U32.HI R9, RZ, 0x18, R26 ;  /* 0x00000018ff097819 */ /* 0x000fe2000001161a */
[----:B------:R-:W-:Y:S01]  /*a090*/  HMMA.16816.F32.BF16 R148, R4, R22, R148 ;  /* 0x000000160494723c */ /* 0x000fe20000041894 */
[----:B------:R-:W4:Y:S01]  /*a0a0*/  LDSM.16.MT88.4 R4, [R220+0x19000] ;  /* 0x01900000dc04783b */ /* 0x000f220000004200 */
[----:B------:R-:W-:-:S02]  /*a0b0*/  LOP3.LUT R26, R27, UR4, R164, 0x96, !PT ;  /* 0x000000041b1a7c12 */ /* 0x000fc4000f8e96a4 */
[----:B------:R-:W-:Y:S02]  /*a0c0*/  LOP3.LUT R10, R10, 0xff, RZ, 0xc0, !PT ;  /* 0x000000ff0a0a7812 */ /* 0x000fe400078ec0ff */
[----:B------:R-:W-:Y:S02]  /*a0d0*/  SHF.R.U32.HI R20, RZ, 0x10, R26 ;  /* 0x00000010ff147819 */ /* 0x000fe4000001161a */
[C---:B------:R-:W-:Y:S02]  /*a0e0*/  LOP3.LUT R22, R26.reuse, 0xffff, RZ, 0xc0, !PT ;  /* 0x0000ffff1a167812 */ /* 0x040fe400078ec0ff */
[----:B------:R-:W-:Y:S02]  /*a0f0*/  LOP3.LUT R11, R26, 0xff, RZ, 0xc0, !PT ;  /* 0x000000ff1a0b7812 */ /* 0x000fe400078ec0ff */
[----:B------:R-:W-:Y:S02]  /*a100*/  SHF.R.U32.HI R22, RZ, 0x8, R22 ;  /* 0x00000008ff167819 */ /* 0x000fe40000011616 */
[----:B------:R-:W-:-:S02]  /*a110*/  PRMT R10, R10, 0x5410, R9 ;  /* 0x000054100a0a7816 */ /* 0x000fc40000000009 */
[----:B------:R-:W-:Y:S02]  /*a120*/  SHF.R.U32.HI R26, RZ, 0x18, R26 ;  /* 0x00000018ff1a7819 */ /* 0x000fe4000001161a */
[----:B------:R-:W-:Y:S02]  /*a130*/  LOP3.LUT R21, R20, 0xff, RZ, 0xc0, !PT ;  /* 0x000000ff14157812 */ /* 0x000fe400078ec0ff */
[----:B------:R-:W-:Y:S02]  /*a140*/  PRMT R22, R11, 0x5410, R22 ;  /* 0x000054100b167816 */ /* 0x000fe40000000016 */
[--C-:B------:R-:W-:Y:S02]  /*a150*/  HSET2.LE.AND R9, R8, R235.reuse, PT ;  /* 0x000000eb08097233 */ /* 0x100fe40003803000 */
[----:B------:R-:W-:Y:S02]  /*a160*/  HSET2.LE.AND R11, R10, R235, PT ;  /* 0x000000eb0a0b7233 */ /* 0x000fe40003803000 */
[----:B------:R-:W-:-:S02]  /*a170*/  PRMT R26, R21, 0x5410, R26 ;  /* 0x00005410151a7816 */ /* 0x000fc4000000001a */
[----:B---3--:R-:W-:Y:S02]  /*a180*/  F2FP.BF16.F32.PACK_AB R10, R246, R199 ;  /* 0x000000c7f60a723e */ /* 0x008fe400000010ff */
[----:B-1----:R-:W-:Y:S02]  /*a190*/  F2FP.BF16.F32.PACK_AB R20, R196, R197 ;  /* 0x000000c5c414723e */ /* 0x002fe400000010ff */
[----:B------:R-:W-:Y:S02]  /*a1a0*/  LOP3.LUT R10, R9, R10, RZ, 0xc0, !PT ;  /* 0x0000000a090a7212 */ /* 0x000fe400078ec0ff */
[--C-:B------:R-:W-:Y:S02]  /*a1b0*/  HSET2.LE.AND R8, R22, R235.reuse, PT ;  /* 0x000000eb16087233 */ /* 0x100fe40003803000 */
[----:B------:R-:W-:Y:S02]  /*a1c0*/  LOP3.LUT R11, R11, R20, RZ, 0xc0, !PT ;  /* 0x000000140b0b7212 */ /* 0x000fe400078ec0ff */
[----:B------:R-:W-:-:S02]  /*a1d0*/  HSET2.LE.AND R9, R26, R235, PT ;  /* 0x000000eb1a097233 */ /* 0x000fc40003803000 */
[----:B------:R-:W-:Y:S01]  /*a1e0*/  F2FP.BF16.F32.PACK_AB R21, R245, R244 ;  /* 0x000000f4f515723e */ /* 0x000fe200000010ff */
[----:B------:R-:W1:Y:S01]  /*a1f0*/  LDSM.16.MT88.4 R24, [R217+0x19000] ;  /* 0x01900000d918783b */ /* 0x000e620000004200 */
[----:B--2---:R-:W-:Y:S02]  /*a200*/  F2FP.BF16.F32.PACK_AB R20, R247, R198 ;  /* 0x000000c6f714723e */ /* 0x004fe400000010ff */
[----:B------:R-:W-:Y:S02]  /*a210*/  LOP3.LUT R8, R8, R21, RZ, 0xc0, !PT ;  /* 0x0000001508087212 */ /* 0x000fe400078ec0ff */
[----:B------:R-:W-:Y:S02]  /*a220*/  LOP3.LUT R9, R9, R20, RZ, 0xc0, !PT ;  /* 0x0000001409097212 */ /* 0x000fe400078ec0ff */
[----:B------:R-:W2:Y:S05]  /*a230*/  LDSM.16.MT88.4 R20, [R216+0x19000] ;  /* 0x01900000d814783b */ /* 0x000eaa0000004200 */
[C---:B----4-:R-:W-:Y:S06]  /*a240*/  HMMA.16816.F32.BF16 R160, R8.reuse, R4, R160 ;  /* 0x0000000408a0723c */ /* 0x050fec00000418a0 */
[C---:B------:R-:W-:Y:S01]  /*a250*/  HMMA.16816.F32.BF16 R156, R8.reuse, R6, R156 ;  /* 0x00000006089c723c */ /* 0x040fe2000004189c */
[----:B------:R-:W3:Y:S05]  /*a260*/  LDSM.16.MT88.4 R4, [R220+0x1b000] ;  /* 0x01b00000dc04783b */ /* 0x000eea0000004200 */
[C---:B------:R-:W-:Y:S06]  /*a270*/  HMMA.16816.F32.BF16 R72, R8.reuse, R34, R72 ;  /* 0x000000220848723c */ /* 0x040fec0000041848 */
[----:B------:R-:W-:Y:S01]  /*a280*/  HMMA.16816.F32.BF16 R36, R8, R28, R36 ;  /* 0x0000001c0824723c */ /* 0x000fe20000041824 */
[----:B------:R-:W-:-:S02]  /*a290*/  MOV R34, R16 ;  /* 0x0000001000227202 */ /* 0x000fc40000000f00 */
[----:B------:R-:W-:Y:S02]  /*a2a0*/  MOV R35, R17 ;  /* 0x0000001100237202 */ /* 0x000fe40000000f00 */
[----:B------:R4:W5:Y:S01]  /*a2b0*/  LDL.LU.64 R16, [R1+0x30] ;  /* 0x0000300001107983 */ /* 0x0009620000300a00 */
[C---:B------:R-:W-:Y:S03]  /*a2c0*/  HMMA.16816.F32.BF16 R40, R8.reuse, R30, R40 ;  /* 0x0000001e0828723c */ /* 0x040fe60000041828 */
[----:B------:R-:W-:Y:S03]  /*a2d0*/  LDSM.16.MT88.4 R28, [R216+0x1b000] ;  /* 0x01b00000d81c783b */ /* 0x000fe60000004200 */
[C---:B-1----:R-:W-:Y:S06]  /*a2e0*/  HMMA.16816.F32.BF16 R44, R8.reuse, R24, R44 ;  /* 0x00000018082c723c */ /* 0x042fec000004182c */
[C---:B--2---:R-:W-:Y:S06]  /*a2f0*/  HMMA.16816.F32.BF16 R52, R8.reuse, R20, R52 ;  /* 0x000000140834723c */ /* 0x044fec0000041834 */
[C---:B------:R-:W-:Y:S01]  /*a300*/  HMMA.16816.F32.BF16 R56, R8.reuse, R22, R56 ;  /* 0x000000160838723c */ /* 0x040fe20000041838 */
[----:B------:R-:W-:Y:S05]  /*a310*/  LDSM.16.MT88.4 R20, [R218+0x1d000] ;  /* 0x01d00000da14783b */ /* 0x000fea0000004200 */
[C---:B---3--:R-:W-:Y:S06]  /*a320*/  HMMA.16816.F32.BF16 R60, R8.reuse, R4, R60 ;  /* 0x00000004083c723c */ /* 0x048fec000004183c */
[----:B------:R-:W-:Y:S01]  /*a330*/  HMMA.16816.F32.BF16 R48, R8, R26, R48 ;  /* 0x0000001a0830723c */ /* 0x000fe20000041830 */
[----:B------:R-:W-:Y:S01]  /*a340*/  MOV R4, R164 ;  /* 0x000000a400047202 */ /* 0x000fe20000000f00 */
[----:B------:R-:W-:Y:S01]  /*a350*/  LDSM.16.MT88.4 R24, [R220+0x1d000] ;  /* 0x01d00000dc18783b */ /* 0x000fe20000004200 */
[----:B------:R-:W-:-:S03]  /*a360*/  MOV R5, R165 ;  /* 0x000000a500057202 */ /* 0x000fc60000000f00 */
[----:B------:R-:W1:Y:S01]  /*a370*/  LDSM.16.MT88.4 R164, [R217+0x1b000] ;  /* 0x01b00000d9a4783b */ /* 0x000e620000004200 */
[C---:B------:R-:W-:Y:S06]  /*a380*/  HMMA.16816.F32.BF16 R68, R8.reuse, R32, R68 ;  /* 0x000000200844723c */ /* 0x040fec0000041844 */
[----:B------:R-:W-:Y:S01]  /*a390*/  HMMA.16816.F32.BF16 R64, R8, R6, R64 ;  /* 0x000000060840723c */ /* 0x000fe20000041840 */
[----:B------:R-:W-:Y:S02]  /*a3a0*/  MOV R32, R4 ;  /* 0x0000000400207202 */ /* 0x000fe40000000f00 */
[----:B------:R-:W-:-:S02]  /*a3b0*/  MOV R33, R5 ;  /* 0x0000000500217202 */ /* 0x000fc40000000f00 */
[----:B------:R-:W2:Y:S01]  /*a3c0*/  LDSM.16.MT88.4 R4, [R217+0x1d000] ;  /* 0x01d00000d904783b */ /* 0x000ea20000004200 */
[----:B-1----:R-:W-:Y:S07]  /*a3d0*/  HMMA.16816.F32.BF16 R76, R8, R164, R76 ;  /* 0x000000a4084c723c */ /* 0x002fee000004184c */
[----:B------:R-:W-:Y:S02]  /*a3e0*/  MOV R164, R14 ;  /* 0x0000000e00a47202 */ /* 0x000fe40000000f00 */
[----:B------:R-:W-:-:S02]  /*a3f0*/  MOV R165, R15 ;  /* 0x0000000f00a57202 */ /* 0x000fc40000000f00 */
[----:B------:R4:W5:Y:S01]  /*a400*/  LDL.LU.64 R14, [R1+0x28] ;  /* 0x00002800010e7983 */ /* 0x0009620000300a00 */
[C---:B------:R-:W-:Y:S06]  /*a410*/  HMMA.16816.F32.BF16 R100, R8.reuse, R20, R100 ;  /* 0x000000140864723c */ /* 0x040fec0000041864 */
        /* <DEDUP_REMOVED lines=12> */
[----:B------:R-:W-:Y:S01]  /*a4e0*/  HMMA.16816.F32.BF16 R120, R8, R22, R120 ;  /* 0x000000160878723c */ /* 0x000fe20000041878 */
[----:B------:R-:W1:Y:S01]  /*a4f0*/  LDSM.16.MT88.4 R20, [R217+0x1f000] ;  /* 0x01f00000d914783b */ /* 0x000e620000004200 */
[----:B------:R-:W-:Y:S01]  /*a500*/  LOP3.LUT R32, R33, UR35, R164, 0x96, !PT ;  /* 0x0000002321207c12 */ /* 0x000fe2000f8e96a4 */
[--C-:B------:R-:W-:Y:S01]  /*a510*/  FFMA.FTZ R164, R187, UR36, -R184.reuse ;  /* 0x00000024bba47c23 */ /* 0x100fe200080108b8 */
[----:B------:R-:W-:-:S03]  /*a520*/  FFMA.FTZ R165, R185, UR36, -R184 ;  /* 0x00000024b9a57c23 */ /* 0x000fc600080108b8 */
[----:B------:R-:W-:Y:S01]  /*a530*/  IMAD.WIDE.U32 R32, R32, -0x2daee0ad, RZ ;  /* 0xd2511f5320207825 */ /* 0x000fe200078e00ff */
[C---:B------:R-:W-:Y:S03]  /*a540*/  HMMA.16816.F32.BF16 R80, R8.reuse, R166, R80 ;  /* 0x000000a60850723c */ /* 0x040fe60000041850 */
[--C-:B------:R-:W-:Y:S01]  /*a550*/  FFMA.FTZ R180, R180, UR36, -R179.reuse ;  /* 0x00000024b4b47c23 */ /* 0x100fe200080108b3 */
[--C-:B------:R-:W-:Y:S01]  /*a560*/  FFMA.FTZ R177, R177, UR36, -R179.reuse ;  /* 0x00000024b1b17c23 */ /* 0x100fe200080108b3 */
[--C-:B------:R-:W-:Y:S01]  /*a570*/  FFMA.FTZ R178, R178, UR36, -R179.reuse ;  /* 0x00000024b2b27c23 */ /* 0x100fe200080108b3 */
[C---:B---3--:R-:W-:Y:S01]  /*a580*/  HMMA.16816.F32.BF16 R124, R8.reuse, R28, R124 ;  /* 0x0000001c087c723c */ /* 0x048fe2000004187c */
[--C-:B------:R-:W-:Y:S01]  /*a590*/  FFMA.FTZ R166, R181, UR36, -R184.reuse ;  /* 0x00000024b5a67c23 */ /* 0x100fe200080108b8 */
[----:B------:R-:W-:Y:S01]  /*a5a0*/  FFMA.FTZ R167, R183, UR36, -R184 ;  /* 0x00000024b7a77c23 */ /* 0x000fe200080108b8 */
[----:B------:R-:W-:Y:S01]  /*a5b0*/  FFMA.FTZ R181, R182, UR36, -R179 ;  /* 0x00000024b6b57c23 */ /* 0x000fe200080108b3 */
[----:B------:R-:W-:Y:S02]  /*a5c0*/  MUFU.EX2 R164, R164 ;  /* 0x000000a400a47308 */ /* 0x000fe40000000800 */
[----:B----4-:R-:W-:Y:S01]  /*a5d0*/  HMMA.16816.F32.BF16 R132, R8, R24, R132 ;  /* 0x000000180884723c */ /* 0x010fe20000041884 */
[----:B------:R-:W-:-:S05]  /*a5e0*/  LOP3.LUT R29, R32, 0xffff, RZ, 0xc0, !PT ;  /* 0x0000ffff201d7812 */ /* 0x000fca00078ec0ff */
[----:B------:R-:W-:Y:S01]  /*a5f0*/  HMMA.16816.F32.BF16 R152, R8, R26, R152 ;  /* 0x0000001a0898723c */ /* 0x000fe20000041898 */
[----:B------:R-:W-:Y:S01]  /*a600*/  LOP3.LUT R25, R33, UR42, R34, 0x96, !PT ;  /* 0x0000002a21197c12 */ /* 0x000fe2000f8e9622 */
[----:B------:R-:W3:Y:S01]  /*a610*/  MUFU.EX2 R165, R165 ;  /* 0x000000a500a57308 */ /* 0x000ee20000000800 */
[----:B------:R-:W-:Y:S02]  /*a620*/  LOP3.LUT R24, R32, 0xff, RZ, 0xc0, !PT ;  /* 0x000000ff20187812 */ /* 0x000fe400078ec0ff */
[----:B------:R-:W-:Y:S02]  /*a630*/  SHF.R.U32.HI R29, RZ, 0x8, R29 ;  /* 0x00000008ff1d7819 */ /* 0x000fe4000001161d */
[--C-:B------:R-:W-:Y:S02]  /*a640*/  SHF.R.U32.HI R27, RZ, 0x10, R32.reuse ;  /* 0x00000010ff1b7819 */ /* 0x100fe40000011620 */
[----:B------:R-:W-:Y:S01]  /*a650*/  LOP3.LUT R28, R25, 0xffff, RZ, 0xc0, !PT ;  /* 0x0000ffff191c7812 */ /* 0x000fe200078ec0ff */
[----:B------:R-:W-:Y:S01]  /*a660*/  MUFU.EX2 R166, R166 ;  /* 0x000000a600a67308 */ /* 0x000fe20000000800 */
[----:B------:R-:W-:-:S02]  /*a670*/  SHF.R.U32.HI R26, RZ, 0x18, R32 ;  /* 0x00000018ff1a7819 */ /* 0x000fc40000011620 */
[----:B------:R-:W-:Y:S01]  /*a680*/  LOP3.LUT R27, R27, 0xff, RZ, 0xc0, !PT ;  /* 0x000000ff1b1b7812 */ /* 0x000fe200078ec0ff */
[----:B--2---:R-:W-:Y:S01]  /*a690*/  HMMA.16816.F32.BF16 R144, R8, R4, R144 ;  /* 0x000000040890723c */ /* 0x004fe20000041890 */
[----:B------:R-:W-:Y:S01]  /*a6a0*/  PRMT R24, R24, 0x5410, R29 ;  /* 0x0000541018187816 */ /* 0x000fe2000000001d */
[----:B------:R-:W-:Y:S02]  /*a6b0*/  LDSM.16.MT88.4 R32, [R218+0x19800] ;  /* 0x01980000da20783b */ /* 0x000fe40000004200 */
[----:B------:R-:W-:Y:S01]  /*a6c0*/  MUFU.EX2 R167, R167 ;  /* 0x000000a700a77308 */ /* 0x000fe20000000800 */
[----:B------:R-:W-:Y:S02]  /*a6d0*/  SHF.R.U32.HI R28, RZ, 0x8, R28 ;  /* 0x00000008ff1c7819 */ /* 0x000fe4000001161c */
[----:B------:R-:W-:Y:S02]  /*a6e0*/  LOP3.LUT R29, R25, 0xff, RZ, 0xc0, !PT ;  /* 0x000000ff191d7812 */ /* 0x000fe400078ec0ff */
[----:B------:R-:W-:-:S03]  /*a6f0*/  PRMT R26, R27, 0x5410, R26 ;  /* 0x000054101b1a7816 */ /* 0x000fc6000000001a */
[----:B------:R-:W-:Y:S01]  /*a700*/  MUFU.EX2 R181, R181 ;  /* 0x000000b500b57308 */ /* 0x000fe20000000800 */
[----:B------:R-:W-:-:S07]  /*a710*/  SHF.R.U32.HI R27, RZ, 0x10, R25 ;  /* 0x00000010ff1b7819 */ /* 0x000fce0000011619 */
[----:B------:R-:W2:Y:S01]  /*a720*/  MUFU.EX2 R180, R180 ;  /* 0x000000b400b47308 */ /* 0x000ea20000000800 */
[----:B------:R-:W-:-:S07]  /*a730*/  PRMT R28, R29, 0x5410, R28 ;  /* 0x000054101d1c7816 */ /* 0x000fce000000001c */
[----:B------:R-:W-:Y:S08]  /*a740*/  MUFU.EX2 R177, R177 ;  /* 0x000000b100b17308 */ /* 0x000ff00000000800 */
[----:B------:R-:W4:Y:S01]  /*a750*/  MUFU.EX2 R178, R178 ;  /* 0x000000b200b27308 */ /* 0x000f220000000800 */
[----:B------:R-:W-:Y:S02]  /*a760*/  SHF.R.U32.HI R182, RZ, 0x18, R25 ;  /* 0x00000018ffb67819 */ /* 0x000fe40000011619 */
[----:B------:R-:W-:-:S02]  /*a770*/  LOP3.LUT R27, R27, 0xff, RZ, 0xc0, !PT ;  /* 0x000000ff1b1b7812 */ /* 0x000fc400078ec0ff */
[----:B------:R-:W-:Y:S02]  /*a780*/  HSET2.LE.AND R4, R28, R235, PT ;  /* 0x000000eb1c047233 */ /* 0x000fe40003803000 */
[----:B------:R-:W-:Y:S02]  /*a790*/  PRMT R182, R27, 0x5410, R182 ;  /* 0x000054101bb67816 */ /* 0x000fe400000000b6 */
[----:B---3--:R-:W-:Y:S01]  /*a7a0*/  F2FP.BF16.F32.PACK_AB R5, R165, R164 ;  /* 0x000000a4a505723e */ /* 0x008fe200000010ff */
[----:B------:R-:W-:Y:S01]  /*a7b0*/  HMMA.16816.F32.BF16 R128, R8, R30, R128 ;  /* 0x0000001e0880723c */ /* 0x000fe20000041880 */
[----:B------:R-:W3:Y:S02]  /*a7c0*/  LDSM.16.MT88.4 R28, [R217+0x19800] ;  /* 0x01980000d91c783b */ /* 0x000ee40000004200 */
[----:B------:R-:W-:-:S03]  /*a7d0*/  LOP3.LUT R4, R4, R5, RZ, 0xc0, !PT ;  /* 0x0000000504047212 */ /* 0x000fc600078ec0ff */
[----:B-1----:R-:W-:Y:S01]  /*a7e0*/  HMMA.16816.F32.BF16 R136, R8, R20, R136 ;  /* 0x000000140888723c */ /* 0x002fe20000041888 */
[----:B------:R-:W-:-:S05]  /*a7f0*/  HSET2.LE.AND R5, R182, R235, PT ;  /* 0x000000ebb6057233 */ /* 0x000fca0003803000 */
[C---:B------:R-:W-:Y:S01]  /*a800*/  HMMA.16816.F32.BF16 R140, R8.reuse, R22, R140 ;  /* 0x00000016088c723c */ /* 0x040fe2000004188c */
[----:B------:R-:W1:Y:S05]  /*a810*/  LDSM.16.MT88.4 R20, [R220+0x19800] ;  /* 0x01980000dc14783b */ /* 0x000e6a0000004200 */
[----:B------:R-:W-:Y:S07]  /*a820*/  HMMA.16816.F32.BF16 R148, R8, R6, R148 ;  /* 0x000000060894723c */ /* 0x000fee0000041894 */
[----:B------:R-:W-:-:S02]  /*a830*/  HSET2.LE.AND R6, R24, R235, PT ;  /* 0x000000eb18067233 */ /* 0x000fc40003803000 */
[----:B------:R-:W-:Y:S02]  /*a840*/  HSET2.LE.AND R7, R26, R235, PT ;  /* 0x000000eb1a077233 */ /* 0x000fe40003803000 */
[----:B--2---:R-:W-:Y:S01]  /*a850*/  F2FP.BF16.F32.PACK_AB R10, R180, R181 ;  /* 0x000000b5b40a723e */ /* 0x004fe200000010ff */
[----:B------:R-:W-:Y:S01]  /*a860*/  LDSM.16.MT88.4 R24, [R216+0x19800] ;  /* 0x01980000d818783b */ /* 0x000fe20000004200 */
[----:B------:R-:W-:Y:S02]  /*a870*/  F2FP.BF16.F32.PACK_AB R9, R167, R166 ;  /* 0x000000a6a709723e */ /* 0x000fe400000010ff */
[----:B----4-:R-:W-:Y:S02]  /*a880*/  F2FP.BF16.F32.PACK_AB R8, R178, R177 ;  /* 0x000000b1b208723e */ /* 0x010fe400000010ff */
[----:B------:R-:W-:Y:S02]  /*a890*/  LOP3.LUT R5, R5, R10, RZ, 0xc0, !PT ;  /* 0x0000000a05057212 */ /* 0x000fe400078ec0ff */
[----:B------:R-:W-:-:S02]  /*a8a0*/  LOP3.LUT R6, R6, R9, RZ, 0xc0, !PT ;  /* 0x0000000906067212 */ /* 0x000fc400078ec0ff */
[----:B------:R-:W-:Y:S02]  /*a8b0*/  LOP3.LUT R7, R7, R8, RZ, 0xc0, !PT ;  /* 0x0000000807077212 */ /* 0x000fe400078ec0ff */
[----:B------:R-:W2:Y:S05]  /*a8c0*/  LDSM.16.MT88.4 R8, [R220+0x1b800] ;  /* 0x01b80000dc08783b */ /* 0x000eaa0000004200 */
[C---:B---3--:R-:W-:Y:S06]  /*a8d0*/  HMMA.16816.F32.BF16 R44, R4.reuse, R28, R44 ;  /* 0x0000001c042c723c */ /* 0x048fec000004182c */
        /* <DEDUP_REMOVED lines=17> */
[C---:B--2---:R-:W-:Y:S06]  /*a9f0*/  HMMA.16816.F32.BF16 R100, R4.reuse, R8, R100 ;  /* 0x000000080464723c */ /* 0x044fec0000041864 */
[----:B------:R-:W-:Y:S01]  /*aa00*/  HMMA.16816.F32.BF16 R104, R4, R10, R104 ;  /* 0x0000000a0468723c */ /* 0x000fe20000041868 */
[----:B------:R-:W2:Y:S01]  /*aa10*/  LDSM.16.MT88.4 R8, [R218+0x1f800] ;  /* 0x01f80000da08783b */ /* 0x000ea20000004200 */
[----:B------:R-:W-:Y:S01]  /*aa20*/  FFMA.FTZ R176, R251, R175, R176 ;  /* 0x000000affbb07223 */ /* 0x000fe200000100b0 */
[----:B------:R-:W-:-:S03]  /*aa30*/  FFMA.FTZ R173, R249, R173, R170 ;  /* 0x000000adf9ad7223 */ /* 0x000fc600000100aa */
        /* <DEDUP_REMOVED lines=10> */
[----:B------:R-:W2:Y:S01]  /*aae0*/  LDSM.16.MT88.4 R32, [R216+0x1b800] ;  /* 0x01b80000d820783b */ /* 0x000ea20000004200 */
[----:B------:R-:W-:-:S04]  /*aaf0*/  FADD.FTZ R186, R186, R189 ;  /* 0x000000bdbaba7221 */ /* 0x000fc80000010000 */
[----:B---3--:R-:W-:Y:S01]  /*ab00*/  HMMA.16816.F32.BF16 R92, R4, R24, R92 ;  /* 0x00000018045c723c */ /* 0x008fe2000004185c */
[----:B------:R-:W-:-:S05]  /*ab10*/  FADD.FTZ R192, R192, R195 ;  /* 0x000000c3c0c07221 */ /* 0x000fca0000010000 */
[C---:B------:R-:W-:Y:S01]  /*ab20*/  HMMA.16816.F32.BF16 R96, R4.reuse, R26, R96 ;  /* 0x0000001a0460723c */ /* 0x040fe20000041860 */
[----:B------:R-:W3:Y:S05]  /*ab30*/  LDSM.16.MT88.4 R24, [R220+0x1f800] ;  /* 0x01f80000dc18783b */ /* 0x000eea0000004200 */
[C---:B-1----:R-:W-:Y:S06]  /*ab40*/  HMMA.16816.F32.BF16 R108, R4.reuse, R20, R108 ;  /* 0x00000014046c723c */ /* 0x042fec000004186c */
[C---:B------:R-:W-:Y:S01]  /*ab50*/  HMMA.16816.F32.BF16 R112, R4.reuse, R22, R112 ;  /* 0x000000160470723c */ /* 0x040fe20000041870 */
[----:B------:R-:W1:Y:S05]  /*ab60*/  LDSM.16.MT88.4 R20, [R217+0x1f800] ;  /* 0x01f80000d914783b */ /* 0x000e6a0000004200 */
[C---:B----4-:R-:W-:Y:S06]  /*ab70*/  HMMA.16816.F32.BF16 R116, R4.reuse, R28, R116 ;  /* 0x0000001c0474723c */ /* 0x050fec0000041874 */
[----:B------:R-:W-:Y:S01]  /*ab80*/  HMMA.16816.F32.BF16 R120, R4, R30, R120 ;  /* 0x0000001e0478723c */ /* 0x000fe20000041878 */
[----:B------:R-:W4:Y:S01]  /*ab90*/  LDSM.16.MT88.4 R28, [R216+0x1f800] ;  /* 0x01f80000d81c783b */ /* 0x000f220000004200 */
[----:B------:R-:W-:-:S04]  /*aba0*/  FADD.FTZ R3, R193, R186 ;  /* 0x000000bac1037221 */ /* 0x000fc80000010000 */
[----:B--2---:R-:W-:Y:S01]  /*abb0*/  HMMA.16816.F32.BF16 R132, R4, R8, R132 ;  /* 0x000000080484723c */ /* 0x004fe20000041884 */
[----:B------:R-:W-:-:S06]  /*abc0*/  FADD.FTZ R3, R190, R3 ;  /* 0x00000003be037221 */ /* 0x000fcc0000010000 */
[----:B------:R-:W-:Y:S01]  /*abd0*/  FADD.FTZ R9, R191, R192 ;  /* 0x000000c0bf097221 */ /* 0x000fe20000010000 */
[----:B------:R-:W-:Y:S03]  /*abe0*/  HMMA.16816.F32.BF16 R152, R4, R10, R152 ;  /* 0x0000000a0498723c */ /* 0x000fe60000041898 */
        /* <DEDUP_REMOVED lines=18> */
[----:B------:R-:W-:Y:S01]  /*ad10*/  FADD.FTZ R249, R178, R177 ;  /* 0x000000b1b2f97221 */ /* 0x000fe20000010000 */
[----:B------:R-:W-:-:S04]  /*ad20*/  MOV R3, R0 ;  /* 0x0000000000037202 */ /* 0x000fc80000000f00 */
[----:B---3--:R-:W-:Y:S01]  /*ad30*/  HMMA.16816.F32.BF16 R124, R4, R24, R124 ;  /* 0x00000018047c723c */ /* 0x008fe2000004187c */
[----:B------:R-:W-:-:S05]  /*ad40*/  MOV R164, R231 ;  /* 0x000000e700a47202 */ /* 0x000fca0000000f00 */
        /* <DEDUP_REMOVED lines=20> */
[----:B-----5:R-:W-:Y:S01]  /*ae90*/  LEA R3, P0, R24, R14, 0x6 ;  /* 0x0000000e18037211 */ /* 0x020fe200078030ff */
        /* <DEDUP_REMOVED lines=29> */
[----:B------:R-:W-:Y:S03]  /*b070*/  @!P4 LDGSTS.E.BYPASS.LTC128B.128 [R227+0x1c000], desc[UR28][R30.64+0x100] ;  /* 0x1c0001001ee3cfae */ /* 0x000fe6000b901d5c */
[----:B------:R-:W-:Y:S01]  /*b080*/  @!P3 LEA.HI.X R21, R3, R21, R24, 0x1, P0 ;  /* 0x000000150315b211 */ /* 0x000fe200000f0c18 */
[----:B------:R-:W-:Y:S01]  /*b090*/  @P3 STS.128 [R227+0x1e000], RZ ;  /* 0x01e000ffe3003388 */ /* 0x000fe20000000c00 */
[----:B------:R-:W-:Y:S01]  /*b0a0*/  IMAD.U32 R3, RZ, RZ, UR38 ;  /* 0x00000026ff037e24 */ /* 0x000fe2000f8e00ff */
[----:B------:R-:W1:Y:S01]  /*b0b0*/  @!P3 LDC.64 R4, c[0x0][0x220] ;  /* 0x00008800ff04bb82 */ /* 0x000e620000000a00 */
[----:B----4-:R-:W-:Y:S01]  /*b0c0*/  @!P6 LEA R164, P1, R22, R10, 0x1 ;  /* 0x0000000a16a4e211 */ /* 0x010fe200078208ff */
[----:B------:R-:W-:Y:S01]  /*b0d0*/  @!PT LDS RZ, [RZ] ;  /* 0x00000000fffff984 */ /* 0x000fe20000000800 */
[----:B------:R-:W-:Y:S01]  /*b0e0*/  @!PT LDS RZ, [RZ] ;  /* 0x00000000fffff984 */ /* 0x000fe20000000800 */
[----:B------:R-:W-:Y:S01]  /*b0f0*/  @!PT LDS RZ, [RZ] ;  /* 0x00000000fffff984 */ /* 0x000fe20000000800 */
[----:B------:R4:W-:Y:S01]  /*b100*/  @!P3 LDGSTS.E.BYPASS.LTC128B.128 [R227+0x1e000], desc[UR28][R20.64+0x180] ;  /* 0x1e00018014e3bfae */ /* 0x0009e2000b901d5c */
[----:B------:R-:W-:Y:S01]  /*b110*/  IADD3.X R10, R24, UR22, RZ, P2, !PT ;  /* 0x00000016180a7c10 */ /* 0x000fe200097fe4ff */
[----:B------:R-:W-:-:S02]  /*b120*/  IMAD R3, R3, 0x40, R230 ;  /* 0x0000004003037824 */ /* 0x000fc400078e02e6 */
[----:B------:R-:W-:Y:S01]  /*b130*/  @P6 STS.128 [R227+0x19000], RZ ;  /* 0x019000ffe3006388 */ /* 0x000fe20000000c00 */
[C---:B------:R-:W-:Y:S02]  /*b140*/  @!P6 LEA.HI.X R165, R22.reuse, R11, R10, 0x1, P1 ;  /* 0x0000000b16a5e211 */ /* 0x040fe400008f0c0a */
[----:B--2---:R-:W-:-:S03]  /*b150*/  @!P5 LEA R8, P2, R22, R8, 0x1 ;  /* 0x000000081608d211 */ /* 0x004fc600078408ff */
[----:B------:R-:W-:Y:S01]  /*b160*/  @!PT LDS RZ, [RZ] ;  /* 0x00000000fffff984 */ /* 0x000fe20000000800 */
[----:B------:R-:W-:Y:S01]  /*b170*/  @!PT LDS RZ, [RZ] ;  /* 0x00000000fffff984 */ /* 0x000fe20000000800 */
[----:B------:R-:W-:Y:S01]  /*b180*/  @!PT LDS RZ, [RZ] ;  /* 0x00000000fffff984 */ /* 0x000fe20000000800 */
[----:B------:R-:W-:Y:S01]  /*b190*/  @!P6 LDGSTS.E.BYPASS.LTC128B.128 [R227+0x19000], desc[UR28][R164.64] ;  /* 0x19000000a4e3efae */ /* 0x000fe2000b901d5c */
[C-C-:B------:R-:W-:Y:S02]  /*b1a0*/  @!P5 LEA.HI.X R9, R22.reuse, R9, R10.reuse, 0x1, P2 ;  /* 0x000000091609d211 */ /* 0x140fe400010f0c0a */
[C---:B---3--:R-:W-:Y:S01]  /*b1b0*/  @!P4 LEA R24, P1, R22.reuse, R6, 0x1 ;  /* 0x000000061618c211 */ /* 0x048fe200078208ff */
[----:B------:R-:W-:Y:S03]  /*b1c0*/  @P5 STS.128 [R227+0x1b000], RZ ;  /* 0x01b000ffe3005388 */ /* 0x000fe60000000c00 */
[C---:B------:R-:W-:Y:S01]  /*b1d0*/  @!P4 LEA.HI.X R25, R22.reuse, R7, R10, 0x1, P1 ;  /* 0x000000071619c211 */ /* 0x040fe200008f0c0a */
[----:B------:R-:W-:Y:S01]  /*b1e0*/  @!PT LDS RZ, [RZ] ;  /* 0x00000000fffff984 */ /* 0x000fe20000000800 */
[----:B------:R-:W-:Y:S01]  /*b1f0*/  @!PT LDS RZ, [RZ] ;  /* 0x00000000fffff984 */ /* 0x000fe20000000800 */
[----:B------:R-:W-:Y:S01]  /*b200*/  @!PT LDS RZ, [RZ] ;  /* 0x00000000fffff984 */ /* 0x000fe20000000800 */
[----:B------:R-:W-:Y:S01]  /*b210*/  @!P5 LDGSTS.E.BYPASS.LTC128B.128 [R227+0x1b000], desc[UR28][R8.64+0x80] ;  /* 0x1b00008008e3dfae */ /* 0x000fe2000b901d5c */
[----:B-1----:R-:W-:-:S03]  /*b220*/  @!P3 LEA R166, P0, R22, R4, 0x1 ;  /* 0x0000000416a6b211 */ /* 0x002fc600078008ff */
        /* <DEDUP_REMOVED lines=11> */
[----:B------:R-:W-:Y:S04]  /*b2e0*/  LDSM.16.M88.4 R32, [R226] ;  /* 0x00000000e220783b */ /* 0x000fe80000000200 */
[----:B------:R-:W3:Y:S04]  /*b2f0*/  LDSM.16.M88.4 R4, [R225+0x10000] ;  /* 0x01000000e104783b */ /* 0x000ee80000000200 */
[----:B------:R-:W2:Y:S04]  /*b300*/  LDSM.16.M88.4 R176, [R225+0x10800] ;  /* 0x01080000e1b0783b */ /* 0x000ea80000000200 */
[----:B------:R-:W2:Y:S04]  /*b310*/  LDSM.16.M88.4 R168, [R225+0x11000] ;  /* 0x01100000e1a8783b */ /* 0x000ea80000000200 */
[----:B----4-:R-:W4:Y:S04]  /*b320*/  LDSM.16.M88.4 R20, [R225+0x11800] ;  /* 0x01180000e114783b */ /* 0x010f280000000200 */
[----:B------:R-:W-:Y:S04]  /*b330*/  LDSM.16.M88.4 R28, [R224] ;  /* 0x00000000e01c783b */ /* 0x000fe80000000200 */
[----:B------:R-:W4:Y:S04]  /*b340*/  LDSM.16.M88.4 R196, [R223] ;  /* 0x00000000dfc4783b */ /* 0x000f280000000200 */
[----:B------:R-:W4:Y:S04]  /*b350*/  LDSM.16.M88.4 R192, [R215] ;  /* 0x00000000d7c0783b */ /* 0x000f280000000200 */
[----:B------:R-:W4:Y:S04]  /*b360*/  LDSM.16.M88.4 R188, [R214] ;  /* 0x00000000d6bc783b */ /* 0x000f280000000200 */
[----:B------:R-:W4:Y:S04]  /*b370*/  LDSM.16.M88.4 R184, [R213] ;  /* 0x00000000d5b8783b */ /* 0x000f280000000200 */
[----:B-1----:R-:W-:Y:S01]  /*b380*/  LDSM.16.M88.4 R24, [R222] ;  /* 0x00000000de18783b */ /* 0x002fe20000000200 */
[C---:B---3--:R-:W-:Y:S03]  /*b390*/  HMMA.16816.F32.BF16 R8, R32.reuse, R4, RZ ;  /* 0x000000042008723c */ /* 0x048fe600000418ff */
[----:B------:R-:W0:Y:S03]  /*b3a0*/  LDGDEPBAR ;  /* 0x00000000000079af */ /* 0x000e260000000000 */
[C---:B------:R-:W-:Y:S06]  /*b3b0*/  HMMA.16816.F32.BF16 R4, R32.reuse, R6, RZ ;  /* 0x000000062004723c */ /* 0x040fec00000418ff */
[C---:B--2---:R-:W-:Y:S06]  /*b3c0*/  HMMA.16816.F32.BF16 R180, R32.reuse, R176, RZ ;  /* 0x000000b020b4723c */ /* 0x044fec00000418ff */
[C---:B------:R-:W-:Y:S06]  /*b3d0*/  HMMA.16816.F32.BF16 R172, R32.reuse, R168, RZ ;  /* 0x000000a820ac723c */ /* 0x040fec00000418ff */
[C---:B------:R-:W-:Y:S06]  /*b3e0*/  HMMA.16816.F32.BF16 R176, R32.reuse, R178, RZ ;  /* 0x000000b220b0723c */ /* 0x040fec00000418ff */
[C---:B------:R-:W-:Y:S06]  /*b3f0*/  HMMA.16816.F32.BF16 R168, R32.reuse, R170, RZ ;  /* 0x000000aa20a8723c */ /* 0x040fec00000418ff */
[C---:B----4-:R-:W-:Y:S06]  /*b400*/  HMMA.16816.F32.BF16 R164, R32.reuse, R20, RZ ;  /* 0x0000001420a4723c */ /* 0x050fec00000418ff */
        /* <DEDUP_REMOVED lines=182> */
[----:B------:R-:W-:-:S02]  /*bf70*/  VIADD R24, R3, 0x1 ;  /* 0x0000000103187836 */ /* 0x000fc40000000000 */
[----:B------:R-:W-:-:S03]  /*bf80*/  VIADD R25, R3, 0x8 ;  /* 0x0000000803197836 */ /* 0x000fc60000000000 */
[----:B------:R-:W-:Y:S01]  /*bf90*/  HMMA.16816.F32.BF16 R176, R28, R22, R176 ;  /* 0x000000161cb0723c */ /* 0x000fe200000418b0 */
[----:B------:R-:W2:Y:S01]  /*bfa0*/  LDSM.16.M88.4 R20, [R212+0x7800] ;  /* 0x00780000d414783b */ /* 0x000ea20000000200 */
[----:B------:R-:W-:Y:S01]  /*bfb0*/  ISETP.GE.AND P0, PT, R24, R229, PT ;  /* 0x000000e51800720c */ /* 0x000fe20003f06270 */
[----:B------:R-:W-:-:S04]  /*bfc0*/  DEPBAR.LE SB0, 0x0 ;  /* 0x000080000000791a */ /* 0x000fc80000000000 */
[----:B------:R-:W-:Y:S01]  /*bfd0*/  HMMA.16816.F32.BF16 R4, R28, R26, R4 ;  /* 0x0000001a1c04723c */ /* 0x000fe20000041804 */
[----:B------:R-:W-:Y:S01]  /*bfe0*/  BAR.SYNC.DEFER_BLOCKING 0x0 ;  /* 0x0000000000007b1d */ /* 0x000fe20000010000 */
[-C--:B------:R-:W-:Y:S01]  /*bff0*/  ISETP.GE.AND P2, PT, R24, R228.reuse, PT ;  /* 0x000000e41800720c */ /* 0x080fe20003f46270 */
[----:B------:R-:W-:Y:S01]  /*c000*/  VIADD R24, R3, 0x9 ;  /* 0x0000000903187836 */ /* 0x000fe20000000000 */
[----:B------:R-:W-:Y:S02]  /*c010*/  ISETP.GE.AND P1, PT, R25, R229, PT ;  /* 0x000000e51900720c */ /* 0x000fe40003f26270 */
[----:B------:R-:W-:Y:S01]  /*c020*/  FSEL R248, R9, -INF , !P0 ;  /* 0xff80000009f87808 */ /* 0x000fe20004000000 */
[----:B------:R-:W-:Y:S01]  /*c030*/  VIADD R9, R3, 0x10 ;  /* 0x0000001003097836 */ /* 0x000fe20000000000 */
[----:B------:R-:W-:Y:S01]  /*c040*/  ISETP.GE.AND P0, PT, R25, R228, PT ;  /* 0x000000e41900720c */ /* 0x000fe20003f06270 */
[----:B------:R-:W-:Y:S01]  /*c050*/  HMMA.16816.F32.BF16 R32, R196, R186, R32 ;  /* 0x000000bac420723c */ /* 0x000fe20000041820 */
[----:B------:R-:W-:-:S02]  /*c060*/  FSEL R195, R11, -INF , !P2 ;  /* 0xff8000000bc37808 */ /* 0x000fc40005000000 */
[----:B------:R-:W-:-:S03]  /*c070*/  ISETP.GE.AND P2, PT, R24, R229, PT ;  /* 0x000000e51800720c */ /* 0x000fc60003f46270 */
[C---:B-1----:R-:W-:Y:S06]  /*c080*/  HMMA.16816.F32.BF16 R172, R28.reuse, R188, R172 ;  /* 0x000000bc1cac723c */ /* 0x042fec00000418ac */
[----:B------:R-:W-:Y:S03]  /*c090*/  HMMA.16816.F32.BF16 R168, R28, R190, R168 ;  /* 0x000000be1ca8723c */ /* 0x000fe600000418a8 */
[----:B------:R-:W-:Y:S01]  /*c0a0*/  FSEL R244, R4, -INF , !P1 ;  /* 0xff80000004f47808 */ /* 0x000fe20004800000 */
[----:B------:R-:W-:Y:S01]  /*c0b0*/  VIADD R4, R3, 0x11 ;  /* 0x0000001103047836 */ /* 0x000fe20000000000 */
[----:B------:R-:W-:-:S02]  /*c0c0*/  FSEL R193, R6, -INF , !P0 ;  /* 0xff80000006c17808 */ /* 0x000fc40004000000 */
[-C--:B------:R-:W-:Y:S02]  /*c0d0*/  ISETP.GE.AND P1, PT, R24, R228.reuse, PT ;  /* 0x000000e41800720c */ /* 0x080fe40003f26270 */
[----:B------:R-:W-:Y:S02]  /*c0e0*/  ISETP.GE.AND P0, PT, R9, R229, PT ;  /* 0x000000e50900720c */ /* 0x000fe40003f06270 */
[----:B------:R-:W-:Y:S01]  /*c0f0*/  FSEL R230, R5, -INF , !P2 ;  /* 0xff80000005e67808 */ /* 0x000fe20005000000 */
[----:B------:R-:W-:Y:S01]  /*c100*/  VIADD R5, R3, 0x18 ;  /* 0x0000001803057836 */ /* 0x000fe20000000000 */
[----:B------:R-:W-:Y:S01]  /*c110*/  FSEL R188, R7, -INF , !P1 ;  /* 0xff80000007bc7808 */ /* 0x000fe20004800000 */
[----:B--2---:R-:W-:Y:S01]  /*c120*/  HMMA.16816.F32.BF16 R164, R28, R20, R164 ;  /* 0x000000141ca4723c */ /* 0x004fe200000418a4 */
[----:B------:R-:W-:Y:S02]  /*c130*/  FSEL R24, R180, -INF , !P0 ;  /* 0xff800000b4187808 */ /* 0x000fe40004000000 */
[----:B------:R-:W-:-:S02]  /*c140*/  ISETP.GE.AND P2, PT, R9, R228, PT ;  /* 0x000000e40900720c */ /* 0x000fc40003f46270 */
[CC--:B------:R-:W-:Y:S01]  /*c150*/  ISETP.GE.AND P1, PT, R4.reuse, R229.reuse, PT ;  /* 0x000000e50400720c */ /* 0x0c0fe20003f26270 */
[----:B------:R-:W-:Y:S01]  /*c160*/  HMMA.16816.F32.BF16 R32, R28, R22, R32 ;  /* 0x000000161c20723c */ /* 0x000fe20000041820 */
        /* <DEDUP_REMOVED lines=33> */
[----:B------:R-:W-:Y:S02]  /*c380*/  ISETP.GE.AND P0, PT, R5, R229, PT ;  /* 0x000000e50500720c */ /* 0x000fe40003f06270 */
[----:B------:R-:W-:Y:S02]  /*c390*/  FSEL R245, R170, -INF , !P2 ;  /* 0xff800000aaf57808 */ /* 0x000fe40005000000 */
[----:B------:R-:W-:Y:S02]  /*c3a0*/  FSEL R170, R169, -INF , !P1 ;  /* 0xff800000a9aa7808 */ /* 0x000fe40004800000 */
[----:B------:R-:W-:-:S02]  /*c3b0*/  FSEL R184, R165, -INF , !P0 ;  /* 0xff800000a5b87808 */ /* 0x000fc40004000000 */
[CC--:B------:R-:W-:Y:S02]  /*c3c0*/  ISETP.GE.AND P1, PT, R4.reuse, R228.reuse, PT ;  /* 0x000000e40400720c */ /* 0x0c0fe40003f26270 */
[C---:B------:R-:W-:Y:S02]  /*c3d0*/  ISETP.GE.AND P0, PT, R3.reuse, R228, PT ;  /* 0x000000e40300720c */ /* 0x040fe40003f06270 */
        /* <DEDUP_REMOVED lines=99> */
.L_x_838:
[----:B------:R-:W-:Y:S05]  /*ca10*/  BSYNC B0 ;  /* 0x0000000000007941 */ /* 0x000fea0003800000 */
.L_x_837:
[----:B------:R-:W0:Y:S02]  /*ca20*/  LDGDEPBAR ;  /* 0x00000000000079af */ /* 0x000e240000000000 */
.L_x_836:
[----:B------:R-:W-:Y:S01]  /*ca30*/  FMNMX.FTZ R3, R231, R30, !PT ;  /* 0x0000001ee7037209 */ /* 0x000fe20007810000 */
[----:B------:R-:W-:Y:S01]  /*ca40*/  IMAD.WIDE.U32 R228, R13, -0x326172a9, RZ ;  /* 0xcd9e8d570de47825 */ /* 0x000fe200078e00ff */
[----:B-12---:R-:W-:Y:S01]  /*ca50*/  FMNMX.FTZ R4, R0, R165, !PT ;  /* 0x000000a500047209 */ /* 0x006fe20007810000 */
[----:B------:R-:W-:Y:S01]  /*ca60*/  UIADD3 UR4, UR33, -0x4498517b, URZ ;  /* 0xbb67ae8521047890 */ /* 0x000fe2000fffe03f */
[----:B------:R-:W-:Y:S01]  /*ca70*/  FMNMX.FTZ R3, R248, R3, !PT ;  /* 0x00000003f8037209 */ /* 0x000fe20007810000 */
[----:B------:R-:W-:Y:S01]  /*ca80*/  USHF.L.U32 UR39, UR38, 0x1, URZ ;  /* 0x0000000126277899 */ /* 0x000fe2000800063f */
        /* <DEDUP_REMOVED lines=15> */
[----:B------:R-:W-:Y:S01]  /*cb80*/  LDSM.16.MT88.4 R20, [R220+0x18000] ;  /* 0x01800000dc14783b */ /* 0x000fe20000004200 */
[----:B------:R-:W-:Y:S01]  /*cb90*/  FMNMX.FTZ R6, R189, R6, !PT ;  /* 0x00000006bd067209 */ /* 0x000fe20007810000 */
[----:B------:R-:W-:Y:S01]  /*cba0*/  UIADD3 UR12, UR33, 0x646e171e, URZ ;  /* 0x646e171e210c7890 */ /* 0x000fe2000fffe03f */
[----:B------:R-:W-:Y:S01]  /*cbb0*/  FMNMX.FTZ R3, R190, R3, !PT ;  /* 0x00000003be037209 */ /* 0x000fe20007810000 */
[----:B------:R-:W-:Y:S01]  /*cbc0*/  STL.64 [R1+0x28], R14 ;  /* 0x0000280e01007387 */ /* 0x000fe20000100a00 */
[----:B------:R-:W-:-:S02]  /*cbd0*/  FMNMX.FTZ R5, R25, R6, !PT ;  /* 0x0000000619057209 */ /* 0x000fc40007810000 */
[----:B------:R-:W-:Y:S02]  /*cbe0*/  FMNMX.FTZ R3, R26, R3, !PT ;  /* 0x000000031a037209 */ /* 0x000fe40007810000 */
[----:B------:R-:W-:Y:S02]  /*cbf0*/  LOP3.LUT R34, R229, R2, RZ, 0x3c, !PT ;  /* 0x00000002e5227212 */ /* 0x000fe400078e3cff */
[----:B------:R-:W-:-:S03]  /*cc00*/  FMNMX.FTZ R3, R198, R3, !PT ;  /* 0x00000003c6037209 */ /* 0x000fc60007810000 */
[----:B------:R-:W-:Y:S01]  /*cc10*/  IMAD.WIDE.U32 R34, R34, -0x2daee0ad, RZ ;  /* 0xd2511f5322227825 */ /* 0x000fe200078e00ff */
[----:B------:R-:W-:-:S04]  /*cc20*/  FMNMX.FTZ R3, R196, R3, !PT ;  /* 0x00000003c4037209 */ /* 0x000fc80007810000 */
[----:B------:R-:W-:Y:S02]  /*cc30*/  FMNMX.FTZ R3, R168, R3, !PT ;  /* 0x00000003a8037209 */ /* 0x000fe40007810000 */
[----:B------:R-:W-:Y:S01]  /*cc40*/  LOP3.LUT R32, R35, UR4, R246, 0x96, !PT ;  /* 0x0000000423207c12 */ /* 0x000fe2000f8e96f6 */
[----:B------:R-:W-:Y:S01]  /*cc50*/  UIADD3 UR4, UR33, 0x32370b8f, URZ ;  /* 0x32370b8f21047890 */ /* 0x000fe2000fffe03f */
[----:B------:R-:W-:-:S03]  /*cc60*/  FMNMX.FTZ R4, R170, R3, !PT ;  /* 0x00000003aa047209 */ /* 0x000fc60007810000 */
[----:B------:R-:W-:Y:S01]  /*cc70*/  IMAD.WIDE.U32 R32, R32, -0x326172a9, RZ ;  /* 0xcd9e8d5720207825 */ /* 0x000fe200078e00ff */
        /* <DEDUP_REMOVED lines=8> */
[----:B------:R-:W-:Y:S01]  /*cd00*/  MOV R3, UR33 ;  /* 0x0000002100037c02 */ /* 0x000fe20008000f00 */
[----:B------:R-:W1:Y:S01]  /*cd10*/  SHFL.BFLY PT, R5, R6, 0x2, 0x1f ;  /* 0x0c401f0006057f89 */ /* 0x000e6200000e0000 */
[----:B------:R-:W-:Y:S02]  /*cd20*/  FMNMX.FTZ R4, R171, R4, !PT ;  /* 0x00000004ab047209 */ /* 0x000fe40007810000 */
[----:B------:R-:W-:Y:S01]  /*cd30*/  LOP3.LUT R3, R247, UR39, R3, 0x96, !PT ;  /* 0x00000027f7037c12 */ /* 0x000fe2000f8e9603 */
[----:B------:R-:W-:Y:S01]  /*cd40*/  UIADD3 UR39, UR39, 0x1, URZ ;  /* 0x0000000127277890 */ /* 0x000fe2000fffe03f */
[----:B------:R-:W-:-:S04]  /*cd50*/  FMNMX.FTZ R4, R183, R4, !PT ;  /* 0x00000004b7047209 */ /* 0x000fc80007810000 */
[----:B------:R-:W-:Y:S02]  /*cd60*/  FMNMX.FTZ R4, R181, R4, !PT ;  /* 0x00000004b5047209 */ /* 0x000fe40007810000 */
[----:B------:R-:W-:Y:S02]  /*cd70*/  MOV R246, UR39 ;  /* 0x0000002700f67c02 */ /* 0x000fe40008000f00 */
[----:B------:R-:W-:Y:S02]  /*cd80*/  FMNMX.FTZ R4, R179, R4, !PT ;  /* 0x00000004b3047209 */ /* 0x000fe40007810000 */
[----:B------:R-:W-:Y:S02]  /*cd90*/  LOP3.LUT R246, R247, UR33, R246, 0x96, !PT ;  /* 0x00000021f7f67c12 */ /* 0x000fe4000f8e96f6 */
[----:B------:R-:W-:-:S03]  /*cda0*/  FMNMX.FTZ R7, R177, R4, !PT ;  /* 0x00000004b1077209 */ /* 0x000fc60007810000 */
[----:B------:R-:W-:Y:S02]  /*cdb0*/  IMAD.WIDE.U32 R246, R246, -0x326172a9, RZ ;  /* 0xcd9e8d57f6f67825 */ /* 0x000fe400078e00ff */
[----:B------:R-:W2:Y:S01]  /*cdc0*/  SHFL.BFLY PT, R4, R7, 0x2, 0x1f ;  /* 0x0c401f0007047f89 */ /* 0x000ea200000e0000 */
[----:B-1----:R-:W-:-:S05]  /*cdd0*/  FMNMX.FTZ R5, R6, R5, !PT ;  /* 0x0000000506057209 */ /* 0x002fca0007810000 */
[----:B------:R-:W1:Y:S01]  /*cde0*/  SHFL.BFLY PT, R164, R5, 0x1, 0x1f ;  /* 0x0c201f0005a47f89 */ /* 0x000e6200000e0000 */
[----:B--2---:R-:W-:Y:S01]  /*cdf0*/  FMNMX.FTZ R4, R7, R4, !PT ;  /* 0x0000000407047209 */ /* 0x004fe20007810000 */
[----:B------:R-:W-:-:S04]  /*ce00*/  IMAD.WIDE.U32 R6, R3, -0x326172a9, RZ ;  /* 0xcd9e8d5703067825 */ /* 0x000fc800078e00ff */
[----:B------:R-:W2:Y:S01]  /*ce10*/  SHFL.BFLY PT, R3, R4, 0x1, 0x1f ;  /* 0x0c201f0004037f89 */ /* 0x000ea200000e0000 */
        /* <DEDUP_REMOVED lines=12> */
[--C-:B------:R-:W-:Y:S01]  /*cee0*/  FFMA.FTZ R176, R30, UR36, -R187.reuse ;  /* 0x000000241eb07c23 */ /* 0x100fe200080108bb */
[----:B------:R-:W-:Y:S01]  /*cef0*/  FFMA.FTZ R173, R248, UR36, -R187 ;  /* 0x00000024f8ad7c23 */ /* 0x000fe200080108bb */
[----:B------:R-:W-:-:S04]  /*cf00*/  IMAD.WIDE.U32 R30, R5, -0x326172a9, RZ ;  /* 0xcd9e8d57051e7825 */ /* 0x000fc800078e00ff */
[--C-:B------:R-:W-:Y:S01]  /*cf10*/  FFMA.FTZ R174, R244, UR36, -R187.reuse ;  /* 0x00000024f4ae7c23 */ /* 0x100fe200080108bb */
[--C-:B------:R-:W-:Y:S01]  /*cf20*/  FFMA.FTZ R167, R230, UR36, -R187.reuse ;  /* 0x00000024e6a77c23 */ /* 0x100fe200080108bb */
[--C-:B------:R-:W-:Y:S01]  /*cf30*/  FFMA.FTZ R191, R190, UR36, -R187.reuse ;  /* 0x00000024bebf7c23 */ /* 0x100fe200080108bb */
[----:B------:R-:W-:Y:S01]  /*cf40*/  IMAD.WIDE.U32 R28, R28, -0x326172a9, RZ ;  /* 0xcd9e8d571c1c7825 */ /* 0x000fe200078e00ff */
[----:B------:R-:W-:Y:S01]  /*cf50*/  LOP3.LUT R5, R31, UR6, R32, 0x96, !PT ;  /* 0x000000061f057c12 */ /* 0x000fe2000f8e9620 */
[----:B------:R-:W-:Y:S01]  /*cf60*/  MUFU.EX2 R176, R176 ;  /* 0x000000b000b07308 */ /* 0x000fe20000000800 */
[----:B--2---:R-:W-:Y:S01]  /*cf70*/  FMNMX.FTZ R3, R4, R3, !PT ;  /* 0x0000000304037209 */ /* 0x004fe20007810000 */
[----:B------:R-:W-:Y:S01]  /*cf80*/  FFMA.FTZ R190, R26, UR36, -R187 ;  /* 0x000000241abe7c23 */ /* 0x000fe200080108bb */
[----:B------:R-:W-:Y:S01]  /*cf90*/  LOP3.LUT R30, R29, UR37, R30, 0x96, !PT ;  /* 0x000000251d1e7c12 */ /* 0x000fe2000f8e961e */
[----:B------:R-:W-:Y:S01]  /*cfa0*/  IMAD.WIDE.U32 R8, R5, -0x2daee0ad, RZ ;  /* 0xd2511f5305087825 */ /* 0x000fe200078e00ff */
[----:B------:R-:W-:-:S03]  /*cfb0*/  FSETP.NEU.FTZ.AND P1, PT, R3, -INF , PT ;  /* 0xff8000000300780b */ /* 0x000fc60003f3d000 */
[----:B------:R-:W-:Y:S01]  /*cfc0*/  FMUL.FTZ R180, R3, UR36 ;  /* 0x0000002403b47c20 */ /* 0x000fe20008410000 */
[----:B------:R-:W-:Y:S01]  /*cfd0*/  LOP3.LUT R34, R229, UR7, R34, 0x96, !PT ;  /* 0x00000007e5227c12 */ /* 0x000fe2000f8e9622 */
[----:B------:R-:W-:Y:S01]  /*cfe0*/  IMAD.WIDE.U32 R30, R30, -0x2daee0ad, RZ ;  /* 0xd2511f531e1e7825 */ /* 0x000fe200078e00ff */
[----:B------:R-:W-:Y:S01]  /*cff0*/  LOP3.LUT R4, R9, UR30, R6, 0x96, !PT ;  /* 0x0000001e09047c12 */ /* 0x000fe2000f8e9606 */
[----:B------:R-:W1:Y:S01]  /*d000*/  MUFU.EX2 R173, R173 ;  /* 0x000000ad00ad7308 */ /* 0x000e620000000800 */
[----:B------:R-:W-:Y:S01]  /*d010*/  FSEL R180, R180, RZ, P1 ;  /* 0x000000ffb4b47208 */ /* 0x000fe20000800000 */
[----:B------:R-:W-:Y:S01]  /*d020*/  IMAD.WIDE.U32 R34, R34, -0x326172a9, RZ ;  /* 0xcd9e8d5722227825 */ /* 0x000fe200078e00ff */
[----:B------:R-:W-:-:S03]  /*d030*/  LOP3.LUT R5, R31, UR19, R8, 0x96, !PT ;  /* 0x000000131f057c12 */ /* 0x000fc6000f8e9608 */
[--C-:B------:R-:W-:Y:S01]  /*d040*/  FFMA.FTZ R229, R198, UR36, -R187.reuse ;  /* 0x00000024c6e57c23 */ /* 0x100fe200080108bb */
[----:B------:R-:W-:Y:S01]  /*d050*/  FFMA.FTZ R198, R168, UR36, -R187 ;  /* 0x00000024a8c67c23 */ /* 0x000fe200080108bb */
[--C-:B------:R-:W-:Y:S01]  /*d060*/  FFMA.FTZ R172, R165, UR36, -R180.reuse ;  /* 0x00000024a5ac7c23 */ /* 0x100fe200080108b4 */
[----:B------:R-:W-:Y:S01]  /*d070*/  FFMA.FTZ R166, R195, UR36, -R180 ;  /* 0x00000024c3a67c23 */ /* 0x000fe200080108b4 */
[----:B------:R-:W-:-:S04]  /*d080*/  IMAD.WIDE.U32 R10, R5, -0x326172a9, RZ ;  /* 0xcd9e8d57050a7825 */ /* 0x000fc800078e00ff */
[--C-:B------:R-:W-:Y:S01]  /*d090*/  FFMA.FTZ R165, R193, UR36, -R180.reuse ;  /* 0x00000024c1a57c23 */ /* 0x100fe200080108b4 */
[----:B------:R-:W-:Y:S01]  /*d0a0*/  FFMA.FTZ R178, R188, UR36, -R180 ;  /* 0x00000024bcb27c23 */ /* 0x000fe200080108b4 */
[----:B------:R-:W-:Y:S01]  /*d0b0*/  MUFU.EX2 R174, R174 ;  /* 0x000000ae00ae7308 */ /* 0x000fe20000000800 */
[----:B------:R-:W-:Y:S01]  /*d0c0*/  IMAD.WIDE.U32 R4, R4, -0x326172a9, RZ ;  /* 0xcd9e8d5704047825 */ /* 0x000fe200078e00ff */
[----:B------:R-:W-:-:S03]  /*d0d0*/  LOP3.LUT R9, R10, 0xffff, RZ, 0xc0, !PT ;  /* 0x0000ffff0a097812 */ /* 0x000fc600078ec0ff */
[----:B------:R-:W-:Y:S01]  /*d0e0*/  FFMA.FTZ R193, R192, UR36, -R187 ;  /* 0x00000024c0c17c23 */ /* 0x000fe200080108bb */
[----:B------:R-:W-:Y:S01]  /*d0f0*/  LOP3.LUT R6, R10, 0xff, RZ, 0xc0, !PT ;  /* 0x000000ff0a067812 */ /* 0x000fe200078ec0ff */
[----:B------:R-:W-:Y:S01]  /*d100*/  FFMA.FTZ R192, R27, UR36, -R180 ;  /* 0x000000241bc07c23 */ /* 0x000fe200080108b4 */
[----:B------:R-:W-:Y:S01]  /*d110*/  LOP3.LUT R28, R5, UR35, R28, 0x96, !PT ;  /* 0x00000023051c7c12 */ /* 0x000fe2000f8e961c */
[----:B------:R-:W-:Y:S01]  /*d120*/  FFMA.FTZ R189, R189, UR36, -R180 ;  /* 0x00000024bdbd7c23 */ /* 0x000fe200080108b4 */
[----:B------:R-:W-:Y:S01]  /*d130*/  SHF.R.U32.HI R9, RZ, 0x8, R9 ;  /* 0x00000008ff097819 */ /* 0x000fe20000011609 */
[----:B------:R-:W-:Y:S01]  /*d140*/  MUFU.EX2 R167, R167 ;  /* 0x000000a700a77308 */ /* 0x000fe20000000800 */
[----:B------:R-:W-:Y:S01]  /*d150*/  LOP3.LUT R5, R11, UR13, R4, 0x96, !PT ;  /* 0x0000000d0b057c12 */ /* 0x000fe2000f8e9604 */
[----:B------:R-:W-:Y:S01]  /*d160*/  IMAD.WIDE.U32 R28, R28, -0x2daee0ad, RZ ;  /* 0xd2511f531c1c7825 */ /* 0x000fe200078e00ff */
[----:B------:R-:W-:-:S03]  /*d170*/  SHF.R.U32.HI R8, RZ, 0x10, R10 ;  /* 0x00000010ff087819 */ /* 0x000fc6000001160a */
[----:B------:R-:W-:Y:S01]  /*d180*/  FFMA.FTZ R188, R24, UR36, -R187 ;  /* 0x0000002418bc7c23 */ /* 0x000fe200080108bb */
[----:B------:R-:W-:Y:S01]  /*d190*/  SHF.R.U32.HI R7, RZ, 0x18, R10 ;  /* 0x00000018ff077819 */ /* 0x000fe2000001160a */
[--C-:B------:R-:W-:Y:S01]  /*d1a0*/  FFMA.FTZ R195, R25, UR36, -R180.reuse ;  /* 0x0000002419c37c23 */ /* 0x100fe200080108b4 */
[----:B------:R-:W-:Y:S01]  /*d1b0*/  PRMT R6, R6, 0x5410, R9 ;  /* 0x0000541006067816 */ /* 0x000fe20000000009 */
[----:B------:R-:W-:Y:S01]  /*d1c0*/  MUFU.EX2 R172, R172 ;  /* 0x000000ac00ac7308 */ /* 0x000fe20000000800 */
[----:B------:R-:W-:Y:S01]  /*d1d0*/  LOP3.LUT R9, R5, 0xffff, RZ, 0xc0, !PT ;  /* 0x0000ffff05097812 */ /* 0x000fe200078ec0ff */
[--C-:B------:R-:W-:Y:S01]  /*d1e0*/  FFMA.FTZ R194, R194, UR36, -R180.reuse ;  /* 0x00000024c2c27c23 */ /* 0x100fe200080108b4 */
[----:B------:R-:W-:Y:S01]  /*d1f0*/  FSEL R10, R164, RZ, P2 ;  /* 0x000000ffa40a7208 */ /* 0x000fe20001000000 */
[----:B------:R-:W-:Y:S01]  /*d200*/  FFMA.FTZ R196, R196, UR36, -R187 ;  /* 0x00000024c4c47c23 */ /* 0x000fe200080108bb */
[----:B------:R-:W-:Y:S01]  /*d210*/  LOP3.LUT R8, R8, 0xff, RZ, 0xc0, !PT ;  /* 0x000000ff08087812 */ /* 0x000fe200078ec0ff */
[----:B------:R-:W-:Y:S01]  /*d220*/  FFMA.FTZ R197, R197, UR36, -R180 ;  /* 0x00000024c5c57c23 */ /* 0x000fe200080108b4 */
[----:B------:R-:W-:Y:S01]  /*d230*/  LOP3.LUT R4, R5, 0xff, RZ, 0xc0, !PT ;  /* 0x000000ff05047812 */ /* 0x000fe200078ec0ff */
[----:B------:R-:W2:Y:S01]  /*d240*/  MUFU.EX2 R166, R166 ;  /* 0x000000a600a67308 */ /* 0x000ea20000000800 */
[----:B------:R-:W-:Y:S01]  /*d250*/  SHF.R.U32.HI R9, RZ, 0x8, R9 ;  /* 0x00000008ff097819 */ /* 0x000fe20000011609 */
[----:B------:R-:W-:Y:S01]  /*d260*/  FADD.FTZ R10, R231, -R10 ;  /* 0x8000000ae70a7221 */ /* 0x000fe20000010000 */
[----:B------:R-:W-:Y:S01]  /*d270*/  PRMT R8, R8, 0x5410, R7 ;  /* 0x0000541008087816 */ /* 0x000fe20000000007 */
[----:B------:R-:W-:Y:S01]  /*d280*/  FFMA.FTZ R231, R170, UR36, -R187 ;  /* 0x00000024aae77c23 */ /* 0x000fe200080108bb */
[----:B------:R-:W-:Y:S01]  /*d290*/  SHF.R.U32.HI R7, RZ, 0x10, R5 ;  /* 0x00000010ff077819 */ /* 0x000fe20000011605 */
[----:B------:R-:W-:Y:S01]  /*d2a0*/  FMUL.FTZ R175, R10, UR36 ;  /* 0x000000240aaf7c20 */ /* 0x000fe20008410000 */
[----:B------:R-:W-:Y:S01]  /*d2b0*/  PRMT R4, R4, 0x5410, R9 ;  /* 0x0000541004047816 */ /* 0x000fe20000000009 */
[----:B------:R-:W-:Y:S01]  /*d2c0*/  MUFU.EX2 R165, R165 ;  /* 0x000000a500a57308 */ /* 0x000fe20000000800 */
[----:B------:R-:W-:-:S02]  /*d2d0*/  SHF.R.U32.HI R5, RZ, 0x18, R5 ;  /* 0x00000018ff057819 */ /* 0x000fc40000011605 */
[----:B------:R-:W-:Y:S02]  /*d2e0*/  LOP3.LUT R10, R7, 0xff, RZ, 0xc0, !PT ;  /* 0x000000ff070a7812 */ /* 0x000fe400078ec0ff */
[----:B------:R-:W-:Y:S02]  /*d2f0*/  HSET2.LE.AND R4, R4, R235, PT ;  /* 0x000000eb04047233 */ /* 0x000fe40003803000 */
[----:B------:R-:W-:Y:S01]  /*d300*/  PRMT R10, R10, 0x5410, R5 ;  /* 0x000054100a0a7816 */ /* 0x000fe20000000005 */
[----:B------:R-:W3:Y:S01]  /*d310*/  MUFU.EX2 R178, R178 ;  /* 0x000000b200b27308 */ /* 0x000ee20000000800 */
[----:B-1----:R-:W-:Y:S02]  /*d320*/  F2FP.BF16.F32.PACK_AB R7, R173, R176 ;  /* 0x000000b0ad07723e */ /* 0x002fe400000010ff */
[----:B------:R-:W-:Y:S02]  /*d330*/  FSEL R11, R3, RZ, P1 ;  /* 0x000000ff030b7208 */ /* 0x000fe40000800000 */
[----:B------:R-:W-:-:S02]  /*d340*/  LOP3.LUT R4, R4, R7, RZ, 0xc0, !PT ;  /* 0x0000000704047212 */ /* 0x000fc400078ec0ff */
[--C-:B------:R-:W-:Y:S01]  /*d350*/  HSET2.LE.AND R5, R10, R235.reuse, PT ;  /* 0x000000eb0a057233 */ /* 0x100fe20003803000 */
[----:B------:R-:W-:Y:S01]  /*d360*/  FADD.FTZ R0, R0, -R11 ;  /* 0x8000000b00007221 */ /* 0x000fe20000010000 */
[--C-:B------:R-:W-:Y:S01]  /*d370*/  HSET2.LE.AND R7, R8, R235.reuse, PT ;  /* 0x000000eb08077233 */ /* 0x100fe20003803000 */
[----:B------:R-:W1:Y:S01]  /*d380*/  MUFU.EX2 R175, R175 ;  /* 0x000000af00af7308 */ /* 0x000e620000000800 */
[----:B--2---:R-:W-:Y:S01]  /*d390*/  F2FP.BF16.F32.PACK_AB R10, R166, R172 ;  /* 0x000000aca60a723e */ /* 0x004fe200000010ff */
[----:B------:R-:W-:Y:S01]  /*d3a0*/  FMUL.FTZ R0, R0, UR36 ;  /* 0x0000002400007c20 */ /* 0x000fe20008410000 */
[----:B------:R-:W-:Y:S02]  /*d3b0*/  HSET2.LE.AND R6, R6, R235, PT ;  /* 0x000000eb06067233 */ /* 0x000fe40003803000 */
[----:B------:R-:W-:Y:S02]  /*d3c0*/  F2FP.BF16.F32.PACK_AB R9, R167, R174 ;  /* 0x000000aea709723e */ /* 0x000fe400000010ff */
[----:B---3--:R-:W-:Y:S01]  /*d3d0*/  F2FP.BF16.F32.PACK_AB R8, R178, R165 ;  /* 0x000000a5b208723e */ /* 0x008fe200000010ff */
[----:B------:R-:W2:Y:S01]  /*d3e0*/  MUFU.EX2 R0, R0 ;  /* 0x0000000000007308 */ /* 0x000ea20000000800 */
[----:B------:R-:W-:-:S02]  /*d3f0*/  LOP3.LUT R5, R5, R10, RZ, 0xc0, !PT ;  /* 0x0000000a05057212 */ /* 0x000fc400078ec0ff */
[----:B------:R-:W-:Y:S02]  /*d400*/  LOP3.LUT R6, R6, R9, RZ, 0xc0, !PT ;  /* 0x0000000906067212 */ /* 0x000fe400078ec0ff */
        /* <DEDUP_REMOVED lines=141> */
[----:B------:R-:W-:Y:S01]  /*dce0*/  HMMA.16816.F32.BF16 R72, R4, R10, R72 ;  /* 0x0000000a0448723c */ /* 0x000fe20000041848 */
[----:B------:R-:W2:Y:S01]  /*dcf0*/  LDSM.16.MT88.4 R8, [R216+0x1a000] ;  /* 0x01a00000d808783b */ /* 0x000ea20000004200 */
[-C--:B------:R-:W-:Y:S01]  /*dd00*/  FMUL.FTZ R142, R142, R0.reuse ;  /* 0x000000008e8e7220 */ /* 0x080fe20000410000 */
[-C--:B------:R-:W-:Y:S01]  /*dd10*/  FMUL.FTZ R143, R143, R0.reuse ;  /* 0x000000008f8f7220 */ /* 0x080fe20000410000 */
[----:B------:R-:W-:Y:S01]  /*dd20*/  MUFU.EX2 R189, R189 ;  /* 0x000000bd00bd7308 */ /* 0x000fe20000000800 */
[-C--:B------:R-:W-:Y:S01]  /*dd30*/  FMUL.FTZ R148, R148, R175.reuse ;  /* 0x000000af94947220 */ /* 0x080fe20000410000 */
[----:B------:R-:W-:Y:S01]  /*dd40*/  FMUL.FTZ R149, R149, R175 ;  /* 0x000000af95957220 */ /* 0x000fe20000410000 */
[-C--:B------:R-:W-:Y:S01]  /*dd50*/  FMUL.FTZ R150, R150, R0.reuse ;  /* 0x0000000096967220 */ /* 0x080fe20000410000 */
[----:B------:R-:W-:Y:S01]  /*dd60*/  FMUL.FTZ R151, R151, R0 ;  /* 0x0000000097977220 */ /* 0x000fe20000410000 */
[----:B------:R-:W-:-:S03]  /*dd70*/  LOP3.LUT R32, R35, UR6, R32, 0x96, !PT ;  /* 0x0000000623207c12 */ /* 0x000fc6000f8e9620 */
[----:B------:R-:W-:Y:S08]  /*dd80*/  MUFU.EX2 R188, R188 ;  /* 0x000000bc00bc7308 */ /* 0x000ff00000000800 */
[----:B------:R-:W-:Y:S01]  /*dd90*/  MUFU.EX2 R193, R193 ;  /* 0x000000c100c17308 */ /* 0x000fe20000000800 */
[C---:B-1----:R-:W-:Y:S07]  /*dda0*/  HMMA.16816.F32.BF16 R76, R4.reuse, R20, R76 ;  /* 0x00000014044c723c */ /* 0x042fee000004184c */
[----:B------:R-:W-:Y:S01]  /*ddb0*/  MUFU.EX2 R191, R191 ;  /* 0x000000bf00bf7308 */ /* 0x000fe20000000800 */
[C---:B------:R-:W-:Y:S01]  /*ddc0*/  HMMA.16816.F32.BF16 R80, R4.reuse, R22, R80 ;  /* 0x000000160450723c */ /* 0x040fe20000041850 */
[----:B------:R-:W1:Y:S06]  /*ddd0*/  LDSM.16.MT88.4 R20, [R220+0x1c000] ;  /* 0x01c00000dc14783b */ /* 0x000e6c0000004200 */
[----:B------:R-:W-:Y:S01]  /*dde0*/  MUFU.EX2 R190, R190 ;  /* 0x000000be00be7308 */ /* 0x000fe20000000800 */
[C---:B--2---:R-:W-:Y:S07]  /*ddf0*/  HMMA.16816.F32.BF16 R84, R4.reuse, R8, R84 ;  /* 0x000000080454723c */ /* 0x044fee0000041854 */
[----:B------:R-:W-:Y:S01]  /*de00*/  MUFU.EX2 R195, R195 ;  /* 0x000000c300c37308 */ /* 0x000fe20000000800 */
[C---:B------:R-:W-:Y:S01]  /*de10*/  HMMA.16816.F32.BF16 R88, R4.reuse, R10, R88 ;  /* 0x0000000a0458723c */ /* 0x040fe20000041858 */
[----:B------:R-:W2:Y:S06]  /*de20*/  LDSM.16.MT88.4 R8, [R218+0x1c000] ;  /* 0x01c00000da08783b */ /* 0x000eac0000004200 */
[----:B------:R-:W3:Y:S08]  /*de30*/  MUFU.EX2 R194, R194 ;  /* 0x000000c200c27308 */ /* 0x000ef00000000800 */
[----:B------:R-:W-:Y:S08]  /*de40*/  MUFU.EX2 R229, R229 ;  /* 0x000000e500e57308 */ /* 0x000ff00000000800 */
[----:B------:R-:W4:Y:S01]  /*de50*/  MUFU.EX2 R196, R196 ;  /* 0x000000c400c47308 */ /* 0x000f220000000800 */
[----:B---3--:R-:W-:Y:S01]  /*de60*/  F2FP.BF16.F32.PACK_AB R230, R194, R195 ;  /* 0x000000c3c2e6723e */ /* 0x008fe200000010ff */
[C---:B-1----:R-:W-:Y:S06]  /*de70*/  HMMA.16816.F32.BF16 R92, R4.reuse, R20, R92 ;  /* 0x00000014045c723c */ /* 0x042fec000004185c */
[C---:B------:R-:W-:Y:S01]  /*de80*/  HMMA.16816.F32.BF16 R96, R4.reuse, R22, R96 ;  /* 0x000000160460723c */ /* 0x040fe20000041860 */
[----:B------:R-:W1:Y:S01]  /*de90*/  LDSM.16.MT88.4 R20, [R217+0x1c000] ;  /* 0x01c00000d914783b */ /* 0x000e620000004200 */
[----:B------:R-:W-:Y:S08]  /*dea0*/  MUFU.EX2 R198, R198 ;  /* 0x000000c600c67308 */ /* 0x000ff00000000800 */
[----:B------:R-:W3:Y:S01]  /*deb0*/  MUFU.EX2 R231, R231 ;  /* 0x000000e700e77308 */ /* 0x000ee20000000800 */
[C---:B--2---:R-:W-:Y:S06]  /*dec0*/  HMMA.16816.F32.BF16 R100, R4.reuse, R8, R100 ;  /* 0x000000080464723c */ /* 0x044fec0000041864 */
[C---:B------:R-:W-:Y:S01]  /*ded0*/  HMMA.16816.F32.BF16 R104, R4.reuse, R10, R104 ;  /* 0x0000000a0468723c */ /* 0x040fe20000041868 */
[----:B------:R-:W2:Y:S01]  /*dee0*/  LDSM.16.MT88.4 R8, [R216+0x1c000] ;  /* 0x01c00000d808783b */ /* 0x000ea20000004200 */
[----:B------:R-:W-:Y:S04]  /*def0*/  MUFU.EX2 R197, R197 ;  /* 0x000000c500c57308 */ /* 0x000fe80000000800 */
        /* <DEDUP_REMOVED lines=13> */
[----:B------:R-:W-:Y:S01]  /*dfd0*/  HMMA.16816.F32.BF16 R140, R4, R22, R140 ;  /* 0x00000016048c723c */ /* 0x000fe2000004188c */
[----:B------:R-:W-:-:S06]  /*dfe0*/  LOP3.LUT R20, R28, 0xff, RZ, 0xc0, !PT ;  /* 0x000000ff1c147812 */ /* 0x000fcc00078ec0ff */
[----:B------:R-:W-:-:S04]  /*dff0*/  SHF.R.U32.HI R23, RZ, 0x10, R28 ;  /* 0x00000010ff177819 */ /* 0x000fc8000001161c */
[----:B------:R-:W-:Y:S01]  /*e000*/  LOP3.LUT R23, R23, 0xff, RZ, 0xc0, !PT ;  /* 0x000000ff17177812 */ /* 0x000fe200078ec0ff */
[C---:B--2---:R-:W-:Y:S06]  /*e010*/  HMMA.16816.F32.BF16 R144, R4.reuse, R8, R144 ;  /* 0x000000080490723c */ /* 0x044fec0000041890 */
[----:B------:R-:W-:Y:S01]  /*e020*/  HMMA.16816.F32.BF16 R148, R4, R10, R148 ;  /* 0x0000000a0494723c */ /* 0x000fe20000041894 */
[----:B------:R-:W-:Y:S02]  /*e030*/  LOP3.LUT R8, R28, 0xffff, RZ, 0xc0, !PT ;  /* 0x0000ffff1c087812 */ /* 0x000fe400078ec0ff */
[----:B------:R-:W-:-:S02]  /*e040*/  LOP3.LUT R9, R29, UR12, R30, 0x96, !PT ;  /* 0x0000000c1d097c12 */ /* 0x000fc4000f8e961e */
[----:B------:R-:W-:Y:S02]  /*e050*/  SHF.R.U32.HI R21, RZ, 0x8, R8 ;  /* 0x00000008ff157819 */ /* 0x000fe40000011608 */
[----:B------:R-:W-:Y:S02]  /*e060*/  SHF.R.U32.HI R22, RZ, 0x10, R9 ;  /* 0x00000010ff167819 */ /* 0x000fe40000011609 */
[----:B------:R-:W-:Y:S02]  /*e070*/  PRMT R20, R20, 0x5410, R21 ;  /* 0x0000541014147816 */ /* 0x000fe40000000015 */
[C---:B------:R-:W-:Y:S02]  /*e080*/  LOP3.LUT R21, R9.reuse, 0xffff, RZ, 0xc0, !PT ;  /* 0x0000ffff09157812 */ /* 0x040fe400078ec0ff */
[----:B------:R-:W-:Y:S02]  /*e090*/  LOP3.LUT R24, R9, 0xff, RZ, 0xc0, !PT ;  /* 0x000000ff09187812 */ /* 0x000fe400078ec0ff */
[----:B------:R-:W-:-:S02]  /*e0a0*/  SHF.R.U32.HI R9, RZ, 0x18, R9 ;  /* 0x00000018ff097819 */ /* 0x000fc40000011609 */
[----:B------:R-:W-:Y:S02]  /*e0b0*/  LOP3.LUT R22, R22, 0xff, RZ, 0xc0, !PT ;  /* 0x000000ff16167812 */ /* 0x000fe400078ec0ff */
[----:B------:R-:W-:Y:S02]  /*e0c0*/  SHF.R.U32.HI R21, RZ, 0x8, R21 ;  /* 0x00000008ff157819 */ /* 0x000fe40000011615 */
[----:B------:R-:W-:Y:S02]  /*e0d0*/  PRMT R22, R22, 0x5410, R9 ;  /* 0x0000541016167816 */ /* 0x000fe40000000009 */
[----:B------:R-:W-:Y:S02]  /*e0e0*/  F2FP.BF16.F32.PACK_AB R6, R189, R192 ;  /* 0x000000c0bd06723e */ /* 0x000fe400000010ff */
[----:B------:R-:W-:Y:S02]  /*e0f0*/  SHF.R.U32.HI R8, RZ, 0x18, R28 ;  /* 0x00000018ff087819 */ /* 0x000fe4000001161c */
[----:B------:R-:W-:Y:S01]  /*e100*/  HSET2.LE.AND R5, R22, R235, PT ;  /* 0x000000eb16057233 */ /* 0x000fe20003803000 */
[----:B------:R-:W1:Y:S01]  /*e110*/  LDSM.16.MT88.4 R28, [R220+0x18800] ;  /* 0x01880000dc1c783b */ /* 0x000e620000004200 */
[----:B------:R-:W-:-:S02]  /*e120*/  PRMT R8, R23, 0x5410, R8 ;  /* 0x0000541017087816 */ /* 0x000fc40000000008 */
[----:B------:R-:W-:Y:S02]  /*e130*/  PRMT R24, R24, 0x5410, R21 ;  /* 0x0000541018187816 */ /* 0x000fe40000000015 */
[----:B------:R-:W-:Y:S02]  /*e140*/  LOP3.LUT R5, R5, R6, RZ, 0xc0, !PT ;  /* 0x0000000605057212 */ /* 0x000fe400078ec0ff */
[--C-:B------:R-:W-:Y:S02]  /*e150*/  HSET2.LE.AND R6, R20, R235.reuse, PT ;  /* 0x000000eb14067233 */ /* 0x100fe40003803000 */
[----:B------:R-:W2:Y:S01]  /*e160*/  LDSM.16.MT88.4 R20, [R217+0x18800] ;  /* 0x01880000d914783b */ /* 0x000ea20000004200 */
[----:B------:R-:W-:Y:S02]  /*e170*/  HSET2.LE.AND R9, R24, R235, PT ;  /* 0x000000eb18097233 */ /* 0x000fe40003803000 */
[----:B------:R-:W-:Y:S02]  /*e180*/  F2FP.BF16.F32.PACK_AB R24, R193, R188 ;  /* 0x000000bcc118723e */ /* 0x000fe400000010ff */
[----:B------:R-:W-:-:S02]  /*e190*/  F2FP.BF16.F32.PACK_AB R7, R190, R191 ;  /* 0x000000bfbe07723e */ /* 0x000fc400000010ff */
[----:B------:R-:W-:Y:S02]  /*e1a0*/  LOP3.LUT R4, R9, R24, RZ, 0xc0, !PT ;  /* 0x0000001809047212 */ /* 0x000fe400078ec0ff */
[----:B------:R-:W4:Y:S01]  /*e1b0*/  LDSM.16.MT88.4 R24, [R218+0x18800] ;  /* 0x01880000da18783b */ /* 0x000f220000004200 */
[----:B------:R-:W-:Y:S02]  /*e1c0*/  LOP3.LUT R6, R6, R7, RZ, 0xc0, !PT ;  /* 0x0000000706067212 */ /* 0x000fe400078ec0ff */
[----:B------:R-:W-:Y:S02]  /*e1d0*/  HSET2.LE.AND R7, R8, R235, PT ;  /* 0x000000eb08077233 */ /* 0x000fe40003803000 */
[----:B------:R-:W3:Y:S03]  /*e1e0*/  LDSM.16.MT88.4 R8, [R216+0x18800] ;  /* 0x01880000d808783b */ /* 0x000ee60000004200 */
[----:B------:R-:W-:Y:S01]  /*e1f0*/  LOP3.LUT R7, R7, R230, RZ, 0xc0, !PT ;  /* 0x000000e607077212 */ /* 0x000fe200078ec0ff */
[----:B------:R-:W-:-:S06]  /*e200*/  FFMA.FTZ R230, R171, UR36, -R180 ;  /* 0x00000024abe67c23 */ /* 0x000fcc00080108b4 */
[----:B------:R-:W-:Y:S01]  /*e210*/  MUFU.EX2 R230, R230 ;  /* 0x000000e600e67308 */ /* 0x000fe20000000800 */
        /* <DEDUP_REMOVED lines=26> */
[----:B------:R-:W-:Y:S01]  /*e3c0*/  LOP3.LUT R28, R33, UR10, R246, 0x96, !PT ;  /* 0x0000000a211c7c12 */ /* 0x000fe2000f8e96f6 */
[----:B------:R-:W-:-:S04]  /*e3d0*/  IMAD.WIDE.U32 R32, R32, -0x2daee0ad, RZ ;  /* 0xd2511f5320207825 */ /* 0x000fc800078e00ff */
[----:B--2---:R-:W-:Y:S01]  /*e3e0*/  HMMA.16816.F32.BF16 R100, R4, R20, R100 ;  /* 0x000000140464723c */ /* 0x004fe20000041864 */
[----:B------:R-:W-:-:S05]  /*e3f0*/  IMAD.WIDE.U32 R28, R28, -0x2daee0ad, RZ ;  /* 0xd2511f531c1c7825 */ /* 0x000fca00078e00ff */
[C---:B------:R-:W-:Y:S01]  /*e400*/  HMMA.16816.F32.BF16 R104, R4.reuse, R22, R104 ;  /* 0x000000160468723c */ /* 0x040fe20000041868 */
[----:B------:R-:W1:Y:S01]  /*e410*/  LDSM.16.MT88.4 R20, [R220+0x1e800] ;  /* 0x01e80000dc14783b */ /* 0x000e620000004200 */
[----:B------:R-:W-:Y:S01]  /*e420*/  LOP3.LUT R246, R29, UR4, R228, 0x96, !PT ;  /* 0x000000041df67c12 */ /* 0x000fe2000f8e96e4 */
[--C-:B------:R-:W-:Y:S01]  /*e430*/  FFMA.FTZ R228, R199, UR36, -R180.reuse ;  /* 0x00000024c7e47c23 */ /* 0x100fe200080108b4 */
[----:B------:R-:W-:Y:S02]  /*e440*/  FFMA.FTZ R199, R245, UR36, -R180 ;  /* 0x00000024f5c77c23 */ /* 0x000fe400080108b4 */
[C---:B----4-:R-:W-:Y:S01]  /*e450*/  HMMA.16816.F32.BF16 R108, R4.reuse, R24, R108 ;  /* 0x00000018046c723c */ /* 0x050fe2000004186c */
[----:B------:R-:W-:Y:S02]  /*e460*/  IMAD.WIDE.U32 R246, R246, -0x326172a9, RZ ;  /* 0xcd9e8d57f6f67825 */ /* 0x000fe400078e00ff */
[----:B------:R-:W-:Y:S03]  /*e470*/  MUFU.EX2 R228, R228 ;  /* 0x000000e400e47308 */ /* 0x000fe60000000800 */
[C---:B------:R-:W-:Y:S01]  /*e480*/  HMMA.16816.F32.BF16 R112, R4.reuse, R26, R112 ;  /* 0x0000001a0470723c */ /* 0x040fe20000041870 */
[----:B------:R-:W2:Y:S04]  /*e490*/  LDSM.16.MT88.4 R24, [R218+0x1e800] ;  /* 0x01e80000da18783b */ /* 0x000ea80000004200 */
[----:B------:R-:W4:Y:S01]  /*e4a0*/  MUFU.EX2 R199, R199 ;  /* 0x000000c700c77308 */ /* 0x000f220000000800 */
[C---:B---3--:R-:W-:Y:S06]  /*e4b0*/  HMMA.16816.F32.BF16 R116, R4.reuse, R8, R116 ;  /* 0x000000080474723c */ /* 0x048fec0000041874 */
[C---:B------:R-:W-:Y:S01]  /*e4c0*/  HMMA.16816.F32.BF16 R120, R4.reuse, R10, R120 ;  /* 0x0000000a0478723c */ /* 0x040fe20000041878 */
[----:B------:R-:W3:Y:S05]  /*e4d0*/  LDSM.16.MT88.4 R8, [R217+0x1e800] ;  /* 0x01e80000d908783b */ /* 0x000eea0000004200 */
[C---:B-1----:R-:W-:Y:S06]  /*e4e0*/  HMMA.16816.F32.BF16 R124, R4.reuse, R20, R124 ;  /* 0x00000014047c723c */ /* 0x042fec000004187c */
[C---:B------:R-:W-:Y:S01]  /*e4f0*/  HMMA.16816.F32.BF16 R128, R4.reuse, R22, R128 ;  /* 0x000000160480723c */ /* 0x040fe20000041880 */
[----:B------:R-:W1:Y:S05]  /*e500*/  LDSM.16.MT88.4 R20, [R216+0x1e800] ;  /* 0x01e80000d814783b */ /* 0x000e6a0000004200 */
[C---:B--2---:R-:W-:Y:S06]  /*e510*/  HMMA.16816.F32.BF16 R132, R4.reuse, R24, R132 ;  /* 0x000000180484723c */ /* 0x044fec0000041884 */
[----:B------:R-:W-:Y:S01]  /*e520*/  HMMA.16816.F32.BF16 R152, R4, R26, R152 ;  /* 0x0000001a0498723c */ /* 0x000fe20000041898 */
[----:B------:R-:W-:-:S05]  /*e530*/  LOP3.LUT R24, R247, UR37, R34, 0x96, !PT ;  /* 0x00000025f7187c12 */ /* 0x000fca000f8e9622 */
[----:B------:R-:W-:Y:S01]  /*e540*/  IMAD.WIDE.U32 R14, R24, -0x2daee0ad, RZ ;  /* 0xd2511f53180e7825 */ /* 0x000fe200078e00ff */
[----:B------:R-:W-:Y:S01]  /*e550*/  LOP3.LUT R24, R33, UR30, R28, 0x96, !PT ;  /* 0x0000001e21187c12 */ /* 0x000fe2000f8e961c */
[C---:B---3--:R-:W-:Y:S03]  /*e560*/  HMMA.16816.F32.BF16 R136, R4.reuse, R8, R136 ;  /* 0x000000080488723c */ /* 0x048fe60000041888 */
[----:B------:R-:W-:Y:S02]  /*e570*/  LOP3.LUT R25, R15, UR19, R32, 0x96, !PT ;  /* 0x000000130f197c12 */ /* 0x000fe4000f8e9620 */
[----:B------:R-:W-:Y:S01]  /*e580*/  MOV R168, R14 ;  /* 0x0000000e00a87202 */ /* 0x000fe20000000f00 */
[----:B------:R-:W-:Y:S01]  /*e590*/  HMMA.16816.F32.BF16 R140, R4, R10, R140 ;  /* 0x0000000a048c723c */ /* 0x000fe2000004188c */
[----:B------:R-:W-:Y:S01]  /*e5a0*/  MOV R169, R15 ;  /* 0x0000000f00a97202 */ /* 0x000fe20000000f00 */
[----:B------:R-:W-:Y:S01]  /*e5b0*/  IMAD.WIDE.U32 R26, R25, -0x326172a9, RZ ;  /* 0xcd9e8d57191a7825 */ /* 0x000fe200078e00ff */
[----:B------:R-:W-:-:S02]  /*e5c0*/  MOV R244, R168 ;  /* 0x000000a800f47202 */ /* 0x000fc40000000f00 */
[----:B------:R-:W-:Y:S01]  /*e5d0*/  MOV R245, R169 ;  /* 0x000000a900f57202 */ /* 0x000fe20000000f00 */
[----:B------:R-:W-:Y:S01]  /*e5e0*/  IMAD.WIDE.U32 R14, R24, -0x326172a9, RZ ;  /* 0xcd9e8d57180e7825 */ /* 0x000fe200078e00ff */
[C---:B------:R-:W-:Y:S01]  /*e5f0*/  LOP3.LUT R11, R26.reuse, 0xffff, RZ, 0xc0, !PT ;  /* 0x0000ffff1a0b7812 */ /* 0x040fe200078ec0ff */
[----:B------:R-:W-:Y:S01]  /*e600*/  LDSM.16.MT88.4 R168, [R216+0x19000] ;  /* 0x01900000d8a8783b */ /* 0x000fe20000004200 */
[----:B------:R-:W-:Y:S02]  /*e610*/  LOP3.LUT R28, R26, 0xff, RZ, 0xc0, !PT ;  /* 0x000000ff1a1c7812 */ /* 0x000fe400078ec0ff */
[----:B------:R-:W-:Y:S02]  /*e620*/  LOP3.LUT R8, R27, UR13, R14, 0x96, !PT ;  /* 0x0000000d1b087c12 */ /* 0x000fe4000f8e960e */
[--C-:B------:R-:W-:Y:S02]  /*e630*/  SHF.R.U32.HI R9, RZ, 0x10, R26.reuse ;  /* 0x00000010ff097819 */ /* 0x100fe4000001161a */
[----:B------:R-:W-:Y:S01]  /*e640*/  LOP3.LUT R10, R8, 0xffff, RZ, 0xc0, !PT ;  /* 0x0000ffff080a7812 */ /* 0x000fe200078ec0ff */
[----:B-1----:R-:W-:Y:S01]  /*e650*/  HMMA.16816.F32.BF16 R144, R4, R20, R144 ;  /* 0x000000140490723c */ /* 0x002fe20000041890 */
[----:B------:R-:W-:-:S02]  /*e660*/  SHF.R.U32.HI R32, RZ, 0x18, R26 ;  /* 0x00000018ff207819 */ /* 0x000fc4000001161a */
[----:B------:R-:W-:Y:S01]  /*e670*/  LOP3.LUT R34, R8, 0xff, RZ, 0xc0, !PT ;  /* 0x000000ff08227812 */ /* 0x000fe200078ec0ff */
[----:B------:R-:W1:Y:S01]  /*e680*/  LDSM.16.MT88.4 R24, [R220+0x19000] ;  /* 0x01900000dc18783b */ /* 0x000e620000004200 */
[----:B------:R-:W-:Y:S01]  /*e690*/  SHF.R.U32.HI R11, RZ, 0x8, R11 ;  /* 0x00000008ff0b7819 */ /* 0x000fe2000001160b */
[----:B------:R-:W-:Y:S01]  /*e6a0*/  HMMA.16816.F32.BF16 R148, R4, R22, R148 ;  /* 0x000000160494723c */ /* 0x000fe20000041894 */
[----:B------:R-:W-:Y:S02]  /*e6b0*/  SHF.R.U32.HI R21, RZ, 0x8, R10 ;  /* 0x00000008ff157819 */ /* 0x000fe4000001160a */
[----:B------:R-:W-:Y:S02]  /*e6c0*/  PRMT R28, R28, 0x5410, R11 ;  /* 0x000054101c1c7816 */ /* 0x000fe4000000000b */
[----:B------:R-:W-:Y:S02]  /*e6d0*/  PRMT R34, R34, 0x5410, R21 ;  /* 0x0000541022227816 */ /* 0x000fe40000000015 */
[----:B------:R-:W2:Y:S01]  /*e6e0*/  LDSM.16.MT88.4 R20, [R218+0x19000] ;  /* 0x01900000da14783b */ /* 0x000ea20000004200 */
[----:B------:R-:W-:-:S02]  /*e6f0*/  LOP3.LUT R9, R9, 0xff, RZ, 0xc0, !PT ;  /* 0x000000ff09097812 */ /* 0x000fc400078ec0ff */
[----:B------:R-:W-:Y:S02]  /*e700*/  SHF.R.U32.HI R11, RZ, 0x10, R8 ;  /* 0x00000010ff0b7819 */ /* 0x000fe40000011608 */
[----:B------:R-:W-:Y:S02]  /*e710*/  HSET2.LE.AND R4, R34, R235, PT ;  /* 0x000000eb22047233 */ /* 0x000fe40003803000 */
[----:B------:R-:W-:Y:S02]  /*e720*/  PRMT R32, R9, 0x5410, R32 ;  /* 0x0000541009207816 */ /* 0x000fe40000000020 */
[----:B------:R-:W-:Y:S02]  /*e730*/  F2FP.BF16.F32.PACK_AB R5, R196, R229 ;  /* 0x000000e5c405723e */ /* 0x000fe400000010ff */
[----:B------:R-:W-:Y:S02]  /*e740*/  SHF.R.U32.HI R30, RZ, 0x18, R8 ;  /* 0x00000018ff1e7819 */ /* 0x000fe40000011608 */
[----:B------:R-:W-:-:S02]  /*e750*/  LOP3.LUT R11, R11, 0xff, RZ, 0xc0, !PT ;  /* 0x000000ff0b0b7812 */ /* 0x000fc400078ec0ff */
[----:B------:R-:W-:Y:S02]  /*e760*/  LOP3.LUT R4, R4, R5, RZ, 0xc0, !PT ;  /* 0x0000000504047212 */ /* 0x000fe400078ec0ff */
[--C-:B------:R-:W-:Y:S02]  /*e770*/  HSET2.LE.AND R6, R28, R235.reuse, PT ;  /* 0x000000eb1c067233 */ /* 0x100fe40003803000 */
[----:B------:R-:W-:Y:S02]  /*e780*/  PRMT R30, R11, 0x5410, R30 ;  /* 0x000054100b1e7816 */ /* 0x000fe4000000001e */
[----:B------:R-:W-:Y:S01]  /*e790*/  F2FP.BF16.F32.PACK_AB R5, R231, R198 ;  /* 0x000000c6e705723e */ /* 0x000fe200000010ff */
[----:B------:R-:W3:Y:S01]  /*e7a0*/  LDSM.16.MT88.4 R8, [R217+0x19000] ;  /* 0x01900000d908783b */ /* 0x000ee20000004200 */
[----:B------:R-:W-:Y:S02]  /*e7b0*/  HSET2.LE.AND R7, R32, R235, PT ;  /* 0x000000eb20077233 */ /* 0x000fe40003803000 */
[----:B----4-:R-:W-:Y:S01]  /*e7c0*/  F2FP.BF16.F32.PACK_AB R28, R230, R199 ;  /* 0x000000c7e61c723e */ /* 0x010fe200000010ff */
[----:B------:R-:W-:Y:S01]  /*e7d0*/  LDSM.16.MT88.4 R32, [R220+0x1b000] ;  /* 0x01b00000dc20783b */ /* 0x000fe20000004200 */
[----:B------:R-:W-:-:S02]  /*e7e0*/  LOP3.LUT R6, R6, R5, RZ, 0xc0, !PT ;  /* 0x0000000506067212 */ /* 0x000fc400078ec0ff */
[----:B------:R-:W-:Y:S02]  /*e7f0*/  LOP3.LUT R7, R7, R28, RZ, 0xc0, !PT ;  /* 0x0000001c07077212 */ /* 0x000fe400078ec0ff */
[----:B------:R-:W-:Y:S02]  /*e800*/  HSET2.LE.AND R5, R30, R235, PT ;  /* 0x000000eb1e057233 */ /* 0x000fe40003803000 */
[----:B------:R-:W-:-:S04]  /*e810*/  F2FP.BF16.F32.PACK_AB R28, R197, R228 ;  /* 0x000000e4c51c723e */ /* 0x000fc800000010ff */
[----:B------:R-:W-:Y:S02]  /*e820*/  LOP3.LUT R5, R5, R28, RZ, 0xc0, !PT ;  /* 0x0000001c05057212 */ /* 0x000fe400078ec0ff */
        /* <DEDUP_REMOVED lines=8> */
[----:B---3--:R-:W-:Y:S01]  /*e8b0*/  HMMA.16816.F32.BF16 R44, R4, R8, R44 ;  /* 0x00000008042c723c */ /* 0x008fe2000004182c */
[----:B------:R-:W-:-:S02]  /*e8c0*/  MOV R168, R14 ;  /* 0x0000000e00a87202 */ /* 0x000fc40000000f00 */
[----:B------:R-:W-:Y:S02]  /*e8d0*/  MOV R169, R15 ;  /* 0x0000000f00a97202 */ /* 0x000fe40000000f00 */
[----:B------:R3:W5:Y:S01]  /*e8e0*/  LDL.LU.64 R14, [R1+0x28] ;  /* 0x00002800010e7983 */ /* 0x0007620000300a00 */
[C---:B------:R-:W-:Y:S03]  /*e8f0*/  HMMA.16816.F32.BF16 R48, R4.reuse, R10, R48 ;  /* 0x0000000a0430723c */ /* 0x040fe60000041830 */
[----:B------:R-:W4:Y:S03]  /*e900*/  LDSM.16.MT88.4 R8, [R220+0x1d000] ;  /* 0x01d00000dc08783b */ /* 0x000f260000004200 */
        /* <DEDUP_REMOVED lines=21> */
[----:B---3--:R-:W-:Y:S07]  /*ea60*/  HMMA.16816.F32.BF16 R100, R4, R32, R100 ;  /* 0x000000200464723c */ /* 0x008fee0000041864 */
[----:B------:R-:W-:-:S04]  /*ea70*/  MOV R33, R169 ;  /* 0x000000a900217202 */ /* 0x000fc80000000f00 */
[----:B------:R-:W-:Y:S01]  /*ea80*/  LOP3.LUT R246, R33, UR35, R246, 0x96, !PT ;  /* 0x0000002321f67c12 */ /* 0x000fe2000f8e96f6 */
[C---:B----4-:R-:W-:Y:S04]  /*ea90*/  HMMA.16816.F32.BF16 R132, R4.reuse, R8, R132 ;  /* 0x000000080484723c */ /* 0x050fe80000041884 */
[----:B------:R-:W-:Y:S02]  /*eaa0*/  IMAD.WIDE.U32 R246, R246, -0x2daee0ad, RZ ;  /* 0xd2511f53f6f67825 */ /* 0x000fe400078e00ff */
[----:B------:R-:W-:Y:S03]  /*eab0*/  HMMA.16816.F32.BF16 R152, R4, R10, R152 ;  /* 0x0000000a0498723c */ /* 0x000fe60000041898 */
[----:B------:R-:W-:-:S03]  /*eac0*/  LOP3.LUT R9, R247, UR12, R244, 0x96, !PT ;  /* 0x0000000cf7097c12 */ /* 0x000fc6000f8e96f4 */
[----:B-1----:R-:W-:Y:S01]  /*ead0*/  HMMA.16816.F32.BF16 R136, R4, R24, R136 ;  /* 0x000000180488723c */ /* 0x002fe20000041888 */
[----:B------:R-:W-:Y:S01]  /*eae0*/  LOP3.LUT R11, R246, 0xffff, RZ, 0xc0, !PT ;  /* 0x0000fffff60b7812 */ /* 0x000fe200078ec0ff */
[----:B------:R-:W-:Y:S01]  /*eaf0*/  FFMA.FTZ R169, R184, UR36, -R187 ;  /* 0x00000024b8a97c23 */ /* 0x000fe200080108bb */
[----:B------:R-:W-:-:S04]  /*eb00*/  LOP3.LUT R184, R9, 0xff, RZ, 0xc0, !PT ;  /* 0x000000ff09b87812 */ /* 0x000fc800078ec0ff */
[----:B------:R-:W-:Y:S02]  /*eb10*/  SHF.R.U32.HI R24, RZ, 0x10, R246 ;  /* 0x00000010ff187819 */ /* 0x000fe400000116f6 */
[----:B------:R-:W-:Y:S01]  /*eb20*/  LOP3.LUT R25, R9, 0xffff, RZ, 0xc0, !PT ;  /* 0x0000ffff09197812 */ /* 0x000fe200078ec0ff */
[----:B--2---:R-:W-:Y:S01]  /*eb30*/  HMMA.16816.F32.BF16 R144, R4, R20, R144 ;  /* 0x000000140490723c */ /* 0x004fe20000041890 */
[----:B------:R-:W-:Y:S02]  /*eb40*/  SHF.R.U32.HI R33, RZ, 0x8, R11 ;  /* 0x00000008ff217819 */ /* 0x000fe4000001160b */
[----:B------:R-:W-:-:S03]  /*eb50*/  LOP3.LUT R11, R24, 0xff, RZ, 0xc0, !PT ;  /* 0x000000ff180b7812 */ /* 0x000fc600078ec0ff */
[C---:B------:R-:W-:Y:S01]  /*eb60*/  HMMA.16816.F32.BF16 R140, R4.reuse, R26, R140 ;  /* 0x0000001a048c723c */ /* 0x040fe2000004188c */
[--C-:B------:R-:W-:Y:S02]  /*eb70*/  SHF.R.U32.HI R21, RZ, 0x10, R9.reuse ;  /* 0x00000010ff157819 */ /* 0x100fe40000011609 */
[----:B------:R-:W-:Y:S02]  /*eb80*/  SHF.R.U32.HI R20, RZ, 0x18, R9 ;  /* 0x00000018ff147819 */ /* 0x000fe40000011609 */
[----:B------:R-:W-:Y:S02]  /*eb90*/  SHF.R.U32.HI R9, RZ, 0x8, R25 ;  /* 0x00000008ff097819 */ /* 0x000fe40000011619 */
[----:B------:R-:W1:Y:S01]  /*eba0*/  LDSM.16.MT88.4 R24, [R218+0x19800] ;  /* 0x01980000da18783b */ /* 0x000e620000004200 */
[----:B------:R-:W-:Y:S01]  /*ebb0*/  HMMA.16816.F32.BF16 R56, R4, R170, R56 ;  /* 0x000000aa0438723c */ /* 0x000fe20000041838 */
[----:B------:R-:W-:Y:S01]  /*ebc0*/  MOV R32, R168 ;  /* 0x000000a800207202 */ /* 0x000fe20000000f00 */
[----:B------:R-:W-:Y:S01]  /*ebd0*/  FFMA.FTZ R168, R185, UR36, -R187 ;  /* 0x00000024b9a87c23 */ /* 0x000fe200080108bb */
[--C-:B------:R-:W-:Y:S01]  /*ebe0*/  FFMA.FTZ R181, R181, UR36, -R180.reuse ;  /* 0x00000024b5b57c23 */ /* 0x100fe200080108b4 */
[----:B------:R-:W-:-:S03]  /*ebf0*/  FFMA.FTZ R177, R177, UR36, -R180 ;  /* 0x00000024b1b17c23 */ /* 0x000fc600080108b4 */
[--C-:B------:R-:W-:Y:S01]  /*ec00*/  FFMA.FTZ R171, R182, UR36, -R187.reuse ;  /* 0x00000024b6ab7c23 */ /* 0x100fe200080108bb */
[----:B------:R-:W-:Y:S01]  /*ec10*/  FFMA.FTZ R170, R186, UR36, -R187 ;  /* 0x00000024baaa7c23 */ /* 0x000fe200080108bb */
[--C-:B------:R-:W-:Y:S01]  /*ec20*/  FFMA.FTZ R182, R183, UR36, -R180.reuse ;  /* 0x00000024b7b67c23 */ /* 0x100fe200080108b4 */
[C---:B------:R-:W-:Y:S01]  /*ec30*/  HMMA.16816.F32.BF16 R108, R4.reuse, R28, R108 ;  /* 0x0000001c046c723c */ /* 0x040fe2000004186c */
[----:B------:R-:W-:Y:S01]  /*ec40*/  FFMA.FTZ R179, R179, UR36, -R180 ;  /* 0x00000024b3b37c23 */ /* 0x000fe200080108b4 */
[----:B------:R-:W-:Y:S04]  /*ec50*/  MUFU.EX2 R168, R168 ;  /* 0x000000a800a87308 */ /* 0x000fe80000000800 */
[----:B------:R-:W-:Y:S01]  /*ec60*/  HMMA.16816.F32.BF16 R112, R4, R30, R112 ;  /* 0x0000001e0470723c */ /* 0x000fe20000041870 */
[----:B------:R-:W2:Y:S03]  /*ec70*/  LDSM.16.MT88.4 R28, [R220+0x19800] ;  /* 0x01980000dc1c783b */ /* 0x000ea60000004200 */
[----:B------:R-:W3:Y:S01]  /*ec80*/  MUFU.EX2 R169, R169 ;  /* 0x000000a900a97308 */ /* 0x000ee20000000800 */
[----:B------:R-:W-:-:S07]  /*ec90*/  LOP3.LUT R10, R246, 0xff, RZ, 0xc0, !PT ;  /* 0x000000fff60a7812 */ /* 0x000fce00078ec0ff */
[----:B------:R-:W-:Y:S01]  /*eca0*/  MUFU.EX2 R170, R170 ;  /* 0x000000aa00aa7308 */ /* 0x000fe20000000800 */
[----:B------:R-:W-:-:S07]  /*ecb0*/  SHF.R.U32.HI R8, RZ, 0x18, R246 ;  /* 0x00000018ff087819 */ /* 0x000fce00000116f6 */
[----:B------:R-:W4:Y:S01]  /*ecc0*/  MUFU.EX2 R171, R171 ;  /* 0x000000ab00ab7308 */ /* 0x000f220000000800 */
[----:B------:R-:W-:-:S07]  /*ecd0*/  LOP3.LUT R21, R21, 0xff, RZ, 0xc0, !PT ;  /* 0x000000ff15157812 */ /* 0x000fce00078ec0ff */
[----:B------:R-:W-:Y:S08]  /*ece0*/  MUFU.EX2 R182, R182 ;  /* 0x000000b600b67308 */ /* 0x000ff00000000800 */
[----:B------:R-:W1:Y:S08]  /*ecf0*/  MUFU.EX2 R181, R181 ;  /* 0x000000b500b57308 */ /* 0x000e700000000800 */
[----:B------:R-:W-:Y:S08]  /*ed00*/  MUFU.EX2 R180, R179 ;  /* 0x000000b300b47308 */ /* 0x000ff00000000800 */
[----:B------:R-:W2:Y:S01]  /*ed10*/  MUFU.EX2 R177, R177 ;  /* 0x000000b100b17308 */ /* 0x000ea20000000800 */
[----:B------:R-:W-:-:S02]  /*ed20*/  PRMT R10, R10, 0x5410, R33 ;  /* 0x000054100a0a7816 */ /* 0x000fc40000000021 */
[----:B------:R-:W-:Y:S02]  /*ed30*/  PRMT R8, R11, 0x5410, R8 ;  /* 0x000054100b087816 */ /* 0x000fe40000000008 */
[----:B------:R-:W-:Y:S02]  /*ed40*/  PRMT R184, R184, 0x5410, R9 ;  /* 0x00005410b8b87816 */ /* 0x000fe40000000009 */
[----:B------:R-:W-:Y:S01]  /*ed50*/  PRMT R20, R21, 0x5410, R20 ;  /* 0x0000541015147816 */ /* 0x000fe20000000014 */
[----:B------:R-:W-:Y:S01]  /*ed60*/  HMMA.16816.F32.BF16 R104, R4, R34, R104 ;  /* 0x000000220468723c */ /* 0x000fe20000041868 */
[----:B---3--:R-:W-:Y:S01]  /*ed70*/  F2FP.BF16.F32.PACK_AB R11, R169, R168 ;  /* 0x000000a8a90b723e */ /* 0x008fe200000010ff */
[----:B------:R-:W3:Y:S01]  /*ed80*/  LDSM.16.MT88.4 R32, [R217+0x19800] ;  /* 0x01980000d920783b */ /* 0x000ee20000004200 */
[----:B----4-:R-:W-:-:S03]  /*ed90*/  F2FP.BF16.F32.PACK_AB R9, R171, R170 ;  /* 0x000000aaab09723e */ /* 0x010fc600000010ff */
[----:B------:R-:W-:Y:S07]  /*eda0*/  HMMA.16816.F32.BF16 R148, R4, R22, R148 ;  /* 0x000000160494723c */ /* 0x000fee0000041894 */
[--C-:B------:R-:W-:Y:S02]  /*edb0*/  HSET2.LE.AND R6, R10, R235.reuse, PT ;  /* 0x000000eb0a067233 */ /* 0x100fe40003803000 */
[--C-:B------:R-:W-:Y:S02]  /*edc0*/  HSET2.LE.AND R7, R8, R235.reuse, PT ;  /* 0x000000eb08077233 */ /* 0x100fe40003803000 */
[----:B------:R-:W-:-:S02]  /*edd0*/  HSET2.LE.AND R4, R184, R235, PT ;  /* 0x000000ebb8047233 */ /* 0x000fc40003803000 */
[----:B------:R-:W-:Y:S02]  /*ede0*/  HSET2.LE.AND R5, R20, R235, PT ;  /* 0x000000eb14057233 */ /* 0x000fe40003803000 */
[----:B-1----:R-:W-:Y:S01]  /*edf0*/  F2FP.BF16.F32.PACK_AB R10, R181, R182 ;  /* 0x000000b6b50a723e */ /* 0x002fe200000010ff */
[----:B------:R-:W1:Y:S01]  /*ee00*/  LDSM.16.MT88.4 R20, [R216+0x19800] ;  /* 0x01980000d814783b */ /* 0x000e620000004200 */
[----:B--2---:R-:W-:Y:S02]  /*ee10*/  F2FP.BF16.F32.PACK_AB R8, R177, R180 ;  /* 0x000000b4b108723e */ /* 0x004fe400000010ff */
[----:B------:R-:W-:Y:S02]  /*ee20*/  LOP3.LUT R4, R4, R11, RZ, 0xc0, !PT ;  /* 0x0000000b04047212 */ /* 0x000fe400078ec0ff */
[----:B------:R-:W-:Y:S02]  /*ee30*/  LOP3.LUT R5, R5, R10, RZ, 0xc0, !PT ;  /* 0x0000000a05057212 */ /* 0x000fe400078ec0ff */
[----:B------:R-:W-:-:S02]  /*ee40*/  LOP3.LUT R6, R6, R9, RZ, 0xc0, !PT ;  /* 0x0000000906067212 */ /* 0x000fc400078ec0ff */
[----:B------:R-:W-:Y:S02]  /*ee50*/  LOP3.LUT R7, R7, R8, RZ, 0xc0, !PT ;  /* 0x0000000807077212 */ /* 0x000fe400078ec0ff */
[----:B------:R-:W-:Y:S05]  /*ee60*/  LDSM.16.MT88.4 R8, [R220+0x1b800] ;  /* 0x01b80000dc08783b */ /* 0x000fea0000004200 */
[C---:B------:R-:W-:Y:S06]  /*ee70*/  HMMA.16816.F32.BF16 R36, R4.reuse, R24, R36 ;  /* 0x000000180424723c */ /* 0x040fec0000041824 */
[C---:B------:R-:W-:Y:S01]  /*ee80*/  HMMA.16816.F32.BF16 R40, R4.reuse, R26, R40 ;  /* 0x0000001a0428723c */ /* 0x040fe20000041828 */
[----:B------:R-:W2:Y:S05]  /*ee90*/  LDSM.16.MT88.4 R24, [R217+0x1b800] ;  /* 0x01b80000d918783b */ /* 0x000eaa0000004200 */
[C---:B------:R-:W-:Y:S06]  /*eea0*/  HMMA.16816.F32.BF16 R160, R4.reuse, R28, R160 ;  /* 0x0000001c04a0723c */ /* 0x040fec00000418a0 */
[C---:B------:R-:W-:Y:S01]  /*eeb0*/  HMMA.16816.F32.BF16 R156, R4.reuse, R30, R156 ;  /* 0x0000001e049c723c */ /* 0x040fe2000004189c */
[----:B------:R-:W4:Y:S05]  /*eec0*/  LDSM.16.MT88.4 R28, [R218+0x1b800] ;  /* 0x01b80000da1c783b */ /* 0x000f2a0000004200 */
[C---:B---3--:R-:W-:Y:S06]  /*eed0*/  HMMA.16816.F32.BF16 R44, R4.reuse, R32, R44 ;  /* 0x00000020042c723c */ /* 0x048fec000004182c */
[C---:B------:R-:W-:Y:S01]  /*eee0*/  HMMA.16816.F32.BF16 R48, R4.reuse, R34, R48 ;  /* 0x000000220430723c */ /* 0x040fe20000041830 */
[----:B------:R-:W-:Y:S05]  /*eef0*/  LDSM.16.MT88.4 R32, [R216+0x1b800] ;  /* 0x01b80000d820783b */ /* 0x000fea0000004200 */
[C---:B-1----:R-:W-:Y:S06]  /*ef00*/  HMMA.16816.F32.BF16 R52, R4.reuse, R20, R52 ;  /* 0x000000140434723c */ /* 0x042fec0000041834 */
[C---:B--2---:R-:W-:Y:S06]  /*ef10*/  HMMA.16816.F32.BF16 R76, R4.reuse, R24, R76 ;  /* 0x00000018044c723c */ /* 0x044fec000004184c */
[C---:B------:R-:W-:Y:S01]  /*ef20*/  HMMA.16816.F32.BF16 R80, R4.reuse, R26, R80 ;  /* 0x0000001a0450723c */ /* 0x040fe20000041850 */
[----:B------:R-:W1:Y:S05]  /*ef30*/  LDSM.16.MT88.4 R24, [R220+0x1f800] ;  /* 0x01f80000dc18783b */ /* 0x000e6a0000004200 */
[C---:B------:R-:W-:Y:S01]  /*ef40*/  HMMA.16816.F32.BF16 R56, R4.reuse, R22, R56 ;  /* 0x000000160438723c */ /* 0x040fe20000041838 */
[----:B------:R-:W2:Y:S05]  /*ef50*/  LDSM.16.MT88.4 R20, [R220+0x1d800] ;  /* 0x01d80000dc14783b */ /* 0x000eaa0000004200 */
[C---:B------:R-:W-:Y:S06]  /*ef60*/  HMMA.16816.F32.BF16 R60, R4.reuse, R8, R60 ;  /* 0x00000008043c723c */ /* 0x040fec000004183c */
[C---:B------:R-:W-:Y:S01]  /*ef70*/  HMMA.16816.F32.BF16 R64, R4.reuse, R10, R64 ;  /* 0x0000000a0440723c */ /* 0x040fe20000041840 */
[----:B------:R-:W3:Y:S05]  /*ef80*/  LDSM.16.MT88.4 R8, [R218+0x1d800] ;  /* 0x01d80000da08783b */ /* 0x000eea0000004200 */
[C---:B----4-:R-:W-:Y:S06]  /*ef90*/  HMMA.16816.F32.BF16 R68, R4.reuse, R28, R68 ;  /* 0x0000001c0444723c */ /* 0x050fec0000041844 */
[----:B------:R-:W-:Y:S01]  /*efa0*/  HMMA.16816.F32.BF16 R72, R4, R30, R72 ;  /* 0x0000001e0448723c */ /* 0x000fe20000041848 */
[----:B------:R-:W4:Y:S01]  /*efb0*/  LDSM.16.MT88.4 R28, [R217+0x1d800] ;  /* 0x01d80000d91c783b */ /* 0x000f220000004200 */
[----:B------:R-:W-:Y:S01]  /*efc0*/  FFMA.FTZ R176, R251, R175, R176 ;  /* 0x000000affbb07223 */ /* 0x000fe200000100b0 */
[----:B------:R-:W-:-:S03]  /*efd0*/  FFMA.FTZ R249, R249, R0, R172 ;  /* 0x00000000f9f97223 */ /* 0x000fc600000100ac */
[----:B------:R-:W-:Y:S01]  /*efe0*/  FADD.FTZ R173, R173, R176 ;  /* 0x000000b0adad7221 */ /* 0x000fe20000010000 */
[----:B------:R-:W-:-:S03]  /*eff0*/  FADD.FTZ R166, R166, R249 ;  /* 0x000000f9a6a67221 */ /* 0x000fc60000010000 */
[----:B------:R-:W-:Y:S01]  /*f000*/  FADD.FTZ R174, R174, R173 ;  /* 0x000000adaeae7221 */ /* 0x000fe20000010000 */
[----:B-1----:R-:W-:Y:S03]  /*f010*/  HMMA.16816.F32.BF16 R124, R4, R24, R124 ;  /* 0x00000018047c723c */ /* 0x002fe6000004187c */
[----:B------:R-:W-:-:S04]  /*f020*/  FADD.FTZ R167, R167, R174 ;  /* 0x000000aea7a77221 */ /* 0x000fc80000010000 */
[----:B------:R-:W-:-:S04]  /*f030*/  FADD.FTZ R25, R165, R166 ;  /* 0x000000a6a5197221 */ /* 0x000fc80000010000 */
[----:B------:R-:W-:Y:S01]  /*f040*/  FADD.FTZ R25, R178, R25 ;  /* 0x00000019b2197221 */ /* 0x000fe20000010000 */
[----:B------:R-:W-:Y:S01]  /*f050*/  HMMA.16816.F32.BF16 R84, R4, R32, R84 ;  /* 0x000000200454723c */ /* 0x000fe20000041854 */
[----:B------:R-:W-:Y:S02]  /*f060*/  FADD.FTZ R0, R188, R167 ;  /* 0x000000a7bc007221 */ /* 0x000fe40000010000 */
[----:B------:R-:W-:-:S03]  /*f070*/  FADD.FTZ R192, R192, R25 ;  /* 0x00000019c0c07221 */ /* 0x000fc60000010000 */
[----:B------:R-:W-:Y:S01]  /*f080*/  HMMA.16816.F32.BF16 R88, R4, R34, R88 ;  /* 0x000000220458723c */ /* 0x000fe20000041858 */
[----:B------:R-:W1:Y:S01]  /*f090*/  LDSM.16.MT88.4 R32, [R216+0x1d800] ;  /* 0x01d80000d820783b */ /* 0x000e620000004200 */
[----:B------:R-:W-:-:S04]  /*f0a0*/  FADD.FTZ R0, R193, R0 ;  /* 0x00000000c1007221 */ /* 0x000fc80000010000 */
[----:B--2---:R-:W-:Y:S01]  /*f0b0*/  HMMA.16816.F32.BF16 R92, R4, R20, R92 ;  /* 0x00000014045c723c */ /* 0x004fe2000004185c */
[----:B------:R-:W-:-:S05]  /*f0c0*/  FADD.FTZ R192, R189, R192 ;  /* 0x000000c0bdc07221 */ /* 0x000fca0000010000 */
        /* <DEDUP_REMOVED lines=24> */
[----:B-1----:R-:W-:Y:S01]  /*f250*/  HMMA.16816.F32.BF16 R116, R4, R32, R116 ;  /* 0x000000200474723c */ /* 0x002fe20000041874 */
[----:B------:R-:W-:Y:S01]  /*f260*/  @UP0 UIADD3 UR21, UR21, -0x4, URZ ;  /* 0xfffffffc15150890 */ /* 0x000fe2000fffe03f */
[----:B------:R-:W-:Y:S01]  /*f270*/  FADD.FTZ R170, R170, R169 ;  /* 0x000000a9aaaa7221 */ /* 0x000fe20000010000 */
[----:B------:R-:W-:-:S03]  /*f280*/  FADD.FTZ R180, R180, R181 ;  /* 0x000000b5b4b47221 */ /* 0x000fc60000010000 */
[----:B------:R-:W-:Y:S01]  /*f290*/  HMMA.16816.F32.BF16 R120, R4, R34, R120 ;  /* 0x000000220478723c */ /* 0x000fe20000041878 */
[----:B------:R-:W-:Y:S01]  /*f2a0*/  FADD.FTZ R251, R171, R170 ;  /* 0x000000aaabfb7221 */ /* 0x000fe20000010000 */
[----:B------:R-:W-:-:S04]  /*f2b0*/  FADD.FTZ R249, R177, R180 ;  /* 0x000000b4b1f97221 */ /* 0x000fc80000010000 */
[C---:B------:R-:W-:Y:S06]  /*f2c0*/  HMMA.16816.F32.BF16 R128, R4.reuse, R26, R128 ;  /* 0x0000001a0480723c */ /* 0x040fec0000041880 */
[C---:B--2---:R-:W-:Y:S06]  /*f2d0*/  HMMA.16816.F32.BF16 R132, R4.reuse, R20, R132 ;  /* 0x000000140484723c */ /* 0x044fec0000041884 */
[C---:B------:R-:W-:Y:S06]  /*f2e0*/  HMMA.16816.F32.BF16 R152, R4.reuse, R22, R152 ;  /* 0x000000160498723c */ /* 0x040fec0000041898 */
[C---:B---3--:R-:W-:Y:S06]  /*f2f0*/  HMMA.16816.F32.BF16 R136, R4.reuse, R8, R136 ;  /* 0x000000080488723c */ /* 0x048fec0000041888 */
[C---:B------:R-:W-:Y:S06]  /*f300*/  HMMA.16816.F32.BF16 R140, R4.reuse, R10, R140 ;  /* 0x0000000a048c723c */ /* 0x040fec000004188c */
[C---:B----4-:R-:W-:Y:S06]  /*f310*/  HMMA.16816.F32.BF16 R144, R4.reuse, R28, R144 ;  /* 0x0000001c0490723c */ /* 0x050fec0000041890 */
[----:B------:R-:W-:Y:S01]  /*f320*/  HMMA.16816.F32.BF16 R148, R4, R30, R148 ;  /* 0x0000001e0494723c */ /* 0x000fe20000041894 */
[----:B------:R-:W-:-:S08]  /*f330*/  NOP ;  /* 0x0000000000007918 */ /* 0x000fd00000000000 */
[----:B------:R-:W-:-:S15]  /*f340*/  @P0 BRA `(.L_x_839) ;  /* 0x0000000000040947 */ /* 0x000fde0003800000 */
.L_x_832:
[----:B------:R-:W-:-:S12]  /*f350*/  UIADD3 UR21, UR38, -0x1, URZ ;  /* 0xffffffff26157890 */ /* 0x000fd8000fffe03f */
.L_x_839:
[----:B------:R-:W-:-:S13]  /*f360*/  ISETP.LE.AND P0, PT, RZ, UR21, PT ;  /* 0x00000015ff007c0c */ /* 0x000fda000bf03270 */
[----:B------:R-:W-:Y:S05]  /*f370*/  @!P0 BRA `(.L_x_840) ;  /* 0x0000004400a88947 */ /* 0x000fea0003800000 */
[----:B------:R-:W1:Y:S01]  /*f380*/  S2R R4, SR_TID.X ;  /* 0x0000000000047919 */ /* 0x000e620000002100 */
[--C-:B------:R-:W-:Y:S01]  /*f390*/  SHF.R.S32.HI R7, RZ, 0x1f, R240.reuse ;  /* 0x0000001fff077819 */ /* 0x100fe200000114f0 */
[----:B------:R-:W-:Y:S01]  /*f3a0*/  IMAD.MOV.U32 R6, RZ, RZ, R240 ;  /* 0x000000ffff067224 */ /* 0x000fe200078e00f0 */
[----:B------:R-:W-:Y:S01]  /*f3b0*/  ULDC.64 UR6, c[0x0][0x220] ;  /* 0x0000880000067ab9 */ /* 0x000fe20000000a00 */
[----:B------:R-:W-:Y:S01]  /*f3c0*/  IMAD.U32 R244, RZ, RZ, UR25 ;  /* 0x00000019fff47e24 */ /* 0x000fe2000f8e00ff */
[----:B------:R-:W-:Y:S01]  /*f3d0*/  ULDC UR4, c[0x0][0x2d0] ;  /* 0x0000b40000047ab9 */ /* 0x000fe20000000800 */
[--C-:B------:R-:W-:Y:S01]  /*f3e0*/  IMAD.WIDE.U32 R10, R19, UR20, R6.reuse ;  /* 0x00000014130a7c25 */ /* 0x100fe2000f8e0006 */
[----:B------:R-:W-:Y:S01]  /*f3f0*/  ISETP.GE.AND P3, PT, R240, UR4, PT ;  /* 0x00000004f0007c0c */ /* 0x000fe2000bf66270 */
[----:B------:R-:W-:Y:S01]  /*f400*/  ULDC.64 UR10, c[0x0][0x218] ;  /* 0x00008600000a7ab9 */ /* 0x000fe20000000a00 */
[----:B------:R-:W-:Y:S01]  /*f410*/  UIADD3 UR36, UR21, -0x1, URZ ;  /* 0xffffffff15247890 */ /* 0x000fe2000fffe03f */
[----:B------:R-:W-:Y:S01]  /*f420*/  IMAD.WIDE.U32 R18, R18, UR20, R6 ;  /* 0x0000001412127c25 */ /* 0x000fe2000f8e0006 */
[----:B------:R-:W-:Y:S01]  /*f430*/  IADD3 R7, P1, R10, UR24, RZ ;  /* 0x000000180a077c10 */ /* 0x000fe2000ff3e0ff */
[----:B------:R-:W-:Y:S01]  /*f440*/  UMOV UR38, URZ ;  /* 0x0000003f00267c82 */ /* 0x000fe20008000000 */
[----:B------:R-:W-:Y:S01]  /*f450*/  ULDC UR4, c[0x0][0x2ec] ;  /* 0x0000bb0000047ab9 */ /* 0x000fe20000000800 */
[----:B------:R-:W-:Y:S01]  /*f460*/  IMAD.WIDE.U32 R20, R13, -0x326172a9, RZ ;  /* 0xcd9e8d570d147825 */ /* 0x000fe200078e00ff */
[----:B------:R-:W-:-:S03]  /*f470*/  IADD3 R5, P0, R18, UR26, RZ ;  /* 0x0000001a12057c10 */ /* 0x000fc6000ff1e0ff */
[----:B------:R-:W-:Y:S01]  /*f480*/  IMAD.U32 R246, RZ, RZ, UR23 ;  /* 0x00000017fff67e24 */ /* 0x000fe2000f8e00ff */
[----:B------:R-:W-:Y:S01]  /*f490*/  IADD3.X R244, R244, UR31, R19, P0, !PT ;  /* 0x0000001ff4f47c10 */ /* 0x000fe200087fe413 */
[----:B------:R-:W-:Y:S01]  /*f4a0*/  IMAD.MOV.U32 R0, RZ, RZ, R3 ;  /* 0x000000ffff007224 */ /* 0x000fe200078e0003 */
[----:B------:R-:W-:Y:S01]  /*f4b0*/  LEA R245, P0, R5, UR6, 0x1 ;  /* 0x0000000605f57c11 */ /* 0x000fe2000f8008ff */
[----:B------:R-:W-:Y:S01]  /*f4c0*/  STL.64 [R1+0x8], R20 ;  /* 0x0000081401007387 */ /* 0x000fe20000100a00 */
[----:B------:R-:W-:Y:S01]  /*f4d0*/  LOP3.LUT R3, R21, R2, RZ, 0x3c, !PT ;  /* 0x0000000215037212 */ /* 0x000fe200078e3cff */
[----:B------:R-:W2:Y:S01]  /*f4e0*/  @!P3 LDC.64 R230, c[0x0][0x220] ;  /* 0x00008800ffe6bb82 */ /* 0x000ea20000000a00 */
[----:B------:R-:W-:Y:S01]  /*f4f0*/  LEA.HI.X R244, R5, UR7, R244, 0x1, P0 ;  /* 0x0000000705f47c11 */ /* 0x000fe200080f0cf4 */
[----:B------:R-:W-:Y:S01]  /*f500*/  IMAD.MOV.U32 R165, RZ, RZ, R164 ;  /* 0x000000ffffa57224 */ /* 0x000fe200078e00a4 */
[----:B------:R-:W-:Y:S01]  /*f510*/  IADD3.X R246, R246, UR9, R11, P1, !PT ;  /* 0x00000009f6f67c10 */ /* 0x000fe20008ffe40b */
[----:B------:R-:W-:Y:S01]  /*f520*/  ULDC UR31, c[0x0][0x2d0] ;  /* 0x0000b400001f7ab9 */ /* 0x000fe20000000800 */
[C---:B------:R-:W-:Y:S01]  /*f530*/  LEA R247, P1, R7.reuse, UR10, 0x1 ;  /* 0x0000000a07f77c11 */ /* 0x040fe2000f8208ff */
[----:B------:R-:W-:Y:S01]  /*f540*/  ULDC.64 UR6, c[0x0][0x250] ;  /* 0x0000940000067ab9 */ /* 0x000fe20000000a00 */
[----:B-1----:R-:W-:Y:S01]  /*f550*/  SHF.R.S32.HI R9, RZ, 0x1f, R4 ;  /* 0x0000001fff097819 */ /* 0x002fe20000011404 */
[----:B------:R-:W1:Y:S01]  /*f560*/  @!P3 LDC.64 R228, c[0x0][0x220] ;  /* 0x00008800ffe4bb82 */ /* 0x000e620000000a00 */
[----:B------:R-:W-:Y:S01]  /*f570*/  LEA.HI.X R246, R7, UR11, R246, 0x1, P1 ;  /* 0x0000000b07f67c11 */ /* 0x000fe200088f0cf6 */
[----:B------:R-:W-:Y:S01]  /*f580*/  ULDC.64 UR10, c[0x0][0x248] ;  /* 0x00009200000a7ab9 */ /* 0x000fe20000000a00 */
[----:B------:R-:W-:-:S04]  /*f590*/  LEA.HI R4, R9, R4, RZ, 0x3 ;  /* 0x0000000409047211 */ /* 0x000fc800078f18ff */
[----:B------:R-:W-:-:S04]  /*f5a0*/  SHF.R.S32.HI R4, RZ, 0x3, R4 ;  /* 0x00000003ff047819 */ /* 0x000fc80000011404 */
[----:B------:R-:W-:Y:S02]  /*f5b0*/  IADD3 R6, P0, R4, 0x20, RZ ;  /* 0x0000002004067810 */ /* 0x000fe40007f1e0ff */
[----:B------:R-:W-:Y:S01]  /*f5c0*/  SHF.R.S32.HI R2, RZ, 0x1f, R4 ;  /* 0x0000001fff027819 */ /* 0x000fe20000011404 */
[----:B------:R-:W-:Y:S02]  /*f5d0*/  IMAD.WIDE.U32 R4, R12, -0x2daee0ad, RZ ;  /* 0xd2511f530c047825 */ /* 0x000fe400078e00ff */
[----:B------:R-:W-:Y:S02]  /*f5e0*/  STL [R1+0x20], R6 ;  /* 0x0000200601007387 */ /* 0x000fe40000100800 */
[----:B------:R-:W-:Y:S02]  /*f5f0*/  IMAD.X R7, RZ, RZ, R2, P0 ;  /* 0x000000ffff077224 */ /* 0x000fe400000e0602 */
[----:B------:R3:W-:Y:S01]  /*f600*/  STL.64 [R1+0x10], R4 ;  /* 0x0000100401007387 */ /* 0x0007e20000100a00 */
[----:B-----5:R-:W-:-:S02]  /*f610*/  IMAD.MOV.U32 R2, RZ, RZ, R14 ;  /* 0x000000ffff027224 */ /* 0x020fc400078e000e */
[----:B---3--:R-:W-:-:S04]  /*f620*/  IMAD.WIDE.U32 R4, R3, -0x2daee0ad, RZ ;  /* 0xd2511f5303047825 */ /* 0x008fc800078e00ff */
[----:B------:R-:W-:Y:S01]  /*f630*/  IMAD.MOV.U32 R3, RZ, RZ, R17 ;  /* 0x000000ffff037224 */ /* 0x000fe200078e0011 */
[----:B------:R3:W-:Y:S04]  /*f640*/  STL.64 [R1], R4 ;  /* 0x0000000401007387 */ /* 0x0007e80000100a00 */
[----:B------:R3:W-:Y:S04]  /*f650*/  STL [R1+0x24], R7 ;  /* 0x0000240701007387 */ /* 0x0007e80000100800 */
[----:B------:R3:W-:Y:S01]  /*f660*/  STL.64 [R1+0x18], R2 ;  /* 0x0000180201007387 */ /* 0x0007e20000100a00 */
[----:B-12---:R-:W-:Y:S05]  /*f670*/  BRA `(.L_x_841) ;  /* 0x0000000000f07947 */ /* 0x006fea0003800000 */
.L_x_843:
        /* <DEDUP_REMOVED lines=60> */
.L_x_841:
[----:B---3--:R-:W2:Y:S01]  /*fa40*/  LDL.64 R4, [R1+0x20] ;  /* 0x0000200001047983 */ /* 0x008ea20000100a00 */
[----:B------:R-:W-:Y:S01]  /*fa50*/  UIADD3 UR37, -UR38, UR21, URZ ;  /* 0x0000001526257290 */ /* 0x000fe2000fffe13f */
[----:B------:R-:W-:Y:S04]  /*fa60*/  DEPBAR.LE SB0, 0x0 ;  /* 0x000080000000791a */ /* 0x000fe80000000000 */
[----:B------:R-:W3:Y:S01]  /*fa70*/  LDL.64 R6, [R1+0x18] ;  /* 0x0000180001067983 */ /* 0x000ee20000100a00 */
[----:B------:R-:W-:Y:S01]  /*fa80*/  IMAD.U32 R166, RZ, RZ, UR37 ;  /* 0x00000025ffa67e24 */ /* 0x000fe2000f8e00ff */
[----:B------:R-:W-:Y:S01]  /*fa90*/  USHF.R.S32.HI UR12, URZ, 0x1f, UR37 ;  /* 0x0000001f3f0c7899 */ /* 0x000fe20008011425 */
[----:B------:R-:W-:Y:S01]  /*faa0*/  IMAD.U32 R167, RZ, RZ, UR37 ;  /* 0x00000025ffa77e24 */ /* 0x000fe2000f8e00ff */
[----:B------:R-:W-:Y:S01]  /*fab0*/  UIMAD UR9, UR15, UR37, URZ ;  /* 0x000000250f0972a4 */ /* 0x000fe2000f8e023f */
[----:B------:R-:W-:Y:S01]  /*fac0*/  IMAD.U32 R164, RZ, RZ, UR37 ;  /* 0x00000025ffa47e24 */ /* 0x000fe2000f8e00ff */
[----:B------:R-:W-:Y:S01]  /*fad0*/  BAR.SYNC.DEFER_BLOCKING 0x0 ;  /* 0x0000000000007b1d */ /* 0x000fe20000010000 */
[----:B------:R-:W-:Y:S01]  /*fae0*/  LEA R26, P1, R166, R242, 0x6 ;  /* 0x000000f2a61a7211 */ /* 0x000fe200078230ff */
[----:B------:R-:W-:Y:S01]  /*faf0*/  IMAD.U32 R2, RZ, RZ, UR37 ;  /* 0x00000025ff027e24 */ /* 0x000fe2000f8e00ff */
[----:B------:R-:W-:Y:S01]  /*fb00*/  UIMAD UR9, UR12, UR34, UR9 ;  /* 0x000000220c0972a4 */ /* 0x000fe2000f8e0209 */
[----:B------:R-:W-:Y:S01]  /*fb10*/  IMAD.U32 R3, RZ, RZ, UR37 ;  /* 0x00000025ff037e24 */ /* 0x000fe2000f8e00ff */
[----:B------:R-:W-:Y:S01]  /*fb20*/  LEA.HI.X.SX32 R27, R167, R243, 0x6, P1 ;  /* 0x000000f3a71b7211 */ /* 0x000fe200008f36ff */
[----:B------:R-:W-:Y:S01]  /*fb30*/  @P3 STS.128 [R227+0x18000], RZ ;  /* 0x018000ffe3003388 */ /* 0x000fe20000000c00 */
[----:B---3--:R-:W-:Y:S01]  /*fb40*/  IMAD.WIDE.U32 R30, R2, UR34, R6 ;  /* 0x00000022021e7c25 */ /* 0x008fe2000f8e0006 */
[----:B--2---:R-:W-:Y:S03]  /*fb50*/  LEA R22, P0, R164, R4, 0x6 ;  /* 0x00000004a4167211 */ /* 0x004fe600078030ff */
[----:B------:R-:W-:Y:S01]  /*fb60*/  IMAD R164, R27, UR6, RZ ;  /* 0x000000061ba47c24 */ /* 0x000fe2000f8e02ff */
[----:B------:R-:W-:Y:S01]  /*fb70*/  @!P3 LEA R18, P1, R30, R230, 0x1 ;  /* 0x000000e61e12b211 */ /* 0x000fe200078208ff */
[----:B------:R-:W-:Y:S01]  /*fb80*/  VIADD R2, R31, UR9 ;  /* 0x000000091f027c36 */ /* 0x000fe20008000000 */
[----:B------:R-:W-:Y:S01]  /*fb90*/  LEA.HI.X.SX32 R23, R3, R5, 0x6, P0 ;  /* 0x0000000503177211 */ /* 0x000fe200000f36ff */
[----:B------:R-:W-:Y:S01]  /*fba0*/  IMAD R164, R26, UR7, R164 ;  /* 0x000000071aa47c24 */ /* 0x000fe2000f8e02a4 */
[----:B------:R-:W-:Y:S01]  /*fbb0*/  @!P3 IADD3 R166, P0, R30, UR27, RZ ;  /* 0x0000001b1ea6bc10 */ /* 0x000fe2000ff1e0ff */
[----:B------:R-:W-:Y:S01]  /*fbc0*/  IMAD.WIDE.U32 R26, R26, UR6, RZ ;  /* 0x000000061a1a7c25 */ /* 0x000fe2000f8e00ff */
[----:B------:R-:W-:Y:S01]  /*fbd0*/  @!P3 LEA.HI.X R19, R30, R231, R2, 0x1, P1 ;  /* 0x000000e71e13b211 */ /* 0x000fe200008f0c02 */
[----:B------:R-:W-:Y:S01]  /*fbe0*/  UIADD3 UR9, UR36, -UR38, URZ ;  /* 0x8000002624097290 */ /* 0x000fe2000fffe03f */
[----:B------:R-:W-:Y:S01]  /*fbf0*/  @!P3 LEA R34, P1, R166, R228, 0x1 ;  /* 0x000000e4a622b211 */ /* 0x000fe200078208ff */
[----:B------:R-:W-:Y:S01]  /*fc00*/  IMAD.IADD R167, R27, 0x1, R164 ;  /* 0x000000011ba77824 */ /* 0x000fe200078e02a4 */
[----:B------:R-:W-:Y:S01]  /*fc10*/  LEA R30, P2, R26, R245, 0x1 ;  /* 0x000000f51a1e7211 */ /* 0x000fe200078408ff */
[----:B------:R-:W-:Y:S01]  /*fc20*/  IMAD R3, R23, UR6, RZ ;  /* 0x0000000617037c24 */ /* 0x000fe2000f8e02ff */
[----:B------:R-:W-:Y:S01]  /*fc30*/  @!P3 IADD3.X R2, R2, UR22, RZ, P0, !PT ;  /* 0x000000160202bc10 */ /* 0x000fe200087fe4ff */
[----:B------:R-:W-:Y:S01]  /*fc40*/  @!PT LDS RZ, [RZ] ;  /* 0x00000000fffff984 */ /* 0x000fe20000000800 */
[----:B------:R-:W-:Y:S01]  /*fc50*/  @!PT LDS RZ, [RZ] ;  /* 0x00000000fffff984 */ /* 0x000fe20000000800 */
[----:B------:R-:W-:Y:S01]  /*fc60*/  @!PT LDS RZ, [RZ] ;  /* 0x00000000fffff984 */ /* 0x000fe20000000800 */
[----:B------:R-:W-:Y:S01]  /*fc70*/  @!P3 LDGSTS.E.BYPASS.LTC128B.128 [R227+0x18000], desc[UR28][R18.64] ;  /* 0x1800000012e3bfae */ /* 0x000fe2000b901d5c */
[-C--:B------:R-:W-:Y:S01]  /*fc80*/  LEA.HI.X R31, R26, R244.reuse, R167, 0x1, P2 ;  /* 0x000000f41a1f7211 */ /* 0x080fe200010f0ca7 */
[----:B------:R-:W-:Y:S01]  /*fc90*/  IMAD R3, R22, UR7, R3 ;  /* 0x0000000716037c24 */ /* 0x000fe2000f8e0203 */
[----:B------:R-:W-:Y:S01]  /*fca0*/  ISETP.GE.AND P2, PT, R234, UR31, PT ;  /* 0x0000001fea007c0c */ /* 0x000fe2000bf46270 */
[----:B------:R-:W-:Y:S01]  /*fcb0*/  IMAD.WIDE.U32 R22, R22, UR6, RZ ;  /* 0x0000000616167c25 */ /* 0x000fe2000f8e00ff */
[----:B------:R-:W-:Y:S02]  /*fcc0*/  @!P3 LEA.HI.X R35, R166, R229, R2, 0x1, P1 ;  /* 0x000000e5a623b211 */ /* 0x000fe400008f0c02 */
[----:B------:R-:W-:Y:S01]  /*fcd0*/  ISETP.GE.AND P1, PT, R233, UR31, PT ;  /* 0x0000001fe9007c0c */ /* 0x000fe2000bf26270 */
[----:B------:R-:W-:Y:S01]  /*fce0*/  IMAD.IADD R3, R23, 0x1, R3 ;  /* 0x0000000117037824 */ /* 0x000fe200078e0203 */
[C---:B------:R-:W-:Y:S01]  /*fcf0*/  LEA R198, P0, R22.reuse, R245, 0x1 ;  /* 0x000000f516c67211 */ /* 0x040fe200078008ff */
[----:B------:R-:W-:Y:S02]  /*fd00*/  IMAD.MOV.U32 R166, RZ, RZ, R4 ;  /* 0x000000ffffa67224 */ /* 0x000fe400078e0004 */
[----:B------:R-:W-:Y:S01]  /*fd10*/  IMAD.MOV.U32 R167, RZ, RZ, R5 ;  /* 0x000000ffffa77224 */ /* 0x000fe200078e0005 */
[----:B------:R-:W-:Y:S01]  /*fd20*/  LEA.HI.X R199, R22, R244, R3, 0x1, P0 ;  /* 0x000000f416c77211 */ /* 0x000fe200000f0c03 */
[----:B------:R-:W-:Y:S01]  /*fd30*/  IMAD.U32 R3, RZ, RZ, UR9 ;  /* 0x00000009ff037e24 */ /* 0x000fe2000f8e00ff */
[----:B------:R-:W-:Y:S01]  /*fd40*/  ISETP.GE.AND P0, PT, R232, UR31, PT ;  /* 0x0000001fe8007c0c */ /* 0x000fe2000bf06270 */
[----:B------:R-:W-:Y:S01]  /*fd50*/  @P2 STS.128 [R227+0x1a000], RZ ;  /* 0x01a000ffe3002388 */ /* 0x000fe20000000c00 */
[----:B------:R-:W-:Y:S03]  /*fd60*/  IMAD.U32 R164, RZ, RZ, UR9 ;  /* 0x00000009ffa47e24 */ /* 0x000fe6000f8e00ff */
        /* <DEDUP_REMOVED lines=38> */
[----:B-----5:R-:W5:Y:S04]  /*ffd0*/  LDSM.16.M88.4 R184, [R225+0x11800] ;  /* 0x01180000e1b8783b */ /* 0x020f680000000200 */
[----:B------:R-:W0:Y:S04]  /*ffe0*/  LDGDEPBAR ;  /* 0x00000000000079af */ /* 0x000e280000000000 */
[----:B------:R-:W-:Y:S04]  /*fff0*/  LDSM.16.M88.4 R188, [R224] ;  /* 0x00000000e0bc783b */ /* 0x000fe80000000200 */
[----:B------:R-:W5:Y:S04]  /*10000*/  LDSM.16.M88.4 R192, [R223] ;  /* 0x00000000dfc0783b */ /* 0x000f680000000200 */
[----:B-1----:R-:W1:Y:S01]  /*10010*/  LDSM.16.M88.4 R196, [R215] ;  /* 0x00000000d7c4783b */ /* 0x002e620000000200 */
[C---:B--2---:R-:W-:Y:S06]  /*10020*/  HMMA.16816.F32.BF16 R4, R168.reuse, R172, RZ ;  /* 0x000000aca804723c */ /* 0x044fec00000418ff */
[C---:B------:R-:W-:Y:S01]  /*10030*/  HMMA.16816.F32.BF16 R8, R168.reuse, R174, RZ ;  /* 0x000000aea808723c */ /* 0x040fe200000418ff */
[----:B------:R-:W2:Y:S05]  /*10040*/  LDSM.16.M88.4 R172, [R214] ;  /* 0x00000000d6ac783b */ /* 0x000eaa0000000200 */
[C---:B---3--:R-:W-:Y:S06]  /*10050*/  HMMA.16816.F32.BF16 R12, R168.reuse, R176, RZ ;  /* 0x000000b0a80c723c */ /* 0x048fec00000418ff */
[C---:B------:R-:W-:Y:S01]  /*10060*/  HMMA.16816.F32.BF16 R16, R168.reuse, R178, RZ ;  /* 0x000000b2a810723c */ /* 0x040fe200000418ff */
[----:B------:R-:W3:Y:S05]  /*10070*/  LDSM.16.M88.4 R176, [R213] ;  /* 0x00000000d5b0783b */ /* 0x000eea0000000200 */
[C---:B----4-:R-:W-:Y:S06]  /*10080*/  HMMA.16816.F32.BF16 R20, R168.reuse, R180, RZ ;  /* 0x000000b4a814723c */ /* 0x050fec00000418ff */
[C---:B------:R-:W-:Y:S01]  /*10090*/  HMMA.16816.F32.BF16 R24, R168.reuse, R182, RZ ;  /* 0x000000b6a818723c */ /* 0x040fe200000418ff */
[----:B------:R-:W-:Y:S05]  /*100a0*/  LDSM.16.M88.4 R180, [R219+0x10000] ;  /* 0x01000000dbb4783b */ /* 0x000fea0000000200 */
[C---:B-----5:R-:W-:Y:S06]  /*100b0*/  HMMA.16816.F32.BF16 R28, R168.reuse, R184, RZ ;  /* 0x000000b8a81c723c */ /* 0x060fec00000418ff */
[----:B------:R-:W-:Y:S01]  /*100c0*/  HMMA.16816.F32.BF16 R32, R168, R186, RZ ;  /* 0x000000baa820723c */ /* 0x000fe200000418ff */
[----:B------:R-:W4:Y:S04]  /*100d0*/  LDSM.16.M88.4 R168, [R222] ;  /* 0x00000000dea8783b */ /* 0x000f280000000200 */
[----:B------:R-:W5:Y:S01]  /*100e0*/  LDSM.16.M88.4 R184, [R219+0x10800] ;  /* 0x01080000dbb8783b */ /* 0x000f620000000200 */
[C---:B------:R-:W-:Y:S06]  /*100f0*/  HMMA.16816.F32.BF16 R4, R188.reuse, R192, R4 ;  /* 0x000000c0bc04723c */ /* 0x040fec0000041804 */
[C---:B------:R-:W-:Y:S01]  /*10100*/  HMMA.16816.F32.BF16 R8, R188.reuse, R194, R8 ;  /* 0x000000c2bc08723c */ /* 0x040fe20000041808 */
[----:B------:R-:W5:Y:S05]  /*10110*/  LDSM.16.M88.4 R192, [R219+0x11000] ;  /* 0x01100000dbc0783b */ /* 0x000f6a0000000200 */
[C---:B-1----:R-:W-:Y:S06]  /*10120*/  HMMA.16816.F32.BF16 R12, R188.reuse, R196, R12 ;  /* 0x000000c4bc0c723c */ /* 0x042fec000004180c */
[C---:B------:R-:W-:Y:S05]  /*10130*/  HMMA.16816.F32.BF16 R16, R188.reuse, R198, R16 ;  /* 0x000000c6bc10723c */ /* 0x040fea0000041810 */
[----:B------:R-:W-:Y:S01]  /*10140*/  IMAD.MOV.U32 R197, RZ, RZ, R167 ;  /* 0x000000ffffc57224 */ /* 0x000fe200078e00a7 */
[C---:B--2---:R-:W-:Y:S05]  /*10150*/  HMMA.16816.F32.BF16 R20, R188.reuse, R172, R20 ;  /* 0x000000acbc14723c */ /* 0x044fea0000041814 */
[----:B------:R-:W-:Y:S01]  /*10160*/  IMAD.MOV.U32 R196, RZ, RZ, R166 ;  /* 0x000000ffffc47224 */ /* 0x000fe200078e00a6 */
[C---:B------:R-:W-:Y:S01]  /*10170*/  HMMA.16816.F32.BF16 R24, R188.reuse, R174, R24 ;  /* 0x000000aebc18723c */ /* 0x040fe20000041818 */
[----:B------:R-:W1:Y:S04]  /*10180*/  LDSM.16.M88.4 R172, [R219+0x11800] ;  /* 0x01180000dbac783b */ /* 0x000e680000000200 */
[----:B------:R-:W-:Y:S01]  /*10190*/  LEA R166, P5, R3, R242, 0x6 ;  /* 0x000000f203a67211 */ /* 0x000fe200078a30ff */
[C---:B---3--:R-:W-:Y:S05]  /*101a0*/  HMMA.16816.F32.BF16 R28, R188.reuse, R176, R28 ;  /* 0x000000b0bc1c723c */ /* 0x048fea000004181c */
[----:B------:R-:W-:Y:S01]  /*101b0*/  LEA R198, P4, R164, R196, 0x6 ;  /* 0x000000c4a4c67211 */ /* 0x000fe200078830ff */
[----:B------:R-:W-:Y:S01]  /*101c0*/  HMMA.16816.F32.BF16 R32, R188, R178, R32 ;  /* 0x000000b2bc20723c */ /* 0x000fe20000041820 */
[----:B------:R-:W-:Y:S04]  /*101d0*/  LDSM.16.M88.4 R176, [R221] ;  /* 0x00000000ddb0783b */ /* 0x000fe80000000200 */
[----:B------:R-:W2:Y:S01]  /*101e0*/  LDSM.16.M88.4 R188, [R212] ;  /* 0x00000000d4bc783b */ /* 0x000ea20000000200 */
[C---:B----4-:R-:W-:Y:S06]  /*101f0*/  HMMA.16816.F32.BF16 R4, R168.reuse, R180, R4 ;  /* 0x000000b4a804723c */ /* 0x050fec0000041804 */
[C---:B------:R-:W-:Y:S01]  /*10200*/  HMMA.16816.F32.BF16 R8, R168.reuse, R182, R8 ;  /* 0x000000b6a808723c */ /* 0x040fe20000041808 */
[----:B------:R-:W3:Y:S05]  /*10210*/  LDSM.16.M88.4 R180, [R212+0x800] ;  /* 0x00080000d4b4783b */ /* 0x000eea0000000200 */
[C---:B-----5:R-:W-:Y:S06]  /*10220*/  HMMA.16816.F32.BF16 R12, R168.reuse, R184, R12 ;  /* 0x000000b8a80c723c */ /* 0x060fec000004180c */
[C---:B------:R-:W-:Y:S01]  /*10230*/  HMMA.16816.F32.BF16 R16, R168.reuse, R186, R16 ;  /* 0x000000baa810723c */ /* 0x040fe20000041810 */
[----:B------:R-:W4:Y:S05]  /*10240*/  LDSM.16.M88.4 R184, [R212+0x1000] ;  /* 0x00100000d4b8783b */ /* 0x000f2a0000000200 */
[C---:B------:R-:W-:Y:S06]  /*10250*/  HMMA.16816.F32.BF16 R20, R168.reuse, R192, R20 ;  /* 0x000000c0a814723c */ /* 0x040fec0000041814 */
        /* <DEDUP_REMOVED lines=14> */
[----:B------:R-:W-:Y:S05]  /*10340*/  LDSM.16.M88.4 R184, [R224+0x4000] ;  /* 0x00400000e0b8783b */ /* 0x000fea0000000200 */
[C---:B-----5:R-:W-:Y:S06]  /*10350*/  HMMA.16816.F32.BF16 R28, R176.reuse, R192, R28 ;  /* 0x000000c0b01c723c */ /* 0x060fec000004181c */
[----:B------:R-:W-:Y:S01]  /*10360*/  HMMA.16816.F32.BF16 R32, R176, R194, R32 ;  /* 0x000000c2b020723c */ /* 0x000fe20000041820 */
[----:B------:R-:W4:Y:S04]  /*10370*/  LDSM.16.M88.4 R176, [R225+0x13800] ;  /* 0x01380000e1b0783b */ /* 0x000f280000000200 */
[----:B------:R-:W5:Y:S01]  /*10380*/  LDSM.16.M88.4 R192, [R211] ;  /* 0x00000000d3c0783b */ /* 0x000f620000000200 */
        /* <DEDUP_REMOVED lines=9> */
[C---:B----4-:R-:W-:Y:S06]  /*10420*/  HMMA.16816.F32.BF16 R28, R168.reuse, R176, R28 ;  /* 0x000000b0a81c723c */ /* 0x050fec000004181c */
[----:B------:R-:W-:Y:S01]  /*10430*/  HMMA.16816.F32.BF16 R32, R168, R178, R32 ;  /* 0x000000b2a820723c */ /* 0x000fe20000041820 */
[----:B------:R-:W3:Y:S04]  /*10440*/  LDSM.16.M88.4 R168, [R208] ;  /* 0x00000000d0a8783b */ /* 0x000ee80000000200 */
        /* <DEDUP_REMOVED lines=16> */
[----:B------:R-:W3:Y:S05]  /*10550*/  LDSM.16.M88.4 R180, [R212+0x2000] ;  /* 0x00200000d4b4783b */ /* 0x000eea0000000200 */
[C---:B-----5:R-:W-:Y:S06]  /*10560*/  HMMA.16816.F32.BF16 R12, R176.reuse, R192, R12 ;  /* 0x000000c0b00c723c */ /* 0x060fec000004180c */
        /* <DEDUP_REMOVED lines=25> */
[C---:B---3--:R-:W-:Y:S06]  /*10700*/  HMMA.16816.F32.BF16 R12, R176.reuse, R180, R12 ;  /* 0x000000b4b00c723c */ /* 0x048fec000004180c */
[C---:B------:R-:W-:Y:S01]  /*10710*/  HMMA.16816.F32.BF16 R16, R176.reuse, R182, R16 ;  /* 0x000000b6b010723c */ /* 0x040fe20000041810 */
[----:B------:R-:W3:Y:S05]  /*10720*/  LDSM.16.M88.4 R180, [R205] ;  /* 0x00000000cdb4783b */ /* 0x000eea0000000200 */
[C---:B-----5:R-:W-:Y:S06]  /*10730*/  HMMA.16816.F32.BF16 R20, R176.reuse, R184, R20 ;  /* 0x000000b8b014723c */ /* 0x060fec0000041814 */
[C---:B------:R-:W-:Y:S01]  /*10740*/  HMMA.16816.F32.BF16 R24, R176.reuse, R186, R24 ;  /* 0x000000bab018723c */ /* 0x040fe20000041818 */
[----:B------:R-:W-:Y:S05]  /*10750*/  LDSM.16.M88.4 R184, [R222+0x8000] ;  /* 0x00800000deb8783b */ /* 0x000fea0000000200 */
[C---:B----4-:R-:W-:Y:S06]  /*10760*/  HMMA.16816.F32.BF16 R28, R176.reuse, R192, R28 ;  /* 0x000000c0b01c723c */ /* 0x050fec000004181c */
[----:B------:R-:W-:Y:S01]  /*10770*/  HMMA.16816.F32.BF16 R32, R176, R194, R32 ;  /* 0x000000c2b020723c */ /* 0x000fe20000041820 */
[----:B------:R-:W4:Y:S04]  /*10780*/  LDSM.16.M88.4 R176, [R204] ;  /* 0x00000000ccb0783b */ /* 0x000f280000000200 */
        /* <DEDUP_REMOVED lines=10> */
[C---:B----4-:R-:W-:Y:S06]  /*10830*/  HMMA.16816.F32.BF16 R28, R168.reuse, R176, R28 ;  /* 0x000000b0a81c723c */ /* 0x050fec000004181c */
[----:B------:R-:W-:Y:S01]  /*10840*/  HMMA.16816.F32.BF16 R32, R168, R178, R32 ;  /* 0x000000b2a820723c */ /* 0x000fe20000041820 */
[----:B------:R-:W3:Y:S04]  /*10850*/  LDSM.16.M88.4 R168, [R219+0x15800] ;  /* 0x01580000dba8783b */ /* 0x000ee80000000200 */
        /* <DEDUP_REMOVED lines=32> */
[----:B------:R-:W5:Y:S05]  /*10a60*/  LDSM.16.M88.4 R184, [R201] ;  /* 0x00000000c9b8783b */ /* 0x000f6a0000000200 */
[C---:B----4-:R-:W-:Y:S06]  /*10a70*/  HMMA.16816.F32.BF16 R20, R168.reuse, R192, R20 ;  /* 0x000000c0a814723c */ /* 0x050fec0000041814 */
[C---:B------:R-:W-:Y:S01]  /*10a80*/  HMMA.16816.F32.BF16 R24, R168.reuse, R194, R24 ;  /* 0x000000c2a818723c */ /* 0x040fe20000041818 */
[----:B------:R-:W4:Y:S05]  /*10a90*/  LDSM.16.M88.4 R192, [R200] ;  /* 0x00000000c8c0783b */ /* 0x000f2a0000000200 */
        /* <DEDUP_REMOVED lines=12> */
[----:B------:R-:W5:Y:S05]  /*10b60*/  LDSM.16.M88.4 R184, [R219+0x17800] ;  /* 0x01780000dbb8783b */ /* 0x000f6a0000000200 */
        /* <DEDUP_REMOVED lines=12> */
[----:B------:R-:W3:Y:S01]  /*10c30*/  LDSM.16.M88.4 R180, [R212+0x7800] ;  /* 0x00780000d4b4783b */ /* 0x000ee20000000200 */
[----:B------:R-:W-:Y:S04]  /*10c40*/  DEPBAR.LE SB0, 0x0 ;  /* 0x000080000000791a */ /* 0x000fe80000000000 */
[C---:B-----5:R-:W-:Y:S01]  /*10c50*/  HMMA.16816.F32.BF16 R28, R168.reuse, R184, R28 ;  /* 0x000000b8a81c723c */ /* 0x060fe2000004181c */
[----:B------:R-:W-:Y:S05]  /*10c60*/  BAR.SYNC.DEFER_BLOCKING 0x0 ;  /* 0x0000000000007b1d */ /* 0x000fea0000010000 */
[----:B------:R-:W-:Y:S06]  /*10c70*/  HMMA.16816.F32.BF16 R32, R168, R186, R32 ;  /* 0x000000baa820723c */ /* 0x000fec0000041820 */
[C---:B----4-:R-:W-:Y:S06]  /*10c80*/  HMMA.16816.F32.BF16 R4, R176.reuse, R192, R4 ;  /* 0x000000c0b004723c */ /* 0x050fec0000041804 */
[C---:B------:R-:W-:Y:S06]  /*10c90*/  HMMA.16816.F32.BF16 R8, R176.reuse, R194, R8 ;  /* 0x000000c2b008723c */ /* 0x040fec0000041808 */
[C---:B-1----:R-:W-:Y:S05]  /*10ca0*/  HMMA.16816.F32.BF16 R12, R176.reuse, R172, R12 ;  /* 0x000000acb00c723c */ /* 0x042fea000004180c */
[----:B------:R-:W-:Y:S01]  /*10cb0*/  IMAD.WIDE.U32 R194, R166, UR10, RZ ;  /* 0x0000000aa6c27c25 */ /* 0x000fe2000f8e00ff */
[C---:B------:R-:W-:Y:S06]  /*10cc0*/  HMMA.16816.F32.BF16 R16, R176.reuse, R174, R16 ;  /* 0x000000aeb010723c */ /* 0x040fec0000041810 */
[----:B------:R-:W-:Y:S01]  /*10cd0*/  FMNMX.FTZ R2, R4, R165, !PT ;  /* 0x000000a504027209 */ /* 0x000fe20007810000 */
[C---:B--2---:R-:W-:Y:S04]  /*10ce0*/  HMMA.16816.F32.BF16 R20, R176.reuse, R188, R20 ;  /* 0x000000bcb014723c */ /* 0x044fe80000041814 */
[----:B------:R-:W-:Y:S01]  /*10cf0*/  FMNMX.FTZ R167, R5, R2, !PT ;  /* 0x0000000205a77209 */ /* 0x000fe20007810000 */
[----:B------:R-:W-:Y:S01]  /*10d00*/  IMAD.WIDE.U32 R174, R198, UR10, RZ ;  /* 0x0000000ac6ae7c25 */ /* 0x000fe2000f8e00ff */
[----:B------:R-:W-:Y:S01]  /*10d10*/  FMNMX.FTZ R248, R6, R0, !PT ;  /* 0x0000000006f87209 */ /* 0x000fe20007810000 */
[C---:B------:R-:W-:Y:S04]  /*10d20*/  HMMA.16816.F32.BF16 R24, R176.reuse, R190, R24 ;  /* 0x000000beb018723c */ /* 0x040fe80000041818 */
[----:B------:R-:W-:Y:S01]  /*10d30*/  FMNMX.FTZ R2, R8, R167, !PT ;  /* 0x000000a708027209 */ /* 0x000fe20007810000 */
[----:B------:R-:W-:Y:S01]  /*10d40*/  IMAD.U32 R167, RZ, RZ, UR9 ;  /* 0x00000009ffa77e24 */ /* 0x000fe2000f8e00ff */
[C---:B---3--:R-:W-:Y:S05]  /*10d50*/  HMMA.16816.F32.BF16 R28, R176.reuse, R180, R28 ;  /* 0x000000b4b01c723c */ /* 0x048fea000004181c */
[----:B------:R-:W-:Y:S01]  /*10d60*/  FMNMX.FTZ R3, R9, R2, !PT ;  /* 0x0000000209037209 */ /* 0x000fe20007810000 */
[----:B------:R-:W-:Y:S01]  /*10d70*/  IMAD.U32 R2, RZ, RZ, UR9 ;  /* 0x00000009ff027e24 */ /* 0x000fe2000f8e00ff */
[----:B------:R-:W-:Y:S01]  /*10d80*/  LEA.HI.X.SX32 R167, R167, R243, 0x6, P5 ;  /* 0x000000f3a7a77211 */ /* 0x000fe200028f36ff */
[----:B------:R-:W-:Y:S03]  /*10d90*/  HMMA.16816.F32.BF16 R32, R176, R182, R32 ;  /* 0x000000b6b020723c */ /* 0x000fe60000041820 */
[----:B------:R-:W-:Y:S02]  /*10da0*/  FMNMX.FTZ R164, R12, R3, !PT ;  /* 0x000000030ca47209 */ /* 0x000fe40007810000 */
[----:B------:R-:W-:Y:S02]  /*10db0*/  FMNMX.FTZ R3, R7, R248, !PT ;  /* 0x000000f807037209 */ /* 0x000fe40007810000 */
[----:B------:R-:W-:Y:S04]  /*10dc0*/  FMNMX.FTZ R164, R13, R164, !PT ;  /* 0x000000a40da47209 */ /* 0x000fe80007810000 */
[----:B------:R-:W-:Y:S02]  /*10dd0*/  FMNMX.FTZ R248, R16, R164, !PT ;  /* 0x000000a410f87209 */ /* 0x000fe40007810000 */
[----:B------:R-:W-:Y:S01]  /*10de0*/  LEA.HI.X.SX32 R199, R2, R197, 0x6, P4 ;  /* 0x000000c502c77211 */ /* 0x000fe200020f36ff */
[----:B------:R-:W-:Y:S01]  /*10df0*/  IMAD R2, R167, UR10, RZ ;  /* 0x0000000aa7027c24 */ /* 0x000fe2000f8e02ff */
[----:B------:R-:W-:Y:S02]  /*10e00*/  FMNMX.FTZ R164, R10, R3, !PT ;  /* 0x000000030aa47209 */ /* 0x000fe40007810000 */
[----:B------:R-:W-:Y:S01]  /*10e10*/  FMNMX.FTZ R167, R17, R248, !PT ;  /* 0x000000f811a77209 */ /* 0x000fe20007810000 */
[----:B------:R-:W-:Y:S01]  /*10e20*/  IMAD R3, R199, UR10, RZ ;  /* 0x0000000ac7037c24 */ /* 0x000fe2000f8e02ff */
[----:B------:R-:W-:Y:S01]  /*10e30*/  FMNMX.FTZ R164, R11, R164, !PT ;  /* 0x000000a40ba47209 */ /* 0x000fe20007810000 */
[----:B------:R-:W-:Y:S01]  /*10e40*/  IMAD R2, R166, UR11, R2 ;  /* 0x0000000ba6027c24 */ /* 0x000fe2000f8e0202 */
[----:B------:R-:W-:Y:S01]  /*10e50*/  FMNMX.FTZ R248, R20, R167, !PT ;  /* 0x000000a714f87209 */ /* 0x000fe20007810000 */
[----:B------:R-:W-:Y:S01]  /*10e60*/  IMAD R3, R198, UR11, R3 ;  /* 0x0000000bc6037c24 */ /* 0x000fe2000f8e0203 */
[----:B------:R-:W-:Y:S01]  /*10e70*/  FMNMX.FTZ R166, R14, R164, !PT ;  /* 0x000000a40ea67209 */ /* 0x000fe20007810000 */
[----:B------:R-:W-:Y:S01]  /*10e80*/  IMAD.IADD R2, R195, 0x1, R2 ;  /* 0x00000001c3027824 */ /* 0x000fe200078e0202 */
[----:B------:R-:W-:Y:S01]  /*10e90*/  FMNMX.FTZ R164, R21, R248, !PT ;  /* 0x000000f815a47209 */ /* 0x000fe20007810000 */
[----:B------:R-:W-:Y:S01]  /*10ea0*/  IMAD.IADD R3, R175, 0x1, R3 ;  /* 0x00000001af037824 */ /* 0x000fe200078e0203 */
[----:B------:R-:W-:Y:S02]  /*10eb0*/  FMNMX.FTZ R167, R15, R166, !PT ;  /* 0x000000a60fa77209 */ /* 0x000fe40007810000 */
[----:B------:R-:W-:Y:S02]  /*10ec0*/  FMNMX.FTZ R164, R24, R164, !PT ;  /* 0x000000a418a47209 */ /* 0x000fe40007810000 */
[-C--:B------:R-:W-:Y:S02]  /*10ed0*/  LEA R198, P4, R174, R247.reuse, 0x1 ;  /* 0x000000f7aec67211 */ /* 0x080fe400078808ff */
        /* <DEDUP_REMOVED lines=15> */
.L_x_842:
[----:B------:R-:W2:Y:S01]  /*10fd0*/  LDL.64 R176, [R1+0x8] ;  /* 0x0000080001b07983 */ /* 0x000ea20000100a00 */
[----:B-1----:R-:W-:Y:S01]  /*10fe0*/  FMNMX.FTZ R3, R27, R248, !PT ;  /* 0x000000f81b037209 */ /* 0x002fe20007810000 */
[----:B------:R-:W-:Y:S02]  /*10ff0*/  USHF.L.U32 UR37, UR37, 0x1, URZ ;  /* 0x0000000125257899 */ /* 0x000fe4000800063f */
[----:B------:R-:W-:Y:S01]  /*11000*/  UIADD3 UR12, UR33, -0x4498517b, URZ ;  /* 0xbb67ae85210c7890 */ /* 0x000fe2000fffe03f */
[----:B------:R-:W-:Y:S01]  /*11010*/  FMNMX.FTZ R2, R30, R3, !PT ;  /* 0x000000031e027209 */ /* 0x000fe20007810000 */
[----:B------:R-:W3:Y:S01]  /*11020*/  LDL.64 R180, [R1] ;  /* 0x0000000001b47983 */ /* 0x000ee20000100a00 */
[----:B------:R-:W-:Y:S02]  /*11030*/  UIADD3 UR9, UR32, -0x61c88647, URZ ;  /* 0x9e3779b920097890 */ /* 0x000fe4000fffe03f */
[----:B------:R-:W-:Y:S01]  /*11040*/  FMNMX.FTZ R3, R31, R2, !PT ;  /* 0x000000021f037209 */ /* 0x000fe20007810000 */
[----:B------:R-:W-:Y:S02]  /*11050*/  UIADD3 UR23, UR32, 0x3c6ef372, URZ ;  /* 0x3c6ef37220177890 */ /* 0x000fe4000fffe03f */
[----:B------:R1:W-:Y:S01]  /*11060*/  STL.64 [R1+0x28], R200 ;  /* 0x000028c801007387 */ /* 0x0003e20000100a00 */
[----:B------:R-:W-:Y:S01]  /*11070*/  FMNMX.FTZ R2, R34, R3, !PT ;  /* 0x0000000322027209 */ /* 0x000fe20007810000 */
[----:B------:R-:W-:Y:S02]  /*11080*/  UIADD3 UR26, UR33, 0x76cf5d0a, URZ ;  /* 0x76cf5d0a211a7890 */ /* 0x000fe4000fffe03f */
[----:B------:R-:W-:Y:S01]  /*11090*/  UIADD3 UR24, UR32, 0x78dde6e4, URZ ;  /* 0x78dde6e420187890 */ /* 0x000fe2000fffe03f */
[----:B------:R-:W-:Y:S01]  /*110a0*/  FMNMX.FTZ R167, R35, R2, !PT ;  /* 0x0000000223a77209 */ /* 0x000fe20007810000 */
[----:B------:R-:W4:Y:S01]  /*110b0*/  SHFL.BFLY PT, R171, R164, 0x2, 0x1f ;  /* 0x0c401f00a4ab7f89 */ /* 0x000f2200000e0000 */
[----:B------:R-:W-:Y:S02]  /*110c0*/  UIADD3 UR13, UR32, -0x255992d5, URZ ;  /* 0xdaa66d2b200d7890 */ /* 0x000fe4000fffe03f */
[----:B------:R-:W-:Y:S05]  /*110d0*/  UIADD3 UR25, UR32, -0x4ab325aa, URZ ;  /* 0xb54cda5620197890 */ /* 0x000fea000fffe03f */
[----:B------:R-:W4:Y:S01]  /*110e0*/  SHFL.BFLY PT, R2, R167, 0x2, 0x1f ;  /* 0x0c401f00a7027f89 */ /* 0x000f2200000e0000 */
[----:B------:R-:W-:Y:S02]  /*110f0*/  UIADD3 UR20, UR33, 0x646e171e, URZ ;  /* 0x646e171e21147890 */ /* 0x000fe4000fffe03f */
[----:B------:R-:W-:Y:S05]  /*11100*/  UIADD3 UR38, UR38, 0x1, URZ ;  /* 0x0000000126267890 */ /* 0x000fea000fffe03f */
[----:B------:R-:W-:Y:S08]  /*11110*/  LDSM.16.MT88.4 R172, [R220+0x18000] ;  /* 0x01800000dcac783b */ /* 0x000ff00000004200 */
[----:B-1----:R-:W3:Y:S02]  /*11120*/  LDL.64 R200, [R1+0x10] ;  /* 0x0000100001c87983 */ /* 0x002ee40000100a00 */
[----:B---3--:R-:W-:Y:S01]  /*11130*/  LOP3.LUT R194, R181, UR12, R200, 0x96, !PT ;  /* 0x0000000cb5c27c12 */ /* 0x008fe2000f8e96c8 */
[----:B------:R-:W-:Y:S01]  /*11140*/  UIADD3 UR12, UR33, 0x32370b8f, URZ ;  /* 0x32370b8f210c7890 */ /* 0x000fe2000fffe03f */
[----:B----4-:R-:W-:Y:S02]  /*11150*/  FMNMX.FTZ R169, R164, R171, !PT ;  /* 0x000000aba4a97209 */ /* 0x010fe40007810000 */
[----:B------:R-:W-:Y:S01]  /*11160*/  FMNMX.FTZ R166, R167, R2, !PT ;  /* 0x00000002a7a67209 */ /* 0x000fe20007810000 */
[----:B------:R-:W-:Y:S01]  /*11170*/  IMAD.WIDE.U32 R194, R194, -0x326172a9, RZ ;  /* 0xcd9e8d57c2c27825 */ /* 0x000fe200078e00ff */
[----:B------:R-:W-:Y:S01]  /*11180*/  MOV R2, UR33 ;  /* 0x0000002100027c02 */ /* 0x000fe20008000f00 */
[----:B------:R-:W1:Y:S03]  /*11190*/  SHFL.BFLY PT, R168, R169, 0x1, 0x1f ;  /* 0x0c201f00a9a87f89 */ /* 0x000e6600000e0000 */
[----:B------:R-:W-:Y:S05]  /*111a0*/  LOP3.LUT R2, R201, UR37, R2, 0x96, !PT ;  /* 0x00000025c9027c12 */ /* 0x000fea000f8e9602 */
[----:B------:R-:W3:Y:S01]  /*111b0*/  SHFL.BFLY PT, R3, R166, 0x1, 0x1f ;  /* 0x0c201f00a6037f89 */ /* 0x000ee200000e0000 */
[----:B------:R-:W-:Y:S01]  /*111c0*/  UIADD3 UR37, UR37, 0x1, URZ ;  /* 0x0000000125257890 */ /* 0x000fe2000fffe03f */
[----:B-1----:R-:W-:Y:S01]  /*111d0*/  FMNMX.FTZ R164, R169, R168, !PT ;  /* 0x000000a8a9a47209 */ /* 0x002fe20007810000 */
[----:B------:R-:W-:Y:S03]  /*111e0*/  IMAD.WIDE.U32 R168, R2, -0x326172a9, RZ ;  /* 0xcd9e8d5702a87825 */ /* 0x000fe600078e00ff */
[C---:B------:R-:W-:Y:S01]  /*111f0*/  FSETP.NEU.FTZ.AND P0, PT, R164.reuse, -INF , PT ;  /* 0xff800000a400780b */ /* 0x040fe20003f1d000 */
[C---:B------:R-:W-:Y:S01]  /*11200*/  FMUL.FTZ R190, R164.reuse, UR4 ;  /* 0x00000004a4be7c20 */ /* 0x040fe20008410000 */
[----:B--2---:R-:W-:Y:S01]  /*11210*/  LOP3.LUT R167, R169, UR9, R176, 0x96, !PT ;  /* 0x00000009a9a77c12 */ /* 0x004fe2000f8e96b0 */
[----:B------:R-:W-:Y:S01]  /*11220*/  FADD.FTZ R165, -R164, R165 ;  /* 0x000000a5a4a57221 */ /* 0x000fe20000010100 */
[----:B------:R-:W-:Y:S02]  /*11230*/  LOP3.LUT R168, R195, UR23, R168, 0x96, !PT ;  /* 0x00000017c3a87c12 */ /* 0x000fe4000f8e96a8 */
[----:B------:R-:W-:Y:S01]  /*11240*/  FSEL R190, R190, RZ, P0 ;  /* 0x000000ffbebe7208 */ /* 0x000fe20000000000 */
[----:B------:R-:W-:Y:S01]  /*11250*/  IMAD.WIDE.U32 R198, R167, -0x2daee0ad, RZ ;  /* 0xd2511f53a7c67825 */ /* 0x000fe200078e00ff */
[----:B---3--:R-:W-:Y:S03]  /*11260*/  FMNMX.FTZ R3, R166, R3, !PT ;  /* 0x00000003a6037209 */ /* 0x008fe60007810000 */
[----:B------:R-:W-:Y:S01]  /*11270*/  FMUL.FTZ R2, R165, UR4 ;  /* 0x00000004a5027c20 */ /* 0x000fe20008410000 */
[----:B------:R-:W-:Y:S04]  /*11280*/  IMAD.WIDE.U32 R168, R168, -0x2daee0ad, RZ ;  /* 0xd2511f53a8a87825 */ /* 0x000fe800078e00ff */
[--C-:B------:R-:W-:Y:S01]  /*11290*/  FFMA.FTZ R167, R8, UR4, -R190.reuse ;  /* 0x0000000408a77c23 */ /* 0x100fe200080108be */
[----:B------:R-:W-:Y:S01]  /*112a0*/  FSETP.NEU.FTZ.AND P0, PT, R3, -INF , PT ;  /* 0xff8000000300780b */ /* 0x000fe20003f1d000 */
[----:B------:R-:W-:Y:S01]  /*112b0*/  FFMA.FTZ R184, R9, UR4, -R190 ;  /* 0x0000000409b87c23 */ /* 0x000fe200080108be */
[----:B------:R-:W-:Y:S01]  /*112c0*/  LOP3.LUT R8, R199, UR26, R180, 0x96, !PT ;  /* 0x0000001ac7087c12 */ /* 0x000fe2000f8e96b4 */
[----:B------:R-:W-:Y:S01]  /*112d0*/  FFMA.FTZ R189, R4, UR4, -R190 ;  /* 0x0000000404bd7c23 */ /* 0x000fe200080108be */
[----:B------:R-:W-:Y:S01]  /*112e0*/  LOP3.LUT R198, R169, UR12, R198, 0x96, !PT ;  /* 0x0000000ca9c67c12 */ /* 0x000fe2000f8e96c6 */
[----:B------:R-:W-:Y:S01]  /*112f0*/  FMUL.FTZ R192, R3, UR4 ;  /* 0x0000000403c07c20 */ /* 0x000fe20008410000 */
[----:B------:R-:W-:Y:S01]  /*11300*/  FFMA.FTZ R187, R5, UR4, -R190 ;  /* 0x0000000405bb7c23 */ /* 0x000fe200080108be */
[----:B------:R-:W-:Y:S01]  /*11310*/  IMAD.WIDE.U32 R196, R8, -0x326172a9, RZ ;  /* 0xcd9e8d5708c47825 */ /* 0x000fe200078e00ff */
[----:B------:R-:W-:Y:S02]  /*11320*/  MUFU.EX2 R167, R167 ;  /* 0x000000a700a77308 */ /* 0x000fe40000000800 */
[----:B------:R-:W-:Y:S01]  /*11330*/  FSEL R192, R192, RZ, P0 ;  /* 0x000000ffc0c07208 */ /* 0x000fe20000000000 */
[----:B------:R-:W-:Y:S01]  /*11340*/  IMAD.WIDE.U32 R198, R198, -0x326172a9, RZ ;  /* 0xcd9e8d57c6c67825 */ /* 0x000fe200078e00ff */
[----:B------:R-:W-:Y:S03]  /*11350*/  LOP3.LUT R8, R197, UR13, R194, 0x96, !PT ;  /* 0x0000000dc5087c12 */ /* 0x000fe6000f8e96c2 */
[----:B------:R-:W-:Y:S01]  /*11360*/  FFMA.FTZ R185, R10, UR4, -R192 ;  /* 0x000000040ab97c23 */ /* 0x000fe200080108c0 */
[----:B------:R-:W-:Y:S01]  /*11370*/  LOP3.LUT R196, R199, UR24, R196, 0x96, !PT ;  /* 0x00000018c7c47c12 */ /* 0x000fe2000f8e96c4 */
[----:B------:R-:W-:Y:S04]  /*11380*/  IMAD.WIDE.U32 R8, R8, -0x2daee0ad, RZ ;  /* 0xd2511f5308087825 */ /* 0x000fe800078e00ff */
[--C-:B------:R-:W-:Y:S01]  /*11390*/  FFMA.FTZ R186, R11, UR4, -R192.reuse ;  /* 0x000000040bba7c23 */ /* 0x100fe200080108c0 */
[----:B------:R-:W1:Y:S01]  /*113a0*/  MUFU.EX2 R184, R184 ;  /* 0x000000b800b87308 */ /* 0x000e620000000800 */
[----:B------:R-:W-:Y:S01]  /*113b0*/  FFMA.FTZ R191, R6, UR4, -R192 ;  /* 0x0000000406bf7c23 */ /* 0x000fe200080108c0 */
[----:B------:R-:W-:Y:S01]  /*113c0*/  IMAD.WIDE.U32 R196, R196, -0x2daee0ad, RZ ;  /* 0xd2511f53c4c47825 */ /* 0x000fe200078e00ff */
[----:B------:R-:W-:Y:S03]  /*113d0*/  LOP3.LUT R4, R9, UR30, R168, 0x96, !PT ;  /* 0x0000001e09047c12 */ /* 0x000fe6000f8e96a8 */
[--C-:B------:R-:W-:Y:S01]  /*113e0*/  FFMA.FTZ R188, R7, UR4, -R192.reuse ;  /* 0x0000000407bc7c23 */ /* 0x100fe200080108c0 */
[----:B------:R-:W-:Y:S01]  /*113f0*/  FFMA.FTZ R193, R23, UR4, -R192 ;  /* 0x0000000417c17c23 */ /* 0x000fe200080108c0 */
[----:B------:R-:W-:Y:S01]  /*11400*/  LOP3.LUT R8, R197, UR19, R8, 0x96, !PT ;  /* 0x00000013c5087c12 */ /* 0x000fe2000f8e9608 */
[----:B------:R-:W-:Y:S01]  /*11410*/  IMAD.WIDE.U32 R178, R4, -0x326172a9, RZ ;  /* 0xcd9e8d5704b27825 */ /* 0x000fe200078e00ff */
[----:B------:R-:W-:Y:S03]  /*11420*/  MUFU.EX2 R185, R185 ;  /* 0x000000b900b97308 */ /* 0x000fe60000000800 */
[----:B------:R-:W-:Y:S01]  /*11430*/  FFMA.FTZ R248, R34, UR4, -R192 ;  /* 0x0000000422f87c23 */ /* 0x000fe200080108c0 */
[----:B------:R-:W-:Y:S05]  /*11440*/  IMAD.WIDE.U32 R168, R8, -0x326172a9, RZ ;  /* 0xcd9e8d5708a87825 */ /* 0x000fea00078e00ff */
[----:B------:R-:W-:Y:S01]  /*11450*/  LOP3.LUT R4, R169, UR25, R178, 0x96, !PT ;  /* 0x00000019a9047c12 */ /* 0x000fe2000f8e96b2 */
[----:B------:R-:W2:Y:S01]  /*11460*/  MUFU.EX2 R186, R186 ;  /* 0x000000ba00ba7308 */ /* 0x000ea20000000800 */
[----:B------:R-:W-:Y:S02]  /*11470*/  SHF.R.U32.HI R8, RZ, 0x10, R168 ;  /* 0x00000010ff087819 */ /* 0x000fe400000116a8 */
[----:B------:R-:W-:Y:S02]  /*11480*/  LOP3.LUT R9, R4, 0xffff, RZ, 0xc0, !PT ;  /* 0x0000ffff04097812 */ /* 0x000fe400078ec0ff */
[----:B------:R-:W-:Y:S02]  /*11490*/  LOP3.LUT R6, R8, 0xff, RZ, 0xc0, !PT ;  /* 0x000000ff08067812 */ /* 0x000fe400078ec0ff */
[----:B------:R-:W-:Y:S03]  /*114a0*/  SHF.R.U32.HI R9, RZ, 0x8, R9 ;  /* 0x00000008ff097819 */ /* 0x000fe60000011609 */
[----:B------:R-:W-:Y:S01]  /*114b0*/  MUFU.EX2 R189, R189 ;  /* 0x000000bd00bd7308 */ /* 0x000fe20000000800 */
[----:B------:R-:W-:Y:S02]  /*114c0*/  LOP3.LUT R8, R4, 0xff, RZ, 0xc0, !PT ;  /* 0x000000ff04087812 */ /* 0x000fe400078ec0ff */
[----:B------:R-:W-:Y:S02]  /*114d0*/  LOP3.LUT R11, R168, 0xffff, RZ, 0xc0, !PT ;  /* 0x0000ffffa80b7812 */ /* 0x000fe400078ec0ff */
[--C-:B------:R-:W-:Y:S02]  /*114e0*/  SHF.R.U32.HI R10, RZ, 0x10, R4.reuse ;  /* 0x00000010ff0a7819 */ /* 0x100fe40000011604 */
[----:B------:R-:W-:Y:S01]  /*114f0*/  SHF.R.U32.HI R7, RZ, 0x18, R4 ;  /* 0x00000018ff077819 */ /* 0x000fe20000011604 */
[----:B------:R-:W-:Y:S01]  /*11500*/  FADD.FTZ R4, -R3, R0 ;  /* 0x0000000003047221 */ /* 0x000fe20000010100 */
[----:B------:R-:W-:Y:S01]  /*11510*/  PRMT R8, R8, 0x5410, R9 ;  /* 0x0000541008087816 */ /* 0x000fe20000000009 */
[----:B------:R-:W3:Y:S01]  /*11520*/  MUFU.EX2 R187, R187 ;  /* 0x000000bb00bb7308 */ /* 0x000ee20000000800 */
[----:B------:R-:W-:Y:S01]  /*11530*/  SHF.R.U32.HI R11, RZ, 0x8, R11 ;  /* 0x00000008ff0b7819 */ /* 0x000fe2000001160b */
[----:B------:R-:W-:Y:S01]  /*11540*/  FMUL.FTZ R0, R4, UR4 ;  /* 0x0000000404007c20 */ /* 0x000fe20008410000 */
[----:B------:R-:W-:Y:S02]  /*11550*/  LOP3.LUT R10, R10, 0xff, RZ, 0xc0, !PT ;  /* 0x000000ff0a0a7812 */ /* 0x000fe400078ec0ff */
[----:B------:R-:W-:Y:S02]  /*11560*/  LOP3.LUT R170, R168, 0xff, RZ, 0xc0, !PT ;  /* 0x000000ffa8aa7812 */ /* 0x000fe400078ec0ff */
[----:B------:R-:W-:Y:S03]  /*11570*/  SHF.R.U32.HI R5, RZ, 0x18, R168 ;  /* 0x00000018ff057819 */ /* 0x000fe600000116a8 */
[----:B------:R-:W-:Y:S01]  /*11580*/  MUFU.EX2 R191, R191 ;  /* 0x000000bf00bf7308 */ /* 0x000fe20000000800 */
[----:B------:R-:W-:Y:S02]  /*11590*/  PRMT R170, R170, 0x5410, R11 ;  /* 0x00005410aaaa7816 */ /* 0x000fe4000000000b */
[----:B------:R-:W-:Y:S02]  /*115a0*/  PRMT R4, R10, 0x5410, R7 ;  /* 0x000054100a047816 */ /* 0x000fe40000000007 */
[--C-:B------:R-:W-:Y:S02]  /*115b0*/  HSET2.LE.AND R168, R8, R235.reuse, PT ;  /* 0x000000eb08a87233 */ /* 0x100fe40003803000 */
[----:B------:R-:W-:Y:S03]  /*115c0*/  MOV R10, R178 ;  /* 0x000000b2000a7202 */ /* 0x000fe60000000f00 */
[----:B------:R-:W4:Y:S01]  /*115d0*/  MUFU.EX2 R188, R188 ;  /* 0x000000bc00bc7308 */ /* 0x000f220000000800 */
[----:B------:R-:W-:Y:S02]  /*115e0*/  MOV R11, R179 ;  /* 0x000000b3000b7202 */ /* 0x000fe40000000f00 */
[----:B------:R-:W-:Y:S02]  /*115f0*/  MOV R8, R176 ;  /* 0x000000b000087202 */ /* 0x000fe40000000f00 */
[----:B------:R-:W-:Y:S02]  /*11600*/  MOV R9, R177 ;  /* 0x000000b100097202 */ /* 0x000fe40000000f00 */
[----:B------:R-:W4:Y:S03]  /*11610*/  LDSM.16.MT88.4 R176, [R218+0x18000] ;  /* 0x01800000dab0783b */ /* 0x000f260000004200 */
[----:B------:R-:W4:Y:S01]  /*11620*/  MUFU.EX2 R2, R2 ;  /* 0x0000000200027308 */ /* 0x000f220000000800 */
[----:B------:R-:W-:Y:S02]  /*11630*/  PRMT R6, R6, 0x5410, R5 ;  /* 0x0000541006067816 */ /* 0x000fe40000000005 */
[--C-:B------:R-:W-:Y:S02]  /*11640*/  HSET2.LE.AND R170, R170, R235.reuse, PT ;  /* 0x000000ebaaaa7233 */ /* 0x100fe40003803000 */
[----:B-1----:R-:W-:Y:S02]  /*11650*/  F2FP.BF16.F32.PACK_AB R7, R184, R167 ;  /* 0x000000a7b807723e */ /* 0x002fe400000010ff */
[--C-:B------:R-:W-:Y:S03]  /*11660*/  HSET2.LE.AND R171, R6, R235.reuse, PT ;  /* 0x000000eb06ab7233 */ /* 0x100fe60003803000 */
[----:B------:R-:W1:Y:S01]  /*11670*/  MUFU.EX2 R0, R0 ;  /* 0x0000000000007308 */ /* 0x000e620000000800 */
[----:B--2---:R-:W-:Y:S02]  /*11680*/  F2FP.BF16.F32.PACK_AB R6, R186, R185 ;  /* 0x000000b9ba06723e */ /* 0x004fe400000010ff */
[--C-:B------:R-:W-:Y:S02]  /*11690*/  HSET2.LE.AND R169, R4, R235.reuse, PT ;  /* 0x000000eb04a97233 */ /* 0x100fe40003803000 */
[----:B---3--:R-:W-:Y:S02]  /*116a0*/  F2FP.BF16.F32.PACK_AB R5, R187, R189 ;  /* 0x000000bdbb05723e */ /* 0x008fe400000010ff */
[----:B----4-:R-:W-:Y:S03]  /*116b0*/  F2FP.BF16.F32.PACK_AB R4, R188, R191 ;  /* 0x000000bfbc04723e */ /* 0x010fe600000010ff */
[----:B------:R-:W-:Y:S01]  /*116c0*/  MUFU.EX2 R193, R193 ;  /* 0x000000c100c17308 */ /* 0x000fe20000000800 */
[----:B------:R-:W-:Y:S01]  /*116d0*/  LOP3.LUT R170, R170, R7, RZ, 0xc0, !PT ;  /* 0x00000007aaaa7212 */ /* 0x000fe200078ec0ff */
[C---:B------:R-:W-:Y:S01]  /*116e0*/  FMUL.FTZ R36, R2.reuse, R36 ;  /* 0x0000002402247220 */ /* 0x040fe20000410000 */
[----:B------:R-:W-:Y:S01]  /*116f0*/  LOP3.LUT R171, R171, R6, RZ, 0xc0, !PT ;  /* 0x00000006abab7212 */ /* 0x000fe200078ec0ff */
[C---:B------:R-:W-:Y:S01]  /*11700*/  FMUL.FTZ R37, R2.reuse, R37 ;  /* 0x0000002502257220 */ /* 0x040fe20000410000 */
[----:B------:R-:W-:Y:S01]  /*11710*/  MOV R6, R180 ;  /* 0x000000b400067202 */ /* 0x000fe20000000f00 */
[C---:B------:R-:W-:Y:S01]  /*11720*/  FMUL.FTZ R40, R2.reuse, R40 ;  /* 0x0000002802287220 */ /* 0x040fe20000410000 */
[----:B------:R-:W-:Y:S01]  /*11730*/  MOV R7, R181 ;  /* 0x000000b500077202 */ /* 0x000fe20000000f00 */
[----:B------:R-:W-:Y:S01]  /*11740*/  FMUL.FTZ R41, R2, R41 ;  /* 0x0000002902297220 */ /* 0x000fe20000410000 */
[----:B------:R-:W-:Y:S01]  /*11750*/  LOP3.LUT R168, R168, R5, RZ, 0xc0, !PT ;  /* 0x00000005a8a87212 */ /* 0x000fe200078ec0ff */
[C---:B------:R-:W-:Y:S01]  /*11760*/  FMUL.FTZ R5, R2.reuse, R161 ;  /* 0x000000a102057220 */ /* 0x040fe20000410000 */
[----:B------:R-:W-:Y:S01]  /*11770*/  LOP3.LUT R169, R169, R4, RZ, 0xc0, !PT ;  /* 0x00000004a9a97212 */ /* 0x000fe200078ec0ff */
[----:B------:R-:W-:Y:S01]  /*11780*/  FMUL.FTZ R4, R2, R160 ;  /* 0x000000a002047220 */ /* 0x000fe20000410000 */
[----:B------:R-:W-:Y:S01]  /*11790*/  MOV R160, R6 ;  /* 0x0000000600a07202 */ /* 0x000fe20000000f00 */
[----:B------:R-:W2:Y:S01]  /*117a0*/  LDSM.16.MT88.4 R180, [R217+0x18000] ;  /* 0x01800000d9b4783b */ /* 0x000ea20000004200 */
[----:B------:R-:W-:Y:S01]  /*117b0*/  MOV R161, R7 ;  /* 0x0000000700a17202 */ /* 0x000fe20000000f00 */
[C---:B-1----:R-:W-:Y:S01]  /*117c0*/  FMUL.FTZ R6, R0.reuse, R162 ;  /* 0x000000a200067220 */ /* 0x042fe20000410000 */
[----:B------:R-:W-:Y:S01]  /*117d0*/  FMUL.FTZ R7, R0, R163 ;  /* 0x000000a300077220 */ /* 0x000fe20000410000 */
[----:B------:R-:W-:Y:S01]  /*117e0*/  MOV R162, R8 ;  /* 0x0000000800a27202 */ /* 0x000fe20000000f00 */
[C---:B------:R-:W-:Y:S01]  /*117f0*/  FMUL.FTZ R8, R2.reuse, R156 ;  /* 0x0000009c02087220 */ /* 0x040fe20000410000 */
[----:B------:R-:W-:Y:S01]  /*11800*/  MOV R163, R9 ;  /* 0x0000000900a37202 */ /* 0x000fe20000000f00 */
[----:B------:R-:W-:Y:S01]  /*11810*/  FMUL.FTZ R9, R2, R157 ;  /* 0x0000009d02097220 */ /* 0x000fe20000410000 */
[----:B------:R-:W-:Y:S01]  /*11820*/  MOV R156, R10 ;  /* 0x0000000a009c7202 */ /* 0x000fe20000000f00 */
[C---:B------:R-:W-:Y:S01]  /*11830*/  FMUL.FTZ R10, R0.reuse, R158 ;  /* 0x0000009e000a7220 */ /* 0x040fe20000410000 */
[C---:B------:R-:W-:Y:S01]  /*11840*/  HMMA.16816.F32.BF16 R4, R168.reuse, R172, R4 ;  /* 0x000000aca804723c */ /* 0x040fe20000041804 */
[----:B------:R-:W-:Y:S04]  /*11850*/  MUFU.EX2 R248, R248 ;  /* 0x000000f800f87308 */ /* 0x000fe80000000800 */
[----:B------:R-:W-:Y:S01]  /*11860*/  MOV R157, R11 ;  /* 0x0000000b009d7202 */ /* 0x000fe20000000f00 */
[C---:B------:R-:W-:Y:S01]  /*11870*/  FMUL.FTZ R11, R0.reuse, R159 ;  /* 0x0000009f000b7220 */ /* 0x040fe20000410000 */
[----:B------:R-:W-:Y:S01]  /*11880*/  MOV R172, R156 ;  /* 0x0000009c00ac7202 */ /* 0x000fe20000000f00 */
[C---:B------:R-:W-:Y:S03]  /*11890*/  FMUL.FTZ R38, R0.reuse, R38 ;  /* 0x0000002600267220 */ /* 0x040fe60000410000 */
[----:B------:R-:W-:Y:S01]  /*118a0*/  MOV R173, R157 ;  /* 0x0000009d00ad7202 */ /* 0x000fe20000000f00 */
[C---:B------:R-:W-:Y:S01]  /*118b0*/  FMUL.FTZ R39, R0.reuse, R39 ;  /* 0x0000002700277220 */ /* 0x040fe20000410000 */
[C---:B------:R-:W-:Y:S01]  /*118c0*/  HMMA.16816.F32.BF16 R8, R168.reuse, R174, R8 ;  /* 0x000000aea808723c */ /* 0x040fe20000041808 */
[----:B------:R-:W1:Y:S02]  /*118d0*/  LDSM.16.MT88.4 R156, [R216+0x18000] ;  /* 0x01800000d89c783b */ /* 0x000e640000004200 */
[C---:B------:R-:W-:Y:S01]  /*118e0*/  FMUL.FTZ R42, R0.reuse, R42 ;  /* 0x0000002a002a7220 */ /* 0x040fe20000410000 */
[----:B------:R-:W-:Y:S01]  /*118f0*/  FMUL.FTZ R43, R0, R43 ;  /* 0x0000002b002b7220 */ /* 0x000fe20000410000 */
[C---:B------:R-:W-:Y:S01]  /*11900*/  FMUL.FTZ R44, R2.reuse, R44 ;  /* 0x0000002c022c7220 */ /* 0x040fe20000410000 */
[C---:B------:R-:W-:Y:S05]  /*11910*/  HMMA.16816.F32.BF16 R36, R168.reuse, R176, R36 ;  /* 0x000000b0a824723c */ /* 0x040fea0000041824 */
[----:B------:R-:W-:Y:S01]  /*11920*/  FMUL.FTZ R45, R2, R45 ;  /* 0x0000002d022d7220 */ /* 0x000fe20000410000 */
[C---:B------:R-:W-:Y:S05]  /*11930*/  HMMA.16816.F32.BF16 R40, R168.reuse, R178, R40 ;  /* 0x000000b2a828723c */ /* 0x040fea0000041828 */
[C---:B------:R-:W-:Y:S01]  /*11940*/  FMUL.FTZ R46, R0.reuse, R46 ;  /* 0x0000002e002e7220 */ /* 0x040fe20000410000 */
[----:B------:R-:W-:Y:S01]  /*11950*/  FMUL.FTZ R47, R0, R47 ;  /* 0x0000002f002f7220 */ /* 0x000fe20000410000 */
[----:B------:R-:W-:Y:S01]  /*11960*/  MOV R176, R162 ;  /* 0x000000a200b07202 */ /* 0x000fe20000000f00 */
[C---:B------:R-:W-:Y:S03]  /*11970*/  FMUL.FTZ R48, R2.reuse, R48 ;  /* 0x0000003002307220 */ /* 0x040fe60000410000 */
[----:B------:R-:W-:Y:S01]  /*11980*/  MOV R177, R163 ;  /* 0x000000a300b17202 */ /* 0x000fe20000000f00 */
[----:B------:R-:W-:Y:S01]  /*11990*/  FMUL.FTZ R49, R2, R49 ;  /* 0x0000003102317220 */ /* 0x000fe20000410000 */
[C---:B--2---:R-:W-:Y:S03]  /*119a0*/  HMMA.16816.F32.BF16 R44, R168.reuse, R180, R44 ;  /* 0x000000b4a82c723c */ /* 0x044fe6000004182c */
[----:B------:R-:W-:Y:S01]  /*119b0*/  MOV R178, R160 ;  /* 0x000000a000b27202 */ /* 0x000fe20000000f00 */
[C---:B------:R-:W-:Y:S01]  /*119c0*/  FMUL.FTZ R50, R0.reuse, R50 ;  /* 0x0000003200327220 */ /* 0x040fe20000410000 */
[----:B------:R-:W-:Y:S01]  /*119d0*/  MOV R179, R161 ;  /* 0x000000a100b37202 */ /* 0x000fe20000000f00 */
[----:B------:R-:W-:Y:S01]  /*119e0*/  FMUL.FTZ R51, R0, R51 ;  /* 0x0000003300337220 */ /* 0x000fe20000410000 */
[----:B------:R-:W2:Y:S01]  /*119f0*/  LDSM.16.MT88.4 R160, [R220+0x1a000] ;  /* 0x01a00000dca0783b */ /* 0x000ea20000004200 */
[----:B------:R-:W-:Y:S03]  /*11a00*/  MOV R180, R172 ;  /* 0x000000ac00b47202 */ /* 0x000fe60000000f00 */
[----:B------:R-:W-:Y:S01]  /*11a10*/  MOV R181, R173 ;  /* 0x000000ad00b57202 */ /* 0x000fe20000000f00 */
[C---:B------:R-:W-:Y:S01]  /*11a20*/  FMUL.FTZ R52, R2.reuse, R52 ;  /* 0x0000003402347220 */ /* 0x040fe20000410000 */
[C---:B------:R-:W-:Y:S02]  /*11a30*/  HMMA.16816.F32.BF16 R48, R168.reuse, R182, R48 ;  /* 0x000000b6a830723c */ /* 0x040fe40000041830 */
[----:B------:R-:W3:Y:S01]  /*11a40*/  LDSM.16.MT88.4 R172, [R218+0x1a000] ;  /* 0x01a00000daac783b */ /* 0x000ee20000004200 */
[----:B------:R-:W-:Y:S01]  /*11a50*/  FMUL.FTZ R53, R2, R53 ;  /* 0x0000003502357220 */ /* 0x000fe20000410000 */
[C---:B------:R-:W-:Y:S01]  /*11a60*/  FMUL.FTZ R54, R0.reuse, R54 ;  /* 0x0000003600367220 */ /* 0x040fe20000410000 */
[----:B------:R-:W-:Y:S01]  /*11a70*/  FMUL.FTZ R55, R0, R55 ;  /* 0x0000003700377220 */ /* 0x000fe20000410000 */
[C---:B------:R-:W-:Y:S01]  /*11a80*/  FMUL.FTZ R56, R2.reuse, R56 ;  /* 0x0000003802387220 */ /* 0x040fe20000410000 */
[----:B------:R-:W-:Y:S01]  /*11a90*/  FMUL.FTZ R57, R2, R57 ;  /* 0x0000003902397220 */ /* 0x000fe20000410000 */
[C---:B------:R-:W-:Y:S03]  /*11aa0*/  FMUL.FTZ R58, R0.reuse, R58 ;  /* 0x0000003a003a7220 */ /* 0x040fe60000410000 */
[----:B------:R-:W-:Y:S01]  /*11ab0*/  FMUL.FTZ R59, R0, R59 ;  /* 0x0000003b003b7220 */ /* 0x000fe20000410000 */
[C---:B-1----:R-:W-:Y:S03]  /*11ac0*/  HMMA.16816.F32.BF16 R52, R168.reuse, R156, R52 ;  /* 0x0000009ca834723c */ /* 0x042fe60000041834 */
[C---:B------:R-:W-:Y:S01]  /*11ad0*/  FMUL.FTZ R60, R2.reuse, R60 ;  /* 0x0000003c023c7220 */ /* 0x040fe20000410000 */
[----:B------:R-:W-:Y:S01]  /*11ae0*/  FMUL.FTZ R61, R2, R61 ;  /* 0x0000003d023d7220 */ /* 0x000fe20000410000 */
[C---:B------:R-:W-:Y:S01]  /*11af0*/  FMUL.FTZ R62, R0.reuse, R62 ;  /* 0x0000003e003e7220 */ /* 0x040fe20000410000 */
[C---:B------:R-:W-:Y:S01]  /*11b00*/  HMMA.16816.F32.BF16 R56, R168.reuse, R158, R56 ;  /* 0x0000009ea838723c */ /* 0x040fe20000041838 */
[----:B------:R-:W1:Y:S04]  /*11b10*/  LDSM.16.MT88.4 R156, [R217+0x1a000] ;  /* 0x01a00000d99c783b */ /* 0x000e680000004200 */
        /* <DEDUP_REMOVED lines=9> */
[C---:B--2---:R-:W-:Y:S03]  /*11bb0*/  HMMA.16816.F32.BF16 R60, R168.reuse, R160, R60 ;  /* 0x000000a0a83c723c */ /* 0x044fe6000004183c */
[C---:B------:R-:W-:Y:S01]  /*11bc0*/  FMUL.FTZ R72, R2.reuse, R72 ;  /* 0x0000004802487220 */ /* 0x040fe20000410000 */
[----:B------:R-:W-:Y:S01]  /*11bd0*/  FMUL.FTZ R73, R2, R73 ;  /* 0x0000004902497220 */ /* 0x000fe20000410000 */
[C---:B------:R-:W-:Y:S01]  /*11be0*/  FMUL.FTZ R74, R0.reuse, R74 ;  /* 0x0000004a004a7220 */ /* 0x040fe20000410000 */
[C---:B------:R-:W-:Y:S01]  /*11bf0*/  HMMA.16816.F32.BF16 R64, R168.reuse, R162, R64 ;  /* 0x000000a2a840723c */ /* 0x040fe20000041840 */
[----:B------:R-:W2:Y:S04]  /*11c00*/  LDSM.16.MT88.4 R160, [R216+0x1a000] ;  /* 0x01a00000d8a0783b */ /* 0x000ea80000004200 */
[----:B------:R-:W-:Y:S01]  /*11c10*/  FMUL.FTZ R75, R0, R75 ;  /* 0x0000004b004b7220 */ /* 0x000fe20000410000 */
[C---:B---3--:R-:W-:Y:S05]  /*11c20*/  HMMA.16816.F32.BF16 R68, R168.reuse, R172, R68 ;  /* 0x000000aca844723c */ /* 0x048fea0000041844 */
[C---:B------:R-:W-:Y:S01]  /*11c30*/  FMUL.FTZ R76, R2.reuse, R76 ;  /* 0x0000004c024c7220 */ /* 0x040fe20000410000 */
[C---:B------:R-:W-:Y:S01]  /*11c40*/  HMMA.16816.F32.BF16 R72, R168.reuse, R174, R72 ;  /* 0x000000aea848723c */ /* 0x040fe20000041848 */
[----:B------:R-:W3:Y:S04]  /*11c50*/  LDSM.16.MT88.4 R172, [R220+0x1c000] ;  /* 0x01c00000dcac783b */ /* 0x000ee80000004200 */
[----:B------:R-:W-:Y:S01]  /*11c60*/  FMUL.FTZ R77, R2, R77 ;  /* 0x0000004d024d7220 */ /* 0x000fe20000410000 */
[C---:B------:R-:W-:Y:S01]  /*11c70*/  FMUL.FTZ R78, R0.reuse, R78 ;  /* 0x0000004e004e7220 */ /* 0x040fe20000410000 */
[----:B------:R-:W-:Y:S01]  /*11c80*/  FMUL.FTZ R79, R0, R79 ;  /* 0x0000004f004f7220 */ /* 0x000fe20000410000 */
[C---:B------:R-:W-:Y:S03]  /*11c90*/  FMUL.FTZ R80, R2.reuse, R80 ;  /* 0x0000005002507220 */ /* 0x040fe60000410000 */
[----:B------:R-:W-:Y:S01]  /*11ca0*/  FMUL.FTZ R81, R2, R81 ;  /* 0x0000005102517220 */ /* 0x000fe20000410000 */
[C---:B------:R-:W-:Y:S01]  /*11cb0*/  FMUL.FTZ R82, R0.reuse, R82 ;  /* 0x0000005200527220 */ /* 0x040fe20000410000 */
        /* <DEDUP_REMOVED lines=23> */
[C---:B---3--:R-:W-:Y:S03]  /*11e30*/  HMMA.16816.F32.BF16 R92, R168.reuse, R172, R92 ;  /* 0x000000aca85c723c */ /* 0x048fe6000004185c */
[C---:B------:R-:W-:Y:S01]  /*11e40*/  FMUL.FTZ R100, R2.reuse, R100 ;  /* 0x0000006402647220 */ /* 0x040fe20000410000 */
[----:B------:R-:W-:Y:S01]  /*11e50*/  FMUL.FTZ R101, R2, R101 ;  /* 0x0000006502657220 */ /* 0x000fe20000410000 */
        /* <DEDUP_REMOVED lines=48> */
[----:B------:R-:W-:Y:S01]  /*12160*/  LOP3.LUT R180, R181, UR35, R198, 0x96, !PT ;  /* 0x00000023b5b47c12 */ /* 0x000fe2000f8e96c6 */
[----:B------:R-:W-:Y:S01]  /*12170*/  FMUL.FTZ R136, R2, R136 ;  /* 0x0000008802887220 */ /* 0x000fe20000410000 */
[----:B------:R-:W-:Y:S03]  /*12180*/  MOV R198, R178 ;  /* 0x000000b200c67202 */ /* 0x000fe60000000f00 */
[----:B------:R-:W-:Y:S01]  /*12190*/  MOV R182, R176 ;  /* 0x000000b000b67202 */ /* 0x000fe20000000f00 */
[C---:B--2---:R-:W-:Y:S03]  /*121a0*/  HMMA.16816.F32.BF16 R132, R168.reuse, R160, R132 ;  /* 0x000000a0a884723c */ /* 0x044fe60000041884 */
[----:B------:R-:W-:Y:S01]  /*121b0*/  MOV R183, R177 ;  /* 0x000000b100b77202 */ /* 0x000fe20000000f00 */
[--C-:B------:R-:W-:Y:S01]  /*121c0*/  FFMA.FTZ R178, R18, UR4, -R192.reuse ;  /* 0x0000000412b27c23 */ /* 0x100fe200080108c0 */
[----:B------:R-:W-:Y:S01]  /*121d0*/  MOV R199, R179 ;  /* 0x000000b300c77202 */ /* 0x000fe20000000f00 */
[----:B------:R-:W-:Y:S01]  /*121e0*/  FFMA.FTZ R179, R19, UR4, -R192 ;  /* 0x0000000413b37c23 */ /* 0x000fe200080108c0 */
[--C-:B------:R-:W-:Y:S01]  /*121f0*/  FFMA.FTZ R176, R16, UR4, -R190.reuse ;  /* 0x0000000410b07c23 */ /* 0x100fe200080108be */
[----:B------:R-:W-:Y:S02]  /*12200*/  FFMA.FTZ R177, R17, UR4, -R190 ;  /* 0x0000000411b17c23 */ /* 0x000fe400080108be */
[----:B------:R-:W-:Y:S01]  /*12210*/  MUFU.EX2 R178, R178 ;  /* 0x000000b200b27308 */ /* 0x000fe20000000800 */
[C---:B------:R-:W-:Y:S01]  /*12220*/  FMUL.FTZ R18, R0.reuse, R154 ;  /* 0x0000009a00127220 */ /* 0x040fe20000410000 */
[----:B------:R-:W-:Y:S01]  /*12230*/  FMUL.FTZ R19, R0, R155 ;  /* 0x0000009b00137220 */ /* 0x000fe20000410000 */
[C---:B------:R-:W-:Y:S01]  /*12240*/  FMUL.FTZ R16, R2.reuse, R152 ;  /* 0x0000009802107220 */ /* 0x040fe20000410000 */
[C---:B------:R-:W-:Y:S01]  /*12250*/  FMUL.FTZ R17, R2.reuse, R153 ;  /* 0x0000009902117220 */ /* 0x040fe20000410000 */
[----:B------:R-:W-:Y:S01]  /*12260*/  FMUL.FTZ R137, R2, R137 ;  /* 0x0000008902897220 */ /* 0x000fe20000410000 */
[C---:B------:R-:W-:Y:S01]  /*12270*/  FMUL.FTZ R138, R0.reuse, R138 ;  /* 0x0000008a008a7220 */ /* 0x040fe20000410000 */
[----:B------:R-:W-:Y:S01]  /*12280*/  FMUL.FTZ R139, R0, R139 ;  /* 0x0000008b008b7220 */ /* 0x000fe20000410000 */
[----:B------:R-:W-:Y:S04]  /*12290*/  IMAD.WIDE.U32 R180, R180, -0x2daee0ad, RZ ;  /* 0xd2511f53b4b47825 */ /* 0x000fe800078e00ff */
[----:B------:R-:W-:Y:S01]  /*122a0*/  FMUL.FTZ R140, R2, R140 ;  /* 0x0000008c028c7220 */ /* 0x000fe20000410000 */
[----:B------:R-:W-:Y:S01]  /*122b0*/  MUFU.EX2 R179, R179 ;  /* 0x000000b300b37308 */ /* 0x000fe20000000800 */
[C---:B------:R-:W-:Y:S03]  /*122c0*/  HMMA.16816.F32.BF16 R16, R168.reuse, R162, R16 ;  /* 0x000000a2a810723c */ /* 0x040fe60000041810 */
[----:B------:R-:W-:Y:S01]  /*122d0*/  LOP3.LUT R153, R180, 0xffff, RZ, 0xc0, !PT ;  /* 0x0000ffffb4997812 */ /* 0x000fe200078ec0ff */
[----:B------:R-:W-:Y:S01]  /*122e0*/  FMUL.FTZ R141, R2, R141 ;  /* 0x0000008d028d7220 */ /* 0x000fe20000410000 */
[----:B------:R-:W-:Y:S01]  /*122f0*/  LOP3.LUT R152, R180, 0xff, RZ, 0xc0, !PT ;  /* 0x000000ffb4987812 */ /* 0x000fe200078ec0ff */
[C---:B---3--:R-:W-:Y:S03]  /*12300*/  HMMA.16816.F32.BF16 R136, R168.reuse, R172, R136 ;  /* 0x000000aca888723c */ /* 0x048fe60000041888 */
[----:B------:R-:W-:Y:S02]  /*12310*/  MUFU.EX2 R176, R176 ;  /* 0x000000b000b07308 */ /* 0x000fe40000000800 */
[C---:B------:R-:W-:Y:S01]  /*12320*/  FMUL.FTZ R142, R0.reuse, R142 ;  /* 0x0000008e008e7220 */ /* 0x040fe20000410000 */
[----:B------:R-:W-:Y:S01]  /*12330*/  FMUL.FTZ R143, R0, R143 ;  /* 0x0000008f008f7220 */ /* 0x000fe20000410000 */
[----:B------:R-:W-:Y:S01]  /*12340*/  SHF.R.U32.HI R153, RZ, 0x8, R153 ;  /* 0x00000008ff997819 */ /* 0x000fe20000011699 */
[----:B------:R-:W-:Y:S05]  /*12350*/  FMUL.FTZ R144, R2, R144 ;  /* 0x0000009002907220 */ /* 0x000fea0000410000 */
[----:B------:R-:W2:Y:S01]  /*12360*/  MUFU.EX2 R177, R177 ;  /* 0x000000b100b17308 */ /* 0x000ea20000000800 */
[----:B------:R-:W-:Y:S01]  /*12370*/  PRMT R172, R152, 0x5410, R153 ;  /* 0x0000541098ac7816 */ /* 0x000fe20000000099 */
[----:B------:R-:W-:Y:S01]  /*12380*/  FMUL.FTZ R145, R2, R145 ;  /* 0x0000009102917220 */ /* 0x000fe20000410000 */
[C---:B------:R-:W-:Y:S01]  /*12390*/  HMMA.16816.F32.BF16 R140, R168.reuse, R174, R140 ;  /* 0x000000aea88c723c */ /* 0x040fe2000004188c */
[----:B------:R-:W3:Y:S02]  /*123a0*/  LDSM.16.MT88.4 R152, [R220+0x18800] ;  /* 0x01880000dc98783b */ /* 0x000ee40000004200 */
[C---:B------:R-:W-:Y:S01]  /*123b0*/  FMUL.FTZ R146, R0.reuse, R146 ;  /* 0x0000009200927220 */ /* 0x040fe20000410000 */
[----:B------:R-:W-:Y:S01]  /*123c0*/  FMUL.FTZ R147, R0, R147 ;  /* 0x0000009300937220 */ /* 0x000fe20000410000 */
[----:B------:R-:W-:Y:S01]  /*123d0*/  SHF.R.U32.HI R161, RZ, 0x10, R180 ;  /* 0x00000010ffa17819 */ /* 0x000fe200000116b4 */
[----:B------:R-:W-:Y:S01]  /*123e0*/  FFMA.FTZ R189, R2, R251, R189 ;  /* 0x000000fb02bd7223 */ /* 0x000fe200000100bd */
[----:B------:R-:W-:Y:S01]  /*123f0*/  MOV R174, R182 ;  /* 0x000000b600ae7202 */ /* 0x000fe20000000f00 */
[--C-:B------:R-:W-:Y:S03]  /*12400*/  FFMA.FTZ R182, R15, UR4, -R192.reuse ;  /* 0x000000040fb67c23 */ /* 0x100fe600080108c0 */
[C---:B-1----:R-:W-:Y:S03]  /*12410*/  HMMA.16816.F32.BF16 R144, R168.reuse, R156, R144 ;  /* 0x0000009ca890723c */ /* 0x042fe60000041890 */
[----:B------:R-:W-:Y:S01]  /*12420*/  MOV R175, R183 ;  /* 0x000000b700af7202 */ /* 0x000fe20000000f00 */
[----:B------:R-:W-:Y:S01]  /*12430*/  FFMA.FTZ R183, R14, UR4, -R192 ;  /* 0x000000040eb77c23 */ /* 0x000fe200080108c0 */
[----:B------:R-:W-:Y:S01]  /*12440*/  SHF.R.U32.HI R166, RZ, 0x18, R180 ;  /* 0x00000018ffa67819 */ /* 0x000fe200000116b4 */
[----:B------:R-:W-:Y:S01]  /*12450*/  FFMA.FTZ R180, R12, UR4, -R190 ;  /* 0x000000040cb47c23 */ /* 0x000fe200080108be */
[----:B------:R-:W-:Y:S01]  /*12460*/  LOP3.LUT R196, R181, UR20, R196, 0x96, !PT ;  /* 0x00000014b5c47c12 */ /* 0x000fe2000f8e96c4 */
[----:B------:R-:W-:Y:S01]  /*12470*/  FFMA.FTZ R181, R13, UR4, -R190 ;  /* 0x000000040db57c23 */ /* 0x000fe200080108be */
[----:B------:R-:W-:Y:S02]  /*12480*/  MUFU.EX2 R182, R182 ;  /* 0x000000b600b67308 */ /* 0x000fe40000000800 */
[----:B------:R-:W-:Y:S01]  /*12490*/  LOP3.LUT R161, R161, 0xff, RZ, 0xc0, !PT ;  /* 0x000000ffa1a17812 */ /* 0x000fe200078ec0ff */
[----:B------:R-:W-:Y:S01]  /*124a0*/  FMUL.FTZ R13, R2, R149 ;  /* 0x00000095020d7220 */ /* 0x000fe20000410000 */
[----:B------:R-:W-:Y:S01]  /*124b0*/  SHF.R.U32.HI R12, RZ, 0x10, R196 ;  /* 0x00000010ff0c7819 */ /* 0x000fe200000116c4 */
[C---:B------:R-:W-:Y:S01]  /*124c0*/  FMUL.FTZ R14, R0.reuse, R150 ;  /* 0x00000096000e7220 */ /* 0x040fe20000410000 */
[----:B------:R-:W-:Y:S01]  /*124d0*/  PRMT R166, R161, 0x5410, R166 ;  /* 0x00005410a1a67816 */ /* 0x000fe200000000a6 */
[----:B------:R-:W-:Y:S01]  /*124e0*/  FMUL.FTZ R15, R0, R151 ;  /* 0x00000097000f7220 */ /* 0x000fe20000410000 */
[----:B------:R-:W1:Y:S01]  /*124f0*/  LDSM.16.MT88.4 R160, [R218+0x18800] ;  /* 0x01880000daa0783b */ /* 0x000e620000004200 */
[----:B------:R-:W-:Y:S01]  /*12500*/  LOP3.LUT R156, R196, 0xff, RZ, 0xc0, !PT ;  /* 0x000000ffc49c7812 */ /* 0x000fe200078ec0ff */
[----:B------:R-:W-:Y:S01]  /*12510*/  MUFU.EX2 R180, R180 ;  /* 0x000000b400b47308 */ /* 0x000fe20000000800 */
[----:B------:R-:W-:Y:S01]  /*12520*/  SHF.R.U32.HI R157, RZ, 0x18, R196 ;  /* 0x00000018ff9d7819 */ /* 0x000fe200000116c4 */
[----:B------:R-:W-:Y:S01]  /*12530*/  FFMA.FTZ R191, R0, R249, R191 ;  /* 0x000000f900bf7223 */ /* 0x000fe200000100bf */
[----:B------:R-:W-:Y:S01]  /*12540*/  LOP3.LUT R165, R196, 0xffff, RZ, 0xc0, !PT ;  /* 0x0000ffffc4a57812 */ /* 0x000fe200078ec0ff */
[----:B------:R-:W-:Y:S01]  /*12550*/  FADD.FTZ R0, R187, R189 ;  /* 0x000000bdbb007221 */ /* 0x000fe20000010000 */
[----:B------:R-:W-:Y:S01]  /*12560*/  LOP3.LUT R196, R12, 0xff, RZ, 0xc0, !PT ;  /* 0x000000ff0cc47812 */ /* 0x000fe200078ec0ff */
[----:B------:R-:W-:Y:S01]  /*12570*/  FMUL.FTZ R12, R2, R148 ;  /* 0x00000094020c7220 */ /* 0x000fe20000410000 */
[----:B------:R-:W-:Y:S03]  /*12580*/  SHF.R.U32.HI R165, RZ, 0x8, R165 ;  /* 0x00000008ffa57819 */ /* 0x000fe600000116a5 */
[----:B------:R-:W4:Y:S01]  /*12590*/  MUFU.EX2 R181, R181 ;  /* 0x000000b500b57308 */ /* 0x000f220000000800 */
[--C-:B------:R-:W-:Y:S01]  /*125a0*/  HSET2.LE.AND R150, R172, R235.reuse, PT ;  /* 0x000000ebac967233 */ /* 0x100fe20003803000 */
[----:B------:R-:W-:Y:S01]  /*125b0*/  FADD.FTZ R188, R188, R191 ;  /* 0x000000bfbcbc7221 */ /* 0x000fe20000010000 */
[----:B------:R-:W-:Y:S01]  /*125c0*/  PRMT R148, R156, 0x5410, R165 ;  /* 0x000054109c947816 */ /* 0x000fe200000000a5 */
[----:B------:R-:W-:Y:S01]  /*125d0*/  FADD.FTZ R167, R167, R0 ;  /* 0x00000000a7a77221 */ /* 0x000fe20000010000 */
[----:B------:R-:W-:Y:S05]  /*125e0*/  HMMA.16816.F32.BF16 R12, R168, R158, R12 ;  /* 0x0000009ea80c723c */ /* 0x000fea000004180c */
[----:B------:R-:W3:Y:S01]  /*125f0*/  MUFU.EX2 R183, R183 ;  /* 0x000000b700b77308 */ /* 0x000ee20000000800 */
[----:B------:R-:W-:Y:S01]  /*12600*/  PRMT R196, R196, 0x5410, R157 ;  /* 0x00005410c4c47816 */ /* 0x000fe2000000009d */
[----:B------:R-:W-:Y:S01]  /*12610*/  FADD.FTZ R185, R185, R188 ;  /* 0x000000bcb9b97221 */ /* 0x000fe20000010000 */
[----:B------:R-:W-:Y:S03]  /*12620*/  MOV R156, R174 ;  /* 0x000000ae009c7202 */ /* 0x000fe60000000f00 */
[----:B------:R-:W-:Y:S01]  /*12630*/  FADD.FTZ R167, R184, R167 ;  /* 0x000000a7b8a77221 */ /* 0x000fe20000010000 */
[----:B------:R-:W-:Y:S02]  /*12640*/  MOV R157, R175 ;  /* 0x000000af009d7202 */ /* 0x000fe40000000f00 */
[----:B------:R-:W1:Y:S01]  /*12650*/  LDSM.16.MT88.4 R172, [R217+0x18800] ;  /* 0x01880000d9ac783b */ /* 0x000e620000004200 */
[----:B--2---:R-:W-:Y:S01]  /*12660*/  F2FP.BF16.F32.PACK_AB R149, R177, R176 ;  /* 0x000000b0b195723e */ /* 0x004fe200000010ff */
[----:B------:R-:W-:Y:S01]  /*12670*/  FADD.FTZ R186, R186, R185 ;  /* 0x000000b9baba7221 */ /* 0x000fe20000010000 */
[----:B------:R-:W-:Y:S02]  /*12680*/  MOV R170, R156 ;  /* 0x0000009c00aa7202 */ /* 0x000fe40000000f00 */
[----:B------:R-:W-:Y:S02]  /*12690*/  LOP3.LUT R150, R150, R149, RZ, 0xc0, !PT ;  /* 0x0000009596967212 */ /* 0x000fe400078ec0ff */
[--C-:B------:R-:W-:Y:S02]  /*126a0*/  HSET2.LE.AND R151, R166, R235.reuse, PT ;  /* 0x000000eba6977233 */ /* 0x100fe40003803000 */
[--C-:B------:R-:W-:Y:S02]  /*126b0*/  HSET2.LE.AND R148, R148, R235.reuse, PT ;  /* 0x000000eb94947233 */ /* 0x100fe40003803000 */
[--C-:B------:R-:W-:Y:S02]  /*126c0*/  HSET2.LE.AND R149, R196, R235.reuse, PT ;  /* 0x000000ebc4957233 */ /* 0x100fe40003803000 */
[----:B------:R-:W-:Y:S02]  /*126d0*/  F2FP.BF16.F32.PACK_AB R156, R179, R178 ;  /* 0x000000b2b39c723e */ /* 0x000fe400000010ff */
[----:B----4-:R-:W-:Y:S01]  /*126e0*/  F2FP.BF16.F32.PACK_AB R165, R181, R180 ;  /* 0x000000b4b5a5723e */ /* 0x010fe200000010ff */
[----:B------:R-:W-:Y:S01]  /*126f0*/  FADD.FTZ R180, R180, R167 ;  /* 0x000000a7b4b47221 */ /* 0x000fe20000010000 */
[C---:B---3--:R-:W-:Y:S01]  /*12700*/  F2FP.BF16.F32.PACK_AB R166, R182.reuse, R183 ;  /* 0x000000b7b6a6723e */ /* 0x048fe200000010ff */
[----:B------:R-:W-:Y:S01]  /*12710*/  FADD.FTZ R183, R183, R186 ;  /* 0x000000bab7b77221 */ /* 0x000fe20000010000 */
[----:B------:R-:W-:Y:S01]  /*12720*/  MOV R158, R200 ;  /* 0x000000c8009e7202 */ /* 0x000fe20000000f00 */
[----:B------:R-:W-:Y:S01]  /*12730*/  FADD.FTZ R181, R181, R180 ;  /* 0x000000b4b5b57221 */ /* 0x000fe20000010000 */
[----:B------:R-:W-:Y:S01]  /*12740*/  MOV R159, R201 ;  /* 0x000000c9009f7202 */ /* 0x000fe20000000f00 */
[----:B------:R-:W-:Y:S01]  /*12750*/  FADD.FTZ R183, R182, R183 ;  /* 0x000000b7b6b77221 */ /* 0x000fe20000010000 */
[----:B------:R-:W-:Y:S01]  /*12760*/  LOP3.LUT R151, R151, R156, RZ, 0xc0, !PT ;  /* 0x0000009c97977212 */ /* 0x000fe200078ec0ff */
[----:B------:R2:W5:Y:S01]  /*12770*/  LDL.LU.64 R200, [R1+0x28] ;  /* 0x0000280001c87983 */ /* 0x0005620000300a00 */
[----:B------:R-:W-:Y:S01]  /*12780*/  LOP3.LUT R148, R148, R165, RZ, 0xc0, !PT ;  /* 0x000000a594947212 */ /* 0x000fe200078ec0ff */
[----:B------:R-:W-:Y:S01]  /*12790*/  FADD.FTZ R176, R176, R181 ;  /* 0x000000b5b0b07221 */ /* 0x000fe20000010000 */
[----:B------:R-:W-:Y:S01]  /*127a0*/  LOP3.LUT R149, R149, R166, RZ, 0xc0, !PT ;  /* 0x000000a695957212 */ /* 0x000fe200078ec0ff */
[----:B------:R-:W-:Y:S01]  /*127b0*/  FFMA.FTZ R166, R25, UR4, -R190 ;  /* 0x0000000419a67c23 */ /* 0x000fe200080108be */
[----:B------:R-:W-:Y:S01]  /*127c0*/  MOV R171, R157 ;  /* 0x0000009d00ab7202 */ /* 0x000fe20000000f00 */
[----:B------:R-:W-:Y:S01]  /*127d0*/  FADD.FTZ R178, R178, R183 ;  /* 0x000000b7b2b27221 */ /* 0x000fe20000010000 */
[----:B------:R-:W-:Y:S01]  /*127e0*/  MOV R196, R158 ;  /* 0x0000009e00c47202 */ /* 0x000fe20000000f00 */
[----:B------:R-:W-:Y:S01]  /*127f0*/  FADD.FTZ R176, R177, R176 ;  /* 0x000000b0b1b07221 */ /* 0x000fe20000010000 */
[----:B------:R-:W-:Y:S01]  /*12800*/  MOV R197, R159 ;  /* 0x0000009f00c57202 */ /* 0x000fe20000000f00 */
[C---:B------:R-:W-:Y:S01]  /*12810*/  HMMA.16816.F32.BF16 R4, R148.reuse, R152, R4 ;  /* 0x000000989404723c */ /* 0x040fe20000041804 */
[----:B------:R-:W3:Y:S01]  /*12820*/  LDSM.16.MT88.4 R156, [R216+0x18800] ;  /* 0x01880000d89c783b */ /* 0x000ee20000004200 */
[----:B------:R-:W-:Y:S01]  /*12830*/  MUFU.EX2 R166, R166 ;  /* 0x000000a600a67308 */ /* 0x000fe20000000800 */
[----:B------:R-:W-:Y:S02]  /*12840*/  MOV R165, UR37 ;  /* 0x0000002500a57c02 */ /* 0x000fe40008000f00 */
[----:B------:R-:W-:Y:S01]  /*12850*/  MOV R0, R3 ;  /* 0x0000000300007202 */ /* 0x000fe20000000f00 */
[C---:B------:R-:W-:Y:S05]  /*12860*/  HMMA.16816.F32.BF16 R8, R148.reuse, R154, R8 ;  /* 0x0000009a9408723c */ /* 0x040fea0000041808 */
[----:B------:R-:W-:Y:S01]  /*12870*/  MOV R152, R170 ;  /* 0x000000aa00987202 */ /* 0x000fe20000000f00 */
[C---:B-1----:R-:W-:Y:S05]  /*12880*/  HMMA.16816.F32.BF16 R36, R148.reuse, R160, R36 ;  /* 0x000000a09424723c */ /* 0x042fea0000041824 */
[----:B------:R-:W-:Y:S01]  /*12890*/  MOV R153, R171 ;  /* 0x000000ab00997202 */ /* 0x000fe20000000f00 */
[C---:B------:R-:W-:Y:S01]  /*128a0*/  HMMA.16816.F32.BF16 R40, R148.reuse, R162, R40 ;  /* 0x000000a29428723c */ /* 0x040fe20000041828 */
[----:B------:R-:W1:Y:S04]  /*128b0*/  LDSM.16.MT88.4 R168, [R220+0x1a800] ;  /* 0x01a80000dca8783b */ /* 0x000e680000004200 */
[----:B------:R-:W-:Y:S01]  /*128c0*/  MOV R160, R152 ;  /* 0x0000009800a07202 */ /* 0x000fe20000000f00 */
[C---:B------:R-:W-:Y:S05]  /*128d0*/  HMMA.16816.F32.BF16 R44, R148.reuse, R172, R44 ;  /* 0x000000ac942c723c */ /* 0x040fea000004182c */
[----:B------:R-:W-:Y:S01]  /*128e0*/  MOV R161, R153 ;  /* 0x0000009900a17202 */ /* 0x000fe20000000f00 */
[C---:B------:R-:W-:Y:S01]  /*128f0*/  HMMA.16816.F32.BF16 R48, R148.reuse, R174, R48 ;  /* 0x000000ae9430723c */ /* 0x040fe20000041830 */
[----:B------:R-:W4:Y:S04]  /*12900*/  LDSM.16.MT88.4 R152, [R218+0x1a800] ;  /* 0x01a80000da98783b */ /* 0x000f280000004200 */
[----:B------:R-:W-:Y:S01]  /*12910*/  MOV R172, R160 ;  /* 0x000000a000ac7202 */ /* 0x000fe20000000f00 */
[----:B------:R-:W-:Y:S01]  /*12920*/  FADD.FTZ R179, R179, R178 ;  /* 0x000000b2b3b37221 */ /* 0x000fe20000010000 */
[----:B------:R-:W-:Y:S02]  /*12930*/  MOV R173, R161 ;  /* 0x000000a100ad7202 */ /* 0x000fe40000000f00 */
[----:B------:R-:W2:Y:S01]  /*12940*/  LDSM.16.MT88.4 R160, [R217+0x1a800] ;  /* 0x01a80000d9a0783b */ /* 0x000ea20000004200 */
[C---:B---3--:R-:W-:Y:S03]  /*12950*/  HMMA.16816.F32.BF16 R52, R148.reuse, R156, R52 ;  /* 0x0000009c9434723c */ /* 0x048fe60000041834 */
[----:B------:R-:W-:Y:S03]  /*12960*/  LOP3.LUT R165, R197, UR33, R165, 0x96, !PT ;  /* 0x00000021c5a57c12 */ /* 0x000fe6000f8e96a5 */
[C---:B------:R-:W-:Y:S05]  /*12970*/  HMMA.16816.F32.BF16 R56, R148.reuse, R158, R56 ;  /* 0x0000009e9438723c */ /* 0x040fea0000041838 */
[----:B------:R-:W-:Y:S01]  /*12980*/  MOV R156, R172 ;  /* 0x000000ac009c7202 */ /* 0x000fe20000000f00 */
[----:B------:R-:W-:Y:S01]  /*12990*/  IMAD.WIDE.U32 R196, R165, -0x326172a9, RZ ;  /* 0xcd9e8d57a5c47825 */ /* 0x000fe200078e00ff */
[----:B------:R-:W-:Y:S02]  /*129a0*/  MOV R157, R173 ;  /* 0x000000ad009d7202 */ /* 0x000fe40000000f00 */
[----:B------:R-:W3:Y:S02]  /*129b0*/  LDSM.16.MT88.4 R172, [R216+0x1a800] ;  /* 0x01a80000d8ac783b */ /* 0x000ee40000004200 */
[----:B------:R-:W-:Y:S01]  /*129c0*/  LOP3.LUT R196, R195, UR23, R196, 0x96, !PT ;  /* 0x00000017c3c47c12 */ /* 0x000fe2000f8e96c4 */
[C---:B-1----:R-:W-:Y:S06]  /*129d0*/  HMMA.16816.F32.BF16 R60, R148.reuse, R168, R60 ;  /* 0x000000a8943c723c */ /* 0x042fec000004183c */
[C---:B------:R-:W-:Y:S05]  /*129e0*/  HMMA.16816.F32.BF16 R64, R148.reuse, R170, R64 ;  /* 0x000000aa9440723c */ /* 0x040fea0000041840 */
[----:B------:R-:W-:Y:S01]  /*129f0*/  MOV R168, R156 ;  /* 0x0000009c00a87202 */ /* 0x000fe20000000f00 */
[C---:B----4-:R-:W-:Y:S05]  /*12a00*/  HMMA.16816.F32.BF16 R68, R148.reuse, R152, R68 ;  /* 0x000000989444723c */ /* 0x050fea0000041844 */
[----:B------:R-:W-:Y:S01]  /*12a10*/  MOV R169, R157 ;  /* 0x0000009d00a97202 */ /* 0x000fe20000000f00 */
[C---:B------:R-:W-:Y:S01]  /*12a20*/  HMMA.16816.F32.BF16 R72, R148.reuse, R154, R72 ;  /* 0x0000009a9448723c */ /* 0x040fe20000041848 */
[----:B------:R-:W1:Y:S04]  /*12a30*/  LDSM.16.MT88.4 R156, [R220+0x1c800] ;  /* 0x01c80000dc9c783b */ /* 0x000e680000004200 */
[----:B------:R-:W-:Y:S01]  /*12a40*/  MOV R152, R168 ;  /* 0x000000a800987202 */ /* 0x000fe20000000f00 */
[C---:B--2---:R-:W-:Y:S05]  /*12a50*/  HMMA.16816.F32.BF16 R76, R148.reuse, R160, R76 ;  /* 0x000000a0944c723c */ /* 0x044fea000004184c */
[----:B------:R-:W-:Y:S01]  /*12a60*/  MOV R153, R169 ;  /* 0x000000a900997202 */ /* 0x000fe20000000f00 */
[C---:B------:R-:W-:Y:S01]  /*12a70*/  HMMA.16816.F32.BF16 R80, R148.reuse, R162, R80 ;  /* 0x000000a29450723c */ /* 0x040fe20000041850 */
[----:B------:R-:W2:Y:S04]  /*12a80*/  LDSM.16.MT88.4 R168, [R218+0x1c800] ;  /* 0x01c80000daa8783b */ /* 0x000ea80000004200 */
[----:B------:R-:W-:Y:S01]  /*12a90*/  MOV R160, R152 ;  /* 0x0000009800a07202 */ /* 0x000fe20000000f00 */
[C---:B---3--:R-:W-:Y:S05]  /*12aa0*/  HMMA.16816.F32.BF16 R84, R148.reuse, R172, R84 ;  /* 0x000000ac9454723c */ /* 0x048fea0000041854 */
[----:B------:R-:W-:Y:S01]  /*12ab0*/  MOV R161, R153 ;  /* 0x0000009900a17202 */ /* 0x000fe20000000f00 */
[C---:B------:R-:W-:Y:S01]  /*12ac0*/  HMMA.16816.F32.BF16 R88, R148.reuse, R174, R88 ;  /* 0x000000ae9458723c */ /* 0x040fe20000041858 */
[----:B------:R-:W3:Y:S04]  /*12ad0*/  LDSM.16.MT88.4 R152, [R217+0x1c800] ;  /* 0x01c80000d998783b */ /* 0x000ee80000004200 */
[----:B------:R-:W-:Y:S02]  /*12ae0*/  MOV R172, R160 ;  /* 0x000000a000ac7202 */ /* 0x000fe40000000f00 */
[----:B------:R-:W-:Y:S02]  /*12af0*/  MOV R173, R161 ;  /* 0x000000a100ad7202 */ /* 0x000fe40000000f00 */
[----:B------:R-:W4:Y:S01]  /*12b00*/  LDSM.16.MT88.4 R160, [R216+0x1c800] ;  /* 0x01c80000d8a0783b */ /* 0x000f220000004200 */
[C---:B-1----:R-:W-:Y:S06]  /*12b10*/  HMMA.16816.F32.BF16 R92, R148.reuse, R156, R92 ;  /* 0x0000009c945c723c */ /* 0x042fec000004185c */
[C---:B------:R-:W-:Y:S05]  /*12b20*/  HMMA.16816.F32.BF16 R96, R148.reuse, R158, R96 ;  /* 0x0000009e9460723c */ /* 0x040fea0000041860 */
[----:B------:R-:W-:Y:S01]  /*12b30*/  MOV R156, R172 ;  /* 0x000000ac009c7202 */ /* 0x000fe20000000f00 */
[C---:B--2---:R-:W-:Y:S05]  /*12b40*/  HMMA.16816.F32.BF16 R100, R148.reuse, R168, R100 ;  /* 0x000000a89464723c */ /* 0x044fea0000041864 */
[----:B------:R-:W-:Y:S01]  /*12b50*/  MOV R157, R173 ;  /* 0x000000ad009d7202 */ /* 0x000fe20000000f00 */
[C---:B------:R-:W-:Y:S01]  /*12b60*/  HMMA.16816.F32.BF16 R104, R148.reuse, R170, R104 ;  /* 0x000000aa9468723c */ /* 0x040fe20000041868 */
[----:B------:R-:W1:Y:S04]  /*12b70*/  LDSM.16.MT88.4 R172, [R220+0x1e800] ;  /* 0x01e80000dcac783b */ /* 0x000e680000004200 */
[----:B------:R-:W-:Y:S01]  /*12b80*/  MOV R168, R156 ;  /* 0x0000009c00a87202 */ /* 0x000fe20000000f00 */
[C---:B---3--:R-:W-:Y:S05]  /*12b90*/  HMMA.16816.F32.BF16 R108, R148.reuse, R152, R108 ;  /* 0x00000098946c723c */ /* 0x048fea000004186c */
[----:B------:R-:W-:Y:S01]  /*12ba0*/  MOV R169, R157 ;  /* 0x0000009d00a97202 */ /* 0x000fe20000000f00 */
[C---:B------:R-:W-:Y:S01]  /*12bb0*/  HMMA.16816.F32.BF16 R112, R148.reuse, R154, R112 ;  /* 0x0000009a9470723c */ /* 0x040fe20000041870 */
[----:B------:R-:W2:Y:S04]  /*12bc0*/  LDSM.16.MT88.4 R156, [R218+0x1e800] ;  /* 0x01e80000da9c783b */ /* 0x000ea80000004200 */
[----:B------:R-:W-:Y:S01]  /*12bd0*/  LOP3.LUT R165, R197, UR9, R168, 0x96, !PT ;  /* 0x00000009c5a57c12 */ /* 0x000fe2000f8e96a8 */
[C---:B----4-:R-:W-:Y:S03]  /*12be0*/  HMMA.16816.F32.BF16 R116, R148.reuse, R160, R116 ;  /* 0x000000a09474723c */ /* 0x050fe60000041874 */
[----:B------:R-:W3:Y:S02]  /*12bf0*/  LDSM.16.MT88.4 R152, [R217+0x1e800] ;  /* 0x01e80000d998783b */ /* 0x000ee40000004200 */
[----:B------:R-:W-:Y:S01]  /*12c00*/  IMAD.WIDE.U32 R168, R165, -0x2daee0ad, RZ ;  /* 0xd2511f53a5a87825 */ /* 0x000fe200078e00ff */
[C---:B------:R-:W-:Y:S05]  /*12c10*/  HMMA.16816.F32.BF16 R120, R148.reuse, R162, R120 ;  /* 0x000000a29478723c */ /* 0x040fea0000041878 */
[----:B------:R-:W-:Y:S06]  /*12c20*/  IMAD.WIDE.U32 R196, R196, -0x2daee0ad, RZ ;  /* 0xd2511f53c4c47825 */ /* 0x000fec00078e00ff */
[----:B------:R-:W-:Y:S01]  /*12c30*/  FFMA.FTZ R161, R24, UR4, -R190 ;  /* 0x0000000418a17c23 */ /* 0x000fe200080108be */
[----:B------:R-:W-:Y:S03]  /*12c40*/  LOP3.LUT R160, R169, UR26, R198, 0x96, !PT ;  /* 0x0000001aa9a07c12 */ /* 0x000fe6000f8e96c6 */
[----:B------:R4:W3:Y:S01]  /*12c50*/  MUFU.EX2 R165, R161 ;  /* 0x000000a100a57308 */ /* 0x0008e20000000800 */
[----:B------:R-:W-:Y:S01]  /*12c60*/  LOP3.LUT R168, R197, UR12, R168, 0x96, !PT ;  /* 0x0000000cc5a87c12 */ /* 0x000fe2000f8e96a8 */
[----:B------:R-:W-:Y:S01]  /*12c70*/  IMAD.WIDE.U32 R170, R160, -0x326172a9, RZ ;  /* 0xcd9e8d57a0aa7825 */ /* 0x000fe200078e00ff */
[C---:B-1----:R-:W-:Y:S03]  /*12c80*/  HMMA.16816.F32.BF16 R124, R148.reuse, R172, R124 ;  /* 0x000000ac947c723c */ /* 0x042fe6000004187c */
[----:B------:R-:W-:Y:S01]  /*12c90*/  IMAD.WIDE.U32 R168, R168, -0x326172a9, RZ ;  /* 0xcd9e8d57a8a87825 */ /* 0x000fe200078e00ff */
[----:B------:R-:W-:Y:S02]  /*12ca0*/  LOP3.LUT R194, R171, UR13, R194, 0x96, !PT ;  /* 0x0000000dabc27c12 */ /* 0x000fe4000f8e96c2 */
[C---:B------:R-:W-:Y:S05]  /*12cb0*/  HMMA.16816.F32.BF16 R128, R148.reuse, R174, R128 ;  /* 0x000000ae9480723c */ /* 0x040fea0000041880 */
[----:B------:R-:W-:Y:S01]  /*12cc0*/  LOP3.LUT R170, R169, UR24, R170, 0x96, !PT ;  /* 0x00000018a9aa7c12 */ /* 0x000fe2000f8e96aa */
[----:B----4-:R-:W1:Y:S01]  /*12cd0*/  LDSM.16.MT88.4 R160, [R216+0x1e800] ;  /* 0x01e80000d8a0783b */ /* 0x010e620000004200 */
[C---:B--2---:R-:W-:Y:S04]  /*12ce0*/  HMMA.16816.F32.BF16 R132, R148.reuse, R156, R132 ;  /* 0x0000009c9484723c */ /* 0x044fe80000041884 */
[----:B------:R-:W-:Y:S04]  /*12cf0*/  IMAD.WIDE.U32 R170, R170, -0x2daee0ad, RZ ;  /* 0xd2511f53aaaa7825 */ /* 0x000fe800078e00ff */
[----:B------:R-:W-:Y:S01]  /*12d00*/  FFMA.FTZ R172, R26, UR4, -R192 ;  /* 0x000000041aac7c23 */ /* 0x000fe200080108c0 */
[C---:B------:R-:W-:Y:S01]  /*12d10*/  HMMA.16816.F32.BF16 R16, R148.reuse, R158, R16 ;  /* 0x0000009e9410723c */ /* 0x040fe20000041810 */
[----:B------:R-:W-:Y:S02]  /*12d20*/  LDSM.16.MT88.4 R156, [R218+0x19000] ;  /* 0x01900000da9c783b */ /* 0x000fe40000004200 */
[----:B------:R-:W-:Y:S03]  /*12d30*/  IMAD.WIDE.U32 R194, R194, -0x2daee0ad, RZ ;  /* 0xd2511f53c2c27825 */ /* 0x000fe600078e00ff */
[C---:B---3--:R-:W-:Y:S01]  /*12d40*/  HMMA.16816.F32.BF16 R136, R148.reuse, R152, R136 ;  /* 0x000000989488723c */ /* 0x048fe20000041888 */
[----:B------:R-:W-:Y:S04]  /*12d50*/  MUFU.EX2 R172, R172 ;  /* 0x000000ac00ac7308 */ /* 0x000fe80000000800 */
[----:B------:R-:W-:Y:S01]  /*12d60*/  LOP3.LUT R25, R171, UR19, R194, 0x96, !PT ;  /* 0x00000013ab197c12 */ /* 0x000fe2000f8e96c2 */
[C---:B------:R-:W-:Y:S05]  /*12d70*/  HMMA.16816.F32.BF16 R140, R148.reuse, R154, R140 ;  /* 0x0000009a948c723c */ /* 0x040fea000004188c */
[----:B------:R-:W-:Y:S06]  /*12d80*/  IMAD.WIDE.U32 R198, R25, -0x326172a9, RZ ;  /* 0xcd9e8d5719c67825 */ /* 0x000fec00078e00ff */
[----:B------:R-:W-:Y:S01]  /*12d90*/  FFMA.FTZ R175, R20, UR4, -R190 ;  /* 0x0000000414af7c23 */ /* 0x000fe200080108be */
[----:B------:R-:W-:Y:S02]  /*12da0*/  LOP3.LUT R196, R195, UR30, R196, 0x96, !PT ;  /* 0x0000001ec3c47c12 */ /* 0x000fe4000f8e96c4 */
[C---:B------:R-:W-:Y:S01]  /*12db0*/  LOP3.LUT R153, R198.reuse, 0xffff, RZ, 0xc0, !PT ;  /* 0x0000ffffc6997812 */ /* 0x040fe200078ec0ff */
[--C-:B------:R-:W-:Y:S01]  /*12dc0*/  FFMA.FTZ R173, R27, UR4, -R192.reuse ;  /* 0x000000041bad7c23 */ /* 0x100fe200080108c0 */
[----:B------:R-:W-:Y:S01]  /*12dd0*/  LOP3.LUT R20, R198, 0xff, RZ, 0xc0, !PT ;  /* 0x000000ffc6147812 */ /* 0x000fe200078ec0ff */
[----:B------:R-:W-:Y:S01]  /*12de0*/  IMAD.WIDE.U32 R196, R196, -0x326172a9, RZ ;  /* 0xcd9e8d57c4c47825 */ /* 0x000fe200078e00ff */
[----:B------:R-:W-:Y:S01]  /*12df0*/  SHF.R.U32.HI R153, RZ, 0x8, R153 ;  /* 0x00000008ff997819 */ /* 0x000fe20000011699 */
[----:B------:R-:W-:Y:S02]  /*12e00*/  MUFU.EX2 R175, R175 ;  /* 0x000000af00af7308 */ /* 0x000fe40000000800 */
[----:B------:R-:W-:Y:S01]  /*12e10*/  FFMA.FTZ R194, R22, UR4, -R192 ;  /* 0x0000000416c27c23 */ /* 0x000fe200080108c0 */
[--C-:B------:R-:W-:Y:S01]  /*12e20*/  FFMA.FTZ R174, R21, UR4, -R190.reuse ;  /* 0x0000000415ae7c23 */ /* 0x100fe200080108be */
[----:B------:R-:W-:Y:S01]  /*12e30*/  PRMT R20, R20, 0x5410, R153 ;  /* 0x0000541014147816 */ /* 0x000fe20000000099 */
[----:B------:R-:W-:Y:S01]  /*12e40*/  FFMA.FTZ R195, R28, UR4, -R190 ;  /* 0x000000041cc37c23 */ /* 0x000fe200080108be */
[C---:B-1----:R-:W-:Y:S01]  /*12e50*/  HMMA.16816.F32.BF16 R144, R148.reuse, R160, R144 ;  /* 0x000000a09490723c */ /* 0x042fe20000041890 */
[----:B------:R-:W1:Y:S02]  /*12e60*/  LDSM.16.MT88.4 R152, [R220+0x19000] ;  /* 0x01900000dc98783b */ /* 0x000e640000004200 */
[----:B------:R-:W-:Y:S01]  /*12e70*/  LOP3.LUT R21, R199, UR25, R196, 0x96, !PT ;  /* 0x00000019c7157c12 */ /* 0x000fe2000f8e96c4 */
[----:B------:R-:W2:Y:S01]  /*12e80*/  MUFU.EX2 R173, R173 ;  /* 0x000000ad00ad7308 */ /* 0x000ea20000000800 */
[----:B------:R-:W-:Y:S01]  /*12e90*/  SHF.R.U32.HI R25, RZ, 0x10, R198 ;  /* 0x00000010ff197819 */ /* 0x000fe200000116c6 */
[----:B------:R-:W-:Y:S03]  /*12ea0*/  HMMA.16816.F32.BF16 R12, R148, R162, R12 ;  /* 0x000000a2940c723c */ /* 0x000fe6000004180c */
[----:B------:R-:W3:Y:S02]  /*12eb0*/  LDSM.16.MT88.4 R148, [R217+0x19000] ;  /* 0x01900000d994783b */ /* 0x000ee40000004200 */
[--C-:B------:R-:W-:Y:S03]  /*12ec0*/  SHF.R.U32.HI R26, RZ, 0x10, R21.reuse ;  /* 0x00000010ff1a7819 */ /* 0x100fe60000011615 */
[----:B------:R-:W4:Y:S03]  /*12ed0*/  MUFU.EX2 R174, R174 ;  /* 0x000000ae00ae7308 */ /* 0x000f260000000800 */
[C---:B------:R-:W-:Y:S01]  /*12ee0*/  LOP3.LUT R23, R21.reuse, 0xffff, RZ, 0xc0, !PT ;  /* 0x0000ffff15177812 */ /* 0x040fe200078ec0ff */
[----:B------:R-:W-:Y:S01]  /*12ef0*/  FFMA.FTZ R199, R32, UR4, -R190 ;  /* 0x0000000420c77c23 */ /* 0x000fe200080108be */
[----:B------:R-:W-:Y:S02]  /*12f00*/  LOP3.LUT R196, R21, 0xff, RZ, 0xc0, !PT ;  /* 0x000000ff15c47812 */ /* 0x000fe400078ec0ff */
[----:B------:R-:W-:Y:S03]  /*12f10*/  SHF.R.U32.HI R21, RZ, 0x18, R21 ;  /* 0x00000018ff157819 */ /* 0x000fe60000011615 */
[----:B------:R-:W1:Y:S01]  /*12f20*/  MUFU.EX2 R194, R194 ;  /* 0x000000c200c27308 */ /* 0x000e620000000800 */
[----:B------:R-:W-:Y:S02]  /*12f30*/  LOP3.LUT R26, R26, 0xff, RZ, 0xc0, !PT ;  /* 0x000000ff1a1a7812 */ /* 0x000fe400078ec0ff */
[----:B------:R-:W-:Y:S02]  /*12f40*/  SHF.R.U32.HI R198, RZ, 0x18, R198 ;  /* 0x00000018ffc67819 */ /* 0x000fe400000116c6 */
[----:B------:R-:W-:Y:S02]  /*12f50*/  LOP3.LUT R25, R25, 0xff, RZ, 0xc0, !PT ;  /* 0x000000ff19197812 */ /* 0x000fe400078ec0ff */
[----:B------:R-:W-:Y:S03]  /*12f60*/  SHF.R.U32.HI R23, RZ, 0x8, R23 ;  /* 0x00000008ff177819 */ /* 0x000fe60000011617 */
[----:B------:R-:W-:Y:S01]  /*12f70*/  MUFU.EX2 R195, R195 ;  /* 0x000000c300c37308 */ /* 0x000fe20000000800 */
[--C-:B------:R-:W-:Y:S02]  /*12f80*/  HSET2.LE.AND R22, R20, R235.reuse, PT ;  /* 0x000000eb14167233 */ /* 0x100fe40003803000 */
[----:B------:R-:W-:Y:S02]  /*12f90*/  PRMT R26, R26, 0x5410, R21 ;  /* 0x000054101a1a7816 */ /* 0x000fe40000000015 */
[----:B------:R-:W-:Y:S02]  /*12fa0*/  PRMT R198, R25, 0x5410, R198 ;  /* 0x0000541019c67816 */ /* 0x000fe400000000c6 */
[----:B------:R-:W-:Y:S03]  /*12fb0*/  PRMT R196, R196, 0x5410, R23 ;  /* 0x00005410c4c47816 */ /* 0x000fe60000000017 */
[----:B------:R-:W-:Y:S01]  /*12fc0*/  MUFU.EX2 R199, R199 ;  /* 0x000000c700c77308 */ /* 0x000fe20000000800 */
[----:B------:R-:W-:Y:S02]  /*12fd0*/  F2FP.BF16.F32.PACK_AB R21, R166, R165 ;  /* 0x000000a5a615723e */ /* 0x000fe400000010ff */
[--C-:B------:R-:W-:Y:S01]  /*12fe0*/  HSET2.LE.AND R23, R198, R235.reuse, PT ;  /* 0x000000ebc6177233 */ /* 0x100fe20003803000 */
[----:B------:R-:W-:Y:S01]  /*12ff0*/  FFMA.FTZ R198, R31, UR4, -R192 ;  /* 0x000000041fc67c23 */ /* 0x000fe200080108c0 */
[----:B------:R-:W-:Y:S02]  /*13000*/  LOP3.LUT R22, R22, R21, RZ, 0xc0, !PT ;  /* 0x0000001516167212 */ /* 0x000fe400078ec0ff */
[--C-:B------:R-:W-:Y:S01]  /*13010*/  HSET2.LE.AND R20, R196, R235.reuse, PT ;  /* 0x000000ebc4147233 */ /* 0x100fe20003803000 */
[--C-:B------:R-:W-:Y:S01]  /*13020*/  FFMA.FTZ R196, R29, UR4, -R190.reuse ;  /* 0x000000041dc47c23 */ /* 0x100fe200080108be */
[--C-:B------:R-:W-:Y:S01]  /*13030*/  HSET2.LE.AND R21, R26, R235.reuse, PT ;  /* 0x000000eb1a157233 */ /* 0x100fe20003803000 */
[----:B------:R-:W-:Y:S01]  /*13040*/  FFMA.FTZ R190, R33, UR4, -R190 ;  /* 0x0000000421be7c23 */ /* 0x000fe200080108be */
[----:B--2---:R-:W-:Y:S01]  /*13050*/  F2FP.BF16.F32.PACK_AB R160, R173, R172 ;  /* 0x000000acada0723e */ /* 0x004fe200000010ff */
[----:B------:R-:W-:Y:S01]  /*13060*/  MUFU.EX2 R198, R198 ;  /* 0x000000c600c67308 */ /* 0x000fe20000000800 */
[----:B----4-:R-:W-:Y:S01]  /*13070*/  F2FP.BF16.F32.PACK_AB R25, R174, R175 ;  /* 0x000000afae19723e */ /* 0x010fe200000010ff */
[----:B------:R-:W-:Y:S01]  /*13080*/  FADD.FTZ R175, R175, R176 ;  /* 0x000000b0afaf7221 */ /* 0x000fe20000010000 */
[----:B-1----:R-:W-:Y:S01]  /*13090*/  F2FP.BF16.F32.PACK_AB R26, R193, R194 ;  /* 0x000000c2c11a723e */ /* 0x002fe200000010ff */
[----:B------:R-:W-:Y:S01]  /*130a0*/  FADD.FTZ R194, R194, R179 ;  /* 0x000000b3c2c27221 */ /* 0x000fe20000010000 */
[----:B------:R-:W-:Y:S01]  /*130b0*/  LOP3.LUT R23, R23, R160, RZ, 0xc0, !PT ;  /* 0x000000a017177212 */ /* 0x000fe200078ec0ff */
[----:B------:R-:W-:Y:S01]  /*130c0*/  FADD.FTZ R174, R174, R175 ;  /* 0x000000afaeae7221 */ /* 0x000fe20000010000 */
[----:B------:R-:W-:Y:S01]  /*130d0*/  LOP3.LUT R20, R20, R25, RZ, 0xc0, !PT ;  /* 0x0000001914147212 */ /* 0x000fe200078ec0ff */
[----:B------:R-:W1:Y:S01]  /*130e0*/  LDSM.16.MT88.4 R160, [R216+0x19000] ;  /* 0x01900000d8a0783b */ /* 0x000e620000004200 */
[----:B------:R-:W-:Y:S01]  /*130f0*/  LOP3.LUT R21, R21, R26, RZ, 0xc0, !PT ;  /* 0x0000001a15157212 */ /* 0x000fe200078ec0ff */
[--C-:B------:R-:W-:Y:S01]  /*13100*/  FFMA.FTZ R25, R30, UR4, -R192.reuse ;  /* 0x000000041e197c23 */ /* 0x100fe200080108c0 */
[----:B------:R-:W-:Y:S01]  /*13110*/  FFMA.FTZ R192, R35, UR4, -R192 ;  /* 0x0000000423c07c23 */ /* 0x000fe200080108c0 */
[----:B------:R-:W2:Y:S01]  /*13120*/  MUFU.EX2 R196, R196 ;  /* 0x000000c400c47308 */ /* 0x000ea20000000800 */
[----:B------:R-:W-:Y:S01]  /*13130*/  FADD.FTZ R193, R193, R194 ;  /* 0x000000c2c1c17221 */ /* 0x000fe20000010000 */
[----:B------:R-:W-:Y:S02]  /*13140*/  FADD.FTZ R165, R165, R174 ;  /* 0x000000aea5a57221 */ /* 0x000fe40000010000 */
[C---:B------:R-:W-:Y:S01]  /*13150*/  HMMA.16816.F32.BF16 R4, R20.reuse, R152, R4 ;  /* 0x000000981404723c */ /* 0x040fe20000041804 */
[----:B------:R-:W-:Y:S05]  /*13160*/  LDSM.16.MT88.4 R28, [R216+0x1f000] ;  /* 0x01f00000d81c783b */ /* 0x000fea0000004200 */
[----:B------:R-:W-:Y:S01]  /*13170*/  MUFU.EX2 R190, R190 ;  /* 0x000000be00be7308 */ /* 0x000fe20000000800 */
[----:B------:R-:W-:Y:S01]  /*13180*/  FADD.FTZ R172, R172, R193 ;  /* 0x000000c1acac7221 */ /* 0x000fe20000010000 */
[C---:B------:R-:W-:Y:S01]  /*13190*/  HMMA.16816.F32.BF16 R8, R20.reuse, R154, R8 ;  /* 0x0000009a1408723c */ /* 0x040fe20000041808 */
[----:B------:R-:W4:Y:S02]  /*131a0*/  LDSM.16.MT88.4 R152, [R220+0x1b000] ;  /* 0x01b00000dc98783b */ /* 0x000f240000004200 */
[----:B------:R-:W-:Y:S03]  /*131b0*/  FADD.FTZ R166, R166, R165 ;  /* 0x000000a5a6a67221 */ /* 0x000fe60000010000 */
[C---:B------:R-:W-:Y:S02]  /*131c0*/  HMMA.16816.F32.BF16 R36, R20.reuse, R156, R36 ;  /* 0x0000009c1424723c */ /* 0x040fe40000041824 */
[----:B------:R-:W-:Y:S03]  /*131d0*/  MUFU.EX2 R192, R192 ;  /* 0x000000c000c07308 */ /* 0x000fe60000000800 */
[----:B------:R-:W-:Y:S01]  /*131e0*/  MOV R165, R164 ;  /* 0x000000a400a57202 */ /* 0x000fe20000000f00 */
[C---:B------:R-:W-:Y:S01]  /*131f0*/  HMMA.16816.F32.BF16 R40, R20.reuse, R158, R40 ;  /* 0x0000009e1428723c */ /* 0x040fe20000041828 */
[----:B------:R-:W2:Y:S04]  /*13200*/  LDSM.16.MT88.4 R156, [R218+0x1b000] ;  /* 0x01b00000da9c783b */ /* 0x000ea80000004200 */
[----:B------:R-:W-:Y:S01]  /*13210*/  FADD.FTZ R172, R173, R172 ;  /* 0x000000acadac7221 */ /* 0x000fe20000010000 */
        /* <DEDUP_REMOVED lines=28> */
[C---:B------:R-:W-:Y:S05]  /*133e0*/  HMMA.16816.F32.BF16 R120, R20.reuse, R162, R120 ;  /* 0x000000a21478723c */ /* 0x040fea0000041878 */
[----:B------:R-:W-:Y:S01]  /*133f0*/  LOP3.LUT R160, R197, UR35, R168, 0x96, !PT ;  /* 0x00000023c5a07c12 */ /* 0x000fe2000f8e96a8 */
[C---:B----4-:R-:W-:Y:S01]  /*13400*/  HMMA.16816.F32.BF16 R124, R20.reuse, R152, R124 ;  /* 0x00000098147c723c */ /* 0x050fe2000004187c */
[----:B------:R1:W4:Y:S04]  /*13410*/  MUFU.EX2 R197, R25 ;  /* 0x0000001900c57308 */ /* 0x0003280000000800 */
[----:B------:R-:W-:Y:S01]  /*13420*/  IMAD.WIDE.U32 R160, R160, -0x2daee0ad, RZ ;  /* 0xd2511f53a0a07825 */ /* 0x000fe200078e00ff */
[C---:B------:R-:W-:Y:S05]  /*13430*/  HMMA.16816.F32.BF16 R128, R20.reuse, R154, R128 ;  /* 0x0000009a1480723c */ /* 0x040fea0000041880 */
[----:B------:R-:W-:Y:S01]  /*13440*/  LOP3.LUT R170, R161, UR20, R170, 0x96, !PT ;  /* 0x00000014a1aa7c12 */ /* 0x000fe2000f8e96aa */
[C---:B--2---:R-:W-:Y:S05]  /*13450*/  HMMA.16816.F32.BF16 R132, R20.reuse, R156, R132 ;  /* 0x0000009c1484723c */ /* 0x044fea0000041884 */
[----:B------:R-:W-:Y:S01]  /*13460*/  LOP3.LUT R34, R170, 0xffff, RZ, 0xc0, !PT ;  /* 0x0000ffffaa227812 */ /* 0x000fe200078ec0ff */
[C---:B------:R-:W-:Y:S01]  /*13470*/  HMMA.16816.F32.BF16 R16, R20.reuse, R158, R16 ;  /* 0x0000009e1410723c */ /* 0x040fe20000041810 */
[----:B------:R-:W2:Y:S04]  /*13480*/  LDSM.16.MT88.4 R156, [R220+0x19800] ;  /* 0x01980000dc9c783b */ /* 0x000ea80000004200 */
[C---:B------:R-:W-:Y:S01]  /*13490*/  LOP3.LUT R32, R160.reuse, 0xffff, RZ, 0xc0, !PT ;  /* 0x0000ffffa0207812 */ /* 0x040fe200078ec0ff */
[C---:B---3--:R-:W-:Y:S05]  /*134a0*/  HMMA.16816.F32.BF16 R136, R20.reuse, R148, R136 ;  /* 0x000000941488723c */ /* 0x048fea0000041888 */
[----:B-1----:R-:W-:Y:S01]  /*134b0*/  SHF.R.U32.HI R25, RZ, 0x8, R32 ;  /* 0x00000008ff197819 */ /* 0x002fe20000011620 */
[C---:B------:R-:W-:Y:S05]  /*134c0*/  HMMA.16816.F32.BF16 R140, R20.reuse, R150, R140 ;  /* 0x00000096148c723c */ /* 0x040fea000004188c */
[----:B------:R-:W-:Y:S01]  /*134d0*/  LOP3.LUT R26, R160, 0xff, RZ, 0xc0, !PT ;  /* 0x000000ffa01a7812 */ /* 0x000fe200078ec0ff */
[C---:B------:R-:W-:Y:S05]  /*134e0*/  HMMA.16816.F32.BF16 R144, R20.reuse, R28, R144 ;  /* 0x0000001c1490723c */ /* 0x040fea0000041890 */
[----:B------:R-:W-:Y:S01]  /*134f0*/  SHF.R.U32.HI R33, RZ, 0x10, R160 ;  /* 0x00000010ff217819 */ /* 0x000fe200000116a0 */
[----:B------:R-:W-:Y:S01]  /*13500*/  HMMA.16816.F32.BF16 R12, R20, R30, R12 ;  /* 0x0000001e140c723c */ /* 0x000fe2000004180c */
[----:B------:R-:W-:Y:S04]  /*13510*/  LDSM.16.MT88.4 R20, [R220+0x1b800] ;  /* 0x01b80000dc14783b */ /* 0x000fe80000004200 */
[----:B------:R-:W-:Y:S02]  /*13520*/  PRMT R26, R26, 0x5410, R25 ;  /* 0x000054101a1a7816 */ /* 0x000fe40000000019 */
[----:B------:R-:W-:Y:S02]  /*13530*/  LOP3.LUT R33, R33, 0xff, RZ, 0xc0, !PT ;  /* 0x000000ff21217812 */ /* 0x000fe400078ec0ff */
[----:B------:R-:W-:Y:S02]  /*13540*/  LDSM.16.MT88.4 R28, [R216+0x1b800] ;  /* 0x01b80000d81c783b */ /* 0x000fe40000004200 */
[----:B------:R-:W-:Y:S02]  /*13550*/  SHF.R.U32.HI R32, RZ, 0x10, R170 ;  /* 0x00000010ff207819 */ /* 0x000fe400000116aa */
[----:B------:R-:W-:Y:S02]  /*13560*/  LOP3.LUT R25, R170, 0xff, RZ, 0xc0, !PT ;  /* 0x000000ffaa197812 */ /* 0x000fe400078ec0ff */
[----:B------:R-:W-:Y:S02]  /*13570*/  SHF.R.U32.HI R34, RZ, 0x8, R34 ;  /* 0x00000008ff227819 */ /* 0x000fe40000011622 */
[----:B------:R-:W-:Y:S02]  /*13580*/  SHF.R.U32.HI R160, RZ, 0x18, R160 ;  /* 0x00000018ffa07819 */ /* 0x000fe400000116a0 */
[----:B------:R-:W-:Y:S02]  /*13590*/  LOP3.LUT R149, R32, 0xff, RZ, 0xc0, !PT ;  /* 0x000000ff20957812 */ /* 0x000fe400078ec0ff */
[----:B------:R-:W-:Y:S02]  /*135a0*/  PRMT R160, R33, 0x5410, R160 ;  /* 0x0000541021a07816 */ /* 0x000fe400000000a0 */
[----:B------:R-:W-:Y:S02]  /*135b0*/  PRMT R148, R25, 0x5410, R34 ;  /* 0x0000541019947816 */ /* 0x000fe40000000022 */
[----:B------:R-:W1:Y:S01]  /*135c0*/  LDSM.16.MT88.4 R32, [R218+0x19800] ;  /* 0x01980000da20783b */ /* 0x000e620000004200 */
[----:B------:R-:W-:Y:S02]  /*135d0*/  SHF.R.U32.HI R152, RZ, 0x18, R170 ;  /* 0x00000018ff987819 */ /* 0x000fe400000116aa */
[--C-:B------:R-:W-:Y:S02]  /*135e0*/  HSET2.LE.AND R148, R148, R235.reuse, PT ;  /* 0x000000eb94947233 */ /* 0x100fe40003803000 */
[----:B------:R-:W-:Y:S02]  /*135f0*/  PRMT R152, R149, 0x5410, R152 ;  /* 0x0000541095987816 */ /* 0x000fe40000000098 */
[--C-:B------:R-:W-:Y:S01]  /*13600*/  HSET2.LE.AND R150, R26, R235.reuse, PT ;  /* 0x000000eb1a967233 */ /* 0x100fe20003803000 */
[----:B------:R-:W-:Y:S01]  /*13610*/  LDSM.16.MT88.4 R168, [R216+0x19800] ;  /* 0x01980000d8a8783b */ /* 0x000fe20000004200 */
[----:B------:R-:W-:Y:S01]  /*13620*/  F2FP.BF16.F32.PACK_AB R151, R196, R195 ;  /* 0x000000c3c497723e */ /* 0x000fe200000010ff */
[----:B------:R-:W-:Y:S01]  /*13630*/  FADD.FTZ R195, R195, R166 ;  /* 0x000000a6c3c37221 */ /* 0x000fe20000010000 */
[--C-:B------:R-:W-:Y:S02]  /*13640*/  HSET2.LE.AND R149, R152, R235.reuse, PT ;  /* 0x000000eb98957233 */ /* 0x100fe40003803000 */
[----:B----4-:R-:W-:Y:S01]  /*13650*/  F2FP.BF16.F32.PACK_AB R26, R198, R197 ;  /* 0x000000c5c61a723e */ /* 0x010fe200000010ff */
[----:B------:R-:W-:Y:S01]  /*13660*/  FADD.FTZ R197, R197, R172 ;  /* 0x000000acc5c57221 */ /* 0x000fe20000010000 */
[----:B------:R-:W-:Y:S01]  /*13670*/  LOP3.LUT R148, R148, R151, RZ, 0xc0, !PT ;  /* 0x0000009794947212 */ /* 0x000fe200078ec0ff */
[----:B------:R-:W3:Y:S01]  /*13680*/  LDSM.16.MT88.4 R152, [R217+0x19800] ;  /* 0x01980000d998783b */ /* 0x000ee20000004200 */
[----:B------:R-:W-:Y:S01]  /*13690*/  LOP3.LUT R149, R149, R26, RZ, 0xc0, !PT ;  /* 0x0000001a95957212 */ /* 0x000fe200078ec0ff */
[----:B------:R-:W-:Y:S01]  /*136a0*/  FADD.FTZ R196, R196, R195 ;  /* 0x000000c3c4c47221 */ /* 0x000fe20000010000 */
[----:B------:R-:W-:Y:S01]  /*136b0*/  HSET2.LE.AND R151, R160, R235, PT ;  /* 0x000000eba0977233 */ /* 0x000fe20003803000 */
[----:B------:R-:W-:Y:S01]  /*136c0*/  FADD.FTZ R197, R198, R197 ;  /* 0x000000c5c6c57221 */ /* 0x000fe20000010000 */
[----:B------:R-:W-:Y:S01]  /*136d0*/  F2FP.BF16.F32.PACK_AB R25, R190, R199 ;  /* 0x000000c7be19723e */ /* 0x000fe200000010ff */
[----:B------:R-:W-:Y:S01]  /*136e0*/  FADD.FTZ R199, R199, R196 ;  /* 0x000000c4c7c77221 */ /* 0x000fe20000010000 */
[----:B------:R-:W-:Y:S01]  /*136f0*/  F2FP.BF16.F32.PACK_AB R26, R192, R248 ;  /* 0x000000f8c01a723e */ /* 0x000fe200000010ff */
[----:B------:R-:W-:Y:S01]  /*13700*/  FADD.FTZ R197, R248, R197 ;  /* 0x000000c5f8c57221 */ /* 0x000fe20000010000 */
[----:B------:R-:W-:Y:S01]  /*13710*/  LOP3.LUT R150, R150, R25, RZ, 0xc0, !PT ;  /* 0x0000001996967212 */ /* 0x000fe200078ec0ff */
[----:B------:R-:W-:Y:S01]  /*13720*/  FADD.FTZ R251, R190, R199 ;  /* 0x000000c7befb7221 */ /* 0x000fe20000010000 */
[----:B------:R-:W-:Y:S01]  /*13730*/  LOP3.LUT R151, R151, R26, RZ, 0xc0, !PT ;  /* 0x0000001a97977212 */ /* 0x000fe200078ec0ff */
[----:B------:R-:W-:Y:S06]  /*13740*/  FADD.FTZ R249, R192, R197 ;  /* 0x000000c5c0f97221 */ /* 0x000fec0000010000 */
[C---:B--2---:R-:W-:Y:S01]  /*13750*/  HMMA.16816.F32.BF16 R160, R148.reuse, R156, R4 ;  /* 0x0000009c94a0723c */ /* 0x044fe20000041804 */
[----:B------:R-:W2:Y:S05]  /*13760*/  LDSM.16.MT88.4 R4, [R218+0x1b800] ;  /* 0x01b80000da04783b */ /* 0x000eaa0000004200 */
[C---:B------:R-:W-:Y:S03]  /*13770*/  HMMA.16816.F32.BF16 R156, R148.reuse, R158, R8 ;  /* 0x0000009e949c723c */ /* 0x040fe60000041808 */
[----:B------:R-:W4:Y:S03]  /*13780*/  LDSM.16.MT88.4 R8, [R217+0x1b800] ;  /* 0x01b80000d908783b */ /* 0x000f260000004200 */
        /* <DEDUP_REMOVED lines=28> */
[C---:B--2---:R-:W-:Y:S06]  /*13950*/  HMMA.16816.F32.BF16 R116, R148.reuse, R4, R116 ;  /* 0x000000049474723c */ /* 0x044fec0000041874 */
[C---:B------:R-:W-:Y:S06]  /*13960*/  HMMA.16816.F32.BF16 R120, R148.reuse, R6, R120 ;  /* 0x000000069478723c */ /* 0x040fec0000041878 */
[C---:B----4-:R-:W-:Y:S06]  /*13970*/  HMMA.16816.F32.BF16 R124, R148.reuse, R8, R124 ;  /* 0x00000008947c723c */ /* 0x050fec000004187c */
[C---:B------:R-:W-:Y:S06]  /*13980*/  HMMA.16816.F32.BF16 R128, R148.reuse, R10, R128 ;  /* 0x0000000a9480723c */ /* 0x040fec0000041880 */
[C---:B------:R-:W-:Y:S06]  /*13990*/  HMMA.16816.F32.BF16 R132, R148.reuse, R28, R132 ;  /* 0x0000001c9484723c */ /* 0x040fec0000041884 */
[C---:B------:R-:W-:Y:S06]  /*139a0*/  HMMA.16816.F32.BF16 R152, R148.reuse, R30, R16 ;  /* 0x0000001e9498723c */ /* 0x040fec0000041810 */
[C---:B-1----:R-:W-:Y:S06]  /*139b0*/  HMMA.16816.F32.BF16 R136, R148.reuse, R32, R136 ;  /* 0x000000209488723c */ /* 0x042fec0000041888 */
[C---:B------:R-:W-:Y:S06]  /*139c0*/  HMMA.16816.F32.BF16 R140, R148.reuse, R34, R140 ;  /* 0x00000022948c723c */ /* 0x040fec000004188c */
[C---:B------:R-:W-:Y:S06]  /*139d0*/  HMMA.16816.F32.BF16 R144, R148.reuse, R168, R144 ;  /* 0x000000a89490723c */ /* 0x040fec0000041890 */
[----:B------:R-:W-:Y:S01]  /*139e0*/  HMMA.16816.F32.BF16 R148, R148, R170, R12 ;  /* 0x000000aa9494723c */ /* 0x000fe2000004180c */
[----:B------:R-:W-:Y:S11]  /*139f0*/  @!UPT UIADD3 URZ, URZ, URZ, URZ ;  /* 0x0000003f3f3ff290 */ /* 0x000ff6000fffe03f */
[----:B------:R-:W-:Y:S01]  /*13a00*/  @!UPT UIADD3 URZ, URZ, URZ, URZ ;  /* 0x0000003f3f3ff290 */ /* 0x000fe2000fffe03f */
[----:B------:R-:W-:Y:S11]  /*13a10*/  @P4 BRA `(.L_x_841) ;  /* 0xffffffc000084947 */ /* 0x000ff6000383ffff */
.L_x_840:
[----:B------:R-:W1:Y:S01]  /*13a20*/  SHFL.BFLY PT, R2, R251, 0x2, 0x1f ;  /* 0x0c401f00fb027f89 */ /* 0x000e6200000e0000 */
[----:B------:R-:W-:Y:S01]  /*13a30*/  MOV R9, 0x3f800000 ;  /* 0x3f80000000097802 */ /* 0x000fe20000000f00 */
[----:B------:R-:W-:Y:S01]  /*13a40*/  ULDC UR4, c[0x0][0x38c] ;  /* 0x0000e30000047ab9 */ /* 0x000fe20000000800 */
[----:B------:R-:W-:Y:S01]  /*13a50*/  MOV R10, 0x3f800000 ;  /* 0x3f800000000a7802 */ /* 0x000fe20000000f00 */
[----:B------:R-:W2:Y:S01]  /*13a60*/  SHFL.BFLY PT, R0, R249, 0x2, 0x1f ;  /* 0x0c401f00f9007f89 */ /* 0x000ea200000e0000 */
[----:B------:R-:W-:Y:S01]  /*13a70*/  UMOV UR6, 0x400 ;  /* 0x0000040000067882 */ /* 0x000fe20000000000 */
[----:B------:R-:W-:Y:S01]  /*13a80*/  UISETP.NE.AND UP0, UPT, UR16, -0x1, UPT ;  /* 0xffffffff1000788c */ /* 0x000fe2000bf05270 */
        /* <DEDUP_REMOVED lines=9> */
[----:B--2---:R-:W-:-:S04]  /*13b20*/  FADD.FTZ R2, R7, R2 ;  /* 0x0000000207027221 */ /* 0x004fc80000010000 */
[----:B------:R-:W-:Y:S02]  /*13b30*/  FSETP.NE.FTZ.AND P4, PT, R4, RZ, PT ;  /* 0x000000ff0400720b */ /* 0x000fe40003f95000 */
[----:B------:R-:W-:Y:S02]  /*13b40*/  SHF.R.S32.HI R7, RZ, 0x2, R8 ;  /* 0x00000002ff077819 */ /* 0x000fe40000011408 */
[----:B------:R-:W-:Y:S02]  /*13b50*/  FSETP.NE.FTZ.AND P0, PT, R2, RZ, PT ;  /* 0x000000ff0200720b */ /* 0x000fe40003f15000 */
[----:B------:R-:W-:Y:S02]  /*13b60*/  LEA.HI R6, R6, R7, RZ, 0x3 ;  /* 0x0000000706067211 */ /* 0x000fe400078f18ff */
[----:B------:R-:W-:Y:S02]  /*13b70*/  LOP3.LUT R8, R8, 0x3ffffffc, RZ, 0xc0, !PT ;  /* 0x3ffffffc08087812 */ /* 0x000fe400078ec0ff */
[----:B------:R-:W-:-:S02]  /*13b80*/  LOP3.LUT R6, R6, 0xfffffff8, RZ, 0xc0, !PT ;  /* 0xfffffff806067812 */ /* 0x000fc400078ec0ff */
[-C--:B------:R-:W-:Y:S01]  /*13b90*/  IADD3 R13, -R8, R5.reuse, RZ ;  /* 0x00000005080d7210 */ /* 0x080fe20007ffe1ff */
[----:B------:R-:W1:Y:S01]  /*13ba0*/  @P4 MUFU.RCP R9, R4 ;  /* 0x0000000400094308 */ /* 0x000e620000001000 */
[----:B------:R-:W-:Y:S02]  /*13bb0*/  IADD3 R6, R7, -R6, RZ ;  /* 0x8000000607067210 */ /* 0x000fe40007ffe0ff */
[----:B------:R-:W-:Y:S02]  /*13bc0*/  LEA.HI R7, R0, R5, RZ, 0x5 ;  /* 0x0000000500077211 */ /* 0x000fe400078f28ff */
[C---:B------:R-:W-:Y:S02]  /*13bd0*/  SHF.L.U32 R11, R6.reuse, 0x6, RZ ;  /* 0x00000006060b7819 */ /* 0x040fe400000006ff */
[----:B------:R-:W-:Y:S01]  /*13be0*/  R2P PR, R6, 0x6 ;  /* 0x0000000606007804 */ /* 0x000fe20000000000 */
[----:B------:R-:W2:Y:S01]  /*13bf0*/  @P0 MUFU.RCP R10, R2 ;  /* 0x00000002000a0308 */ /* 0x000ea20000001000 */
[----:B------:R-:W-:-:S02]  /*13c00*/  LOP3.LUT R11, R11, 0x1c0, RZ, 0xc0, !PT ;  /* 0x000001c00b0b7812 */ /* 0x000fc400078ec0ff */
[----:B------:R-:W-:Y:S02]  /*13c10*/  LOP3.LUT R6, R6, 0x1, RZ, 0xc0, !PT ;  /* 0x0000000106067812 */ /* 0x000fe400078ec0ff */
[----:B------:R-:W-:Y:S02]  /*13c20*/  LEA.HI R8, R11, R11, RZ, 0x1d ;  /* 0x0000000b0b087211 */ /* 0x000fe400078fe8ff */
[----:B------:R-:W-:Y:S01]  /*13c30*/  ISETP.NE.U32.AND P3, PT, R6, 0x1, PT ;  /* 0x000000010600780c */ /* 0x000fe20003f65070 */
[----:B-1----:R-:W-:Y:S01]  /*13c40*/  FMUL.FTZ R9, R9, UR4 ;  /* 0x0000000409097c20 */ /* 0x002fe20008410000 */
[----:B------:R-:W-:-:S03]  /*13c50*/  MOV R6, 0x20 ;  /* 0x0000002000067802 */ /* 0x000fc60000000f00 */
[C---:B------:R-:W-:Y:S01]  /*13c60*/  FMUL.FTZ R160, R9.reuse, R160 ;  /* 0x000000a009a07220 */ /* 0x040fe20000410000 */
[C---:B------:R-:W-:Y:S01]  /*13c70*/  FMUL.FTZ R161, R9.reuse, R161 ;  /* 0x000000a109a17220 */ /* 0x040fe20000410000 */
[C---:B------:R-:W-:Y:S01]  /*13c80*/  FMUL.FTZ R156, R9.reuse, R156 ;  /* 0x0000009c099c7220 */ /* 0x040fe20000410000 */
[C---:B------:R-:W-:Y:S01]  /*13c90*/  FMUL.FTZ R157, R9.reuse, R157 ;  /* 0x0000009d099d7220 */ /* 0x040fe20000410000 */
[----:B--2---:R-:W-:Y:S01]  /*13ca0*/  FMUL.FTZ R10, R10, UR4 ;  /* 0x000000040a0a7c20 */ /* 0x004fe20008410000 */
[----:B------:R-:W1:Y:S01]  /*13cb0*/  S2UR UR4, SR_CgaCtaId ;  /* 0x00000000000479c3 */ /* 0x000e620000008800 */
        /* <DEDUP_REMOVED lines=66> */
[----:B------:R-:W-:Y:S01]  /*140e0*/  SHF.R.S32.HI R10, RZ, 0x5, R7 ;  /* 0x00000005ff0a7819 */ /* 0x000fe20000011407 */
[----:B-1----:R-:W-:Y:S01]  /*140f0*/  ULEA UR4, UR4, UR6, 0x18 ;  /* 0x0000000604047291 */ /* 0x002fe2000f8ec03f */
[C---:B------:R-:W-:Y:S01]  /*14100*/  FMUL.FTZ R40, R9.reuse, R40 ;  /* 0x0000002809287220 */ /* 0x040fe20000410000 */
[C---:B------:R-:W-:Y:S01]  /*14110*/  FMUL.FTZ R41, R9.reuse, R41 ;  /* 0x0000002909297220 */ /* 0x040fe20000410000 */
[----:B------:R-:W-:Y:S01]  /*14120*/  LEA R13, R10, R13, 0x9 ;  /* 0x0000000d0a0d7211 */ /* 0x000fe200078e48ff */
[C---:B------:R-:W-:Y:S01]  /*14130*/  FMUL.FTZ R44, R9.reuse, R44 ;  /* 0x0000002c092c7220 */ /* 0x040fe20000410000 */
[----:B------:R-:W-:Y:S01]  /*14140*/  SEL R6, R6, 0xffffffe0, !P1 ;  /* 0xffffffe006067807 */ /* 0x000fe20004800000 */
[----:B------:R-:W-:Y:S01]  /*14150*/  FMUL.FTZ R45, R9, R45 ;  /* 0x0000002d092d7220 */ /* 0x000fe20000410000 */
[----:B------:R-:W-:Y:S01]  /*14160*/  LEA R8, R13, R8, 0x1 ;  /* 0x000000080d087211 */ /* 0x000fe200078e08ff */
[C---:B------:R-:W-:Y:S01]  /*14170*/  FMUL.FTZ R48, R9.reuse, R48 ;  /* 0x0000003009307220 */ /* 0x040fe20000410000 */
[----:B------:R-:W-:Y:S01]  /*14180*/  FMUL.FTZ R49, R9, R49 ;  /* 0x0000003109317220 */ /* 0x000fe20000410000 */
[----:B------:R-:W-:Y:S01]  /*14190*/  F2FP.BF16.F32.PACK_AB R160, R161, R160 ;  /* 0x000000a0a1a0723e */ /* 0x000fe200000010ff */
[C---:B------:R-:W-:Y:S01]  /*141a0*/  FMUL.FTZ R52, R9.reuse, R52 ;  /* 0x0000003409347220 */ /* 0x040fe20000410000 */
[----:B------:R-:W-:Y:S01]  /*141b0*/  LEA R11, R8, UR4, 0x1 ;  /* 0x00000004080b7c11 */ /* 0x000fe2000f8e08ff */
[C---:B------:R-:W-:Y:S01]  /*141c0*/  FMUL.FTZ R53, R9.reuse, R53 ;  /* 0x0000003509357220 */ /* 0x040fe20000410000 */
[----:B------:R-:W-:Y:S01]  /*141d0*/  MOV R8, 0x40 ;  /* 0x0000004000087802 */ /* 0x000fe20000000f00 */
[----:B------:R-:W-:Y:S01]  /*141e0*/  FMUL.FTZ R56, R9, R56 ;  /* 0x0000003809387220 */ /* 0x000fe20000410000 */
[----:B------:R-:W-:Y:S01]  /*141f0*/  IADD3 R13, R11, -0x10, RZ ;  /* 0xfffffff00b0d7810 */ /* 0x000fe20007ffe0ff */
[----:B------:R-:W-:Y:S01]  /*14200*/  FMUL.FTZ R57, R9, R57 ;  /* 0x0000003909397220 */ /* 0x000fe20000410000 */
[----:B------:R-:W-:Y:S01]  /*14210*/  @P3 IADD3 R13, R11, 0x10, RZ ;  /* 0x000000100b0d3810 */ /* 0x000fe20007ffe0ff */
[----:B------:R-:W-:Y:S01]  /*14220*/  FMUL.FTZ R60, R9, R60 ;  /* 0x0000003c093c7220 */ /* 0x000fe20000410000 */
[----:B------:R-:W-:Y:S01]  /*14230*/  F2FP.BF16.F32.PACK_AB R162, R163, R162 ;  /* 0x000000a2a3a2723e */ /* 0x000fe200000010ff */
[C---:B------:R-:W-:Y:S01]  /*14240*/  FMUL.FTZ R61, R9.reuse, R61 ;  /* 0x0000003d093d7220 */ /* 0x040fe20000410000 */
[----:B------:R-:W-:Y:S01]  /*14250*/  SEL R8, R8, 0xffffffc0, !P2 ;  /* 0xffffffc008087807 */ /* 0x000fe20005000000 */
        /* <DEDUP_REMOVED lines=8> */
[----:B------:R1:W-:Y:S01]  /*142e0*/  STS [R11], R160 ;  /* 0x000000a00b007388 */ /* 0x0003e20000000800 */
[----:B-----5:R-:W-:Y:S01]  /*142f0*/  IADD3 R15, R11, R6, RZ ;  /* 0x000000060b0f7210 */ /* 0x020fe20007ffe0ff */
[----:B------:R-:W-:Y:S01]  /*14300*/  FMUL.FTZ R72, R9, R72 ;  /* 0x0000004809487220 */ /* 0x000fe20000410000 */
[----:B------:R-:W-:Y:S01]  /*14310*/  F2FP.BF16.F32.PACK_AB R40, R41, R40 ;  /* 0x000000282928723e */ /* 0x000fe200000010ff */
[----:B------:R1:W-:Y:S01]  /*14320*/  STS [R11+0x400], R162 ;  /* 0x000400a20b007388 */ /* 0x0003e20000000800 */
[----:B------:R-:W-:Y:S01]  /*14330*/  F2FP.BF16.F32.PACK_AB R42, R43, R42 ;  /* 0x0000002a2b2a723e */ /* 0x000fe200000010ff */
[----:B------:R-:W-:Y:S01]  /*14340*/  FMUL.FTZ R73, R9, R73 ;  /* 0x0000004909497220 */ /* 0x000fe20000410000 */
[----:B------:R-:W-:Y:S01]  /*14350*/  IADD3 R17, R6, R13, RZ ;  /* 0x0000000d06117210 */ /* 0x000fe20007ffe0ff */
[----:B------:R1:W-:Y:S01]  /*14360*/  STS [R13], R156 ;  /* 0x0000009c0d007388 */ /* 0x0003e20000000800 */
[----:B------:R-:W-:Y:S01]  /*14370*/  F2FP.BF16.F32.PACK_AB R44, R45, R44 ;  /* 0x0000002c2d2c723e */ /* 0x000fe200000010ff */
[----:B------:R-:W-:Y:S01]  /*14380*/  FMUL.FTZ R76, R9, R76 ;  /* 0x0000004c094c7220 */ /* 0x000fe20000410000 */
[----:B------:R-:W-:Y:S01]  /*14390*/  F2FP.BF16.F32.PACK_AB R46, R47, R46 ;  /* 0x0000002e2f2e723e */ /* 0x000fe200000010ff */
[----:B------:R1:W-:Y:S01]  /*143a0*/  STS [R13+0x400], R158 ;  /* 0x0004009e0d007388 */ /* 0x0003e20000000800 */
[----:B------:R-:W-:Y:S01]  /*143b0*/  IADD3 R19, R11, R8, RZ ;  /* 0x000000080b137210 */ /* 0x000fe20007ffe0ff */
[----:B------:R-:W-:Y:S01]  /*143c0*/  FMUL.FTZ R77, R9, R77 ;  /* 0x0000004d094d7220 */ /* 0x000fe20000410000 */
[----:B------:R-:W-:Y:S01]  /*143d0*/  F2FP.BF16.F32.PACK_AB R48, R49, R48 ;  /* 0x000000303130723e */ /* 0x000fe200000010ff */
[----:B------:R1:W-:Y:S01]  /*143e0*/  STS [R15], R36 ;  /* 0x000000240f007388 */ /* 0x0003e20000000800 */
[----:B------:R-:W-:Y:S01]  /*143f0*/  F2FP.BF16.F32.PACK_AB R50, R51, R50 ;  /* 0x000000323332723e */ /* 0x000fe200000010ff */
[----:B------:R-:W-:Y:S01]  /*14400*/  FMUL.FTZ R80, R9, R80 ;  /* 0x0000005009507220 */ /* 0x000fe20000410000 */
[----:B------:R-:W-:Y:S01]  /*14410*/  IADD3 R21, R8, R13, RZ ;  /* 0x0000000d08157210 */ /* 0x000fe20007ffe0ff */
[----:B------:R1:W-:Y:S01]  /*14420*/  STS [R15+0x400], R38 ;  /* 0x000400260f007388 */ /* 0x0003e20000000800 */
[----:B------:R-:W-:Y:S01]  /*14430*/  F2FP.BF16.F32.PACK_AB R52, R53, R52 ;  /* 0x000000343534723e */ /* 0x000fe200000010ff */
[----:B------:R-:W-:Y:S01]  /*14440*/  FMUL.FTZ R81, R9, R81 ;  /* 0x0000005109517220 */ /* 0x000fe20000410000 */
[----:B------:R-:W-:Y:S01]  /*14450*/  F2FP.BF16.F32.PACK_AB R54, R55, R54 ;  /* 0x000000363736723e */ /* 0x000fe200000010ff */
[----:B------:R1:W-:Y:S01]  /*14460*/  STS [R17], R40 ;  /* 0x0000002811007388 */ /* 0x0003e20000000800 */
[----:B------:R-:W-:Y:S01]  /*14470*/  IADD3 R23, R15, R8, RZ ;  /* 0x000000080f177210 */ /* 0x000fe20007ffe0ff */
        /* <DEDUP_REMOVED lines=11> */
[----:B------:R-:W-:Y:S01]  /*14530*/  F2FP.BF16.F32.PACK_AB R64, R65, R64 ;  /* 0x000000404140723e */ /* 0x000fe200000010ff */
[----:B------:R-:W-:Y:S01]  /*14540*/  FMUL.FTZ R89, R9, R89 ;  /* 0x0000005909597220 */ /* 0x000fe20000410000 */
[----:B------:R-:W-:Y:S01]  /*14550*/  F2FP.BF16.F32.PACK_AB R66, R67, R66 ;  /* 0x000000424342723e */ /* 0x000fe200000010ff */
[----:B------:R1:W-:Y:S01]  /*14560*/  STS [R21], R48 ;  /* 0x0000003015007388 */ /* 0x0003e20000000800 */
[----:B------:R-:W-:Y:S01]  /*14570*/  F2FP.BF16.F32.PACK_AB R68, R69, R68 ;  /* 0x000000444544723e */ /* 0x000fe200000010ff */
[----:B------:R-:W-:Y:S01]  /*14580*/  FMUL.FTZ R92, R9, R92 ;  /* 0x0000005c095c7220 */ /* 0x000fe20000410000 */
[----:B------:R-:W-:Y:S01]  /*14590*/  F2FP.BF16.F32.PACK_AB R70, R71, R70 ;  /* 0x000000464746723e */ /* 0x000fe200000010ff */
[----:B------:R1:W-:Y:S01]  /*145a0*/  STS [R21+0x400], R50 ;  /* 0x0004003215007388 */ /* 0x0003e20000000800 */
[----:B------:R-:W-:Y:S01]  /*145b0*/  FMUL.FTZ R93, R9, R93 ;  /* 0x0000005d095d7220 */ /* 0x000fe20000410000 */
[----:B------:R-:W-:Y:S01]  /*145c0*/  F2FP.BF16.F32.PACK_AB R72, R73, R72 ;  /* 0x000000484948723e */ /* 0x000fe200000010ff */
[----:B------:R-:W-:Y:S01]  /*145d0*/  FMUL.FTZ R96, R9, R96 ;  /* 0x0000006009607220 */ /* 0x000fe20000410000 */
[----:B------:R-:W-:Y:S01]  /*145e0*/  F2FP.BF16.F32.PACK_AB R74, R75, R74 ;  /* 0x0000004a4b4a723e */ /* 0x000fe200000010ff */
[----:B------:R1:W-:Y:S01]  /*145f0*/  STS [R23], R52 ;  /* 0x0000003417007388 */ /* 0x0003e20000000800 */
[----:B------:R-:W-:Y:S01]  /*14600*/  FMUL.FTZ R97, R9, R97 ;  /* 0x0000006109617220 */ /* 0x000fe20000410000 */
[----:B------:R-:W-:Y:S01]  /*14610*/  F2FP.BF16.F32.PACK_AB R76, R77, R76 ;  /* 0x0000004c4d4c723e */ /* 0x000fe200000010ff */
[----:B------:R-:W-:Y:S01]  /*14620*/  FMUL.FTZ R100, R9, R100 ;  /* 0x0000006409647220 */ /* 0x000fe20000410000 */
[----:B------:R1:W-:Y:S01]  /*14630*/  STS [R23+0x400], R54 ;  /* 0x0004003617007388 */ /* 0x0003e20000000800 */
[----:B------:R-:W-:Y:S01]  /*14640*/  F2FP.BF16.F32.PACK_AB R78, R79, R78 ;  /* 0x0000004e4f4e723e */ /* 0x000fe200000010ff */
[----:B------:R-:W-:Y:S01]  /*14650*/  FMUL.FTZ R101, R9, R101 ;  /* 0x0000006509657220 */ /* 0x000fe20000410000 */
[----:B------:R-:W-:Y:S01]  /*14660*/  F2FP.BF16.F32.PACK_AB R80, R81, R80 ;  /* 0x000000505150723e */ /* 0x000fe200000010ff */
[----:B------:R1:W-:Y:S01]  /*14670*/  STS [R25], R56 ;  /* 0x0000003819007388 */ /* 0x0003e20000000800 */
[----:B------:R-:W-:Y:S01]  /*14680*/  F2FP.BF16.F32.PACK_AB R82, R83, R82 ;  /* 0x000000525352723e */ /* 0x000fe200000010ff */
[C---:B------:R-:W-:Y:S01]  /*14690*/  FMUL.FTZ R104, R9.reuse, R104 ;  /* 0x0000006809687220 */ /* 0x040fe20000410000 */
[----:B------:R-:W-:Y:S01]  /*146a0*/  FMUL.FTZ R105, R9, R105 ;  /* 0x0000006909697220 */ /* 0x000fe20000410000 */
[----:B------:R1:W-:Y:S01]  /*146b0*/  STS [R25+0x400], R58 ;  /* 0x0004003a19007388 */ /* 0x0003e20000000800 */
[----:B------:R-:W-:Y:S01]  /*146c0*/  F2FP.BF16.F32.PACK_AB R84, R85, R84 ;  /* 0x000000545554723e */ /* 0x000fe200000010ff */
[----:B------:R-:W-:Y:S01]  /*146d0*/  FMUL.FTZ R108, R9, R108 ;  /* 0x0000006c096c7220 */ /* 0x000fe20000410000 */
[----:B------:R-:W-:Y:S01]  /*146e0*/  F2FP.BF16.F32.PACK_AB R86, R87, R86 ;  /* 0x000000565756723e */ /* 0x000fe200000010ff */
[----:B------:R1:W-:Y:S01]  /*146f0*/  STS [R11+0x4000], R60 ;  /* 0x0040003c0b007388 */ /* 0x0003e20000000800 */
[----:B------:R-:W-:Y:S01]  /*14700*/  FMUL.FTZ R109, R9, R109 ;  /* 0x0000006d096d7220 */ /* 0x000fe20000410000 */
[----:B------:R-:W-:Y:S01]  /*14710*/  F2FP.BF16.F32.PACK_AB R88, R89, R88 ;  /* 0x000000585958723e */ /* 0x000fe200000010ff */
[----:B------:R-:W-:Y:S01]  /*14720*/  FMUL.FTZ R112, R9, R112 ;  /* 0x0000007009707220 */ /* 0x000fe20000410000 */
[----:B------:R1:W-:Y:S01]  /*14730*/  STS [R11+0x4400], R62 ;  /* 0x0044003e0b007388 */ /* 0x0003e20000000800 */
[----:B------:R-:W-:Y:S01]  /*14740*/  F2FP.BF16.F32.PACK_AB R90, R91, R90 ;  /* 0x0000005a5b5a723e */ /* 0x000fe200000010ff */
[----:B------:R-:W-:Y:S01]  /*14750*/  FMUL.FTZ R113, R9, R113 ;  /* 0x0000007109717220 */ /* 0x000fe20000410000 */
        /* <DEDUP_REMOVED lines=30> */
[----:B------:R-:W-:Y:S01]  /*14940*/  PLOP3.LUT P1, PT, PT, PT, UP0, 0x80, 0x0 ;  /* 0x000000000000781c */ /* 0x000fe20003f2f008 */
        /* <DEDUP_REMOVED lines=46> */
[----:B------:R-:W-:-:S03]  /*14c30*/  F2FP.BF16.F32.PACK_AB R150, R151, R150 ;  /* 0x000000969796723e */ /* 0x000fc600000010ff */
[----:B------:R1:W-:Y:S04]  /*14c40*/  STS [R19+0x8000], R108 ;  /* 0x0080006c13007388 */ /* 0x0003e80000000800 */
[----:B------:R1:W-:Y:S04]  /*14c50*/  STS [R19+0x8400], R110 ;  /* 0x0084006e13007388 */ /* 0x0003e80000000800 */
[----:B------:R1:W-:Y:S04]  /*14c60*/  STS [R21+0x8000], R112 ;  /* 0x0080007015007388 */ /* 0x0003e80000000800 */
[----:B------:R1:W-:Y:S04]  /*14c70*/  STS [R21+0x8400], R114 ;  /* 0x0084007215007388 */ /* 0x0003e80000000800 */
[----:B------:R1:W-:Y:S04]  /*14c80*/  STS [R23+0x8000], R116 ;  /* 0x0080007417007388 */ /* 0x0003e80000000800 */
[----:B------:R1:W-:Y:S01]  /*14c90*/  STS [R23+0x8400], R118 ;  /* 0x0084007617007388 */ /* 0x0003e20000000800 */
[----:B------:R-:W-:Y:S05]  /*14ca0*/  @P1 BRA `(.L_x_844) ;  /* 0x00000000001c1947 */ /* 0x000fea0003800000 */
[----:B------:R-:W2:Y:S01]  /*14cb0*/  S2UR UR8, SR_CTAID.Y ;  /* 0x00000000000879c3 */ /* 0x000ea20000002600 */
[----:B------:R-:W-:Y:S01]  /*14cc0*/  ULDC.64 UR6, c[0x0][0x290] ;  /* 0x0000a40000067ab9 */ /* 0x000fe20000000a00 */
[----:B--2---:R-:W-:Y:S02]  /*14cd0*/  USHF.R.S32.HI UR4, URZ, 0x1f, UR8 ;  /* 0x0000001f3f047899 */ /* 0x004fe40008011408 */
[----:B------:R-:W-:Y:S02]  /*14ce0*/  UIMAD.WIDE.U32 UR12, UR8, UR6, URZ ;  /* 0x00000006080c72a5 */ /* 0x000fe4000f8e003f */
[----:B------:R-:W-:-:S04]  /*14cf0*/  UIMAD UR4, UR4, UR6, URZ ;  /* 0x00000006040472a4 */ /* 0x000fc8000f8e023f */
[----:B------:R-:W-:-:S04]  /*14d00*/  UIMAD UR4, UR8, UR7, UR4 ;  /* 0x00000007080472a4 */ /* 0x000fc8000f8e0204 */
[----:B------:R-:W-:-:S12]  /*14d10*/  UIADD3 UR8, UR13, UR4, URZ ;  /* 0x000000040d087290 */ /* 0x000fd8000fffe03f */
.L_x_844:
[----:B------:R-:W-:Y:S01]  /*14d20*/  ULDC.U8 UR4, c[0x0][0x3d9] ;  /* 0x0000f64000047ab9 */ /* 0x000fe20000000000 */
[----:B------:R-:W2:Y:S01]  /*14d30*/  S2R R6, SR_TID.X ;  /* 0x0000000000067919 */ /* 0x000ea20000002100 */
[----:B------:R-:W-:Y:S01]  /*14d40*/  ISETP.NE.AND P1, PT, RZ, UR4, PT ;  /* 0x00000004ff007c0c */ /* 0x000fe2000bf25270 */
[----:B------:R-:W3:Y:S01]  /*14d50*/  S2UR UR6, SR_CTAID.X ;  /* 0x00000000000679c3 */ /* 0x000ee20000002500 */
[----:B------:R-:W-:Y:S01]  /*14d60*/  ULDC.U8 UR10, c[0x0][0x3d8] ;  /* 0x0000f600000a7ab9 */ /* 0x000fe20000000000 */
[----:B------:R-:W-:Y:S01]  /*14d70*/  STS [R25+0x8000], R120 ;  /* 0x0080007819007388 */ /* 0x000fe20000000800 */
[----:B------:R-:W-:Y:S01]  /*14d80*/  ISETP.NE.AND P2, PT, RZ, UR10, PT ;  /* 0x0000000aff007c0c */ /* 0x000fe2000bf45270 */
[----:B------:R-:W4:Y:S01]  /*14d90*/  @P4 MUFU.LG2 R4, R4 ;  /* 0x0000000400044308 */ /* 0x000f220000000c00 */
[----:B------:R-:W-:Y:S01]  /*14da0*/  LOP3.LUT R12, R7, 0xffffffe0, RZ, 0xc0, !PT ;  /* 0xffffffe0070c7812 */ /* 0x000fe200078ec0ff */
[----:B------:R-:W-:Y:S01]  /*14db0*/  STS [R25+0x8400], R122 ;  /* 0x0084007a19007388 */ /* 0x000fe20000000800 */
[----:B------:R-:W-:-:S02]  /*14dc0*/  ISETP.EQ.AND P2, PT, RZ, UR4, P2 ;  /* 0x00000004ff007c0c */ /* 0x000fc40009742270 */
[----:B------:R-:W-:Y:S01]  /*14dd0*/  LEA.HI R0, R0, R5, RZ, 0x3 ;  /* 0x0000000500007211 */ /* 0x000fe200078f18ff */
[----:B------:R-:W-:Y:S01]  /*14de0*/  STS [R11+0xc000], R124 ;  /* 0x00c0007c0b007388 */ /* 0x000fe20000000800 */
[----:B------:R-:W-:Y:S01]  /*14df0*/  IMAD.IADD R5, R5, 0x1, -R12 ;  /* 0x0000000105057824 */ /* 0x000fe200078e0a0c */
[----:B------:R-:W5:Y:S01]  /*14e00*/  @P1 LDC.64 R8, c[0x0][0x2c0] ;  /* 0x0000b000ff081b82 */ /* 0x000f620000000a00 */
[----:B------:R-:W-:Y:S01]  /*14e10*/  @P1 IMAD.MOV.U32 R18, RZ, RZ, 0x1 ;  /* 0x00000001ff121424 */ /* 0x000fe200078e00ff */
[----:B------:R-:W-:Y:S04]  /*14e20*/  STS [R11+0xc400], R126 ;  /* 0x00c4007e0b007388 */ /* 0x000fe80000000800 */
[----:B------:R-:W-:Y:S02]  /*14e30*/  STS [R13+0xc000], R128 ;  /* 0x00c000800d007388 */ /* 0x000fe40000000800 */
[----:B------:R-:W4:Y:S01]  /*14e40*/  @P1 LDC R16, c[0x0][0x2c0] ;  /* 0x0000b000ff101b82 */ /* 0x000f220000000800 */
[----:B------:R-:W-:Y:S01]  /*14e50*/  @!P2 PLOP3.LUT P6, PT, PT, PT, PT, 0x8, 0x0 ;  /* 0x000000000000a81c */ /* 0x000fe20003fce170 */
[----:B------:R-:W-:Y:S01]  /*14e60*/  STS [R13+0xc400], R130 ;  /* 0x00c400820d007388 */ /* 0x000fe20000000800 */
[----:B---3--:R-:W-:-:S03]  /*14e70*/  UIMAD UR4, UR6, -0x80, UR18 ;  /* 0xffffff80060478a4 */ /* 0x008fc6000f8e0212 */
[----:B------:R-:W-:Y:S04]  /*14e80*/  STS [R15+0xc000], R132 ;  /* 0x00c000840f007388 */ /* 0x000fe80000000800 */
[----:B------:R-:W-:Y:S01]  /*14e90*/  STS [R15+0xc400], R134 ;  /* 0x00c400860f007388 */ /* 0x000fe20000000800 */
[----:B--2---:R-:W-:-:S03]  /*14ea0*/  SHF.R.S32.HI R7, RZ, 0x1f, R6 ;  /* 0x0000001fff077819 */ /* 0x004fc60000011406 */
[----:B------:R-:W-:Y:S01]  /*14eb0*/  STS [R17+0xc000], R152 ;  /* 0x00c0009811007388 */ /* 0x000fe20000000800 */
[CC--:B------:R-:W-:Y:S02]  /*14ec0*/  LEA.HI R12, R7.reuse, R6.reuse, RZ, 0x5 ;  /* 0x00000006070c7211 */ /* 0x0c0fe400078f28ff */
[----:B------:R-:W-:Y:S01]  /*14ed0*/  LEA.HI R7, R7, R6, RZ, 0x3 ;  /* 0x0000000607077211 */ /* 0x000fe200078f18ff */
[----:B------:R1:W-:Y:S04]  /*14ee0*/  STS [R17+0xc400], R154 ;  /* 0x00c4009a11007388 */ /* 0x0003e80000000800 */
[----:B------:R-:W-:Y:S04]  /*14ef0*/  STS [R19+0xc000], R136 ;  /* 0x00c0008813007388 */ /* 0x000fe80000000800 */
[----:B------:R5:W-:Y:S04]  /*14f00*/  STS [R19+0xc400], R138 ;  /* 0x00c4008a13007388 */ /* 0x000be80000000800 */
[----:B------:R-:W-:Y:S04]  /*14f10*/  STS [R21+0xc000], R140 ;  /* 0x00c0008c15007388 */ /* 0x000fe80000000800 */
[----:B------:R2:W-:Y:S04]  /*14f20*/  STS [R21+0xc400], R142 ;  /* 0x00c4008e15007388 */ /* 0x0005e80000000800 */
[----:B------:R3:W-:Y:S04]  /*14f30*/  STS [R23+0xc000], R144 ;  /* 0x00c0009017007388 */ /* 0x0007e80000000800 */
[----:B------:R3:W-:Y:S01]  /*14f40*/  STS [R23+0xc400], R146 ;  /* 0x00c4009217007388 */ /* 0x0007e20000000800 */
[----:B-1----:R-:W1:Y:S01]  /*14f50*/  @P4 LDC R17, c[0x0][0x2e8] ;  /* 0x0000ba00ff114b82 */ /* 0x002e620000000800 */
[----:B------:R-:W1:Y:S01]  /*14f60*/  S2R R11, SR_CTAID.Y ;  /* 0x00000000000b7919 */ /* 0x000e620000002600 */
[----:B------:R-:W1:Y:S01]  /*14f70*/  S2R R24, SR_CTAID.Z ;  /* 0x0000000000187919 */ /* 0x000e620000002700 */
[----:B-----5:R-:W-:Y:S01]  /*14f80*/  @P1 IMAD R19, R9, R8, RZ ;  /* 0x0000000809131224 */ /* 0x020fe200078e02ff */
[----:B------:R-:W-:Y:S01]  /*14f90*/  LOP3.LUT R9, R12, 0xffffffe0, RZ, 0xc0, !PT ;  /* 0xffffffe00c097812 */ /* 0x000fe200078ec0ff */
[----:B------:R3:W-:Y:S01]  /*14fa0*/  STS [R25+0xc000], R148 ;  /* 0x00c0009419007388 */ /* 0x0007e20000000800 */
[----:B------:R-:W-:-:S03]  /*14fb0*/  SHF.R.S32.HI R8, RZ, 0x3, R0 ;  /* 0x00000003ff087819 */ /* 0x000fc60000011400 */
[----:B------:R3:W-:Y:S01]  /*14fc0*/  STS [R25+0xc400], R150 ;  /* 0x00c4009619007388 */ /* 0x0007e20000000800 */
[----:B--2---:R-:W-:Y:S01]  /*14fd0*/  @!P2 CS2R R20, SRZ ;  /* 0x000000000014a805 */ /* 0x004fe2000001ff00 */
[----:B----4-:R-:W-:Y:S06]  /*14fe0*/  @!P2 BRA `(.L_x_845) ;  /* 0x000000000020a947 */ /* 0x010fec0003800000 */
        /* <DEDUP_REMOVED lines=8> */
.L_x_845:
[----:B------:R-:W-:Y:S05]  /*15070*/  @P1 BRA `(.L_x_846) ;  /* 0x0000000000181947 */ /* 0x000fea0003800000 */
[----:B------:R-:W2:Y:S01]  /*15080*/  LDC R19, c[0x0][0x2c4] ;  /* 0x0000b100ff137b82 */ /* 0x000ea20000000800 */
[----:B------:R-:W-:Y:S02]  /*15090*/  ISETP.NE.AND P1, PT, RZ, UR10, PT ;  /* 0x0000000aff007c0c */ /* 0x000fe4000bf25270 */
[----:B------:R-:W-:-:S05]  /*150a0*/  MOV R16, 0x1 ;  /* 0x0000000100107802 */ /* 0x000fca0000000f00 */
[----:B------:R-:W4:Y:S08]  /*150b0*/  LDC R18, c[0x0][0x270] ;  /* 0x00009c00ff127b82 */ /* 0x000f300000000800 */
[----:B--2---:R-:W4:Y:S02]  /*150c0*/  @P1 LDC R19, c[0x0][0x2e4] ;  /* 0x0000b900ff131b82 */ /* 0x004f240000000800 */
[----:B----4-:R-:W-:-:S07]  /*150d0*/  IMAD R18, R19, R18, RZ ;  /* 0x0000001213127224 */ /* 0x010fce00078e02ff */
.L_x_846:
[----:B------:R-:W-:Y:S01]  /*150e0*/  BAR.SYNC.DEFER_BLOCKING 0x0 ;  /* 0x0000000000007b1d */ /* 0x000fe20000010000 */
[----:B------:R-:W-:Y:S01]  /*150f0*/  ISETP.GE.AND P3, PT, R8, UR4, PT ;  /* 0x0000000408007c0c */ /* 0x000fe2000bf66270 */
[----:B-1----:R-:W-:Y:S01]  /*15100*/  IMAD R11, R11, R18, RZ ;  /* 0x000000120b0b7224 */ /* 0x002fe200078e02ff */
[----:B---3--:R-:W-:Y:S01]  /*15110*/  SHF.R.S32.HI R23, RZ, 0x1f, R10 ;  /* 0x0000001fff177819 */ /* 0x008fe2000001140a */
[----:B------:R-:W-:Y:S01]  /*15120*/  IMAD.IADD R9, R6, 0x1, -R9 ;  /* 0x0000000106097824 */ /* 0x000fe200078e0a09 */
[----:B------:R-:W-:-:S03]  /*15130*/  LEA.HI.SX32 R0, R0, 0x20, 0x1d ;  /* 0x0000002000007811 */ /* 0x000fc600078feaff */
[----:B------:R-:W1:Y:S01]  /*15140*/  @P0 LDC R8, c[0x0][0x2e8] ;  /* 0x0000ba00ff080b82 */ /* 0x000e620000000800 */
[----:B------:R-:W2:Y:S01]  /*15150*/  @P0 MUFU.LG2 R2, R2 ;  /* 0x0000000200020308 */ /* 0x000ea20000000c00 */
[----:B------:R-:W-:Y:S01]  /*15160*/  SHF.R.S32.HI R6, RZ, 0x3, R7 ;  /* 0x00000003ff067819 */ /* 0x000fe20000011407 */
[----:B------:R-:W-:Y:S01]  /*15170*/  BSSY B0, `(.L_x_847) ;  /* 0x000002e000007945 */ /* 0x000fe20003800000 */
[----:B------:R-:W-:Y:S01]  /*15180*/  LOP3.LUT P5, RZ, R5, 0x3, RZ, 0xc0, !PT ;  /* 0x0000000305ff7812 */ /* 0x000fe200078ac0ff */
[----:B------:R-:W-:Y:S01]  /*15190*/  @P4 FMUL.FTZ R5, R4, 0.69314718246459960938 ;  /* 0x3f31721804054820 */ /* 0x000fe20000410000 */
[----:B------:R-:W-:Y:S01]  /*151a0*/  LEA.HI R23, R23, R10, RZ, 0x3 ;  /* 0x0000000a17177211 */ /* 0x000fe200078f18ff */
[----:B------:R-:W-:Y:S01]  /*151b0*/  IMAD R4, R16, UR6, RZ ;  /* 0x0000000610047c24 */ /* 0x000fe2000f8e02ff */
[----:B------:R-:W-:Y:S02]  /*151c0*/  SEL R11, R11, RZ, !P6 ;  /* 0x000000ff0b0b7207 */ /* 0x000fe40007000000 */
[----:B------:R-:W-:Y:S01]  /*151d0*/  ISETP.GE.AND P2, PT, R0, UR4, PT ;  /* 0x0000000400007c0c */ /* 0x000fe2000bf46270 */
[----:B------:R-:W-:Y:S01]  /*151e0*/  VIADD R0, R6, 0x40 ;  /* 0x0000004006007836 */ /* 0x000fe20000000000 */
[----:B------:R-:W-:Y:S01]  /*151f0*/  SHF.R.S32.HI R18, RZ, 0x1f, R9 ;  /* 0x0000001fff127819 */ /* 0x000fe20000011409 */
[----:B------:R-:W-:Y:S01]  /*15200*/  IMAD R11, R24, R19, R11 ;  /* 0x00000013180b7224 */ /* 0x000fe200078e020b */
[----:B------:R-:W-:Y:S01]  /*15210*/  LOP3.LUT R23, R23, 0xffffff8, RZ, 0xc0, !PT ;  /* 0x0ffffff817177812 */ /* 0x000fe200078ec0ff */
[----:B------:R-:W-:Y:S01]  /*15220*/  IMAD.SHL.U32 R4, R4, 0x80, RZ ;  /* 0x0000008004047824 */ /* 0x000fe200078e00ff */
[----:B------:R-:W-:Y:S01]  /*15230*/  LEA.HI R18, R18, R9, RZ, 0x2 ;  /* 0x0000000912127211 */ /* 0x000fe200078f10ff */
[----:B------:R-:W-:Y:S01]  /*15240*/  IMAD.MOV.U32 R9, RZ, RZ, 0x7f800000 ;  /* 0x7f800000ff097424 */ /* 0x000fe200078e00ff */
[----:B------:R3:W4:Y:S01]  /*15250*/  LDS.128 R12, [R227+0x3000] ;  /* 0x00300000e30c7984 */ /* 0x0007220000000c00 */
[----:B------:R-:W-:Y:S01]  /*15260*/  ISETP.GE.AND P1, PT, R0, UR5, PT ;  /* 0x0000000500007c0c */ /* 0x000fe2000bf26270 */
[----:B------:R-:W-:-:S02]  /*15270*/  IMAD.MOV.U32 R0, RZ, RZ, 0x7f800000 ;  /* 0x7f800000ff007424 */ /* 0x000fc400078e00ff */
[----:B------:R-:W-:Y:S01]  /*15280*/  @P4 FFMA.FTZ R0, R164, R17, R5 ;  /* 0x00000011a4004223 */ /* 0x000fe20000010005 */
[----:B------:R-:W-:Y:S01]  /*15290*/  IMAD.IADD R23, R10, 0x1, -R23 ;  /* 0x000000010a177824 */ /* 0x000fe200078e0a17 */
[----:B------:R-:W-:Y:S01]  /*152a0*/  SHF.R.S32.HI R18, RZ, 0x2, R18 ;  /* 0x00000002ff127819 */ /* 0x000fe20000011412 */
[----:B--2---:R-:W-:Y:S01]  /*152b0*/  @P0 FMUL.FTZ R2, R2, 0.69314718246459960938 ;  /* 0x3f31721802020820 */ /* 0x004fe20000410000 */
[--C-:B------:R-:W-:Y:S02]  /*152c0*/  IADD3 R10, P6, P4, R4, R20, R11.reuse ;  /* 0x00000014040a7210 */ /* 0x100fe40007cde00b */
[----:B------:R-:W-:Y:S01]  /*152d0*/  SHF.R.S32.HI R5, RZ, 0x1f, R4 ;  /* 0x0000001fff057819 */ /* 0x000fe20000011404 */
[----:B------:R-:W-:Y:S01]  /*152e0*/  IMAD R23, R23, 0x10, R18 ;  /* 0x0000001017177824 */ /* 0x000fe200078e0212 */
[----:B------:R-:W-:Y:S01]  /*152f0*/  SHF.R.S32.HI R20, RZ, 0x1f, R11 ;  /* 0x0000001fff147819 */ /* 0x000fe2000001140b */
[----:B-1----:R-:W-:-:S03]  /*15300*/  @P0 FFMA.FTZ R9, R3, R8, R2 ;  /* 0x0000000803090223 */ /* 0x002fc60000010002 */
[----:B------:R-:W-:Y:S01]  /*15310*/  IADD3.X R20, R5, R21, R20, P6, P4 ;  /* 0x0000001505147210 */ /* 0x000fe200037e8414 */
[----:B---3--:R-:W-:Y:S06]  /*15320*/  @P5 BRA `(.L_x_848) ;  /* 0x0000000000485947 */ /* 0x008fec0003800000 */
        /* <DEDUP_REMOVED lines=18> */
.L_x_848:
[----:B------:R-:W-:Y:S05]  /*15450*/  BSYNC B0 ;  /* 0x0000000000007941 */ /* 0x000fea0003800000 */
.L_x_847:
[----:B-1----:R-:W-:Y:S01]  /*15460*/  SHF.R.S32.HI R4, RZ, 0x1f, R24 ;  /* 0x0000001fff047819 */ /* 0x002fe20000011418 */
[----:B------:R-:W-:Y:S01]  /*15470*/  ULDC.64 UR6, c[0x0][0x2a0] ;  /* 0x0000a80000067ab9 */ /* 0x000fe20000000a00 */
[----:B------:R-:W-:Y:S01]  /*15480*/  SHF.R.S32.HI R2, RZ, 0x1f, R240 ;  /* 0x0000001fff027819 */ /* 0x000fe200000114f0 */
[----:B------:R-:W-:Y:S01]  /*15490*/  IMAD.U32 R3, RZ, RZ, UR17 ;  /* 0x00000011ff037e24 */ /* 0x000fe2000f8e00ff */
[----:B------:R-:W-:Y:S01]  /*154a0*/  IADD3 R8, P0, R240, UR12, RZ ;  /* 0x0000000cf0087c10 */ /* 0x000fe2000ff1e0ff */
[----:B------:R-:W-:Y:S01]  /*154b0*/  IMAD R27, R4, UR6, RZ ;  /* 0x00000006041b7c24 */ /* 0x000fe2000f8e02ff */
[--C-:B------:R-:W-:Y:S01]  /*154c0*/  SHF.R.S32.HI R7, RZ, 0x1f, R6.reuse ;  /* 0x0000001fff077819 */ /* 0x100fe20000011406 */
[----:B------:R1:W2:Y:S01]  /*154d0*/  LDS.128 R20, [R227] ;  /* 0x00000000e3147984 */ /* 0x0002a20000000c00 */
[----:B------:R-:W-:Y:S01]  /*154e0*/  IADD3.X R9, R2, UR8, RZ, P0, !PT ;  /* 0x0000000802097c10 */ /* 0x000fe200087fe4ff */
[----:B------:R-:W-:Y:S01]  /*154f0*/  IMAD R27, R24, UR7, R27 ;  /* 0x00000007181b7c24 */ /* 0x000fe2000f8e021b */
[----:B------:R-:W-:Y:S01]  /*15500*/  IADD3 R0, R6, 0x60, RZ ;  /* 0x0000006006007810 */ /* 0x000fe20007ffe0ff */
[----:B------:R-:W-:Y:S01]  /*15510*/  IMAD.WIDE R2, R3, 0x80, R6 ;  /* 0x0000008003027825 */ /* 0x000fe200078e0206 */
[----:B------:R1:W3:Y:S01]  /*15520*/  LDS.128 R16, [R227+0x4000] ;  /* 0x00400000e3107984 */ /* 0x0002e20000000c00 */
[----:B------:R-:W-:Y:S01]  /*15530*/  BSSY B0, `(.L_x_849) ;  /* 0x0000019000007945 */ /* 0x000fe20003800000 */
[----:B------:R-:W-:Y:S01]  /*15540*/  ISETP.GE.AND P0, PT, R0, UR5, PT ;  /* 0x0000000500007c0c */ /* 0x000fe2000bf06270 */
[----:B------:R-:W-:Y:S01]  /*15550*/  IMAD.WIDE.U32 R24, R24, UR6, R8 ;  /* 0x0000000618187c25 */ /* 0x000fe2000f8e0008 */
[----:B------:R1:W1:Y:S03]  /*15560*/  LDS.128 R4, [R227+0xc000] ;  /* 0x00c00000e3047984 */ /* 0x0002660000000c00 */
[----:B------:R-:W-:Y:S01]  /*15570*/  IMAD.IADD R27, R25, 0x1, R27 ;  /* 0x00000001191b7824 */ /* 0x000fe200078e021b */
[----:B------:R1:W1:Y:S01]  /*15580*/  LDS.128 R8, [R227+0x8000] ;  /* 0x00800000e3087984 */ /* 0x0002620000000c00 */
        /* <DEDUP_REMOVED lines=18> */
[----:B------:R2:W-:Y:S02]  /*156b0*/  @!P3 STG.E.128 desc[UR28][R28.64+0x180], R4 ;  /* 0x000180041c00b986 */ /* 0x0005e4000c101d1c */
.L_x_850:
[----:B------:R-:W-:Y:S05]  /*156c0*/  BSYNC B0 ;  /* 0x0000000000007941 */ /* 0x000fea0003800000 */
.L_x_849:
[----:B--2---:R2:W2:Y:S01]  /*156d0*/  LDS.128 R20, [R227+0x1000] ;  /* 0x00100000e3147984 */ /* 0x0044a20000000c00 */
[----:B------:R-:W-:Y:S03]  /*156e0*/  BSSY B0, `(.L_x_851) ;  /* 0x000001a000007945 */ /* 0x000fe60003800000 */
[----:B---3--:R3:W2:Y:S04]  /*156f0*/  LDS.128 R16, [R227+0x5000] ;  /* 0x00500000e3107984 */ /* 0x0086a80000000c00 */
        /* <DEDUP_REMOVED lines=24> */
.L_x_852:
[----:B------:R-:W-:Y:S05]  /*15880*/  BSYNC B0 ;  /* 0x0000000000007941 */ /* 0x000fea0003800000 */
.L_x_851:
        /* <DEDUP_REMOVED lines=27> */
.L_x_854:
[----:B------:R-:W-:Y:S05]  /*15a40*/  BSYNC B0 ;  /* 0x0000000000007941 */ /* 0x000fea0003800000 */
.L_x_853:
        /* <DEDUP_REMOVED lines=21> */
[----:B----4-:R4:W-:Y:S04]  /*15ba0*/  @!P3 STG.E.128 desc[UR28][R2.64], R12 ;  /* 0x0000000c0200b986 */ /* 0x0109e8000c101d1c */
[----:B--2---:R4:W-:Y:S04]  /*15bb0*/  @!P2 STG.E.128 desc[UR28][R2.64+0x80], R8 ;  /* 0x000080080200a986 */ /* 0x0049e8000c101d1c */
[----:B-1----:R4:W-:Y:S02]  /*15bc0*/  @!P1 STG.E.128 desc[UR28][R2.64+0x100], R4 ;  /* 0x0001000402009986 */ /* 0x0029e4000c101d1c */
[----:B------:R-:W-:Y:S05]  /*15bd0*/  @P0 EXIT ;  /* 0x000000000000094d */ /* 0x000fea0003800000 */
[----:B------:R-:W-:Y:S01]  /*15be0*/  STG.E.128 desc[UR28][R2.64+0x180], R16 ;  /* 0x0001801002007986 */ /* 0x000fe2000c101d1c */
[----:B------:R-:W-:Y:S05]  /*15bf0*/  EXIT ;  /* 0x000000000000794d */ /* 0x000fea0003800000 */
.L_x_810:
        /* <DEDUP_REMOVED lines=16> */
[----:B------:R-:W-:Y:S01]  /*15d00*/  IMAD.SHL.U32 R9, R6, 0x8, RZ ;  /* 0x0000000806097824 */ /* 0x000fe200078e00ff */
[----:B------:R-:W-:Y:S01]  /*15d10*/  @UP2 ULDC.64 UR4, c[0x0][0x2c0] ;  /* 0x0000b00000042ab9 */ /* 0x000fe20000000a00 */
[----:B------:R-:W-:Y:S01]  /*15d20*/  UIADD3 UR18, -UR27, UR18, URZ ;  /* 0x000000121b127290 */ /* 0x000fe2000fffe13f */
[----:B------:R-:W-:Y:S01]  /*15d30*/  VIADD R5, R12, 0x20 ;  /* 0x000000200c057836 */ /* 0x000fe20000000000 */
[----:B------:R-:W-:Y:S01]  /*15d40*/  @UP3 UIMAD UR20, UR16, UR7, UR13 ;  /* 0x00000007101432a4 */ /* 0x000fe2000f8e020d */
[----:B------:R-:W-:Y:S01]  /*15d50*/  BSSY B0, `(.L_x_855) ;  /* 0x0000042000007945 */ /* 0x000fe20003800000 */
[----:B------:R-:W-:Y:S01]  /*15d60*/  USHF.R.S32.HI UR13, URZ, 0x1f, UR8 ;  /* 0x0000001f3f0d7899 */ /* 0x000fe20008011408 */
[----:B------:R-:W-:Y:S01]  /*15d70*/  ISETP.NE.AND P3, PT, R6, RZ, PT ;  /* 0x000000ff0600720c */ /* 0x000fe20003f65270 */
[----:B------:R-:W-:Y:S01]  /*15d80*/  @UP2 UIMAD UR14, UR5, UR4, URZ ;  /* 0x00000004050e22a4 */ /* 0x000fe2000f8e023f */
[C---:B------:R-:W-:Y:S01]  /*15d90*/  ISETP.GE.AND P1, PT, R12.reuse, UR18, PT ;  /* 0x000000120c007c0c */ /* 0x040fe2000bf26270 */
[----:B------:R-:W-:Y:S01]  /*15da0*/  @!UP3 ULDC.64 UR6, c[0x0][0x290] ;  /* 0x0000a4000006bab9 */ /* 0x000fe20000000a00 */
[----:B------:R-:W-:Y:S01]  /*15db0*/  ULDC.64 UR4, c[0x0][0x2a0] ;  /* 0x0000a80000047ab9 */ /* 0x000fe20000000a00 */
[----:B------:R-:W-:Y:S01]  /*15dc0*/  @!UP3 UIMAD UR19, UR19, UR6, URZ ;  /* 0x000000061313b2a4 */ /* 0x000fe2000f8e023f */
[----:B------:R-:W-:Y:S01]  /*15dd0*/  IMAD.U32 R14, RZ, RZ, UR4 ;  /* 0x00000004ff0e7e24 */ /* 0x000fe2000f8e00ff */
[----:B------:R-:W-:Y:S01]  /*15de0*/  UIMAD UR13, UR13, UR4, URZ ;  /* 0x000000040d0d72a4 */ /* 0x000fe2000f8e023f */
[----:B------:R-:W-:Y:S01]  /*15df0*/  IMAD.WIDE R10, R11, 0x80, R12 ;  /* 0x000000800b0a7825 */ /* 0x000fe200078e020c */
[----:B------:R-:W-:Y:S01]  /*15e00*/  @!UP3 UIMAD.WIDE.U32 UR10, UR15, UR6, URZ ;  /* 0x000000060f0ab2a5 */ /* 0x000fe2000f8e003f */
[C---:B------:R-:W-:Y:S01]  /*15e10*/  IADD3 R8, R9.reuse, 0x40, RZ ;  /* 0x0000004009087810 */ /* 0x040fe20007ffe0ff */
[----:B------:R-:W-:Y:S01]  /*15e20*/  UIMAD UR5, UR8, UR5, UR13 ;  /* 0x00000005080572a4 */ /* 0x000fe2000f8e020d */
[----:B------:R-:W-:Y:S01]  /*15e30*/  VIADD R4, R12, 0x40 ;  /* 0x000000400c047836 */ /* 0x000fe20000000000 */
[----:B------:R-:W-:Y:S01]  /*15e40*/  @!UP2 ULDC UR6, c[0x0][0x2c4] ;  /* 0x0000b1000006aab9 */ /* 0x000fe20000000800 */
[----:B------:R-:W-:Y:S01]  /*15e50*/  @UP0 ULDC UR6, c[0x0][0x2e4] ;  /* 0x0000b90000060ab9 */ /* 0x000fe20000000800 */
[----:B------:R-:W-:Y:S01]  /*15e60*/  UISETP.NE.OR UP0, UPT, UR16, -0x1, !UP1 ;  /* 0xffffffff1000788c */ /* 0x000fe2000cf05670 */
[C---:B------:R-:W-:Y:S01]  /*15e70*/  VIADD R7, R9.reuse, 0x80 ;  /* 0x0000008009077836 */ /* 0x040fe20000000000 */
[----:B------:R-:W-:Y:S01]  /*15e80*/  @UP2 UMOV UR13, 0x1 ;  /* 0x00000001000d2882 */ /* 0x000fe20000000000 */
[----:B------:R-:W-:Y:S01]  /*15e90*/  @!UP3 UIMAD UR7, UR15, UR7, UR19 ;  /* 0x000000070f07b2a4 */ /* 0x000fe2000f8e0213 */
[----:B------:R-:W-:Y:S01]  /*15ea0*/  VIADD R6, R9, 0xc0 ;  /* 0x000000c009067836 */ /* 0x000fe20000000000 */
[----:B------:R-:W-:-:S02]  /*15eb0*/  @!UP2 UIMAD UR13, UR6, UR9, URZ ;  /* 0x00000009060da2a4 */ /* 0x000fc4000f8e023f */
[----:B------:R-:W-:Y:S01]  /*15ec0*/  @!UP3 UIADD3 UR20, UR11, UR7, URZ ;  /* 0x000000070b14b290 */ /* 0x000fe2000fffe03f */
        /* <DEDUP_REMOVED lines=15> */
[----:B------:R-:W-:Y:S01]  /*15fc0*/  @!UP1 UMOV UR23, URZ ;  /* 0x0000003f00179c82 */ /* 0x000fe20008000000 */
[----:B------:R-:W-:Y:S01]  /*15fd0*/  @UP1 UMOV UR22, UR16 ;  /* 0x0000001000161c82 */ /* 0x000fe20008000000 */
[----:B------:R-:W-:Y:S01]  /*15fe0*/  @UP1 USHF.R.S32.HI UR23, URZ, 0x1f, UR16 ;  /* 0x0000001f3f171899 */ /* 0x000fe20008011410 */
[----:B------:R-:W-:Y:S01]  /*15ff0*/  IADD3 R17, R15, UR5, RZ ;  /* 0x000000050f117c10 */ /* 0x000fe2000fffe0ff */
[----:B------:R-:W-:-:S02]  /*16000*/  USHF.R.S32.HI UR4, URZ, 0x1f, UR6 ;  /* 0x0000001f3f047899 */ /* 0x000fc40008011406 */
        /* <DEDUP_REMOVED lines=22> */
.L_x_856:
[----:B------:R-:W-:Y:S05]  /*16170*/  BSYNC B0 ;  /* 0x0000000000007941 */ /* 0x000fea0003800000 */
.L_x_855:
        /* <DEDUP_REMOVED lines=25> */
.L_x_858:
[----:B------:R-:W-:Y:S05]  /*16310*/  BSYNC B0 ;  /* 0x0000000000007941 */ /* 0x000fea0003800000 */
.L_x_857:
        /* <DEDUP_REMOVED lines=24> */
.L_x_860:
[----:B------:R-:W-:Y:S05]  /*164a0*/  BSYNC B0 ;  /* 0x0000000000007941 */ /* 0x000fea0003800000 */
.L_x_859:
        /* <DEDUP_REMOVED lines=27> */
.L_x_862:
[----:B------:R-:W-:Y:S05]  /*16660*/  BSYNC B0 ;  /* 0x0000000000007941 */ /* 0x000fea0003800000 */
.L_x_861:
[----:B------:R-:W-:Y:S04]  /*16670*/  BSSY B0, `(.L_x_863) ;  /* 0x000000a000007945 */ /* 0x000fe80003800000 */
[----:B------:R-:W-:Y:S05]  /*16680*/  @P6 BRA `(.L_x_864) ;  /* 0x0000000000206947 */ /* 0x000fea0003800000 */
[----:B-1--4-:R-:W-:Y:S01]  /*16690*/  IMAD R2, R12, UR19, RZ ;  /* 0x000000130c027c24 */ /* 0x012fe2000f8e02ff */
[----:B------:R-:W-:-:S04]  /*166a0*/  ULDC.64 UR4, c[0x0][0x2b0] ;  /* 0x0000ac0000047ab9 */ /* 0x000fc80000000a00 */
[----:B------:R-:W-:-:S04]  /*166b0*/  IADD3 R3, P0, R2, UR6, RZ ;  /* 0x0000000602037c10 */ /* 0x000fc8000ff1e0ff */
[----:B------:R-:W-:Y:S02]  /*166c0*/  LEA.HI.X.SX32 R2, R2, UR22, 0x1, P0 ;  /* 0x0000001602027c11 */ /* 0x000fe400080f0eff */
[----:B------:R-:W-:-:S04]  /*166d0*/  LEA R6, P0, R3, UR4, 0x2 ;  /* 0x0000000403067c11 */ /* 0x000fc8000f8010ff */
[----:B------:R-:W-:Y:S01]  /*166e0*/  LEA.HI.X R7, R3, UR5, R2, 0x2, P0 ;  /* 0x0000000503077c11 */ /* 0x000fe200080f1402 */
[----:B------:R-:W-:-:S05]  /*166f0*/  IMAD.MOV.U32 R3, RZ, RZ, 0x7f800000 ;  /* 0x7f800000ff037424 */ /* 0x000fca00078e00ff */
[----:B------:R1:W-:Y:S03]  /*16700*/  STG.E desc[UR28][R6.64], R3 ;  /* 0x0000000306007986 */ /* 0x0003e6000c10191c */
.L_x_864:
[----:B------:R-:W-:Y:S05]  /*16710*/  BSYNC B0 ;  /* 0x0000000000007941 */ /* 0x000fea0003800000 */
.L_x_863:
        /* <DEDUP_REMOVED lines=10> */
.L_x_866:
[----:B------:R-:W-:Y:S05]  /*167c0*/  BSYNC B0 ;  /* 0x0000000000007941 */ /* 0x000fea0003800000 */
.L_x_865:
        /* <DEDUP_REMOVED lines=10> */
.L_x_868:
[----:B------:R-:W-:Y:S05]  /*16870*/  BSYNC B0 ;  /* 0x0000000000007941 */ /* 0x000fea0003800000 */
.L_x_867:
[----:B------:R-:W-:Y:S05]  /*16880*/  @P3 EXIT ;  /* 0x000000000000394d */ /* 0x000fea0003800000 */
[----:B------:R-:W-:Y:S01]  /*16890*/  IMAD R0, R0, UR19, RZ ;  /* 0x0000001300007c24 */ /* 0x000fe2000f8e02ff */
[----:B------:R-:W-:Y:S01]  /*168a0*/  ULDC.64 UR4, c[0x0][0x2b0] ;  /* 0x0000ac0000047ab9 */ /* 0x000fe20000000a00 */
[----:B-1----:R-:W-:-:S03]  /*168b0*/  IMAD.MOV.U32 R5, RZ, RZ, 0x7f800000 ;  /* 0x7f800000ff057424 */ /* 0x002fc600078e00ff */
[----:B----4-:R-:W-:-:S04]  /*168c0*/  IADD3 R3, P0, R0, UR6, RZ ;  /* 0x0000000600037c10 */ /* 0x010fc8000ff1e0ff */
[----:B------:R-:W-:Y:S02]  /*168d0*/  LEA.HI.X.SX32 R0, R0, UR22, 0x1, P0 ;  /* 0x0000001600007c11 */ /* 0x000fe400080f0eff */
[----:B------:R-:W-:-:S04]  /*168e0*/  LEA R2, P0, R3, UR4, 0x2 ;  /* 0x0000000403027c11 */ /* 0x000fc8000f8010ff */
[----:B------:R-:W-:-:S05]  /*168f0*/  LEA.HI.X R3, R3, UR5, R0, 0x2, P0 ;  /* 0x0000000503037c11 */ /* 0x000fca00080f1400 */
[----:B------:R-:W-:Y:S01]  /*16900*/  STG.E desc[UR28][R2.64], R5 ;  /* 0x0000000502007986 */ /* 0x000fe2000c10191c */
[----:B------:R-:W-:Y:S05]  /*16910*/  EXIT ;  /* 0x000000000000794d */ /* 0x000fea0003800000 */
.L_x_869:
        /* <DEDUP_REMOVED lines=14> */
.L_x_1271:


//--------------------- .text._ZN5flash16flash_fwd_kernelI23Flash_fwd_kernel_traitsILi256ELi128ELi64ELi8ELb0ELb0EN7cutlass10bfloat16_tE19Flash_kernel_traitsILi256ELi128ELi64ELi8ES3_EELb1ELb1ELb0ELb0ELb0ELb1ELb0ELb0EEEvNS_16Flash_fwd_paramsE --------------------------
	.section	.text._ZN5flash16flash_fwd_kernelI23Flash_fwd_kernel_traitsILi256ELi128ELi64ELi8ELb0ELb0EN7cutlass10bfloat16_tE19Flash_kernel_traitsILi256ELi128ELi64ELi8ES3_EELb1ELb1ELb0ELb0ELb0ELb1ELb0ELb0EEEvNS_16Flash_fwd_paramsE,"ax",@progbits
	.align	128
        .global         _ZN5flash16flash_fwd_kernelI23Flash_fwd_kernel_traitsILi256ELi128ELi64ELi8ELb0ELb0EN7cutlass10bfloat16_tE19Flash_kernel_traitsILi256ELi128ELi64ELi8ES3_EELb1ELb1ELb0ELb0ELb0ELb1ELb0ELb0EEEvNS_16Flash_fwd_paramsE
        .type           _ZN5flash16flash_fwd_kernelI23Flash_fwd_kernel_traitsILi256ELi128ELi64ELi8ELb0ELb0EN7cutlass10bfloat16_tE19Flash_kernel_traitsILi256ELi128ELi64ELi8ES3_EELb1ELb1ELb0ELb0ELb0ELb1ELb0ELb0EEEvNS_16Flash_fwd_paramsE,@function
        .size           _ZN5flash16flash_fwd_kernelI23Flash_fwd_kernel_traitsILi256ELi128ELi64ELi8ELb0ELb0EN7cutlass10bfloat16_tE19Flash_kernel_traitsILi256ELi128ELi64ELi8ES3_EELb1ELb1ELb0ELb0ELb0ELb1ELb0ELb0EEEvNS_16Flash_fwd_paramsE,(.L_x_1272 - _ZN5flash16flash_fwd_kernelI23Flash_fwd_kernel_traitsILi256ELi128ELi64ELi8ELb0ELb0EN7cutlass10bfloat16_tE19Flash_kernel_traitsILi256ELi128ELi64ELi8ES3_EELb1ELb1ELb0ELb0ELb0ELb1ELb0ELb0EEEvNS_16Flash_fwd_paramsE)
        .other          _ZN5flash16flash_fwd_kernelI23Flash_fwd_kernel_traitsILi256ELi128ELi64ELi8ELb0ELb0EN7cutlass10bfloat16_tE19Flash_kernel_traitsILi256ELi128ELi64ELi8ES3_EELb1ELb1ELb0ELb0ELb0ELb1ELb0ELb0EEEvNS_16Flash_fwd_paramsE,@"STO_CUDA_ENTRY STV_DEFAULT"
_ZN5flash16flash_fwd_kernelI23Flash_fwd_kernel_traitsILi256ELi128ELi64ELi8ELb0ELb0EN7cutlass10bfloat16_tE19Flash_kernel_traitsILi256ELi128ELi64ELi8ES3_EELb1ELb1ELb0ELb0ELb0ELb1ELb0ELb0EEEvNS_16Flash_fwd_paramsE:
.text._ZN5flash16flash_fwd_kernelI23Flash_fwd_kernel_traitsILi256ELi128ELi64ELi8ELb0ELb0EN7cutlass10bfloat16_tE19Flash_kernel_traitsILi256ELi128ELi64ELi8ES3_EELb1ELb1ELb0ELb0ELb0ELb1ELb0ELb0EEEvNS_16Flash_fwd_paramsE:
        /* <DEDUP_REMOVED lines=24> */
[----:B------:R-:W-:Y:S02]  /*0180*/  UMOV UR26, 0xffffffff ;  /* 0xffffffff001a7882 */ /* 0x000fe40000000000 */
[----:B------:R-:W-:Y:S01]  /*0190*/  PLOP3.LUT P0, PT, PT, PT, UP2, 0x80, 0x0 ;  /* 0x000000000000781c */ /* 0x000fe20003f0f028 */
[----:B-1----:R-:W-:Y:S01]  /*01a0*/  UIMAD.WIDE UR8, UR13, 0x4, UR8 ;  /* 0x000000040d0878a5 */ /* 0x002fe2000f8e0208 */
[----:B------:R-:W-:Y:S01]  /*01b0*/  ULDC UR7, c[0x0][0x270] ;  /* 0x00009c0000077ab9 */ /* 0x000fe20000000800 */
[----:B--2---:R-:W-:-:S06]  /*01c0*/  ULOP3.LUT UR4, UR6, UR27, UR13, 0xfe, !UPT ;  /* 0x0000001b06047292 */ /* 0x004fcc000f8efe0d */
[----:B---3--:R-:W-:Y:S01]  /*01d0*/  LOP3.LUT P3, RZ, R87, UR4, RZ, 0xfc, !PT ;  /* 0x0000000457ff7c12 */ /* 0x008fe2000f86fcff */
        /* <DEDUP_REMOVED lines=24> */
[----:B------:R1:W-:Y:S04]  /*0360*/  @!P3 STG.E.64 desc[UR32][R2.64+0x8], R6 ;  /* 0x000008060200b986 */ /* 0x0003e8000c101b20 */
[----:B------:R-:W2:Y:S04]  /*0370*/  @P0 LDG.E R0, desc[UR32][R4.64+0x4] ;  /* 0x0000042004000981 */ /* 0x000ea8000c1e1900 */
[----:B-1----:R1:W3:Y:S01]  /*0380*/  @P0 LDG.E R6, desc[UR32][R4.64] ;  /* 0x0000002004060981 */ /* 0x0022e2000c1e1900 */
[----:B------:R-:W-:Y:S02]  /*0390*/  IMAD.U32 R3, RZ, RZ, UR11 ;  /* 0x0000000bff037e24 */ /* 0x000fe4000f8e00ff */
[----:B------:R-:W-:-:S05]  /*03a0*/  IMAD.U32 R2, RZ, RZ, UR10 ;  /* 0x0000000aff027e24 */ /* 0x000fca000f8e00ff */
[----:B------:R-:W4:Y:S01]  /*03b0*/  @P1 LDG.E R3, desc[UR32][R2.64] ;  /* 0x0000002002031981 */ /* 0x000f22000c1e1900 */
[----:B-1----:R-:W-:Y:S02]  /*03c0*/  IMAD.U32 R4, RZ, RZ, UR8 ;  /* 0x00000008ff047e24 */ /* 0x002fe4000f8e00ff */
[----:B------:R-:W-:-:S05]  /*03d0*/  IMAD.U32 R5, RZ, RZ, UR9 ;  /* 0x00000009ff057e24 */ /* 0x000fca000f8e00ff */
[----:B------:R-:W5:Y:S01]  /*03e0*/  @!P2 LDG.E R2, desc[UR32][R4.64] ;  /* 0x000000200402a981 */ /* 0x000f62000c1e1900 */
[----:B------:R-:W-:Y:S01]  /*03f0*/  UIMAD UR9, UR13, UR7, UR6 ;  /* 0x000000070d0972a4 */ /* 0x000fe2000f8e0206 */
[----:B------:R-:W-:Y:S01]  /*0400*/  UMOV UR8, 0xffffffff ;  /* 0xffffffff00087882 */ /* 0x000fe20000000000 */
[----:B------:R-:W-:Y:S01]  /*0410*/  UMOV UR16, URZ ;  /* 0x0000003f00107c82 */ /* 0x000fe20008000000 */
[----:B--2---:R-:W-:Y:S02]  /*0420*/  @P0 R2UR UR28, R0 ;  /* 0x00000000001c02ca */ /* 0x004fe400000e0000 */
[----:B------:R-:W-:-:S04]  /*0430*/  SHF.R.S32.HI R0, RZ, 0x1f, R87 ;  /* 0x0000001fff007819 */ /* 0x000fc80000011457 */
[----:B------:R-:W-:-:S04]  /*0440*/  LEA.HI R86, R0, R87, RZ, 0x5 ;  /* 0x0000005700567211 */ /* 0x000fc800078f28ff */
[----:B------:R-:W-:Y:S02]  /*0450*/  LOP3.LUT R88, R86, 0xffffffe0, RZ, 0xc0, !PT ;  /* 0xffffffe056587812 */ /* 0x000fe400078ec0ff */
[----:B---3--:R-:W-:Y:S02]  /*0460*/  @P0 R2UR UR26, R6 ;  /* 0x00000000061a02ca */ /* 0x008fe400000e0000 */
[----:B------:R-:W-:Y:S01]  /*0470*/  ISETP.NE.U32.AND P0, PT, RZ, UR4, PT ;  /* 0x00000004ff007c0c */ /* 0x000fe2000bf05070 */
[----:B------:R-:W-:Y:S01]  /*0480*/  USHF.L.U32 UR4, UR9, 0x5, URZ ;  /* 0x0000000509047899 */ /* 0x000fe2000800063f */
[----:B------:R-:W-:Y:S01]  /*0490*/  IMAD.IADD R88, R87, 0x1, -R88 ;  /* 0x0000000157587824 */ /* 0x000fe200078e0a58 */
[----:B----4-:R-:W-:-:S08]  /*04a0*/  @P1 R2UR UR16, R3 ;  /* 0x00000000031012ca */ /* 0x010fd000000e0000 */
        /* <DEDUP_REMOVED lines=16> */
.L_x_870:
[----:B------:R-:W-:-:S05]  /*05b0*/  ULDC UR9, c[0x0][0x2c8] ;  /* 0x0000b20000097ab9 */ /* 0x000fca0000000800 */
.L_x_871:
        /* <DEDUP_REMOVED lines=40> */
[----:B------:R-:W-:Y:S01]  /*0840*/  UISETP.NE.AND UP0, UPT, UR26, -0x1, UPT ;  /* 0xffffffff1a00788c */ /* 0x000fe2000bf05270 */
[----:B------:R-:W-:Y:S01]  /*0850*/  LEA.HI R18, R0, R87, RZ, 0x6 ;  /* 0x0000005700127211 */ /* 0x000fe200078f30ff */
[----:B------:R-:W-:-:S04]  /*0860*/  UIADD3 UR38, UR31, -0x1, URZ ;  /* 0xffffffff1f267890 */ /* 0x000fc8000fffe03f */
[----:B------:R-:W-:-:S05]  /*0870*/  IMAD.SHL.U32 R18, R18, 0x8, RZ ;  /* 0x0000000812127824 */ /* 0x000fca00078e00ff */
[----:B------:R-:W-:Y:S01]  /*0880*/  @UP0 ULDC.64 UR4, c[0x0][0x240] ;  /* 0x0000900000040ab9 */ /* 0x000fe20000000a00 */
[----:B------:R-:W-:Y:S02]  /*0890*/  @!UP0 USHF.R.S32.HI UR9, URZ, 0x1f, UR13 ;  /* 0x0000001f3f098899 */ /* 0x000fe4000801140d */
[----:B------:R-:W-:-:S04]  /*08a0*/  @UP0 UIMAD.WIDE.U32 UR14, UR26, UR4, URZ ;  /* 0x000000041a0e02a5 */ /* 0x000fc8000f8e003f */
[----:B------:R-:W-:Y:S01]  /*08b0*/  @UP0 UIMAD UR7, UR26, UR5, UR15 ;  /* 0x000000051a0702a4 */ /* 0x000fe2000f8e020f */
[----:B-1----:R-:W-:Y:S02]  /*08c0*/  IABS R2, R14 ;  /* 0x0000000e00027213 */ /* 0x002fe40000000000 */
[----:B------:R-:W-:Y:S02]  /*08d0*/  @!UP0 ULDC.64 UR4, c[0x0][0x228] ;  /* 0x00008a0000048ab9 */ /* 0x000fe40000000a00 */
[----:B------:R-:W-:Y:S01]  /*08e0*/  @!UP0 UIMAD UR9, UR9, UR4, URZ ;  /* 0x00000004090982a4 */ /* 0x000fe2000f8e023f */
[----:B------:R-:W1:Y:S01]  /*08f0*/  I2F.RP R6, R2 ;  /* 0x0000000200067306 */ /* 0x000e620000209400 */
[----:B------:R-:W-:Y:S02]  /*0900*/  @!UP0 UIMAD.WIDE.U32 UR18, UR13, UR4, URZ ;  /* 0x000000040d1282a5 */ /* 0x000fe4000f8e003f */
[----:B------:R-:W-:Y:S01]  /*0910*/  @!UP0 UIMAD UR5, UR13, UR5, UR9 ;  /* 0x000000050d0582a4 */ /* 0x000fe2000f8e0209 */
[----:B--2---:R-:W-:Y:S01]  /*0920*/  IABS R3, R3 ;  /* 0x0000000300037213 */ /* 0x004fe20000000000 */
[----:B------:R-:W-:-:S02]  /*0930*/  USHF.R.S32.HI UR9, URZ, 0x1f, UR6 ;  /* 0x0000001f3f097899 */ /* 0x000fc40008011406 */
[----:B------:R-:W-:Y:S01]  /*0940*/  @!UP0 UIADD3 UR7, UR19, UR5, URZ ;  /* 0x0000000513078290 */ /* 0x000fe2000fffe03f */
[----:B------:R-:W-:Y:S02]  /*0950*/  @!UP0 UMOV UR14, UR18 ;  /* 0x00000012000e8c82 */ /* 0x000fe40008000000 */
[----:B------:R-:W-:Y:S01]  /*0960*/  ULDC.64 UR4, c[0x0][0x258] ;  /* 0x0000960000047ab9 */ /* 0x000fe20000000a00 */
[----:B------:R-:W-:Y:S01]  /*0970*/  UISETP.NE.AND UP0, UPT, UR8, -0x1, UPT ;  /* 0xffffffff0800788c */ /* 0x000fe2000bf05270 */
[----:B------:R-:W-:Y:S01]  /*0980*/  IMAD.U32 R28, RZ, RZ, UR4 ;  /* 0x00000004ff1c7e24 */ /* 0x000fe2000f8e00ff */
[----:B------:R-:W-:Y:S01]  /*0990*/  UIMAD UR9, UR9, UR4, URZ ;  /* 0x00000004090972a4 */ /* 0x000fe2000f8e023f */
[----:B-1----:R-:W1:Y:S01]  /*09a0*/  MUFU.RCP R6, R6 ;  /* 0x0000000600067308 */ /* 0x002e620000001000 */
[----:B------:R-:W2:Y:S02]  /*09b0*/  S2UR UR4, SR_CgaCtaId ;  /* 0x00000000000479c3 */ /* 0x000ea40000008800 */
[----:B------:R-:W-:-:S02]  /*09c0*/  UIMAD UR9, UR6, UR5, UR9 ;  /* 0x00000005060972a4 */ /* 0x000fc4000f8e0209 */
[----:B------:R-:W-:-:S03]  /*09d0*/  UIMAD UR5, UR38, -0x40, UR12 ;  /* 0xffffffc0260578a4 */ /* 0x000fc6000f8e020c */
[----:B------:R-:W-:Y:S02]  /*09e0*/  @UP0 UIADD3 UR17, UR16, UR8, URZ ;  /* 0x0000000810110290 */ /* 0x000fe4000fffe03f */
[----:B------:R-:W-:Y:S01]  /*09f0*/  @UP0 UIADD3 UR8, UR16, UR8, URZ ;  /* 0x0000000810080290 */ /* 0x000fe2000fffe03f */
[----:B-1----:R-:W-:-:S04]  /*0a00*/  VIADD R6, R6, 0xffffffe ;  /* 0x0ffffffe06067836 */ /* 0x002fc80000000000 */
[----:B------:R-:W1:Y:S02]  /*0a10*/  F2I.FTZ.U32.TRUNC.NTZ R7, R6 ;  /* 0x0000000600077305 */ /* 0x000e64000021f000 */
[----:B-1----:R-:W-:Y:S02]  /*0a20*/  IMAD.MOV R4, RZ, RZ, -R7 ;  /* 0x000000ffff047224 */ /* 0x002fe400078e0a07 */
[----:B------:R-:W-:Y:S02]  /*0a30*/  IMAD.MOV.U32 R6, RZ, RZ, RZ ;  /* 0x000000ffff067224 */ /* 0x000fe400078e00ff */
[----:B------:R-:W-:-:S04]  /*0a40*/  IMAD R4, R4, R2, RZ ;  /* 0x0000000204047224 */ /* 0x000fc800078e02ff */
[----:B------:R-:W-:-:S04]  /*0a50*/  IMAD.HI.U32 R6, R7, R4, R6 ;  /* 0x0000000407067227 */ /* 0x000fc800078e0006 */
[----:B------:R-:W-:-:S04]  /*0a60*/  IMAD.MOV.U32 R4, RZ, RZ, R3 ;  /* 0x000000ffff047224 */ /* 0x000fc800078e0003 */
[----:B------:R-:W-:Y:S01]  /*0a70*/  IMAD.HI.U32 R238, R6, R4, RZ ;  /* 0x0000000406ee7227 */ /* 0x000fe200078e00ff */
[CC--:B------:R-:W-:Y:S02]  /*0a80*/  LEA.HI R6, R0.reuse, R87.reuse, RZ, 0x3 ;  /* 0x0000005700067211 */ /* 0x0c0fe400078f18ff */
[----:B------:R-:W-:Y:S01]  /*0a90*/  LEA.HI R0, R0, R87, RZ, 0x4 ;  /* 0x0000005700007211 */ /* 0x000fe200078f20ff */
[----:B------:R-:W-:Y:S01]  /*0aa0*/  IMAD.MOV R3, RZ, RZ, -R238 ;  /* 0x000000ffff037224 */ /* 0x000fe200078e0aee */
[----:B------:R-:W-:Y:S02]  /*0ab0*/  SHF.R.S32.HI R22, RZ, 0x3, R6 ;  /* 0x00000003ff167819 */ /* 0x000fe40000011406 */
[----:B------:R-:W-:Y:S01]  /*0ac0*/  LOP3.LUT R6, R6, 0xfffffff8, RZ, 0xc0, !PT ;  /* 0xfffffff806067812 */ /* 0x000fe200078ec0ff */
[----:B------:R-:W-:Y:S01]  /*0ad0*/  IMAD R3, R2, R3, R4 ;  /* 0x0000000302037224 */ /* 0x000fe200078e0204 */
[C---:B------:R-:W-:Y:S01]  /*0ae0*/  ISETP.GE.AND P0, PT, R22.reuse, UR23, PT ;  /* 0x0000001716007c0c */ /* 0x040fe2000bf06270 */
[----:B------:R-:W-:Y:S01]  /*0af0*/  VIADD R7, R22, 0x20 ;  /* 0x0000002016077836 */ /* 0x000fe20000000000 */
[----:B------:R-:W-:Y:S01]  /*0b00*/  SHF.R.S32.HI R23, RZ, 0x1f, R22 ;  /* 0x0000001fff177819 */ /* 0x000fe20000011416 */
[----:B------:R-:W-:Y:S01]  /*0b10*/  IMAD.IADD R6, R87, 0x1, -R6 ;  /* 0x0000000157067824 */ /* 0x000fe200078e0a06 */
[----:B------:R-:W-:Y:S01]  /*0b20*/  ISETP.GT.U32.AND P2, PT, R2, R3, PT ;  /* 0x000000030200720c */ /* 0x000fe20003f44070 */
[----:B------:R-:W-:Y:S01]  /*0b30*/  VIADD R4, R22, 0x40 ;  /* 0x0000004016047836 */ /* 0x000fe20000000000 */
[----:B------:R-:W-:Y:S01]  /*0b40*/  ISETP.GE.AND P4, PT, R7, UR23, PT ;  /* 0x0000001707007c0c */ /* 0x000fe2000bf86270 */
[----:B------:R-:W-:Y:S01]  /*0b50*/  IMAD.SHL.U32 R26, R6, 0x8, RZ ;  /* 0x00000008061a7824 */ /* 0x000fe200078e00ff */
[----:B------:R-:W-:Y:S01]  /*0b60*/  ISETP.GE.AND P6, PT, R22, UR5, PT ;  /* 0x0000000516007c0c */ /* 0x000fe2000bfc6270 */
[----:B------:R-:W-:Y:S01]  /*0b70*/  IMAD.WIDE R30, R30, 0x80, R22 ;  /* 0x000000801e1e7825 */ /* 0x000fe200078e0216 */
[----:B------:R-:W-:-:S02]  /*0b80*/  ISETP.GE.AND P3, PT, R4, UR23, PT ;  /* 0x0000001704007c0c */ /* 0x000fc4000bf66270 */
[----:B------:R-:W-:Y:S01]  /*0b90*/  SHF.R.S32.HI R27, RZ, 0x1f, R26 ;  /* 0x0000001fff1b7819 */ /* 0x000fe2000001141a */
[----:B------:R-:W1:Y:S01]  /*0ba0*/  @!P0 LDC.64 R10, c[0x0][0x240] ;  /* 0x00009000ff0a8b82 */ /* 0x000e620000000a00 */
[----:B------:R-:W-:Y:S01]  /*0bb0*/  IADD3 R4, P1, R26, UR14, RZ ;  /* 0x0000000e1a047c10 */ /* 0x000fe2000ff3e0ff */
[----:B------:R-:W-:Y:S01]  /*0bc0*/  IMAD.SHL.U32 R16, R22, 0x40, RZ ;  /* 0x0000004016107824 */ /* 0x000fe200078e00ff */
[----:B------:R-:W-:Y:S01]  /*0bd0*/  SHF.R.S32.HI R233, RZ, 0x4, R0 ;  /* 0x00000004ffe97819 */ /* 0x000fe20000011400 */
[----:B------:R-:W-:Y:S01]  /*0be0*/  @!P2 IMAD.IADD R3, R3, 0x1, -R2 ;  /* 0x000000010303a824 */ /* 0x000fe200078e0a02 */
[----:B------:R-:W-:Y:S01]  /*0bf0*/  IADD3.X R5, R27, UR7, RZ, P1, !PT ;  /* 0x000000071b057c10 */ /* 0x000fe20008ffe4ff */
[----:B------:R-:W-:Y:S01]  /*0c00*/  @!P2 VIADD R238, R238, 0x1 ;  /* 0x00000001eeeea836 */ /* 0x000fe20000000000 */
[----:B------:R-:W-:Y:S01]  /*0c10*/  ISETP.NE.AND P2, PT, R14, RZ, PT ;  /* 0x000000ff0e00720c */ /* 0x000fe20003f45270 */
[----:B------:R-:W3:Y:S01]  /*0c20*/  @!P4 LDC.64 R32, c[0x0][0x210] ;  /* 0x00008400ff20cb82 */ /* 0x000ee20000000a00 */
[----:B------:R-:W-:Y:S01]  /*0c30*/  ISETP.GE.U32.AND P5, PT, R3, R2, PT ;  /* 0x000000020300720c */ /* 0x000fe20003fa6070 */
[----:B------:R-:W-:Y:S01]  /*0c40*/  IMAD.WIDE.U32 R28, R28, UR6, R4 ;  /* 0x000000061c1c7c25 */ /* 0x000fe2000f8e0004 */
[----:B------:R-:W-:Y:S01]  /*0c50*/  LOP3.LUT R2, R14, UR6, RZ, 0x3c, !PT ;  /* 0x000000060e027c12 */ /* 0x000fe2000f8e3cff */
[----:B------:R-:W4:Y:S01]  /*0c60*/  @!P6 S2R R17, SR_CgaCtaId ;  /* 0x000000000011e919 */ /* 0x000f220000008800 */
[----:B------:R-:W-:Y:S01]  /*0c70*/  LOP3.LUT R16, R16, 0x1c0, RZ, 0xc0, !PT ;  /* 0x000001c010107812 */ /* 0x000fe200078ec0ff */
[----:B------:R-:W-:Y:S01]  /*0c80*/  VIADD R9, R29, UR9 ;  /* 0x000000091d097c36 */ /* 0x000fe20008000000 */
[----:B------:R-:W-:Y:S01]  /*0c90*/  ISETP.GE.AND P1, PT, R2, RZ, PT ;  /* 0x000000ff0200720c */ /* 0x000fe20003f26270 */
[----:B------:R-:W5:Y:S01]  /*0ca0*/  @!P0 LDC.64 R4, c[0x0][0x210] ;  /* 0x00008400ff048b82 */ /* 0x000f620000000a00 */
[----:B------:R-:W-:Y:S01]  /*0cb0*/  LOP3.LUT R15, R16, 0x38, R26, 0xf8, !PT ;  /* 0x00000038100f7812 */ /* 0x000fe200078ef81a */
[----:B------:R-:W-:Y:S01]  /*0cc0*/  UMOV UR6, 0x400 ;  /* 0x0000040000067882 */ /* 0x000fe20000000000 */
[----:B------:R-:W-:Y:S01]  /*0cd0*/  SHF.R.U32.HI R16, RZ, 0x3, R16 ;  /* 0x00000003ff107819 */ /* 0x000fe20000011610 */
[----:B--2---:R-:W-:Y:S01]  /*0ce0*/  ULEA UR4, UR4, UR6, 0x18 ;  /* 0x0000000604047291 */ /* 0x004fe2000f8ec03f */
[----:B------:R-:W2:Y:S01]  /*0cf0*/  @!P3 S2R R19, SR_CgaCtaId ;  /* 0x000000000013b919 */ /* 0x000ea20000008800 */
[----:B------:R-:W-:Y:S01]  /*0d00*/  @P5 VIADD R238, R238, 0x1 ;  /* 0x00000001eeee5836 */ /* 0x000fe20000000000 */
[----:B------:R-:W-:Y:S01]  /*0d10*/  LOP3.LUT R16, R15, R16, RZ, 0x3c, !PT ;  /* 0x000000100f107212 */ /* 0x000fe200078e3cff */
[----:B------:R-:W4:Y:S01]  /*0d20*/  @!P4 LDC.64 R2, c[0x0][0x240] ;  /* 0x00009000ff02cb82 */ /* 0x000f220000000a00 */
[----:B-1----:R-:W-:Y:S01]  /*0d30*/  @!P0 IMAD R8, R31, R10, RZ ;  /* 0x0000000a1f088224 */ /* 0x002fe200078e02ff */
[----:B------:R-:W-:Y:S01]  /*0d40*/  ISETP.GE.AND P5, PT, R7, UR5, PT ;  /* 0x0000000507007c0c */ /* 0x000fe2000bfa6270 */
[----:B------:R-:W-:Y:S01]  /*0d50*/  VIADD R15, R22, 0x60 ;  /* 0x00000060160f7836 */ /* 0x000fe20000000000 */
[----:B------:R-:W-:Y:S01]  /*0d60*/  LOP3.LUT R16, R16, 0xfffffe00, R18, 0xf8, !PT ;  /* 0xfffffe0010107812 */ /* 0x000fe200078ef812 */
[----:B------:R-:W-:Y:S01]  /*0d70*/  @!P0 IMAD R11, R30, R11, R8 ;  /* 0x0000000b1e0b8224 */ /* 0x000fe200078e0208 */
[----:B------:R-:W-:Y:S01]  /*0d80*/  @UP0 ULDC.64 UR6, c[0x0][0x248] ;  /* 0x0000920000060ab9 */ /* 0x000fe20000000a00 */
[----:B------:R-:W-:Y:S01]  /*0d90*/  @!P0 IMAD.MOV.U32 R8, RZ, RZ, R28 ;  /* 0x000000ffff088224 */ /* 0x000fe200078e001c */
[----:B------:R-:W-:Y:S01]  /*0da0*/  LEA R235, R16, UR4, 0x1 ;  /* 0x0000000410eb7c11 */ /* 0x000fe2000f8e08ff */
[----:B------:R-:W-:Y:S01]  /*0db0*/  @!P1 IMAD.MOV R238, RZ, RZ, -R238 ;  /* 0x000000ffffee9224 */ /* 0x000fe200078e0aee */
[----:B------:R-:W-:Y:S01]  /*0dc0*/  @!P2 LOP3.LUT R238, RZ, R14, RZ, 0x33, !PT ;  /* 0x0000000effeea212 */ /* 0x000fe200078e33ff */
[C---:B------:R-:W-:Y:S01]  /*0dd0*/  @!P0 IMAD.WIDE.U32 R20, R30.reuse, R10, R8 ;  /* 0x0000000a1e148225 */ /* 0x040fe200078e0008 */
[----:B------:R-:W-:Y:S01]  /*0de0*/  @!P4 IADD3 R10, P1, R30, 0x20, RZ ;  /* 0x000000201e0ac810 */ /* 0x000fe20007f3e0ff */
[----:B------:R-:W-:Y:S01]  /*0df0*/  @UP0 ULDC.64 UR14, c[0x0][0x250] ;  /* 0x00009400000e0ab9 */ /* 0x000fe20000000a00 */
[----:B------:R-:W-:Y:S01]  /*0e00*/  ISETP.GE.AND P2, PT, R15, UR23, PT ;  /* 0x000000170f007c0c */ /* 0x000fe2000bf46270 */
[----:B------:R-:W-:Y:S01]  /*0e10*/  @!P0 IMAD.IADD R11, R21, 0x1, R11 ;  /* 0x00000001150b8824 */ /* 0x000fe200078e020b */
[----:B------:R-:W-:Y:S01]  /*0e20*/  @UP0 UIMAD.WIDE.U32 UR24, UR17, UR6, URZ ;  /* 0x00000006111802a5 */ /* 0x000fe2000f8e003f */
[----:B------:R-:W-:Y:S01]  /*0e30*/  @!P4 IMAD.X R14, RZ, RZ, R31, P1 ;  /* 0x000000ffff0ec224 */ /* 0x000fe200008e061f */
[C---:B-----5:R-:W-:Y:S01]  /*0e40*/  @!P0 LEA R4, P1, R20.reuse, R4, 0x1 ;  /* 0x0000000414048211 */ /* 0x060fe200078208ff */
[----:B------:R-:W-:Y:S01]  /*0e50*/  @!P4 IMAD.MOV.U32 R15, RZ, RZ, R9 ;  /* 0x000000ffff0fc224 */ /* 0x000fe200078e0009 */
[----:B------:R-:W1:Y:S01]  /*0e60*/  @!P4 S2R R21, SR_CgaCtaId ;  /* 0x000000000015c919 */ /* 0x000e620000008800 */
[----:B------:R-:W-:Y:S01]  /*0e70*/  @UP0 UIMAD.WIDE.U32 UR20, UR8, UR14, URZ ;  /* 0x0000000e081402a5 */ /* 0x000fe2000f8e003f */
[----:B------:R-:W-:Y:S01]  /*0e80*/  @!P0 LEA.HI.X R5, R20, R5, R11, 0x1, P1 ;  /* 0x0000000514058211 */ /* 0x000fe200008f0c0b */
[----:B------:R-:W-:Y:S01]  /*0e90*/  @UP0 UIMAD UR17, UR17, UR7, URZ ;  /* 0x00000007111102a4 */ /* 0x000fe2000f8e023f */
[----:B----4-:R-:W-:Y:S01]  /*0ea0*/  @!P4 IMAD R14, R14, R2, RZ ;  /* 0x000000020e0ec224 */ /* 0x010fe200078e02ff */
[----:B------:R-:W-:-:S02]  /*0eb0*/  @UP0 UIMAD UR8, UR8, UR15, URZ ;  /* 0x0000000f080802a4 */ /* 0x000fc4000f8e023f */
[----:B------:R-:W-:Y:S01]  /*0ec0*/  @!PT LDS RZ, [RZ] ;  /* 0x00000000fffff984 */ /* 0x000fe20000000800 */
[----:B------:R-:W-:Y:S01]  /*0ed0*/  @!PT LDS RZ, [RZ] ;  /* 0x00000000fffff984 */ /* 0x000fe20000000800 */
[----:B------:R-:W-:Y:S01]  /*0ee0*/  @!PT LDS RZ, [RZ] ;  /* 0x00000000fffff984 */ /* 0x000fe20000000800 */
[----:B------:R-:W-:Y:S01]  /*0ef0*/  @!P0 LDGSTS.E.BYPASS.LTC128B.128 [R235], desc[UR32][R4.64] ;  /* 0x0000000004eb8fae */ /* 0x000fe2000b901d60 */
[C---:B------:R-:W-:Y:S01]  /*0f00*/  @!P4 IMAD R3, R10.reuse, R3, R14 ;  /* 0x000000030a03c224 */ /* 0x040fe200078e020e */
[----:B------:R-:W-:Y:S01]  /*0f10*/  @UP0 UIADD3 UR19, UR21, UR8, URZ ;  /* 0x0000000815130290 */ /* 0x000fe2000fffe03f */
[----:B------:R-:W-:Y:S01]  /*0f20*/  @!P4 IMAD.MOV.U32 R14, RZ, RZ, R28 ;  /* 0x000000ffff0ec224 */ /* 0x000fe200078e001c */
[----:B------:R-:W-:Y:S01]  /*0f30*/  @!P0 LDGSTS.E.BYPASS.LTC128B.128 [R235+0x4000], desc[UR32][R4.64+0x80] ;  /* 0x0400008004eb8fae */ /* 0x000fe2000b901d60 */
[----:B------:R-:W-:Y:S02]  /*0f40*/  @UP0 UIADD3 UR17, UR25, UR17, URZ ;  /* 0x0000001119110290 */ /* 0x000fe4000fffe03f */
[----:B------:R-:W-:Y:S01]  /*0f50*/  @!P4 IMAD.WIDE.U32 R10, R10, R2, R14 ;  /* 0x000000020a0ac225 */ /* 0x000fe200078e000e */
[----:B------:R-:W-:Y:S01]  /*0f60*/  @!P0 LDGSTS.E.BYPASS.LTC128B.128 [R235+0x8000], desc[UR32][R4.64+0x100] ;  /* 0x0800010004eb8fae */ /* 0x000fe2000b901d60 */
[----:B------:R-:W-:Y:S01]  /*0f70*/  LEA.HI R2, R0, R233, RZ, 0x1 ;  /* 0x000000e900027211 */ /* 0x000fe200078f08ff */
[----:B------:R-:W-:Y:S01]  /*0f80*/  @UP0 UMOV UR18, UR24 ;  /* 0x0000001800120c82 */ /* 0x000fe20008000000 */
[----:B------:R-:W-:Y:S01]  /*0f90*/  @!P4 IMAD.IADD R3, R11, 0x1, R3 ;  /* 0x000000010b03c824 */ /* 0x000fe200078e0203 */
[----:B---3--:R-:W-:Y:S01]  /*0fa0*/  @!P4 LEA R32, P1, R10, R32, 0x1 ;  /* 0x000000200a20c211 */ /* 0x008fe200078208ff */
[----:B------:R3:W-:Y:S01]  /*0fb0*/  @!P0 LDGSTS.E.BYPASS.LTC128B.128 [R235+0xc000], desc[UR32][R4.64+0x180] ;  /* 0x0c00018004eb8fae */ /* 0x0007e2000b901d60 */
[----:B------:R-:W-:-:S02]  /*0fc0*/  LOP3.LUT R2, R2, 0xfffffffe, RZ, 0xc0, !PT ;  /* 0xfffffffe02027812 */ /* 0x000fc400078ec0ff */
[----:B------:R-:W-:Y:S01]  /*0fd0*/  @!P4 LEA.HI.X R33, R10, R33, R3, 0x1, P1 ;  /* 0x000000210a21c211 */ /* 0x000fe200008f0c03 */
[----:B------:R-:W4:Y:S01]  /*0fe0*/  @!P2 S2R R18, SR_CgaCtaId ;  /* 0x000000000012a919 */ /* 0x000f220000008800 */
[C---:B------:R-:W-:Y:S01]  /*0ff0*/  @!P3 IADD3 R24, P1, R30.reuse, 0x40, RZ ;  /* 0x000000401e18b810 */ /* 0x040fe20007f3e0ff */
[----:B------:R-:W-:Y:S01]  /*1000*/  IMAD.IADD R233, R233, 0x1, -R2 ;  /* 0x00000001e9e97824 */ /* 0x000fe200078e0a02 */
[----:B------:R-:W-:Y:S01]  /*1010*/  ISETP.GE.AND P0, PT, R7, UR5, PT ;  /* 0x0000000507007c0c */ /* 0x000fe2000bf06270 */
[----:B------:R-:W4:Y:S01]  /*1020*/  @!P5 S2R R3, SR_CgaCtaId ;  /* 0x000000000003d919 */ /* 0x000f220000008800 */
[----:B------:R-:W-:Y:S01]  /*1030*/  @!P4 MOV R2, 0x400 ;  /* 0x000004000002c802 */ /* 0x000fe20000000f00 */
[----:B------:R-:W-:Y:S01]  /*1040*/  @!P3 IMAD.X R14, RZ, RZ, R31, P1 ;  /* 0x000000ffff0eb224 */ /* 0x000fe200008e061f */
[----:B------:R-:W-:Y:S02]  /*1050*/  @!P2 IADD3 R20, P1, R30, 0x60, RZ ;  /* 0x000000601e14a810 */ /* 0x000fe40007f3e0ff */
[----:B-1----:R-:W-:-:S03]  /*1060*/  @!P4 LEA R21, R21, R2, 0x18 ;  /* 0x000000021515c211 */ /* 0x002fc600078ec0ff */
[----:B------:R-:W-:Y:S01]  /*1070*/  @!P2 IMAD.X R25, RZ, RZ, R31, P1 ;  /* 0x000000ffff19a224 */ /* 0x000fe200008e061f */
[----:B------:R-:W-:Y:S02]  /*1080*/  PLOP3.LUT P1, PT, PT, PT, UP0, 0x80, 0x0 ;  /* 0x000000000000781c */ /* 0x000fe40003f2f008 */
[----:B---3--:R-:W-:-:S04]  /*1090*/  @!P6 MOV R4, 0x400 ;  /* 0x000004000004e802 */ /* 0x008fc80000000f00 */
[----:B------:R-:W-:Y:S02]  /*10a0*/  @!P6 LEA R17, R17, R4, 0x18 ;  /* 0x000000041111e211 */ /* 0x000fe400078ec0ff */
[----:B------:R-:W-:Y:S02]  /*10b0*/  LOP3.LUT R4, R0, 0xfffffff0, RZ, 0xc0, !PT ;  /* 0xfffffff000047812 */ /* 0x000fe400078ec0ff */
[----:B------:R-:W-:-:S03]  /*10c0*/  @!P3 MOV R0, 0x400 ;  /* 0x000004000000b802 */ /* 0x000fc60000000f00 */
[----:B------:R-:W-:Y:S01]  /*10d0*/  IMAD.IADD R4, R87, 0x1, -R4 ;  /* 0x0000000157047824 */ /* 0x000fe200078e0a04 */
[----:B--2---:R-:W-:-:S04]  /*10e0*/  @!P3 LEA R19, R19, R0, 0x18 ;  /* 0x000000001313b211 */ /* 0x004fc800078ec0ff */
[----:B------:R-:W-:-:S04]  /*10f0*/  SHF.R.S32.HI R7, RZ, 0x1f, R4 ;  /* 0x0000001fff077819 */ /* 0x000fc80000011404 */
[----:B------:R-:W-:Y:S01]  /*1100*/  LEA.HI R7, R7, R4, RZ, 0x3 ;  /* 0x0000000407077211 */ /* 0x000fe200078f18ff */
[----:B----4-:R-:W-:Y:S06]  /*1110*/  @P1 BRA `(.L_x_873) ;  /* 0x0000000000341947 */ /* 0x010fec0003800000 */
        /* <DEDUP_REMOVED lines=13> */
.L_x_873:
        /* <DEDUP_REMOVED lines=13> */
.L_x_874:
[----:B------:R-:W-:Y:S01]  /*12c0*/  IMAD R2, R23, UR6, RZ ;  /* 0x0000000617027c24 */ /* 0x000fe2000f8e02ff */
[----:B------:R-:W-:Y:S01]  /*12d0*/  @!P5 MOV R5, 0x400 ;  /* 0x000004000005d802 */ /* 0x000fe20000000f00 */
[C---:B------:R-:W-:Y:S01]  /*12e0*/  IMAD.WIDE.U32 R10, R22.reuse, UR6, R26 ;  /* 0x00000006160a7c25 */ /* 0x040fe2000f8e001a */
[----:B------:R-:W-:Y:S01]  /*12f0*/  LOP3.LUT R0, R7, 0xfffffff8, RZ, 0xc0, !PT ;  /* 0xfffffff807007812 */ /* 0x000fe200078ec0ff */
[----:B------:R-:W-:Y:S01]  /*1300*/  ULDC.64 UR8, c[0x0][0x260] ;  /* 0x0000980000087ab9 */ /* 0x000fe20000000a00 */
[----:B------:R-:W-:Y:S01]  /*1310*/  @!P2 MOV R8, 0x400 ;  /* 0x000004000008a802 */ /* 0x000fe20000000f00 */
[----:B------:R-:W-:Y:S01]  /*1320*/  IMAD R2, R22, UR7, R2 ;  /* 0x0000000716027c24 */ /* 0x000fe2000f8e0202 */
[----:B------:R-:W-:Y:S01]  /*1330*/  IADD3 R236, P1, R10, UR18, RZ ;  /* 0x000000120aec7c10 */ /* 0x000fe2000ff3e0ff */
[----:B------:R-:W-:Y:S01]  /*1340*/  IMAD.IADD R0, R4, 0x1, -R0 ;  /* 0x0000000104007824 */ /* 0x000fe200078e0a00 */
[----:B------:R-:W-:Y:S01]  /*1350*/  @!P5 LEA R3, R3, R5, 0x18 ;  /* 0x000000050303d211 */ /* 0x000fe200078ec0ff */
[----:B------:R-:W-:Y:S01]  /*1360*/  IMAD.WIDE.U32 R26, R22, UR14, R26 ;  /* 0x0000000e161a7c25 */ /* 0x000fe2000f8e001a */
[----:B------:R-:W-:Y:S01]  /*1370*/  IADD3.X R237, R11, UR17, R2, P1, !PT ;  /* 0x000000110bed7c10 */ /* 0x000fe20008ffe402 */
[----:B------:R-:W1:Y:S01]  /*1380*/  @!P3 LDC.64 R4, c[0x0][0x240] ;  /* 0x00009000ff04bb82 */ /* 0x000e620000000a00 */
[----:B------:R-:W-:Y:S01]  /*1390*/  @!P2 LEA R18, R18, R8, 0x18 ;  /* 0x000000081212a211 */ /* 0x000fe200078ec0ff */
[----:B------:R-:W-:Y:S01]  /*13a0*/  IMAD R2, R23, UR14, RZ ;  /* 0x0000000e17027c24 */ /* 0x000fe2000f8e02ff */
[----:B------:R-:W-:Y:S01]  /*13b0*/  IADD3 R34, P1, R26, UR20, RZ ;  /* 0x000000141a227c10 */ /* 0x000fe2000ff3e0ff */
[----:B------:R-:W-:Y:S01]  /*13c0*/  @!P4 IMAD R21, R16, 0x2, R21 ;  /* 0x000000021015c824 */ /* 0x000fe200078e0215 */
[----:B------:R-:W-:Y:S01]  /*13d0*/  SHF.R.S32.HI R26, RZ, 0x1f, R238 ;  /* 0x0000001fff1a7819 */ /* 0x000fe200000114ee */
[----:B------:R-:W-:Y:S01]  /*13e0*/  IMAD R2, R22, UR15, R2 ;  /* 0x0000000f16027c24 */ /* 0x000fe2000f8e0202 */
[----:B------:R-:W-:Y:S01]  /*13f0*/  USHF.L.U64.HI UR24, UR6, 0x6, UR7 ;  /* 0x0000000606187899 */ /* 0x000fe20008010207 */
[C---:B------:R-:W-:Y:S01]  /*1400*/  @!P3 IMAD R19, R16.reuse, 0x2, R19 ;  /* 0x000000021013b824 */ /* 0x040fe200078e0213 */
[----:B------:R-:W2:Y:S01]  /*1410*/  @!P2 LDC.64 R10, c[0x0][0x240] ;  /* 0x00009000ff0aab82 */ /* 0x000ea20000000a00 */
[C---:B------:R-:W-:Y:S01]  /*1420*/  @!P2 IMAD R18, R16.reuse, 0x2, R18 ;  /* 0x000000021012a824 */ /* 0x040fe200078e0212 */
[----:B------:R-:W-:Y:S01]  /*1430*/  IADD3.X R35, R27, UR19, R2, P1, !PT ;  /* 0x000000131b237c10 */ /* 0x000fe20008ffe402 */
[C---:B------:R-:W-:Y:S01]  /*1440*/  @!P6 IMAD R17, R16.reuse, 0x2, R17 ;  /* 0x000000021011e824 */ /* 0x040fe200078e0211 */
[----:B------:R-:W-:Y:S01]  /*1450*/  USHF.L.U32 UR25, UR6, 0x6, URZ ;  /* 0x0000000606197899 */ /* 0x000fe2000800063f */
[----:B------:R-:W-:Y:S01]  /*1460*/  @!P5 IMAD R16, R16, 0x2, R3 ;  /* 0x000000021010d824 */ /* 0x000fe200078e0203 */
[----:B------:R-:W-:Y:S01]  /*1470*/  @!PT LDS RZ, [RZ] ;  /* 0x00000000fffff984 */ /* 0x000fe20000000800 */
[----:B------:R-:W-:Y:S01]  /*1480*/  @!PT LDS RZ, [RZ] ;  /* 0x00000000fffff984 */ /* 0x000fe20000000800 */
[----:B------:R-:W-:Y:S01]  /*1490*/  @!PT LDS RZ, [RZ] ;  /* 0x00000000fffff984 */ /* 0x000fe20000000800 */
[----:B------:R-:W-:Y:S01]  /*14a0*/  @!P4 LDGSTS.E.BYPASS.LTC128B.128 [R21+0x1000], desc[UR32][R32.64] ;  /* 0x010000002015cfae */ /* 0x000fe2000b901d60 */
[--C-:B------:R-:W-:Y:S01]  /*14b0*/  @!P3 IMAD.MOV.U32 R31, RZ, RZ, R9.reuse ;  /* 0x000000ffff1fb224 */ /* 0x100fe200078e0009 */
[----:B------:R-:W3:Y:S01]  /*14c0*/  @!P3 LDC.64 R2, c[0x0][0x210] ;  /* 0x00008400ff02bb82 */ /* 0x000ee20000000a00 */
[----:B------:R-:W-:Y:S01]  /*14d0*/  @!P2 IMAD.MOV.U32 R29, RZ, RZ, R9 ;  /* 0x000000ffff1da224 */ /* 0x000fe200078e0009 */
[----:B------:R-:W-:Y:S01]  /*14e0*/  @!P4 LDGSTS.E.BYPASS.LTC128B.128 [R21+0x5000], desc[UR32][R32.64+0x80] ;  /* 0x050000802015cfae */ /* 0x000fe2000b901d60 */
[----:B------:R-:W-:Y:S01]  /*14f0*/  @!P3 IMAD.MOV.U32 R30, RZ, RZ, R28 ;  /* 0x000000ffff1eb224 */ /* 0x000fe200078e001c */
[----:B------:R-:W-:Y:S01]  /*1500*/  USHF.L.U32 UR16, UR6, 0x5, URZ ;  /* 0x0000000506107899 */ /* 0x000fe2000800063f */
[----:B------:R-:W-:Y:S01]  /*1510*/  IMAD R240, R26, UR8, RZ ;  /* 0x000000081af07c24 */ /* 0x000fe2000f8e02ff */
[----:B------:R-:W-:Y:S01]  /*1520*/  @!P4 LDGSTS.E.BYPASS.LTC128B.128 [R21+0x9000], desc[UR32][R32.64+0x100] ;  /* 0x090001002015cfae */ /* 0x000fe2000b901d60 */
[-C--:B-1----:R-:W-:Y:S01]  /*1530*/  @!P3 IMAD R23, R14, R4.reuse, RZ ;  /* 0x000000040e17b224 */ /* 0x082fe200078e02ff */
[----:B------:R-:W1:Y:S01]  /*1540*/  @!P2 LDC.64 R8, c[0x0][0x210] ;  /* 0x00008400ff08ab82 */ /* 0x000e620000000a00 */
[C---:B------:R-:W-:Y:S01]  /*1550*/  @!P3 IMAD.WIDE.U32 R30, R24.reuse, R4, R30 ;  /* 0x00000004181eb225 */ /* 0x040fe200078e001e */
[----:B------:R4:W-:Y:S01]  /*1560*/  @!P4 LDGSTS.E.BYPASS.LTC128B.128 [R21+0xd000], desc[UR32][R32.64+0x180] ;  /* 0x0d0001802015cfae */ /* 0x0009e2000b901d60 */
[----:B------:R-:W-:Y:S01]  /*1570*/  USHF.L.U64.HI UR13, UR6, 0x5, UR7 ;  /* 0x00000005060d7899 */ /* 0x000fe20008010207 */
[----:B------:R-:W-:Y:S01]  /*1580*/  SHF.R.S32.HI R86, RZ, 0x5, R86 ;  /* 0x00000005ff567819 */ /* 0x000fe20000011456 */
[----:B------:R-:W-:Y:S01]  /*1590*/  @!P3 IMAD R23, R24, R5, R23 ;  /* 0x000000051817b224 */ /* 0x000fe200078e0217 */
[----:B------:R-:W-:Y:S01]  /*15a0*/  UIMAD.WIDE.U32 UR18, UR38, UR14, URZ ;  /* 0x0000000e261272a5 */ /* 0x000fe2000f8e003f */
[----:B------:R-:W-:Y:S01]  /*15b0*/  IMAD.WIDE.U32 R236, R238, UR8, R236 ;  /* 0x00000008eeec7c25 */ /* 0x000fe2000f8e00ec */
[----:B------:R-:W5:Y:S01]  /*15c0*/  @!P6 LDC.64 R4, c[0x0][0x218] ;  /* 0x00008600ff04eb82 */ /* 0x000f620000000a00 */
[----:B------:R-:W-:Y:S01]  /*15d0*/  SHF.R.S32.HI R242, RZ, 0x1f, R88 ;  /* 0x0000001ffff27819 */ /* 0x000fe20000011458 */
[----:B------:R-:W-:Y:S01]  /*15e0*/  UISETP.GE.AND UP0, UPT, UR31, 0x2, UPT ;  /* 0x000000021f00788c */ /* 0x000fe2000bf06270 */
[----:B--2---:R-:W-:-:S02]  /*15f0*/  @!P2 IMAD R25, R25, R10, RZ ;  /* 0x0000000a1919a224 */ /* 0x004fc400078e02ff */
[----:B------:R-:W-:Y:S01]  /*1600*/  @!P3 IMAD.IADD R23, R31, 0x1, R23 ;  /* 0x000000011f17b824 */ /* 0x000fe200078e0217 */
[----:B------:R-:W-:Y:S01]  /*1610*/  LEA.HI R242, R242, R88, RZ, 0x2 ;  /* 0x00000058f2f27211 */ /* 0x000fe200078f10ff */
[----:B------:R-:W-:Y:S01]  /*1620*/  @!P2 IMAD R11, R20, R11, R25 ;  /* 0x0000000b140ba224 */ /* 0x000fe200078e0219 */
[----:B---3--:R-:W-:Y:S01]  /*1630*/  @!P3 LEA R24, P1, R30, R2, 0x1 ;  /* 0x000000021e18b211 */ /* 0x008fe200078208ff */
[----:B------:R-:W-:Y:S01]  /*1640*/  IMAD R240, R238, UR9, R240 ;  /* 0x00000009eef07c24 */ /* 0x000fe2000f8e02f0 */
[----:B------:R-:W-:Y:S01]  /*1650*/  ULDC.64 UR8, c[0x0][0x268] ;  /* 0x00009a0000087ab9 */ /* 0x000fe20000000a00 */
[----:B------:R-:W-:Y:S01]  /*1660*/  @!P2 IMAD.WIDE.U32 R28, R20, R10, R28 ;  /* 0x0000000a141ca225 */ /* 0x000fe200078e001c */
[----:B------:R-:W-:Y:S02]  /*1670*/  @!P3 LEA.HI.X R25, R30, R3, R23, 0x1, P1 ;  /* 0x000000031e19b211 */ /* 0x000fe400008f0c17 */
[----:B------:R-:W2:Y:S01]  /*1680*/  @!P5 LDC.64 R2, c[0x0][0x218] ;  /* 0x00008600ff02db82 */ /* 0x000ea20000000a00 */
[----:B------:R-:W-:Y:S01]  /*1690*/  IMAD R26, R26, UR8, RZ ;  /* 0x000000081a1a7c24 */ /* 0x000fe2000f8e02ff */
[----:B-1----:R-:W-:Y:S01]  /*16a0*/  @!P2 LEA R10, P1, R28, R8, 0x1 ;  /* 0x000000081c0aa211 */ /* 0x002fe200078208ff */
[C---:B------:R-:W-:Y:S01]  /*16b0*/  IMAD.WIDE.U32 R14, R238.reuse, UR8, R34 ;  /* 0x00000008ee0e7c25 */ /* 0x040fe2000f8e0022 */
[----:B------:R-:W-:Y:S01]  /*16c0*/  USHF.R.S32.HI UR8, URZ, 0x1f, UR38 ;  /* 0x0000001f3f087899 */ /* 0x000fe20008011426 */
[----:B------:R-:W-:Y:S01]  /*16d0*/  @!P3 LDGSTS.E.BYPASS.LTC128B.128 [R19+0x2000], desc[UR32][R24.64] ;  /* 0x020000001813bfae */ /* 0x000fe2000b901d60 */
[----:B------:R-:W-:Y:S01]  /*16e0*/  SHF.R.S32.HI R242, RZ, 0x2, R242 ;  /* 0x00000002fff27819 */ /* 0x000fe200000114f2 */
[----:B------:R-:W-:Y:S01]  /*16f0*/  IMAD R238, R238, UR9, R26 ;  /* 0x00000009eeee7c24 */ /* 0x000fe2000f8e021a */
[----:B------:R-:W-:Y:S01]  /*1700*/  UIMAD UR9, UR24, UR38, URZ ;  /* 0x00000026180972a4 */ /* 0x000fe2000f8e023f */
[----:B------:R-:W-:Y:S01]  /*1710*/  IMAD.IADD R241, R237, 0x1, R240 ;  /* 0x00000001edf17824 */ /* 0x000fe200078e02f0 */
[----:B------:R-:W-:Y:S01]  /*1720*/  @!P3 LDGSTS.E.BYPASS.LTC128B.128 [R19+0x6000], desc[UR32][R24.64+0x80] ;  /* 0x060000801813bfae */ /* 0x000fe2000b901d60 */
[----:B------:R-:W-:Y:S01]  /*1730*/  IMAD.U32 R8, RZ, RZ, UR38 ;  /* 0x00000026ff087e24 */ /* 0x000fe2000f8e00ff */
[----:B------:R-:W-:Y:S01]  /*1740*/  UIMAD UR9, UR8, UR25, UR9 ;  /* 0x00000019080972a4 */ /* 0x000fe2000f8e0209 */
[----:B------:R-:W-:Y:S01]  /*1750*/  IMAD.MOV.U32 R240, RZ, RZ, R236 ;  /* 0x000000fffff07224 */ /* 0x000fe200078e00ec */
[----:B------:R-:W-:Y:S01]  /*1760*/  @!P3 LDGSTS.E.BYPASS.LTC128B.128 [R19+0xa000], desc[UR32][R24.64+0x100] ;  /* 0x0a0001001813bfae */ /* 0x000fe2000b901d60 */
[----:B------:R-:W-:Y:S01]  /*1770*/  @!P2 IMAD.IADD R11, R29, 0x1, R11 ;  /* 0x000000011d0ba824 */ /* 0x000fe200078e020b */
[----:B------:R-:W-:Y:S01]  /*1780*/  UIMAD UR8, UR8, UR14, URZ ;  /* 0x0000000e080872a4 */ /* 0x000fe2000f8e023f */
[----:B----4-:R-:W-:Y:S01]  /*1790*/  IMAD.WIDE.U32 R20, R8, UR25, R240 ;  /* 0x0000001908147c25 */ /* 0x010fe2000f8e00f0 */
[----:B------:R1:W-:Y:S02]  /*17a0*/  @!P3 LDGSTS.E.BYPASS.LTC128B.128 [R19+0xe000], desc[UR32][R24.64+0x180] ;  /* 0x0e0001801813bfae */ /* 0x0003e4000b901d60 */
[----:B------:R-:W-:Y:S01]  /*17b0*/  @!P2 LEA.HI.X R11, R28, R9, R11, 0x1, P1 ;  /* 0x000000091c0ba211 */ /* 0x000fe200008f0c0b */
[----:B------:R-:W-:Y:S01]  /*17c0*/  VIADD R8, R21, UR9 ;  /* 0x0000000915087c36 */ /* 0x000fe20008000000 */
[C---:B-----5:R-:W-:Y:S01]  /*17d0*/  @!P6 LEA R26, P1, R20.reuse, R4, 0x1 ;  /* 0x00000004141ae211 */ /* 0x060fe200078208ff */
[----:B------:R-:W-:Y:S01]  /*17e0*/  UIMAD UR8, UR38, UR15, UR8 ;  /* 0x0000000f260872a4 */ /* 0x000fe2000f8e0208 */
[C---:B------:R-:W-:Y:S01]  /*17f0*/  @!P5 IADD3 R4, P3, R20.reuse, UR16, RZ ;  /* 0x000000101404dc10 */ /* 0x040fe2000ff7e0ff */
[----:B------:R-:W-:Y:S01]  /*1800*/  @!P2 LDGSTS.E.BYPASS.LTC128B.128 [R18+0x3000], desc[UR32][R10.64] ;  /* 0x030000000a12afae */ /* 0x000fe2000b901d60 */
[----:B------:R-:W-:Y:S01]  /*1810*/  @!P6 LEA.HI.X R27, R20, R5, R8, 0x1, P1 ;  /* 0x00000005141be211 */ /* 0x000fe200008f0c08 */
[----:B------:R-:W-:Y:S01]  /*1820*/  IMAD.SHL.U32 R84, R0, 0x40, RZ ;  /* 0x0000004000547824 */ /* 0x000fe200078e00ff */
[----:B------:R-:W-:Y:S01]  /*1830*/  @!P5 IADD3.X R8, R8, UR13, RZ, P3, !PT ;  /* 0x0000000d0808dc10 */ /* 0x000fe20009ffe4ff */
[----:B------:R-:W-:Y:S01]  /*1840*/  @!P2 LDGSTS.E.BYPASS.LTC128B.128 [R18+0x7000], desc[UR32][R10.64+0x80] ;  /* 0x070000800a12afae */ /* 0x000fe2000b901d60 */
[----:B--2---:R-:W-:Y:S01]  /*1850*/  @!P5 LEA R20, P1, R4, R2, 0x1 ;  /* 0x000000020414d211 */ /* 0x004fe200078208ff */
[----:B------:R-:W-:Y:S01]  /*1860*/  UIADD3 UR8, UR19, UR8, URZ ;  /* 0x0000000813087290 */ /* 0x000fe2000fffe03f */
[----:B------:R-:W-:Y:S01]  /*1870*/  ISETP.GE.AND P3, PT, R22, UR5, PT ;  /* 0x0000000516007c0c */ /* 0x000fe2000bf66270 */
[----:B------:R-:W-:Y:S01]  /*1880*/  @!P2 LDGSTS.E.BYPASS.LTC128B.128 [R18+0xb000], desc[UR32][R10.64+0x100] ;  /* 0x0b0001000a12afae */ /* 0x000fe2000b901d60 */
[----:B------:R-:W-:Y:S01]  /*1890*/  @!P5 LEA.HI.X R21, R4, R3, R8, 0x1, P1 ;  /* 0x000000030415d211 */ /* 0x000fe200008f0c08 */
[----:B------:R-:W-:Y:S01]  /*18a0*/  USHF.L.U32 UR5, UR15, 0x5, URZ ;  /* 0x000000050f057899 */ /* 0x000fe2000800063f */
[----:B------:R-:W2:Y:S01]  /*18b0*/  @!P0 LDC.64 R2, c[0x0][0x220] ;  /* 0x00008800ff028b82 */ /* 0x000ea20000000a00 */
[----:B------:R3:W-:Y:S01]  /*18c0*/  @!P2 LDGSTS.E.BYPASS.LTC128B.128 [R18+0xf000], desc[UR32][R10.64+0x180] ;  /* 0x0f0001800a12afae */ /* 0x0007e2000b901d60 */
[----:B------:R-:W-:Y:S01]  /*18d0*/  LOP3.LUT R84, R84, 0x1c0, RZ, 0xc0, !PT ;  /* 0x000001c054547812 */ /* 0x000fe200078ec0ff */
[----:B------:R-:W-:Y:S01]  /*18e0*/  IMAD.U32 R9, RZ, RZ, UR8 ;  /* 0x00000008ff097e24 */ /* 0x000fe2000f8e00ff */
[----:B------:R-:W-:Y:S01]  /*18f0*/  UIMAD.WIDE.U32 UR8, UR14, 0x20, URZ ;  /* 0x000000200e0878a5 */ /* 0x000fe2000f8e003f */
[----:B------:R-:W-:Y:S01]  /*1900*/  @!P6 LDGSTS.E.BYPASS.LTC128B.128 [R17+0x10000], desc[UR32][R26.64] ;  /* 0x100000001a11efae */ /* 0x000fe2000b901d60 */
[----:B------:R-:W-:-:S02]  /*1910*/  IMAD.SHL.U32 R85, R7, 0x40, RZ ;  /* 0x0000004007557824 */ /* 0x000fc400078e00ff */
[----:B------:R-:W-:Y:S01]  /*1920*/  IMAD.IADD R239, R15, 0x1, R238 ;  /* 0x000000010fef7824 */ /* 0x000fe200078e02ee */
[----:B------:R-:W-:Y:S01]  /*1930*/  @!P6 LDGSTS.E.BYPASS.LTC128B.128 [R17+0x12000], desc[UR32][R26.64+0x80] ;  /* 0x120000801a11efae */ /* 0x000fe2000b901d60 */
[----:B------:R-:W4:Y:S01]  /*1940*/  @!P3 LDC.64 R4, c[0x0][0x220] ;  /* 0x00008800ff04bb82 */ /* 0x000f220000000a00 */
[----:B------:R-:W-:Y:S01]  /*1950*/  LOP3.LUT R85, R85, 0xfffffe00, RZ, 0xc0, !PT ;  /* 0xfffffe0055557812 */ /* 0x000fe200078ec0ff */
[----:B-1----:R-:W-:Y:S01]  /*1960*/  IMAD.U32 R19, RZ, RZ, UR19 ;  /* 0x00000013ff137e24 */ /* 0x002fe2000f8e00ff */
[----:B------:R-:W-:Y:S03]  /*1970*/  @!P6 LDGSTS.E.BYPASS.LTC128B.128 [R17+0x14000], desc[UR32][R26.64+0x100] ;  /* 0x140001001a11efae */ /* 0x000fe6000b901d60 */
[----:B------:R-:W-:Y:S01]  /*1980*/  IMAD R234, R86, 0x400, R85 ;  /* 0x0000040056ea7824 */ /* 0x000fe200078e0255 */
[----:B------:R-:W-:Y:S04]  /*1990*/  @!P6 LDGSTS.E.BYPASS.LTC128B.128 [R17+0x16000], desc[UR32][R26.64+0x180] ;  /* 0x160001801a11efae */ /* 0x000fe8000b901d60 */
[----:B------:R-:W-:Y:S04]  /*19a0*/  @!P5 LDGSTS.E.BYPASS.LTC128B.128 [R16+0x11000], desc[UR32][R20.64] ;  /* 0x110000001410dfae */ /* 0x000fe8000b901d60 */
[----:B------:R-:W-:Y:S01]  /*19b0*/  @!P5 LDGSTS.E.BYPASS.LTC128B.128 [R16+0x13000], desc[UR32][R20.64+0x80] ;  /* 0x130000801410dfae */ /* 0x000fe2000b901d60 */
[----:B---3--:R-:W-:-:S03]  /*19c0*/  IMAD.SHL.U32 R10, R6, 0x40, RZ ;  /* 0x00000040060a7824 */ /* 0x008fc600078e00ff */
[----:B------:R-:W-:Y:S01]  /*19d0*/  @!P5 LDGSTS.E.BYPASS.LTC128B.128 [R16+0x15000], desc[UR32][R20.64+0x100] ;  /* 0x150001001410dfae */ /* 0x000fe2000b901d60 */
[----:B------:R-:W-:Y:S02]  /*19e0*/  IMAD.SHL.U32 R11, R233, 0x8, RZ ;  /* 0x00000008e90b7824 */ /* 0x000fe400078e00ff */
[----:B------:R-:W-:Y:S01]  /*19f0*/  IMAD.U32 R18, RZ, RZ, UR18 ;  /* 0x00000012ff127e24 */ /* 0x000fe2000f8e00ff */
[----:B------:R1:W-:Y:S01]  /*1a00*/  @!P5 LDGSTS.E.BYPASS.LTC128B.128 [R16+0x17000], desc[UR32][R20.64+0x180] ;  /* 0x170001801410dfae */ /* 0x0003e2000b901d60 */
[----:B------:R-:W-:Y:S02]  /*1a10*/  LOP3.LUT R10, R10, 0x1c0, RZ, 0xc0, !PT ;  /* 0x000001c00a0a7812 */ /* 0x000fe400078ec0ff */
[----:B------:R-:W-:Y:S01]  /*1a20*/  LOP3.LUT R11, R84, 0x8, R11, 0xf8, !PT ;  /* 0x00000008540b7812 */ /* 0x000fe200078ef80b */
[----:B------:R-:W0:Y:S01]  /*1a30*/  LDGDEPBAR ;  /* 0x00000000000079af */ /* 0x000e220000000000 */
[----:B------:R-:W-:Y:S02]  /*1a40*/  SHF.R.U32.HI R84, RZ, 0x3, R84 ;  /* 0x00000003ff547819 */ /* 0x000fe40000011654 */
[----:B------:R-:W-:-:S02]  /*1a50*/  LEA R8, P1, R18, R14, 0x6 ;  /* 0x0000000e12087211 */ /* 0x000fc400078230ff */
[----:B------:R-:W-:Y:S01]  /*1a60*/  LOP3.LUT R84, R11, R84, RZ, 0x3c, !PT ;  /* 0x000000540b547212 */ /* 0x000fe200078e3cff */
[----:B------:R-:W-:Y:S01]  /*1a70*/  IMAD.U32 R11, RZ, RZ, UR5 ;  /* 0x00000005ff0b7e24 */ /* 0x000fe2000f8e00ff */
[----:B------:R-:W-:Y:S02]  /*1a80*/  LEA.HI.X R9, R18, R239, R9, 0x6, P1 ;  /* 0x000000ef12097211 */ /* 0x000fe400008f3409 */
[----:B----4-:R-:W-:Y:S01]  /*1a90*/  @!P3 LEA R4, P2, R8, R4, 0x1 ;  /* 0x000000040804b211 */ /* 0x010fe200078408ff */
[----:B------:R-:W-:Y:S01]  /*1aa0*/  IMAD.IADD R234, R84, 0x1, R234 ;  /* 0x0000000154ea7824 */ /* 0x000fe200078e02ea */
[C---:B------:R-:W-:Y:S02]  /*1ab0*/  @!P0 IADD3 R7, P1, R8.reuse, UR8, RZ ;  /* 0x0000000808078c10 */ /* 0x040fe4000ff3e0ff */
[----:B------:R-:W-:Y:S02]  /*1ac0*/  @!P3 LEA.HI.X R5, R8, R5, R9, 0x1, P2 ;  /* 0x000000050805b211 */ /* 0x000fe400010f0c09 */
[----:B------:R-:W-:-:S02]  /*1ad0*/  @!P0 IADD3.X R11, R9, UR9, R11, P1, !PT ;  /* 0x00000009090b8c10 */ /* 0x000fc40008ffe40b */
[C---:B--2---:R-:W-:Y:S01]  /*1ae0*/  @!P0 LEA R8, P4, R7.reuse, R2, 0x1 ;  /* 0x0000000207088211 */ /* 0x044fe200078808ff */
[----:B------:R-:W-:Y:S01]  /*1af0*/  IMAD.MOV.U32 R2, RZ, RZ, 0x10 ;  /* 0x00000010ff027424 */ /* 0x000fe200078e00ff */
[----:B------:R-:W-:Y:S02]  /*1b00*/  LEA R234, R234, UR4, 0x1 ;  /* 0x00000004eaea7c11 */ /* 0x000fe4000f8e08ff */
[----:B------:R-:W-:Y:S01]  /*1b10*/  @!P0 LEA.HI.X R9, R7, R3, R11, 0x1, P4 ;  /* 0x0000000307098211 */ /* 0x000fe200020f0c0b */
[----:B-1----:R-:W-:Y:S01]  /*1b20*/  IMAD.SHL.U32 R16, R22, 0x8, RZ ;  /* 0x0000000816107824 */ /* 0x002fe200078e00ff */
[----:B------:R-:W-:-:S04]  /*1b30*/  DEPBAR.LE SB0, 0x0 ;  /* 0x000080000000791a */ /* 0x000fc80000000000 */
[----:B------:R-:W-:Y:S01]  /*1b40*/  BAR.SYNC.DEFER_BLOCKING 0x0 ;  /* 0x0000000000007b1d */ /* 0x000fe20000010000 */
[----:B------:R-:W-:Y:S02]  /*1b50*/  LOP3.LUT R16, R10, 0x8, R16, 0xf8, !PT ;  /* 0x000000080a107812 */ /* 0x000fe400078ef810 */
[----:B------:R-:W-:Y:S02]  /*1b60*/  SHF.R.U32.HI R10, RZ, 0x3, R10 ;  /* 0x00000003ff0a7819 */ /* 0x000fe4000001160a */
[----:B------:R-:W-:Y:S01]  /*1b70*/  R2P PR, R0, 0x6 ;  /* 0x0000000600007804 */ /* 0x000fe20000000000 */
[----:B------:R-:W-:Y:S01]  /*1b80*/  IMAD.MOV.U32 R0, RZ, RZ, 0x20 ;  /* 0x00000020ff007424 */ /* 0x000fe200078e00ff */
[----:B------:R-:W-:-:S03]  /*1b90*/  LOP3.LUT R10, R16, R10, RZ, 0x3c, !PT ;  /* 0x0000000a100a7212 */ /* 0x000fc600078e3cff */
[----:B------:R-:W-:Y:S02]  /*1ba0*/  SEL R2, R2, 0xfffffff0, !P1 ;  /* 0xfffffff002027807 */ /* 0x000fe40004800000 */
[----:B------:R-:W-:Y:S01]  /*1bb0*/  IMAD R233, R233, 0x200, R10 ;  /* 0x00000200e9e97824 */ /* 0x000fe200078e020a */
[----:B------:R-:W-:Y:S02]  /*1bc0*/  SEL R0, R0, 0xffffffe0, !P2 ;  /* 0xffffffe000007807 */ /* 0x000fe40005000000 */
[----:B------:R-:W-:Y:S01]  /*1bd0*/  R2P PR, R6, 0x6 ;  /* 0x0000000606007804 */ /* 0x000fe20000000000 */
[--C-:B------:R-:W-:Y:S01]  /*1be0*/  IMAD R232, R2, 0x2, R234.reuse ;  /* 0x0000000202e87824 */ /* 0x100fe200078e02ea */
[----:B------:R-:W-:Y:S01]  /*1bf0*/  LEA R233, R233, UR4, 0x1 ;  /* 0x00000004e9e97c11 */ /* 0x000fe2000f8e08ff */
[C---:B------:R-:W-:Y:S02]  /*1c00*/  IMAD R230, R0.reuse, 0x2, R234 ;  /* 0x0000000200e67824 */ /* 0x040fe400078e02ea */
[----:B------:R-:W-:-:S02]  /*1c10*/  IMAD R229, R0, 0x2, R232 ;  /* 0x0000000200e57824 */ /* 0x000fc400078e02e8 */
[C---:B------:R-:W-:Y:S01]  /*1c20*/  VIADD R3, R233.reuse, 0x10000 ;  /* 0x00010000e9037836 */ /* 0x040fe20000000000 */
[----:B------:R-:W-:Y:S01]  /*1c30*/  @P3 STS.128 [R235+0x18000], RZ ;  /* 0x018000ffeb003388 */ /* 0x000fe20000000c00 */
[----:B------:R-:W-:-:S03]  /*1c40*/  VIADD R231, R233, 0x10020 ;  /* 0x00010020e9e77836 */ /* 0x000fc60000000000 */
[----:B------:R-:W-:Y:S01]  /*1c50*/  @P3 STS.128 [R235+0x1a000], RZ ;  /* 0x01a000ffeb003388 */ /* 0x000fe20000000c00 */
[----:B------:R-:W-:Y:S02]  /*1c60*/  @P1 VIADD R231, R3, 0xffffffe0 ;  /* 0xffffffe003e71836 */ /* 0x000fe40000000000 */
[----:B------:R-:W-:Y:S01]  /*1c70*/  IMAD.MOV.U32 R3, RZ, RZ, 0x40 ;  /* 0x00000040ff037424 */ /* 0x000fe200078e00ff */
[----:B------:R-:W-:Y:S04]  /*1c80*/  @P3 STS.128 [R235+0x1c000], RZ ;  /* 0x01c000ffeb003388 */ /* 0x000fe80000000c00 */
[----:B------:R-:W-:Y:S01]  /*1c90*/  @P3 STS.128 [R235+0x1e000], RZ ;  /* 0x01e000ffeb003388 */ /* 0x000fe20000000c00 */
[----:B------:R-:W-:-:S03]  /*1ca0*/  SEL R3, R3, 0xffffffc0, !P2 ;  /* 0xffffffc003037807 */ /* 0x000fc60005000000 */
[----:B------:R-:W-:Y:S01]  /*1cb0*/  @!PT LDS RZ, [RZ] ;  /* 0x00000000fffff984 */ /* 0x000fe20000000800 */
[----:B------:R-:W-:Y:S01]  /*1cc0*/  @!PT LDS RZ, [RZ] ;  /* 0x00000000fffff984 */ /* 0x000fe20000000800 */
[----:B------:R-:W-:Y:S01]  /*1cd0*/  @!PT LDS RZ, [RZ] ;  /* 0x00000000fffff984 */ /* 0x000fe20000000800 */
[----:B------:R-:W-:Y:S02]  /*1ce0*/  @!P3 LDGSTS.E.BYPASS.LTC128B.128 [R235+0x18000], desc[UR32][R4.64] ;  /* 0x1800000004ebbfae */ /* 0x000fe4000b901d60 */
[----:B------:R-:W-:Y:S02]  /*1cf0*/  IMAD.IADD R227, R233, 0x1, R3 ;  /* 0x00000001e9e37824 */ /* 0x000fe400078e0203 */
[----:B------:R-:W-:Y:S01]  /*1d00*/  @!P3 LDGSTS.E.BYPASS.LTC128B.128 [R235+0x1a000], desc[UR32][R4.64+0x80] ;  /* 0x1a00008004ebbfae */ /* 0x000fe2000b901d60 */
[----:B------:R-:W-:Y:S01]  /*1d10*/  IMAD.IADD R220, R3, 0x1, R231 ;  /* 0x0000000103dc7824 */ /* 0x000fe200078e02e7 */
[----:B------:R-:W-:Y:S02]  /*1d20*/  LEA R3, R86, UR11, 0x4 ;  /* 0x0000000b56037c11 */ /* 0x000fe4000f8e20ff */
[----:B------:R-:W-:Y:S02]  /*1d30*/  @!P3 LDGSTS.E.BYPASS.LTC128B.128 [R235+0x1c000], desc[UR32][R4.64+0x100] ;  /* 0x1c00010004ebbfae */ /* 0x000fe4000b901d60 */
[----:B------:R-:W-:-:S02]  /*1d40*/  IADD3 R3, R3, 0x1, R242 ;  /* 0x0000000103037810 */ /* 0x000fc40007ffe0f2 */
        /* <DEDUP_REMOVED lines=14> */
[----:B------:R-:W4:Y:S04]  /*1e30*/  LDSM.16.M88.4 R16, [R233+0x10800] ;  /* 0x01080000e910783b */ /* 0x000f280000000200 */
[----:B------:R-:W5:Y:S04]  /*1e40*/  LDSM.16.M88.4 R60, [R233+0x11000] ;  /* 0x01100000e93c783b */ /* 0x000f680000000200 */
[----:B------:R-:W5:Y:S04]  /*1e50*/  LDSM.16.M88.4 R40, [R233+0x11800] ;  /* 0x01180000e928783b */ /* 0x000f680000000200 */
[----:B-1----:R-:W-:Y:S04]  /*1e60*/  LDSM.16.M88.4 R4, [R232] ;  /* 0x00000000e804783b */ /* 0x002fe80000000200 */
[----:B------:R-:W1:Y:S04]  /*1e70*/  LDSM.16.M88.4 R36, [R231] ;  /* 0x00000000e724783b */ /* 0x000e680000000200 */
[----:B------:R-:W1:Y:S04]  /*1e80*/  LDSM.16.M88.4 R32, [R231+0x800] ;  /* 0x00080000e720783b */ /* 0x000e680000000200 */
[----:B--2---:R-:W2:Y:S04]  /*1e90*/  LDSM.16.M88.4 R8, [R231+0x1000] ;  /* 0x00100000e708783b */ /* 0x004ea80000000200 */
[----:B------:R-:W2:Y:S04]  /*1ea0*/  LDSM.16.M88.4 R72, [R231+0x1800] ;  /* 0x00180000e748783b */ /* 0x000ea80000000200 */
[----:B------:R-:W-:Y:S01]  /*1eb0*/  LDSM.16.M88.4 R52, [R230] ;  /* 0x00000000e634783b */ /* 0x000fe20000000200 */
[C---:B---3--:R-:W-:Y:S03]  /*1ec0*/  HMMA.16816.F32.BF16 R28, R68.reuse, R24, RZ ;  /* 0x00000018441c723c */ /* 0x048fe600000418ff */
[----:B------:R-:W-:Y:S04]  /*1ed0*/  LDSM.16.M88.4 R80, [R227+0x11800] ;  /* 0x01180000e350783b */ /* 0x000fe80000000200 */
[----:B------:R-:W-:Y:S01]  /*1ee0*/  LDSM.16.M88.4 R44, [R229] ;  /* 0x00000000e52c783b */ /* 0x000fe20000000200 */
[C---:B------:R-:W-:Y:S03]  /*1ef0*/  HMMA.16816.F32.BF16 R24, R68.reuse, R26, RZ ;  /* 0x0000001a4418723c */ /* 0x040fe600000418ff */
[----:B------:R-:W-:Y:S03]  /*1f00*/  LDSM.16.M88.4 R48, [R220] ;  /* 0x00000000dc30783b */ /* 0x000fe60000000200 */
[C---:B----4-:R-:W-:Y:S01]  /*1f10*/  HMMA.16816.F32.BF16 R20, R68.reuse, R16, RZ ;  /* 0x000000104414723c */ /* 0x050fe200000418ff */
[----:B------:R-:W-:Y:S04]  /*1f20*/  LDSM.16.M88.4 R76, [R233+0x13000] ;  /* 0x01300000e94c783b */ /* 0x000fe80000000200 */
[----:B------:R-:W0:Y:S01]  /*1f30*/  LDGDEPBAR ;  /* 0x00000000000079af */ /* 0x000e220000000000 */
[C---:B------:R-:W-:Y:S06]  /*1f40*/  HMMA.16816.F32.BF16 R16, R68.reuse, R18, RZ ;  /* 0x000000124410723c */ /* 0x040fec00000418ff */
[C---:B-----5:R-:W-:Y:S06]  /*1f50*/  HMMA.16816.F32.BF16 R64, R68.reuse, R60, RZ ;  /* 0x0000003c4440723c */ /* 0x060fec00000418ff */
[C---:B------:R-:W-:Y:S06]  /*1f60*/  HMMA.16816.F32.BF16 R60, R68.reuse, R62, RZ ;  /* 0x0000003e443c723c */ /* 0x040fec00000418ff */
[C---:B------:R-:W-:Y:S06]  /*1f70*/  HMMA.16816.F32.BF16 R56, R68.reuse, R40, RZ ;  /* 0x000000284438723c */ /* 0x040fec00000418ff */
[----:B------:R-:W-:Y:S01]  /*1f80*/  HMMA.16816.F32.BF16 R68, R68, R42, RZ ;  /* 0x0000002a4444723c */ /* 0x000fe200000418ff */
[----:B------:R-:W3:Y:S05]  /*1f90*/  LDSM.16.M88.4 R40, [R227+0x10000] ;  /* 0x01000000e328783b */ /* 0x000eea0000000200 */
        /* <DEDUP_REMOVED lines=15> */
[----:B------:R-:W-:Y:S05]  /*2090*/  LDSM.16.M88.4 R40, [R233+0x12000] ;  /* 0x01200000e928783b */ /* 0x000fea0000000200 */
        /* <DEDUP_REMOVED lines=8> */
[----:B------:R-:W3:Y:S04]  /*2120*/  LDSM.16.M88.4 R68, [R233+0x13800] ;  /* 0x01380000e944783b */ /* 0x000ee80000000200 */
[----:B------:R-:W-:Y:S01]  /*2130*/  LDSM.16.M88.4 R80, [R227+0x13800] ;  /* 0x01380000e350783b */ /* 0x000fe20000000200 */
[C---:B------:R-:W-:Y:S06]  /*2140*/  HMMA.16816.F32.BF16 R28, R44.reuse, R48, R28 ;  /* 0x000000302c1c723c */ /* 0x040fec000004181c */
        /* <DEDUP_REMOVED lines=18> */
[C---:B------:R-:W-:Y:S06]  /*2270*/  HMMA.16816.F32.BF16 R64, R32.reuse, R76, R64 ;  /* 0x0000004c2040723c */ /* 0x040fec0000041840 */
[C---:B------:R-:W-:Y:S01]  /*2280*/  HMMA.16816.F32.BF16 R60, R32.reuse, R78, R60 ;  /* 0x0000004e203c723c */ /* 0x040fe2000004183c */
[----:B------:R-:W-:Y:S05]  /*2290*/  LDSM.16.M88.4 R76, [R234+0x8000] ;  /* 0x00800000ea4c783b */ /* 0x000fea0000000200 */
[C---:B---3--:R-:W-:Y:S06]  /*22a0*/  HMMA.16816.F32.BF16 R56, R32.reuse, R68, R56 ;  /* 0x000000442038723c */ /* 0x048fec0000041838 */
[----:B------:R-:W-:Y:S01]  /*22b0*/  HMMA.16816.F32.BF16 R52, R32, R70, R52 ;  /* 0x000000462034723c */ /* 0x000fe20000041834 */
[----:B------:R-:W3:Y:S04]  /*22c0*/  LDSM.16.M88.4 R32, [R227+0x12800] ;  /* 0x01280000e320783b */ /* 0x000ee80000000200 */
        /* <DEDUP_REMOVED lines=9> */
[----:B------:R-:W-:Y:S05]  /*2360*/  LDSM.16.M88.4 R44, [R220+0x2800] ;  /* 0x00280000dc2c783b */ /* 0x000fea0000000200 */
[C---:B-1----:R-:W-:Y:S06]  /*2370*/  HMMA.16816.F32.BF16 R56, R8.reuse, R40, R56 ;  /* 0x000000280838723c */ /* 0x042fec0000041838 */
[----:B------:R-:W-:Y:S01]  /*2380*/  HMMA.16816.F32.BF16 R52, R8, R42, R52 ;  /* 0x0000002a0834723c */ /* 0x000fe20000041834 */
[----:B------:R-:W1:Y:S04]  /*2390*/  LDSM.16.M88.4 R8, [R229+0x4000] ;  /* 0x00400000e508783b */ /* 0x000e680000000200 */
[----:B------:R-:W4:Y:S01]  /*23a0*/  LDSM.16.M88.4 R40, [R220+0x3000] ;  /* 0x00300000dc28783b */ /* 0x000f220000000200 */
[C---:B-----5:R-:W-:Y:S06]  /*23b0*/  HMMA.16816.F32.BF16 R28, R72.reuse, R36, R28 ;  /* 0x00000024481c723c */ /* 0x060fec000004181c */
[C---:B------:R-:W-:Y:S01]  /*23c0*/  HMMA.16816.F32.BF16 R24, R72.reuse, R38, R24 ;  /* 0x000000264818723c */ /* 0x040fe20000041818 */
[----:B------:R-:W5:Y:S05]  /*23d0*/  LDSM.16.M88.4 R36, [R233+0x14000] ;  /* 0x01400000e924783b */ /* 0x000f6a0000000200 */
[C---:B---3--:R-:W-:Y:S06]  /*23e0*/  HMMA.16816.F32.BF16 R20, R72.reuse, R32, R20 ;  /* 0x000000204814723c */ /* 0x048fec0000041814 */
[C---:B------:R-:W-:Y:S01]  /*23f0*/  HMMA.16816.F32.BF16 R16, R72.reuse, R34, R16 ;  /* 0x000000224810723c */ /* 0x040fe20000041810 */
[----:B------:R-:W3:Y:S05]  /*2400*/  LDSM.16.M88.4 R32, [R233+0x14800] ;  /* 0x01480000e920783b */ /* 0x000eea0000000200 */
[C---:B--2---:R-:W-:Y:S06]  /*2410*/  HMMA.16816.F32.BF16 R64, R72.reuse, R4, R64 ;  /* 0x000000044840723c */ /* 0x044fec0000041840 */
[C---:B------:R-:W-:Y:S01]  /*2420*/  HMMA.16816.F32.BF16 R60, R72.reuse, R6, R60 ;  /* 0x00000006483c723c */ /* 0x040fe2000004183c */
[----:B------:R-:W2:Y:S05]  /*2430*/  LDSM.16.M88.4 R4, [R233+0x15000] ;  /* 0x01500000e904783b */ /* 0x000eaa0000000200 */
[C---:B------:R-:W-:Y:S06]  /*2440*/  HMMA.16816.F32.BF16 R56, R72.reuse, R80, R56 ;  /* 0x000000504838723c */ /* 0x040fec0000041838 */
[----:B------:R-:W-:Y:S01]  /*2450*/  HMMA.16816.F32.BF16 R52, R72, R82, R52 ;  /* 0x000000524834723c */ /* 0x000fe20000041834 */
[----:B------:R-:W2:Y:S04]  /*2460*/  LDSM.16.M88.4 R80, [R233+0x15800] ;  /* 0x01580000e950783b */ /* 0x000ea80000000200 */
        /* <DEDUP_REMOVED lines=14> */
[C---:B-----5:R-:W-:Y:S06]  /*2550*/  HMMA.16816.F32.BF16 R28, R76.reuse, R36, R28 ;  /* 0x000000244c1c723c */ /* 0x060fec000004181c */
[C---:B------:R-:W-:Y:S01]  /*2560*/  HMMA.16816.F32.BF16 R24, R76.reuse, R38, R24 ;  /* 0x000000264c18723c */ /* 0x040fe20000041818 */
[----:B------:R-:W-:Y:S05]  /*2570*/  LDSM.16.M88.4 R36, [R227+0x14000] ;  /* 0x01400000e324783b */ /* 0x000fea0000000200 */
        /* <DEDUP_REMOVED lines=29> */
[C---:B--2---:R-:W-:Y:S06]  /*2750*/  HMMA.16816.F32.BF16 R64, R48.reuse, R4, R64 ;  /* 0x000000043040723c */ /* 0x044fec0000041840 */
[C---:B------:R-:W-:Y:S01]  /*2760*/  HMMA.16816.F32.BF16 R60, R48.reuse, R6, R60 ;  /* 0x00000006303c723c */ /* 0x040fe2000004183c */
[----:B------:R-:W2:Y:S05]  /*2770*/  LDSM.16.M88.4 R4, [R233+0x16000] ;  /* 0x01600000e904783b */ /* 0x000eaa0000000200 */
        /* <DEDUP_REMOVED lines=9> */
[----:B------:R-:W5:Y:S05]  /*2810*/  LDSM.16.M88.4 R40, [R231+0x6800] ;  /* 0x00680000e728783b */ /* 0x000f6a0000000200 */
[C---:B---3--:R-:W-:Y:S06]  /*2820*/  HMMA.16816.F32.BF16 R56, R8.reuse, R32, R56 ;  /* 0x000000200838723c */ /* 0x048fec0000041838 */
[----:B------:R-:W-:Y:S01]  /*2830*/  HMMA.16816.F32.BF16 R52, R8, R34, R52 ;  /* 0x000000220834723c */ /* 0x000fe20000041834 */
[----:B------:R-:W3:Y:S05]  /*2840*/  LDSM.16.M88.4 R32, [R231+0x7800] ;  /* 0x00780000e720783b */ /* 0x000eea0000000200 */
[----:B--2---:R-:W-:Y:S06]  /*2850*/  HMMA.16816.F32.BF16 R24, R76, R6, R24 ;  /* 0x000000064c18723c */ /* 0x004fec0000041818 */
[C---:B------:R-:W-:Y:S06]  /*2860*/  HMMA.16816.F32.BF16 R64, R8.reuse, R36, R64 ;  /* 0x000000240840723c */ /* 0x040fec0000041840 */
[----:B------:R-:W-:Y:S01]  /*2870*/  HMMA.16816.F32.BF16 R60, R8, R38, R60 ;  /* 0x00000026083c723c */ /* 0x000fe2000004183c */
[----:B------:R-:W-:Y:S04]  /*2880*/  LDSM.16.M88.4 R8, [R227+0x16000] ;  /* 0x01600000e308783b */ /* 0x000fe80000000200 */
[----:B------:R-:W-:Y:S01]  /*2890*/  LDSM.16.M88.4 R36, [R231+0x7000] ;  /* 0x00700000e724783b */ /* 0x000fe20000000200 */
[C---:B------:R-:W-:Y:S03]  /*28a0*/  HMMA.16816.F32.BF16 R28, R76.reuse, R4, R28 ;  /* 0x000000044c1c723c */ /* 0x040fe6000004181c */
[----:B------:R-:W2:Y:S03]  /*28b0*/  LDSM.16.M88.4 R4, [R230+0xc000] ;  /* 0x00c00000e604783b */ /* 0x000ea60000000200 */
[C---:B------:R-:W-:Y:S06]  /*28c0*/  HMMA.16816.F32.BF16 R20, R76.reuse, R80, R20 ;  /* 0x000000504c14723c */ /* 0x040fec0000041814 */
[C---:B------:R-:W-:Y:S06]  /*28d0*/  HMMA.16816.F32.BF16 R16, R76.reuse, R82, R16 ;  /* 0x000000524c10723c */ /* 0x040fec0000041810 */
[C---:B-1----:R-:W-:Y:S06]  /*28e0*/  HMMA.16816.F32.BF16 R56, R76.reuse, R68, R56 ;  /* 0x000000444c38723c */ /* 0x042fec0000041838 */
[----:B------:R-:W-:Y:S01]  /*28f0*/  HMMA.16816.F32.BF16 R68, R76, R70, R52 ;  /* 0x000000464c44723c */ /* 0x000fe20000041834 */
[----:B------:R-:W1:Y:S05]  /*2900*/  LDSM.16.M88.4 R52, [R227+0x16800] ;  /* 0x01680000e334783b */ /* 0x000e6a0000000200 */
[----:B----4-:R-:W-:Y:S06]  /*2910*/  HMMA.16816.F32.BF16 R24, R48, R46, R24 ;  /* 0x0000002e3018723c */ /* 0x010fec0000041818 */
[C---:B------:R-:W-:Y:S06]  /*2920*/  HMMA.16816.F32.BF16 R64, R76.reuse, R72, R64 ;  /* 0x000000484c40723c */ /* 0x040fec0000041840 */
[----:B------:R-:W-:Y:S06]  /*2930*/  HMMA.16816.F32.BF16 R60, R76, R74, R60 ;  /* 0x0000004a4c3c723c */ /* 0x000fec000004183c */
[C---:B------:R-:W-:Y:S01]  /*2940*/  HMMA.16816.F32.BF16 R72, R48.reuse, R44, R28 ;  /* 0x0000002c3048723c */ /* 0x040fe2000004181c */
[----:B------:R-:W-:Y:S04]  /*2950*/  LDSM.16.M88.4 R44, [R220+0x6000] ;  /* 0x00600000dc2c783b */ /* 0x000fe80000000200 */
[----:B------:R-:W-:Y:S01]  /*2960*/  LDSM.16.M88.4 R28, [R227+0x17000] ;  /* 0x01700000e31c783b */ /* 0x000fe20000000200 */
[C---:B-----5:R-:W-:Y:S06]  /*2970*/  HMMA.16816.F32.BF16 R20, R48.reuse, R40, R20 ;  /* 0x000000283014723c */ /* 0x060fec0000041814 */
[C---:B------:R-:W-:Y:S01]  /*2980*/  HMMA.16816.F32.BF16 R16, R48.reuse, R42, R16 ;  /* 0x0000002a3010723c */ /* 0x040fe20000041810 */
[----:B------:R-:W4:Y:S05]  /*2990*/  LDSM.16.M88.4 R40, [R229+0xc000] ;  /* 0x00c00000e528783b */ /* 0x000f2a0000000200 */
[C---:B---3--:R-:W-:Y:S06]  /*29a0*/  HMMA.16816.F32.BF16 R56, R48.reuse, R32, R56 ;  /* 0x000000203038723c */ /* 0x048fec0000041838 */
[----:B------:R-:W-:Y:S01]  /*29b0*/  HMMA.16816.F32.BF16 R68, R48, R34, R68 ;  /* 0x000000223044723c */ /* 0x000fe20000041844 */
[----:B------:R-:W3:Y:S05]  /*29c0*/  LDSM.16.M88.4 R32, [R220+0x6800] ;  /* 0x00680000dc20783b */ /* 0x000eea0000000200 */
[C---:B--2---:R-:W-:Y:S06]  /*29d0*/  HMMA.16816.F32.BF16 R24, R4.reuse, R10, R24 ;  /* 0x0000000a0418723c */ /* 0x044fec0000041818 */
[C---:B-1----:R-:W-:Y:S06]  /*29e0*/  HMMA.16816.F32.BF16 R20, R4.reuse, R52, R20 ;  /* 0x000000340414723c */ /* 0x042fec0000041814 */
[C---:B------:R-:W-:Y:S01]  /*29f0*/  HMMA.16816.F32.BF16 R72, R4.reuse, R8, R72 ;  /* 0x000000080448723c */ /* 0x040fe20000041848 */
[----:B------:R-:W1:Y:S05]  /*2a00*/  LDSM.16.M88.4 R8, [R227+0x17800] ;  /* 0x01780000e308783b */ /* 0x000e6a0000000200 */
[----:B------:R-:W-:Y:S06]  /*2a10*/  HMMA.16816.F32.BF16 R52, R4, R54, R16 ;  /* 0x000000360434723c */ /* 0x000fec0000041810 */
[----:B------:R-:W-:Y:S01]  /*2a20*/  HMMA.16816.F32.BF16 R64, R48, R36, R64 ;  /* 0x000000243040723c */ /* 0x000fe20000041840 */
[----:B------:R-:W-:-:S02]  /*2a30*/  IMAD.U32 R17, RZ, RZ, UR12 ;  /* 0x0000000cff117e24 */ /* 0x000fc4000f8e00ff */
[----:B------:R-:W-:Y:S02]  /*2a40*/  IMAD.SHL.U32 R19, R87, 0x2, RZ ;  /* 0x0000000257137824 */ /* 0x000fe400078e00ff */
[----:B------:R-:W-:Y:S01]  /*2a50*/  IMAD.U32 R16, RZ, RZ, UR38 ;  /* 0x00000026ff107e24 */ /* 0x000fe2000f8e00ff */
[----:B------:R-:W-:Y:S01]  /*2a60*/  HMMA.16816.F32.BF16 R60, R48, R38, R60 ;  /* 0x00000026303c723c */ /* 0x000fe2000004183c */
[----:B------:R-:W-:Y:S01]  /*2a70*/  IADD3 R3, R17, -UR28, R3 ;  /* 0x8000001c11037c10 */ /* 0x000fe2000fffe003 */
[----:B------:R-:W2:Y:S01]  /*2a80*/  LDSM.16.M88.4 R36, [R220+0x7000] ;  /* 0x00700000dc24783b */ /* 0x000ea20000000200 */
[----:B------:R-:W-:-:S03]  /*2a90*/  LOP3.LUT R19, R19, 0x6, RZ, 0xc0, !PT ;  /* 0x0000000613137812 */ /* 0x000fc600078ec0ff */
[----:B----4-:R-:W-:Y:S01]  /*2aa0*/  HMMA.16816.F32.BF16 R24, R40, R46, R24 ;  /* 0x0000002e2818723c */ /* 0x010fe20000041818 */
[----:B------:R-:W-:Y:S02]  /*2ab0*/  VIADD R3, R3, UR10 ;  /* 0x0000000a03037c36 */ /* 0x000fe40008000000 */
[----:B------:R-:W-:-:S03]  /*2ac0*/  IMAD R16, R16, 0x40, R19 ;  /* 0x0000004010107824 */ /* 0x000fc600078e0213 */
[C---:B---3--:R-:W-:Y:S01]  /*2ad0*/  HMMA.16816.F32.BF16 R20, R40.reuse, R32, R20 ;  /* 0x000000202814723c */ /* 0x048fe20000041814 */
[C---:B------:R-:W-:Y:S02]  /*2ae0*/  VIMNMX R18, R3.reuse, UR12, PT ;  /* 0x0000000c03127c48 */ /* 0x040fe4000bfe0100 */
[----:B------:R-:W-:Y:S01]  /*2af0*/  VIADDMNMX R17, R3, 0x8, R17, PT ;  /* 0x0000000803117846 */ /* 0x000fe20003800111 */
[C---:B------:R-:W-:Y:S02]  /*2b00*/  VIADD R3, R16.reuse, 0x8 ;  /* 0x0000000810037836 */ /* 0x040fe40000000000 */
[C---:B------:R-:W-:Y:S03]  /*2b10*/  HMMA.16816.F32.BF16 R72, R40.reuse, R44, R72 ;  /* 0x0000002c2848723c */ /* 0x040fe60000041848 */
[C---:B------:R-:W-:Y:S02]  /*2b20*/  ISETP.GE.AND P5, PT, R3.reuse, R18, PT ;  /* 0x000000120300720c */ /* 0x040fe40003fa6270 */
[----:B------:R-:W-:Y:S01]  /*2b30*/  ISETP.GE.AND P1, PT, R3, R17, PT ;  /* 0x000000110300720c */ /* 0x000fe20003f26270 */
[----:B------:R-:W-:Y:S01]  /*2b40*/  HMMA.16816.F32.BF16 R52, R40, R34, R52 ;  /* 0x000000222834723c */ /* 0x000fe20000041834 */
[----:B------:R-:W3:Y:S01]  /*2b50*/  LDSM.16.M88.4 R32, [R220+0x7800] ;  /* 0x00780000dc20783b */ /* 0x000ee20000000200 */
[----:B------:R-:W-:Y:S01]  /*2b60*/  VIADD R3, R16, 0x9 ;  /* 0x0000000910037836 */ /* 0x000fe20000000000 */
[----:B------:R-:W-:-:S04]  /*2b70*/  DEPBAR.LE SB0, 0x0 ;  /* 0x000080000000791a */ /* 0x000fc80000000000 */
[C---:B------:R-:W-:Y:S01]  /*2b80*/  HMMA.16816.F32.BF16 R64, R4.reuse, R28, R64 ;  /* 0x0000001c0440723c */ /* 0x040fe20000041840 */
[C---:B------:R-:W-:Y:S01]  /*2b90*/  ISETP.GE.AND P4, PT, R3.reuse, R18, PT ;  /* 0x000000120300720c */ /* 0x040fe20003f86270 */
[----:B------:R-:W-:Y:S01]  /*2ba0*/  VIADD R44, R16, 0x11 ;  /* 0x00000011102c7836 */ /* 0x000fe20000000000 */
[----:B------:R-:W-:Y:S01]  /*2bb0*/  BAR.SYNC.DEFER_BLOCKING 0x0 ;  /* 0x0000000000007b1d */ /* 0x000fe20000010000 */
[----:B------:R-:W-:Y:S02]  /*2bc0*/  ISETP.GE.AND P0, PT, R3, R17, PT ;  /* 0x000000110300720c */ /* 0x000fe40003f06270 */
[----:B------:R-:W-:Y:S01]  /*2bd0*/  FSEL R3, R24, -INF , !P5 ;  /* 0xff80000018037808 */ /* 0x000fe20006800000 */
[C---:B------:R-:W-:Y:S01]  /*2be0*/  VIADD R28, R16.reuse, 0x1 ;  /* 0x00000001101c7836 */ /* 0x040fe20000000000 */
[----:B------:R-:W-:Y:S01]  /*2bf0*/  HMMA.16816.F32.BF16 R60, R4, R30, R60 ;  /* 0x0000001e043c723c */ /* 0x000fe2000004183c */
[----:B------:R-:W-:Y:S01]  /*2c00*/  VIADD R24, R16, 0x18 ;  /* 0x0000001810187836 */ /* 0x000fe20000000000 */
[----:B------:R-:W-:-:S02]  /*2c10*/  FSEL R29, R25, -INF , !P4 ;  /* 0xff800000191d7808 */ /* 0x000fc40006000000 */
[CC--:B------:R-:W-:Y:S02]  /*2c20*/  ISETP.GE.AND P6, PT, R28.reuse, R18.reuse, PT ;  /* 0x000000121c00720c */ /* 0x0c0fe40003fc6270 */
[-C--:B------:R-:W-:Y:S01]  /*2c30*/  ISETP.GE.AND P3, PT, R28, R17.reuse, PT ;  /* 0x000000111c00720c */ /* 0x080fe20003f66270 */
[----:B------:R-:W-:Y:S01]  /*2c40*/  VIADD R28, R16, 0x10 ;  /* 0x00000010101c7836 */ /* 0x000fe20000000000 */
[C---:B-1----:R-:W-:Y:S01]  /*2c50*/  HMMA.16816.F32.BF16 R56, R4.reuse, R8, R56 ;  /* 0x000000080438723c */ /* 0x042fe20000041838 */
[----:B------:R-:W-:Y:S02]  /*2c60*/  FSEL R25, R27, -INF , !P0 ;  /* 0xff8000001b197808 */ /* 0x000fe40004000000 */
[----:B------:R-:W-:Y:S02]  /*2c70*/  ISETP.GE.AND P4, PT, R44, R17, PT ;  /* 0x000000112c00720c */ /* 0x000fe40003f86270 */
[-C--:B------:R-:W-:Y:S01]  /*2c80*/  ISETP.GE.AND P2, PT, R28, R18.reuse, PT ;  /* 0x000000121c00720c */ /* 0x080fe20003f46270 */
[----:B------:R-:W-:Y:S01]  /*2c90*/  HMMA.16816.F32.BF16 R68, R4, R10, R68 ;  /* 0x0000000a0444723c */ /* 0x000fe20000041844 */
[----:B------:R-:W-:-:S02]  /*2ca0*/  ISETP.GE.AND P0, PT, R24, R18, PT ;  /* 0x000000121800720c */ /* 0x000fc40003f06270 */
[----:B------:R-:W-:Y:S01]  /*2cb0*/  FSEL R8, R20, -INF , !P2 ;  /* 0xff80000014087808 */ /* 0x000fe20005000000 */
[----:B------:R-:W-:Y:S01]  /*2cc0*/  VIADD R20, R16, 0x28 ;  /* 0x0000002810147836 */ /* 0x000fe20000000000 */
[----:B------:R-:W-:Y:S01]  /*2cd0*/  ISETP.GE.AND P2, PT, R24, R17, PT ;  /* 0x000000111800720c */ /* 0x000fe20003f46270 */
[C---:B--2---:R-:W-:Y:S01]  /*2ce0*/  HMMA.16816.F32.BF16 R64, R40.reuse, R36, R64 ;  /* 0x000000242840723c */ /* 0x044fe20000041840 */
[C---:B------:R-:W-:Y:S01]  /*2cf0*/  VIADD R5, R16.reuse, 0x20 ;  /* 0x0000002010057836 */ /* 0x040fe20000000000 */
[----:B------:R-:W-:Y:S02]  /*2d00*/  FSEL R73, R73, -INF , !P6 ;  /* 0xff80000049497808 */ /* 0x000fe40007000000 */
[----:B------:R-:W-:Y:S01]  /*2d10*/  FSEL R24, R23, -INF , !P4 ;  /* 0xff80000017187808 */ /* 0x000fe20006000000 */
[C---:B------:R-:W-:Y:S01]  /*2d20*/  VIADD R23, R16.reuse, 0x29 ;  /* 0x0000002910177836 */ /* 0x040fe20000000000 */
[----:B------:R-:W-:Y:S01]  /*2d30*/  ISETP.GE.AND P6, PT, R16, R18, PT ;  /* 0x000000121000720c */ /* 0x000fe20003fc6270 */
[----:B------:R-:W-:Y:S01]  /*2d40*/  HMMA.16816.F32.BF16 R60, R40, R38, R60 ;  /* 0x00000026283c723c */ /* 0x000fe2000004183c */
[----:B------:R-:W-:-:S02]  /*2d50*/  FSEL R7, R52, -INF , !P0 ;  /* 0xff80000034077808 */ /* 0x000fc40004000000 */
[CC--:B------:R-:W-:Y:S02]  /*2d60*/  ISETP.GE.AND P4, PT, R5.reuse, R18.reuse, PT ;  /* 0x000000120500720c */ /* 0x0c0fe40003f86270 */
[-C--:B------:R-:W-:Y:S01]  /*2d70*/  ISETP.GE.AND P0, PT, R5, R17.reuse, PT ;  /* 0x000000110500720c */ /* 0x080fe20003f06270 */
[----:B------:R-:W-:Y:S01]  /*2d80*/  VIADD R5, R16, 0x21 ;  /* 0x0000002110057836 */ /* 0x000fe20000000000 */
[----:B------:R-:W-:Y:S01]  /*2d90*/  FSEL R72, R72, -INF , !P6 ;  /* 0xff80000048487808 */ /* 0x000fe20007000000 */
[C---:B---3--:R-:W-:Y:S01]  /*2da0*/  HMMA.16816.F32.BF16 R56, R40.reuse, R32, R56 ;  /* 0x000000202838723c */ /* 0x048fe20000041838 */
[----:B------:R-:W-:Y:S02]  /*2db0*/  FSEL R6, R54, -INF , !P2 ;  /* 0xff80000036067808 */ /* 0x000fe40005000000 */
[C---:B------:R-:W-:Y:S02]  /*2dc0*/  ISETP.GE.AND P6, PT, R5.reuse, R18, PT ;  /* 0x000000120500720c */ /* 0x040fe40003fc6270 */
[----:B------:R-:W-:Y:S01]  /*2dd0*/  ISETP.GE.AND P2, PT, R5, R17, PT ;  /* 0x000000110500720c */ /* 0x000fe20003f46270 */
[----:B------:R-:W-:Y:S01]  /*2de0*/  HMMA.16816.F32.BF16 R68, R40, R34, R68 ;  /* 0x000000222844723c */ /* 0x000fe20000041844 */
[----:B------:R-:W-:-:S02]  /*2df0*/  FMNMX.FTZ R5, R72, R73, !PT ;  /* 0x0000004948057209 */ /* 0x000fc40007810000 */
[----:B------:R-:W-:Y:S02]  /*2e00*/  ISETP.GE.AND P5, PT, R28, R17, PT ;  /* 0x000000111c00720c */ /* 0x000fe40003fa6270 */
[----:B------:R-:W-:Y:S02]  /*2e10*/  FMNMX.FTZ R11, R3, R5, !PT ;  /* 0x00000005030b7209 */ /* 0x000fe40007810000 */
[----:B------:R-:W-:Y:S01]  /*2e20*/  FSEL R28, R26, -INF , !P1 ;  /* 0xff8000001a1c7808 */ /* 0x000fe20004800000 */
[----:B------:R-:W-:Y:S01]  /*2e30*/  VIADD R26, R16, 0x19 ;  /* 0x00000019101a7836 */ /* 0x000fe20000000000 */
[----:B------:R-:W-:Y:S02]  /*2e40*/  ISETP.GE.AND P1, PT, R44, R18, PT ;  /* 0x000000122c00720c */ /* 0x000fe40003f26270 */
[----:B------:R-:W-:Y:S02]  /*2e50*/  FMNMX.FTZ R11, R29, R11, !PT ;  /* 0x0000000b1d0b7209 */ /* 0x000fe40007810000 */
[----:B------:R-:W-:Y:S01]  /*2e60*/  FSEL R9, R21, -INF , !P1 ;  /* 0xff80000015097808 */ /* 0x000fe20004800000 */
[----:B------:R-:W-:Y:S01]  /*2e70*/  VIADD R21, R16, 0x30 ;  /* 0x0000003010157836 */ /* 0x000fe20000000000 */
[----:B------:R-:W-:-:S02]  /*2e80*/  FMNMX.FTZ R11, R8, R11, !PT ;  /* 0x0000000b080b7209 */ /* 0x000fc40007810000 */
[----:B------:R-:W-:Y:S02]  /*2e90*/  FSEL R4, R22, -INF , !P5 ;  /* 0xff80000016047808 */ /* 0x000fe40006800000 */
[C---:B------:R-:W-:Y:S02]  /*2ea0*/  ISETP.GE.AND P5, PT, R26.reuse, R18, PT ;  /* 0x000000121a00720c */ /* 0x040fe40003fa6270 */
[----:B------:R-:W-:Y:S02]  /*2eb0*/  FMNMX.FTZ R11, R9, R11, !PT ;  /* 0x0000000b090b7209 */ /* 0x000fe40007810000 */
[----:B------:R-:W-:Y:S02]  /*2ec0*/  ISETP.GE.AND P1, PT, R26, R17, PT ;  /* 0x000000111a00720c */ /* 0x000fe40003f26270 */
[----:B------:R-:W-:Y:S02]  /*2ed0*/  FSEL R10, R53, -INF , !P5 ;  /* 0xff800000350a7808 */ /* 0x000fe40006800000 */
[----:B------:R-:W-:Y:S01]  /*2ee0*/  FMNMX.FTZ R26, R7, R11, !PT ;  /* 0x0000000b071a7209 */ /* 0x000fe20007810000 */
[C---:B------:R-:W-:Y:S01]  /*2ef0*/  VIADD R11, R16.reuse, 0x38 ;  /* 0x00000038100b7836 */ /* 0x040fe20000000000 */
[----:B------:R-:W-:-:S02]  /*2f00*/  ISETP.GE.AND P5, PT, R16, R17, PT ;  /* 0x000000111000720c */ /* 0x000fc40003fa6270 */
[----:B------:R-:W-:Y:S02]  /*2f10*/  FSEL R197, R64, -INF , !P4 ;  /* 0xff80000040c57808 */ /* 0x000fe40006000000 */
[----:B------:R-:W-:Y:S02]  /*2f20*/  FMNMX.FTZ R26, R10, R26, !PT ;  /* 0x0000001a0a1a7209 */ /* 0x000fe40007810000 */
[----:B------:R-:W-:Y:S02]  /*2f30*/  FSEL R5, R55, -INF , !P1 ;  /* 0xff80000037057808 */ /* 0x000fe40004800000 */
[----:B------:R-:W-:Y:S02]  /*2f40*/  ISETP.GE.AND P1, PT, R20, R18, PT ;  /* 0x000000121400720c */ /* 0x000fe40003f26270 */
[----:B------:R-:W-:Y:S02]  /*2f50*/  FSEL R75, R75, -INF , !P3 ;  /* 0xff8000004b4b7808 */ /* 0x000fe40005800000 */
[----:B------:R-:W-:-:S02]  /*2f60*/  FSEL R74, R74, -INF , !P5 ;  /* 0xff8000004a4a7808 */ /* 0x000fc40006800000 */
[----:B------:R-:W-:Y:S02]  /*2f70*/  FSEL R198, R65, -INF , !P6 ;  /* 0xff80000041c67808 */ /* 0x000fe40007000000 */
[----:B------:R-:W-:Y:S02]  /*2f80*/  FMNMX.FTZ R26, R197, R26, !PT ;  /* 0x0000001ac51a7209 */ /* 0x000fe40007810000 */
[----:B------:R-:W-:Y:S02]  /*2f90*/  FSEL R199, R60, -INF , !P1 ;  /* 0xff8000003cc77808 */ /* 0x000fe40004800000 */
[----:B------:R-:W-:Y:S02]  /*2fa0*/  FSEL R201, R66, -INF , !P0 ;  /* 0xff80000042c97808 */ /* 0x000fe40004000000 */
[----:B------:R-:W-:Y:S02]  /*2fb0*/  FMNMX.FTZ R22, R74, R75, !PT ;  /* 0x0000004b4a167209 */ /* 0x000fe40007810000 */
[----:B------:R-:W-:-:S02]  /*2fc0*/  ISETP.GE.AND P1, PT, R21, R18, PT ;  /* 0x000000121500720c */ /* 0x000fc40003f26270 */
[----:B------:R-:W-:Y:S02]  /*2fd0*/  ISETP.GE.AND P0, PT, R23, R18, PT ;  /* 0x000000121700720c */ /* 0x000fe40003f06270 */
[----:B------:R-:W-:Y:S02]  /*2fe0*/  FMNMX.FTZ R26, R198, R26, !PT ;  /* 0x0000001ac61a7209 */ /* 0x000fe40007810000 */
[----:B------:R-:W-:Y:S01]  /*2ff0*/  ISETP.GE.AND P3, PT, R20, R17, PT ;  /* 0x000000111400720c */ /* 0x000fe20003f66270 */
[----:B------:R-:W-:Y:S01]  /*3000*/  VIADD R20, R16, 0x31 ;  /* 0x0000003110147836 */ /* 0x000fe20000000000 */
[----:B------:R-:W-:Y:S01]  /*3010*/  FMNMX.FTZ R22, R28, R22, !PT ;  /* 0x000000161c167209 */ /* 0x000fe20007810000 */
[----:B------:R-:W-:Y:S01]  /*3020*/  VIADD R16, R16, 0x39 ;  /* 0x0000003910107836 */ /* 0x000fe20000000000 */
[----:B------:R-:W-:Y:S02]  /*3030*/  FSEL R211, R56, -INF , !P1 ;  /* 0xff80000038d37808 */ /* 0x000fe40004800000 */
[----:B------:R-:W-:-:S02]  /*3040*/  FSEL R200, R61, -INF , !P0 ;  /* 0xff8000003dc87808 */ /* 0x000fc40004000000 */
[----:B------:R-:W-:Y:S02]  /*3050*/  FMNMX.FTZ R26, R199, R26, !PT ;  /* 0x0000001ac71a7209 */ /* 0x000fe40007810000 */
[----:B------:R-:W-:Y:S02]  /*3060*/  ISETP.GE.AND P1, PT, R11, R18, PT ;  /* 0x000000120b00720c */ /* 0x000fe40003f26270 */
[----:B------:R-:W-:Y:S02]  /*3070*/  FMNMX.FTZ R22, R25, R22, !PT ;  /* 0x0000001619167209 */ /* 0x000fe40007810000 */
[----:B------:R-:W-:Y:S02]  /*3080*/  ISETP.GE.AND P0, PT, R20, R18, PT ;  /* 0x000000121400720c */ /* 0x000fe40003f06270 */
[----:B------:R-:W-:Y:S02]  /*3090*/  FMNMX.FTZ R26, R200, R26, !PT ;  /* 0x0000001ac81a7209 */ /* 0x000fe40007810000 */
[----:B------:R-:W-:-:S02]  /*30a0*/  FSEL R209, R68, -INF , !P1 ;  /* 0xff80000044d17808 */ /* 0x000fc40004800000 */
[----:B------:R-:W-:Y:S02]  /*30b0*/  PLOP3.LUT P1, PT, PT, PT, UP0, 0x80, 0x0 ;  /* 0x000000000000781c */ /* 0x000fe40003f2f008 */
[----:B------:R-:W-:Y:S02]  /*30c0*/  FMNMX.FTZ R22, R4, R22, !PT ;  /* 0x0000001604167209 */ /* 0x000fe40007810000 */
        /* <DEDUP_REMOVED lines=9> */
[----:B------:R-:W-:-:S02]  /*3160*/  FSEL R204, R67, -INF , !P2 ;  /* 0xff80000043cc7808 */ /* 0x000fc40005000000 */
        /* <DEDUP_REMOVED lines=28> */
.L_x_875:
[----:B------:R-:W-:Y:S01]  /*3330*/  FMNMX.FTZ R26, R201, R26, !PT ;  /* 0x0000001ac91a7209 */ /* 0x000fe20007810000 */
[----:B------:R-:W2:Y:S01]  /*3340*/  SHFL.BFLY PT, R164, R22, 0x2, 0x1f ;  /* 0x0c401f0016a47f89 */ /* 0x000ea200000e0000 */
[-C--:B------:R-:W-:Y:S01]  /*3350*/  ISETP.GE.AND P0, PT, R23, R17.reuse, PT ;  /* 0x000000111700720c */ /* 0x080fe20003f06270 */
[----:B------:R-:W-:Y:S01]  /*3360*/  USHF.L.U32 UR8, UR38, 0x1, URZ ;  /* 0x0000000126087899 */ /* 0x000fe2000800063f */
[----:B------:R-:W-:Y:S01]  /*3370*/  FSEL R202, R62, -INF , !P3 ;  /* 0xff8000003eca7808 */ /* 0x000fe20005800000 */
[----:B------:R-:W-:Y:S01]  /*3380*/  IMAD.WIDE.U32 R216, R12, -0x2daee0ad, RZ ;  /* 0xd2511f530cd87825 */ /* 0x000fe200078e00ff */
[----:B------:R-:W-:Y:S01]  /*3390*/  FMNMX.FTZ R26, R204, R26, !PT ;  /* 0x0000001acc1a7209 */ /* 0x000fe20007810000 */
[----:B------:R-:W-:Y:S01]  /*33a0*/  UIADD3 UR20, UR35, -0x4498517b, URZ ;  /* 0xbb67ae8523147890 */ /* 0x000fe2000fffe03f */
[-C--:B------:R-:W-:Y:S01]  /*33b0*/  ISETP.GE.AND P2, PT, R21, R17.reuse, PT ;  /* 0x000000111500720c */ /* 0x080fe20003f46270 */
[----:B------:R-:W-:Y:S01]  /*33c0*/  UIADD3 UR21, UR34, -0x61c88647, URZ ;  /* 0x9e3779b922157890 */ /* 0x000fe2000fffe03f */
[----:B------:R-:W-:Y:S01]  /*33d0*/  FSEL R203, R63, -INF , !P0 ;  /* 0xff8000003fcb7808 */ /* 0x000fe20004000000 */
[----:B------:R-:W-:Y:S01]  /*33e0*/  UIADD3 UR19, UR34, 0x3c6ef372, URZ ;  /* 0x3c6ef37222137890 */ /* 0x000fe2000fffe03f */
[----:B------:R-:W-:Y:S01]  /*33f0*/  FMNMX.FTZ R26, R202, R26, !PT ;  /* 0x0000001aca1a7209 */ /* 0x000fe20007810000 */
[----:B------:R-:W-:Y:S01]  /*3400*/  UIADD3 UR18, UR35, 0x76cf5d0a, URZ ;  /* 0x76cf5d0a23127890 */ /* 0x000fe2000fffe03f */
[-C--:B------:R-:W-:Y:S01]  /*3410*/  ISETP.GE.AND P0, PT, R20, R17.reuse, PT ;  /* 0x000000111400720c */ /* 0x080fe20003f06270 */
[----:B------:R-:W-:Y:S01]  /*3420*/  IMAD.U32 R20, RZ, RZ, UR27 ;  /* 0x0000001bff147e24 */ /* 0x000fe2000f8e00ff */
[----:B------:R-:W-:Y:S01]  /*3430*/  FSEL R206, R58, -INF , !P2 ;  /* 0xff8000003ace7808 */ /* 0x000fe20005000000 */
[----:B------:R-:W-:Y:S01]  /*3440*/  UIADD3 UR16, UR35, 0x32370b8f, URZ ;  /* 0x32370b8f23107890 */ /* 0x000fe2000fffe03f */
[----:B------:R-:W-:Y:S01]  /*3450*/  FMNMX.FTZ R26, R203, R26, !PT ;  /* 0x0000001acb1a7209 */ /* 0x000fe20007810000 */
[----:B------:R-:W-:Y:S01]  /*3460*/  ULDC UR36, c[0x0][0x2ec] ;  /* 0x0000bb0000247ab9 */ /* 0x000fe20000000800 */
[-C--:B------:R-:W-:Y:S01]  /*3470*/  ISETP.GE.AND P2, PT, R11, R17.reuse, PT ;  /* 0x000000110b00720c */ /* 0x080fe20003f46270 */
[----:B------:R-:W-:Y:S01]  /*3480*/  UIADD3 UR17, UR34, -0x255992d5, URZ ;  /* 0xdaa66d2b22117890 */ /* 0x000fe2000fffe03f */
[----:B------:R-:W-:Y:S01]  /*3490*/  FSEL R205, R59, -INF , !P0 ;  /* 0xff8000003bcd7808 */ /* 0x000fe20004000000 */
[----:B------:R-:W-:Y:S01]  /*34a0*/  UIADD3 UR13, UR34, 0x78dde6e4, URZ ;  /* 0x78dde6e4220d7890 */ /* 0x000fe2000fffe03f */
[----:B------:R-:W-:Y:S01]  /*34b0*/  FMNMX.FTZ R11, R206, R26, !PT ;  /* 0x0000001ace0b7209 */ /* 0x000fe20007810000 */
[----:B------:R-:W-:Y:S01]  /*34c0*/  UIADD3 UR12, UR35, -0x126145ec, URZ ;  /* 0xed9eba14230c7890 */ /* 0x000fe2000fffe03f */
[----:B------:R-:W-:Y:S01]  /*34d0*/  ISETP.GE.AND P0, PT, R16, R17, PT ;  /* 0x000000111000720c */ /* 0x000fe20003f06270 */
[----:B------:R-:W-:Y:S01]  /*34e0*/  IMAD R16, R20, 0x8, R86 ;  /* 0x0000000814107824 */ /* 0x000fe200078e0256 */
[----:B------:R-:W-:Y:S01]  /*34f0*/  FSEL R182, R70, -INF , !P2 ;  /* 0xff80000046b67808 */ /* 0x000fe20005000000 */
[----:B------:R-:W-:Y:S01]  /*3500*/  UIADD3 UR5, UR35, -0x56f99767, URZ ;  /* 0xa906689923057890 */ /* 0x000fe2000fffe03f */
[----:B------:R-:W-:Y:S01]  /*3510*/  FMNMX.FTZ R11, R205, R11, !PT ;  /* 0x0000000bcd0b7209 */ /* 0x000fe20007810000 */
[----:B------:R-:W-:Y:S01]  /*3520*/  IMAD.WIDE.U32 R214, R16, -0x326172a9, RZ ;  /* 0xcd9e8d5710d67825 */ /* 0x000fe200078e00ff */
[----:B------:R-:W-:Y:S01]  /*3530*/  FSEL R181, R71, -INF , !P0 ;  /* 0xff80000047b57808 */ /* 0x000fe20004000000 */
[----:B------:R-:W-:Y:S01]  /*3540*/  UIADD3 UR22, UR34, -0x4ab325aa, URZ ;  /* 0xb54cda5622167890 */ /* 0x000fe2000fffe03f */
[----:B------:R-:W-:Y:S01]  /*3550*/  FMNMX.FTZ R11, R182, R11, !PT ;  /* 0x0000000bb60b7209 */ /* 0x000fe20007810000 */
[----:B------:R-:W-:Y:S01]  /*3560*/  IMAD.IADD R228, R85, 0x1, R84 ;  /* 0x0000000155e47824 */ /* 0x000fe200078e0254 */
[----:B--2---:R-:W-:Y:S01]  /*3570*/  FMNMX.FTZ R164, R22, R164, !PT ;  /* 0x000000a416a47209 */ /* 0x004fe20007810000 */
[----:B------:R-:W-:Y:S01]  /*3580*/  ULDC.U8 UR37, c[0x0][0x388] ;  /* 0x0000e20000257ab9 */ /* 0x000fe20000000000 */
[----:B------:R-:W-:Y:S01]  /*3590*/  FMNMX.FTZ R20, R181, R11, !PT ;  /* 0x0000000bb5147209 */ /* 0x000fe20007810000 */
[----:B------:R-:W-:Y:S01]  /*35a0*/  IMAD.U32 R11, RZ, RZ, UR8 ;  /* 0x00000008ff0b7e24 */ /* 0x000fe2000f8e00ff */
[----:B------:R-:W-:Y:S01]  /*35b0*/  LOP3.LUT R13, R13, UR34, RZ, 0x3c, !PT ;  /* 0x000000220d0d7c12 */ /* 0x000fe2000f8e3cff */
[----:B------:R-:W2:Y:S01]  /*35c0*/  SHFL.BFLY PT, R22, R164, 0x1, 0x1f ;  /* 0x0c201f00a4167f89 */ /* 0x000ea200000e0000 */
[----:B------:R-:W-:Y:S01]  /*35d0*/  LEA R228, R228, UR4, 0x1 ;  /* 0x00000004e4e47c11 */ /* 0x000fe2000f8e08ff */
[----:B------:R-:W-:Y:S01]  /*35e0*/  IMAD.U32 R180, RZ, RZ, UR37 ;  /* 0x00000025ffb47e24 */ /* 0x000fe2000f8e00ff */
[----:B------:R-:W-:Y:S01]  /*35f0*/  LOP3.LUT R212, R215, R13, RZ, 0x3c, !PT ;  /* 0x0000000dd7d47212 */ /* 0x000fe200078e3cff */
[----:B------:R-:W3:Y:S01]  /*3600*/  SHFL.BFLY PT, R21, R20, 0x2, 0x1f ;  /* 0x0c401f0014157f89 */ /* 0x000ee200000e0000 */
[----:B------:R-:W-:Y:S01]  /*3610*/  LOP3.LUT R11, R217, UR35, R11, 0x96, !PT ;  /* 0x00000023d90b7c12 */ /* 0x000fe2000f8e960b */
[----:B------:R-:W-:Y:S01]  /*3620*/  IMAD R226, R2, 0x2, R228 ;  /* 0x0000000202e27824 */ /* 0x000fe200078e02e4 */
[----:B------:R-:W-:Y:S01]  /*3630*/  UIADD3 UR29, UR34, 0x1715609d, URZ ;  /* 0x1715609d221d7890 */ /* 0x000fe2000fffe03f */
[----:B------:R-:W-:Y:S01]  /*3640*/  IMAD.WIDE.U32 R212, R212, -0x2daee0ad, RZ ;  /* 0xd2511f53d4d47825 */ /* 0x000fe200078e00ff */
[----:B------:R-:W-:Y:S01]  /*3650*/  LDSM.16.MT88.4 R156, [R228+0x18000] ;  /* 0x01800000e49c783b */ /* 0x000fe20000004200 */
[----:B------:R-:W-:Y:S01]  /*3660*/  LEA R180, R180, UR37, 0x10 ;  /* 0x00000025b4b47c11 */ /* 0x000fe2000f8e80ff */
[----:B------:R-:W-:Y:S01]  /*3670*/  UIADD3 UR30, UR35, 0x646e171e, URZ ;  /* 0x646e171e231e7890 */ /* 0x000fe2000fffe03f */
        /* <DEDUP_REMOVED lines=8> */
[----:B------:R-:W-:-:S02]  /*3700*/  ULDC UR4, c[0x0][0x250] ;  /* 0x0000940000047ab9 */ /* 0x000fc40000000800 */
[----:B------:R-:W-:Y:S01]  /*3710*/  IMAD R224, R0, 0x2, R226 ;  /* 0x0000000200e07824 */ /* 0x000fe200078e02e2 */
[----:B------:R-:W-:Y:S01]  /*3720*/  LOP3.LUT R30, R167, UR19, R30, 0x96, !PT ;  /* 0x00000013a71e7c12 */ /* 0x000fe2000f8e961e */
[----:B------:R-:W-:Y:S01]  /*3730*/  LDSM.16.MT88.4 R48, [R225+0x18000] ;  /* 0x01800000e130783b */ /* 0x000fe20000004200 */
[----:B--2---:R-:W-:Y:S01]  /*3740*/  FMNMX.FTZ R164, R164, R22, !PT ;  /* 0x00000016a4a47209 */ /* 0x004fe20007810000 */
[----:B------:R-:W-:Y:S01]  /*3750*/  IMAD.WIDE.U32 R22, R11, -0x2daee0ad, RZ ;  /* 0xd2511f530b167825 */ /* 0x000fe200078e00ff */
[----:B---3--:R-:W-:Y:S01]  /*3760*/  FMNMX.FTZ R21, R20, R21, !PT ;  /* 0x0000001514157209 */ /* 0x008fe20007810000 */
[----:B------:R-:W-:Y:S02]  /*3770*/  LDSM.16.MT88.4 R56, [R224+0x18000] ;  /* 0x01800000e038783b */ /* 0x000fe40000004200 */
[----:B------:R-:W-:Y:S01]  /*3780*/  IMAD.WIDE.U32 R30, R30, -0x2daee0ad, RZ ;  /* 0xd2511f531e1e7825 */ /* 0x000fe200078e00ff */
[----:B------:R-:W-:-:S03]  /*3790*/  LOP3.LUT R20, R23, UR18, R212, 0x96, !PT ;  /* 0x0000001217147c12 */ /* 0x000fc6000f8e96d4 */
[C---:B------:R-:W-:Y:S01]  /*37a0*/  FMUL.FTZ R208, R164.reuse, UR36 ;  /* 0x00000024a4d07c20 */ /* 0x040fe20008410000 */
[----:B------:R-:W2:Y:S01]  /*37b0*/  SHFL.BFLY PT, R11, R21, 0x1, 0x1f ;  /* 0x0c201f00150b7f89 */ /* 0x000ea200000e0000 */
[----:B------:R-:W-:Y:S01]  /*37c0*/  FSETP.NEU.FTZ.AND P0, PT, R164, -INF , PT ;  /* 0xff800000a400780b */ /* 0x000fe20003f1d000 */
[----:B------:R-:W-:Y:S01]  /*37d0*/  VIADD R223, R231, 0x800 ;  /* 0x00000800e7df7836 */ /* 0x000fe20000000000 */
[----:B------:R-:W-:Y:S01]  /*37e0*/  LOP3.LUT R22, R31, UR16, R22, 0x96, !PT ;  /* 0x000000101f167c12 */ /* 0x000fe2000f8e9616 */
[----:B------:R-:W-:Y:S01]  /*37f0*/  IMAD.WIDE.U32 R26, R20, -0x326172a9, RZ ;  /* 0xcd9e8d57141a7825 */ /* 0x000fe200078e00ff */
[----:B------:R-:W-:Y:S01]  /*3800*/  FSEL R208, R208, RZ, P0 ;  /* 0x000000ffd0d07208 */ /* 0x000fe20000000000 */
[----:B------:R-:W-:Y:S02]  /*3810*/  LDSM.16.MT88.4 R80, [R225+0x1a000] ;  /* 0x01a00000e150783b */ /* 0x000fe40000004200 */
[----:B------:R-:W-:Y:S01]  /*3820*/  IMAD.WIDE.U32 R22, R22, -0x326172a9, RZ ;  /* 0xcd9e8d5716167825 */ /* 0x000fe200078e00ff */
[----:B------:R-:W-:-:S03]  /*3830*/  LOP3.LUT R20, R27, UR17, R166, 0x96, !PT ;  /* 0x000000111b147c12 */ /* 0x000fc6000f8e96a6 */
[--C-:B------:R-:W-:Y:S01]  /*3840*/  FFMA.FTZ R192, R3, UR36, -R208.reuse ;  /* 0x0000002403c07c23 */ /* 0x100fe200080108d0 */
[--C-:B------:R-:W-:Y:S01]  /*3850*/  FFMA.FTZ R189, R29, UR36, -R208.reuse ;  /* 0x000000241dbd7c23 */ /* 0x100fe200080108d0 */
[----:B------:R-:W-:Y:S01]  /*3860*/  FFMA.FTZ R196, R72, UR36, -R208 ;  /* 0x0000002448c47c23 */ /* 0x000fe200080108d0 */
[----:B------:R-:W-:Y:S01]  /*3870*/  LOP3.LUT R26, R23, UR13, R26, 0x96, !PT ;  /* 0x0000000d171a7c12 */ /* 0x000fe2000f8e961a */
[----:B-1----:R-:W-:-:S04]  /*3880*/  IMAD.WIDE.U32 R32, R20, -0x2daee0ad, RZ ;  /* 0xd2511f5314207825 */ /* 0x002fc800078e00ff */
[--C-:B------:R-:W-:Y:S01]  /*3890*/  FFMA.FTZ R195, R73, UR36, -R208.reuse ;  /* 0x0000002449c37c23 */ /* 0x100fe200080108d0 */
[----:B------:R-:W-:Y:S01]  /*38a0*/  MUFU.EX2 R192, R192 ;  /* 0x000000c000c07308 */ /* 0x000fe20000000800 */
[----:B------:R-:W-:Y:S01]  /*38b0*/  FFMA.FTZ R188, R8, UR36, -R208 ;  /* 0x0000002408bc7c23 */ /* 0x000fe200080108d0 */
[----:B------:R-:W-:Y:S01]  /*38c0*/  IMAD.WIDE.U32 R26, R26, -0x2daee0ad, RZ ;  /* 0xd2511f531a1a7825 */ /* 0x000fe200078e00ff */
[----:B------:R-:W-:Y:S01]  /*38d0*/  LOP3.LUT R20, R33, UR12, R30, 0x96, !PT ;  /* 0x0000000c21147c12 */ /* 0x000fe2000f8e961e */
[----:B------:R-:W-:Y:S02]  /*38e0*/  LDSM.16.MT88.4 R88, [R224+0x1a000] ;  /* 0x01a00000e058783b */ /* 0x000fe40000004200 */
[--C-:B------:R-:W-:Y:S01]  /*38f0*/  FFMA.FTZ R186, R9, UR36, -R208.reuse ;  /* 0x0000002409ba7c23 */ /* 0x100fe200080108d0 */
[--C-:B------:R-:W-:Y:S01]  /*3900*/  FFMA.FTZ R184, R7, UR36, -R208.reuse ;  /* 0x0000002407b87c23 */ /* 0x100fe200080108d0 */
[----:B------:R-:W-:Y:S01]  /*3910*/  FFMA.FTZ R199, R199, UR36, -R208 ;  /* 0x00000024c7c77c23 */ /* 0x000fe200080108d0 */
[----:B--2---:R-:W-:Y:S01]  /*3920*/  FMNMX.FTZ R3, R21, R11, !PT ;  /* 0x0000000b15037209 */ /* 0x004fe20007810000 */
[----:B------:R-:W-:Y:S01]  /*3930*/  IMAD.WIDE.U32 R20, R20, -0x326172a9, RZ ;  /* 0xcd9e8d5714147825 */ /* 0x000fe200078e00ff */
[----:B------:R-:W-:Y:S01]  /*3940*/  LOP3.LUT R11, R27, UR5, R32, 0x96, !PT ;  /* 0x000000051b0b7c12 */ /* 0x000fe2000f8e9620 */
[----:B------:R-:W1:Y:S01]  /*3950*/  MUFU.EX2 R189, R189 ;  /* 0x000000bd00bd7308 */ /* 0x000e620000000800 */
[C---:B------:R-:W-:Y:S01]  /*3960*/  FSETP.NEU.FTZ.AND P0, PT, R3.reuse, -INF , PT ;  /* 0xff8000000300780b */ /* 0x040fe20003f1d000 */
[----:B------:R-:W-:Y:S01]  /*3970*/  FMUL.FTZ R183, R3, UR36 ;  /* 0x0000002403b77c20 */ /* 0x000fe20008410000 */
[----:B------:R-:W-:Y:S01]  /*3980*/  LOP3.LUT R8, R21, UR29, R22, 0x96, !PT ;  /* 0x0000001d15087c12 */ /* 0x000fe2000f8e9616 */
[----:B------:R-:W-:Y:S01]  /*3990*/  IMAD.WIDE.U32 R30, R11, -0x326172a9, RZ ;  /* 0xcd9e8d570b1e7825 */ /* 0x000fe200078e00ff */
[----:B------:R-:W-:Y:S03]  /*39a0*/  LDSM.16.MT88.4 R96, [R228+0x1c000] ;  /* 0x01c00000e460783b */ /* 0x000fe60000004200 */
[----:B------:R-:W-:Y:S01]  /*39b0*/  FFMA.FTZ R200, R200, UR36, -R208 ;  /* 0x00000024c8c87c23 */ /* 0x000fe200080108d0 */
[----:B------:R-:W-:Y:S01]  /*39c0*/  FSEL R183, R183, RZ, P0 ;  /* 0x000000ffb7b77208 */ /* 0x000fe20000000000 */
[----:B------:R-:W-:Y:S01]  /*39d0*/  MUFU.EX2 R196, R196 ;  /* 0x000000c400c47308 */ /* 0x000fe20000000800 */
[----:B------:R-:W-:Y:S01]  /*39e0*/  LOP3.LUT R11, R31, UR22, R20, 0x96, !PT ;  /* 0x000000161f0b7c12 */ /* 0x000fe2000f8e9614 */
[----:B------:R-:W-:Y:S01]  /*39f0*/  LDSM.16.MT88.4 R104, [R226+0x1c000] ;  /* 0x01c00000e268783b */ /* 0x000fe20000004200 */
[----:B------:R-:W-:Y:S01]  /*3a00*/  LOP3.LUT R23, R30, 0xffff, RZ, 0xc0, !PT ;  /* 0x0000ffff1e177812 */ /* 0x000fe200078ec0ff */
[--C-:B------:R-:W-:Y:S01]  /*3a10*/  FFMA.FTZ R191, R74, UR36, -R183.reuse ;  /* 0x000000244abf7c23 */ /* 0x100fe200080108b7 */
[--C-:B------:R-:W-:Y:S01]  /*3a20*/  FFMA.FTZ R194, R75, UR36, -R183.reuse ;  /* 0x000000244bc27c23 */ /* 0x100fe200080108b7 */
[--C-:B------:R-:W-:Y:S01]  /*3a30*/  FFMA.FTZ R193, R28, UR36, -R183.reuse ;  /* 0x000000241cc17c23 */ /* 0x100fe200080108b7 */
[----:B------:R-:W-:Y:S01]  /*3a40*/  FFMA.FTZ R190, R25, UR36, -R183 ;  /* 0x0000002419be7c23 */ /* 0x000fe200080108b7 */
[--C-:B------:R-:W-:Y:S01]  /*3a50*/  SHF.R.U32.HI R20, RZ, 0x10, R30.reuse ;  /* 0x00000010ff147819 */ /* 0x100fe2000001161e */
[----:B------:R-:W-:Y:S01]  /*3a60*/  MUFU.EX2 R195, R195 ;  /* 0x000000c300c37308 */ /* 0x000fe20000000800 */
[----:B------:R-:W-:Y:S01]  /*3a70*/  LOP3.LUT R146, R30, 0xff, RZ, 0xc0, !PT ;  /* 0x000000ff1e927812 */ /* 0x000fe200078ec0ff */
[----:B------:R-:W-:Y:S01]  /*3a80*/  LDSM.16.MT88.4 R72, [R226+0x1a000] ;  /* 0x01a00000e248783b */ /* 0x000fe20000004200 */
[----:B------:R-:W-:Y:S01]  /*3a90*/  SHF.R.U32.HI R147, RZ, 0x18, R30 ;  /* 0x00000018ff937819 */ /* 0x000fe2000001161e */
[----:B------:R-:W-:Y:S01]  /*3aa0*/  IMAD.WIDE.U32 R8, R8, -0x2daee0ad, RZ ;  /* 0xd2511f5308087825 */ /* 0x000fe200078e00ff */
[----:B------:R-:W-:Y:S01]  /*3ab0*/  SHF.R.U32.HI R23, RZ, 0x8, R23 ;  /* 0x00000008ff177819 */ /* 0x000fe20000011617 */
[----:B------:R-:W-:Y:S01]  /*3ac0*/  LDSM.16.MT88.4 R112, [R225+0x1c000] ;  /* 0x01c00000e170783b */ /* 0x000fe20000004200 */
[----:B------:R-:W-:Y:S01]  /*3ad0*/  LOP3.LUT R2, R20, 0xff, RZ, 0xc0, !PT ;  /* 0x000000ff14027812 */ /* 0x000fe200078ec0ff */
[----:B------:R-:W-:Y:S01]  /*3ae0*/  MUFU.EX2 R191, R191 ;  /* 0x000000bf00bf7308 */ /* 0x000fe20000000800 */
[C---:B------:R-:W-:Y:S01]  /*3af0*/  LOP3.LUT R0, R11.reuse, 0xffff, RZ, 0xc0, !PT ;  /* 0x0000ffff0b007812 */ /* 0x040fe200078ec0ff */
[----:B------:R-:W-:Y:S01]  /*3b00*/  LDSM.16.MT88.4 R120, [R224+0x1c000] ;  /* 0x01c00000e078783b */ /* 0x000fe20000004200 */
[----:B------:R-:W-:Y:S01]  /*3b10*/  SHF.R.U32.HI R145, RZ, 0x10, R11 ;  /* 0x00000010ff917819 */ /* 0x000fe2000001160b */
[----:B------:R-:W-:Y:S01]  /*3b20*/  FFMA.FTZ R187, R4, UR36, -R183 ;  /* 0x0000002404bb7c23 */ /* 0x000fe200080108b7 */
[----:B------:R-:W-:Y:S01]  /*3b30*/  PRMT R146, R146, 0x5410, R23 ;  /* 0x0000541092927816 */ /* 0x000fe20000000017 */
[----:B------:R-:W-:Y:S01]  /*3b40*/  LDSM.16.MT88.4 R128, [R228+0x1e000] ;  /* 0x01e00000e480783b */ /* 0x000fe20000004200 */
[----:B------:R-:W-:Y:S01]  /*3b50*/  PRMT R147, R2, 0x5410, R147 ;  /* 0x0000541002937816 */ /* 0x000fe20000000093 */
[----:B------:R-:W2:Y:S01]  /*3b60*/  MUFU.EX2 R194, R194 ;  /* 0x000000c200c27308 */ /* 0x000ea20000000800 */
[----:B------:R-:W-:Y:S01]  /*3b70*/  LOP3.LUT R144, R11, 0xff, RZ, 0xc0, !PT ;  /* 0x000000ff0b907812 */ /* 0x000fe200078ec0ff */
[----:B------:R-:W3:Y:S01]  /*3b80*/  LDSM.16.MT88.4 R20, [R224+0x1e000] ;  /* 0x01e00000e014783b */ /* 0x000ee20000004200 */
[----:B------:R-:W-:Y:S01]  /*3b90*/  SHF.R.U32.HI R0, RZ, 0x8, R0 ;  /* 0x00000008ff007819 */ /* 0x000fe20000011600 */
[----:B------:R-:W-:Y:S01]  /*3ba0*/  FFMA.FTZ R185, R24, UR36, -R183 ;  /* 0x0000002418b97c23 */ /* 0x000fe200080108b7 */
[----:B------:R-:W-:Y:S01]  /*3bb0*/  SHF.R.U32.HI R2, RZ, 0x18, R11 ;  /* 0x00000018ff027819 */ /* 0x000fe2000001160b */
[----:B------:R-:W4:Y:S01]  /*3bc0*/  LDSM.16.MT88.4 R132, [R226+0x1e000] ;  /* 0x01e00000e284783b */ /* 0x000f220000004200 */
[----:B------:R-:W-:Y:S01]  /*3bd0*/  LOP3.LUT R145, R145, 0xff, RZ, 0xc0, !PT ;  /* 0x000000ff91917812 */ /* 0x000fe200078ec0ff */
[----:B------:R-:W-:Y:S01]  /*3be0*/  MUFU.EX2 R193, R193 ;  /* 0x000000c100c17308 */ /* 0x000fe20000000800 */
[----:B------:R-:W-:Y:S01]  /*3bf0*/  PRMT R144, R144, 0x5410, R0 ;  /* 0x0000541090907816 */ /* 0x000fe20000000000 */
[----:B------:R-:W5:Y:S01]  /*3c00*/  LDSM.16.MT88.4 R148, [R225+0x1e000] ;  /* 0x01e00000e194783b */ /* 0x000f620000004200 */
[--C-:B------:R-:W-:Y:S01]  /*3c10*/  HSET2.LE.AND R146, R146, R180.reuse, PT ;  /* 0x000000b492927233 */ /* 0x100fe20003803000 */
[--C-:B------:R-:W-:Y:S01]  /*3c20*/  FFMA.FTZ R165, R6, UR36, -R183.reuse ;  /* 0x0000002406a57c23 */ /* 0x100fe200080108b7 */
[----:B------:R-:W-:Y:S01]  /*3c30*/  PRMT R145, R145, 0x5410, R2 ;  /* 0x0000541091917816 */ /* 0x000fe20000000002 */
[----:B------:R-:W-:Y:S01]  /*3c40*/  LDSM.16.MT88.4 R172, [R228+0x1a800] ;  /* 0x01a80000e4ac783b */ /* 0x000fe20000004200 */
[----:B-1----:R-:W-:Y:S01]  /*3c50*/  F2FP.BF16.F32.PACK_AB R0, R189, R192 ;  /* 0x000000c0bd00723e */ /* 0x002fe200000010ff */
[----:B------:R-:W1:Y:S01]  /*3c60*/  MUFU.EX2 R190, R190 ;  /* 0x000000be00be7308 */ /* 0x000e620000000800 */
[--C-:B------:R-:W-:Y:S01]  /*3c70*/  HSET2.LE.AND R144, R144, R180.reuse, PT ;  /* 0x000000b490907233 */ /* 0x100fe20003803000 */
[----:B------:R-:W-:Y:S01]  /*3c80*/  LDSM.16.MT88.4 R176, [R224+0x18800] ;  /* 0x01880000e0b0783b */ /* 0x000fe20000004200 */
[----:B------:R-:W-:Y:S01]  /*3c90*/  LOP3.LUT R146, R146, R0, RZ, 0xc0, !PT ;  /* 0x0000000092927212 */ /* 0x000fe200078ec0ff */
[--C-:B------:R-:W-:Y:S01]  /*3ca0*/  FFMA.FTZ R197, R197, UR36, -R208.reuse ;  /* 0x00000024c5c57c23 */ /* 0x100fe200080108d0 */
[--C-:B------:R-:W-:Y:S01]  /*3cb0*/  HSET2.LE.AND R145, R145, R180.reuse, PT ;  /* 0x000000b491917233 */ /* 0x100fe20003803000 */
[--C-:B------:R-:W-:Y:S01]  /*3cc0*/  FFMA.FTZ R198, R198, UR36, -R208.reuse ;  /* 0x00000024c6c67c23 */ /* 0x100fe200080108d0 */
[----:B--2---:R-:W-:Y:S01]  /*3cd0*/  F2FP.BF16.F32.PACK_AB R0, R194, R191 ;  /* 0x000000bfc200723e */ /* 0x004fe200000010ff */
[----:B------:R-:W-:Y:S01]  /*3ce0*/  MUFU.EX2 R187, R187 ;  /* 0x000000bb00bb7308 */ /* 0x000fe20000000800 */
[--C-:B------:R-:W-:Y:S01]  /*3cf0*/  HSET2.LE.AND R147, R147, R180.reuse, PT ;  /* 0x000000b493937233 */ /* 0x100fe20003803000 */
[--C-:B------:R-:W-:Y:S01]  /*3d00*/  FFMA.FTZ R201, R201, UR36, -R183.reuse ;  /* 0x00000024c9c97c23 */ /* 0x100fe200080108b7 */
[----:B------:R-:W-:Y:S01]  /*3d10*/  F2FP.BF16.F32.PACK_AB R2, R195, R196 ;  /* 0x000000c4c302723e */ /* 0x000fe200000010ff */
[--C-:B------:R-:W-:Y:S01]  /*3d20*/  FFMA.FTZ R202, R202, UR36, -R183.reuse ;  /* 0x00000024caca7c23 */ /* 0x100fe200080108b7 */
[----:B------:R-:W-:Y:S01]  /*3d30*/  LOP3.LUT R145, R145, R0, RZ, 0xc0, !PT ;  /* 0x0000000091917212 */ /* 0x000fe200078ec0ff */
[--C-:B------:R-:W-:Y:S01]  /*3d40*/  FFMA.FTZ R203, R203, UR36, -R183.reuse ;  /* 0x00000024cbcb7c23 */ /* 0x100fe200080108b7 */
[----:B------:R-:W-:Y:S01]  /*3d50*/  LOP3.LUT R0, R8, 0xffff, RZ, 0xc0, !PT ;  /* 0x0000ffff08007812 */ /* 0x000fe200078ec0ff */
[----:B------:R-:W2:Y:S01]  /*3d60*/  MUFU.EX2 R185, R185 ;  /* 0x000000b900b97308 */ /* 0x000ea20000000800 */
[----:B-1----:R-:W-:Y:S01]  /*3d70*/  F2FP.BF16.F32.PACK_AB R11, R190, R193 ;  /* 0x000000c1be0b723e */ /* 0x002fe200000010ff */
[--C-:B------:R-:W-:Y:S01]  /*3d80*/  FFMA.FTZ R204, R204, UR36, -R183.reuse ;  /* 0x00000024cccc7c23 */ /* 0x100fe200080108b7 */
[----:B------:R-:W-:Y:S01]  /*3d90*/  LOP3.LUT R144, R144, R2, RZ, 0xc0, !PT ;  /* 0x0000000290907212 */ /* 0x000fe200078ec0ff */
[----:B------:R-:W-:Y:S01]  /*3da0*/  FFMA.FTZ R2, R10, UR36, -R208 ;  /* 0x000000240a027c23 */ /* 0x000fe200080108d0 */
[----:B------:R-:W-:Y:S01]  /*3db0*/  LOP3.LUT R147, R147, R11, RZ, 0xc0, !PT ;  /* 0x0000000b93937212 */ /* 0x000fe200078ec0ff */
[----:B------:R-:W-:Y:S01]  /*3dc0*/  LDSM.16.MT88.4 R168, [R226+0x1a800] ;  /* 0x01a80000e2a8783b */ /* 0x000fe20000004200 */
[----:B------:R-:W-:Y:S01]  /*3dd0*/  LOP3.LUT R34, R8, 0xff, RZ, 0xc0, !PT ;  /* 0x000000ff08227812 */ /* 0x000fe200078ec0ff */
[----:B------:R-:W-:Y:S01]  /*3de0*/  MUFU.EX2 R188, R188 ;  /* 0x000000bc00bc7308 */ /* 0x000fe20000000800 */
[----:B------:R-:W-:Y:S01]  /*3df0*/  LOP3.LUT R26, R9, UR30, R26, 0x96, !PT ;  /* 0x0000001e091a7c12 */ /* 0x000fe2000f8e961a */
[----:B------:R-:W-:Y:S01]  /*3e00*/  FFMA.FTZ R247, R207, UR36, -R208 ;  /* 0x00000024cff77c23 */ /* 0x000fe200080108d0 */
[--C-:B------:R-:W-:Y:S01]  /*3e10*/  SHF.R.U32.HI R25, RZ, 0x10, R8.reuse ;  /* 0x00000010ff197819 */ /* 0x100fe20000011608 */
[C---:B------:R-:W-:Y:S01]  /*3e20*/  HMMA.16816.F32.BF16 R160, R144.reuse, R156, RZ ;  /* 0x0000009c90a0723c */ /* 0x040fe200000418ff */
[----:B------:R-:W-:Y:S01]  /*3e30*/  SHF.R.U32.HI R35, RZ, 0x18, R8 ;  /* 0x00000018ff237819 */ /* 0x000fe20000011608 */
[----:B------:R-:W-:Y:S01]  /*3e40*/  FFMA.FTZ R211, R211, UR36, -R208 ;  /* 0x00000024d3d37c23 */ /* 0x000fe200080108d0 */
[----:B------:R-:W1:Y:S01]  /*3e50*/  LDSM.16.MT88.4 R8, [R228+0x18800] ;  /* 0x01880000e408783b */ /* 0x000e620000004200 */
[----:B------:R-:W-:Y:S01]  /*3e60*/  SHF.R.U32.HI R0, RZ, 0x8, R0 ;  /* 0x00000008ff007819 */ /* 0x000fe20000011600 */
[----:B------:R-:W4:Y:S01]  /*3e70*/  MUFU.EX2 R186, R186 ;  /* 0x000000ba00ba7308 */ /* 0x000f220000000800 */
[----:B------:R-:W-:Y:S01]  /*3e80*/  LOP3.LUT R27, R26, 0xffff, RZ, 0xc0, !PT ;  /* 0x0000ffff1a1b7812 */ /* 0x000fe200078ec0ff */
[C---:B------:R-:W-:Y:S01]  /*3e90*/  HMMA.16816.F32.BF16 R156, R144.reuse, R158, RZ ;  /* 0x0000009e909c723c */ /* 0x040fe200000418ff */
[----:B------:R-:W-:Y:S01]  /*3ea0*/  PRMT R34, R34, 0x5410, R0 ;  /* 0x0000541022227816 */ /* 0x000fe20000000000 */
[----:B------:R-:W-:Y:S01]  /*3eb0*/  FFMA.FTZ R0, R5, UR36, -R183 ;  /* 0x0000002405007c23 */ /* 0x000fe200080108b7 */
[----:B------:R-:W-:Y:S01]  /*3ec0*/  LOP3.LUT R25, R25, 0xff, RZ, 0xc0, !PT ;  /* 0x000000ff19197812 */ /* 0x000fe200078ec0ff */
[----:B------:R-:W1:Y:S01]  /*3ed0*/  LDSM.16.MT88.4 R4, [R226+0x18800] ;  /* 0x01880000e204783b */ /* 0x000e620000004200 */
[----:B------:R-:W-:Y:S01]  /*3ee0*/  SHF.R.U32.HI R24, RZ, 0x8, R27 ;  /* 0x00000008ff187819 */ /* 0x000fe2000001161b */
[----:B------:R-:W-:Y:S01]  /*3ef0*/  MUFU.EX2 R184, R184 ;  /* 0x000000b800b87308 */ /* 0x000fe20000000800 */
[----:B------:R-:W-:Y:S01]  /*3f00*/  LOP3.LUT R32, R26, 0xff, RZ, 0xc0, !PT ;  /* 0x000000ff1a207812 */ /* 0x000fe200078ec0ff */
[C---:B---3--:R-:W-:Y:S01]  /*3f10*/  HMMA.16816.F32.BF16 R140, R144.reuse, R20, RZ ;  /* 0x00000014908c723c */ /* 0x048fe200000418ff */
[----:B------:R-:W-:Y:S01]  /*3f20*/  SHF.R.U32.HI R33, RZ, 0x10, R26 ;  /* 0x00000010ff217819 */ /* 0x000fe2000001161a */
[----:B------:R-:W-:Y:S01]  /*3f30*/  FFMA.FTZ R210, R210, UR36, -R208 ;  /* 0x00000024d2d27c23 */ /* 0x000fe200080108d0 */
[----:B------:R-:W-:Y:S01]  /*3f40*/  SHF.R.U32.HI R28, RZ, 0x18, R26 ;  /* 0x00000018ff1c7819 */ /* 0x000fe2000001161a */
[----:B------:R-:W-:Y:S01]  /*3f50*/  FFMA.FTZ R209, R209, UR36, -R208 ;  /* 0x00000024d1d17c23 */ /* 0x000fe200080108d0 */
[----:B------:R-:W-:Y:S01]  /*3f60*/  PRMT R35, R25, 0x5410, R35 ;  /* 0x0000541019237816 */ /* 0x000fe20000000023 */
[----:B------:R-:W3:Y:S01]  /*3f70*/  MUFU.EX2 R2, R2 ;  /* 0x0000000200027308 */ /* 0x000ee20000000800 */
[----:B------:R-:W-:Y:S01]  /*3f80*/  PRMT R32, R32, 0x5410, R24 ;  /* 0x0000541020207816 */ /* 0x000fe20000000018 */
[C---:B------:R-:W-:Y:S01]  /*3f90*/  HMMA.16816.F32.BF16 R36, R144.reuse, R40, RZ ;  /* 0x000000289024723c */ /* 0x040fe200000418ff */
[----:B------:R-:W-:Y:S01]  /*3fa0*/  LOP3.LUT R33, R33, 0xff, RZ, 0xc0, !PT ;  /* 0x000000ff21217812 */ /* 0x000fe200078ec0ff */
[----:B------:R-:W1:Y:S01]  /*3fb0*/  LDSM.16.MT88.4 R24, [R225+0x18800] ;  /* 0x01880000e118783b */ /* 0x000e620000004200 */
[----:B--2---:R-:W-:Y:S01]  /*3fc0*/  F2FP.BF16.F32.PACK_AB R20, R185, R187 ;  /* 0x000000bbb914723e */ /* 0x004fe200000010ff */
[--C-:B------:R-:W-:Y:S01]  /*3fd0*/  FFMA.FTZ R206, R206, UR36, -R183.reuse ;  /* 0x00000024cece7c23 */ /* 0x100fe200080108b7 */
[----:B------:R-:W-:Y:S01]  /*3fe0*/  PRMT R33, R33, 0x5410, R28 ;  /* 0x0000541021217816 */ /* 0x000fe2000000001c */
[----:B------:R-:W-:Y:S01]  /*3ff0*/  MUFU.EX2 R165, R165 ;  /* 0x000000a500a57308 */ /* 0x000fe20000000800 */
[C---:B------:R-:W-:Y:S01]  /*4000*/  HMMA.16816.F32.BF16 R44, R144.reuse, R48, RZ ;  /* 0x00000030902c723c */ /* 0x040fe200000418ff */
[--C-:B------:R-:W-:Y:S01]  /*4010*/  HSET2.LE.AND R34, R34, R180.reuse, PT ;  /* 0x000000b422227233 */ /* 0x100fe20003803000 */
[--C-:B------:R-:W-:Y:S01]  /*4020*/  FFMA.FTZ R205, R205, UR36, -R183.reuse ;  /* 0x00000024cdcd7c23 */ /* 0x100fe200080108b7 */
[--C-:B------:R-:W-:Y:S01]  /*4030*/  HSET2.LE.AND R33, R33, R180.reuse, PT ;  /* 0x000000b421217233 */ /* 0x100fe20003803000 */
[--C-:B------:R-:W-:Y:S01]  /*4040*/  FFMA.FTZ R207, R182, UR36, -R183.reuse ;  /* 0x00000024b6cf7c23 */ /* 0x100fe200080108b7 */
[--C-:B------:R-:W-:Y:S01]  /*4050*/  HSET2.LE.AND R35, R35, R180.reuse, PT ;  /* 0x000000b423237233 */ /* 0x100fe20003803000 */
[C---:B------:R-:W-:Y:S01]  /*4060*/  HMMA.16816.F32.BF16 R52, R144.reuse, R56, RZ ;  /* 0x000000389034723c */ /* 0x040fe200000418ff */
[----:B------:R-:W2:Y:S01]  /*4070*/  MUFU.EX2 R0, R0 ;  /* 0x0000000000007308 */ /* 0x000ea20000000800 */
[----:B------:R-:W-:Y:S01]  /*4080*/  HSET2.LE.AND R32, R32, R180, PT ;  /* 0x000000b420207233 */ /* 0x000fe20003803000 */
[----:B------:R-:W-:Y:S01]  /*4090*/  FFMA.FTZ R246, R181, UR36, -R183 ;  /* 0x00000024b5f67c23 */ /* 0x000fe200080108b7 */
[----:B----4-:R-:W-:Y:S01]  /*40a0*/  F2FP.BF16.F32.PACK_AB R28, R186, R188 ;  /* 0x000000bcba1c723e */ /* 0x010fe200000010ff */
[----:B------:R-:W-:Y:S01]  /*40b0*/  FADD.FTZ R195, R196, R195 ;  /* 0x000000c3c4c37221 */ /* 0x000fe20000010000 */
[C---:B------:R-:W-:Y:S01]  /*40c0*/  HMMA.16816.F32.BF16 R60, R144.reuse, R64, RZ ;  /* 0x00000040903c723c */ /* 0x040fe200000418ff */
[----:B---3--:R-:W-:Y:S01]  /*40d0*/  F2FP.BF16.F32.PACK_AB R30, R2, R184 ;  /* 0x000000b8021e723e */ /* 0x008fe200000010ff */
[----:B------:R-:W-:Y:S01]  /*40e0*/  FADD.FTZ R191, R191, R194 ;  /* 0x000000c2bfbf7221 */ /* 0x000fe20000010000 */
[----:B------:R-:W-:Y:S01]  /*40f0*/  LOP3.LUT R33, R33, R20, RZ, 0xc0, !PT ;  /* 0x0000001421217212 */ /* 0x000fe200078ec0ff */
[----:B------:R-:W-:Y:S01]  /*4100*/  MUFU.EX2 R199, R199 ;  /* 0x000000c700c77308 */ /* 0x000fe20000000800 */
[----:B------:R-:W-:Y:S01]  /*4110*/  LOP3.LUT R34, R34, R30, RZ, 0xc0, !PT ;  /* 0x0000001e22227212 */ /* 0x000fe200078ec0ff */
[----:B------:R-:W-:Y:S01]  /*4120*/  HMMA.16816.F32.BF16 R68, R144, R72, RZ ;  /* 0x000000489044723c */ /* 0x000fe200000418ff */
[----:B------:R-:W-:Y:S01]  /*4130*/  LOP3.LUT R32, R32, R28, RZ, 0xc0, !PT ;  /* 0x0000001c20207212 */ /* 0x000fe200078ec0ff */
[----:B------:R-:W-:Y:S01]  /*4140*/  FADD.FTZ R195, R192, R195 ;  /* 0x000000c3c0c37221 */ /* 0x000fe20000010000 */
[----:B------:R-:W-:Y:S01]  /*4150*/  FADD.FTZ R193, R193, R191 ;  /* 0x000000bfc1c17221 */ /* 0x000fe20000010000 */
[----:B------:R-:W-:-:S02]  /*4160*/  VIADD R222, R231, 0x1000 ;  /* 0x00001000e7de7836 */ /* 0x000fc40000000000 */
[C---:B------:R-:W-:Y:S01]  /*4170*/  HMMA.16816.F32.BF16 R76, R144.reuse, R80, RZ ;  /* 0x00000050904c723c */ /* 0x040fe200000418ff */
[----:B--2---:R-:W-:Y:S01]  /*4180*/  F2FP.BF16.F32.PACK_AB R29, R0, R165 ;  /* 0x000000a5001d723e */ /* 0x004fe200000010ff */
[----:B------:R-:W2:Y:S01]  /*4190*/  MUFU.EX2 R200, R200 ;  /* 0x000000c800c87308 */ /* 0x000ea20000000800 */
[----:B------:R-:W-:Y:S01]  /*41a0*/  FADD.FTZ R195, R189, R195 ;  /* 0x000000c3bdc37221 */ /* 0x000fe20000010000 */
[----:B------:R-:W-:Y:S01]  /*41b0*/  FADD.FTZ R193, R190, R193 ;  /* 0x000000c1bec17221 */ /* 0x000fe20000010000 */
[----:B------:R-:W-:Y:S01]  /*41c0*/  LOP3.LUT R35, R35, R29, RZ, 0xc0, !PT ;  /* 0x0000001d23237212 */ /* 0x000fe200078ec0ff */
[C---:B------:R-:W-:Y:S01]  /*41d0*/  HMMA.16816.F32.BF16 R84, R144.reuse, R88, RZ ;  /* 0x000000589054723c */ /* 0x040fe200000418ff */
[----:B------:R-:W-:Y:S01]  /*41e0*/  LDSM.16.MT88.4 R28, [R225+0x1a800] ;  /* 0x01a80000e11c783b */ /* 0x000fe20000004200 */
[----:B------:R-:W-:Y:S01]  /*41f0*/  FADD.FTZ R195, R188, R195 ;  /* 0x000000c3bcc37221 */ /* 0x000fe20000010000 */
[----:B------:R-:W-:Y:S01]  /*4200*/  FADD.FTZ R193, R187, R193 ;  /* 0x000000c1bbc17221 */ /* 0x000fe20000010000 */
[----:B------:R-:W-:Y:S01]  /*4210*/  MUFU.EX2 R197, R197 ;  /* 0x000000c500c57308 */ /* 0x000fe20000000800 */
[----:B------:R-:W-:Y:S01]  /*4220*/  VIADD R221, R231, 0x1800 ;  /* 0x00001800e7dd7836 */ /* 0x000fe20000000000 */
[----:B------:R-:W-:Y:S01]  /*4230*/  HMMA.16816.F32.BF16 R92, R144, R96, RZ ;  /* 0x00000060905c723c */ /* 0x000fe200000418ff */
[----:B------:R-:W-:Y:S01]  /*4240*/  FADD.FTZ R195, R186, R195 ;  /* 0x000000c3bac37221 */ /* 0x000fe20000010000 */
[----:B------:R-:W-:Y:S01]  /*4250*/  FADD.FTZ R193, R185, R193 ;  /* 0x000000c1b9c17221 */ /* 0x000fe20000010000 */
[----:B------:R-:W-:-:S02]  /*4260*/  VIADD R219, R231, 0x2000 ;  /* 0x00002000e7db7836 */ /* 0x000fc40000000000 */
[----:B------:R-:W-:Y:S01]  /*4270*/  FADD.FTZ R195, R184, R195 ;  /* 0x000000c3b8c37221 */ /* 0x000fe20000010000 */
[C---:B------:R-:W-:Y:S01]  /*4280*/  HMMA.16816.F32.BF16 R100, R144.reuse, R104, RZ ;  /* 0x000000689064723c */ /* 0x040fe200000418ff */
[----:B------:R-:W-:Y:S01]  /*4290*/  MUFU.EX2 R198, R198 ;  /* 0x000000c600c67308 */ /* 0x000fe20000000800 */
[----:B------:R-:W-:Y:S01]  /*42a0*/  FADD.FTZ R193, R165, R193 ;  /* 0x000000c1a5c17221 */ /* 0x000fe20000010000 */
[----:B------:R-:W-:Y:S01]  /*42b0*/  FADD.FTZ R195, R2, R195 ;  /* 0x000000c302c37221 */ /* 0x000fe20000010000 */
[C---:B------:R-:W-:Y:S02]  /*42c0*/  VIADD R218, R231.reuse, 0x2800 ;  /* 0x00002800e7da7836 */ /* 0x040fe40000000000 */
[C---:B------:R-:W-:Y:S01]  /*42d0*/  HMMA.16816.F32.BF16 R108, R144.reuse, R112, RZ ;  /* 0x00000070906c723c */ /* 0x040fe200000418ff */
[----:B------:R-:W-:Y:S01]  /*42e0*/  FADD.FTZ R193, R0, R193 ;  /* 0x000000c100c17221 */ /* 0x000fe20000010000 */
[----:B------:R-:W-:Y:S01]  /*42f0*/  VIADD R208, R231, 0x7800 ;  /* 0x00007800e7d07836 */ /* 0x000fe20000000000 */
[----:B------:R-:W-:Y:S03]  /*4300*/  MUFU.EX2 R201, R201 ;  /* 0x000000c900c97308 */ /* 0x000fe60000000800 */
[C---:B------:R-:W-:Y:S05]  /*4310*/  HMMA.16816.F32.BF16 R116, R144.reuse, R120, RZ ;  /* 0x000000789074723c */ /* 0x040fea00000418ff */
[----:B------:R-:W-:Y:S01]  /*4320*/  MUFU.EX2 R202, R202 ;  /* 0x000000ca00ca7308 */ /* 0x000fe20000000800 */
[C---:B------:R-:W-:Y:S06]  /*4330*/  HMMA.16816.F32.BF16 R124, R144.reuse, R128, RZ ;  /* 0x00000080907c723c */ /* 0x040fec00000418ff */
[C---:B------:R-:W-:Y:S01]  /*4340*/  HMMA.16816.F32.BF16 R152, R144.reuse, R132, RZ ;  /* 0x000000849098723c */ /* 0x040fe200000418ff */
[----:B------:R-:W3:Y:S05]  /*4350*/  MUFU.EX2 R203, R203 ;  /* 0x000000cb00cb7308 */ /* 0x000eea0000000800 */
[C---:B-----5:R-:W-:Y:S03]  /*4360*/  HMMA.16816.F32.BF16 R136, R144.reuse, R148, RZ ;  /* 0x000000949088723c */ /* 0x060fe600000418ff */
[----:B------:R-:W4:Y:S03]  /*4370*/  MUFU.EX2 R204, R204 ;  /* 0x000000cc00cc7308 */ /* 0x000f260000000800 */
        /* <DEDUP_REMOVED lines=13> */
[----:B------:R-:W5:Y:S03]  /*4450*/  MUFU.EX2 R205, R205 ;  /* 0x000000cd00cd7308 */ /* 0x000f660000000800 */
[C---:B------:R-:W-:Y:S05]  /*4460*/  HMMA.16816.F32.BF16 R104, R144.reuse, R106, RZ ;  /* 0x0000006a9068723c */ /* 0x040fea00000418ff */
[----:B------:R-:W-:Y:S01]  /*4470*/  MUFU.EX2 R207, R207 ;  /* 0x000000cf00cf7308 */ /* 0x000fe20000000800 */
[C---:B------:R-:W-:Y:S06]  /*4480*/  HMMA.16816.F32.BF16 R112, R144.reuse, R114, RZ ;  /* 0x000000729070723c */ /* 0x040fec00000418ff */
[C---:B------:R-:W-:Y:S01]  /*4490*/  HMMA.16816.F32.BF16 R120, R144.reuse, R122, RZ ;  /* 0x0000007a9078723c */ /* 0x040fe200000418ff */
[----:B------:R-:W5:Y:S05]  /*44a0*/  MUFU.EX2 R246, R246 ;  /* 0x000000f600f67308 */ /* 0x000f6a0000000800 */
[C---:B------:R-:W-:Y:S06]  /*44b0*/  HMMA.16816.F32.BF16 R128, R144.reuse, R130, RZ ;  /* 0x000000829080723c */ /* 0x040fec00000418ff */
[C---:B------:R-:W-:Y:S06]  /*44c0*/  HMMA.16816.F32.BF16 R132, R144.reuse, R134, RZ ;  /* 0x000000869084723c */ /* 0x040fec00000418ff */
[C---:B------:R-:W-:Y:S06]  /*44d0*/  HMMA.16816.F32.BF16 R148, R144.reuse, R150, RZ ;  /* 0x000000969094723c */ /* 0x040fec00000418ff */
[----:B------:R-:W-:Y:S01]  /*44e0*/  HMMA.16816.F32.BF16 R144, R144, R22, RZ ;  /* 0x000000169090723c */ /* 0x000fe200000418ff */
[----:B------:R-:W2:Y:S05]  /*44f0*/  LDSM.16.MT88.4 R20, [R224+0x1a800] ;  /* 0x01a80000e014783b */ /* 0x000eaa0000004200 */
        /* <DEDUP_REMOVED lines=12> */
[C---:B------:R-:W-:Y:S06]  /*45c0*/  HMMA.16816.F32.BF16 R76, R32.reuse, R28, R76 ;  /* 0x0000001c204c723c */ /* 0x040fec000004184c */
[----:B-1----:R-:W-:Y:S01]  /*45d0*/  HMMA.16816.F32.BF16 R92, R32, R8, R92 ;  /* 0x00000008205c723c */ /* 0x002fe2000004185c */
[----:B------:R-:W-:-:S05]  /*45e0*/  IMAD.U32 R28, RZ, RZ, UR8 ;  /* 0x00000008ff1c7e24 */ /* 0x000fca000f8e00ff */
[----:B------:R-:W-:Y:S01]  /*45f0*/  HMMA.16816.F32.BF16 R96, R32, R10, R96 ;  /* 0x0000000a2060723c */ /* 0x000fe20000041860 */
[----:B------:R-:W1:Y:S01]  /*4600*/  LDSM.16.MT88.4 R8, [R228+0x1e800] ;  /* 0x01e80000e408783b */ /* 0x000e620000004200 */
[----:B------:R-:W-:-:S04]  /*4610*/  LOP3.LUT R28, R217, UR35, R28, 0x96, !PT ;  /* 0x00000023d91c7c12 */ /* 0x000fc8000f8e961c */
[----:B---3--:R-:W-:Y:S01]  /*4620*/  HMMA.16816.F32.BF16 R100, R32, R4, R100 ;  /* 0x000000042064723c */ /* 0x008fe20000041864 */
[----:B------:R-:W-:-:S05]  /*4630*/  IMAD.WIDE.U32 R28, R28, -0x326172a9, RZ ;  /* 0xcd9e8d571c1c7825 */ /* 0x000fca00078e00ff */
[----:B------:R-:W-:Y:S01]  /*4640*/  LOP3.LUT R214, R29, UR21, R214, 0x96, !PT ;  /* 0x000000151dd67c12 */ /* 0x000fe2000f8e96d6 */
[C---:B------:R-:W-:Y:S01]  /*4650*/  HMMA.16816.F32.BF16 R104, R32.reuse, R6, R104 ;  /* 0x000000062068723c */ /* 0x040fe20000041868 */
[----:B------:R-:W-:Y:S01]  /*4660*/  LOP3.LUT R28, R167, UR19, R28, 0x96, !PT ;  /* 0x00000013a71c7c12 */ /* 0x000fe2000f8e961c */
[----:B------:R-:W3:Y:S02]  /*4670*/  LDSM.16.MT88.4 R4, [R226+0x1e800] ;  /* 0x01e80000e204783b */ /* 0x000ee40000004200 */
[----:B------:R-:W-:Y:S02]  /*4680*/  IMAD.WIDE.U32 R214, R214, -0x2daee0ad, RZ ;  /* 0xd2511f53d6d67825 */ /* 0x000fe400078e00ff */
[----:B----4-:R-:W-:Y:S03]  /*4690*/  HMMA.16816.F32.BF16 R108, R32, R24, R108 ;  /* 0x00000018206c723c */ /* 0x010fe6000004186c */
[----:B------:R-:W-:-:S03]  /*46a0*/  LOP3.LUT R212, R215, UR18, R212, 0x96, !PT ;  /* 0x00000012d7d47c12 */ /* 0x000fc6000f8e96d4 */
[----:B--2---:R-:W-:Y:S01]  /*46b0*/  HMMA.16816.F32.BF16 R116, R32, R20, R116 ;  /* 0x000000142074723c */ /* 0x004fe20000041874 */
[----:B------:R-:W-:-:S04]  /*46c0*/  IMAD.WIDE.U32 R24, R28, -0x2daee0ad, RZ ;  /* 0xd2511f531c187825 */ /* 0x000fc800078e00ff */
[----:B------:R-:W-:Y:S01]  /*46d0*/  IMAD.WIDE.U32 R212, R212, -0x326172a9, RZ ;  /* 0xcd9e8d57d4d47825 */ /* 0x000fe200078e00ff */
[----:B------:R-:W-:Y:S01]  /*46e0*/  LOP3.LUT R214, R25, UR16, R214, 0x96, !PT ;  /* 0x0000001019d67c12 */ /* 0x000fe2000f8e96d6 */
[C---:B------:R-:W-:Y:S03]  /*46f0*/  HMMA.16816.F32.BF16 R60, R32.reuse, R172, R60 ;  /* 0x000000ac203c723c */ /* 0x040fe6000004183c */
[----:B------:R-:W-:Y:S01]  /*4700*/  LOP3.LUT R20, R213, UR17, R166, 0x96, !PT ;  /* 0x00000011d5147c12 */ /* 0x000fe2000f8e96a6 */
[----:B------:R-:W-:Y:S02]  /*4710*/  IMAD.WIDE.U32 R214, R214, -0x326172a9, RZ ;  /* 0xcd9e8d57d6d67825 */ /* 0x000fe400078e00ff */
[----:B------:R-:W-:Y:S01]  /*4720*/  HMMA.16816.F32.BF16 R64, R32, R174, R64 ;  /* 0x000000ae2040723c */ /* 0x000fe20000041840 */
[----:B------:R-:W2:Y:S01]  /*4730*/  LDSM.16.MT88.4 R172, [R225+0x1e800] ;  /* 0x01e80000e1ac783b */ /* 0x000ea20000004200 */
[----:B------:R-:W-:Y:S01]  /*4740*/  IMAD.WIDE.U32 R20, R20, -0x2daee0ad, RZ ;  /* 0xd2511f5314147825 */ /* 0x000fe200078e00ff */
[----:B------:R-:W-:-:S03]  /*4750*/  LOP3.LUT R212, R215, UR13, R212, 0x96, !PT ;  /* 0x0000000dd7d47c12 */ /* 0x000fc6000f8e96d4 */
[----:B-1----:R-:W-:Y:S01]  /*4760*/  HMMA.16816.F32.BF16 R124, R32, R8, R124 ;  /* 0x00000008207c723c */ /* 0x002fe2000004187c */
[----:B------:R-:W-:Y:S01]  /*4770*/  LOP3.LUT R216, R21, UR12, R24, 0x96, !PT ;  /* 0x0000000c15d87c12 */ /* 0x000fe2000f8e9618 */
[----:B------:R-:W-:-:S04]  /*4780*/  IMAD.WIDE.U32 R212, R212, -0x2daee0ad, RZ ;  /* 0xd2511f53d4d47825 */ /* 0x000fc800078e00ff */
[----:B------:R-:W-:Y:S01]  /*4790*/  HMMA.16816.F32.BF16 R128, R32, R10, R128 ;  /* 0x0000000a2080723c */ /* 0x000fe20000041880 */
[----:B------:R-:W-:Y:S01]  /*47a0*/  LOP3.LUT R8, R213, UR5, R20, 0x96, !PT ;  /* 0x00000005d5087c12 */ /* 0x000fe2000f8e9614 */
[----:B------:R-:W-:-:S04]  /*47b0*/  IMAD.WIDE.U32 R216, R216, -0x326172a9, RZ ;  /* 0xcd9e8d57d8d87825 */ /* 0x000fc800078e00ff */
[----:B------:R-:W-:Y:S01]  /*47c0*/  HMMA.16816.F32.BF16 R112, R32, R26, R112 ;  /* 0x0000001a2070723c */ /* 0x000fe20000041870 */
[----:B------:R-:W-:Y:S01]  /*47d0*/  IMAD.WIDE.U32 R10, R8, -0x326172a9, RZ ;  /* 0xcd9e8d57080a7825 */ /* 0x000fe200078e00ff */
[----:B------:R-:W-:-:S03]  /*47e0*/  LOP3.LUT R214, R217, UR29, R214, 0x96, !PT ;  /* 0x0000001dd9d67c12 */ /* 0x000fc6000f8e96d6 */
[C---:B------:R-:W-:Y:S01]  /*47f0*/  VIADD R217, R231.reuse, 0x3000 ;  /* 0x00003000e7d97836 */ /* 0x040fe20000000000 */
[----:B------:R-:W-:Y:S01]  /*4800*/  LOP3.LUT R9, R10, 0xffff, RZ, 0xc0, !PT ;  /* 0x0000ffff0a097812 */ /* 0x000fe200078ec0ff */
[C---:B------:R-:W-:Y:S01]  /*4810*/  HMMA.16816.F32.BF16 R120, R32.reuse, R22, R120 ;  /* 0x000000162078723c */ /* 0x040fe20000041878 */
[----:B------:R-:W-:Y:S01]  /*4820*/  SHF.R.U32.HI R8, RZ, 0x10, R10 ;  /* 0x00000010ff087819 */ /* 0x000fe2000001160a */
[----:B------:R-:W1:Y:S01]  /*4830*/  LDSM.16.MT88.4 R20, [R228+0x19000] ;  /* 0x01900000e414783b */ /* 0x000e620000004200 */
[----:B------:R-:W-:Y:S01]  /*4840*/  SHF.R.U32.HI R9, RZ, 0x8, R9 ;  /* 0x00000008ff097819 */ /* 0x000fe20000011609 */
[----:B------:R-:W-:Y:S01]  /*4850*/  IMAD.WIDE.U32 R214, R214, -0x2daee0ad, RZ ;  /* 0xd2511f53d6d67825 */ /* 0x000fe200078e00ff */
[----:B------:R-:W-:Y:S01]  /*4860*/  LOP3.LUT R26, R10, 0xff, RZ, 0xc0, !PT ;  /* 0x000000ff0a1a7812 */ /* 0x000fe200078ec0ff */
[----:B---3--:R-:W-:Y:S02]  /*4870*/  HMMA.16816.F32.BF16 R152, R32, R4, R152 ;  /* 0x000000042098723c */ /* 0x008fe40000041898 */
[----:B------:R-:W-:Y:S01]  /*4880*/  VIADD R213, R231, 0x5000 ;  /* 0x00005000e7d57836 */ /* 0x000fe20000000000 */
[----:B------:R-:W-:-:S02]  /*4890*/  PRMT R26, R26, 0x5410, R9 ;  /* 0x000054101a1a7816 */ /* 0x000fc40000000009 */
[----:B------:R-:W-:Y:S01]  /*48a0*/  LOP3.LUT R212, R215, UR30, R212, 0x96, !PT ;  /* 0x0000001ed7d47c12 */ /* 0x000fe2000f8e96d4 */
[C---:B------:R-:W-:Y:S01]  /*48b0*/  HMMA.16816.F32.BF16 R132, R32.reuse, R6, R132 ;  /* 0x000000062084723c */ /* 0x040fe20000041884 */
[----:B------:R-:W-:Y:S01]  /*48c0*/  LOP3.LUT R5, R11, UR22, R216, 0x96, !PT ;  /* 0x000000160b057c12 */ /* 0x000fe2000f8e96d8 */
[----:B------:R-:W-:Y:S01]  /*48d0*/  VIADD R216, R231, 0x3800 ;  /* 0x00003800e7d87836 */ /* 0x000fe20000000000 */
[----:B------:R-:W-:Y:S02]  /*48e0*/  SHF.R.U32.HI R4, RZ, 0x18, R10 ;  /* 0x00000018ff047819 */ /* 0x000fe4000001160a */
[----:B------:R-:W-:Y:S01]  /*48f0*/  LOP3.LUT R27, R5, 0xffff, RZ, 0xc0, !PT ;  /* 0x0000ffff051b7812 */ /* 0x000fe200078ec0ff */
[----:B--2---:R-:W-:Y:S01]  /*4900*/  HMMA.16816.F32.BF16 R136, R32, R172, R136 ;  /* 0x000000ac2088723c */ /* 0x004fe20000041888 */
[----:B------:R-:W-:Y:S02]  /*4910*/  LOP3.LUT R7, R8, 0xff, RZ, 0xc0, !PT ;  /* 0x000000ff08077812 */ /* 0x000fe400078ec0ff */
[----:B------:R-:W2:Y:S01]  /*4920*/  LDSM.16.MT88.4 R8, [R226+0x19000] ;  /* 0x01900000e208783b */ /* 0x000ea20000004200 */
[----:B------:R-:W-:-:S02]  /*4930*/  SHF.R.U32.HI R24, RZ, 0x10, R5 ;  /* 0x00000010ff187819 */ /* 0x000fc40000011605 */
[----:B------:R-:W-:Y:S01]  /*4940*/  LOP3.LUT R25, R5, 0xff, RZ, 0xc0, !PT ;  /* 0x000000ff05197812 */ /* 0x000fe200078ec0ff */
[C---:B------:R-:W-:Y:S01]  /*4950*/  HMMA.16816.F32.BF16 R52, R32.reuse, R176, R52 ;  /* 0x000000b02034723c */ /* 0x040fe20000041834 */
[----:B------:R-:W-:Y:S02]  /*4960*/  SHF.R.U32.HI R6, RZ, 0x18, R5 ;  /* 0x00000018ff067819 */ /* 0x000fe40000011605 */
[----:B------:R-:W-:Y:S02]  /*4970*/  SHF.R.U32.HI R27, RZ, 0x8, R27 ;  /* 0x00000008ff1b7819 */ /* 0x000fe4000001161b */
[----:B------:R-:W-:Y:S01]  /*4980*/  HSET2.LE.AND R26, R26, R180, PT ;  /* 0x000000b41a1a7233 */ /* 0x000fe20003803000 */
[----:B------:R-:W-:Y:S01]  /*4990*/  HMMA.16816.F32.BF16 R56, R32, R178, R56 ;  /* 0x000000b22038723c */ /* 0x000fe20000041838 */
[----:B------:R-:W-:Y:S02]  /*49a0*/  F2FP.BF16.F32.PACK_AB R5, R200, R199 ;  /* 0x000000c7c805723e */ /* 0x000fe400000010ff */
[----:B------:R-:W-:-:S02]  /*49b0*/  PRMT R4, R7, 0x5410, R4 ;  /* 0x0000541007047816 */ /* 0x000fc40000000004 */
[----:B------:R-:W-:Y:S01]  /*49c0*/  LOP3.LUT R24, R24, 0xff, RZ, 0xc0, !PT ;  /* 0x000000ff18187812 */ /* 0x000fe200078ec0ff */
[C---:B------:R-:W-:Y:S01]  /*49d0*/  HMMA.16816.F32.BF16 R80, R32.reuse, R30, R80 ;  /* 0x0000001e2050723c */ /* 0x040fe20000041850 */
[----:B------:R-:W-:Y:S01]  /*49e0*/  PRMT R25, R25, 0x5410, R27 ;  /* 0x0000541019197816 */ /* 0x000fe2000000001b */
[----:B------:R-:W-:Y:S01]  /*49f0*/  LDSM.16.MT88.4 R28, [R225+0x19000] ;  /* 0x01900000e11c783b */ /* 0x000fe20000004200 */
[----:B------:R-:W-:Y:S02]  /*4a00*/  PRMT R24, R24, 0x5410, R6 ;  /* 0x0000541018187816 */ /* 0x000fe40000000006 */
[----:B------:R-:W-:Y:S01]  /*4a10*/  LOP3.LUT R26, R26, R5, RZ, 0xc0, !PT ;  /* 0x000000051a1a7212 */ /* 0x000fe200078ec0ff */
[----:B------:R-:W-:Y:S01]  /*4a20*/  HMMA.16816.F32.BF16 R68, R32, R168, R68 ;  /* 0x000000a82044723c */ /* 0x000fe20000041844 */
[--C-:B------:R-:W-:Y:S02]  /*4a30*/  HSET2.LE.AND R27, R4, R180.reuse, PT ;  /* 0x000000b4041b7233 */ /* 0x100fe40003803000 */
[----:B------:R-:W3:Y:S01]  /*4a40*/  LDSM.16.MT88.4 R4, [R224+0x19000] ;  /* 0x01900000e004783b */ /* 0x000ee20000004200 */
[----:B------:R-:W-:-:S02]  /*4a50*/  HSET2.LE.AND R173, R25, R180, PT ;  /* 0x000000b419ad7233 */ /* 0x000fc40003803000 */
[----:B------:R-:W-:Y:S01]  /*4a60*/  HSET2.LE.AND R25, R24, R180, PT ;  /* 0x000000b418197233 */ /* 0x000fe20003803000 */
[C---:B------:R-:W-:Y:S01]  /*4a70*/  HMMA.16816.F32.BF16 R72, R32.reuse, R170, R72 ;  /* 0x000000aa2048723c */ /* 0x040fe20000041848 */
[----:B------:R-:W-:Y:S01]  /*4a80*/  F2FP.BF16.F32.PACK_AB R177, R203, R202 ;  /* 0x000000cacbb1723e */ /* 0x000fe200000010ff */
[----:B------:R-:W-:Y:S01]  /*4a90*/  LDSM.16.MT88.4 R168, [R224+0x1e800] ;  /* 0x01e80000e0a8783b */ /* 0x000fe20000004200 */
[----:B------:R-:W-:Y:S01]  /*4aa0*/  F2FP.BF16.F32.PACK_AB R176, R198, R197 ;  /* 0x000000c5c6b0723e */ /* 0x000fe200000010ff */
[----:B------:R-:W-:Y:S01]  /*4ab0*/  FADD.FTZ R197, R197, R195 ;  /* 0x000000c3c5c57221 */ /* 0x000fe20000010000 */
[----:B------:R-:W-:Y:S01]  /*4ac0*/  F2FP.BF16.F32.PACK_AB R172, R204, R201 ;  /* 0x000000c9ccac723e */ /* 0x000fe200000010ff */
[----:B------:R-:W-:Y:S01]  /*4ad0*/  HMMA.16816.F32.BF16 R148, R32, R174, R148 ;  /* 0x000000ae2094723c */ /* 0x000fe20000041894 */
[----:B------:R-:W-:Y:S01]  /*4ae0*/  LOP3.LUT R27, R27, R177, RZ, 0xc0, !PT ;  /* 0x000000b11b1b7212 */ /* 0x000fe200078ec0ff */
[----:B------:R-:W-:Y:S01]  /*4af0*/  FADD.FTZ R201, R201, R193 ;  /* 0x000000c1c9c97221 */ /* 0x000fe20000010000 */
[----:B------:R-:W-:Y:S01]  /*4b00*/  LOP3.LUT R24, R173, R176, RZ, 0xc0, !PT ;  /* 0x000000b0ad187212 */ /* 0x000fe200078ec0ff */
[----:B------:R-:W-:Y:S01]  /*4b10*/  FADD.FTZ R197, R198, R197 ;  /* 0x000000c5c6c57221 */ /* 0x000fe20000010000 */
[----:B------:R-:W-:Y:S01]  /*4b20*/  LOP3.LUT R25, R25, R172, RZ, 0xc0, !PT ;  /* 0x000000ac19197212 */ /* 0x000fe200078ec0ff */
[----:B------:R-:W-:Y:S01]  /*4b30*/  LDSM.16.MT88.4 R176, [R228+0x1b000] ;  /* 0x01b00000e4b0783b */ /* 0x000fe20000004200 */
[----:B------:R-:W-:Y:S01]  /*4b40*/  FADD.FTZ R201, R204, R201 ;  /* 0x000000c9ccc97221 */ /* 0x000fe20000010000 */
[----:B------:R-:W-:-:S02]  /*4b50*/  FADD.FTZ R199, R199, R197 ;  /* 0x000000c5c7c77221 */ /* 0x000fc40000010000 */
[----:B------:R-:W-:Y:S01]  /*4b60*/  LDSM.16.MT88.4 R172, [R225+0x1b000] ;  /* 0x01b00000e1ac783b */ /* 0x000fe20000004200 */
[----:B------:R-:W-:Y:S01]  /*4b70*/  FADD.FTZ R202, R202, R201 ;  /* 0x000000c9caca7221 */ /* 0x000fe20000010000 */
[----:B-1----:R-:W-:Y:S01]  /*4b80*/  HMMA.16816.F32.BF16 R160, R24, R20, R160 ;  /* 0x0000001418a0723c */ /* 0x002fe200000418a0 */
[----:B------:R-:W-:Y:S02]  /*4b90*/  FADD.FTZ R199, R200, R199 ;  /* 0x000000c7c8c77221 */ /* 0x000fe40000010000 */
[----:B------:R-:W-:-:S03]  /*4ba0*/  FADD.FTZ R202, R203, R202 ;  /* 0x000000cacbca7221 */ /* 0x000fc60000010000 */
        /* <DEDUP_REMOVED lines=17> */
[C---:B---3--:R-:W-:Y:S06]  /*4cc0*/  HMMA.16816.F32.BF16 R116, R24.reuse, R4, R116 ;  /* 0x000000041874723c */ /* 0x048fec0000041874 */
[----:B------:R-:W-:Y:S01]  /*4cd0*/  HMMA.16816.F32.BF16 R120, R24, R6, R120 ;  /* 0x000000061878723c */ /* 0x000fe20000041878 */
[----:B------:R-:W3:Y:S05]  /*4ce0*/  LDSM.16.MT88.4 R4, [R225+0x1f000] ;  /* 0x01f00000e104783b */ /* 0x000eea0000004200 */
[C---:B------:R-:W-:Y:S06]  /*4cf0*/  HMMA.16816.F32.BF16 R140, R32.reuse, R168, R140 ;  /* 0x000000a8208c723c */ /* 0x040fec000004188c */
[----:B------:R-:W-:Y:S01]  /*4d00*/  HMMA.16816.F32.BF16 R144, R32, R170, R144 ;  /* 0x000000aa2090723c */ /* 0x000fe20000041890 */
[----:B------:R-:W4:Y:S04]  /*4d10*/  LDSM.16.MT88.4 R168, [R224+0x1b000] ;  /* 0x01b00000e0a8783b */ /* 0x000f280000004200 */
[----:B------:R-:W5:Y:S01]  /*4d20*/  LDSM.16.MT88.4 R32, [R228+0x1d000] ;  /* 0x01d00000e420783b */ /* 0x000f620000004200 */
[C---:B-1----:R-:W-:Y:S06]  /*4d30*/  HMMA.16816.F32.BF16 R124, R24.reuse, R20, R124 ;  /* 0x00000014187c723c */ /* 0x042fec000004187c */
[----:B------:R-:W-:Y:S01]  /*4d40*/  HMMA.16816.F32.BF16 R108, R24, R28, R108 ;  /* 0x0000001c186c723c */ /* 0x000fe2000004186c */
[----:B------:R-:W-:-:S02]  /*4d50*/  SHF.R.U32.HI R21, RZ, 0x10, R214 ;  /* 0x00000010ff157819 */ /* 0x000fc400000116d6 */
[----:B------:R-:W-:Y:S01]  /*4d60*/  LOP3.LUT R20, R214, 0xffff, RZ, 0xc0, !PT ;  /* 0x0000ffffd6147812 */ /* 0x000fe200078ec0ff */
[----:B------:R-:W-:Y:S02]  /*4d70*/  VIADD R215, R231, 0x4000 ;  /* 0x00004000e7d77836 */ /* 0x000fe40000000000 */
[C---:B--2---:R-:W-:Y:S01]  /*4d80*/  HMMA.16816.F32.BF16 R152, R24.reuse, R8, R152 ;  /* 0x000000081898723c */ /* 0x044fe20000041898 */
[----:B------:R-:W-:Y:S02]  /*4d90*/  LOP3.LUT R29, R212, 0xffff, RZ, 0xc0, !PT ;  /* 0x0000ffffd41d7812 */ /* 0x000fe400078ec0ff */
[----:B------:R-:W-:Y:S02]  /*4da0*/  LOP3.LUT R28, R21, 0xff, RZ, 0xc0, !PT ;  /* 0x000000ff151c7812 */ /* 0x000fe400078ec0ff */
[----:B------:R-:W-:Y:S01]  /*4db0*/  SHF.R.U32.HI R29, RZ, 0x8, R29 ;  /* 0x00000008ff1d7819 */ /* 0x000fe2000001161d */
[----:B------:R-:W-:Y:S01]  /*4dc0*/  HMMA.16816.F32.BF16 R112, R24, R30, R112 ;  /* 0x0000001e1870723c */ /* 0x000fe20000041870 */
[----:B------:R-:W-:-:S02]  /*4dd0*/  SHF.R.U32.HI R8, RZ, 0x18, R214 ;  /* 0x00000018ff087819 */ /* 0x000fc400000116d6 */
[----:B------:R-:W-:Y:S01]  /*4de0*/  LOP3.LUT R9, R214, 0xff, RZ, 0xc0, !PT ;  /* 0x000000ffd6097812 */ /* 0x000fe200078ec0ff */
[----:B------:R-:W-:Y:S01]  /*4df0*/  VIADD R214, R231, 0x4800 ;  /* 0x00004800e7d67836 */ /* 0x000fe20000000000 */
[----:B------:R-:W-:Y:S01]  /*4e00*/  PRMT R28, R28, 0x5410, R8 ;  /* 0x000054101c1c7816 */ /* 0x000fe20000000008 */
[C---:B------:R-:W-:Y:S01]  /*4e10*/  HMMA.16816.F32.BF16 R132, R24.reuse, R10, R132 ;  /* 0x0000000a1884723c */ /* 0x040fe20000041884 */
[----:B------:R-:W-:Y:S02]  /*4e20*/  SHF.R.U32.HI R31, RZ, 0x8, R20 ;  /* 0x00000008ff1f7819 */ /* 0x000fe40000011614 */
[----:B------:R-:W-:Y:S02]  /*4e30*/  SHF.R.U32.HI R30, RZ, 0x18, R212 ;  /* 0x00000018ff1e7819 */ /* 0x000fe400000116d4 */
[----:B------:R-:W-:Y:S01]  /*4e40*/  PRMT R9, R9, 0x5410, R31 ;  /* 0x0000541009097816 */ /* 0x000fe2000000001f */
[----:B---3--:R-:W-:Y:S01]  /*4e50*/  HMMA.16816.F32.BF16 R136, R24, R4, R136 ;  /* 0x000000041888723c */ /* 0x008fe20000041888 */
[----:B------:R-:W-:-:S02]  /*4e60*/  LOP3.LUT R10, R212, 0xff, RZ, 0xc0, !PT ;  /* 0x000000ffd40a7812 */ /* 0x000fc400078ec0ff */
[----:B------:R-:W-:Y:S01]  /*4e70*/  SHF.R.U32.HI R11, RZ, 0x10, R212 ;  /* 0x00000010ff0b7819 */ /* 0x000fe200000116d4 */
[----:B------:R-:W-:Y:S01]  /*4e80*/  VIADD R212, R231, 0x5800 ;  /* 0x00005800e7d47836 */ /* 0x000fe20000000000 */
[----:B------:R-:W-:Y:S01]  /*4e90*/  PRMT R8, R10, 0x5410, R29 ;  /* 0x000054100a087816 */ /* 0x000fe2000000001d */
[C---:B----4-:R-:W-:Y:S01]  /*4ea0*/  HMMA.16816.F32.BF16 R84, R24.reuse, R168, R84 ;  /* 0x000000a81854723c */ /* 0x050fe20000041854 */
[----:B------:R-:W-:Y:S02]  /*4eb0*/  LOP3.LUT R11, R11, 0xff, RZ, 0xc0, !PT ;  /* 0x000000ff0b0b7812 */ /* 0x000fe400078ec0ff */
[--C-:B------:R-:W-:Y:S02]  /*4ec0*/  HSET2.LE.AND R29, R9, R180.reuse, PT ;  /* 0x000000b4091d7233 */ /* 0x100fe40003803000 */
[----:B------:R-:W-:Y:S01]  /*4ed0*/  PRMT R30, R11, 0x5410, R30 ;  /* 0x000054100b1e7816 */ /* 0x000fe2000000001e */
[----:B------:R-:W-:Y:S01]  /*4ee0*/  HMMA.16816.F32.BF16 R88, R24, R170, R88 ;  /* 0x000000aa1858723c */ /* 0x000fe20000041858 */
[--C-:B------:R-:W-:Y:S01]  /*4ef0*/  HSET2.LE.AND R4, R8, R180.reuse, PT ;  /* 0x000000b408047233 */ /* 0x100fe20003803000 */
[----:B------:R-:W1:Y:S01]  /*4f00*/  LDSM.16.MT88.4 R168, [R224+0x1f000] ;  /* 0x01f00000e0a8783b */ /* 0x000e620000004200 */
[----:B------:R-:W-:-:S02]  /*4f10*/  HSET2.LE.AND R28, R28, R180, PT ;  /* 0x000000b41c1c7233 */ /* 0x000fc40003803000 */
[----:B------:R-:W-:Y:S01]  /*4f20*/  HSET2.LE.AND R5, R30, R180, PT ;  /* 0x000000b41e057233 */ /* 0x000fe20003803000 */
[C---:B------:R-:W-:Y:S01]  /*4f30*/  HMMA.16816.F32.BF16 R128, R24.reuse, R22, R128 ;  /* 0x000000161880723c */ /* 0x040fe20000041880 */
[----:B------:R-:W2:Y:S01]  /*4f40*/  LDSM.16.MT88.4 R20, [R226+0x19800] ;  /* 0x01980000e214783b */ /* 0x000ea20000004200 */
[----:B-----5:R-:W-:Y:S01]  /*4f50*/  F2FP.BF16.F32.PACK_AB R31, R210, R211 ;  /* 0x000000d3d21f723e */ /* 0x020fe200000010ff */
[----:B------:R-:W-:Y:S01]  /*4f60*/  FADD.FTZ R211, R211, R199 ;  /* 0x000000c7d3d37221 */ /* 0x000fe20000010000 */
[----:B------:R-:W-:Y:S01]  /*4f70*/  F2FP.BF16.F32.PACK_AB R30, R205, R206 ;  /* 0x000000cecd1e723e */ /* 0x000fe200000010ff */
[----:B------:R-:W3:Y:S01]  /*4f80*/  LDSM.16.MT88.4 R8, [R225+0x19800] ;  /* 0x01980000e108783b */ /* 0x000ee20000004200 */
[C---:B------:R-:W-:Y:S01]  /*4f90*/  HMMA.16816.F32.BF16 R148, R24.reuse, R6, R148 ;  /* 0x000000061894723c */ /* 0x040fe20000041894 */
[----:B------:R-:W-:Y:S01]  /*4fa0*/  LOP3.LUT R4, R4, R31, RZ, 0xc0, !PT ;  /* 0x0000001f04047212 */ /* 0x000fe200078ec0ff */
[----:B------:R-:W-:Y:S01]  /*4fb0*/  FADD.FTZ R206, R206, R202 ;  /* 0x000000cacece7221 */ /* 0x000fe20000010000 */
[----:B------:R-:W-:Y:S01]  /*4fc0*/  LOP3.LUT R5, R5, R30, RZ, 0xc0, !PT ;  /* 0x0000001e05057212 */ /* 0x000fe200078ec0ff */
[----:B------:R-:W-:Y:S01]  /*4fd0*/  LDSM.16.MT88.4 R180, [R224+0x19800] ;  /* 0x01980000e0b4783b */ /* 0x000fe20000004200 */
[----:B------:R-:W-:Y:S01]  /*4fe0*/  FADD.FTZ R211, R210, R211 ;  /* 0x000000d3d2d37221 */ /* 0x000fe20000010000 */
        /* <DEDUP_REMOVED lines=9> */
[----:B------:R-:W-:Y:S01]  /*5080*/  FADD.FTZ R207, R207, R206 ;  /* 0x000000cecfcf7221 */ /* 0x000fe20000010000 */
[----:B------:R-:W-:Y:S01]  /*5090*/  FADD.FTZ R247, R247, R209 ;  /* 0x000000d1f7f77221 */ /* 0x000fe20000010000 */
[C---:B------:R-:W-:Y:S01]  /*50a0*/  VIADD R211, R231.reuse, 0x6000 ;  /* 0x00006000e7d37836 */ /* 0x040fe20000000000 */
[----:B------:R-:W-:Y:S01]  /*50b0*/  HMMA.16816.F32.BF16 R76, R24, R172, R76 ;  /* 0x000000ac184c723c */ /* 0x000fe2000004184c */
[----:B------:R-:W-:Y:S01]  /*50c0*/  LDSM.16.MT88.4 R28, [R226+0x1b800] ;  /* 0x01b80000e21c783b */ /* 0x000fe20000004200 */
[----:B------:R-:W-:Y:S01]  /*50d0*/  FADD.FTZ R246, R246, R207 ;  /* 0x000000cff6f67221 */ /* 0x000fe20000010000 */
[----:B------:R-:W-:-:S02]  /*50e0*/  VIADD R210, R231, 0x6800 ;  /* 0x00006800e7d27836 */ /* 0x000fc40000000000 */
[----:B------:R-:W-:Y:S01]  /*50f0*/  VIADD R209, R231, 0x7000 ;  /* 0x00007000e7d17836 */ /* 0x000fe20000000000 */
        /* <DEDUP_REMOVED lines=58> */
[----:B------:R-:W-:Y:S01]  /*54a0*/  UIMAD.WIDE.U32 UR40, UR14, 0x40, URZ ;  /* 0x000000400e2878a5 */ /* 0x000fe2000f8e003f */
[----:B------:R-:W-:Y:S01]  /*54b0*/  IMAD.U32 R9, RZ, RZ, UR11 ;  /* 0x0000000bff097e24 */ /* 0x000fe2000f8e00ff */
[----:B------:R-:W-:Y:S01]  /*54c0*/  UIADD3 UR9, UR11, UR9, URZ ;  /* 0x000000090b097290 */ /* 0x000fe2000fffe03f */
[----:B------:R-:W-:Y:S01]  /*54d0*/  IMAD.U32 R0, RZ, RZ, UR8 ;  /* 0x00000008ff007e24 */ /* 0x000fe2000f8e00ff */
[----:B------:R-:W-:Y:S01]  /*54e0*/  BAR.SYNC.DEFER_BLOCKING 0x0 ;  /* 0x0000000000007b1d */ /* 0x000fe20000010000 */
[----:B------:R-:W-:Y:S01]  /*54f0*/  LEA R4, P0, R8, R14, 0x6 ;  /* 0x0000000e08047211 */ /* 0x000fe200078030ff */
[----:B------:R-:W-:-:S02]  /*5500*/  UISETP.NE.AND UP0, UPT, UR31, 0x2, UPT ;  /* 0x000000021f00788c */ /* 0x000fc4000bf05270 */
[----:B------:R-:W-:Y:S02]  /*5510*/  IMAD.U32 R2, RZ, RZ, UR9 ;  /* 0x00000009ff027e24 */ /* 0x000fe4000f8e00ff */
[----:B------:R-:W-:Y:S02]  /*5520*/  ULDC.64 UR10, c[0x0][0x220] ;  /* 0x00008800000a7ab9 */ /* 0x000fe40000000a00 */
[----:B------:R-:W-:Y:S02]  /*5530*/  LEA R6, P1, R4, UR10, 0x1 ;  /* 0x0000000a04067c11 */ /* 0x000fe4000f8208ff */
[----:B------:R-:W-:Y:S02]  /*5540*/  LEA.HI.X R2, R8, R239, R2, 0x6, P0 ;  /* 0x000000ef08027211 */ /* 0x000fe400000f3402 */
[----:B------:R-:W-:Y:S02]  /*5550*/  IADD3 R28, P0, R6, UR40, RZ ;  /* 0x00000028061c7c10 */ /* 0x000fe4000ff1e0ff */
[----:B------:R-:W-:-:S04]  /*5560*/  LEA.HI.X R7, R4, UR11, R2, 0x1, P1 ;  /* 0x0000000b04077c11 */ /* 0x000fc800088f0c02 */
[----:B------:R-:W-:Y:S01]  /*5570*/  IADD3.X R29, R7, UR41, R0, P0, !PT ;  /* 0x00000029071d7c10 */ /* 0x000fe200087fe400 */
[----:B------:R-:W-:-:S04]  /*5580*/  IMAD.U32 R0, RZ, RZ, UR38 ;  /* 0x00000026ff007e24 */ /* 0x000fc8000f8e00ff */
[----:B------:R-:W-:Y:S01]  /*5590*/  IMAD R0, R0, 0x40, R19 ;  /* 0x0000004000007824 */ /* 0x000fe200078e0213 */
[----:B------:R-:W-:Y:S01]  /*55a0*/  @!PT LDS RZ, [RZ] ;  /* 0x00000000fffff984 */ /* 0x000fe20000000800 */
[----:B------:R-:W-:Y:S01]  /*55b0*/  @!PT LDS RZ, [RZ] ;  /* 0x00000000fffff984 */ /* 0x000fe20000000800 */
[----:B------:R-:W-:Y:S01]  /*55c0*/  @!PT LDS RZ, [RZ] ;  /* 0x00000000fffff984 */ /* 0x000fe20000000800 */
[----:B------:R-:W-:Y:S03]  /*55d0*/  LDGSTS.E.BYPASS.LTC128B.128 [R235+0x18000], desc[UR32][R6.64] ;  /* 0x1800000006eb7fae */ /* 0x000fe6000b901d60 */
[----:B------:R-:W-:Y:S01]  /*55e0*/  VIADD R2, R0, 0x8 ;  /* 0x0000000800027836 */ /* 0x000fe20000000000 */
[----:B------:R-:W-:Y:S04]  /*55f0*/  LDGSTS.E.BYPASS.LTC128B.128 [R235+0x1a000], desc[UR32][R6.64+0x80] ;  /* 0x1a00008006eb7fae */ /* 0x000fe8000b901d60 */
[----:B------:R-:W-:Y:S01]  /*5600*/  LDGSTS.E.BYPASS.LTC128B.128 [R235+0x1c000], desc[UR32][R6.64+0x100] ;  /* 0x1c00010006eb7fae */ /* 0x000fe2000b901d60 */
[----:B------:R-:W-:-:S02]  /*5610*/  ISETP.GE.AND P1, PT, R2, R18, PT ;  /* 0x000000120200720c */ /* 0x000fc40003f26270 */
[----:B------:R-:W-:Y:S01]  /*5620*/  ISETP.GE.AND P3, PT, R2, R17, PT ;  /* 0x000000110200720c */ /* 0x000fe20003f66270 */
[----:B------:R1:W-:Y:S01]  /*5630*/  LDGSTS.E.BYPASS.LTC128B.128 [R235+0x1e000], desc[UR32][R6.64+0x180] ;  /* 0x1e00018006eb7fae */ /* 0x0003e2000b901d60 */
[----:B------:R-:W-:-:S03]  /*5640*/  VIADD R2, R0, 0x11 ;  /* 0x0000001100027836 */ /* 0x000fc60000000000 */
        /* <DEDUP_REMOVED lines=9> */
[----:B------:R-:W-:Y:S04]  /*56e0*/  LDSM.16.M88.4 R8, [R232] ;  /* 0x00000000e808783b */ /* 0x000fe80000000200 */
[----:B-1----:R-:W1:Y:S04]  /*56f0*/  LDSM.16.M88.4 R4, [R231] ;  /* 0x00000000e704783b */ /* 0x002e680000000200 */
[----:B------:R-:W1:Y:S04]  /*5700*/  LDSM.16.M88.4 R200, [R223] ;  /* 0x00000000dfc8783b */ /* 0x000e680000000200 */
[----:B------:R-:W1:Y:S04]  /*5710*/  LDSM.16.M88.4 R192, [R222] ;  /* 0x00000000dec0783b */ /* 0x000e680000000200 */
[----:B------:R-:W1:Y:S04]  /*5720*/  LDSM.16.M88.4 R188, [R221] ;  /* 0x00000000ddbc783b */ /* 0x000e680000000200 */
[----:B------:R-:W-:Y:S01]  /*5730*/  LDSM.16.M88.4 R196, [R227+0x10000] ;  /* 0x01000000e3c4783b */ /* 0x000fe20000000200 */
[C---:B---3--:R-:W-:Y:S03]  /*5740*/  HMMA.16816.F32.BF16 R184, R24.reuse, R180, RZ ;  /* 0x000000b418b8723c */ /* 0x048fe600000418ff */
[----:B------:R-:W-:Y:S04]  /*5750*/  LDSM.16.M88.4 R204, [R227+0x11000] ;  /* 0x01100000e3cc783b */ /* 0x000fe80000000200 */
[----:B------:R-:W0:Y:S01]  /*5760*/  LDGDEPBAR ;  /* 0x00000000000079af */ /* 0x000e220000000000 */
[C---:B------:R-:W-:Y:S06]  /*5770*/  HMMA.16816.F32.BF16 R180, R24.reuse, R182, RZ ;  /* 0x000000b618b4723c */ /* 0x040fec00000418ff */
[C---:B----4-:R-:W-:Y:S06]  /*5780*/  HMMA.16816.F32.BF16 R176, R24.reuse, R172, RZ ;  /* 0x000000ac18b0723c */ /* 0x050fec00000418ff */
[C---:B------:R-:W-:Y:S06]  /*5790*/  HMMA.16816.F32.BF16 R172, R24.reuse, R174, RZ ;  /* 0x000000ae18ac723c */ /* 0x040fec00000418ff */
[C---:B-----5:R-:W-:Y:S06]  /*57a0*/  HMMA.16816.F32.BF16 R168, R24.reuse, R32, RZ ;  /* 0x0000002018a8723c */ /* 0x060fec00000418ff */
[C---:B------:R-:W-:Y:S06]  /*57b0*/  HMMA.16816.F32.BF16 R32, R24.reuse, R34, RZ ;  /* 0x000000221820723c */ /* 0x040fec00000418ff */
[C---:B--2---:R-:W-:Y:S06]  /*57c0*/  HMMA.16816.F32.BF16 R28, R24.reuse, R20, RZ ;  /* 0x00000014181c723c */ /* 0x044fec00000418ff */
[----:B------:R-:W-:Y:S01]  /*57d0*/  HMMA.16816.F32.BF16 R24, R24, R22, RZ ;  /* 0x000000161818723c */ /* 0x000fe200000418ff */
[----:B------:R-:W-:Y:S05]  /*57e0*/  LDSM.16.M88.4 R20, [R227+0x10800] ;  /* 0x01080000e314783b */ /* 0x000fea0000000200 */
[C---:B-1----:R-:W-:Y:S06]  /*57f0*/  HMMA.16816.F32.BF16 R184, R8.reuse, R4, R184 ;  /* 0x0000000408b8723c */ /* 0x042fec00000418b8 */
[C---:B------:R-:W-:Y:S01]  /*5800*/  HMMA.16816.F32.BF16 R180, R8.reuse, R6, R180 ;  /* 0x0000000608b4723c */ /* 0x040fe200000418b4 */
[----:B------:R-:W1:Y:S05]  /*5810*/  LDSM.16.M88.4 R4, [R230] ;  /* 0x00000000e604783b */ /* 0x000e6a0000000200 */
[C---:B------:R-:W-:Y:S06]  /*5820*/  HMMA.16816.F32.BF16 R176, R8.reuse, R200, R176 ;  /* 0x000000c808b0723c */ /* 0x040fec00000418b0 */
[C---:B------:R-:W-:Y:S01]  /*5830*/  HMMA.16816.F32.BF16 R172, R8.reuse, R202, R172 ;  /* 0x000000ca08ac723c */ /* 0x040fe200000418ac */
[----:B------:R-:W-:Y:S05]  /*5840*/  LDSM.16.M88.4 R200, [R220+0x1800] ;  /* 0x00180000dcc8783b */ /* 0x000fea0000000200 */
[C---:B------:R-:W-:Y:S06]  /*5850*/  HMMA.16816.F32.BF16 R168, R8.reuse, R192, R168 ;  /* 0x000000c008a8723c */ /* 0x040fec00000418a8 */
[C---:B------:R-:W-:Y:S01]  /*5860*/  HMMA.16816.F32.BF16 R32, R8.reuse, R194, R32 ;  /* 0x000000c20820723c */ /* 0x040fe20000041820 */
[----:B------:R-:W2:Y:S05]  /*5870*/  LDSM.16.M88.4 R192, [R227+0x11800] ;  /* 0x01180000e3c0783b */ /* 0x000eaa0000000200 */
[C---:B------:R-:W-:Y:S06]  /*5880*/  HMMA.16816.F32.BF16 R28, R8.reuse, R188, R28 ;  /* 0x000000bc081c723c */ /* 0x040fec000004181c */
[----:B------:R-:W-:Y:S01]  /*5890*/  HMMA.16816.F32.BF16 R24, R8, R190, R24 ;  /* 0x000000be0818723c */ /* 0x000fe20000041818 */
[----:B------:R-:W-:Y:S04]  /*58a0*/  LDSM.16.M88.4 R8, [R229] ;  /* 0x00000000e508783b */ /* 0x000fe80000000200 */
[----:B------:R-:W3:Y:S01]  /*58b0*/  LDSM.16.M88.4 R188, [R220] ;  /* 0x00000000dcbc783b */ /* 0x000ee20000000200 */
        /* <DEDUP_REMOVED lines=8> */
[----:B------:R-:W-:Y:S05]  /*5940*/  LDSM.16.M88.4 R204, [R219] ;  /* 0x00000000dbcc783b */ /* 0x000fea0000000200 */
        /* <DEDUP_REMOVED lines=15> */
[----:B------:R-:W5:Y:S04]  /*5a40*/  LDSM.16.M88.4 R8, [R232+0x4000] ;  /* 0x00400000e808783b */ /* 0x000f680000000200 */
[----:B------:R-:W-:Y:S01]  /*5a50*/  LDSM.16.M88.4 R200, [R227+0x12800] ;  /* 0x01280000e3c8783b */ /* 0x000fe20000000200 */
[C---:B--2---:R-:W-:Y:S06]  /*5a60*/  HMMA.16816.F32.BF16 R184, R4.reuse, R192, R184 ;  /* 0x000000c004b8723c */ /* 0x044fec00000418b8 */
[C---:B------:R-:W-:Y:S01]  /*5a70*/  HMMA.16816.F32.BF16 R180, R4.reuse, R194, R180 ;  /* 0x000000c204b4723c */ /* 0x040fe200000418b4 */
[----:B------:R-:W2:Y:S05]  /*5a80*/  LDSM.16.M88.4 R192, [R218] ;  /* 0x00000000dac0783b */ /* 0x000eaa0000000200 */
[C---:B---3--:R-:W-:Y:S06]  /*5a90*/  HMMA.16816.F32.BF16 R176, R4.reuse, R188, R176 ;  /* 0x000000bc04b0723c */ /* 0x048fec00000418b0 */
[C---:B------:R-:W-:Y:S01]  /*5aa0*/  HMMA.16816.F32.BF16 R172, R4.reuse, R190, R172 ;  /* 0x000000be04ac723c */ /* 0x040fe200000418ac */
[----:B------:R-:W3:Y:S05]  /*5ab0*/  LDSM.16.M88.4 R188, [R217] ;  /* 0x00000000d9bc783b */ /* 0x000eea0000000200 */
[C---:B-1----:R-:W-:Y:S06]  /*5ac0*/  HMMA.16816.F32.BF16 R168, R4.reuse, R196, R168 ;  /* 0x000000c404a8723c */ /* 0x042fec00000418a8 */
[C---:B------:R-:W-:Y:S01]  /*5ad0*/  HMMA.16816.F32.BF16 R32, R4.reuse, R198, R32 ;  /* 0x000000c60420723c */ /* 0x040fe20000041820 */
[----:B------:R-:W1:Y:S05]  /*5ae0*/  LDSM.16.M88.4 R196, [R216] ;  /* 0x00000000d8c4783b */ /* 0x000e6a0000000200 */
        /* <DEDUP_REMOVED lines=81> */
[----:B------:R-:W1:Y:S01]  /*6000*/  LDSM.16.M88.4 R20, [R233+0x16000] ;  /* 0x01600000e914783b */ /* 0x000e620000000200 */
[C---:B----4-:R-:W-:Y:S06]  /*6010*/  HMMA.16816.F32.BF16 R184, R4.reuse, R8, R184 ;  /* 0x0000000804b8723c */ /* 0x050fec00000418b8 */
[C---:B------:R-:W-:Y:S01]  /*6020*/  HMMA.16816.F32.BF16 R180, R4.reuse, R10, R180 ;  /* 0x0000000a04b4723c */ /* 0x040fe200000418b4 */
[----:B------:R-:W4:Y:S05]  /*6030*/  LDSM.16.M88.4 R8, [R233+0x16800] ;  /* 0x01680000e908783b */ /* 0x000f2a0000000200 */
[C---:B------:R-:W-:Y:S06]  /*6040*/  HMMA.16816.F32.BF16 R176, R4.reuse, R200, R176 ;  /* 0x000000c804b0723c */ /* 0x040fec00000418b0 */
[C---:B------:R-:W-:Y:S01]  /*6050*/  HMMA.16816.F32.BF16 R172, R4.reuse, R202, R172 ;  /* 0x000000ca04ac723c */ /* 0x040fe200000418ac */
[----:B------:R-:W5:Y:S05]  /*6060*/  LDSM.16.M88.4 R200, [R233+0x17800] ;  /* 0x01780000e9c8783b */ /* 0x000f6a0000000200 */
[C---:B--2---:R-:W-:Y:S06]  /*6070*/  HMMA.16816.F32.BF16 R168, R4.reuse, R192, R168 ;  /* 0x000000c004a8723c */ /* 0x044fec00000418a8 */
[C---:B------:R-:W-:Y:S01]  /*6080*/  HMMA.16816.F32.BF16 R32, R4.reuse, R194, R32 ;  /* 0x000000c20420723c */ /* 0x040fe20000041820 */
[----:B------:R-:W-:Y:S05]  /*6090*/  LDSM.16.M88.4 R192, [R211] ;  /* 0x00000000d3c0783b */ /* 0x000fea0000000200 */
[C---:B---3--:R-:W-:Y:S06]  /*60a0*/  HMMA.16816.F32.BF16 R28, R4.reuse, R188, R28 ;  /* 0x000000bc041c723c */ /* 0x048fec000004181c */
[----:B------:R-:W-:Y:S01]  /*60b0*/  HMMA.16816.F32.BF16 R24, R4, R190, R24 ;  /* 0x000000be0418723c */ /* 0x000fe20000041818 */
[----:B------:R-:W2:Y:S04]  /*60c0*/  LDSM.16.M88.4 R4, [R232+0xc000] ;  /* 0x00c00000e804783b */ /* 0x000ea80000000200 */
[----:B------:R-:W-:Y:S01]  /*60d0*/  LDSM.16.M88.4 R188, [R210] ;  /* 0x00000000d2bc783b */ /* 0x000fe20000000200 */
[C---:B-1----:R-:W-:Y:S06]  /*60e0*/  HMMA.16816.F32.BF16 R184, R196.reuse, R20, R184 ;  /* 0x00000014c4b8723c */ /* 0x042fec00000418b8 */
[C---:B------:R-:W-:Y:S01]  /*60f0*/  HMMA.16816.F32.BF16 R180, R196.reuse, R22, R180 ;  /* 0x00000016c4b4723c */ /* 0x040fe200000418b4 */
[----:B------:R-:W1:Y:S05]  /*6100*/  LDSM.16.M88.4 R20, [R209] ;  /* 0x00000000d114783b */ /* 0x000e6a0000000200 */
[C---:B----4-:R-:W-:Y:S06]  /*6110*/  HMMA.16816.F32.BF16 R176, R196.reuse, R8, R176 ;  /* 0x00000008c4b0723c */ /* 0x050fec00000418b0 */
[C---:B------:R-:W-:Y:S01]  /*6120*/  HMMA.16816.F32.BF16 R172, R196.reuse, R10, R172 ;  /* 0x0000000ac4ac723c */ /* 0x040fe200000418ac */
[----:B------:R-:W3:Y:S05]  /*6130*/  LDSM.16.M88.4 R8, [R208] ;  /* 0x00000000d008783b */ /* 0x000eea0000000200 */
[C---:B------:R-:W-:Y:S06]  /*6140*/  HMMA.16816.F32.BF16 R168, R196.reuse, R204, R168 ;  /* 0x000000ccc4a8723c */ /* 0x040fec00000418a8 */
[C---:B------:R-:W-:Y:S06]  /*6150*/  HMMA.16816.F32.BF16 R32, R196.reuse, R206, R32 ;  /* 0x000000cec420723c */ /* 0x040fec0000041820 */
[C---:B-----5:R-:W-:Y:S06]  /*6160*/  HMMA.16816.F32.BF16 R28, R196.reuse, R200, R28 ;  /* 0x000000c8c41c723c */ /* 0x060fec000004181c */
        /* <DEDUP_REMOVED lines=15> */
[----:B------:R-:W5:Y:S01]  /*6260*/  LDSM.16.M88.4 R188, [R227+0x17000] ;  /* 0x01700000e3bc783b */ /* 0x000f620000000200 */
        /* <DEDUP_REMOVED lines=9> */
[----:B------:R-:W-:-:S04]  /*6300*/  DEPBAR.LE SB0, 0x0 ;  /* 0x000080000000791a */ /* 0x000fc80000000000 */
[----:B---3--:R-:W-:Y:S06]  /*6310*/  HMMA.16816.F32.BF16 R176, R20, R4, R176 ;  /* 0x0000000414b0723c */ /* 0x008fec00000418b0 */
[----:B-----5:R-:W-:Y:S01]  /*6320*/  HMMA.16816.F32.BF16 R168, R200, R188, R168 ;  /* 0x000000bcc8a8723c */ /* 0x020fe200000418a8 */
[C---:B------:R-:W-:Y:S02]  /*6330*/  VIADD R4, R0.reuse, 0x1 ;  /* 0x0000000100047836 */ /* 0x040fe40000000000 */
[----:B------:R-:W-:-:S03]  /*6340*/  VIADD R5, R0, 0x9 ;  /* 0x0000000900057836 */ /* 0x000fc60000000000 */
[CC--:B------:R-:W-:Y:S01]  /*6350*/  ISETP.GE.AND P6, PT, R4.reuse, R18.reuse, PT ;  /* 0x000000120400720c */ /* 0x0c0fe20003fc6270 */
[----:B------:R-:W-:Y:S01]  /*6360*/  HMMA.16816.F32.BF16 R172, R20, R6, R172 ;  /* 0x0000000614ac723c */ /* 0x000fe200000418ac */
[-C--:B------:R-:W-:Y:S01]  /*6370*/  ISETP.GE.AND P0, PT, R4, R17.reuse, PT ;  /* 0x000000110400720c */ /* 0x080fe20003f06270 */
[----:B------:R-:W-:Y:S01]  /*6380*/  VIADD R4, R0, 0x10 ;  /* 0x0000001000047836 */ /* 0x000fe20000000000 */
[-C--:B------:R-:W-:Y:S02]  /*6390*/  ISETP.GE.AND P4, PT, R5, R18.reuse, PT ;  /* 0x000000120500720c */ /* 0x080fe40003f86270 */
[----:B------:R-:W-:Y:S01]  /*63a0*/  FSEL R180, R180, -INF , !P1 ;  /* 0xff800000b4b47808 */ /* 0x000fe20004800000 */
[----:B------:R-:W-:Y:S01]  /*63b0*/  HMMA.16816.F32.BF16 R32, R200, R190, R32 ;  /* 0x000000bec820723c */ /* 0x000fe20000041820 */
[----:B------:R-:W-:Y:S01]  /*63c0*/  ISETP.GE.AND P5, PT, R4, R18, PT ;  /* 0x000000120400720c */ /* 0x000fe20003fa6270 */
[----:B------:R-:W-:Y:S01]  /*63d0*/  VIADD R6, R0, 0x19 ;  /* 0x0000001900067836 */ /* 0x000fe20000000000 */
[----:B------:R-:W-:-:S02]  /*63e0*/  ISETP.GE.AND P1, PT, R4, R17, PT ;  /* 0x000000110400720c */ /* 0x000fc40003f26270 */
[----:B------:R-:W-:Y:S01]  /*63f0*/  FSEL R4, R182, -INF , !P3 ;  /* 0xff800000b6047808 */ /* 0x000fe20005800000 */
[C---:B--2---:R-:W-:Y:S01]  /*6400*/  HMMA.16816.F32.BF16 R28, R200.reuse, R192, R28 ;  /* 0x000000c0c81c723c */ /* 0x044fe2000004181c */
[----:B------:R-:W-:Y:S02]  /*6410*/  FSEL R181, R181, -INF , !P4 ;  /* 0xff800000b5b57808 */ /* 0x000fe40006000000 */
[C---:B------:R-:W-:Y:S02]  /*6420*/  ISETP.GE.AND P3, PT, R2.reuse, R18, PT ;  /* 0x000000120200720c */ /* 0x040fe40003f66270 */
[-C--:B------:R-:W-:Y:S01]  /*6430*/  ISETP.GE.AND P4, PT, R2, R17.reuse, PT ;  /* 0x000000110200720c */ /* 0x080fe20003f86270 */
[----:B------:R-:W-:Y:S01]  /*6440*/  VIADD R2, R0, 0x18 ;  /* 0x0000001800027836 */ /* 0x000fe20000000000 */
[----:B------:R-:W-:Y:S01]  /*6450*/  ISETP.GE.AND P2, PT, R5, R17, PT ;  /* 0x000000110500720c */ /* 0x000fe20003f46270 */
[----:B------:R-:W-:Y:S01]  /*6460*/  HMMA.16816.F32.BF16 R24, R200, R194, R24 ;  /* 0x000000c2c818723c */ /* 0x000fe20000041818 */
[----:B------:R-:W-:-:S02]  /*6470*/  FSEL R188, R176, -INF , !P5 ;  /* 0xff800000b0bc7808 */ /* 0x000fc40006800000 */
[----:B------:R-:W-:Y:S02]  /*6480*/  FSEL R5, R183, -INF , !P2 ;  /* 0xff800000b7057808 */ /* 0x000fe40005000000 */
[CC--:B------:R-:W-:Y:S01]  /*6490*/  ISETP.GE.AND P2, PT, R2.reuse, R18.reuse, PT ;  /* 0x000000120200720c */ /* 0x0c0fe20003f46270 */
[C---:B------:R-:W-:Y:S01]  /*64a0*/  HMMA.16816.F32.BF16 R168, R20.reuse, R196, R168 ;  /* 0x000000c414a8723c */ /* 0x040fe200000418a8 */
[----:B------:R-:W-:Y:S01]  /*64b0*/  ISETP.GE.AND P5, PT, R2, R17, PT ;  /* 0x000000110200720c */ /* 0x000fe20003fa6270 */
[----:B------:R-:W-:Y:S01]  /*64c0*/  VIADD R2, R0, 0x20 ;  /* 0x0000002000027836 */ /* 0x000fe20000000000 */
[----:B------:R-:W-:Y:S02]  /*64d0*/  FSEL R7, R185, -INF , !P6 ;  /* 0xff800000b9077808 */ /* 0x000fe40007000000 */
[----:B------:R-:W-:Y:S01]  /*64e0*/  FSEL R191, R178, -INF , !P1 ;  /* 0xff800000b2bf7808 */ /* 0x000fe20004800000 */
[----:B------:R-:W-:Y:S01]  /*64f0*/  HMMA.16816.F32.BF16 R32, R20, R198, R32 ;  /* 0x000000c61420723c */ /* 0x000fe20000041820 */
[----:B------:R-:W-:Y:S01]  /*6500*/  FSEL R189, R177, -INF , !P3 ;  /* 0xff800000b1bd7808 */ /* 0x000fe20005800000 */
[----:B------:R-:W-:Y:S01]  /*6510*/  BAR.SYNC.DEFER_BLOCKING 0x0 ;  /* 0x0000000000007b1d */ /* 0x000fe20000010000 */
[----:B------:R-:W-:-:S02]  /*6520*/  ISETP.GE.AND P6, PT, R0, R18, PT ;  /* 0x000000120000720c */ /* 0x000fc40003fc6270 */
[CC--:B------:R-:W-:Y:S01]  /*6530*/  ISETP.GE.AND P1, PT, R6.reuse, R18.reuse, PT ;  /* 0x000000120600720c */ /* 0x0c0fe20003f26270 */
[C---:B-1----:R-:W-:Y:S01]  /*6540*/  HMMA.16816.F32.BF16 R28, R20.reuse, R8, R28 ;  /* 0x00000008141c723c */ /* 0x042fe2000004181c */
[-C--:B------:R-:W-:Y:S02]  /*6550*/  ISETP.GE.AND P3, PT, R6, R17.reuse, PT ;  /* 0x000000110600720c */ /* 0x080fe40003f66270 */
[----:B------:R-:W-:Y:S02]  /*6560*/  FSEL R192, R179, -INF , !P4 ;  /* 0xff800000b3c07808 */ /* 0x000fe40006000000 */
[----:B------:R-:W-:Y:S01]  /*6570*/  FSEL R6, R187, -INF , !P0 ;  /* 0xff800000bb067808 */ /* 0x000fe20004000000 */
[----:B------:R-:W-:Y:S01]  /*6580*/  HMMA.16816.F32.BF16 R24, R20, R10, R24 ;  /* 0x0000000a1418723c */ /* 0x000fe20000041818 */
[----:B------:R-:W-:Y:S01]  /*6590*/  ISETP.GE.AND P4, PT, R2, R18, PT ;  /* 0x000000120200720c */ /* 0x000fe20003f86270 */
[----:B------:R-:W-:Y:S01]  /*65a0*/  VIADD R8, R0, 0x29 ;  /* 0x0000002900087836 */ /* 0x000fe20000000000 */
[----:B------:R-:W-:Y:S01]  /*65b0*/  ISETP.GE.AND P0, PT, R2, R17, PT ;  /* 0x000000110200720c */ /* 0x000fe20003f06270 */
[----:B------:R-:W-:Y:S01]  /*65c0*/  VIADD R2, R0, 0x21 ;  /* 0x0000002100027836 */ /* 0x000fe20000000000 */
[----:B------:R-:W-:Y:S01]  /*65d0*/  FSEL R176, R184, -INF , !P6 ;  /* 0xff800000b8b07808 */ /* 0x000fe20007000000 */
[----:B------:R-:W-:Y:S01]  /*65e0*/  VIADD R9, R0, 0x31 ;  /* 0x0000003100097836 */ /* 0x000fe20000000000 */
[----:B------:R-:W-:Y:S01]  /*65f0*/  FSEL R187, R172, -INF , !P2 ;  /* 0xff800000acbb7808 */ /* 0x000fe20005000000 */
[----:B------:R-:W-:Y:S01]  /*6600*/  VIADD R10, R0, 0x30 ;  /* 0x00000030000a7836 */ /* 0x000fe20000000000 */
[----:B------:R-:W-:-:S02]  /*6610*/  FMNMX.FTZ R165, R164, R176, !PT ;  /* 0x000000b0a4a57209 */ /* 0x000fc40007810000 */
[CC--:B------:R-:W-:Y:S02]  /*6620*/  ISETP.GE.AND P6, PT, R2.reuse, R18.reuse, PT ;  /* 0x000000120200720c */ /* 0x0c0fe40003fc6270 */
[----:B------:R-:W-:Y:S01]  /*6630*/  ISETP.GE.AND P2, PT, R2, R17, PT ;  /* 0x000000110200720c */ /* 0x000fe20003f46270 */
[----:B------:R-:W-:Y:S01]  /*6640*/  VIADD R2, R0, 0x28 ;  /* 0x0000002800027836 */ /* 0x000fe20000000000 */
[----:B------:R-:W-:Y:S02]  /*6650*/  FMNMX.FTZ R165, R7, R165, !PT ;  /* 0x000000a507a57209 */ /* 0x000fe40007810000 */
[----:B------:R-:W-:Y:S02]  /*6660*/  FSEL R194, R174, -INF , !P5 ;  /* 0xff800000aec27808 */ /* 0x000fe40006800000 */
[----:B------:R-:W-:Y:S02]  /*6670*/  FSEL R190, R173, -INF , !P1 ;  /* 0xff800000adbe7808 */ /* 0x000fe40004800000 */
[----:B------:R-:W-:-:S02]  /*6680*/  ISETP.GE.AND P5, PT, R2, R18, PT ;  /* 0x000000120200720c */ /* 0x000fc40003fa6270 */
[----:B------:R-:W-:Y:S02]  /*6690*/  ISETP.GE.AND P1, PT, R2, R17, PT ;  /* 0x000000110200720c */ /* 0x000fe40003f26270 */
[----:B------:R-:W-:Y:S02]  /*66a0*/  FMNMX.FTZ R2, R180, R165, !PT ;  /* 0x000000a5b4027209 */ /* 0x000fe40007810000 */
[----:B------:R-:W-:Y:S02]  /*66b0*/  FSEL R193, R175, -INF , !P3 ;  /* 0xff800000afc17808 */ /* 0x000fe40005800000 */
[----:B------:R-:W-:Y:S02]  /*66c0*/  FMNMX.FTZ R2, R181, R2, !PT ;  /* 0x00000002b5027209 */ /* 0x000fe40007810000 */
[----:B------:R-:W-:Y:S02]  /*66d0*/  ISETP.GE.AND P3, PT, R0, R17, PT ;  /* 0x000000110000720c */ /* 0x000fe40003f66270 */
[----:B------:R-:W-:-:S02]  /*66e0*/  FMNMX.FTZ R2, R188, R2, !PT ;  /* 0x00000002bc027209 */ /* 0x000fc40007810000 */
[----:B------:R-:W-:Y:S02]  /*66f0*/  FSEL R199, R168, -INF , !P4 ;  /* 0xff800000a8c77808 */ /* 0x000fe40006000000 */
[----:B------:R-:W-:Y:S02]  /*6700*/  FMNMX.FTZ R2, R189, R2, !PT ;  /* 0x00000002bd027209 */ /* 0x000fe40007810000 */
[----:B------:R-:W-:Y:S02]  /*6710*/  FSEL R195, R170, -INF , !P0 ;  /* 0xff800000aac37808 */ /* 0x000fe40004000000 */
[C---:B------:R-:W-:Y:S02]  /*6720*/  ISETP.GE.AND P4, PT, R8.reuse, R18, PT ;  /* 0x000000120800720c */ /* 0x040fe40003f86270 */
[----:B------:R-:W-:Y:S02]  /*6730*/  ISETP.GE.AND P0, PT, R8, R17, PT ;  /* 0x000000110800720c */ /* 0x000fe40003f06270 */
[----:B------:R-:W-:-:S02]  /*6740*/  FSEL R8, R186, -INF , !P3 ;  /* 0xff800000ba087808 */ /* 0x000fc40005800000 */
[----:B------:R-:W-:Y:S01]  /*6750*/  FMNMX.FTZ R20, R187, R2, !PT ;  /* 0x00000002bb147209 */ /* 0x000fe20007810000 */
[C---:B------:R-:W-:Y:S01]  /*6760*/  VIADD R2, R0.reuse, 0x38 ;  /* 0x0000003800027836 */ /* 0x040fe20000000000 */
[----:B------:R-:W-:Y:S01]  /*6770*/  FMNMX.FTZ R22, R3, R8, !PT ;  /* 0x0000000803167209 */ /* 0x000fe20007810000 */
[----:B------:R-:W-:Y:S01]  /*6780*/  VIADD R0, R0, 0x39 ;  /* 0x0000003900007836 */ /* 0x000fe20000000000 */
[----:B------:R-:W-:Y:S02]  /*6790*/  FMNMX.FTZ R20, R190, R20, !PT ;  /* 0x00000014be147209 */ /* 0x000fe40007810000 */
[----:B------:R-:W-:Y:S02]  /*67a0*/  FSEL R202, R169, -INF , !P6 ;  /* 0xff800000a9ca7808 */ /* 0x000fe40007000000 */
[----:B------:R-:W-:Y:S02]  /*67b0*/  FMNMX.FTZ R22, R6, R22, !PT ;  /* 0x0000001606167209 */ /* 0x000fe40007810000 */
[----:B------:R-:W-:-:S02]  /*67c0*/  FMNMX.FTZ R20, R199, R20, !PT ;  /* 0x00000014c7147209 */ /* 0x000fc40007810000 */
[----:B------:R-:W-:Y:S02]  /*67d0*/  FSEL R197, R171, -INF , !P2 ;  /* 0xff800000abc57808 */ /* 0x000fe40005000000 */
[----:B------:R-:W-:Y:S02]  /*67e0*/  ISETP.GE.AND P2, PT, R10, R18, PT ;  /* 0x000000120a00720c */ /* 0x000fe40003f46270 */
[----:B------:R-:W-:Y:S02]  /*67f0*/  FSEL R201, R32, -INF , !P5 ;  /* 0xff80000020c97808 */ /* 0x000fe40006800000 */
[----:B------:R-:W-:Y:S02]  /*6800*/  FMNMX.FTZ R22, R4, R22, !PT ;  /* 0x0000001604167209 */ /* 0x000fe40007810000 */
[----:B------:R-:W-:Y:S02]  /*6810*/  FMNMX.FTZ R20, R202, R20, !PT ;  /* 0x00000014ca147209 */ /* 0x000fe40007810000 */
[----:B------:R-:W-:-:S02]  /*6820*/  FSEL R186, R28, -INF , !P2 ;  /* 0xff8000001cba7808 */ /* 0x000fc40005000000 */
[----:B------:R-:W-:Y:S02]  /*6830*/  FSEL R200, R33, -INF , !P4 ;  /* 0xff80000021c87808 */ /* 0x000fe40006000000 */
[----:B------:R-:W-:Y:S02]  /*6840*/  FMNMX.FTZ R22, R5, R22, !PT ;  /* 0x0000001605167209 */ /* 0x000fe40007810000 */
[----:B------:R-:W-:Y:S02]  /*6850*/  FMNMX.FTZ R20, R201, R20, !PT ;  /* 0x00000014c9147209 */ /* 0x000fe40007810000 */
[-C--:B------:R-:W-:Y:S02]  /*6860*/  ISETP.GE.AND P2, PT, R2, R18.reuse, PT ;  /* 0x000000120200720c */ /* 0x080fe40003f46270 */
[----:B------:R-:W-:Y:S02]  /*6870*/  ISETP.GE.AND P3, PT, R9, R18, PT ;  /* 0x000000120900720c */ /* 0x000fe40003f66270 */
[----:B------:R-:W-:-:S02]  /*6880*/  FMNMX.FTZ R22, R191, R22, !PT ;  /* 0x00000016bf167209 */ /* 0x000fc40007810000 */
[----:B------:R-:W-:Y:S02]  /*6890*/  FMNMX.FTZ R20, R200, R20, !PT ;  /* 0x00000014c8147209 */ /* 0x000fe40007810000 */
[----:B------:R-:W-:Y:S02]  /*68a0*/  FSEL R184, R24, -INF , !P2 ;  /* 0xff80000018b87808 */ /* 0x000fe40005000000 */
[----:B------:R-:W-:Y:S02]  /*68b0*/  PLOP3.LUT P2, PT, PT, PT, UP0, 0x80, 0x0 ;  /* 0x000000000000781c */ /* 0x000fe40003f4f008 */
[----:B------:R-:W-:Y:S02]  /*68c0*/  FSEL R185, R29, -INF , !P3 ;  /* 0xff8000001db97808 */ /* 0x000fe40005800000 */
[----:B------:R-:W-:Y:S02]  /*68d0*/  FMNMX.FTZ R22, R192, R22, !PT ;  /* 0x00000016c0167209 */ /* 0x000fe40007810000 */
[----:B------:R-:W-:-:S02]  /*68e0*/  FMNMX.FTZ R20, R186, R20, !PT ;  /* 0x00000014ba147209 */ /* 0x000fc40007810000 */
[----:B------:R-:W-:Y:S02]  /*68f0*/  ISETP.GE.AND P3, PT, R0, R18, PT ;  /* 0x000000120000720c */ /* 0x000fe40003f66270 */
        /* <DEDUP_REMOVED lines=20> */
[C---:B------:R-:W-:Y:S02]  /*6a40*/  LEA R24, P2, R21.reuse, UR8, 0x1 ;  /* 0x0000000815187c11 */ /* 0x040fe4000f8408ff */
        /* <DEDUP_REMOVED lines=16> */
.L_x_877:
[----:B------:R-:W-:Y:S01]  /*6b50*/  FMNMX.FTZ R22, R197, R22, !PT ;  /* 0x00000016c5167209 */ /* 0x000fe20007810000 */
[----:B------:R-:W2:Y:S01]  /*6b60*/  SHFL.BFLY PT, R11, R20, 0x2, 0x1f ;  /* 0x0c401f00140b7f89 */ /* 0x000ea200000e0000 */
[-C--:B------:R-:W-:Y:S01]  /*6b70*/  ISETP.GE.AND P1, PT, R10, R17.reuse, PT ;  /* 0x000000110a00720c */ /* 0x080fe20003f26270 */
[----:B------:R-:W-:Y:S01]  /*6b80*/  USHF.L.U32 UR8, UR38, 0x1, URZ ;  /* 0x0000000126087899 */ /* 0x000fe2000800063f */
[----:B------:R-:W-:Y:S01]  /*6b90*/  FSEL R196, R35, -INF , !P0 ;  /* 0xff80000023c47808 */ /* 0x000fe20004000000 */
[----:B------:R-:W-:Y:S01]  /*6ba0*/  IMAD.WIDE.U32 R206, R12, -0x2daee0ad, RZ ;  /* 0xd2511f530cce7825 */ /* 0x000fe200078e00ff */
[----:B------:R-:W-:Y:S01]  /*6bb0*/  FMNMX.FTZ R22, R198, R22, !PT ;  /* 0x00000016c6167209 */ /* 0x000fe20007810000 */
[----:B------:R-:W-:Y:S01]  /*6bc0*/  UISETP.GE.AND UP0, UPT, UR31, 0x3, UPT ;  /* 0x000000031f00788c */ /* 0x000fe2000bf06270 */
[----:B------:R-:W-:Y:S01]  /*6bd0*/  ISETP.GE.AND P0, PT, R9, R17, PT ;  /* 0x000000110900720c */ /* 0x000fe20003f06270 */
[----:B------:R-:W-:Y:S01]  /*6be0*/  IMAD.WIDE.U32 R204, R16, -0x326172a9, RZ ;  /* 0xcd9e8d5710cc7825 */ /* 0x000fe200078e00ff */
[----:B------:R-:W-:-:S02]  /*6bf0*/  FSEL R171, R30, -INF , !P1 ;  /* 0xff8000001eab7808 */ /* 0x000fc40004800000 */
[----:B------:R-:W-:Y:S02]  /*6c00*/  FMNMX.FTZ R22, R196, R22, !PT ;  /* 0x00000016c4167209 */ /* 0x000fe40007810000 */
[-C--:B------:R-:W-:Y:S02]  /*6c10*/  ISETP.GE.AND P1, PT, R2, R17.reuse, PT ;  /* 0x000000110200720c */ /* 0x080fe40003f26270 */
[----:B------:R-:W-:Y:S02]  /*6c20*/  FSEL R169, R31, -INF , !P0 ;  /* 0xff8000001fa97808 */ /* 0x000fe40004000000 */
[----:B------:R-:W-:Y:S02]  /*6c30*/  FMNMX.FTZ R22, R171, R22, !PT ;  /* 0x00000016ab167209 */ /* 0x000fe40007810000 */
[----:B------:R-:W-:Y:S02]  /*6c40*/  ISETP.GE.AND P0, PT, R0, R17, PT ;  /* 0x000000110000720c */ /* 0x000fe40003f06270 */
[----:B------:R-:W-:-:S02]  /*6c50*/  FSEL R168, R26, -INF , !P1 ;  /* 0xff8000001aa87808 */ /* 0x000fc40004800000 */
[----:B------:R-:W-:Y:S02]  /*6c60*/  FMNMX.FTZ R22, R169, R22, !PT ;  /* 0x00000016a9167209 */ /* 0x000fe40007810000 */
[----:B------:R-:W-:Y:S02]  /*6c70*/  FSEL R165, R27, -INF , !P0 ;  /* 0xff8000001ba57808 */ /* 0x000fe40004000000 */
[----:B------:R-:W-:Y:S02]  /*6c80*/  FMNMX.FTZ R9, R168, R22, !PT ;  /* 0x00000016a8097209 */ /* 0x000fe40007810000 */
[----:B--2---:R-:W-:Y:S02]  /*6c90*/  FMNMX.FTZ R11, R20, R11, !PT ;  /* 0x0000000b140b7209 */ /* 0x004fe40007810000 */
[----:B------:R-:W-:Y:S02]  /*6ca0*/  FMNMX.FTZ R9, R165, R9, !PT ;  /* 0x00000009a5097209 */ /* 0x000fe40007810000 */
[----:B------:R-:W-:Y:S01]  /*6cb0*/  MOV R0, UR8 ;  /* 0x0000000800007c02 */ /* 0x000fe20008000f00 */
[----:B------:R-:W2:Y:S01]  /*6cc0*/  SHFL.BFLY PT, R2, R11, 0x1, 0x1f ;  /* 0x0c201f000b027f89 */ /* 0x000ea200000e0000 */
[----:B------:R-:W-:Y:S01]  /*6cd0*/  LOP3.LUT R203, R205, R13, RZ, 0x3c, !PT ;  /* 0x0000000dcdcb7212 */ /* 0x000fe200078e3cff */
[----:B------:R-:W-:Y:S01]  /*6ce0*/  UIADD3 UR8, UR8, 0x1, URZ ;  /* 0x0000000108087890 */ /* 0x000fe2000fffe03f */
[----:B------:R-:W-:Y:S01]  /*6cf0*/  LOP3.LUT R0, R207, UR35, R0, 0x96, !PT ;  /* 0x00000023cf007c12 */ /* 0x000fe2000f8e9600 */
[----:B------:R-:W3:Y:S02]  /*6d00*/  SHFL.BFLY PT, R10, R9, 0x2, 0x1f ;  /* 0x0c401f00090a7f89 */ /* 0x000ee400000e0000 */
[----:B------:R-:W-:-:S02]  /*6d10*/  IMAD R203, R203, -0x2daee0ad, RZ ;  /* 0xd2511f53cbcb7824 */ /* 0x000fc400078e02ff */
[----:B------:R-:W-:-:S03]  /*6d20*/  IMAD.WIDE.U32 R26, R0, -0x326172a9, RZ ;  /* 0xcd9e8d57001a7825 */ /* 0x000fc600078e00ff */
[----:B------:R-:W-:Y:S02]  /*6d30*/  LOP3.LUT R26, R167, UR19, R26, 0x96, !PT ;  /* 0x00000013a71a7c12 */ /* 0x000fe4000f8e961a */
[----:B--2---:R-:W-:Y:S02]  /*6d40*/  FMNMX.FTZ R2, R11, R2, !PT ;  /* 0x000000020b027209 */ /* 0x004fe40007810000 */
[----:B---3--:R-:W-:-:S03]  /*6d50*/  FMNMX.FTZ R9, R9, R10, !PT ;  /* 0x0000000a09097209 */ /* 0x008fc60007810000 */
[----:B------:R-:W-:Y:S01]  /*6d60*/  FMUL.FTZ R183, R2, UR36 ;  /* 0x0000002402b77c20 */ /* 0x000fe20008410000 */
[----:B------:R-:W-:Y:S01]  /*6d70*/  LOP3.LUT R10, R27, UR21, R204, 0x96, !PT ;  /* 0x000000151b0a7c12 */ /* 0x000fe2000f8e96cc */
[----:B------:R-:W-:Y:S01]  /*6d80*/  IMAD.WIDE.U32 R26, R26, -0x2daee0ad, RZ ;  /* 0xd2511f531a1a7825 */ /* 0x000fe200078e00ff */
[----:B------:R-:W-:Y:S01]  /*6d90*/  FSETP.NEU.FTZ.AND P1, PT, R2, -INF , PT ;  /* 0xff8000000200780b */ /* 0x000fe20003f3d000 */
[----:B------:R-:W2:Y:S02]  /*6da0*/  SHFL.BFLY PT, R0, R9, 0x1, 0x1f ;  /* 0x0c201f0009007f89 */ /* 0x000ea400000e0000 */
[----:B-1----:R-:W-:Y:S01]  /*6db0*/  IMAD.WIDE.U32 R28, R10, -0x2daee0ad, RZ ;  /* 0xd2511f530a1c7825 */ /* 0x002fe200078e00ff */
[----:B------:R-:W-:-:S04]  /*6dc0*/  FSEL R183, R183, RZ, P1 ;  /* 0x000000ffb7b77208 */ /* 0x000fc80000800000 */
[----:B------:R-:W-:Y:S01]  /*6dd0*/  LOP3.LUT R10, R29, UR18, R203, 0x96, !PT ;  /* 0x000000121d0a7c12 */ /* 0x000fe2000f8e96cb */
[--C-:B------:R-:W-:Y:S01]  /*6de0*/  FFMA.FTZ R177, R7, UR36, -R183.reuse ;  /* 0x0000002407b17c23 */ /* 0x100fe200080108b7 */
[----:B------:R-:W-:Y:S01]  /*6df0*/  LOP3.LUT R28, R27, UR16, R28, 0x96, !PT ;  /* 0x000000101b1c7c12 */ /* 0x000fe2000f8e961c */
[--C-:B------:R-:W-:Y:S01]  /*6e00*/  FFMA.FTZ R175, R181, UR36, -R183.reuse ;  /* 0x00000024b5af7c23 */ /* 0x100fe200080108b7 */
[----:B------:R-:W-:Y:S01]  /*6e10*/  FFMA.FTZ R179, R176, UR36, -R183 ;  /* 0x00000024b0b37c23 */ /* 0x000fe200080108b7 */
[----:B------:R-:W-:Y:S01]  /*6e20*/  IMAD.WIDE.U32 R10, R10, -0x326172a9, RZ ;  /* 0xcd9e8d570a0a7825 */ /* 0x000fe200078e00ff */
[----:B------:R-:W-:-:S03]  /*6e30*/  MOV R181, UR37 ;  /* 0x0000002500b57c02 */ /* 0x000fc60008000f00 */
[----:B------:R-:W-:Y:S01]  /*6e40*/  FFMA.FTZ R176, R180, UR36, -R183 ;  /* 0x00000024b4b07c23 */ /* 0x000fe200080108b7 */
[----:B------:R-:W-:Y:S01]  /*6e50*/  MUFU.EX2 R177, R177 ;  /* 0x000000b100b17308 */ /* 0x000fe20000000800 */
[----:B------:R-:W-:Y:S01]  /*6e60*/  IMAD.WIDE.U32 R28, R28, -0x326172a9, RZ ;  /* 0xcd9e8d571c1c7825 */ /* 0x000fe200078e00ff */
[----:B------:R-:W-:-:S03]  /*6e70*/  LOP3.LUT R7, R11, UR17, R166, 0x96, !PT ;  /* 0x000000110b077c12 */ /* 0x000fc6000f8e96a6 */
[--C-:B------:R-:W-:Y:S01]  /*6e80*/  FFMA.FTZ R188, R188, UR36, -R183.reuse ;  /* 0x00000024bcbc7c23 */ /* 0x100fe200080108b7 */
[----:B------:R-:W-:Y:S01]  /*6e90*/  FSEL R180, R2, RZ, P1 ;  /* 0x000000ff02b47208 */ /* 0x000fe20000800000 */
[----:B------:R-:W-:Y:S01]  /*6ea0*/  FFMA.FTZ R190, R190, UR36, -R183 ;  /* 0x00000024bebe7c23 */ /* 0x000fe200080108b7 */
[----:B------:R-:W-:Y:S01]  /*6eb0*/  LOP3.LUT R24, R29, UR13, R10, 0x96, !PT ;  /* 0x0000000d1d187c12 */ /* 0x000fe2000f8e960a */
[----:B------:R-:W-:Y:S01]  /*6ec0*/  IMAD.WIDE.U32 R20, R7, -0x2daee0ad, RZ ;  /* 0xd2511f5307147825 */ /* 0x000fe200078e00ff */
[----:B------:R-:W-:Y:S01]  /*6ed0*/  MOV R7, 0x7054 ;  /* 0x0000705400077802 */ /* 0x000fe20000000f00 */
[----:B------:R-:W-:Y:S01]  /*6ee0*/  MUFU.EX2 R176, R176 ;  /* 0x000000b000b07308 */ /* 0x000fe20000000800 */
[----:B--2---:R-:W-:Y:S01]  /*6ef0*/  FMNMX.FTZ R0, R9, R0, !PT ;  /* 0x0000000009007209 */ /* 0x004fe20007810000 */
[----:B------:R-:W-:Y:S01]  /*6f00*/  IMAD.WIDE.U32 R24, R24, -0x2daee0ad, RZ ;  /* 0xd2511f5318187825 */ /* 0x000fe200078e00ff */
[----:B------:R-:W-:-:S03]  /*6f10*/  LOP3.LUT R26, R21, UR12, R26, 0x96, !PT ;  /* 0x0000000c151a7c12 */ /* 0x000fc6000f8e961a */
[----:B------:R-:W-:Y:S01]  /*6f20*/  FADD.FTZ R180, R164, -R180 ;  /* 0x800000b4a4b47221 */ /* 0x000fe20000010000 */
[C---:B------:R-:W-:Y:S01]  /*6f30*/  FSETP.NEU.FTZ.AND P0, PT, R0.reuse, -INF , PT ;  /* 0xff8000000000780b */ /* 0x040fe20003f1d000 */
[----:B------:R-:W-:Y:S01]  /*6f40*/  FMUL.FTZ R170, R0, UR36 ;  /* 0x0000002400aa7c20 */ /* 0x000fe20008410000 */
[----:B------:R-:W-:Y:S01]  /*6f50*/  LOP3.LUT R20, R25, UR5, R20, 0x96, !PT ;  /* 0x0000000519147c12 */ /* 0x000fe2000f8e9614 */
[----:B------:R-:W-:Y:S01]  /*6f60*/  IMAD.WIDE.U32 R26, R26, -0x326172a9, RZ ;  /* 0xcd9e8d571a1a7825 */ /* 0x000fe200078e00ff */
[----:B------:R-:W-:Y:S01]  /*6f70*/  PRMT R181, R181, R7, UR37 ;  /* 0x00000025b5b57e16 */ /* 0x000fe20008000007 */
[----:B------:R-:W1:Y:S01]  /*6f80*/  MUFU.EX2 R175, R175 ;  /* 0x000000af00af7308 */ /* 0x000e620000000800 */
[----:B------:R-:W-:Y:S01]  /*6f90*/  FSEL R170, R170, RZ, P0 ;  /* 0x000000ffaaaa7208 */ /* 0x000fe20000000000 */
[----:B------:R-:W-:-:S04]  /*6fa0*/  IMAD.WIDE.U32 R20, R20, -0x326172a9, RZ ;  /* 0xcd9e8d5714147825 */ /* 0x000fc800078e00ff */
[----:B------:R-:W-:Y:S01]  /*6fb0*/  FMUL.FTZ R180, R180, UR36 ;  /* 0x00000024b4b47c20 */ /* 0x000fe20008410000 */
[--C-:B------:R-:W-:Y:S01]  /*6fc0*/  FFMA.FTZ R25, R189, UR36, -R183.reuse ;  /* 0x00000024bd197c23 */ /* 0x100fe200080108b7 */
[----:B------:R-:W-:Y:S01]  /*6fd0*/  FFMA.FTZ R189, R187, UR36, -R183 ;  /* 0x00000024bbbd7c23 */ /* 0x000fe200080108b7 */
[--C-:B------:R-:W-:Y:S01]  /*6fe0*/  FFMA.FTZ R173, R6, UR36, -R170.reuse ;  /* 0x0000002406ad7c23 */ /* 0x100fe200080108aa */
[----:B------:R-:W-:Y:S01]  /*6ff0*/  LOP3.LUT R9, R20, 0xffff, RZ, 0xc0, !PT ;  /* 0x0000ffff14097812 */ /* 0x000fe200078ec0ff */
[--C-:B------:R-:W-:Y:S01]  /*7000*/  FFMA.FTZ R174, R8, UR36, -R170.reuse ;  /* 0x0000002408ae7c23 */ /* 0x100fe200080108aa */
[----:B------:R-:W-:Y:S01]  /*7010*/  LOP3.LUT R6, R20, 0xff, RZ, 0xc0, !PT ;  /* 0x000000ff14067812 */ /* 0x000fe200078ec0ff */
[----:B------:R-:W-:Y:S01]  /*7020*/  FFMA.FTZ R172, R4, UR36, -R170 ;  /* 0x0000002404ac7c23 */ /* 0x000fe200080108aa */
[----:B------:R-:W-:Y:S01]  /*7030*/  SHF.R.U32.HI R10, RZ, 0x10, R20 ;  /* 0x00000010ff0a7819 */ /* 0x000fe20000011614 */
[----:B------:R-:W-:Y:S01]  /*7040*/  FFMA.FTZ R178, R5, UR36, -R170 ;  /* 0x0000002405b27c23 */ /* 0x000fe200080108aa */
[----:B------:R-:W-:Y:S01]  /*7050*/  SHF.R.U32.HI R9, RZ, 0x8, R9 ;  /* 0x00000008ff097819 */ /* 0x000fe20000011609 */
[----:B------:R-:W2:Y:S01]  /*7060*/  MUFU.EX2 R179, R179 ;  /* 0x000000b300b37308 */ /* 0x000ea20000000800 */
[----:B------:R-:W-:Y:S01]  /*7070*/  LOP3.LUT R8, R21, UR22, R26, 0x96, !PT ;  /* 0x0000001615087c12 */ /* 0x000fe2000f8e961a */
[----:B------:R-:W-:Y:S01]  /*7080*/  FFMA.FTZ R191, R191, UR36, -R170 ;  /* 0x00000024bfbf7c23 */ /* 0x000fe200080108aa */
[----:B------:R-:W-:Y:S01]  /*7090*/  SHF.R.U32.HI R7, RZ, 0x18, R20 ;  /* 0x00000018ff077819 */ /* 0x000fe20000011614 */
[--C-:B------:R-:W-:Y:S01]  /*70a0*/  FFMA.FTZ R192, R192, UR36, -R170.reuse ;  /* 0x00000024c0c07c23 */ /* 0x100fe200080108aa */
[----:B------:R-:W-:Y:S01]  /*70b0*/  LOP3.LUT R4, R10, 0xff, RZ, 0xc0, !PT ;  /* 0x000000ff0a047812 */ /* 0x000fe200078ec0ff */
[----:B------:R-:W3:Y:S01]  /*70c0*/  LDSM.16.MT88.4 R20, [R228+0x18000] ;  /* 0x01800000e414783b */ /* 0x000ee20000004200 */
[----:B------:R-:W-:Y:S01]  /*70d0*/  PRMT R6, R6, 0x5410, R9 ;  /* 0x0000541006067816 */ /* 0x000fe20000000009 */
[----:B------:R-:W-:Y:S01]  /*70e0*/  MUFU.EX2 R174, R174 ;  /* 0x000000ae00ae7308 */ /* 0x000fe20000000800 */
[----:B------:R-:W-:Y:S01]  /*70f0*/  LOP3.LUT R9, R8, 0xffff, RZ, 0xc0, !PT ;  /* 0x0000ffff08097812 */ /* 0x000fe200078ec0ff */
[--C-:B------:R-:W-:Y:S01]  /*7100*/  FFMA.FTZ R194, R194, UR36, -R170.reuse ;  /* 0x00000024c2c27c23 */ /* 0x100fe200080108aa */
[----:B------:R-:W-:Y:S01]  /*7110*/  PRMT R4, R4, 0x5410, R7 ;  /* 0x0000541004047816 */ /* 0x000fe20000000007 */
[--C-:B------:R-:W-:Y:S01]  /*7120*/  FFMA.FTZ R193, R193, UR36, -R170.reuse ;  /* 0x00000024c1c17c23 */ /* 0x100fe200080108aa */
[----:B------:R-:W-:Y:S01]  /*7130*/  LOP3.LUT R7, R8, 0xff, RZ, 0xc0, !PT ;  /* 0x000000ff08077812 */ /* 0x000fe200078ec0ff */
[----:B------:R-:W-:Y:S01]  /*7140*/  FFMA.FTZ R199, R199, UR36, -R183 ;  /* 0x00000024c7c77c23 */ /* 0x000fe200080108b7 */
[----:B------:R-:W-:Y:S01]  /*7150*/  SHF.R.U32.HI R5, RZ, 0x8, R9 ;  /* 0x00000008ff057819 */ /* 0x000fe20000011609 */
[----:B------:R-:W4:Y:S01]  /*7160*/  MUFU.EX2 R173, R173 ;  /* 0x000000ad00ad7308 */ /* 0x000f220000000800 */
[----:B------:R-:W-:Y:S01]  /*7170*/  FSEL R9, R0, RZ, P0 ;  /* 0x000000ff00097208 */ /* 0x000fe20000000000 */
[----:B------:R-:W-:Y:S01]  /*7180*/  FFMA.FTZ R202, R202, UR36, -R183 ;  /* 0x00000024caca7c23 */ /* 0x000fe200080108b7 */
[----:B------:R-:W-:Y:S01]  /*7190*/  PRMT R5, R7, 0x5410, R5 ;  /* 0x0000541007057816 */ /* 0x000fe20000000005 */
[----:B------:R-:W-:Y:S01]  /*71a0*/  FFMA.FTZ R195, R195, UR36, -R170 ;  /* 0x00000024c3c37c23 */ /* 0x000fe200080108aa */
[--C-:B------:R-:W-:Y:S01]  /*71b0*/  SHF.R.U32.HI R7, RZ, 0x10, R8.reuse ;  /* 0x00000010ff077819 */ /* 0x100fe20000011608 */
[----:B------:R-:W-:Y:S01]  /*71c0*/  FADD.FTZ R3, R3, -R9 ;  /* 0x8000000903037221 */ /* 0x000fe20000010000 */
[----:B------:R-:W-:Y:S01]  /*71d0*/  SHF.R.U32.HI R8, RZ, 0x18, R8 ;  /* 0x00000018ff087819 */ /* 0x000fe20000011608 */
[----:B------:R-:W-:Y:S01]  /*71e0*/  MUFU.EX2 R172, R172 ;  /* 0x000000ac00ac7308 */ /* 0x000fe20000000800 */
[----:B------:R-:W-:Y:S01]  /*71f0*/  LOP3.LUT R7, R7, 0xff, RZ, 0xc0, !PT ;  /* 0x000000ff07077812 */ /* 0x000fe200078ec0ff */
[----:B------:R-:W-:Y:S01]  /*7200*/  FMUL.FTZ R3, R3, UR36 ;  /* 0x0000002403037c20 */ /* 0x000fe20008410000 */
[--C-:B------:R-:W-:Y:S01]  /*7210*/  HSET2.LE.AND R6, R6, R181.reuse, PT ;  /* 0x000000b506067233 */ /* 0x100fe20003803000 */
[----:B------:R-:W-:Y:S01]  /*7220*/  FFMA.FTZ R197, R197, UR36, -R170 ;  /* 0x00000024c5c57c23 */ /* 0x000fe200080108aa */
[----:B------:R-:W-:Y:S01]  /*7230*/  PRMT R7, R7, 0x5410, R8 ;  /* 0x0000541007077816 */ /* 0x000fe20000000008 */
[--C-:B------:R-:W-:Y:S01]  /*7240*/  FFMA.FTZ R201, R201, UR36, -R183.reuse ;  /* 0x00000024c9c97c23 */ /* 0x100fe200080108b7 */
[----:B-1----:R-:W-:Y:S01]  /*7250*/  F2FP.BF16.F32.PACK_AB R9, R175, R176 ;  /* 0x000000b0af09723e */ /* 0x002fe200000010ff */
[----:B------:R-:W1:Y:S01]  /*7260*/  MUFU.EX2 R178, R178 ;  /* 0x000000b200b27308 */ /* 0x000e620000000800 */
[--C-:B------:R-:W-:Y:S01]  /*7270*/  HSET2.LE.AND R8, R5, R181.reuse, PT ;  /* 0x000000b505087233 */ /* 0x100fe20003803000 */
[--C-:B------:R-:W-:Y:S01]  /*7280*/  FFMA.FTZ R200, R200, UR36, -R183.reuse ;  /* 0x00000024c8c87c23 */ /* 0x100fe200080108b7 */
[----:B------:R-:W-:Y:S01]  /*7290*/  LOP3.LUT R6, R6, R9, RZ, 0xc0, !PT ;  /* 0x0000000906067212 */ /* 0x000fe200078ec0ff */
[--C-:B------:R-:W-:Y:S01]  /*72a0*/  FFMA.FTZ R198, R198, UR36, -R170.reuse ;  /* 0x00000024c6c67c23 */ /* 0x100fe200080108aa */
[--C-:B------:R-:W-:Y:S01]  /*72b0*/  HSET2.LE.AND R4, R4, R181.reuse, PT ;  /* 0x000000b504047233 */ /* 0x100fe20003803000 */
[----:B------:R-:W-:Y:S01]  /*72c0*/  FFMA.FTZ R196, R196, UR36, -R170 ;  /* 0x00000024c4c47c23 */ /* 0x000fe200080108aa */
[----:B------:R-:W-:Y:S01]  /*72d0*/  HSET2.LE.AND R5, R7, R181, PT ;  /* 0x000000b507057233 */ /* 0x000fe20003803000 */
[----:B------:R-:W5:Y:S01]  /*72e0*/  MUFU.EX2 R180, R180 ;  /* 0x000000b400b47308 */ /* 0x000f620000000800 */
[----:B--2---:R-:W-:Y:S01]  /*72f0*/  F2FP.BF16.F32.PACK_AB R10, R177, R179 ;  /* 0x000000b3b10a723e */ /* 0x004fe200000010ff */
[--C-:B------:R-:W-:Y:S01]  /*7300*/  FFMA.FTZ R186, R186, UR36, -R183.reuse ;  /* 0x00000024baba7c23 */ /* 0x100fe200080108b7 */
[----:B----4-:R-:W-:Y:S01]  /*7310*/  F2FP.BF16.F32.PACK_AB R9, R173, R174 ;  /* 0x000000aead09723e */ /* 0x010fe200000010ff */
[--C-:B------:R-:W-:Y:S01]  /*7320*/  FFMA.FTZ R185, R185, UR36, -R183.reuse ;  /* 0x00000024b9b97c23 */ /* 0x100fe200080108b7 */
[----:B------:R-:W-:Y:S01]  /*7330*/  LOP3.LUT R26, R27, UR29, R28, 0x96, !PT ;  /* 0x0000001d1b1a7c12 */ /* 0x000fe2000f8e961c */
[--C-:B------:R-:W-:Y:S01]  /*7340*/  FFMA.FTZ R184, R184, UR36, -R183.reuse ;  /* 0x00000024b8b87c23 */ /* 0x100fe200080108b7 */
[----:B------:R-:W-:Y:S01]  /*7350*/  LOP3.LUT R5, R5, R9, RZ, 0xc0, !PT ;  /* 0x0000000905057212 */ /* 0x000fe200078ec0ff */
[----:B------:R-:W2:Y:S01]  /*7360*/  MUFU.EX2 R3, R3 ;  /* 0x0000000300037308 */ /* 0x000ea20000000800 */
[----:B-1----:R-:W-:Y:S01]  /*7370*/  F2FP.BF16.F32.PACK_AB R7, R178, R172 ;  /* 0x000000acb207723e */ /* 0x002fe200000010ff */
[----:B------:R-:W-:Y:S01]  /*7380*/  IMAD.WIDE.U32 R26, R26, -0x2daee0ad, RZ ;  /* 0xd2511f531a1a7825 */ /* 0x000fe200078e00ff */
[----:B------:R-:W-:Y:S03]  /*7390*/  LDSM.16.MT88.4 R28, [R228+0x18800] ;  /* 0x01880000e41c783b */ /* 0x000fe60000004200 */
[----:B------:R-:W-:Y:S01]  /*73a0*/  FFMA.FTZ R182, R182, UR36, -R183 ;  /* 0x00000024b6b67c23 */ /* 0x000fe200080108b7 */
[----:B------:R-:W-:Y:S01]  /*73b0*/  LOP3.LUT R7, R4, R7, RZ, 0xc0, !PT ;  /* 0x0000000704077212 */ /* 0x000fe200078ec0ff */
[----:B------:R-:W-:Y:S01]  /*73c0*/  FFMA.FTZ R183, R171, UR36, -R170 ;  /* 0x00000024abb77c23 */ /* 0x000fe200080108aa */
[----:B------:R-:W-:Y:S01]  /*73d0*/  LOP3.LUT R4, R8, R10, RZ, 0xc0, !PT ;  /* 0x0000000a08047212 */ /* 0x000fe200078ec0ff */
[----:B------:R1:W-:Y:S01]  /*73e0*/  MUFU.EX2 R187, R25 ;  /* 0x0000001900bb7308 */ /* 0x0003e20000000800 */
[----:B------:R-:W4:Y:S01]  /*73f0*/  LDSM.16.MT88.4 R8, [R226+0x18000] ;  /* 0x01800000e208783b */ /* 0x000f220000004200 */
[-C--:B-----5:R-:W-:Y:S01]  /*7400*/  FMUL.FTZ R160, R160, R180.reuse ;  /* 0x000000b4a0a07220 */ /* 0x0a0fe20000410000 */
        /* <DEDUP_REMOVED lines=130> */
[----:B-1----:R-:W-:Y:S01]  /*7c30*/  SHF.R.U32.HI R25, RZ, 0x10, R26 ;  /* 0x00000010ff197819 */ /* 0x002fe2000001161a */
[-C--:B------:R-:W-:Y:S01]  /*7c40*/  FMUL.FTZ R136, R136, R180.reuse ;  /* 0x000000b488887220 */ /* 0x080fe20000410000 */
[C---:B---3--:R-:W-:Y:S01]  /*7c50*/  HMMA.16816.F32.BF16 R68, R4.reuse, R8, R68 ;  /* 0x000000080444723c */ /* 0x048fe20000041844 */
[----:B------:R-:W-:Y:S01]  /*7c60*/  LOP3.LUT R24, R27, UR30, R24, 0x96, !PT ;  /* 0x0000001e1b187c12 */ /* 0x000fe2000f8e9618 */
[-C--:B------:R-:W-:Y:S01]  /*7c70*/  FMUL.FTZ R137, R137, R180.reuse ;  /* 0x000000b489897220 */ /* 0x080fe20000410000 */
[-C--:B------:R-:W-:Y:S01]  /*7c80*/  FMUL.FTZ R138, R138, R3.reuse ;  /* 0x000000038a8a7220 */ /* 0x080fe20000410000 */
[-C--:B------:R-:W-:Y:S01]  /*7c90*/  FMUL.FTZ R139, R139, R3.reuse ;  /* 0x000000038b8b7220 */ /* 0x080fe20000410000 */
[-C--:B------:R-:W-:Y:S01]  /*7ca0*/  FMUL.FTZ R140, R140, R180.reuse ;  /* 0x000000b48c8c7220 */ /* 0x080fe20000410000 */
[----:B------:R-:W-:Y:S01]  /*7cb0*/  HMMA.16816.F32.BF16 R72, R4, R10, R72 ;  /* 0x0000000a0448723c */ /* 0x000fe20000041848 */
        /* <DEDUP_REMOVED lines=9> */
[----:B------:R-:W-:Y:S01]  /*7d50*/  LOP3.LUT R27, R26, 0xffff, RZ, 0xc0, !PT ;  /* 0x0000ffff1a1b7812 */ /* 0x000fe200078ec0ff */
[----:B------:R-:W-:Y:S01]  /*7d60*/  FFMA.FTZ R179, R247, R180, R179 ;  /* 0x000000b4f7b37223 */ /* 0x000fe200000100b3 */
[----:B------:R-:W-:Y:S01]  /*7d70*/  LOP3.LUT R32, R24, 0xff, RZ, 0xc0, !PT ;  /* 0x000000ff18207812 */ /* 0x000fe200078ec0ff */
[----:B------:R-:W-:Y:S01]  /*7d80*/  FFMA.FTZ R3, R246, R3, R174 ;  /* 0x00000003f6037223 */ /* 0x000fe200000100ae */
[----:B------:R-:W-:Y:S01]  /*7d90*/  PLOP3.LUT P0, PT, PT, PT, UP0, 0x80, 0x0 ;  /* 0x000000000000781c */ /* 0x000fe20003f0f008 */
[----:B------:R-:W-:-:S02]  /*7da0*/  FADD.FTZ R177, R177, R179 ;  /* 0x000000b3b1b17221 */ /* 0x000fc40000010000 */
[----:B------:R-:W-:Y:S01]  /*7db0*/  MUFU.EX2 R189, R189 ;  /* 0x000000bd00bd7308 */ /* 0x000fe20000000800 */
[----:B--2---:R-:W-:Y:S01]  /*7dc0*/  HMMA.16816.F32.BF16 R76, R4, R20, R76 ;  /* 0x00000014044c723c */ /* 0x004fe2000004184c */
[----:B------:R-:W-:Y:S01]  /*7dd0*/  FADD.FTZ R3, R173, R3 ;  /* 0x00000003ad037221 */ /* 0x000fe20000010000 */
[----:B------:R-:W-:-:S03]  /*7de0*/  FADD.FTZ R177, R176, R177 ;  /* 0x000000b1b0b17221 */ /* 0x000fc60000010000 */
[----:B------:R-:W-:Y:S01]  /*7df0*/  FADD.FTZ R172, R172, R3 ;  /* 0x00000003acac7221 */ /* 0x000fe20000010000 */
[----:B------:R-:W-:Y:S01]  /*7e00*/  HMMA.16816.F32.BF16 R80, R4, R22, R80 ;  /* 0x000000160450723c */ /* 0x000fe20000041850 */
[----:B------:R-:W2:Y:S01]  /*7e10*/  LDSM.16.MT88.4 R20, [R228+0x1c000] ;  /* 0x01c00000e414783b */ /* 0x000ea20000004200 */
[----:B------:R-:W-:Y:S01]  /*7e20*/  MUFU.EX2 R190, R190 ;  /* 0x000000be00be7308 */ /* 0x000fe20000000800 */
[----:B------:R-:W-:Y:S01]  /*7e30*/  FADD.FTZ R177, R175, R177 ;  /* 0x000000b1afb17221 */ /* 0x000fe20000010000 */
[----:B------:R-:W-:Y:S01]  /*7e40*/  FADD.FTZ R172, R178, R172 ;  /* 0x000000acb2ac7221 */ /* 0x000fe20000010000 */
[----:B------:R-:W-:-:S05]  /*7e50*/  MOV R3, R0 ;  /* 0x0000000000037202 */ /* 0x000fca0000000f00 */
[----:B------:R-:W3:Y:S01]  /*7e60*/  MUFU.EX2 R191, R191 ;  /* 0x000000bf00bf7308 */ /* 0x000ee20000000800 */
[C---:B-1----:R-:W-:Y:S07]  /*7e70*/  HMMA.16816.F32.BF16 R84, R4.reuse, R8, R84 ;  /* 0x000000080454723c */ /* 0x042fee0000041854 */
[----:B------:R-:W1:Y:S01]  /*7e80*/  MUFU.EX2 R192, R192 ;  /* 0x000000c000c07308 */ /* 0x000e620000000800 */
[----:B------:R-:W-:Y:S01]  /*7e90*/  HMMA.16816.F32.BF16 R88, R4, R10, R88 ;  /* 0x0000000a0458723c */ /* 0x000fe20000041858 */
[----:B------:R-:W4:Y:S06]  /*7ea0*/  LDSM.16.MT88.4 R8, [R226+0x1c000] ;  /* 0x01c00000e208783b */ /* 0x000f2c0000004200 */
[----:B------:R-:W-:Y:S01]  /*7eb0*/  MUFU.EX2 R194, R194 ;  /* 0x000000c200c27308 */ /* 0x000fe20000000800 */
[----:B---3--:R-:W-:-:S07]  /*7ec0*/  FADD.FTZ R172, R191, R172 ;  /* 0x000000acbfac7221 */ /* 0x008fce0000010000 */
[----:B------:R-:W3:Y:S01]  /*7ed0*/  MUFU.EX2 R193, R193 ;  /* 0x000000c100c17308 */ /* 0x000ee20000000800 */
[C---:B--2---:R-:W-:Y:S07]  /*7ee0*/  HMMA.16816.F32.BF16 R92, R4.reuse, R20, R92 ;  /* 0x00000014045c723c */ /* 0x044fee000004185c */
[----:B------:R-:W2:Y:S01]  /*7ef0*/  MUFU.EX2 R199, R199 ;  /* 0x000000c700c77308 */ /* 0x000ea20000000800 */
[C---:B------:R-:W-:Y:S01]  /*7f00*/  HMMA.16816.F32.BF16 R96, R4.reuse, R22, R96 ;  /* 0x000000160460723c */ /* 0x040fe20000041860 */
[----:B------:R-:W5:Y:S06]  /*7f10*/  LDSM.16.MT88.4 R20, [R225+0x1c000] ;  /* 0x01c00000e114783b */ /* 0x000f6c0000004200 */
[----:B------:R-:W2:Y:S08]  /*7f20*/  MUFU.EX2 R202, R202 ;  /* 0x000000ca00ca7308 */ /* 0x000eb00000000800 */
[----:B------:R-:W-:Y:S01]  /*7f30*/  MUFU.EX2 R195, R195 ;  /* 0x000000c300c37308 */ /* 0x000fe20000000800 */
[C---:B----4-:R-:W-:Y:S07]  /*7f40*/  HMMA.16816.F32.BF16 R100, R4.reuse, R8, R100 ;  /* 0x000000080464723c */ /* 0x050fee0000041864 */
[----:B------:R-:W4:Y:S01]  /*7f50*/  MUFU.EX2 R197, R197 ;  /* 0x000000c500c57308 */ /* 0x000f220000000800 */
[C---:B------:R-:W-:Y:S01]  /*7f60*/  HMMA.16816.F32.BF16 R104, R4.reuse, R10, R104 ;  /* 0x0000000a0468723c */ /* 0x040fe20000041868 */
[----:B------:R-:W1:Y:S06]  /*7f70*/  LDSM.16.MT88.4 R8, [R224+0x1c000] ;  /* 0x01c00000e008783b */ /* 0x000e6c0000004200 */
[----:B------:R-:W-:Y:S08]  /*7f80*/  MUFU.EX2 R201, R201 ;  /* 0x000000c900c97308 */ /* 0x000ff00000000800 */
[----:B------:R-:W-:Y:S01]  /*7f90*/  MUFU.EX2 R200, R200 ;  /* 0x000000c800c87308 */ /* 0x000fe20000000800 */
[C---:B-----5:R-:W-:Y:S07]  /*7fa0*/  HMMA.16816.F32.BF16 R108, R4.reuse, R20, R108 ;  /* 0x00000014046c723c */ /* 0x060fee000004186c */
[----:B------:R-:W5:Y:S01]  /*7fb0*/  MUFU.EX2 R198, R198 ;  /* 0x000000c600c67308 */ /* 0x000f620000000800 */
[C---:B------:R-:W-:Y:S01]  /*7fc0*/  HMMA.16816.F32.BF16 R112, R4.reuse, R22, R112 ;  /* 0x000000160470723c */ /* 0x040fe20000041870 */
[----:B------:R-:W3:Y:S06]  /*7fd0*/  LDSM.16.MT88.4 R20, [R228+0x1e000] ;  /* 0x01e00000e414783b */ /* 0x000eec0000004200 */
[----:B------:R-:W5:Y:S08]  /*7fe0*/  MUFU.EX2 R196, R196 ;  /* 0x000000c400c47308 */ /* 0x000f700000000800 */
[----:B------:R-:W5:Y:S01]  /*7ff0*/  MUFU.EX2 R183, R183 ;  /* 0x000000b700b77308 */ /* 0x000f620000000800 */
[C---:B-1----:R-:W-:Y:S07]  /*8000*/  HMMA.16816.F32.BF16 R116, R4.reuse, R8, R116 ;  /* 0x000000080474723c */ /* 0x042fee0000041874 */
[----:B------:R-:W1:Y:S01]  /*8010*/  MUFU.EX2 R186, R186 ;  /* 0x000000ba00ba7308 */ /* 0x000e620000000800 */
[C---:B------:R-:W-:Y:S01]  /*8020*/  HMMA.16816.F32.BF16 R120, R4.reuse, R10, R120 ;  /* 0x0000000a0478723c */ /* 0x040fe20000041878 */
[----:B------:R-:W2:Y:S06]  /*8030*/  LDSM.16.MT88.4 R8, [R226+0x1e000] ;  /* 0x01e00000e208783b */ /* 0x000eac0000004200 */
[----:B------:R-:W-:Y:S08]  /*8040*/  MUFU.EX2 R185, R185 ;  /* 0x000000b900b97308 */ /* 0x000ff00000000800 */
[----:B------:R-:W-:Y:S01]  /*8050*/  MUFU.EX2 R184, R184 ;  /* 0x000000b800b87308 */ /* 0x000fe20000000800 */
[C---:B---3--:R-:W-:Y:S07]  /*8060*/  HMMA.16816.F32.BF16 R124, R4.reuse, R20, R124 ;  /* 0x00000014047c723c */ /* 0x048fee000004187c */
[----:B------:R-:W-:Y:S01]  /*8070*/  MUFU.EX2 R182, R182 ;  /* 0x000000b600b67308 */ /* 0x000fe20000000800 */
[C---:B------:R-:W-:Y:S01]  /*8080*/  HMMA.16816.F32.BF16 R128, R4.reuse, R22, R128 ;  /* 0x000000160480723c */ /* 0x040fe20000041880 */
[----:B------:R-:W3:Y:S05]  /*8090*/  LDSM.16.MT88.4 R20, [R225+0x1e000] ;  /* 0x01e00000e114783b */ /* 0x000eea0000004200 */
[C---:B--2---:R-:W-:Y:S06]  /*80a0*/  HMMA.16816.F32.BF16 R152, R4.reuse, R8, R152 ;  /* 0x000000080498723c */ /* 0x044fec0000041898 */
[C---:B------:R-:W-:Y:S01]  /*80b0*/  HMMA.16816.F32.BF16 R132, R4.reuse, R10, R132 ;  /* 0x0000000a0484723c */ /* 0x040fe20000041884 */
[----:B------:R-:W2:Y:S05]  /*80c0*/  LDSM.16.MT88.4 R8, [R224+0x1e000] ;  /* 0x01e00000e008783b */ /* 0x000eaa0000004200 */
[C---:B---3--:R-:W-:Y:S06]  /*80d0*/  HMMA.16816.F32.BF16 R148, R4.reuse, R22, R148 ;  /* 0x000000160494723c */ /* 0x048fec0000041894 */
[----:B------:R-:W-:Y:S01]  /*80e0*/  HMMA.16816.F32.BF16 R136, R4, R20, R136 ;  /* 0x000000140488723c */ /* 0x000fe20000041888 */
[----:B------:R-:W-:-:S02]  /*80f0*/  LOP3.LUT R22, R25, 0xff, RZ, 0xc0, !PT ;  /* 0x000000ff19167812 */ /* 0x000fc400078ec0ff */
[----:B------:R-:W-:Y:S02]  /*8100*/  LOP3.LUT R25, R24, 0xffff, RZ, 0xc0, !PT ;  /* 0x0000ffff18197812 */ /* 0x000fe400078ec0ff */
[----:B------:R-:W-:Y:S02]  /*8110*/  SHF.R.U32.HI R23, RZ, 0x8, R27 ;  /* 0x00000008ff177819 */ /* 0x000fe4000001161b */
[----:B------:R-:W-:Y:S02]  /*8120*/  SHF.R.U32.HI R25, RZ, 0x8, R25 ;  /* 0x00000008ff197819 */ /* 0x000fe40000011619 */
[----:B------:R-:W-:Y:S02]  /*8130*/  LOP3.LUT R21, R26, 0xff, RZ, 0xc0, !PT ;  /* 0x000000ff1a157812 */ /* 0x000fe400078ec0ff */
[----:B------:R-:W-:Y:S02]  /*8140*/  SHF.R.U32.HI R20, RZ, 0x18, R26 ;  /* 0x00000018ff147819 */ /* 0x000fe4000001161a */
[----:B------:R-:W-:Y:S01]  /*8150*/  PRMT R32, R32, 0x5410, R25 ;  /* 0x0000541020207816 */ /* 0x000fe20000000019 */
[C---:B--2---:R-:W-:Y:S06]  /*8160*/  HMMA.16816.F32.BF16 R140, R4.reuse, R8, R140 ;  /* 0x00000008048c723c */ /* 0x044fec000004188c */
[----:B------:R-:W-:Y:S01]  /*8170*/  HMMA.16816.F32.BF16 R144, R4, R10, R144 ;  /* 0x0000000a0490723c */ /* 0x000fe20000041890 */
[----:B------:R-:W-:-:S02]  /*8180*/  PRMT R9, R21, 0x5410, R23 ;  /* 0x0000541015097816 */ /* 0x000fc40000000017 */
[----:B------:R-:W-:Y:S02]  /*8190*/  PRMT R8, R22, 0x5410, R20 ;  /* 0x0000541016087816 */ /* 0x000fe40000000014 */
[----:B------:R-:W2:Y:S02]  /*81a0*/  LDSM.16.MT88.4 R20, [R225+0x18800] ;  /* 0x01880000e114783b */ /* 0x000ea40000004200 */
[--C-:B------:R-:W-:Y:S02]  /*81b0*/  SHF.R.U32.HI R4, RZ, 0x10, R24.reuse ;  /* 0x00000010ff047819 */ /* 0x100fe40000011618 */
[----:B------:R-:W-:Y:S02]  /*81c0*/  SHF.R.U32.HI R5, RZ, 0x18, R24 ;  /* 0x00000018ff057819 */ /* 0x000fe40000011618 */
[----:B------:R-:W-:Y:S01]  /*81d0*/  LOP3.LUT R4, R4, 0xff, RZ, 0xc0, !PT ;  /* 0x000000ff04047812 */ /* 0x000fe200078ec0ff */
[----:B------:R-:W3:Y:S01]  /*81e0*/  LDSM.16.MT88.4 R24, [R226+0x18800] ;  /* 0x01880000e218783b */ /* 0x000ee20000004200 */
[----:B------:R-:W-:Y:S01]  /*81f0*/  F2FP.BF16.F32.PACK_AB R6, R187, R188 ;  /* 0x000000bcbb06723e */ /* 0x000fe200000010ff */
[----:B------:R-:W-:Y:S01]  /*8200*/  FADD.FTZ R188, R188, R177 ;  /* 0x000000b1bcbc7221 */ /* 0x000fe20000010000 */
[----:B------:R-:W-:-:S02]  /*8210*/  PRMT R5, R4, 0x5410, R5 ;  /* 0x0000541004057816 */ /* 0x000fc40000000005 */
[--C-:B------:R-:W-:Y:S01]  /*8220*/  HSET2.LE.AND R4, R32, R181.reuse, PT ;  /* 0x000000b520047233 */ /* 0x100fe20003803000 */
[----:B------:R-:W-:Y:S01]  /*8230*/  FADD.FTZ R188, R187, R188 ;  /* 0x000000bcbbbc7221 */ /* 0x000fe20000010000 */
[----:B------:R-:W-:Y:S02]  /*8240*/  F2FP.BF16.F32.PACK_AB R7, R190, R189 ;  /* 0x000000bdbe07723e */ /* 0x000fe400000010ff */
[--C-:B------:R-:W-:Y:S01]  /*8250*/  HSET2.LE.AND R5, R5, R181.reuse, PT ;  /* 0x000000b505057233 */ /* 0x100fe20003803000 */
[----:B------:R-:W-:Y:S01]  /*8260*/  FADD.FTZ R188, R189, R188 ;  /* 0x000000bcbdbc7221 */ /* 0x000fe20000010000 */
[----:B------:R-:W-:Y:S02]  /*8270*/  LOP3.LUT R4, R4, R6, RZ, 0xc0, !PT ;  /* 0x0000000604047212 */ /* 0x000fe400078ec0ff */
[--C-:B------:R-:W-:Y:S01]  /*8280*/  HSET2.LE.AND R6, R9, R181.reuse, PT ;  /* 0x000000b509067233 */ /* 0x100fe20003803000 */
[----:B------:R-:W-:Y:S01]  /*8290*/  FADD.FTZ R190, R190, R188 ;  /* 0x000000bcbebe7221 */ /* 0x000fe20000010000 */
[C---:B------:R-:W-:Y:S01]  /*82a0*/  F2FP.BF16.F32.PACK_AB R9, R192.reuse, R191 ;  /* 0x000000bfc009723e */ /* 0x040fe200000010ff */
[----:B------:R-:W-:Y:S01]  /*82b0*/  FADD.FTZ R192, R192, R172 ;  /* 0x000000acc0c07221 */ /* 0x000fe20000010000 */
[----:B------:R-:W-:Y:S01]  /*82c0*/  F2FP.BF16.F32.PACK_AB R32, R193, R194 ;  /* 0x000000c2c120723e */ /* 0x000fe200000010ff */
[----:B------:R-:W-:Y:S01]  /*82d0*/  FADD.FTZ R190, R199, R190 ;  /* 0x000000bec7be7221 */ /* 0x000fe20000010000 */
[----:B------:R-:W-:Y:S01]  /*82e0*/  LOP3.LUT R6, R6, R7, RZ, 0xc0, !PT ;  /* 0x0000000706067212 */ /* 0x000fe200078ec0ff */
[----:B------:R-:W-:Y:S01]  /*82f0*/  FADD.FTZ R192, R194, R192 ;  /* 0x000000c0c2c07221 */ /* 0x000fe20000010000 */
[----:B------:R-:W-:Y:S01]  /*8300*/  LOP3.LUT R5, R5, R9, RZ, 0xc0, !PT ;  /* 0x0000000905057212 */ /* 0x000fe200078ec0ff */
[----:B------:R-:W-:Y:S01]  /*8310*/  FADD.FTZ R190, R202, R190 ;  /* 0x000000becabe7221 */ /* 0x000fe20000010000 */
[----:B------:R-:W-:Y:S01]  /*8320*/  HSET2.LE.AND R7, R8, R181, PT ;  /* 0x000000b508077233 */ /* 0x000fe20003803000 */
[----:B------:R-:W-:Y:S01]  /*8330*/  FADD.FTZ R192, R193, R192 ;  /* 0x000000c0c1c07221 */ /* 0x000fe20000010000 */
[----:B------:R-:W4:Y:S03]  /*8340*/  LDSM.16.MT88.4 R8, [R224+0x18800] ;  /* 0x01880000e008783b */ /* 0x000f260000004200 */
[----:B------:R-:W-:-:S02]  /*8350*/  LOP3.LUT R7, R7, R32, RZ, 0xc0, !PT ;  /* 0x0000002007077212 */ /* 0x000fc400078ec0ff */
        /* <DEDUP_REMOVED lines=8> */
[C---:B----4-:R-:W-:Y:S06]  /*83e0*/  HMMA.16816.F32.BF16 R52, R4.reuse, R8, R52 ;  /* 0x000000080434723c */ /* 0x050fec0000041834 */
[C---:B------:R-:W-:Y:S01]  /*83f0*/  HMMA.16816.F32.BF16 R56, R4.reuse, R10, R56 ;  /* 0x0000000a0438723c */ /* 0x040fe20000041838 */
[----:B------:R-:W3:Y:S05]  /*8400*/  LDSM.16.MT88.4 R8, [R228+0x1c800] ;  /* 0x01c80000e408783b */ /* 0x000eea0000004200 */
        /* <DEDUP_REMOVED lines=9> */
[C---:B---3--:R-:W-:Y:S06]  /*84a0*/  HMMA.16816.F32.BF16 R92, R4.reuse, R8, R92 ;  /* 0x00000008045c723c */ /* 0x048fec000004185c */
[C---:B------:R-:W-:Y:S01]  /*84b0*/  HMMA.16816.F32.BF16 R96, R4.reuse, R10, R96 ;  /* 0x0000000a0460723c */ /* 0x040fe20000041860 */
[----:B------:R-:W3:Y:S05]  /*84c0*/  LDSM.16.MT88.4 R8, [R228+0x1e800] ;  /* 0x01e80000e408783b */ /* 0x000eea0000004200 */
[C---:B----4-:R-:W-:Y:S06]  /*84d0*/  HMMA.16816.F32.BF16 R84, R4.reuse, R24, R84 ;  /* 0x000000180454723c */ /* 0x050fec0000041854 */
[C---:B------:R-:W-:Y:S01]  /*84e0*/  HMMA.16816.F32.BF16 R88, R4.reuse, R26, R88 ;  /* 0x0000001a0458723c */ /* 0x040fe20000041858 */
[----:B------:R-:W4:Y:S05]  /*84f0*/  LDSM.16.MT88.4 R24, [R224+0x1c800] ;  /* 0x01c80000e018783b */ /* 0x000f2a0000004200 */
[C---:B--2---:R-:W-:Y:S06]  /*8500*/  HMMA.16816.F32.BF16 R108, R4.reuse, R20, R108 ;  /* 0x00000014046c723c */ /* 0x044fec000004186c */
[----:B------:R-:W-:Y:S01]  /*8510*/  HMMA.16816.F32.BF16 R112, R4, R22, R112 ;  /* 0x000000160470723c */ /* 0x000fe20000041870 */
[----:B------:R-:W-:-:S04]  /*8520*/  MOV R20, UR8 ;  /* 0x0000000800147c02 */ /* 0x000fc80008000f00 */
[----:B------:R-:W-:Y:S01]  /*8530*/  LOP3.LUT R206, R207, UR35, R20, 0x96, !PT ;  /* 0x00000023cfce7c12 */ /* 0x000fe2000f8e9614 */
[C---:B-----5:R-:W-:Y:S01]  /*8540*/  HMMA.16816.F32.BF16 R100, R4.reuse, R28, R100 ;  /* 0x0000001c0464723c */ /* 0x060fe20000041864 */
[----:B------:R-:W2:Y:S03]  /*8550*/  LDSM.16.MT88.4 R20, [R225+0x1e800] ;  /* 0x01e80000e114783b */ /* 0x000ea60000004200 */
[----:B------:R-:W-:Y:S02]  /*8560*/  IMAD.WIDE.U32 R206, R206, -0x326172a9, RZ ;  /* 0xcd9e8d57cece7825 */ /* 0x000fe400078e00ff */
[----:B------:R-:W-:Y:S01]  /*8570*/  HMMA.16816.F32.BF16 R104, R4, R30, R104 ;  /* 0x0000001e0468723c */ /* 0x000fe20000041868 */
[----:B------:R-:W5:Y:S02]  /*8580*/  LDSM.16.MT88.4 R28, [R226+0x1e800] ;  /* 0x01e80000e21c783b */ /* 0x000f640000004200 */
[----:B------:R-:W-:-:S03]  /*8590*/  LOP3.LUT R204, R207, UR21, R204, 0x96, !PT ;  /* 0x00000015cfcc7c12 */ /* 0x000fc6000f8e96cc */
[----:B---3--:R-:W-:Y:S02]  /*85a0*/  HMMA.16816.F32.BF16 R124, R4, R8, R124 ;  /* 0x00000008047c723c */ /* 0x008fe4000004187c */
[----:B------:R-:W-:-:S04]  /*85b0*/  IMAD.WIDE.U32 R204, R204, -0x2daee0ad, RZ ;  /* 0xd2511f53cccc7825 */ /* 0x000fc800078e00ff */
[C---:B------:R-:W-:Y:S01]  /*85c0*/  HMMA.16816.F32.BF16 R64, R4.reuse, R34, R64 ;  /* 0x000000220440723c */ /* 0x040fe20000041840 */
[----:B------:R-:W-:Y:S02]  /*85d0*/  LOP3.LUT R8, R167, UR19, R206, 0x96, !PT ;  /* 0x00000013a7087c12 */ /* 0x000fe4000f8e96ce */
[----:B------:R-:W-:Y:S01]  /*85e0*/  LOP3.LUT R203, R205, UR18, R203, 0x96, !PT ;  /* 0x00000012cdcb7c12 */ /* 0x000fe2000f8e96cb */
[----:B------:R-:W-:Y:S02]  /*85f0*/  FFMA.FTZ R205, R168, UR36, -R170 ;  /* 0x00000024a8cd7c23 */ /* 0x000fe400080108aa */
[----:B----4-:R-:W-:Y:S01]  /*8600*/  HMMA.16816.F32.BF16 R116, R4, R24, R116 ;  /* 0x000000180474723c */ /* 0x010fe20000041874 */
[----:B------:R-:W-:-:S03]  /*8610*/  IMAD.WIDE.U32 R8, R8, -0x2daee0ad, RZ ;  /* 0xd2511f5308087825 */ /* 0x000fc600078e00ff */
[----:B------:R-:W-:Y:S01]  /*8620*/  MUFU.EX2 R205, R205 ;  /* 0x000000cd00cd7308 */ /* 0x000fe20000000800 */
[----:B------:R-:W-:Y:S01]  /*8630*/  IMAD.WIDE.U32 R34, R203, -0x326172a9, RZ ;  /* 0xcd9e8d57cb227825 */ /* 0x000fe200078e00ff */
[C---:B------:R-:W-:Y:S01]  /*8640*/  HMMA.16816.F32.BF16 R120, R4.reuse, R26, R120 ;  /* 0x0000001a0478723c */ /* 0x040fe20000041878 */
[----:B------:R-:W3:Y:S01]  /*8650*/  LDSM.16.MT88.4 R24, [R224+0x1e800] ;  /* 0x01e80000e018783b */ /* 0x000ee20000004200 */
[----:B------:R-:W-:Y:S01]  /*8660*/  LOP3.LUT R32, R9, UR16, R204, 0x96, !PT ;  /* 0x0000001009207c12 */ /* 0x000fe2000f8e96cc */
[----:B------:R-:W-:Y:S01]  /*8670*/  FFMA.FTZ R204, R165, UR36, -R170 ;  /* 0x00000024a5cc7c23 */ /* 0x000fe200080108aa */
[----:B------:R-:W-:Y:S01]  /*8680*/  LOP3.LUT R166, R35, UR17, R166, 0x96, !PT ;  /* 0x0000001123a67c12 */ /* 0x000fe2000f8e96a6 */
[----:B------:R-:W-:Y:S01]  /*8690*/  FFMA.FTZ R203, R169, UR36, -R170 ;  /* 0x00000024a9cb7c23 */ /* 0x000fe200080108aa */
[C---:B------:R-:W-:Y:S01]  /*86a0*/  HMMA.16816.F32.BF16 R128, R4.reuse, R10, R128 ;  /* 0x0000000a0480723c */ /* 0x040fe20000041880 */
[----:B------:R-:W-:Y:S01]  /*86b0*/  IMAD.WIDE.U32 R32, R32, -0x326172a9, RZ ;  /* 0xcd9e8d5720207825 */ /* 0x000fe200078e00ff */
[----:B------:R-:W-:Y:S01]  /*86c0*/  LDSM.16.MT88.4 R168, [R228+0x19800] ;  /* 0x01980000e4a8783b */ /* 0x000fe20000004200 */
[----:B------:R-:W-:Y:S03]  /*86d0*/  MUFU.EX2 R204, R204 ;  /* 0x000000cc00cc7308 */ /* 0x000fe60000000800 */
[----:B------:R-:W-:Y:S01]  /*86e0*/  LOP3.LUT R34, R33, UR13, R34, 0x96, !PT ;  /* 0x0000000d21227c12 */ /* 0x000fe2000f8e9622 */
[----:B------:R-:W-:Y:S01]  /*86f0*/  IMAD.WIDE.U32 R10, R166, -0x2daee0ad, RZ ;  /* 0xd2511f53a60a7825 */ /* 0x000fe200078e00ff */
[C---:B--2---:R-:W-:Y:S03]  /*8700*/  HMMA.16816.F32.BF16 R136, R4.reuse, R20, R136 ;  /* 0x000000140488723c */ /* 0x044fe60000041888 */
[----:B------:R-:W-:Y:S01]  /*8710*/  IMAD.WIDE.U32 R34, R34, -0x2daee0ad, RZ ;  /* 0xd2511f5322227825 */ /* 0x000fe200078e00ff */
[----:B------:R-:W-:Y:S01]  /*8720*/  LOP3.LUT R166, R11, UR12, R8, 0x96, !PT ;  /* 0x0000000c0ba67c12 */ /* 0x000fe2000f8e9608 */
[----:B------:R-:W2:Y:S01]  /*8730*/  MUFU.EX2 R203, R203 ;  /* 0x000000cb00cb7308 */ /* 0x000ea20000000800 */
[----:B-----5:R-:W-:Y:S02]  /*8740*/  HMMA.16816.F32.BF16 R152, R4, R28, R152 ;  /* 0x0000001c0498723c */ /* 0x020fe40000041898 */
[----:B------:R-:W-:Y:S01]  /*8750*/  LOP3.LUT R8, R35, UR5, R10, 0x96, !PT ;  /* 0x0000000523087c12 */ /* 0x000fe2000f8e960a */
[----:B------:R-:W-:-:S03]  /*8760*/  IMAD.WIDE.U32 R166, R166, -0x326172a9, RZ ;  /* 0xcd9e8d57a6a67825 */ /* 0x000fc600078e00ff */
[----:B------:R-:W-:Y:S01]  /*8770*/  HMMA.16816.F32.BF16 R132, R4, R30, R132 ;  /* 0x0000001e0484723c */ /* 0x000fe20000041884 */
[----:B------:R-:W-:Y:S01]  /*8780*/  IMAD.WIDE.U32 R8, R8, -0x326172a9, RZ ;  /* 0xcd9e8d5708087825 */ /* 0x000fe200078e00ff */
[----:B------:R-:W4:Y:S01]  /*8790*/  LDSM.16.MT88.4 R28, [R226+0x19000] ;  /* 0x01900000e21c783b */ /* 0x000f220000004200 */
[----:B------:R-:W-:-:S03]  /*87a0*/  LOP3.LUT R32, R167, UR29, R32, 0x96, !PT ;  /* 0x0000001da7207c12 */ /* 0x000fc6000f8e9620 */
[----:B------:R-:W-:Y:S01]  /*87b0*/  LOP3.LUT R20, R9, UR22, R166, 0x96, !PT ;  /* 0x0000001609147c12 */ /* 0x000fe2000f8e96a6 */
[C---:B------:R-:W-:Y:S01]  /*87c0*/  HMMA.16816.F32.BF16 R148, R4.reuse, R22, R148 ;  /* 0x000000160494723c */ /* 0x040fe20000041894 */
[----:B------:R-:W-:Y:S01]  /*87d0*/  LOP3.LUT R11, R8, 0xffff, RZ, 0xc0, !PT ;  /* 0x0000ffff080b7812 */ /* 0x000fe200078ec0ff */
[----:B------:R-:W-:Y:S01]  /*87e0*/  IMAD.WIDE.U32 R32, R32, -0x2daee0ad, RZ ;  /* 0xd2511f5320207825 */ /* 0x000fe200078e00ff */
[--C-:B------:R-:W-:Y:S01]  /*87f0*/  SHF.R.U32.HI R10, RZ, 0x10, R8.reuse ;  /* 0x00000010ff0a7819 */ /* 0x100fe20000011608 */
[----:B------:R-:W-:Y:S01]  /*8800*/  LDSM.16.MT88.4 R164, [R226+0x19800] ;  /* 0x01980000e2a4783b */ /* 0x000fe20000004200 */
[----:B------:R-:W-:Y:S02]  /*8810*/  LOP3.LUT R9, R8, 0xff, RZ, 0xc0, !PT ;  /* 0x000000ff08097812 */ /* 0x000fe400078ec0ff */
[----:B------:R-:W-:Y:S01]  /*8820*/  SHF.R.U32.HI R8, RZ, 0x18, R8 ;  /* 0x00000018ff087819 */ /* 0x000fe20000011608 */
[----:B---3--:R-:W-:Y:S01]  /*8830*/  HMMA.16816.F32.BF16 R140, R4, R24, R140 ;  /* 0x00000018048c723c */ /* 0x008fe2000004188c */
[----:B------:R-:W-:-:S05]  /*8840*/  LOP3.LUT R34, R33, UR30, R34, 0x96, !PT ;  /* 0x0000001e21227c12 */ /* 0x000fca000f8e9622 */
[----:B------:R-:W-:Y:S01]  /*8850*/  HMMA.16816.F32.BF16 R144, R4, R26, R144 ;  /* 0x0000001a0490723c */ /* 0x000fe20000041890 */
[----:B------:R-:W-:Y:S02]  /*8860*/  SHF.R.U32.HI R24, RZ, 0x8, R11 ;  /* 0x00000008ff187819 */ /* 0x000fe4000001160b */
[----:B------:R-:W-:Y:S02]  /*8870*/  LOP3.LUT R11, R10, 0xff, RZ, 0xc0, !PT ;  /* 0x000000ff0a0b7812 */ /* 0x000fe400078ec0ff */
[----:B------:R-:W-:Y:S02]  /*8880*/  PRMT R10, R9, 0x5410, R24 ;  /* 0x00005410090a7816 */ /* 0x000fe40000000018 */
[C---:B------:R-:W-:Y:S02]  /*8890*/  LOP3.LUT R6, R20.reuse, 0xffff, RZ, 0xc0, !PT ;  /* 0x0000ffff14067812 */ /* 0x040fe400078ec0ff */
[----:B------:R-:W-:Y:S02]  /*88a0*/  SHF.R.U32.HI R7, RZ, 0x10, R20 ;  /* 0x00000010ff077819 */ /* 0x000fe40000011614 */
[----:B------:R-:W-:-:S02]  /*88b0*/  LOP3.LUT R5, R20, 0xff, RZ, 0xc0, !PT ;  /* 0x000000ff14057812 */ /* 0x000fc400078ec0ff */
[----:B------:R-:W-:Y:S02]  /*88c0*/  SHF.R.U32.HI R4, RZ, 0x18, R20 ;  /* 0x00000018ff047819 */ /* 0x000fe40000011614 */
[----:B------:R-:W-:Y:S01]  /*88d0*/  SHF.R.U32.HI R6, RZ, 0x8, R6 ;  /* 0x00000008ff067819 */ /* 0x000fe20000011606 */
[----:B------:R-:W3:Y:S01]  /*88e0*/  LDSM.16.MT88.4 R20, [R228+0x19000] ;  /* 0x01900000e414783b */ /* 0x000ee20000004200 */
[----:B------:R-:W-:Y:S02]  /*88f0*/  LOP3.LUT R7, R7, 0xff, RZ, 0xc0, !PT ;  /* 0x000000ff07077812 */ /* 0x000fe400078ec0ff */
[----:B------:R-:W-:Y:S02]  /*8900*/  PRMT R5, R5, 0x5410, R6 ;  /* 0x0000541005057816 */ /* 0x000fe40000000006 */
[----:B------:R-:W-:Y:S02]  /*8910*/  PRMT R4, R7, 0x5410, R4 ;  /* 0x0000541007047816 */ /* 0x000fe40000000004 */
[----:B------:R-:W-:-:S02]  /*8920*/  PRMT R11, R11, 0x5410, R8 ;  /* 0x000054100b0b7816 */ /* 0x000fc40000000008 */
[--C-:B------:R-:W-:Y:S02]  /*8930*/  HSET2.LE.AND R8, R5, R181.reuse, PT ;  /* 0x000000b505087233 */ /* 0x100fe40003803000 */
[--C-:B------:R-:W-:Y:S02]  /*8940*/  HSET2.LE.AND R9, R4, R181.reuse, PT ;  /* 0x000000b504097233 */ /* 0x100fe40003803000 */
[----:B------:R-:W5:Y:S01]  /*8950*/  LDSM.16.MT88.4 R4, [R225+0x19000] ;  /* 0x01900000e104783b */ /* 0x000f620000004200 */
[----:B------:R-:W-:Y:S02]  /*8960*/  F2FP.BF16.F32.PACK_AB R25, R202, R199 ;  /* 0x000000c7ca19723e */ /* 0x000fe400000010ff */
[----:B------:R-:W-:Y:S01]  /*8970*/  F2FP.BF16.F32.PACK_AB R24, R197, R195 ;  /* 0x000000c3c518723e */ /* 0x000fe200000010ff */
[----:B------:R-:W-:Y:S01]  /*8980*/  FADD.FTZ R195, R195, R192 ;  /* 0x000000c0c3c37221 */ /* 0x000fe20000010000 */
[----:B------:R-:W-:Y:S02]  /*8990*/  LOP3.LUT R8, R8, R25, RZ, 0xc0, !PT ;  /* 0x0000001908087212 */ /* 0x000fe400078ec0ff */
[----:B------:R-:W-:Y:S01]  /*89a0*/  LOP3.LUT R9, R9, R24, RZ, 0xc0, !PT ;  /* 0x0000001809097212 */ /* 0x000fe200078ec0ff */
[----:B------:R-:W-:Y:S01]  /*89b0*/  FADD.FTZ R195, R197, R195 ;  /* 0x000000c3c5c37221 */ /* 0x000fe20000010000 */
[----:B------:R-:W-:-:S02]  /*89c0*/  HSET2.LE.AND R10, R10, R181, PT ;  /* 0x000000b50a0a7233 */ /* 0x000fc40003803000 */
[----:B------:R-:W-:Y:S01]  /*89d0*/  HSET2.LE.AND R11, R11, R181, PT ;  /* 0x000000b50b0b7233 */ /* 0x000fe20003803000 */
[----:B------:R-:W-:Y:S01]  /*89e0*/  FADD.FTZ R195, R198, R195 ;  /* 0x000000c3c6c37221 */ /* 0x000fe20000010000 */
[----:B------:R-:W-:Y:S01]  /*89f0*/  F2FP.BF16.F32.PACK_AB R25, R200, R201 ;  /* 0x000000c9c819723e */ /* 0x000fe200000010ff */
[----:B------:R-:W-:Y:S01]  /*8a00*/  FADD.FTZ R201, R201, R190 ;  /* 0x000000bec9c97221 */ /* 0x000fe20000010000 */
[C---:B------:R-:W-:Y:S01]  /*8a10*/  F2FP.BF16.F32.PACK_AB R24, R196.reuse, R198 ;  /* 0x000000c6c418723e */ /* 0x040fe200000010ff */
[----:B------:R-:W-:Y:S01]  /*8a20*/  FADD.FTZ R196, R196, R195 ;  /* 0x000000c3c4c47221 */ /* 0x000fe20000010000 */
[----:B------:R-:W-:Y:S01]  /*8a30*/  LOP3.LUT R10, R10, R25, RZ, 0xc0, !PT ;  /* 0x000000190a0a7212 */ /* 0x000fe200078ec0ff */
[----:B------:R-:W-:Y:S01]  /*8a40*/  FADD.FTZ R201, R200, R201 ;  /* 0x000000c9c8c97221 */ /* 0x000fe20000010000 */
[----:B------:R-:W-:Y:S01]  /*8a50*/  LOP3.LUT R11, R11, R24, RZ, 0xc0, !PT ;  /* 0x000000180b0b7212 */ /* 0x000fe200078ec0ff */
[----:B------:R-:W-:Y:S01]  /*8a60*/  FADD.FTZ R196, R183, R196 ;  /* 0x000000c4b7c47221 */ /* 0x000fe20000010000 */
[----:B------:R-:W5:Y:S01]  /*8a70*/  LDSM.16.MT88.4 R24, [R224+0x19000] ;  /* 0x01900000e018783b */ /* 0x000f620000004200 */
[----:B-1----:R-:W-:-:S02]  /*8a80*/  FADD.FTZ R201, R186, R201 ;  /* 0x000000c9bac97221 */ /* 0x002fc40000010000 */
[----:B--2---:R-:W-:Y:S02]  /*8a90*/  FADD.FTZ R196, R203, R196 ;  /* 0x000000c4cbc47221 */ /* 0x004fe40000010000 */
[----:B----4-:R-:W-:Y:S01]  /*8aa0*/  HMMA.16816.F32.BF16 R36, R8, R28, R36 ;  /* 0x0000001c0824723c */ /* 0x010fe20000041824 */
[----:B------:R-:W-:Y:S01]  /*8ab0*/  FADD.FTZ R201, R185, R201 ;  /* 0x000000c9b9c97221 */ /* 0x000fe20000010000 */
[----:B------:R-:W-:-:S03]  /*8ac0*/  FADD.FTZ R196, R205, R196 ;  /* 0x000000c4cdc47221 */ /* 0x000fc60000010000 */
[----:B------:R-:W-:Y:S01]  /*8ad0*/  FADD.FTZ R201, R184, R201 ;  /* 0x000000c9b8c97221 */ /* 0x000fe20000010000 */
[----:B---3--:R-:W-:Y:S01]  /*8ae0*/  HMMA.16816.F32.BF16 R160, R8, R20, R160 ;  /* 0x0000001408a0723c */ /* 0x008fe200000418a0 */
[----:B------:R-:W-:Y:S02]  /*8af0*/  FADD.FTZ R246, R204, R196 ;  /* 0x000000c4ccf67221 */ /* 0x000fe40000010000 */
[----:B------:R-:W-:-:S03]  /*8b00*/  FADD.FTZ R247, R182, R201 ;  /* 0x000000c9b6f77221 */ /* 0x000fc60000010000 */
[C---:B------:R-:W-:Y:S01]  /*8b10*/  HMMA.16816.F32.BF16 R156, R8.reuse, R22, R156 ;  /* 0x00000016089c723c */ /* 0x040fe2000004189c */
[----:B------:R-:W1:Y:S05]  /*8b20*/  LDSM.16.MT88.4 R20, [R228+0x1b000] ;  /* 0x01b00000e414783b */ /* 0x000e6a0000004200 */
[C---:B-----5:R-:W-:Y:S06]  /*8b30*/  HMMA.16816.F32.BF16 R44, R8.reuse, R4, R44 ;  /* 0x00000004082c723c */ /* 0x060fec000004182c */
        /* <DEDUP_REMOVED lines=30> */
[----:B------:R-:W-:-:S04]  /*8d20*/  LOP3.LUT R25, R34, 0xffff, RZ, 0xc0, !PT ;  /* 0x0000ffff22197812 */ /* 0x000fc800078ec0ff */
[----:B------:R-:W-:Y:S01]  /*8d30*/  SHF.R.U32.HI R25, RZ, 0x8, R25 ;  /* 0x00000008ff197819 */ /* 0x000fe20000011619 */
[----:B-1----:R-:W-:Y:S01]  /*8d40*/  HMMA.16816.F32.BF16 R124, R8, R20, R124 ;  /* 0x00000014087c723c */ /* 0x002fe2000004187c */
[----:B------:R-:W-:-:S05]  /*8d50*/  SHF.R.U32.HI R27, RZ, 0x10, R34 ;  /* 0x00000010ff1b7819 */ /* 0x000fca0000011622 */
[C---:B------:R-:W-:Y:S01]  /*8d60*/  HMMA.16816.F32.BF16 R128, R8.reuse, R22, R128 ;  /* 0x000000160880723c */ /* 0x040fe20000041880 */
[----:B------:R-:W1:Y:S05]  /*8d70*/  LDSM.16.MT88.4 R20, [R224+0x1f000] ;  /* 0x01f00000e014783b */ /* 0x000e6a0000004200 */
[C---:B--2---:R-:W-:Y:S06]  /*8d80*/  HMMA.16816.F32.BF16 R152, R8.reuse, R4, R152 ;  /* 0x000000040898723c */ /* 0x044fec0000041898 */
[----:B------:R-:W-:Y:S01]  /*8d90*/  HMMA.16816.F32.BF16 R132, R8, R6, R132 ;  /* 0x000000060884723c */ /* 0x000fe20000041884 */
[----:B------:R-:W-:-:S02]  /*8da0*/  LOP3.LUT R5, R32, 0xffff, RZ, 0xc0, !PT ;  /* 0x0000ffff20057812 */ /* 0x000fc400078ec0ff */
[--C-:B------:R-:W-:Y:S02]  /*8db0*/  SHF.R.U32.HI R4, RZ, 0x10, R32.reuse ;  /* 0x00000010ff047819 */ /* 0x100fe40000011620 */
[----:B------:R-:W-:Y:S01]  /*8dc0*/  SHF.R.U32.HI R24, RZ, 0x8, R5 ;  /* 0x00000008ff187819 */ /* 0x000fe20000011605 */
[C---:B---3--:R-:W-:Y:S01]  /*8dd0*/  HMMA.16816.F32.BF16 R136, R8.reuse, R28, R136 ;  /* 0x0000001c0888723c */ /* 0x048fe20000041888 */
[----:B------:R-:W-:Y:S02]  /*8de0*/  LOP3.LUT R26, R4, 0xff, RZ, 0xc0, !PT ;  /* 0x000000ff041a7812 */ /* 0x000fe400078ec0ff */
[----:B------:R-:W-:Y:S02]  /*8df0*/  LOP3.LUT R6, R32, 0xff, RZ, 0xc0, !PT ;  /* 0x000000ff20067812 */ /* 0x000fe400078ec0ff */
[----:B------:R-:W-:Y:S01]  /*8e00*/  SHF.R.U32.HI R7, RZ, 0x18, R32 ;  /* 0x00000018ff077819 */ /* 0x000fe20000011620 */
[----:B------:R-:W-:Y:S01]  /*8e10*/  HMMA.16816.F32.BF16 R148, R8, R30, R148 ;  /* 0x0000001e0894723c */ /* 0x000fe20000041894 */
[----:B------:R-:W-:Y:S01]  /*8e20*/  LOP3.LUT R5, R34, 0xff, RZ, 0xc0, !PT ;  /* 0x000000ff22057812 */ /* 0x000fe200078ec0ff */
[----:B------:R-:W-:Y:S01]  /*8e30*/  LDSM.16.MT88.4 R28, [R224+0x19800] ;  /* 0x01980000e01c783b */ /* 0x000fe20000004200 */
[----:B------:R-:W-:-:S02]  /*8e40*/  LOP3.LUT R4, R27, 0xff, RZ, 0xc0, !PT ;  /* 0x000000ff1b047812 */ /* 0x000fc400078ec0ff */
[----:B------:R-:W-:Y:S02]  /*8e50*/  PRMT R6, R6, 0x5410, R24 ;  /* 0x0000541006067816 */ /* 0x000fe40000000018 */
[----:B------:R-:W-:Y:S02]  /*8e60*/  PRMT R7, R26, 0x5410, R7 ;  /* 0x000054101a077816 */ /* 0x000fe40000000007 */
[----:B------:R-:W-:Y:S02]  /*8e70*/  PRMT R5, R5, 0x5410, R25 ;  /* 0x0000541005057816 */ /* 0x000fe40000000019 */
[----:B------:R-:W2:Y:S01]  /*8e80*/  LDSM.16.MT88.4 R24, [R228+0x1b800] ;  /* 0x01b80000e418783b */ /* 0x000ea20000004200 */
[----:B------:R-:W-:Y:S02]  /*8e90*/  SHF.R.U32.HI R34, RZ, 0x18, R34 ;  /* 0x00000018ff227819 */ /* 0x000fe40000011622 */
[--C-:B------:R-:W-:Y:S02]  /*8ea0*/  HSET2.LE.AND R6, R6, R181.reuse, PT ;  /* 0x000000b506067233 */ /* 0x100fe40003803000 */
[----:B------:R-:W-:Y:S01]  /*8eb0*/  PRMT R34, R4, 0x5410, R34 ;  /* 0x0000541004227816 */ /* 0x000fe20000000022 */
[----:B-1----:R-:W-:Y:S01]  /*8ec0*/  HMMA.16816.F32.BF16 R140, R8, R20, R140 ;  /* 0x00000014088c723c */ /* 0x002fe2000004188c */
[----:B------:R-:W-:-:S02]  /*8ed0*/  HSET2.LE.AND R4, R5, R181, PT ;  /* 0x000000b505047233 */ /* 0x000fc40003803000 */
[--C-:B------:R-:W-:Y:S02]  /*8ee0*/  HSET2.LE.AND R7, R7, R181.reuse, PT ;  /* 0x000000b507077233 */ /* 0x100fe40003803000 */
[----:B------:R-:W-:Y:S01]  /*8ef0*/  HSET2.LE.AND R5, R34, R181, PT ;  /* 0x000000b522057233 */ /* 0x000fe20003803000 */
[----:B------:R-:W-:Y:S01]  /*8f00*/  HMMA.16816.F32.BF16 R144, R8, R22, R144 ;  /* 0x000000160890723c */ /* 0x000fe20000041890 */
[----:B------:R-:W-:Y:S01]  /*8f10*/  F2FP.BF16.F32.PACK_AB R20, R203, R183 ;  /* 0x000000b7cb14723e */ /* 0x000fe200000010ff */
[----:B------:R-:W1:Y:S01]  /*8f20*/  LDSM.16.MT88.4 R32, [R225+0x19800] ;  /* 0x01980000e120783b */ /* 0x000e620000004200 */
[----:B------:R-:W-:Y:S02]  /*8f30*/  F2FP.BF16.F32.PACK_AB R21, R185, R186 ;  /* 0x000000bab915723e */ /* 0x000fe400000010ff */
[----:B------:R-:W-:Y:S02]  /*8f40*/  LOP3.LUT R5, R5, R20, RZ, 0xc0, !PT ;  /* 0x0000001405057212 */ /* 0x000fe400078ec0ff */
[----:B------:R-:W-:-:S02]  /*8f50*/  F2FP.BF16.F32.PACK_AB R20, R182, R184 ;  /* 0x000000b8b614723e */ /* 0x000fc400000010ff */
[----:B------:R-:W-:Y:S02]  /*8f60*/  F2FP.BF16.F32.PACK_AB R8, R204, R205 ;  /* 0x000000cdcc08723e */ /* 0x000fe400000010ff */
[----:B------:R-:W-:Y:S02]  /*8f70*/  LOP3.LUT R4, R4, R21, RZ, 0xc0, !PT ;  /* 0x0000001504047212 */ /* 0x000fe400078ec0ff */
[----:B------:R-:W-:Y:S02]  /*8f80*/  LOP3.LUT R6, R6, R20, RZ, 0xc0, !PT ;  /* 0x0000001406067212 */ /* 0x000fe400078ec0ff */
[----:B------:R-:W-:Y:S01]  /*8f90*/  LOP3.LUT R7, R7, R8, RZ, 0xc0, !PT ;  /* 0x0000000807077212 */ /* 0x000fe200078ec0ff */
[----:B------:R-:W3:Y:S04]  /*8fa0*/  LDSM.16.MT88.4 R20, [R226+0x1b800] ;  /* 0x01b80000e214783b */ /* 0x000ee80000004200 */
[----:B------:R-:W4:Y:S02]  /*8fb0*/  LDSM.16.MT88.4 R8, [R225+0x1b800] ;  /* 0x01b80000e108783b */ /* 0x000f240000004200 */
        /* <DEDUP_REMOVED lines=27> */
[C---:B------:R-:W-:Y:S06]  /*9170*/  HMMA.16816.F32.BF16 R92, R4.reuse, R168, R92 ;  /* 0x000000a8045c723c */ /* 0x040fec000004185c */
[C---:B------:R-:W-:Y:S06]  /*9180*/  HMMA.16816.F32.BF16 R96, R4.reuse, R170, R96 ;  /* 0x000000aa0460723c */ /* 0x040fec0000041860 */
[C---:B-1----:R-:W-:Y:S06]  /*9190*/  HMMA.16816.F32.BF16 R100, R4.reuse, R32, R100 ;  /* 0x000000200464723c */ /* 0x042fec0000041864 */
[C---:B------:R-:W-:Y:S06]  /*91a0*/  HMMA.16816.F32.BF16 R104, R4.reuse, R34, R104 ;  /* 0x000000220468723c */ /* 0x040fec0000041868 */
[C---:B------:R-:W-:Y:S06]  /*91b0*/  HMMA.16816.F32.BF16 R108, R4.reuse, R28, R108 ;  /* 0x0000001c046c723c */ /* 0x040fec000004186c */
[C---:B------:R-:W-:Y:S06]  /*91c0*/  HMMA.16816.F32.BF16 R112, R4.reuse, R30, R112 ;  /* 0x0000001e0470723c */ /* 0x040fec0000041870 */
[C---:B---3--:R-:W-:Y:S06]  /*91d0*/  HMMA.16816.F32.BF16 R124, R4.reuse, R20, R124 ;  /* 0x00000014047c723c */ /* 0x048fec000004187c */
[C---:B------:R-:W-:Y:S06]  /*91e0*/  HMMA.16816.F32.BF16 R128, R4.reuse, R22, R128 ;  /* 0x000000160480723c */ /* 0x040fec0000041880 */
[C---:B----4-:R-:W-:Y:S06]  /*91f0*/  HMMA.16816.F32.BF16 R152, R4.reuse, R8, R152 ;  /* 0x000000080498723c */ /* 0x050fec0000041898 */
[C---:B------:R-:W-:Y:S06]  /*9200*/  HMMA.16816.F32.BF16 R132, R4.reuse, R10, R132 ;  /* 0x0000000a0484723c */ /* 0x040fec0000041884 */
[C---:B-----5:R-:W-:Y:S06]  /*9210*/  HMMA.16816.F32.BF16 R136, R4.reuse, R164, R136 ;  /* 0x000000a40488723c */ /* 0x060fec0000041888 */
[----:B------:R-:W-:Y:S01]  /*9220*/  HMMA.16816.F32.BF16 R148, R4, R166, R148 ;  /* 0x000000a60494723c */ /* 0x000fe20000041894 */
[----:B------:R-:W-:-:S05]  /*9230*/  MOV R164, R2 ;  /* 0x0000000200a47202 */ /* 0x000fca0000000f00 */
        /* <DEDUP_REMOVED lines=31> */
[----:B------:R-:W-:Y:S03]  /*9430*/  LDGSTS.E.BYPASS.LTC128B.128 [R235+0x1a000], desc[UR32][R8.64+0x80] ;  /* 0x1a00008008eb7fae */ /* 0x000fe6000b901d60 */
[----:B------:R-:W-:Y:S01]  /*9440*/  VIADD R3, R19, 0x8 ;  /* 0x0000000813037836 */ /* 0x000fe20000000000 */
[----:B------:R-:W-:Y:S04]  /*9450*/  LDGSTS.E.BYPASS.LTC128B.128 [R235+0x1c000], desc[UR32][R8.64+0x100] ;  /* 0x1c00010008eb7fae */ /* 0x000fe8000b901d60 */
[C---:B------:R-:W-:Y:S01]  /*9460*/  ISETP.GE.AND P1, PT, R3.reuse, R18, PT ;  /* 0x000000120300720c */ /* 0x040fe20003f26270 */
[----:B------:R-:W-:Y:S01]  /*9470*/  LDGSTS.E.BYPASS.LTC128B.128 [R235+0x1e000], desc[UR32][R8.64+0x180] ;  /* 0x1e00018008eb7fae */ /* 0x000fe2000b901d60 */
[----:B------:R-:W-:Y:S01]  /*9480*/  ISETP.GE.AND P3, PT, R3, R17, PT ;  /* 0x000000110300720c */ /* 0x000fe20003f66270 */
[----:B------:R-:W-:-:S02]  /*9490*/  VIADD R3, R19, 0x11 ;  /* 0x0000001113037836 */ /* 0x000fc40000000000 */
[----:B------:R-:W-:Y:S04]  /*94a0*/  LDGSTS.E.BYPASS.LTC128B.128 [R235+0x19000], desc[UR32][R10.64] ;  /* 0x190000000aeb7fae */ /* 0x000fe8000b901d60 */
[----:B------:R-:W-:Y:S04]  /*94b0*/  LDGSTS.E.BYPASS.LTC128B.128 [R235+0x1b000], desc[UR32][R10.64+0x80] ;  /* 0x1b0000800aeb7fae */ /* 0x000fe8000b901d60 */
[----:B------:R-:W-:Y:S04]  /*94c0*/  LDGSTS.E.BYPASS.LTC128B.128 [R235+0x1d000], desc[UR32][R10.64+0x100] ;  /* 0x1d0001000aeb7fae */ /* 0x000fe8000b901d60 */
[----:B------:R1:W-:Y:S04]  /*94d0*/  LDGSTS.E.BYPASS.LTC128B.128 [R235+0x1f000], desc[UR32][R10.64+0x180] ;  /* 0x1f0001800aeb7fae */ /* 0x0003e8000b901d60 */
[----:B------:R-:W-:Y:S04]  /*94e0*/  LDSM.16.M88.4 R176, [R234] ;  /* 0x00000000eab0783b */ /* 0x000fe80000000200 */
[----:B------:R-:W2:Y:S04]  /*94f0*/  LDSM.16.M88.4 R20, [R233+0x10000] ;  /* 0x01000000e914783b */ /* 0x000ea80000000200 */
[----:B------:R-:W1:Y:S04]  /*9500*/  LDSM.16.M88.4 R4, [R233+0x10800] ;  /* 0x01080000e904783b */ /* 0x000e680000000200 */
[----:B------:R-:W3:Y:S04]  /*9510*/  LDSM.16.M88.4 R184, [R233+0x11000] ;  /* 0x01100000e9b8783b */ /* 0x000ee80000000200 */
[----:B------:R-:W4:Y:S04]  /*9520*/  LDSM.16.M88.4 R172, [R233+0x11800] ;  /* 0x01180000e9ac783b */ /* 0x000f280000000200 */
[----:B------:R-:W-:Y:S04]  /*9530*/  LDSM.16.M88.4 R28, [R232] ;  /* 0x00000000e81c783b */ /* 0x000fe80000000200 */
[----:B------:R-:W5:Y:S04]  /*9540*/  LDSM.16.M88.4 R164, [R231] ;  /* 0x00000000e7a4783b */ /* 0x000f680000000200 */
[----:B------:R-:W5:Y:S04]  /*9550*/  LDSM.16.M88.4 R196, [R223] ;  /* 0x00000000dfc4783b */ /* 0x000f680000000200 */
[----:B------:R-:W5:Y:S04]  /*9560*/  LDSM.16.M88.4 R168, [R222] ;  /* 0x00000000dea8783b */ /* 0x000f680000000200 */
[----:B------:R-:W5:Y:S04]  /*9570*/  LDSM.16.M88.4 R32, [R221] ;  /* 0x00000000dd20783b */ /* 0x000f680000000200 */
[----:B------:R-:W-:Y:S01]  /*9580*/  LDSM.16.M88.4 R192, [R227+0x10000] ;  /* 0x01000000e3c0783b */ /* 0x000fe20000000200 */
[C---:B--2---:R-:W-:Y:S03]  /*9590*/  HMMA.16816.F32.BF16 R24, R176.reuse, R20, RZ ;  /* 0x00000014b018723c */ /* 0x044fe600000418ff */
[----:B------:R-:W-:Y:S04]  /*95a0*/  LDSM.16.M88.4 R200, [R227+0x11000] ;  /* 0x01100000e3c8783b */ /* 0x000fe80000000200 */
[----:B------:R-:W0:Y:S01]  /*95b0*/  LDGDEPBAR ;  /* 0x00000000000079af */ /* 0x000e220000000000 */
[C---:B------:R-:W-:Y:S06]  /*95c0*/  HMMA.16816.F32.BF16 R20, R176.reuse, R22, RZ ;  /* 0x00000016b014723c */ /* 0x040fec00000418ff */
[C---:B-1----:R-:W-:Y:S06]  /*95d0*/  HMMA.16816.F32.BF16 R8, R176.reuse, R4, RZ ;  /* 0x00000004b008723c */ /* 0x042fec00000418ff */
[C---:B------:R-:W-:Y:S06]  /*95e0*/  HMMA.16816.F32.BF16 R4, R176.reuse, R6, RZ ;  /* 0x00000006b004723c */ /* 0x040fec00000418ff */
[C---:B---3--:R-:W-:Y:S06]  /*95f0*/  HMMA.16816.F32.BF16 R188, R176.reuse, R184, RZ ;  /* 0x000000b8b0bc723c */ /* 0x048fec00000418ff */
[C---:B------:R-:W-:Y:S06]  /*9600*/  HMMA.16816.F32.BF16 R184, R176.reuse, R186, RZ ;  /* 0x000000bab0b8723c */ /* 0x040fec00000418ff */
[C---:B----4-:R-:W-:Y:S06]  /*9610*/  HMMA.16816.F32.BF16 R180, R176.reuse, R172, RZ ;  /* 0x000000acb0b4723c */ /* 0x050fec00000418ff */
[----:B------:R-:W-:Y:S01]  /*9620*/  HMMA.16816.F32.BF16 R176, R176, R174, RZ ;  /* 0x000000aeb0b0723c */ /* 0x000fe200000418ff */
[----:B------:R-:W1:Y:S05]  /*9630*/  LDSM.16.M88.4 R172, [R230] ;  /* 0x00000000e6ac783b */ /* 0x000e6a0000000200 */
[C---:B-----5:R-:W-:Y:S06]  /*9640*/  HMMA.16816.F32.BF16 R24, R28.reuse, R164, R24 ;  /* 0x000000a41c18723c */ /* 0x060fec0000041818 */
[C---:B------:R-:W-:Y:S01]  /*9650*/  HMMA.16816.F32.BF16 R20, R28.reuse, R166, R20 ;  /* 0x000000a61c14723c */ /* 0x040fe20000041814 */
[----:B------:R-:W2:Y:S05]  /*9660*/  LDSM.16.M88.4 R164, [R227+0x10800] ;  /* 0x01080000e3a4783b */ /* 0x000eaa0000000200 */
[C---:B------:R-:W-:Y:S06]  /*9670*/  HMMA.16816.F32.BF16 R8, R28.reuse, R196, R8 ;  /* 0x000000c41c08723c */ /* 0x040fec0000041808 */
[C---:B------:R-:W-:Y:S01]  /*9680*/  HMMA.16816.F32.BF16 R4, R28.reuse, R198, R4 ;  /* 0x000000c61c04723c */ /* 0x040fe20000041804 */
[----:B------:R-:W3:Y:S05]  /*9690*/  LDSM.16.M88.4 R196, [R227+0x11800] ;  /* 0x01180000e3c4783b */ /* 0x000eea0000000200 */
[C---:B------:R-:W-:Y:S06]  /*96a0*/  HMMA.16816.F32.BF16 R188, R28.reuse, R168, R188 ;  /* 0x000000a81cbc723c */ /* 0x040fec00000418bc */
[C---:B------:R-:W-:Y:S01]  /*96b0*/  HMMA.16816.F32.BF16 R184, R28.reuse, R170, R184 ;  /* 0x000000aa1cb8723c */ /* 0x040fe200000418b8 */
[----:B------:R-:W-:Y:S05]  /*96c0*/  LDSM.16.M88.4 R168, [R220+0x800] ;  /* 0x00080000dca8783b */ /* 0x000fea0000000200 */
[C---:B------:R-:W-:Y:S06]  /*96d0*/  HMMA.16816.F32.BF16 R180, R28.reuse, R32, R180 ;  /* 0x000000201cb4723c */ /* 0x040fec00000418b4 */
[----:B------:R-:W-:Y:S01]  /*96e0*/  HMMA.16816.F32.BF16 R176, R28, R34, R176 ;  /* 0x000000221cb0723c */ /* 0x000fe200000418b0 */
[----:B------:R-:W-:Y:S04]  /*96f0*/  LDSM.16.M88.4 R32, [R229] ;  /* 0x00000000e520783b */ /* 0x000fe80000000200 */
[----:B------:R-:W4:Y:S01]  /*9700*/  LDSM.16.M88.4 R28, [R220] ;  /* 0x00000000dc1c783b */ /* 0x000f220000000200 */
        /* <DEDUP_REMOVED lines=21> */
[----:B------:R-:W-:Y:S05]  /*9860*/  LDSM.16.M88.4 R192, [R219] ;  /* 0x00000000dbc0783b */ /* 0x000fea0000000200 */
[C---:B--2---:R-:W-:Y:S06]  /*9870*/  HMMA.16816.F32.BF16 R180, R32.reuse, R164, R180 ;  /* 0x000000a420b4723c */ /* 0x044fec00000418b4 */
[----:B------:R-:W-:Y:S01]  /*9880*/  HMMA.16816.F32.BF16 R176, R32, R166, R176 ;  /* 0x000000a620b0723c */ /* 0x000fe200000418b0 */
[----:B------:R-:W1:Y:S04]  /*9890*/  LDSM.16.M88.4 R164, [R232+0x4000] ;  /* 0x00400000e8a4783b */ /* 0x000e680000000200 */
[----:B------:R-:W2:Y:S01]  /*98a0*/  LDSM.16.M88.4 R32, [R218] ;  /* 0x00000000da20783b */ /* 0x000ea20000000200 */
[C---:B---3--:R-:W-:Y:S06]  /*98b0*/  HMMA.16816.F32.BF16 R8, R28.reuse, R172, R8 ;  /* 0x000000ac1c08723c */ /* 0x048fec0000041808 */
[C---:B------:R-:W-:Y:S01]  /*98c0*/  HMMA.16816.F32.BF16 R4, R28.reuse, R174, R4 ;  /* 0x000000ae1c04723c */ /* 0x040fe20000041804 */
[----:B------:R-:W3:Y:S05]  /*98d0*/  LDSM.16.M88.4 R172, [R217] ;  /* 0x00000000d9ac783b */ /* 0x000eea0000000200 */
[C---:B----4-:R-:W-:Y:S06]  /*98e0*/  HMMA.16816.F32.BF16 R188, R28.reuse, R168, R188 ;  /* 0x000000a81cbc723c */ /* 0x050fec00000418bc */
[C---:B------:R-:W-:Y:S01]  /*98f0*/  HMMA.16816.F32.BF16 R184, R28.reuse, R170, R184 ;  /* 0x000000aa1cb8723c */ /* 0x040fe200000418b8 */
[----:B------:R-:W4:Y:S05]  /*9900*/  LDSM.16.M88.4 R168, [R216] ;  /* 0x00000000d8a8783b */ /* 0x000f2a0000000200 */
[C---:B------:R-:W-:Y:S06]  /*9910*/  HMMA.16816.F32.BF16 R24, R28.reuse, R200, R24 ;  /* 0x000000c81c18723c */ /* 0x040fec0000041818 */
[C---:B------:R-:W-:Y:S01]  /*9920*/  HMMA.16816.F32.BF16 R20, R28.reuse, R202, R20 ;  /* 0x000000ca1c14723c */ /* 0x040fe20000041814 */
[----:B------:R-:W-:Y:S05]  /*9930*/  LDSM.16.M88.4 R200, [R227+0x12000] ;  /* 0x01200000e3c8783b */ /* 0x000fea0000000200 */
[C---:B------:R-:W-:Y:S06]  /*9940*/  HMMA.16816.F32.BF16 R180, R28.reuse, R196, R180 ;  /* 0x000000c41cb4723c */ /* 0x040fec00000418b4 */
[----:B------:R-:W-:Y:S01]  /*9950*/  HMMA.16816.F32.BF16 R176, R28, R198, R176 ;  /* 0x000000c61cb0723c */ /* 0x000fe200000418b0 */
[----:B------:R-:W5:Y:S04]  /*9960*/  LDSM.16.M88.4 R28, [R230+0x4000] ;  /* 0x00400000e61c783b */ /* 0x000f680000000200 */
        /* <DEDUP_REMOVED lines=38> */
[----:B------:R-:W4:Y:S04]  /*9bd0*/  LDSM.16.M88.4 R172, [R232+0x8000] ;  /* 0x00800000e8ac783b */ /* 0x000f280000000200 */
[----:B------:R-:W-:Y:S01]  /*9be0*/  LDSM.16.M88.4 R196, [R213] ;  /* 0x00000000d5c4783b */ /* 0x000fe20000000200 */
        /* <DEDUP_REMOVED lines=8> */
[----:B------:R-:W-:Y:S05]  /*9c70*/  LDSM.16.M88.4 R168, [R227+0x14800] ;  /* 0x01480000e3a8783b */ /* 0x000fea0000000200 */
[C---:B---3--:R-:W-:Y:S06]  /*9c80*/  HMMA.16816.F32.BF16 R180, R28.reuse, R164, R180 ;  /* 0x000000a41cb4723c */ /* 0x048fec00000418b4 */
[----:B------:R-:W-:Y:S01]  /*9c90*/  HMMA.16816.F32.BF16 R176, R28, R166, R176 ;  /* 0x000000a61cb0723c */ /* 0x000fe200000418b0 */
[----:B------:R-:W-:Y:S04]  /*9ca0*/  LDSM.16.M88.4 R28, [R230+0x8000] ;  /* 0x00800000e61c783b */ /* 0x000fe80000000200 */
[----:B------:R-:W2:Y:S01]  /*9cb0*/  LDSM.16.M88.4 R164, [R227+0x14000] ;  /* 0x01400000e3a4783b */ /* 0x000ea20000000200 */
[C---:B----4-:R-:W-:Y:S06]  /*9cc0*/  HMMA.16816.F32.BF16 R24, R172.reuse, R200, R24 ;  /* 0x000000c8ac18723c */ /* 0x050fec0000041818 */
        /* <DEDUP_REMOVED lines=8> */
[C---:B-----5:R-:W-:Y:S06]  /*9d50*/  HMMA.16816.F32.BF16 R180, R172.reuse, R192, R180 ;  /* 0x000000c0acb4723c */ /* 0x060fec00000418b4 */
        /* <DEDUP_REMOVED lines=9> */
[C---:B---3--:R-:W-:Y:S06]  /*9df0*/  HMMA.16816.F32.BF16 R188, R28.reuse, R200, R188 ;  /* 0x000000c81cbc723c */ /* 0x048fec00000418bc */
[C---:B------:R-:W-:Y:S01]  /*9e00*/  HMMA.16816.F32.BF16 R184, R28.reuse, R202, R184 ;  /* 0x000000ca1cb8723c */ /* 0x040fe200000418b8 */
[----:B------:R-:W-:Y:S05]  /*9e10*/  LDSM.16.M88.4 R200, [R234+0xc000] ;  /* 0x00c00000eac8783b */ /* 0x000fea0000000200 */
[C---:B-1----:R-:W-:Y:S06]  /*9e20*/  HMMA.16816.F32.BF16 R180, R28.reuse, R32, R180 ;  /* 0x000000201cb4723c */ /* 0x042fec00000418b4 */
        /* <DEDUP_REMOVED lines=33> */
[C---:B-1----:R-:W-:Y:S06]  /*a040*/  HMMA.16816.F32.BF16 R188, R172.reuse, R32, R188 ;  /* 0x00000020acbc723c */ /* 0x042fec00000418bc */
[C---:B------:R-:W-:Y:S01]  /*a050*/  HMMA.16816.F32.BF16 R184, R172.reuse, R34, R184 ;  /* 0x00000022acb8723c */ /* 0x040fe200000418b8 */
[----:B------:R-:W1:Y:S05]  /*a060*/  LDSM.16.M88.4 R32, [R220+0x6000] ;  /* 0x00600000dc20783b */ /* 0x000e6a0000000200 */
[C---:B------:R-:W-:Y:S01]  /*a070*/  HMMA.16816.F32.BF16 R24, R172.reuse, R168, R24 ;  /* 0x000000a8ac18723c */ /* 0x040fe20000041818 */
[----:B------:R-:W4:Y:S05]  /*a080*/  LDSM.16.M88.4 R168, [R227+0x17000] ;  /* 0x01700000e3a8783b */ /* 0x000f2a0000000200 */
[C---:B---3--:R-:W-:Y:S06]  /*a090*/  HMMA.16816.F32.BF16 R180, R172.reuse, R28, R180 ;  /* 0x0000001cacb4723c */ /* 0x048fec00000418b4 */
[----:B------:R-:W-:Y:S01]  /*a0a0*/  HMMA.16816.F32.BF16 R200, R172, R30, R200 ;  /* 0x0000001eacc8723c */ /* 0x000fe200000418c8 */
[----:B------:R-:W3:Y:S04]  /*a0b0*/  LDSM.16.M88.4 R28, [R220+0x6800] ;  /* 0x00680000dc1c783b */ /* 0x000ee80000000200 */
[----:B------:R-:W5:Y:S01]  /*a0c0*/  LDSM.16.M88.4 R172, [R227+0x17800] ;  /* 0x01780000e3ac783b */ /* 0x000f620000000200 */
[C---:B--2---:R-:W-:Y:S06]  /*a0d0*/  HMMA.16816.F32.BF16 R20, R192.reuse, R178, R20 ;  /* 0x000000b2c014723c */ /* 0x044fec0000041814 */
[C---:B------:R-:W-:Y:S06]  /*a0e0*/  HMMA.16816.F32.BF16 R8, R192.reuse, R196, R8 ;  /* 0x000000c4c008723c */ /* 0x040fec0000041808 */
[C---:B------:R-:W-:Y:S01]  /*a0f0*/  HMMA.16816.F32.BF16 R24, R192.reuse, R176, R24 ;  /* 0x000000b0c018723c */ /* 0x040fe20000041818 */
[----:B------:R-:W2:Y:S05]  /*a100*/  LDSM.16.M88.4 R176, [R220+0x7000] ;  /* 0x00700000dcb0783b */ /* 0x000eaa0000000200 */
[----:B------:R-:W-:Y:S06]  /*a110*/  HMMA.16816.F32.BF16 R4, R192, R198, R4 ;  /* 0x000000c6c004723c */ /* 0x000fec0000041804 */
[----:B-1----:R-:W-:Y:S06]  /*a120*/  HMMA.16816.F32.BF16 R20, R164, R34, R20 ;  /* 0x00000022a414723c */ /* 0x002fec0000041814 */
[----:B----4-:R-:W-:Y:S06]  /*a130*/  HMMA.16816.F32.BF16 R188, R192, R168, R188 ;  /* 0x000000a8c0bc723c */ /* 0x010fec00000418bc */
[C---:B---3--:R-:W-:Y:S06]  /*a140*/  HMMA.16816.F32.BF16 R8, R164.reuse, R28, R8 ;  /* 0x0000001ca408723c */ /* 0x048fec0000041808 */
[----:B------:R-:W-:Y:S01]  /*a150*/  HMMA.16816.F32.BF16 R24, R164, R32, R24 ;  /* 0x00000020a418723c */ /* 0x000fe20000041818 */
[C---:B------:R-:W-:Y:S01]  /*a160*/  VIADD R28, R19.reuse, 0x1 ;  /* 0x00000001131c7836 */ /* 0x040fe20000000000 */
[----:B------:R-:W1:Y:S01]  /*a170*/  LDSM.16.M88.4 R32, [R220+0x7800] ;  /* 0x00780000dc20783b */ /* 0x000e620000000200 */
[----:B------:R-:W-:Y:S01]  /*a180*/  VIADD R29, R19, 0x9 ;  /* 0x00000009131d7836 */ /* 0x000fe20000000000 */
[----:B------:R-:W-:-:S04]  /*a190*/  DEPBAR.LE SB0, 0x0 ;  /* 0x000080000000791a */ /* 0x000fc80000000000 */
[----:B------:R-:W-:Y:S01]  /*a1a0*/  HMMA.16816.F32.BF16 R4, R164, R30, R4 ;  /* 0x0000001ea404723c */ /* 0x000fe20000041804 */
[CC--:B------:R-:W-:Y:S02]  /*a1b0*/  ISETP.GE.AND P6, PT, R28.reuse, R18.reuse, PT ;  /* 0x000000121c00720c */ /* 0x0c0fe40003fc6270 */
[-C--:B------:R-:W-:Y:S01]  /*a1c0*/  ISETP.GE.AND P0, PT, R28, R17.reuse, PT ;  /* 0x000000111c00720c */ /* 0x080fe20003f06270 */
[----:B------:R-:W-:Y:S01]  /*a1d0*/  VIADD R28, R19, 0x10 ;  /* 0x00000010131c7836 */ /* 0x000fe20000000000 */
[-C--:B------:R-:W-:Y:S01]  /*a1e0*/  ISETP.GE.AND P4, PT, R29, R18.reuse, PT ;  /* 0x000000121d00720c */ /* 0x080fe20003f86270 */
[C---:B------:R-:W-:Y:S01]  /*a1f0*/  HMMA.16816.F32.BF16 R184, R192.reuse, R170, R184 ;  /* 0x000000aac0b8723c */ /* 0x040fe200000418b8 */
[----:B------:R-:W-:Y:S02]  /*a200*/  FSEL R22, R22, -INF , !P3 ;  /* 0xff80000016167808 */ /* 0x000fe40005800000 */
[----:B------:R-:W-:Y:S02]  /*a210*/  FSEL R21, R21, -INF , !P4 ;  /* 0xff80000015157808 */ /* 0x000fe40006000000 */
[CC--:B------:R-:W-:Y:S01]  /*a220*/  ISETP.GE.AND P3, PT, R3.reuse, R18.reuse, PT ;  /* 0x000000120300720c */ /* 0x0c0fe20003f66270 */
[C---:B-----5:R-:W-:Y:S01]  /*a230*/  HMMA.16816.F32.BF16 R180, R192.reuse, R172, R180 ;  /* 0x000000acc0b4723c */ /* 0x060fe200000418b4 */
[-C--:B------:R-:W-:Y:S01]  /*a240*/  ISETP.GE.AND P4, PT, R3, R17.reuse, PT ;  /* 0x000000110300720c */ /* 0x080fe20003f86270 */
[----:B------:R-:W-:Y:S01]  /*a250*/  VIADD R3, R19, 0x18 ;  /* 0x0000001813037836 */ /* 0x000fe20000000000 */
[----:B------:R-:W-:Y:S01]  /*a260*/  ISETP.GE.AND P2, PT, R29, R17, PT ;  /* 0x000000111d00720c */ /* 0x000fe20003f46270 */
[----:B------:R-:W-:Y:S01]  /*a270*/  VIADD R29, R19, 0x19 ;  /* 0x00000019131d7836 */ /* 0x000fe20000000000 */
[----:B------:R-:W-:Y:S01]  /*a280*/  ISETP.GE.AND P5, PT, R28, R18, PT ;  /* 0x000000121c00720c */ /* 0x000fe20003fa6270 */
[----:B------:R-:W-:Y:S01]  /*a290*/  HMMA.16816.F32.BF16 R200, R192, R174, R200 ;  /* 0x000000aec0c8723c */ /* 0x000fe200000418c8 */
[----:B------:R-:W-:-:S02]  /*a2a0*/  FSEL R20, R20, -INF , !P1 ;  /* 0xff80000014147808 */ /* 0x000fc40004800000 */
[-C--:B------:R-:W-:Y:S02]  /*a2b0*/  ISETP.GE.AND P1, PT, R28, R17.reuse, PT ;  /* 0x000000111c00720c */ /* 0x080fe40003f26270 */
[----:B------:R-:W-:Y:S01]  /*a2c0*/  FSEL R23, R23, -INF , !P2 ;  /* 0xff80000017177808 */ /* 0x000fe20005000000 */
[C---:B--2---:R-:W-:Y:S01]  /*a2d0*/  HMMA.16816.F32.BF16 R188, R164.reuse, R176, R188 ;  /* 0x000000b0a4bc723c */ /* 0x044fe200000418bc */
[----:B------:R-:W-:Y:S02]  /*a2e0*/  FSEL R197, R8, -INF , !P5 ;  /* 0xff80000008c57808 */ /* 0x000fe40006800000 */
[C---:B------:R-:W-:Y:S02]  /*a2f0*/  ISETP.GE.AND P2, PT, R3.reuse, R18, PT ;  /* 0x000000120300720c */ /* 0x040fe40003f46270 */
[----:B------:R-:W-:Y:S01]  /*a300*/  ISETP.GE.AND P5, PT, R3, R17, PT ;  /* 0x000000110300720c */ /* 0x000fe20003fa6270 */
[----:B------:R-:W-:Y:S01]  /*a310*/  VIADD R3, R19, 0x20 ;  /* 0x0000002013037836 */ /* 0x000fe20000000000 */
[----:B------:R-:W-:Y:S01]  /*a320*/  FSEL R25, R25, -INF , !P6 ;  /* 0xff80000019197808 */ /* 0x000fe20007000000 */
[----:B------:R-:W-:Y:S01]  /*a330*/  HMMA.16816.F32.BF16 R184, R164, R178, R184 ;  /* 0x000000b2a4b8723c */ /* 0x000fe200000418b8 */
[----:B------:R-:W-:-:S02]  /*a340*/  FSEL R28, R10, -INF , !P1 ;  /* 0xff8000000a1c7808 */ /* 0x000fc40004800000 */
[----:B------:R-:W-:Y:S01]  /*a350*/  FSEL R206, R9, -INF , !P3 ;  /* 0xff80000009ce7808 */ /* 0x000fe20005800000 */
[----:B------:R-:W-:Y:S01]  /*a360*/  BAR.SYNC.DEFER_BLOCKING 0x0 ;  /* 0x0000000000007b1d */ /* 0x000fe20000010000 */
[-C--:B------:R-:W-:Y:S02]  /*a370*/  ISETP.GE.AND P6, PT, R19, R18.reuse, PT ;  /* 0x000000121300720c */ /* 0x080fe40003fc6270 */
[C---:B------:R-:W-:Y:S02]  /*a380*/  ISETP.GE.AND P1, PT, R29.reuse, R18, PT ;  /* 0x000000121d00720c */ /* 0x040fe40003f26270 */
[----:B------:R-:W-:Y:S01]  /*a390*/  ISETP.GE.AND P3, PT, R29, R17, PT ;  /* 0x000000111d00720c */ /* 0x000fe20003f66270 */
[----:B-1----:R-:W-:Y:S01]  /*a3a0*/  HMMA.16816.F32.BF16 R200, R164, R34, R200 ;  /* 0x00000022a4c8723c */ /* 0x002fe200000418c8 */
[----:B------:R-:W-:Y:S02]  /*a3b0*/  FSEL R29, R11, -INF , !P4 ;  /* 0xff8000000b1d7808 */ /* 0x000fe40006000000 */
[----:B------:R-:W-:-:S02]  /*a3c0*/  FSEL R27, R27, -INF , !P0 ;  /* 0xff8000001b1b7808 */ /* 0x000fc40004000000 */
[C---:B------:R-:W-:Y:S01]  /*a3d0*/  ISETP.GE.AND P4, PT, R3.reuse, R18, PT ;  /* 0x000000120300720c */ /* 0x040fe20003f86270 */
[----:B------:R-:W-:Y:S01]  /*a3e0*/  HMMA.16816.F32.BF16 R8, R164, R32, R180 ;  /* 0x00000020a408723c */ /* 0x000fe200000418b4 */
[----:B------:R-:W-:Y:S01]  /*a3f0*/  ISETP.GE.AND P0, PT, R3, R17, PT ;  /* 0x000000110300720c */ /* 0x000fe20003f06270 */
[----:B------:R-:W-:Y:S01]  /*a400*/  VIADD R3, R19, 0x21 ;  /* 0x0000002113037836 */ /* 0x000fe20000000000 */
[----:B------:R-:W-:Y:S02]  /*a410*/  FSEL R24, R24, -INF , !P6 ;  /* 0xff80000018187808 */ /* 0x000fe40007000000 */
[----:B------:R-:W-:Y:S02]  /*a420*/  FSEL R192, R4, -INF , !P2 ;  /* 0xff80000004c07808 */ /* 0x000fe40005000000 */
[----:B------:R-:W-:Y:S02]  /*a430*/  FMNMX.FTZ R4, R2, R24, !PT ;  /* 0x0000001802047209 */ /* 0x000fe40007810000 */
[----:B------:R-:W-:-:S02]  /*a440*/  ISETP.GE.AND P6, PT, R3, R18, PT ;  /* 0x000000120300720c */ /* 0x000fc40003fc6270 */
[-C--:B------:R-:W-:Y:S01]  /*a450*/  ISETP.GE.AND P2, PT, R3, R17.reuse, PT ;  /* 0x000000110300720c */ /* 0x080fe20003f46270 */
[----:B------:R-:W-:Y:S01]  /*a460*/  VIADD R3, R19, 0x28 ;  /* 0x0000002813037836 */ /* 0x000fe20000000000 */
[----:B------:R-:W-:Y:S02]  /*a470*/  FMNMX.FTZ R4, R25, R4, !PT ;  /* 0x0000000419047209 */ /* 0x000fe40007810000 */
[----:B------:R-:W-:Y:S02]  /*a480*/  FSEL R31, R6, -INF , !P5 ;  /* 0xff800000061f7808 */ /* 0x000fe40006800000 */
[----:B------:R-:W-:Y:S01]  /*a490*/  FSEL R207, R5, -INF , !P1 ;  /* 0xff80000005cf7808 */ /* 0x000fe20004800000 */
[----:B------:R-:W-:Y:S01]  /*a4a0*/  VIADD R5, R19, 0x30 ;  /* 0x0000003013057836 */ /* 0x000fe20000000000 */
[C---:B------:R-:W-:Y:S02]  /*a4b0*/  ISETP.GE.AND P5, PT, R3.reuse, R18, PT ;  /* 0x000000120300720c */ /* 0x040fe40003fa6270 */
[----:B------:R-:W-:-:S02]  /*a4c0*/  ISETP.GE.AND P1, PT, R3, R17, PT ;  /* 0x000000110300720c */ /* 0x000fc40003f26270 */
[----:B------:R-:W-:Y:S01]  /*a4d0*/  FMNMX.FTZ R3, R20, R4, !PT ;  /* 0x0000000414037209 */ /* 0x000fe20007810000 */
[----:B------:R-:W-:Y:S01]  /*a4e0*/  VIADD R4, R19, 0x29 ;  /* 0x0000002913047836 */ /* 0x000fe20000000000 */
[----:B------:R-:W-:Y:S02]  /*a4f0*/  FSEL R30, R7, -INF , !P3 ;  /* 0xff800000071e7808 */ /* 0x000fe40005800000 */
[----:B------:R-:W-:Y:S02]  /*a500*/  FMNMX.FTZ R3, R21, R3, !PT ;  /* 0x0000000315037209 */ /* 0x000fe40007810000 */
[----:B------:R-:W-:Y:S02]  /*a510*/  ISETP.GE.AND P3, PT, R19, R17, PT ;  /* 0x000000111300720c */ /* 0x000fe40003f66270 */
[----:B------:R-:W-:Y:S02]  /*a520*/  FMNMX.FTZ R3, R197, R3, !PT ;  /* 0x00000003c5037209 */ /* 0x000fe40007810000 */
[----:B------:R-:W-:-:S02]  /*a530*/  FSEL R26, R26, -INF , !P3 ;  /* 0xff8000001a1a7808 */ /* 0x000fc40005800000 */
[----:B------:R-:W-:Y:S01]  /*a540*/  FMNMX.FTZ R7, R206, R3, !PT ;  /* 0x00000003ce077209 */ /* 0x000fe20007810000 */
[----:B------:R-:W-:Y:S01]  /*a550*/  VIADD R3, R19, 0x38 ;  /* 0x0000003813037836 */ /* 0x000fe20000000000 */
[----:B------:R-:W-:Y:S02]  /*a560*/  FSEL R194, R188, -INF , !P4 ;  /* 0xff800000bcc27808 */ /* 0x000fe40006000000 */
[----:B------:R-:W-:Y:S02]  /*a570*/  FMNMX.FTZ R7, R192, R7, !PT ;  /* 0x00000007c0077209 */ /* 0x000fe40007810000 */
[----:B------:R-:W-:Y:S02]  /*a580*/  FMNMX.FTZ R6, R0, R26, !PT ;  /* 0x0000001a00067209 */ /* 0x000fe40007810000 */
[----:B------:R-:W-:Y:S02]  /*a590*/  FMNMX.FTZ R7, R207, R7, !PT ;  /* 0x00000007cf077209 */ /* 0x000fe40007810000 */
[----:B------:R-:W-:-:S02]  /*a5a0*/  FSEL R196, R189, -INF , !P6 ;  /* 0xff800000bdc47808 */ /* 0x000fc40007000000 */
[----:B------:R-:W-:Y:S02]  /*a5b0*/  FMNMX.FTZ R6, R27, R6, !PT ;  /* 0x000000061b067209 */ /* 0x000fe40007810000 */
[----:B------:R-:W-:Y:S02]  /*a5c0*/  FMNMX.FTZ R7, R194, R7, !PT ;  /* 0x00000007c2077209 */ /* 0x000fe40007810000 */
[----:B------:R-:W-:Y:S02]  /*a5d0*/  ISETP.GE.AND P4, PT, R4, R18, PT ;  /* 0x000000120400720c */ /* 0x000fe40003f86270 */
[----:B------:R-:W-:Y:S02]  /*a5e0*/  FSEL R195, R184, -INF , !P5 ;  /* 0xff800000b8c37808 */ /* 0x000fe40006800000 */
[----:B------:R-:W-:Y:S02]  /*a5f0*/  FMNMX.FTZ R6, R22, R6, !PT ;  /* 0x0000000616067209 */ /* 0x000fe40007810000 */
[----:B------:R-:W-:-:S02]  /*a600*/  FMNMX.FTZ R7, R196, R7, !PT ;  /* 0x00000007c4077209 */ /* 0x000fc40007810000 */
[----:B------:R-:W-:Y:S02]  /*a610*/  FSEL R169, R190, -INF , !P0 ;  /* 0xff800000bea97808 */ /* 0x000fe40004000000 */
[----:B------:R-:W-:Y:S01]  /*a620*/  ISETP.GE.AND P0, PT, R4, R17, PT ;  /* 0x000000110400720c */ /* 0x000fe20003f06270 */
[----:B------:R-:W-:Y:S01]  /*a630*/  VIADD R4, R19, 0x31 ;  /* 0x0000003113047836 */ /* 0x000fe20000000000 */
[----:B------:R-:W-:Y:S01]  /*a640*/  ISETP.GE.AND P3, PT, R5, R18, PT ;  /* 0x000000120500720c */ /* 0x000fe20003f66270 */
[----:B------:R-:W-:Y:S01]  /*a650*/  VIADD R19, R19, 0x39 ;  /* 0x0000003913137836 */ /* 0x000fe20000000000 */
[----:B------:R-:W-:Y:S02]  /*a660*/  FSEL R193, R185, -INF , !P4 ;  /* 0xff800000b9c17808 */ /* 0x000fe40006000000 */
[----:B------:R-:W-:Y:S02]  /*a670*/  FMNMX.FTZ R6, R23, R6, !PT ;  /* 0x0000000617067209 */ /* 0x000fe40007810000 */
[----:B------:R-:W-:-:S02]  /*a680*/  FMNMX.FTZ R7, R195, R7, !PT ;  /* 0x00000007c3077209 */ /* 0x000fc40007810000 */
[----:B------:R-:W-:Y:S02]  /*a690*/  ISETP.GE.AND P6, PT, R4, R18, PT ;  /* 0x000000120400720c */ /* 0x000fe40003fc6270 */
[----:B------:R-:W-:Y:S02]  /*a6a0*/  FSEL R184, R8, -INF , !P3 ;  /* 0xff80000008b87808 */ /* 0x000fe40005800000 */
[----:B------:R-:W-:Y:S02]  /*a6b0*/  FMNMX.FTZ R6, R28, R6, !PT ;  /* 0x000000061c067209 */ /* 0x000fe40007810000 */
[----:B------:R-:W-:Y:S02]  /*a6c0*/  FMNMX.FTZ R7, R193, R7, !PT ;  /* 0x00000007c1077209 */ /* 0x000fe40007810000 */
[----:B------:R-:W-:Y:S02]  /*a6d0*/  FSEL R168, R191, -INF , !P2 ;  /* 0xff800000bfa87808 */ /* 0x000fe40005000000 */
[----:B------:R-:W-:-:S02]  /*a6e0*/  PLOP3.LUT P2, PT, PT, PT, UP0, 0x80, 0x0 ;  /* 0x000000000000781c */ /* 0x000fc40003f4f008 */
[----:B------:R-:W-:Y:S02]  /*a6f0*/  ISETP.GE.AND P5, PT, R3, R18, PT ;  /* 0x000000120300720c */ /* 0x000fe40003fa6270 */
[----:B------:R-:W-:Y:S02]  /*a700*/  FSEL R183, R9, -INF , !P6 ;  /* 0xff80000009b77808 */ /* 0x000fe40007000000 */
[----:B------:R-:W-:Y:S02]  /*a710*/  FMNMX.FTZ R6, R29, R6, !PT ;  /* 0x000000061d067209 */ /* 0x000fe40007810000 */
[----:B------:R-:W-:Y:S02]  /*a720*/  FMNMX.FTZ R7, R184, R7, !PT ;  /* 0x00000007b8077209 */ /* 0x000fe40007810000 */
[----:B------:R-:W-:Y:S02]  /*a730*/  ISETP.GE.AND P4, PT, R19, R18, PT ;  /* 0x000000121300720c */ /* 0x000fe40003f86270 */
[----:B------:R-:W-:-:S02]  /*a740*/  FSEL R182, R200, -INF , !P5 ;  /* 0xff800000c8b67808 */ /* 0x000fc40006800000 */
[----:B------:R-:W-:Y:S02]  /*a750*/  FMNMX.FTZ R6, R31, R6, !PT ;  /* 0x000000061f067209 */ /* 0x000fe40007810000 */
[----:B------:R-:W-:Y:S02]  /*a760*/  FMNMX.FTZ R7, R183, R7, !PT ;  /* 0x00000007b7077209 */ /* 0x000fe40007810000 */
[----:B------:R-:W-:Y:S02]  /*a770*/  FSEL R180, R201, -INF , !P4 ;  /* 0xff800000c9b47808 */ /* 0x000fe40006000000 */
[----:B------:R-:W-:Y:S02]  /*a780*/  FMNMX.FTZ R9, R30, R6, !PT ;  /* 0x000000061e097209 */ /* 0x000fe40007810000 */
[----:B------:R-:W-:Y:S02]  /*a790*/  FMNMX.FTZ R7, R182, R7, !PT ;  /* 0x00000007b6077209 */ /* 0x000fe40007810000 */
        /* <DEDUP_REMOVED lines=10> */
[----:B------:R-:W-:Y:S01]  /*a840*/  ULDC.64 UR6, c[0x0][0x218] ;  /* 0x0000860000067ab9 */ /* 0x000fe20000000a00 */
[----:B------:R-:W-:Y:S01]  /*a850*/  UIADD3 UR8, UR11, UR8, URZ ;  /* 0x000000080b087290 */ /* 0x000fe2000fffe03f */
[----:B------:R-:W-:Y:S01]  /*a860*/  IMAD.U32 R35, RZ, RZ, UR11 ;  /* 0x0000000bff237e24 */ /* 0x000fe2000f8e00ff */
[----:B------:R-:W-:-:S04]  /*a870*/  LEA R8, P1, R34, R236, 0x6 ;  /* 0x000000ec22087211 */ /* 0x000fc800078230ff */
[----:B------:R-:W-:Y:S01]  /*a880*/  IMAD.U32 R6, RZ, RZ, UR8 ;  /* 0x00000008ff067e24 */ /* 0x000fe2000f8e00ff */
[----:B------:R-:W-:-:S04]  /*a890*/  LEA R32, P2, R8, UR6, 0x1 ;  /* 0x0000000608207c11 */ /* 0x000fc8000f8408ff */
        /* <DEDUP_REMOVED lines=16> */
.L_x_878:
[----:B------:R-:W-:Y:S01]  /*a9a0*/  FMNMX.FTZ R9, R168, R9, !PT ;  /* 0x00000009a8097209 */ /* 0x000fe20007810000 */
[----:B------:R-:W2:Y:S01]  /*a9b0*/  SHFL.BFLY PT, R6, R7, 0x2, 0x1f ;  /* 0x0c401f0007067f89 */ /* 0x000ea200000e0000 */
[----:B------:R-:W-:Y:S01]  /*a9c0*/  ISETP.GE.AND P1, PT, R5, R17, PT ;  /* 0x000000110500720c */ /* 0x000fe20003f26270 */
[----:B------:R-:W-:Y:S01]  /*a9d0*/  USHF.L.U32 UR6, UR38, 0x1, URZ ;  /* 0x0000000126067899 */ /* 0x000fe2000800063f */
[----:B------:R-:W-:Y:S01]  /*a9e0*/  FSEL R170, R187, -INF , !P0 ;  /* 0xff800000bbaa7808 */ /* 0x000fe20004000000 */
[----:B------:R-:W-:Y:S01]  /*a9f0*/  IMAD.WIDE.U32 R204, R12, -0x2daee0ad, RZ ;  /* 0xd2511f530ccc7825 */ /* 0x000fe200078e00ff */
[----:B------:R-:W-:Y:S01]  /*aa00*/  FMNMX.FTZ R9, R171, R9, !PT ;  /* 0x00000009ab097209 */ /* 0x000fe20007810000 */
[----:B------:R-:W-:Y:S01]  /*aa10*/  UISETP.GE.AND UP0, UPT, UR31, 0x4, UPT ;  /* 0x000000041f00788c */ /* 0x000fe2000bf06270 */
[----:B------:R-:W-:Y:S02]  /*aa20*/  ISETP.GE.AND P0, PT, R4, R17, PT ;  /* 0x000000110400720c */ /* 0x000fe40003f06270 */
[----:B------:R-:W-:-:S02]  /*aa30*/  FSEL R179, R10, -INF , !P1 ;  /* 0xff8000000ab37808 */ /* 0x000fc40004800000 */
[----:B------:R-:W-:Y:S02]  /*aa40*/  FMNMX.FTZ R9, R170, R9, !PT ;  /* 0x00000009aa097209 */ /* 0x000fe40007810000 */
[----:B------:R-:W-:Y:S02]  /*aa50*/  ISETP.GE.AND P1, PT, R3, R17, PT ;  /* 0x000000110300720c */ /* 0x000fe40003f26270 */
[----:B------:R-:W-:Y:S02]  /*aa60*/  FSEL R172, R11, -INF , !P0 ;  /* 0xff8000000bac7808 */ /* 0x000fe40004000000 */
[----:B------:R-:W-:Y:S01]  /*aa70*/  FMNMX.FTZ R9, R179, R9, !PT ;  /* 0x00000009b3097209 */ /* 0x000fe20007810000 */
[----:B------:R-:W-:Y:S01]  /*aa80*/  @UP0 UIADD3 UR31, UR31, -0x4, URZ ;  /* 0xfffffffc1f1f0890 */ /* 0x000fe2000fffe03f */
[----:B------:R-:W-:Y:S02]  /*aa90*/  ISETP.GE.AND P0, PT, R19, R17, PT ;  /* 0x000000111300720c */ /* 0x000fe40003f06270 */
[----:B------:R-:W-:-:S02]  /*aaa0*/  FSEL R174, R202, -INF , !P1 ;  /* 0xff800000caae7808 */ /* 0x000fc40004800000 */
[----:B------:R-:W-:Y:S02]  /*aab0*/  FMNMX.FTZ R9, R172, R9, !PT ;  /* 0x00000009ac097209 */ /* 0x000fe40007810000 */
[----:B------:R-:W-:Y:S01]  /*aac0*/  FSEL R173, R203, -INF , !P0 ;  /* 0xff800000cbad7808 */ /* 0x000fe20004000000 */
[----:B------:R-:W-:Y:S01]  /*aad0*/  IMAD.WIDE.U32 R202, R16, -0x326172a9, RZ ;  /* 0xcd9e8d5710ca7825 */ /* 0x000fe200078e00ff */
[----:B------:R-:W-:Y:S02]  /*aae0*/  FMNMX.FTZ R4, R174, R9, !PT ;  /* 0x00000009ae047209 */ /* 0x000fe40007810000 */
[----:B------:R-:W-:Y:S01]  /*aaf0*/  MOV R3, UR6 ;  /* 0x0000000600037c02 */ /* 0x000fe20008000f00 */
[----:B------:R-:W-:Y:S01]  /*ab00*/  UIADD3 UR6, UR6, 0x1, URZ ;  /* 0x0000000106067890 */ /* 0x000fe2000fffe03f */
[----:B------:R-:W-:Y:S02]  /*ab10*/  FMNMX.FTZ R4, R173, R4, !PT ;  /* 0x00000004ad047209 */ /* 0x000fe40007810000 */
[----:B------:R-:W-:-:S02]  /*ab20*/  LOP3.LUT R200, R203, R13, RZ, 0x3c, !PT ;  /* 0x0000000dcbc87212 */ /* 0x000fc400078e3cff */
[----:B------:R-:W-:Y:S01]  /*ab30*/  LOP3.LUT R3, R205, UR35, R3, 0x96, !PT ;  /* 0x00000023cd037c12 */ /* 0x000fe2000f8e9603 */
[----:B------:R-:W3:Y:S01]  /*ab40*/  SHFL.BFLY PT, R5, R4, 0x2, 0x1f ;  /* 0x0c401f0004057f89 */ /* 0x000ee200000e0000 */
[----:B--2---:R-:W-:Y:S01]  /*ab50*/  FMNMX.FTZ R6, R7, R6, !PT ;  /* 0x0000000607067209 */ /* 0x004fe20007810000 */
[----:B------:R-:W-:Y:S01]  /*ab60*/  IMAD.WIDE.U32 R200, R200, -0x2daee0ad, RZ ;  /* 0xd2511f53c8c87825 */ /* 0x000fe200078e00ff */
[----:B------:R-:W-:-:S03]  /*ab70*/  MOV R178, 0x7054 ;  /* 0x0000705400b27802 */ /* 0x000fc60000000f00 */
[----:B-1----:R-:W-:Y:S01]  /*ab80*/  IMAD.WIDE.U32 R34, R3, -0x326172a9, RZ ;  /* 0xcd9e8d5703227825 */ /* 0x002fe200078e00ff */
[----:B------:R-:W-:Y:S01]  /*ab90*/  LOP3.LUT R198, R201, UR20, R204, 0x96, !PT ;  /* 0x00000014c9c67c12 */ /* 0x000fe2000f8e96cc */
[----:B------:R-:W1:Y:S04]  /*aba0*/  SHFL.BFLY PT, R164, R6, 0x1, 0x1f ;  /* 0x0c201f0006a47f89 */ /* 0x000e6800000e0000 */
[----:B------:R-:W-:-:S05]  /*abb0*/  IMAD.WIDE.U32 R198, R198, -0x326172a9, RZ ;  /* 0xcd9e8d57c6c67825 */ /* 0x000fca00078e00ff */
[----:B------:R-:W-:Y:S02]  /*abc0*/  LOP3.LUT R34, R199, UR19, R34, 0x96, !PT ;  /* 0x00000013c7227c12 */ /* 0x000fe4000f8e9622 */
[----:B---3--:R-:W-:Y:S02]  /*abd0*/  FMNMX.FTZ R4, R4, R5, !PT ;  /* 0x0000000504047209 */ /* 0x008fe40007810000 */
[----:B------:R-:W-:Y:S01]  /*abe0*/  LOP3.LUT R5, R35, UR21, R202, 0x96, !PT ;  /* 0x0000001523057c12 */ /* 0x000fe2000f8e96ca */
[----:B------:R-:W-:Y:S02]  /*abf0*/  IMAD.WIDE.U32 R34, R34, -0x2daee0ad, RZ ;  /* 0xd2511f5322227825 */ /* 0x000fe400078e00ff */
[----:B------:R-:W2:Y:S02]  /*ac00*/  SHFL.BFLY PT, R3, R4, 0x1, 0x1f ;  /* 0x0c201f0004037f89 */ /* 0x000ea400000e0000 */
[----:B------:R-:W-:Y:S01]  /*ac10*/  IMAD.WIDE.U32 R188, R5, -0x2daee0ad, RZ ;  /* 0xd2511f5305bc7825 */ /* 0x000fe200078e00ff */
[----:B-1----:R-:W-:-:S04]  /*ac20*/  FMNMX.FTZ R164, R6, R164, !PT ;  /* 0x000000a406a47209 */ /* 0x002fc80007810000 */
[----:B------:R-:W-:Y:S01]  /*ac30*/  LOP3.LUT R5, R189, UR18, R200, 0x96, !PT ;  /* 0x00000012bd057c12 */ /* 0x000fe2000f8e96c8 */
[C---:B------:R-:W-:Y:S01]  /*ac40*/  FMUL.FTZ R181, R164.reuse, UR36 ;  /* 0x00000024a4b57c20 */ /* 0x040fe20008410000 */
[----:B------:R-:W-:Y:S02]  /*ac50*/  LOP3.LUT R188, R35, UR16, R188, 0x96, !PT ;  /* 0x0000001023bc7c12 */ /* 0x000fe4000f8e96bc */
[----:B------:R-:W-:Y:S01]  /*ac60*/  FSETP.NEU.FTZ.AND P1, PT, R164, -INF , PT ;  /* 0xff800000a400780b */ /* 0x000fe20003f3d000 */
[----:B------:R-:W-:-:S03]  /*ac70*/  IMAD.WIDE.U32 R32, R5, -0x326172a9, RZ ;  /* 0xcd9e8d5705207825 */ /* 0x000fc600078e00ff */
[----:B------:R-:W-:Y:S01]  /*ac80*/  FSEL R181, R181, RZ, P1 ;  /* 0x000000ffb5b57208 */ /* 0x000fe20000800000 */
[----:B------:R-:W-:Y:S01]  /*ac90*/  IMAD.WIDE.U32 R188, R188, -0x326172a9, RZ ;  /* 0xcd9e8d57bcbc7825 */ /* 0x000fe200078e00ff */
[----:B------:R-:W-:-:S03]  /*aca0*/  FSEL R177, R164, RZ, P1 ;  /* 0x000000ffa4b17208 */ /* 0x000fc60000800000 */
[--C-:B------:R-:W-:Y:S01]  /*acb0*/  FFMA.FTZ R176, R24, UR36, -R181.reuse ;  /* 0x0000002418b07c23 */ /* 0x100fe200080108b5 */
[----:B------:R-:W-:Y:S01]  /*acc0*/  LOP3.LUT R32, R189, UR13, R32, 0x96, !PT ;  /* 0x0000000dbd207c12 */ /* 0x000fe2000f8e9620 */
[----:B------:R-:W-:Y:S01]  /*acd0*/  FFMA.FTZ R167, R25, UR36, -R181 ;  /* 0x0000002419a77c23 */ /* 0x000fe200080108b5 */
[----:B------:R-:W-:Y:S01]  /*ace0*/  FADD.FTZ R177, R2, -R177 ;  /* 0x800000b102b17221 */ /* 0x000fe20000010000 */
[----:B--2---:R-:W-:Y:S01]  /*acf0*/  FMNMX.FTZ R3, R4, R3, !PT ;  /* 0x0000000304037209 */ /* 0x004fe20007810000 */
[----:B------:R-:W-:Y:S01]  /*ad00*/  FFMA.FTZ R166, R20, UR36, -R181 ;  /* 0x0000002414a67c23 */ /* 0x000fe200080108b5 */
[----:B------:R-:W-:Y:S01]  /*ad10*/  LOP3.LUT R4, R33, UR17, R198, 0x96, !PT ;  /* 0x0000001121047c12 */ /* 0x000fe2000f8e96c6 */
[----:B------:R-:W-:Y:S01]  /*ad20*/  IMAD.WIDE.U32 R32, R32, -0x2daee0ad, RZ ;  /* 0xd2511f5320207825 */ /* 0x000fe200078e00ff */
[----:B------:R-:W-:-:S03]  /*ad30*/  FSETP.NEU.FTZ.AND P0, PT, R3, -INF , PT ;  /* 0xff8000000300780b */ /* 0x000fc60003f1d000 */
[----:B------:R-:W-:Y:S01]  /*ad40*/  FMUL.FTZ R175, R3, UR36 ;  /* 0x0000002403af7c20 */ /* 0x000fe20008410000 */
[--C-:B------:R-:W-:Y:S01]  /*ad50*/  FFMA.FTZ R165, R21, UR36, -R181.reuse ;  /* 0x0000002415a57c23 */ /* 0x100fe200080108b5 */
[----:B------:R-:W-:Y:S01]  /*ad60*/  IMAD.WIDE.U32 R4, R4, -0x2daee0ad, RZ ;  /* 0xd2511f5304047825 */ /* 0x000fe200078e00ff */
[----:B------:R-:W-:Y:S03]  /*ad70*/  MUFU.EX2 R176, R176 ;  /* 0x000000b000b07308 */ /* 0x000fe60000000800 */
[----:B------:R-:W-:Y:S01]  /*ad80*/  FMUL.FTZ R177, R177, UR36 ;  /* 0x00000024b1b17c20 */ /* 0x000fe20008410000 */
[----:B------:R-:W-:Y:S01]  /*ad90*/  FSEL R175, R175, RZ, P0 ;  /* 0x000000ffafaf7208 */ /* 0x000fe20000000000 */
[--C-:B------:R-:W-:Y:S01]  /*ada0*/  FFMA.FTZ R187, R197, UR36, -R181.reuse ;  /* 0x00000024c5bb7c23 */ /* 0x100fe200080108b5 */
[----:B------:R-:W-:Y:S01]  /*adb0*/  LOP3.LUT R10, R33, UR5, R4, 0x96, !PT ;  /* 0x00000005210a7c12 */ /* 0x000fe2000f8e9604 */
[----:B------:R-:W-:Y:S01]  /*adc0*/  FFMA.FTZ R186, R206, UR36, -R181 ;  /* 0x00000024ceba7c23 */ /* 0x000fe200080108b5 */
[----:B------:R-:W-:Y:S01]  /*add0*/  MOV R4, UR37 ;  /* 0x0000002500047c02 */ /* 0x000fe20008000f00 */
[--C-:B------:R-:W-:Y:S01]  /*ade0*/  FFMA.FTZ R19, R26, UR36, -R175.reuse ;  /* 0x000000241a137c23 */ /* 0x100fe200080108af */
[----:B------:R-:W-:Y:S01]  /*adf0*/  LOP3.LUT R34, R5, UR12, R34, 0x96, !PT ;  /* 0x0000000c05227c12 */ /* 0x000fe2000f8e9622 */
[----:B------:R-:W-:Y:S01]  /*ae00*/  FFMA.FTZ R18, R27, UR36, -R175 ;  /* 0x000000241b127c23 */ /* 0x000fe200080108af */
[----:B------:R-:W-:Y:S01]  /*ae10*/  PRMT R178, R4, R178, UR37 ;  /* 0x0000002504b27e16 */ /* 0x000fe200080000b2 */
[----:B------:R-:W1:Y:S01]  /*ae20*/  LDSM.16.MT88.4 R24, [R226+0x18000] ;  /* 0x01800000e218783b */ /* 0x000e620000004200 */
[----:B------:R-:W-:Y:S01]  /*ae30*/  FSEL R4, R3, RZ, P0 ;  /* 0x000000ff03047208 */ /* 0x000fe20000000000 */
[----:B------:R-:W-:-:S04]  /*ae40*/  IMAD.WIDE.U32 R34, R34, -0x326172a9, RZ ;  /* 0xcd9e8d5722227825 */ /* 0x000fc800078e00ff */
[----:B------:R-:W-:Y:S01]  /*ae50*/  FFMA.FTZ R17, R22, UR36, -R175 ;  /* 0x0000002416117c23 */ /* 0x000fe200080108af */
[----:B------:R-:W2:Y:S01]  /*ae60*/  MUFU.EX2 R167, R167 ;  /* 0x000000a700a77308 */ /* 0x000ea20000000800 */
[----:B------:R-:W-:Y:S01]  /*ae70*/  FFMA.FTZ R185, R192, UR36, -R181 ;  /* 0x00000024c0b97c23 */ /* 0x000fe200080108b5 */
[----:B------:R-:W-:-:S04]  /*ae80*/  IMAD.WIDE.U32 R10, R10, -0x326172a9, RZ ;  /* 0xcd9e8d570a0a7825 */ /* 0x000fc800078e00ff */
[----:B------:R-:W-:Y:S01]  /*ae90*/  FADD.FTZ R2, R0, -R4 ;  /* 0x8000000400027221 */ /* 0x000fe20000010000 */
[--C-:B------:R-:W-:Y:S01]  /*aea0*/  FFMA.FTZ R0, R23, UR36, -R175.reuse ;  /* 0x0000002417007c23 */ /* 0x100fe200080108af */
[--C-:B------:R-:W-:Y:S01]  /*aeb0*/  FFMA.FTZ R189, R28, UR36, -R175.reuse ;  /* 0x000000241cbd7c23 */ /* 0x100fe200080108af */
[--C-:B------:R-:W-:Y:S01]  /*aec0*/  FFMA.FTZ R190, R29, UR36, -R175.reuse ;  /* 0x000000241dbe7c23 */ /* 0x100fe200080108af */
[----:B------:R-:W-:Y:S01]  /*aed0*/  LOP3.LUT R5, R11, UR22, R34, 0x96, !PT ;  /* 0x000000160b057c12 */ /* 0x000fe2000f8e9622 */
[----:B------:R-:W-:Y:S01]  /*aee0*/  MUFU.EX2 R19, R19 ;  /* 0x0000001300137308 */ /* 0x000fe20000000800 */
[----:B------:R-:W-:Y:S01]  /*aef0*/  FMUL.FTZ R2, R2, UR36 ;  /* 0x0000002402027c20 */ /* 0x000fe20008410000 */
[----:B------:R-:W-:Y:S01]  /*af00*/  LOP3.LUT R8, R10, 0xffff, RZ, 0xc0, !PT ;  /* 0x0000ffff0a087812 */ /* 0x000fe200078ec0ff */
[--C-:B------:R-:W-:Y:S01]  /*af10*/  FFMA.FTZ R191, R31, UR36, -R175.reuse ;  /* 0x000000241fbf7c23 */ /* 0x100fe200080108af */
[----:B------:R-:W-:Y:S01]  /*af20*/  LOP3.LUT R21, R5, 0xffff, RZ, 0xc0, !PT ;  /* 0x0000ffff05157812 */ /* 0x000fe200078ec0ff */
[----:B------:R-:W-:Y:S01]  /*af30*/  FFMA.FTZ R192, R30, UR36, -R175 ;  /* 0x000000241ec07c23 */ /* 0x000fe200080108af */
[----:B------:R-:W-:Y:S01]  /*af40*/  SHF.R.U32.HI R4, RZ, 0x10, R5 ;  /* 0x00000010ff047819 */ /* 0x000fe20000011605 */
[--C-:B------:R-:W-:Y:S01]  /*af50*/  FFMA.FTZ R195, R195, UR36, -R181.reuse ;  /* 0x00000024c3c37c23 */ /* 0x100fe200080108b5 */
[----:B------:R-:W3:Y:S01]  /*af60*/  MUFU.EX2 R18, R18 ;  /* 0x0000001200127308 */ /* 0x000ee20000000800 */
[----:B------:R-:W-:Y:S01]  /*af70*/  LOP3.LUT R20, R5, 0xff, RZ, 0xc0, !PT ;  /* 0x000000ff05147812 */ /* 0x000fe200078ec0ff */
[----:B------:R-:W-:Y:S01]  /*af80*/  FFMA.FTZ R193, R193, UR36, -R181 ;  /* 0x00000024c1c17c23 */ /* 0x000fe200080108b5 */
[----:B------:R-:W-:Y:S01]  /*af90*/  SHF.R.U32.HI R5, RZ, 0x18, R5 ;  /* 0x00000018ff057819 */ /* 0x000fe20000011605 */
[----:B------:R-:W-:Y:S01]  /*afa0*/  FFMA.FTZ R194, R194, UR36, -R181 ;  /* 0x00000024c2c27c23 */ /* 0x000fe200080108b5 */
[----:B------:R-:W-:Y:S01]  /*afb0*/  SHF.R.U32.HI R21, RZ, 0x8, R21 ;  /* 0x00000008ff157819 */ /* 0x000fe20000011615 */
[----:B------:R-:W-:Y:S01]  /*afc0*/  FFMA.FTZ R196, R196, UR36, -R181 ;  /* 0x00000024c4c47c23 */ /* 0x000fe200080108b5 */
[----:B------:R-:W-:Y:S01]  /*afd0*/  LOP3.LUT R4, R4, 0xff, RZ, 0xc0, !PT ;  /* 0x000000ff04047812 */ /* 0x000fe200078ec0ff */
[----:B------:R-:W-:Y:S01]  /*afe0*/  MUFU.EX2 R166, R166 ;  /* 0x000000a600a67308 */ /* 0x000fe20000000800 */
[--C-:B------:R-:W-:Y:S01]  /*aff0*/  SHF.R.U32.HI R22, RZ, 0x10, R10.reuse ;  /* 0x00000010ff167819 */ /* 0x100fe2000001160a */
[----:B------:R-:W-:Y:S01]  /*b000*/  FFMA.FTZ R197, R169, UR36, -R175 ;  /* 0x00000024a9c57c23 */ /* 0x000fe200080108af */
[----:B------:R-:W-:Y:S01]  /*b010*/  PRMT R20, R20, 0x5410, R21 ;  /* 0x0000541014147816 */ /* 0x000fe20000000015 */
[----:B------:R-:W-:Y:S01]  /*b020*/  FFMA.FTZ R184, R184, UR36, -R181 ;  /* 0x00000024b8b87c23 */ /* 0x000fe200080108b5 */
[----:B------:R-:W-:Y:S01]  /*b030*/  PRMT R5, R4, 0x5410, R5 ;  /* 0x0000541004057816 */ /* 0x000fe20000000005 */
[--C-:B------:R-:W-:Y:S01]  /*b040*/  FFMA.FTZ R183, R183, UR36, -R181.reuse ;  /* 0x00000024b7b77c23 */ /* 0x100fe200080108b5 */
[----:B------:R-:W-:Y:S01]  /*b050*/  LOP3.LUT R6, R10, 0xff, RZ, 0xc0, !PT ;  /* 0x000000ff0a067812 */ /* 0x000fe200078ec0ff */
[----:B------:R-:W4:Y:S01]  /*b060*/  MUFU.EX2 R165, R165 ;  /* 0x000000a500a57308 */ /* 0x000f220000000800 */
[----:B------:R-:W-:Y:S01]  /*b070*/  SHF.R.U32.HI R7, RZ, 0x18, R10 ;  /* 0x00000018ff077819 */ /* 0x000fe2000001160a */
[--C-:B------:R-:W-:Y:S01]  /*b080*/  FFMA.FTZ R182, R182, UR36, -R181.reuse ;  /* 0x00000024b6b67c23 */ /* 0x100fe200080108b5 */
[----:B------:R-:W-:Y:S01]  /*b090*/  SHF.R.U32.HI R23, RZ, 0x8, R8 ;  /* 0x00000008ff177819 */ /* 0x000fe20000011608 */
[----:B------:R-:W-:Y:S01]  /*b0a0*/  FFMA.FTZ R180, R180, UR36, -R181 ;  /* 0x00000024b4b47c23 */ /* 0x000fe200080108b5 */
[----:B------:R-:W-:Y:S01]  /*b0b0*/  LOP3.LUT R22, R22, 0xff, RZ, 0xc0, !PT ;  /* 0x000000ff16167812 */ /* 0x000fe200078ec0ff */
[----:B------:R-:W5:Y:S01]  /*b0c0*/  LDSM.16.MT88.4 R8, [R228+0x18000] ;  /* 0x01800000e408783b */ /* 0x000f620000004200 */
[----:B------:R-:W-:Y:S01]  /*b0d0*/  PRMT R6, R6, 0x5410, R23 ;  /* 0x0000541006067816 */ /* 0x000fe20000000017 */
[----:B------:R-:W-:Y:S01]  /*b0e0*/  MUFU.EX2 R17, R17 ;  /* 0x0000001100117308 */ /* 0x000fe20000000800 */
[----:B------:R-:W-:Y:S01]  /*b0f0*/  PRMT R7, R22, 0x5410, R7 ;  /* 0x0000541016077816 */ /* 0x000fe20000000007 */
[----:B------:R-:W-:Y:S01]  /*b100*/  FFMA.FTZ R179, R179, UR36, -R175 ;  /* 0x00000024b3b37c23 */ /* 0x000fe200080108af */
[----:B------:R-:W-:-:S02]  /*b110*/  HSET2.LE.AND R4, R20, R178, PT ;  /* 0x000000b214047233 */ /* 0x000fc40003803000 */
[--C-:B------:R-:W-:Y:S02]  /*b120*/  HSET2.LE.AND R5, R5, R178.reuse, PT ;  /* 0x000000b205057233 */ /* 0x100fe40003803000 */
[----:B--2---:R-:W-:Y:S01]  /*b130*/  F2FP.BF16.F32.PACK_AB R21, R167, R176 ;  /* 0x000000b0a715723e */ /* 0x004fe200000010ff */
[----:B------:R-:W2:Y:S01]  /*b140*/  MUFU.EX2 R0, R0 ;  /* 0x0000000000007308 */ /* 0x000ea20000000800 */
[----:B---3--:R-:W-:Y:S02]  /*b150*/  F2FP.BF16.F32.PACK_AB R20, R18, R19 ;  /* 0x000000131214723e */ /* 0x008fe400000010ff */
[----:B------:R-:W-:Y:S02]  /*b160*/  LOP3.LUT R4, R4, R21, RZ, 0xc0, !PT ;  /* 0x0000001504047212 */ /* 0x000fe400078ec0ff */
[----:B------:R-:W-:Y:S02]  /*b170*/  LOP3.LUT R5, R5, R20, RZ, 0xc0, !PT ;  /* 0x0000001405057212 */ /* 0x000fe400078ec0ff */
[--C-:B------:R-:W-:Y:S01]  /*b180*/  HSET2.LE.AND R6, R6, R178.reuse, PT ;  /* 0x000000b206067233 */ /* 0x100fe20003803000 */
[----:B------:R-:W3:Y:S01]  /*b190*/  MUFU.EX2 R177, R177 ;  /* 0x000000b100b17308 */ /* 0x000ee20000000800 */
[----:B------:R-:W-:-:S02]  /*b1a0*/  HSET2.LE.AND R7, R7, R178, PT ;  /* 0x000000b207077233 */ /* 0x000fc40003803000 */
[----:B----4-:R-:W-:Y:S02]  /*b1b0*/  F2FP.BF16.F32.PACK_AB R21, R165, R166 ;  /* 0x000000a6a515723e */ /* 0x010fe400000010ff */
[----:B------:R-:W-:Y:S01]  /*b1c0*/  LOP3.LUT R34, R35, UR29, R188, 0x96, !PT ;  /* 0x0000001d23227c12 */ /* 0x000fe2000f8e96bc */
[----:B------:R-:W-:Y:S01]  /*b1d0*/  FFMA.FTZ R188, R207, UR36, -R181 ;  /* 0x00000024cfbc7c23 */ /* 0x000fe200080108b5 */
[----:B------:R-:W-:Y:S01]  /*b1e0*/  LOP3.LUT R6, R6, R21, RZ, 0xc0, !PT ;  /* 0x0000001506067212 */ /* 0x000fe200078ec0ff */
[----:B------:R-:W4:Y:S01]  /*b1f0*/  MUFU.EX2 R2, R2 ;  /* 0x0000000200027308 */ /* 0x000f220000000800 */
[----:B--2---:R-:W-:Y:S01]  /*b200*/  F2FP.BF16.F32.PACK_AB R20, R0, R17 ;  /* 0x000000110014723e */ /* 0x004fe200000010ff */
[----:B------:R-:W-:Y:S01]  /*b210*/  FFMA.FTZ R181, R172, UR36, -R175 ;  /* 0x00000024acb57c23 */ /* 0x000fe200080108af */
[----:B------:R-:W-:Y:S02]  /*b220*/  PLOP3.LUT P0, PT, PT, PT, UP0, 0x80, 0x0 ;  /* 0x000000000000781c */ /* 0x000fe40003f0f008 */
[----:B------:R-:W-:-:S02]  /*b230*/  LOP3.LUT R7, R7, R20, RZ, 0xc0, !PT ;  /* 0x0000001407077212 */ /* 0x000fc400078ec0ff */
[----:B------:R-:W-:Y:S01]  /*b240*/  LDSM.16.MT88.4 R20, [R224+0x18000] ;  /* 0x01800000e014783b */ /* 0x000fe20000004200 */
[----:B------:R-:W2:Y:S01]  /*b250*/  MUFU.EX2 R187, R187 ;  /* 0x000000bb00bb7308 */ /* 0x000ea20000000800 */
        /* <DEDUP_REMOVED lines=154> */
[----:B------:R-:W-:Y:S01]  /*bc00*/  FFMA.FTZ R176, R247, R177, R176 ;  /* 0x000000b1f7b07223 */ /* 0x000fe200000100b0 */
[----:B------:R-:W-:Y:S01]  /*bc10*/  FFMA.FTZ R2, R246, R2, R19 ;  /* 0x00000002f6027223 */ /* 0x000fe20000010013 */
[----:B-1----:R-:W-:Y:S02]  /*bc20*/  HMMA.16816.F32.BF16 R92, R4, R24, R92 ;  /* 0x00000018045c723c */ /* 0x002fe4000004185c */
[----:B------:R-:W-:Y:S01]  /*bc30*/  FADD.FTZ R176, R167, R176 ;  /* 0x000000b0a7b07221 */ /* 0x000fe20000010000 */
[----:B------:R-:W-:-:S02]  /*bc40*/  FADD.FTZ R2, R18, R2 ;  /* 0x0000000212027221 */ /* 0x000fc40000010000 */
[----:B------:R-:W-:Y:S01]  /*bc50*/  MUFU.EX2 R188, R188 ;  /* 0x000000bc00bc7308 */ /* 0x000fe20000000800 */
[----:B------:R-:W-:Y:S01]  /*bc60*/  FADD.FTZ R166, R166, R176 ;  /* 0x000000b0a6a67221 */ /* 0x000fe20000010000 */
[----:B------:R-:W-:Y:S01]  /*bc70*/  HMMA.16816.F32.BF16 R96, R4, R26, R96 ;  /* 0x0000001a0460723c */ /* 0x000fe20000041860 */
[----:B------:R-:W1:Y:S01]  /*bc80*/  LDSM.16.MT88.4 R24, [R225+0x1c000] ;  /* 0x01c00000e118783b */ /* 0x000e620000004200 */
[----:B------:R-:W-:Y:S01]  /*bc90*/  FADD.FTZ R2, R17, R2 ;  /* 0x0000000211027221 */ /* 0x000fe20000010000 */
[----:B------:R-:W-:-:S03]  /*bca0*/  FADD.FTZ R166, R165, R166 ;  /* 0x000000a6a5a67221 */ /* 0x000fc60000010000 */
[----:B---3--:R-:W-:Y:S01]  /*bcb0*/  HMMA.16816.F32.BF16 R100, R4, R8, R100 ;  /* 0x000000080464723c */ /* 0x008fe20000041864 */
[----:B------:R-:W3:Y:S01]  /*bcc0*/  MUFU.EX2 R189, R189 ;  /* 0x000000bd00bd7308 */ /* 0x000ee20000000800 */
[----:B------:R-:W-:Y:S01]  /*bcd0*/  FADD.FTZ R0, R0, R2 ;  /* 0x0000000200007221 */ /* 0x000fe20000010000 */
[----:B--2---:R-:W-:-:S03]  /*bce0*/  FADD.FTZ R166, R187, R166 ;  /* 0x000000a6bba67221 */ /* 0x004fc60000010000 */
[C---:B------:R-:W-:Y:S01]  /*bcf0*/  HMMA.16816.F32.BF16 R104, R4.reuse, R10, R104 ;  /* 0x0000000a0468723c */ /* 0x040fe20000041868 */
[----:B------:R-:W2:Y:S02]  /*bd00*/  LDSM.16.MT88.4 R8, [R228+0x1e000] ;  /* 0x01e00000e408783b */ /* 0x000ea40000004200 */
[----:B------:R-:W5:Y:S03]  /*bd10*/  MUFU.EX2 R190, R190 ;  /* 0x000000be00be7308 */ /* 0x000f660000000800 */
[C---:B----4-:R-:W-:Y:S05]  /*bd20*/  HMMA.16816.F32.BF16 R116, R4.reuse, R20, R116 ;  /* 0x000000140474723c */ /* 0x050fea0000041874 */
[----:B------:R-:W-:Y:S01]  /*bd30*/  MUFU.EX2 R191, R191 ;  /* 0x000000bf00bf7308 */ /* 0x000fe20000000800 */
[----:B------:R-:W-:Y:S01]  /*bd40*/  HMMA.16816.F32.BF16 R120, R4, R22, R120 ;  /* 0x000000160478723c */ /* 0x000fe20000041878 */
[----:B------:R-:W-:Y:S01]  /*bd50*/  LDSM.16.MT88.4 R20, [R228+0x18800] ;  /* 0x01880000e414783b */ /* 0x000fe20000004200 */
[----:B---3--:R-:W-:-:S05]  /*bd60*/  FADD.FTZ R0, R189, R0 ;  /* 0x00000000bd007221 */ /* 0x008fca0000010000 */
[----:B------:R-:W3:Y:S01]  /*bd70*/  MUFU.EX2 R192, R192 ;  /* 0x000000c000c07308 */ /* 0x000ee20000000800 */
[----:B-----5:R-:W-:-:S07]  /*bd80*/  FADD.FTZ R0, R190, R0 ;  /* 0x00000000be007221 */ /* 0x020fce0000010000 */
[----:B------:R-:W-:Y:S01]  /*bd90*/  MUFU.EX2 R195, R195 ;  /* 0x000000c300c37308 */ /* 0x000fe20000000800 */
[C---:B-1----:R-:W-:Y:S06]  /*bda0*/  HMMA.16816.F32.BF16 R108, R4.reuse, R24, R108 ;  /* 0x00000018046c723c */ /* 0x042fec000004186c */
[C---:B------:R-:W-:Y:S01]  /*bdb0*/  HMMA.16816.F32.BF16 R112, R4.reuse, R26, R112 ;  /* 0x0000001a0470723c */ /* 0x040fe20000041870 */
[----:B------:R-:W1:Y:S01]  /*bdc0*/  LDSM.16.MT88.4 R24, [R226+0x1e000] ;  /* 0x01e00000e218783b */ /* 0x000e620000004200 */
[----:B------:R-:W-:Y:S04]  /*bdd0*/  MUFU.EX2 R193, R193 ;  /* 0x000000c100c17308 */ /* 0x000fe80000000800 */
[C---:B--2---:R-:W-:Y:S04]  /*bde0*/  HMMA.16816.F32.BF16 R124, R4.reuse, R8, R124 ;  /* 0x00000008047c723c */ /* 0x044fe8000004187c */
[----:B------:R-:W-:Y:S02]  /*bdf0*/  MUFU.EX2 R194, R194 ;  /* 0x000000c200c27308 */ /* 0x000fe40000000800 */
[C---:B------:R-:W-:Y:S01]  /*be00*/  HMMA.16816.F32.BF16 R128, R4.reuse, R10, R128 ;  /* 0x0000000a0480723c */ /* 0x040fe20000041880 */
[----:B------:R-:W2:Y:S05]  /*be10*/  LDSM.16.MT88.4 R8, [R225+0x1e000] ;  /* 0x01e00000e108783b */ /* 0x000eaa0000004200 */
[----:B------:R-:W-:Y:S08]  /*be20*/  MUFU.EX2 R196, R196 ;  /* 0x000000c400c47308 */ /* 0x000ff00000000800 */
[----:B------:R-:W4:Y:S08]  /*be30*/  MUFU.EX2 R197, R197 ;  /* 0x000000c500c57308 */ /* 0x000f300000000800 */
        /* <DEDUP_REMOVED lines=19> */
[----:B------:R-:W-:-:S05]  /*bf70*/  PRMT R28, R28, 0x5410, R10 ;  /* 0x000054101c1c7816 */ /* 0x000fca000000000a */
[----:B------:R-:W-:Y:S01]  /*bf80*/  HSET2.LE.AND R28, R28, R178, PT ;  /* 0x000000b21c1c7233 */ /* 0x000fe20003803000 */
[C---:B-1----:R-:W-:Y:S06]  /*bf90*/  HMMA.16816.F32.BF16 R140, R4.reuse, R24, R140 ;  /* 0x00000018048c723c */ /* 0x042fec000004188c */
[----:B------:R-:W-:Y:S01]  /*bfa0*/  HMMA.16816.F32.BF16 R144, R4, R26, R144 ;  /* 0x0000001a0490723c */ /* 0x000fe20000041890 */
[----:B------:R-:W-:Y:S02]  /*bfb0*/  LOP3.LUT R24, R8, 0xff, RZ, 0xc0, !PT ;  /* 0x000000ff08187812 */ /* 0x000fe400078ec0ff */
[----:B------:R-:W-:-:S02]  /*bfc0*/  SHF.R.U32.HI R25, RZ, 0x18, R8 ;  /* 0x00000018ff197819 */ /* 0x000fc40000011608 */
[----:B------:R-:W-:Y:S02]  /*bfd0*/  PRMT R24, R24, 0x5410, R11 ;  /* 0x0000541018187816 */ /* 0x000fe4000000000b */
[--C-:B------:R-:W-:Y:S02]  /*bfe0*/  SHF.R.U32.HI R6, RZ, 0x10, R32.reuse ;  /* 0x00000010ff067819 */ /* 0x100fe40000011620 */
[----:B------:R-:W-:Y:S02]  /*bff0*/  LOP3.LUT R5, R9, 0xff, RZ, 0xc0, !PT ;  /* 0x000000ff09057812 */ /* 0x000fe400078ec0ff */
[----:B------:R-:W-:Y:S01]  /*c000*/  SHF.R.U32.HI R4, RZ, 0x18, R32 ;  /* 0x00000018ff047819 */ /* 0x000fe20000011620 */
[----:B------:R-:W1:Y:S01]  /*c010*/  LDSM.16.MT88.4 R8, [R226+0x18800] ;  /* 0x01880000e208783b */ /* 0x000e620000004200 */
[----:B------:R-:W-:Y:S02]  /*c020*/  LOP3.LUT R6, R6, 0xff, RZ, 0xc0, !PT ;  /* 0x000000ff06067812 */ /* 0x000fe400078ec0ff */
[C---:B------:R-:W-:Y:S01]  /*c030*/  F2FP.BF16.F32.PACK_AB R7, R186.reuse, R187 ;  /* 0x000000bbba07723e */ /* 0x040fe200000010ff */
[----:B------:R-:W-:Y:S01]  /*c040*/  LDSM.16.MT88.4 R32, [R225+0x18800] ;  /* 0x01880000e120783b */ /* 0x000fe20000004200 */
[----:B------:R-:W-:Y:S01]  /*c050*/  PRMT R5, R5, 0x5410, R25 ;  /* 0x0000541005057816 */ /* 0x000fe20000000019 */
[----:B------:R-:W-:Y:S01]  /*c060*/  FADD.FTZ R186, R186, R166 ;  /* 0x000000a6baba7221 */ /* 0x000fe20000010000 */
[----:B------:R-:W-:-:S02]  /*c070*/  PRMT R6, R6, 0x5410, R4 ;  /* 0x0000541006067816 */ /* 0x000fc40000000004 */
[----:B------:R-:W-:Y:S01]  /*c080*/  LOP3.LUT R4, R28, R7, RZ, 0xc0, !PT ;  /* 0x000000071c047212 */ /* 0x000fe200078ec0ff */
[----:B------:R-:W-:Y:S01]  /*c090*/  FADD.FTZ R186, R185, R186 ;  /* 0x000000bab9ba7221 */ /* 0x000fe20000010000 */
[--C-:B------:R-:W-:Y:S01]  /*c0a0*/  HSET2.LE.AND R7, R5, R178.reuse, PT ;  /* 0x000000b205077233 */ /* 0x100fe20003803000 */
[----:B------:R-:W2:Y:S01]  /*c0b0*/  LDSM.16.MT88.4 R28, [R226+0x1a800] ;  /* 0x01a80000e21c783b */ /* 0x000ea20000004200 */
[--C-:B------:R-:W-:Y:S01]  /*c0c0*/  HSET2.LE.AND R24, R24, R178.reuse, PT ;  /* 0x000000b218187233 */ /* 0x100fe20003803000 */
[----:B------:R-:W-:Y:S01]  /*c0d0*/  FADD.FTZ R186, R188, R186 ;  /* 0x000000babcba7221 */ /* 0x000fe20000010000 */
[----:B------:R-:W-:Y:S02]  /*c0e0*/  HSET2.LE.AND R5, R6, R178, PT ;  /* 0x000000b206057233 */ /* 0x000fe40003803000 */
[----:B------:R-:W-:Y:S02]  /*c0f0*/  F2FP.BF16.F32.PACK_AB R26, R190, R189 ;  /* 0x000000bdbe1a723e */ /* 0x000fe400000010ff */
[----:B------:R-:W-:-:S02]  /*c100*/  F2FP.BF16.F32.PACK_AB R6, R188, R185 ;  /* 0x000000b9bc06723e */ /* 0x000fc400000010ff */
[----:B---3--:R-:W-:Y:S01]  /*c110*/  F2FP.BF16.F32.PACK_AB R25, R192, R191 ;  /* 0x000000bfc019723e */ /* 0x008fe200000010ff */
[----:B------:R-:W-:Y:S01]  /*c120*/  FADD.FTZ R191, R191, R0 ;  /* 0x00000000bfbf7221 */ /* 0x000fe20000010000 */
[----:B------:R-:W-:Y:S02]  /*c130*/  LOP3.LUT R5, R5, R26, RZ, 0xc0, !PT ;  /* 0x0000001a05057212 */ /* 0x000fe400078ec0ff */
[----:B------:R-:W-:Y:S01]  /*c140*/  LOP3.LUT R6, R24, R6, RZ, 0xc0, !PT ;  /* 0x0000000618067212 */ /* 0x000fe200078ec0ff */
[----:B------:R-:W-:Y:S01]  /*c150*/  FADD.FTZ R191, R192, R191 ;  /* 0x000000bfc0bf7221 */ /* 0x000fe20000010000 */
[----:B------:R-:W-:Y:S02]  /*c160*/  LOP3.LUT R7, R7, R25, RZ, 0xc0, !PT ;  /* 0x0000001907077212 */ /* 0x000fe400078ec0ff */
[----:B------:R-:W3:Y:S01]  /*c170*/  LDSM.16.MT88.4 R24, [R224+0x18800] ;  /* 0x01880000e018783b */ /* 0x000ee20000004200 */
[----:B----4-:R-:W-:-:S04]  /*c180*/  FADD.FTZ R191, R197, R191 ;  /* 0x000000bfc5bf7221 */ /* 0x010fc80000010000 */
        /* <DEDUP_REMOVED lines=19> */
[C---:B--2---:R-:W-:Y:S06]  /*c2c0*/  HMMA.16816.F32.BF16 R100, R4.reuse, R28, R100 ;  /* 0x0000001c0464723c */ /* 0x044fec0000041864 */
[C---:B---3--:R-:W-:Y:S06]  /*c2d0*/  HMMA.16816.F32.BF16 R84, R4.reuse, R24, R84 ;  /* 0x000000180454723c */ /* 0x048fec0000041854 */
[C---:B------:R-:W-:Y:S01]  /*c2e0*/  HMMA.16816.F32.BF16 R88, R4.reuse, R26, R88 ;  /* 0x0000001a0458723c */ /* 0x040fe20000041858 */
[----:B------:R-:W2:Y:S05]  /*c2f0*/  LDSM.16.MT88.4 R24, [R224+0x1c800] ;  /* 0x01c80000e018783b */ /* 0x000eaa0000004200 */
[C---:B----4-:R-:W-:Y:S06]  /*c300*/  HMMA.16816.F32.BF16 R92, R4.reuse, R20, R92 ;  /* 0x00000014045c723c */ /* 0x050fec000004185c */
        /* <DEDUP_REMOVED lines=221> */
.L_x_876:
[----:B------:R-:W-:-:S12]  /*d0e0*/  UIADD3 UR31, UR38, -0x1, URZ ;  /* 0xffffffff261f7890 */ /* 0x000fd8000fffe03f */
.L_x_879:
[----:B------:R-:W-:-:S13]  /*d0f0*/  ISETP.LE.AND P0, PT, RZ, UR31, PT ;  /* 0x0000001fff007c0c */ /* 0x000fda000bf03270 */
[----:B------:R-:W-:Y:S05]  /*d100*/  @!P0 BRA `(.L_x_880) ;  /* 0x0000003800888947 */ /* 0x000fea0003800000 */
[----:B------:R-:W-:Y:S01]  /*d110*/  IMAD.WIDE.U32 R248, R16, -0x326172a9, RZ ;  /* 0xcd9e8d5710f87825 */ /* 0x000fe200078e00ff */
[----:B------:R-:W-:Y:S01]  /*d120*/  MOV R0, UR37 ;  /* 0x0000002500007c02 */ /* 0x000fe20008000f00 */
[----:B------:R-:W-:Y:S01]  /*d130*/  USHF.L.U64.HI UR6, UR4, 0x5, UR15 ;  /* 0x0000000504067899 */ /* 0x000fe2000801020f */
[----:B------:R-:W-:Y:S01]  /*d140*/  MOV R243, 0x7054 ;  /* 0x0000705400f37802 */ /* 0x000fe20000000f00 */
[----:B------:R-:W-:Y:S01]  /*d150*/  USHF.L.U32 UR38, UR4, 0x5, URZ ;  /* 0x0000000504267899 */ /* 0x000fe2000800063f */
[----:B------:R-:W-:Y:S01]  /*d160*/  LOP3.LUT R244, R249, R13, RZ, 0x3c, !PT ;  /* 0x0000000df9f47212 */ /* 0x000fe200078e3cff */
[----:B------:R-:W-:Y:S01]  /*d170*/  IMAD.WIDE.U32 R250, R12, -0x2daee0ad, RZ ;  /* 0xd2511f530cfa7825 */ /* 0x000fe200078e00ff */
[----:B------:R-:W-:Y:S01]  /*d180*/  PRMT R243, R0, R243, UR37 ;  /* 0x0000002500f37e16 */ /* 0x000fe200080000f3 */
[----:B------:R-:W-:Y:S01]  /*d190*/  USHF.L.U64.HI UR15, UR4, 0x6, UR15 ;  /* 0x00000006040f7899 */ /* 0x000fe2000801020f */
[----:B------:R-:W-:Y:S01]  /*d1a0*/  MOV R2, R164 ;  /* 0x000000a400027202 */ /* 0x000fe20000000f00 */
[----:B------:R-:W-:Y:S01]  /*d1b0*/  IMAD.MOV.U32 R0, RZ, RZ, R3 ;  /* 0x000000ffff007224 */ /* 0x000fe200078e0003 */
[----:B------:R-:W-:Y:S01]  /*d1c0*/  USHF.L.U32 UR36, UR4, 0x6, URZ ;  /* 0x0000000604247899 */ /* 0x000fe2000800063f */
[----:B------:R-:W-:Y:S01]  /*d1d0*/  IMAD.WIDE.U32 R244, R244, -0x2daee0ad, RZ ;  /* 0xd2511f53f4f47825 */ /* 0x000fe200078e00ff */
[----:B------:R-:W-:-:S02]  /*d1e0*/  USHF.L.U64.HI UR37, UR38, 0x1, UR6 ;  /* 0x0000000126257899 */ /* 0x000fc40008010206 */
[----:B------:R-:W-:Y:S01]  /*d1f0*/  USHF.L.U32 UR38, UR38, 0x1, URZ ;  /* 0x0000000126267899 */ /* 0x000fe2000800063f */
[----:B------:R-:W-:Y:S01]  /*d200*/  IMAD.MOV.U32 R238, RZ, RZ, R14 ;  /* 0x000000ffffee7224 */ /* 0x000fe200078e000e */
[----:B------:R-:W-:Y:S01]  /*d210*/  ULDC UR4, c[0x0][0x2ec] ;  /* 0x0000bb0000047ab9 */ /* 0x000fe20000000800 */
[----:B------:R-:W-:Y:S01]  /*d220*/  ULDC.64 UR6, c[0x0][0x218] ;  /* 0x0000860000067ab9 */ /* 0x000fe20000000a00 */
[----:B------:R-:W-:Y:S01]  /*d230*/  ULDC.64 UR10, c[0x0][0x220] ;  /* 0x00008800000a7ab9 */ /* 0x000fe20000000a00 */
[----:B------:R-:W-:Y:S01]  /*d240*/  ULDC.64 UR8, c[0x0][0x248] ;  /* 0x0000920000087ab9 */ /* 0x000fe20000000a00 */
[----:B------:R-:W-:Y:S06]  /*d250*/  BRA `(.L_x_881) ;  /* 0x0000000000707947 */ /* 0x000fec0003800000 */
.L_x_883:
        /* <DEDUP_REMOVED lines=28> */
.L_x_881:
        /* <DEDUP_REMOVED lines=25> */
[----:B------:R-:W1:Y:S04]  /*d5b0*/  LDSM.16.M88.4 R8, [R233+0x10000] ;  /* 0x01000000e908783b */ /* 0x000e680000000200 */
[----:B------:R-:W2:Y:S04]  /*d5c0*/  LDSM.16.M88.4 R16, [R233+0x10800] ;  /* 0x01080000e910783b */ /* 0x000ea80000000200 */
[----:B------:R-:W3:Y:S04]  /*d5d0*/  LDSM.16.M88.4 R24, [R233+0x11000] ;  /* 0x01100000e918783b */ /* 0x000ee80000000200 */
[----:B------:R-:W4:Y:S04]  /*d5e0*/  LDSM.16.M88.4 R164, [R233+0x11800] ;  /* 0x01180000e9a4783b */ /* 0x000f280000000200 */
[----:B------:R-:W0:Y:S04]  /*d5f0*/  LDGDEPBAR ;  /* 0x00000000000079af */ /* 0x000e280000000000 */
[----:B------:R-:W-:Y:S04]  /*d600*/  LDSM.16.M88.4 R168, [R232] ;  /* 0x00000000e8a8783b */ /* 0x000fe80000000200 */
[----:B------:R-:W5:Y:S04]  /*d610*/  LDSM.16.M88.4 R172, [R231] ;  /* 0x00000000e7ac783b */ /* 0x000f680000000200 */
[----:B------:R-:W5:Y:S04]  /*d620*/  LDSM.16.M88.4 R176, [R223] ;  /* 0x00000000dfb0783b */ /* 0x000f680000000200 */
[----:B------:R-:W5:Y:S04]  /*d630*/  LDSM.16.M88.4 R180, [R222] ;  /* 0x00000000deb4783b */ /* 0x000f680000000200 */
[----:B------:R-:W5:Y:S01]  /*d640*/  LDSM.16.M88.4 R184, [R221] ;  /* 0x00000000ddb8783b */ /* 0x000f620000000200 */
[C---:B-1----:R-:W-:Y:S03]  /*d650*/  HMMA.16816.F32.BF16 R4, R32.reuse, R8, RZ ;  /* 0x000000082004723c */ /* 0x042fe600000418ff */
[----:B------:R-:W-:Y:S04]  /*d660*/  LDSM.16.M88.4 R188, [R230] ;  /* 0x00000000e6bc783b */ /* 0x000fe80000000200 */
[----:B------:R-:W1:Y:S01]  /*d670*/  LDSM.16.M88.4 R192, [R227+0x10000] ;  /* 0x01000000e3c0783b */ /* 0x000e620000000200 */
[C---:B------:R-:W-:Y:S03]  /*d680*/  HMMA.16816.F32.BF16 R8, R32.reuse, R10, RZ ;  /* 0x0000000a2008723c */ /* 0x040fe600000418ff */
[----:B------:R-:W1:Y:S03]  /*d690*/  LDSM.16.M88.4 R196, [R227+0x10800] ;  /* 0x01080000e3c4783b */ /* 0x000e660000000200 */
[C---:B--2---:R-:W-:Y:S01]  /*d6a0*/  HMMA.16816.F32.BF16 R12, R32.reuse, R16, RZ ;  /* 0x00000010200c723c */ /* 0x044fe200000418ff */
[----:B------:R-:W-:Y:S04]  /*d6b0*/  LDSM.16.M88.4 R200, [R229] ;  /* 0x00000000e5c8783b */ /* 0x000fe80000000200 */
[----:B------:R-:W-:Y:S01]  /*d6c0*/  LDSM.16.M88.4 R204, [R220] ;  /* 0x00000000dccc783b */ /* 0x000fe20000000200 */
[C---:B------:R-:W-:Y:S06]  /*d6d0*/  HMMA.16816.F32.BF16 R16, R32.reuse, R18, RZ ;  /* 0x000000122010723c */ /* 0x040fec00000418ff */
[C---:B---3--:R-:W-:Y:S06]  /*d6e0*/  HMMA.16816.F32.BF16 R20, R32.reuse, R24, RZ ;  /* 0x000000182014723c */ /* 0x048fec00000418ff */
        /* <DEDUP_REMOVED lines=170> */
[C---:B-1----:R-:W-:Y:S06]  /*e190*/  HMMA.16816.F32.BF16 R4, R188.reuse, R196, R4 ;  /* 0x000000c4bc04723c */ /* 0x042fec0000041804 */
[C---:B------:R-:W-:Y:S06]  /*e1a0*/  HMMA.16816.F32.BF16 R8, R188.reuse, R198, R8 ;  /* 0x000000c6bc08723c */ /* 0x040fec0000041808 */
[C---:B--2---:R-:W-:Y:S06]  /*e1b0*/  HMMA.16816.F32.BF16 R12, R188.reuse, R164, R12 ;  /* 0x000000a4bc0c723c */ /* 0x044fec000004180c */
        /* <DEDUP_REMOVED lines=46> */
.L_x_882:
[----:B------:R-:W-:Y:S01]  /*e4a0*/  FMNMX.FTZ R3, R30, R166, !PT ;  /* 0x000000a61e037209 */ /* 0x000fe20007810000 */
[----:B------:R-:W-:Y:S01]  /*e4b0*/  USHF.L.U32 UR14, UR31, 0x1, URZ ;  /* 0x000000011f0e7899 */ /* 0x000fe2000800063f */
[----:B------:R-:W2:Y:S01]  /*e4c0*/  SHFL.BFLY PT, R166, R164, 0x2, 0x1f ;  /* 0x0c401f00a4a67f89 */ /* 0x000ea200000e0000 */
[----:B------:R-:W-:Y:S01]  /*e4d0*/  LOP3.LUT R167, R245, UR20, R250, 0x96, !PT ;  /* 0x00000014f5a77c12 */ /* 0x000fe2000f8e96fa */
[----:B------:R-:W-:Y:S01]  /*e4e0*/  UIADD3 UR31, UR31, -0x1, URZ ;  /* 0xffffffff1f1f7890 */ /* 0x000fe2000fffe03f */
[----:B------:R-:W-:Y:S05]  /*e4f0*/  FMNMX.FTZ R3, R31, R3, !PT ;  /* 0x000000031f037209 */ /* 0x000fea0007810000 */
[----:B------:R-:W-:Y:S01]  /*e500*/  LDSM.16.MT88.4 R172, [R228+0x18000] ;  /* 0x01800000e4ac783b */ /* 0x000fe20000004200 */
[----:B-1----:R-:W-:Y:S01]  /*e510*/  MOV R168, UR14 ;  /* 0x0000000e00a87c02 */ /* 0x002fe20008000f00 */
        /* <DEDUP_REMOVED lines=609> */
.L_x_880:
        /* <DEDUP_REMOVED lines=306> */
.L_x_884:
        /* <DEDUP_REMOVED lines=45> */
.L_x_885:
[----:B------:R-:W-:Y:S05]  /*12120*/  @P0 BRA `(.L_x_886) ;  /* 0x0000000000180947 */ /* 0x000fea0003800000 */
[----:B------:R-:W2:Y:S01]  /*12130*/  LDC R14, c[0x0][0x2c4] ;  /* 0x0000b100ff0e7b82 */ /* 0x000ea20000000800 */
[----:B------:R-:W-:Y:S02]  /*12140*/  ISETP.NE.AND P0, PT, RZ, UR7, PT ;  /* 0x00000007ff007c0c */ /* 0x000fe4000bf05270 */
[----:B-1----:R-:W-:-:S05]  /*12150*/  MOV R12, 0x1 ;  /* 0x00000001000c7802 */ /* 0x002fca0000000f00 */
[----:B------:R-:W1:Y:S08]  /*12160*/  LDC R15, c[0x0][0x270] ;  /* 0x00009c00ff0f7b82 */ /* 0x000e700000000800 */
[----:B--2---:R-:W1:Y:S02]  /*12170*/  @P0 LDC R14, c[0x0][0x2e4] ;  /* 0x0000b900ff0e0b82 */ /* 0x004e640000000800 */
[----:B-1----:R-:W-:-:S07]  /*12180*/  IMAD R15, R14, R15, RZ ;  /* 0x0000000f0e0f7224 */ /* 0x002fce00078e02ff */
.L_x_886:
        /* <DEDUP_REMOVED lines=56> */
.L_x_888:
[----:B------:R-:W-:Y:S05]  /*12510*/  BSYNC B0 ;  /* 0x0000000000007941 */ /* 0x000fea0003800000 */
.L_x_887:
        /* <DEDUP_REMOVED lines=32> */
.L_x_890:
[----:B------:R-:W-:Y:S05]  /*12720*/  BSYNC B0 ;  /* 0x0000000000007941 */ /* 0x000fea0003800000 */
.L_x_889:
        /* <DEDUP_REMOVED lines=22> */
.L_x_892:
[----:B------:R-:W-:Y:S05]  /*12890*/  BSYNC B0 ;  /* 0x0000000000007941 */ /* 0x000fea0003800000 */
.L_x_891:
        /* <DEDUP_REMOVED lines=22> */
.L_x_894:
[----:B------:R-:W-:Y:S05]  /*12a00*/  BSYNC B0 ;  /* 0x0000000000007941 */ /* 0x000fea0003800000 */
.L_x_893:
        /* <DEDUP_REMOVED lines=21> */
.L_x_872:
[----:B------:R-:W-:Y:S01]  /*12b60*/  ULDC.U8 UR10, c[0x0][0x3d9] ;  /* 0x0000f640000a7ab9 */ /* 0x000fe20000000000 */
[----:B------:R-:W-:Y:S01]  /*12b70*/  UISETP.NE.AND UP0, UPT, UR26, -0x1, UPT ;  /* 0xffffffff1a00788c */ /* 0x000fe2000bf05270 */
[----:B------:R-:W-:Y:S01]  /*12b80*/  LEA.HI R0, R0, R87, RZ, 0x3 ;  /* 0x0000005700007211 */ /* 0x000fe200078f18ff */
[----:B------:R-:W-:Y:S01]  /*12b90*/  UISETP.NE.AND UP3, UPT, UR10, URZ, UPT ;  /* 0x0000003f0a00728c */ /* 0x000fe2000bf65270 */
[C---:B------:R-:W-:Y:S01]  /*12ba0*/  LOP3.LUT P3, RZ, R87.reuse, 0x7, RZ, 0xc0, !PT ;  /* 0x0000000757ff7812 */ /* 0x040fe2000786c0ff */
[----:B------:R-:W-:Y:S01]  /*12bb0*/  UIADD3 UR28, -UR11, UR28, URZ ;  /* 0x0000001c0b1c7290 */ /* 0x000fe2000fffe13f */
[----:B------:R-:W-:Y:S01]  /*12bc0*/  LOP3.LUT R3, R0, 0x1ffffff8, RZ, 0xc0, !PT ;  /* 0x1ffffff800037812 */ /* 0x000fe200078ec0ff */
[----:B------:R-:W-:Y:S01]  /*12bd0*/  IMAD.U32 R6, RZ, RZ, UR27 ;  /* 0x0000001bff067e24 */ /* 0x000fe2000f8e00ff */
[----:B------:R-:W-:Y:S01]  /*12be0*/  SHF.R.S32.HI R8, RZ, 0x3, R0 ;  /* 0x00000003ff087819 */ /* 0x000fe20000011400 */
[----:B------:R-:W-:Y:S02]  /*12bf0*/  BSSY B0, `(.L_x_895) ;  /* 0x000004b000007945 */ /* 0x000fe40003800000 */
[----:B------:R-:W-:Y:S01]  /*12c00*/  IMAD.IADD R3, R87, 0x1, -R3 ;  /* 0x0000000157037824 */ /* 0x000fe200078e0a03 */
[----:B------:R-:W-:Y:S01]  /*12c10*/  @!UP0 USHF.R.S32.HI UR16, URZ, 0x1f, UR13 ;  /* 0x0000001f3f108899 */ /* 0x000fe2000801140d */
[C---:B------:R-:W-:Y:S01]  /*12c20*/  ISETP.GE.AND P4, PT, R8.reuse, UR28, PT ;  /* 0x0000001c08007c0c */ /* 0x040fe2000bf86270 */
[----:B------:R-:W-:Y:S01]  /*12c30*/  @UP3 ULDC.64 UR4, c[0x0][0x2c0] ;  /* 0x0000b00000043ab9 */ /* 0x000fe20000000a00 */
[----:B------:R-:W-:Y:S01]  /*12c40*/  @UP0 ULDC.64 UR8, c[0x0][0x298] ;  /* 0x0000a60000080ab9 */ /* 0x000fe20000000a00 */
[----:B------:R-:W-:Y:S01]  /*12c50*/  @UP3 UIMAD UR12, UR5, UR4, URZ ;  /* 0x00000004050c32a4 */ /* 0x000fe2000f8e023f */
[----:B------:R-:W-:Y:S01]  /*12c60*/  IMAD.SHL.U32 R3, R3, 0x8, RZ ;  /* 0x0000000803037824 */ /* 0x000fe200078e00ff */
[----:B------:R-:W-:Y:S01]  /*12c70*/  @UP0 UIMAD.WIDE.U32 UR14, UR26, UR8, URZ ;  /* 0x000000081a0e02a5 */ /* 0x000fe2000f8e003f */
[----:B------:R-:W-:Y:S01]  /*12c80*/  SHF.R.S32.HI R9, RZ, 0x1f, R8 ;  /* 0x0000001fff097819 */ /* 0x000fe20000011408 */
[----:B------:R-:W-:Y:S01]  /*12c90*/  @!UP0 ULDC.64 UR4, c[0x0][0x290] ;  /* 0x0000a40000048ab9 */ /* 0x000fe20000000a00 */
[----:B------:R-:W-:Y:S01]  /*12ca0*/  USHF.R.S32.HI UR8, URZ, 0x1f, UR6 ;  /* 0x0000001f3f087899 */ /* 0x000fe20008011406 */
[C---:B------:R-:W-:Y:S01]  /*12cb0*/  VIADD R5, R8.reuse, 0x20 ;  /* 0x0000002008057836 */ /* 0x040fe20000000000 */
[----:B------:R-:W-:Y:S01]  /*12cc0*/  @!UP0 UIMAD UR16, UR16, UR4, URZ ;  /* 0x00000004101082a4 */ /* 0x000fe2000f8e023f */
[C---:B------:R-:W-:Y:S01]  /*12cd0*/  VIADD R4, R8.reuse, 0x40 ;  /* 0x0000004008047836 */ /* 0x040fe20000000000 */
[----:B------:R-:W-:Y:S01]  /*12ce0*/  @!UP0 UIMAD.WIDE.U32 UR18, UR13, UR4, URZ ;  /* 0x000000040d1282a5 */ /* 0x000fe2000f8e003f */
[C---:B------:R-:W-:Y:S01]  /*12cf0*/  VIADD R0, R8.reuse, 0x60 ;  /* 0x0000006008007836 */ /* 0x040fe20000000000 */
[----:B------:R-:W-:Y:S01]  /*12d00*/  @!UP0 UIMAD UR16, UR13, UR5, UR16 ;  /* 0x000000050d1082a4 */ /* 0x000fe2000f8e0210 */
[----:B------:R-:W-:Y:S01]  /*12d10*/  ISETP.GE.OR P6, PT, R8, UR28, P3 ;  /* 0x0000001c08007c0c */ /* 0x000fe20009fc6670 */
[----:B------:R-:W-:Y:S01]  /*12d20*/  @UP0 UIMAD UR9, UR26, UR9, UR15 ;  /* 0x000000091a0902a4 */ /* 0x000fe2000f8e020f */
[----:B------:R-:W-:Y:S01]  /*12d30*/  ISETP.GE.AND P2, PT, R4, UR28, PT ;  /* 0x0000001c04007c0c */ /* 0x000fe2000bf46270 */
[----:B------:R-:W-:Y:S01]  /*12d40*/  @!UP0 UIADD3 UR9, UR19, UR16, URZ ;  /* 0x0000001013098290 */ /* 0x000fe2000fffe03f */
[----:B------:R-:W-:Y:S01]  /*12d50*/  ISETP.GE.AND P1, PT, R0, UR28, PT ;  /* 0x0000001c00007c0c */ /* 0x000fe2000bf26270 */
[----:B------:R-:W-:Y:S01]  /*12d60*/  ULDC.U8 UR15, c[0x0][0x3d8] ;  /* 0x0000f600000f7ab9 */ /* 0x000fe20000000000 */
[----:B------:R-:W-:Y:S01]  /*12d70*/  @!UP0 UMOV UR14, UR18 ;  /* 0x00000012000e8c82 */ /* 0x000fe20008000000 */
[----:B------:R-:W-:Y:S01]  /*12d80*/  UISETP.NE.AND UP0, UPT, UR15, URZ, !UP3 ;  /* 0x0000003f0f00728c */ /* 0x000fe2000df05270 */
[C---:B------:R-:W-:Y:S01]  /*12d90*/  IADD3 R2, P0, R3.reuse, UR14, RZ ;  /* 0x0000000e03027c10 */ /* 0x040fe2000ff1e0ff */
[----:B------:R-:W-:Y:S01]  /*12da0*/  ULDC.64 UR4, c[0x0][0x2a0] ;  /* 0x0000a80000047ab9 */ /* 0x000fe20000000a00 */
[----:B------:R-:W-:Y:S01]  /*12db0*/  UISETP.NE.AND UP2, UPT, UR15, URZ, UPT ;  /* 0x0000003f0f00728c */ /* 0x000fe2000bf45270 */
[----:B------:R-:W-:Y:S01]  /*12dc0*/  IMAD.U32 R10, RZ, RZ, UR4 ;  /* 0x00000004ff0a7e24 */ /* 0x000fe2000f8e00ff */
[----:B------:R-:W-:Y:S01]  /*12dd0*/  UIMAD UR8, UR8, UR4, URZ ;  /* 0x00000004080872a4 */ /* 0x000fe2000f8e023f */
[----:B------:R-:W-:Y:S01]  /*12de0*/  LEA.HI.X.SX32 R3, R3, UR9, 0x1, P0 ;  /* 0x0000000903037c11 */ /* 0x000fe200080f0eff */
[----:B------:R-:W-:Y:S01]  /*12df0*/  UISETP.EQ.AND UP2, UPT, UR10, URZ, UP2 ;  /* 0x0000003f0a00728c */ /* 0x000fe20009742270 */
[C---:B------:R-:W-:Y:S01]  /*12e00*/  ISETP.GE.AND P0, PT, R5.reuse, UR28, PT ;  /* 0x0000001c05007c0c */ /* 0x040fe2000bf06270 */
[----:B------:R-:W-:Y:S01]  /*12e10*/  UIMAD UR5, UR6, UR5, UR8 ;  /* 0x00000005060572a4 */ /* 0x000fe2000f8e0208 */
[----:B------:R-:W-:Y:S01]  /*12e20*/  ISETP.GE.OR P5, PT, R5, UR28, P3 ;  /* 0x0000001c05007c0c */ /* 0x000fe20009fa6670 */
[----:B------:R-:W-:Y:S01]  /*12e30*/  UISETP.NE.OR UP1, UPT, UR26, -0x1, !UP2 ;  /* 0xffffffff1a00788c */ /* 0x000fe2000d725670 */
[----:B------:R-:W-:Y:S01]  /*12e40*/  IMAD.WIDE.U32 R10, R10, UR6, R2 ;  /* 0x000000060a0a7c25 */ /* 0x000fe2000f8e0002 */
[----:B------:R-:W-:Y:S01]  /*12e50*/  @!UP3 ULDC UR8, c[0x0][0x2c4] ;  /* 0x0000b1000008bab9 */ /* 0x000fe20000000800 */
[----:B------:R-:W-:Y:S01]  /*12e60*/  @UP0 ULDC UR8, c[0x0][0x2e4] ;  /* 0x0000b90000080ab9 */ /* 0x000fe20000000800 */
[----:B------:R-:W-:Y:S01]  /*12e70*/  @UP3 UMOV UR10, 0x1 ;  /* 0x00000001000a3882 */ /* 0x000fe20000000000 */
[----:B------:R-:W-:Y:S01]  /*12e80*/  @!UP3 UIMAD UR10, UR8, UR7, URZ ;  /* 0x00000007080ab2a4 */ /* 0x000fe2000f8e023f */
[----:B------:R-:W-:Y:S01]  /*12e90*/  VIADD R13, R11, UR5 ;  /* 0x000000050b0d7c36 */ /* 0x000fe20008000000 */
[----:B------:R-:W-:Y:S01]  /*12ea0*/  @UP2 ULDC UR9, c[0x0][0x2c4] ;  /* 0x0000b10000092ab9 */ /* 0x000fe20000000800 */
[----:B------:R-:W-:Y:S01]  /*12eb0*/  @UP3 ULDC UR4, c[0x0][0x2c0] ;  /* 0x0000b00000043ab9 */ /* 0x000fe20000000800 */
[----:B------:R-:W-:Y:S01]  /*12ec0*/  UIMAD UR10, UR13, UR10, URZ ;  /* 0x0000000a0d0a72a4 */ /* 0x000fe2000f8e023f */
[----:B------:R-:W-:Y:S01]  /*12ed0*/  IMAD.WIDE R6, R6, 0x80, R8 ;  /* 0x0000008006067825 */ /* 0x000fe200078e0208 */
[----:B------:R-:W-:-:S02]  /*12ee0*/  @!UP1 UIMAD UR26, UR13, UR9, URZ ;  /* 0x000000090d1a92a4 */ /* 0x000fc4000f8e023f */
[----:B------:R-:W-:Y:S01]  /*12ef0*/  USEL UR10, UR10, URZ, !UP2 ;  /* 0x0000003f0a0a7287 */ /* 0x000fe2000d000000 */
[----:B------:R-:W-:Y:S01]  /*12f00*/  @!UP3 UMOV UR4, 0x1 ;  /* 0x000000010004b882 */ /* 0x000fe20000000000 */
[----:B------:R-:W-:Y:S01]  /*12f10*/  @!UP3 UMOV UR12, UR8 ;  /* 0x00000008000cbc82 */ /* 0x000fe20008000000 */
[----:B------:R-:W-:Y:S02]  /*12f20*/  UIMAD UR9, UR11, UR4, URZ ;  /* 0x000000040b0972a4 */ /* 0x000fe4000f8e023f */
[----:B------:R-:W-:Y:S01]  /*12f30*/  UIMAD UR12, UR6, UR12, UR10 ;  /* 0x0000000c060c72a4 */ /* 0x000fe2000f8e020a */
[----:B------:R-:W-:Y:S01]  /*12f40*/  @!UP2 UMOV UR14, URZ ;  /* 0x0000003f000eac82 */ /* 0x000fe20008000000 */
[----:B------:R-:W-:Y:S01]  /*12f50*/  @UP2 UMOV UR14, UR26 ;  /* 0x0000001a000e2c82 */ /* 0x000fe20008000000 */
[----:B------:R-:W-:Y:S01]  /*12f60*/  @!UP2 UMOV UR15, URZ ;  /* 0x0000003f000fac82 */ /* 0x000fe20008000000 */
[----:B------:R-:W-:Y:S02]  /*12f70*/  USHF.R.S32.HI UR8, URZ, 0x1f, UR9 ;  /* 0x0000001f3f087899 */ /* 0x000fe40008011409 */
[----:B------:R-:W-:-:S02]  /*12f80*/  @UP2 USHF.R.S32.HI UR15, URZ, 0x1f, UR26 ;  /* 0x0000001f3f0f2899 */ /* 0x000fc4000801141a */
        /* <DEDUP_REMOVED lines=17> */
.L_x_896:
[----:B------:R-:W-:Y:S05]  /*130a0*/  BSYNC B0 ;  /* 0x0000000000007941 */ /* 0x000fea0003800000 */
.L_x_895:
        /* <DEDUP_REMOVED lines=20> */
.L_x_898:
[----:B------:R-:W-:Y:S05]  /*131f0*/  BSYNC B0 ;  /* 0x0000000000007941 */ /* 0x000fea0003800000 */
.L_x_897:
        /* <DEDUP_REMOVED lines=18> */
.L_x_900:
[----:B------:R-:W-:Y:S05]  /*13320*/  BSYNC B0 ;  /* 0x0000000000007941 */ /* 0x000fea0003800000 */
.L_x_899:
        /* <DEDUP_REMOVED lines=18> */
.L_x_902:
[----:B------:R-:W-:Y:S05]  /*13450*/  BSYNC B0 ;  /* 0x0000000000007941 */ /* 0x000fea0003800000 */
.L_x_901:
        /* <DEDUP_REMOVED lines=10> */
.L_x_904:
[----:B------:R-:W-:Y:S05]  /*13500*/  BSYNC B0 ;  /* 0x0000000000007941 */ /* 0x000fea0003800000 */
.L_x_903:
        /* <DEDUP_REMOVED lines=10> */
.L_x_906:
[----:B------:R-:W-:Y:S05]  /*135b0*/  BSYNC B0 ;  /* 0x0000000000007941 */ /* 0x000fea0003800000 */
.L_x_905:
        /* <DEDUP_REMOVED lines=10> */
.L_x_908:
[----:B------:R-:W-:Y:S05]  /*13660*/  BSYNC B0 ;  /* 0x0000000000007941 */ /* 0x000fea0003800000 */
.L_x_907:
        /* <DEDUP_REMOVED lines=10> */
.L_x_909:
        /* <DEDUP_REMOVED lines=15> */
.L_x_1272:


//--------------------- .text._ZN5flash16flash_fwd_kernelI23Flash_fwd_kernel_traitsILi256ELi128ELi64ELi8ELb0ELb0EN7cutlass10bfloat16_tE19Flash_kernel_traitsILi256ELi128ELi64ELi8ES3_EELb0ELb1ELb0ELb0ELb0ELb1ELb1ELb0EEEvNS_16Flash_fwd_paramsE --------------------------
	.section	.text._ZN5flash16flash_fwd_kernelI23Flash_fwd_kernel_traitsILi256ELi128ELi64ELi8ELb0ELb0EN7cutlass10bfloat16_tE19Flash_kernel_traitsILi256ELi128ELi64ELi8ES3_EELb0ELb1ELb0ELb0ELb0ELb1ELb1ELb0EEEvNS_16Flash_fwd_paramsE,"ax",@progbits
	.align	128
        .global         _ZN5flash16flash_fwd_kernelI23Flash_fwd_kernel_traitsILi256ELi128ELi64ELi8ELb0ELb0EN7cutlass10bfloat16_tE19Flash_kernel_traitsILi256ELi128ELi64ELi8ES3_EELb0ELb1ELb0ELb0ELb0ELb1ELb1ELb0EEEvNS_16Flash_fwd_paramsE
        .type           _ZN5flash16flash_fwd_kernelI23Flash_fwd_kernel_traitsILi256ELi128ELi64ELi8ELb0ELb0EN7cutlass10bfloat16_tE19Flash_kernel_traitsILi256ELi128ELi64ELi8ES3_EELb0ELb1ELb0ELb0ELb0ELb1ELb1ELb0EEEvNS_16Flash_fwd_paramsE,@function
        .size           _ZN5flash16flash_fwd_kernelI23Flash_fwd_kernel_traitsILi256ELi128ELi64ELi8ELb0ELb0EN7cutlass10bfloat16_tE19Flash_kernel_traitsILi256ELi128ELi64ELi8ES3_EELb0ELb1ELb0ELb0ELb0ELb1ELb1ELb0EEEvNS_16Flash_fwd_paramsE,(.L_x_1273 - _ZN5flash16flash_fwd_kernelI23Flash_fwd_kernel_traitsILi256ELi128ELi64ELi8ELb0ELb0EN7cutlass10bfloat16_tE19Flash_kernel_traitsILi256ELi128ELi64ELi8ES3_EELb0ELb1ELb0ELb0ELb0ELb1ELb1ELb0EEEvNS_16Flash_fwd_paramsE)
        .other          _ZN5flash16flash_fwd_kernelI23Flash_fwd_kernel_traitsILi256ELi128ELi64ELi8ELb0ELb0EN7cutlass10bfloat16_tE19Flash_kernel_traitsILi256ELi128ELi64ELi8ES3_EELb0ELb1ELb0ELb0ELb0ELb1ELb1ELb0EEEvNS_16Flash_fwd_paramsE,@"STO_CUDA_ENTRY STV_DEFAULT"
_ZN5flash16flash_fwd_kernelI23Flash_fwd_kernel_traitsILi256ELi128ELi64ELi8ELb0ELb0EN7cutlass10bfloat16_tE19Flash_kernel_traitsILi256ELi128ELi64ELi8ES3_EELb0ELb1ELb0ELb0ELb0ELb1ELb1ELb0EEEvNS_16Flash_fwd_paramsE:
.text._ZN5flash16flash_fwd_kernelI23Flash_fwd_kernel_traitsILi256ELi128ELi64ELi8ELb0ELb0EN7cutlass10bfloat16_tE19Flash_kernel_traitsILi256ELi128ELi64ELi8ES3_EELb0ELb1ELb0ELb0ELb0ELb1ELb1ELb0EEEvNS_16Flash_fwd_paramsE:
        /* <DEDUP_REMOVED lines=55> */
.L_x_910:
[----:B------:R-:W-:-:S05]  /*0370*/  ULDC UR6, c[0x0][0x2c8] ;  /* 0x0000b20000067ab9 */ /* 0x000fca0000000800 */
.L_x_911:
        /* <DEDUP_REMOVED lines=39> */
[----:B------:R-:W-:Y:S01]  /*05f0*/  IMAD.U32 R11, RZ, RZ, UR14 ;  /* 0x0000000eff0b7e24 */ /* 0x000fe2000f8e00ff */
[----:B------:R-:W-:-:S04]  /*0600*/  UIADD3 UR12, -UR23, UR15, URZ ;  /* 0x0000000f170c7290 */ /* 0x000fc8000fffe13f */
[----:B------:R-:W3:Y:S05]  /*0610*/  S2UR UR11, SR_CgaCtaId ;  /* 0x00000000000b79c3 */ /* 0x000eea0000008800 */
[----:B------:R-:W-:Y:S02]  /*0620*/  @UP0 ULDC.64 UR4, c[0x0][0x240] ;  /* 0x0000900000040ab9 */ /* 0x000fe40000000a00 */
[----:B------:R-:W-:-:S04]  /*0630*/  @UP0 UIMAD.WIDE.U32 UR6, UR13, UR4, URZ ;  /* 0x000000040d0602a5 */ /* 0x000fc8000f8e003f */
[----:B------:R-:W-:Y:S02]  /*0640*/  @UP0 UIMAD UR9, UR13, UR5, UR7 ;  /* 0x000000050d0902a4 */ /* 0x000fe4000f8e0207 */
[----:B------:R-:W-:Y:S01]  /*0650*/  @!UP0 USHF.R.S32.HI UR7, URZ, 0x1f, UR17 ;  /* 0x0000001f3f078899 */ /* 0x000fe20008011411 */
[----:B------:R-:W-:Y:S01]  /*0660*/  @!UP0 ULDC.64 UR4, c[0x0][0x228] ;  /* 0x00008a0000048ab9 */ /* 0x000fe20000000a00 */
[----:B-1----:R-:W-:Y:S02]  /*0670*/  IABS R6, R12 ;  /* 0x0000000c00067213 */ /* 0x002fe40000000000 */
[----:B------:R-:W-:Y:S02]  /*0680*/  @!UP0 UIMAD UR7, UR7, UR4, URZ ;  /* 0x00000004070782a4 */ /* 0x000fe4000f8e023f */
[----:B------:R-:W-:Y:S01]  /*0690*/  @!UP0 UIMAD.WIDE.U32 UR26, UR17, UR4, URZ ;  /* 0x00000004111a82a5 */ /* 0x000fe2000f8e003f */
[----:B------:R-:W1:Y:S01]  /*06a0*/  I2F.RP R7, R6 ;  /* 0x0000000600077306 */ /* 0x000e620000209400 */
[----:B------:R-:W-:-:S02]  /*06b0*/  @!UP0 UIMAD UR7, UR17, UR5, UR7 ;  /* 0x00000005110782a4 */ /* 0x000fc4000f8e0207 */
[----:B------:R-:W-:Y:S01]  /*06c0*/  UIADD3 UR5, UR16, -0x1, URZ ;  /* 0xffffffff10057890 */ /* 0x000fe2000fffe03f */
[----:B--2---:R-:W-:Y:S01]  /*06d0*/  IABS R0, R0 ;  /* 0x0000000000007213 */ /* 0x004fe20000000000 */
[----:B------:R-:W-:Y:S01]  /*06e0*/  @!UP0 UIADD3 UR9, UR27, UR7, URZ ;  /* 0x000000071b098290 */ /* 0x000fe2000fffe03f */
[----:B------:R-:W-:Y:S01]  /*06f0*/  @!UP0 UMOV UR6, UR26 ;  /* 0x0000001a00068c82 */ /* 0x000fe20008000000 */
[----:B------:R-:W-:Y:S02]  /*0700*/  UIMAD UR21, UR5, -0x40, UR24 ;  /* 0xffffffc0051578a4 */ /* 0x000fe4000f8e0218 */
[----:B------:R-:W-:Y:S02]  /*0710*/  USHF.R.S32.HI UR4, URZ, 0x1f, UR8 ;  /* 0x0000001f3f047899 */ /* 0x000fe40008011408 */
[----:B------:R-:W-:Y:S01]  /*0720*/  UISETP.NE.AND UP0, UPT, UR10, -0x1, UPT ;  /* 0xffffffff0a00788c */ /* 0x000fe2000bf05270 */
[----:B-1----:R-:W1:Y:S10]  /*0730*/  MUFU.RCP R4, R7 ;  /* 0x0000000700047308 */ /* 0x002e740000001000 */
[----:B------:R-:W-:-:S02]  /*0740*/  @UP0 UIADD3 UR25, UR20, UR10, URZ ;  /* 0x0000000a14190290 */ /* 0x000fc4000fffe03f */
        /* <DEDUP_REMOVED lines=12> */
[----:B------:R-:W-:Y:S01]  /*0810*/  IMAD.MOV R7, RZ, RZ, -R247 ;  /* 0x000000ffff077224 */ /* 0x000fe200078e0af7 */
[----:B------:R-:W-:Y:S01]  /*0820*/  SHF.R.S32.HI R23, RZ, 0x1f, R22 ;  /* 0x0000001fff177819 */ /* 0x000fe20000011416 */
[----:B------:R-:W-:Y:S02]  /*0830*/  VIADD R5, R22, 0x40 ;  /* 0x0000004016057836 */ /* 0x000fe40000000000 */
[----:B------:R-:W-:Y:S02]  /*0840*/  IMAD R7, R6, R7, R0 ;  /* 0x0000000706077224 */ /* 0x000fe400078e0200 */
[C---:B------:R-:W-:Y:S01]  /*0850*/  VIADD R4, R22.reuse, 0x60 ;  /* 0x0000006016047836 */ /* 0x040fe20000000000 */
[----:B------:R-:W-:Y:S01]  /*0860*/  ISETP.GE.AND P3, PT, R5, UR12, PT ;  /* 0x0000000c05007c0c */ /* 0x000fe2000bf66270 */
[----:B------:R-:W-:Y:S01]  /*0870*/  VIADD R13, R22, 0x20 ;  /* 0x00000020160d7836 */ /* 0x000fe20000000000 */
[----:B------:R-:W-:Y:S01]  /*0880*/  LOP3.LUT R5, R8, 0xfffffff8, RZ, 0xc0, !PT ;  /* 0xfffffff808057812 */ /* 0x000fe200078ec0ff */
[----:B------:R-:W-:Y:S01]  /*0890*/  IMAD.SHL.U32 R17, R22, 0x40, RZ ;  /* 0x0000004016117824 */ /* 0x000fe200078e00ff */
[----:B------:R-:W-:Y:S01]  /*08a0*/  ISETP.GT.U32.AND P6, PT, R6, R7, PT ;  /* 0x000000070600720c */ /* 0x000fe20003fc4070 */
[----:B------:R-:W-:Y:S01]  /*08b0*/  IMAD.WIDE R10, R11, 0x80, R22 ;  /* 0x000000800b0a7825 */ /* 0x000fe200078e0216 */
[----:B------:R-:W-:-:S02]  /*08c0*/  ISETP.GE.AND P2, PT, R4, UR12, PT ;  /* 0x0000000c04007c0c */ /* 0x000fc4000bf46270 */
[----:B------:R-:W-:Y:S01]  /*08d0*/  ISETP.GE.AND P4, PT, R13, UR12, PT ;  /* 0x0000000c0d007c0c */ /* 0x000fe2000bf86270 */
[----:B------:R-:W-:Y:S01]  /*08e0*/  IMAD.IADD R0, R2, 0x1, -R5 ;  /* 0x0000000102007824 */ /* 0x000fe200078e0a05 */
[----:B------:R-:W-:Y:S01]  /*08f0*/  LOP3.LUT R8, R12, UR8, RZ, 0x3c, !PT ;  /* 0x000000080c087c12 */ /* 0x000fe2000f8e3cff */
[----:B------:R-:W1:Y:S01]  /*0900*/  @!P0 LDC.64 R4, c[0x0][0x240] ;  /* 0x00009000ff048b82 */ /* 0x000e620000000a00 */
[----:B------:R-:W-:Y:S01]  /*0910*/  LOP3.LUT R17, R17, 0x1c0, RZ, 0xc0, !PT ;  /* 0x000001c011117812 */ /* 0x000fe200078ec0ff */
[----:B------:R-:W-:Y:S01]  /*0920*/  IMAD.SHL.U32 R34, R0, 0x8, RZ ;  /* 0x0000000800227824 */ /* 0x000fe200078e00ff */
[----:B------:R-:W-:-:S03]  /*0930*/  ISETP.GE.AND P1, PT, R8, RZ, PT ;  /* 0x000000ff0800720c */ /* 0x000fc60003f26270 */
[----:B------:R-:W-:Y:S01]  /*0940*/  @!P6 IMAD.IADD R7, R7, 0x1, -R6 ;  /* 0x000000010707e824 */ /* 0x000fe200078e0a06 */
[--C-:B------:R-:W-:Y:S01]  /*0950*/  SHF.R.S32.HI R35, RZ, 0x1f, R34.reuse ;  /* 0x0000001fff237819 */ /* 0x100fe20000011422 */
[----:B------:R-:W-:Y:S01]  /*0960*/  @!P6 VIADD R247, R247, 0x1 ;  /* 0x00000001f7f7e836 */ /* 0x000fe20000000000 */
[----:B------:R-:W-:Y:S01]  /*0970*/  IADD3 R18, P6, R34, UR6, RZ ;  /* 0x0000000622127c10 */ /* 0x000fe2000ffde0ff */
[----:B------:R-:W2:Y:S01]  /*0980*/  @!P0 LDC.64 R8, c[0x0][0x210] ;  /* 0x00008400ff088b82 */ /* 0x000ea20000000a00 */
[----:B------:R-:W-:Y:S01]  /*0990*/  ISETP.GE.U32.AND P5, PT, R7, R6, PT ;  /* 0x000000060700720c */ /* 0x000fe20003fa6070 */
[----:B------:R-:W-:Y:S01]  /*09a0*/  ULDC.64 UR6, c[0x0][0x258] ;  /* 0x0000960000067ab9 */ /* 0x000fe20000000a00 */
[----:B------:R-:W-:Y:S01]  /*09b0*/  IADD3.X R19, R35, UR9, RZ, P6, !PT ;  /* 0x0000000923137c10 */ /* 0x000fe2000b7fe4ff */
[----:B------:R-:W-:Y:S01]  /*09c0*/  UIMAD UR4, UR4, UR6, URZ ;  /* 0x00000006040472a4 */ /* 0x000fe2000f8e023f */
[----:B------:R-:W-:Y:S01]  /*09d0*/  ISETP.GE.AND P6, PT, R22, UR21, PT ;  /* 0x0000001516007c0c */ /* 0x000fe2000bfc6270 */
[----:B------:R-:W-:Y:S01]  /*09e0*/  IMAD.U32 R28, RZ, RZ, UR6 ;  /* 0x00000006ff1c7e24 */ /* 0x000fe2000f8e00ff */
[----:B------:R-:W-:Y:S01]  /*09f0*/  LOP3.LUT R14, R17, 0x38, R34, 0xf8, !PT ;  /* 0x00000038110e7812 */ /* 0x000fe200078ef822 */
[----:B------:R-:W4:Y:S01]  /*0a00*/  @!P4 LDC.64 R6, c[0x0][0x240] ;  /* 0x00009000ff06cb82 */ /* 0x000f220000000a00 */
[----:B------:R-:W-:Y:S01]  /*0a10*/  SHF.R.U32.HI R17, RZ, 0x3, R17 ;  /* 0x00000003ff117819 */ /* 0x000fe20000011611 */
[----:B------:R-:W-:Y:S01]  /*0a20*/  UIMAD UR4, UR8, UR7, UR4 ;  /* 0x00000007080472a4 */ /* 0x000fe2000f8e0204 */
[----:B------:R-:W-:Y:S01]  /*0a30*/  IMAD.WIDE.U32 R28, R28, UR8, R18 ;  /* 0x000000081c1c7c25 */ /* 0x000fe2000f8e0012 */
[----:B------:R-:W-:Y:S01]  /*0a40*/  LEA.HI R18, R3, R2, RZ, 0x6 ;  /* 0x0000000203127211 */ /* 0x000fe200078f30ff */
[----:B------:R-:W-:Y:S01]  /*0a50*/  @UP0 ULDC.64 UR8, c[0x0][0x248] ;  /* 0x0000920000080ab9 */ /* 0x000fe20000000a00 */
[----:B------:R-:W-:Y:S01]  /*0a60*/  LOP3.LUT R17, R14, R17, RZ, 0x3c, !PT ;  /* 0x000000110e117212 */ /* 0x000fe200078e3cff */
[----:B------:R-:W-:Y:S01]  /*0a70*/  @P5 VIADD R247, R247, 0x1 ;  /* 0x00000001f7f75836 */ /* 0x000fe20000000000 */
[----:B------:R-:W5:Y:S01]  /*0a80*/  @!P4 LDC.64 R32, c[0x0][0x210] ;  /* 0x00008400ff20cb82 */ /* 0x000f620000000a00 */
[-C--:B-1----:R-:W-:Y:S01]  /*0a90*/  @!P0 IMAD R15, R11, R4.reuse, RZ ;  /* 0x000000040b0f8224 */ /* 0x082fe200078e02ff */
[----:B------:R-:W1:Y:S01]  /*0aa0*/  @!P6 S2R R14, SR_CgaCtaId ;  /* 0x00000000000ee919 */ /* 0x000e620000008800 */
[----:B------:R-:W-:Y:S01]  /*0ab0*/  VIADD R31, R29, UR4 ;  /* 0x000000041d1f7c36 */ /* 0x000fe20008000000 */
[----:B------:R-:W-:Y:S01]  /*0ac0*/  ISETP.NE.AND P5, PT, R12, RZ, PT ;  /* 0x000000ff0c00720c */ /* 0x000fe20003fa5270 */
[----:B------:R-:W-:Y:S01]  /*0ad0*/  @!P0 IMAD.MOV.U32 R30, RZ, RZ, R28 ;  /* 0x000000ffff1e8224 */ /* 0x000fe200078e001c */
[----:B------:R-:W-:Y:S01]  /*0ae0*/  UMOV UR4, 0x400 ;  /* 0x0000040000047882 */ /* 0x000fe20000000000 */
[----:B------:R-:W-:Y:S01]  /*0af0*/  @!P1 IMAD.MOV R247, RZ, RZ, -R247 ;  /* 0x000000fffff79224 */ /* 0x000fe200078e0af7 */
[C---:B------:R-:W-:Y:S01]  /*0b00*/  @!P4 IADD3 R16, P1, R10.reuse, 0x20, RZ ;  /* 0x000000200a10c810 */ /* 0x040fe20007f3e0ff */
[C---:B------:R-:W-:Y:S01]  /*0b10*/  @!P0 IMAD R15, R10.reuse, R5, R15 ;  /* 0x000000050a0f8224 */ /* 0x040fe200078e020f */
[----:B---3--:R-:W-:Y:S01]  /*0b20*/  ULEA UR4, UR11, UR4, 0x18 ;  /* 0x000000040b047291 */ /* 0x008fe2000f8ec03f */
[----:B------:R-:W-:Y:S01]  /*0b30*/  @!P0 IMAD.WIDE.U32 R20, R10, R4, R30 ;  /* 0x000000040a148225 */ /* 0x000fe200078e001e */
[----:B------:R-:W-:Y:S01]  /*0b40*/  @UP0 ULDC.64 UR6, c[0x0][0x250] ;  /* 0x0000940000060ab9 */ /* 0x000fe20000000a00 */
[----:B------:R-:W-:-:S02]  /*0b50*/  @UP0 UIMAD.WIDE.U32 UR30, UR25, UR8, URZ ;  /* 0x00000008191e02a5 */ /* 0x000fc4000f8e003f */
[----:B------:R-:W-:Y:S01]  /*0b60*/  @!P4 IMAD.X R19, RZ, RZ, R11, P1 ;  /* 0x000000ffff13c224 */ /* 0x000fe200008e060b */
[----:B--2---:R-:W-:Y:S01]  /*0b70*/  @!P0 LEA R24, P1, R20, R8, 0x1 ;  /* 0x0000000814188211 */ /* 0x004fe200078208ff */
[----:B------:R-:W-:Y:S01]  /*0b80*/  @!P0 IMAD.IADD R4, R21, 0x1, R15 ;  /* 0x0000000115048824 */ /* 0x000fe200078e020f */
[----:B------:R-:W-:Y:S01]  /*0b90*/  @!P5 LOP3.LUT R247, RZ, R12, RZ, 0x33, !PT ;  /* 0x0000000cfff7d212 */ /* 0x000fe200078e33ff */
[----:B------:R-:W-:Y:S01]  /*0ba0*/  IMAD.SHL.U32 R18, R18, 0x8, RZ ;  /* 0x0000000812127824 */ /* 0x000fe200078e00ff */
[----:B------:R-:W2:Y:S01]  /*0bb0*/  @!P4 S2R R12, SR_CgaCtaId ;  /* 0x00000000000cc919 */ /* 0x000ea20000008800 */
[-C--:B----4-:R-:W-:Y:S01]  /*0bc0*/  @!P4 IMAD R19, R19, R6.reuse, RZ ;  /* 0x000000061313c224 */ /* 0x090fe200078e02ff */
[----:B------:R-:W-:Y:S01]  /*0bd0*/  @!P0 LEA.HI.X R25, R20, R9, R4, 0x1, P1 ;  /* 0x0000000914198211 */ /* 0x000fe200008f0c04 */
[----:B------:R-:W-:Y:S01]  /*0be0*/  @!P4 IMAD.MOV.U32 R20, RZ, RZ, R28 ;  /* 0x000000ffff14c224 */ /* 0x000fe200078e001c */
[----:B------:R-:W-:Y:S01]  /*0bf0*/  LOP3.LUT R5, R17, 0xfffffe00, R18, 0xf8, !PT ;  /* 0xfffffe0011057812 */ /* 0x000fe200078ef812 */
[----:B------:R-:W-:Y:S01]  /*0c00*/  @!P4 IMAD.MOV.U32 R21, RZ, RZ, R31 ;  /* 0x000000ffff15c224 */ /* 0x000fe200078e001f */
[----:B------:R-:W-:Y:S01]  /*0c10*/  ISETP.GE.AND P5, PT, R13, UR21, PT ;  /* 0x000000150d007c0c */ /* 0x000fe2000bfa6270 */
[C---:B------:R-:W-:Y:S01]  /*0c20*/  @!P4 IMAD R19, R16.reuse, R7, R19 ;  /* 0x000000071013c224 */ /* 0x040fe200078e0213 */
[----:B------:R-:W-:Y:S01]  /*0c30*/  LEA R243, R5, UR4, 0x1 ;  /* 0x0000000405f37c11 */ /* 0x000fe2000f8e08ff */
[----:B------:R-:W-:Y:S01]  /*0c40*/  @!P4 IMAD.WIDE.U32 R20, R16, R6, R20 ;  /* 0x000000061014c225 */ /* 0x000fe200078e0014 */
[----:B------:R-:W3:Y:S01]  /*0c50*/  @!P3 S2R R4, SR_CgaCtaId ;  /* 0x000000000004b919 */ /* 0x000ee20000008800 */
[----:B------:R-:W-:Y:S01]  /*0c60*/  @!P6 MOV R7, 0x400 ;  /* 0x000004000007e802 */ /* 0x000fe20000000f00 */
[----:B------:R-:W-:Y:S01]  /*0c70*/  @UP0 UIMAD.WIDE.U32 UR28, UR10, UR6, URZ ;  /* 0x000000060a1c02a5 */ /* 0x000fe2000f8e003f */
[----:B------:R-:W-:Y:S01]  /*0c80*/  @!P4 IMAD.IADD R16, R21, 0x1, R19 ;  /* 0x000000011510c824 */ /* 0x000fe200078e0213 */
[C---:B-----5:R-:W-:Y:S01]  /*0c90*/  @!P4 LEA R32, P1, R20.reuse, R32, 0x1 ;  /* 0x000000201420c211 */ /* 0x060fe200078208ff */
[----:B------:R-:W-:Y:S01]  /*0ca0*/  @!PT LDS RZ, [RZ] ;  /* 0x00000000fffff984 */ /* 0x000fe20000000800 */
[----:B------:R-:W-:Y:S01]  /*0cb0*/  @!PT LDS RZ, [RZ] ;  /* 0x00000000fffff984 */ /* 0x000fe20000000800 */
[----:B------:R-:W-:Y:S01]  /*0cc0*/  @!PT LDS RZ, [RZ] ;  /* 0x00000000fffff984 */ /* 0x000fe20000000800 */
[----:B------:R-:W-:Y:S01]  /*0cd0*/  @!P0 LDGSTS.E.BYPASS.LTC128B.128 [R243], desc[UR18][R24.64] ;  /* 0x0000000018f38fae */ /* 0x000fe2000b901d52 */
[----:B------:R-:W-:Y:S01]  /*0ce0*/  LEA.HI R6, R3, R2, RZ, 0x4 ;  /* 0x0000000203067211 */ /* 0x000fe200078f20ff */
[----:B------:R-:W-:Y:S01]  /*0cf0*/  @UP0 UIMAD UR25, UR25, UR9, URZ ;  /* 0x00000009191902a4 */ /* 0x000fe2000f8e023f */
[----:B------:R-:W-:Y:S01]  /*0d00*/  @!P4 LEA.HI.X R33, R20, R33, R16, 0x1, P1 ;  /* 0x000000211421c211 */ /* 0x000fe200008f0c10 */
[----:B------:R-:W-:Y:S01]  /*0d10*/  @!P0 LDGSTS.E.BYPASS.LTC128B.128 [R243+0x4000], desc[UR18][R24.64+0x80] ;  /* 0x0400008018f38fae */ /* 0x000fe2000b901d52 */
[----:B-1----:R-:W-:Y:S01]  /*0d20*/  @!P6 LEA R8, R14, R7, 0x18 ;  /* 0x000000070e08e211 */ /* 0x002fe200078ec0ff */
[----:B------:R-:W-:Y:S01]  /*0d30*/  @UP0 UIMAD UR10, UR10, UR7, URZ ;  /* 0x000000070a0a02a4 */ /* 0x000fe2000f8e023f */
[----:B------:R-:W-:Y:S01]  /*0d40*/  SHF.R.S32.HI R7, RZ, 0x4, R6 ;  /* 0x00000004ff077819 */ /* 0x000fe20000011406 */
[----:B------:R-:W-:Y:S01]  /*0d50*/  @!P0 LDGSTS.E.BYPASS.LTC128B.128 [R243+0x8000], desc[UR18][R24.64+0x100] ;  /* 0x0800010018f38fae */ /* 0x000fe2000b901d52 */
[----:B------:R-:W-:Y:S01]  /*0d60*/  @!P3 MOV R9, 0x400 ;  /* 0x000004000009b802 */ /* 0x000fe20000000f00 */
[----:B------:R-:W-:Y:S01]  /*0d70*/  @UP0 UIADD3 UR27, UR29, UR10, URZ ;  /* 0x0000000a1d1b0290 */ /* 0x000fe2000fffe03f */
[----:B------:R-:W-:Y:S01]  /*0d80*/  LEA.HI R241, R6, R7, RZ, 0x1 ;  /* 0x0000000706f17211 */ /* 0x000fe200078f08ff */
[----:B------:R1:W-:Y:S01]  /*0d90*/  @!P0 LDGSTS.E.BYPASS.LTC128B.128 [R243+0xc000], desc[UR18][R24.64+0x180] ;  /* 0x0c00018018f38fae */ /* 0x0003e2000b901d52 */
[----:B------:R-:W-:Y:S01]  /*0da0*/  ISETP.GE.AND P0, PT, R13, UR21, PT ;  /* 0x000000150d007c0c */ /* 0x000fe2000bf06270 */
[----:B------:R-:W-:Y:S01]  /*0db0*/  @UP0 UIADD3 UR25, UR31, UR25, URZ ;  /* 0x000000191f190290 */ /* 0x000fe2000fffe03f */
[----:B------:R-:W-:Y:S01]  /*0dc0*/  LOP3.LUT R241, R241, 0xfffffffe, RZ, 0xc0, !PT ;  /* 0xfffffffef1f17812 */ /* 0x000fe200078ec0ff */
[----:B------:R-:W4:Y:S01]  /*0dd0*/  @!P2 S2R R18, SR_CgaCtaId ;  /* 0x000000000012a919 */ /* 0x000f220000008800 */
[----:B------:R-:W-:Y:S01]  /*0de0*/  @UP0 UMOV UR26, UR30 ;  /* 0x0000001e001a0c82 */ /* 0x000fe20008000000 */
[----:B------:R-:W4:Y:S02]  /*0df0*/  @!P5 S2R R16, SR_CgaCtaId ;  /* 0x000000000010d919 */ /* 0x000f240000008800 */
[----:B------:R-:W-:Y:S01]  /*0e00*/  IMAD.IADD R241, R7, 0x1, -R241 ;  /* 0x0000000107f17824 */ /* 0x000fe200078e0af1 */
[----:B------:R-:W-:-:S04]  /*0e10*/  @!P4 MOV R7, 0x400 ;  /* 0x000004000007c802 */ /* 0x000fc80000000f00 */
[----:B--2---:R-:W-:Y:S02]  /*0e20*/  @!P4 LEA R12, R12, R7, 0x18 ;  /* 0x000000070c0cc211 */ /* 0x004fe400078ec0ff */
[----:B---3--:R-:W-:Y:S02]  /*0e30*/  @!P3 LEA R4, R4, R9, 0x18 ;  /* 0x000000090404b211 */ /* 0x008fe400078ec0ff */
[----:B-1----:R-:W-:-:S05]  /*0e40*/  @!P3 IADD3 R25, P1, R10, 0x40, RZ ;  /* 0x000000400a19b810 */ /* 0x002fca0007f3e0ff */
[----:B------:R-:W-:Y:S01]  /*0e50*/  @!P3 IMAD.X R13, RZ, RZ, R11, P1 ;  /* 0x000000ffff0db224 */ /* 0x000fe200008e060b */
[----:B------:R-:W-:-:S05]  /*0e60*/  @!P2 IADD3 R20, P1, R10, 0x60, RZ ;  /* 0x000000600a14a810 */ /* 0x000fca0007f3e0ff */
[----:B------:R-:W-:Y:S01]  /*0e70*/  @!P2 IMAD.X R27, RZ, RZ, R11, P1 ;  /* 0x000000ffff1ba224 */ /* 0x000fe200008e060b */
[----:B------:R-:W-:Y:S02]  /*0e80*/  PLOP3.LUT P1, PT, PT, PT, UP0, 0x80, 0x0 ;  /* 0x000000000000781c */ /* 0x000fe40003f2f008 */
[----:B------:R-:W-:-:S05]  /*0e90*/  LOP3.LUT R11, R6, 0xfffffff0, RZ, 0xc0, !PT ;  /* 0xfffffff0060b7812 */ /* 0x000fca00078ec0ff */
[----:B------:R-:W-:-:S05]  /*0ea0*/  IMAD.IADD R7, R2, 0x1, -R11 ;  /* 0x0000000102077824 */ /* 0x000fca00078e0a0b */
[----:B------:R-:W-:Y:S01]  /*0eb0*/  SHF.R.S32.HI R6, RZ, 0x1f, R7 ;  /* 0x0000001fff067819 */ /* 0x000fe20000011407 */
[----:B----4-:R-:W-:Y:S06]  /*0ec0*/  @P1 BRA `(.L_x_913) ;  /* 0x0000000000341947 */ /* 0x010fec0003800000 */
        /* <DEDUP_REMOVED lines=13> */
.L_x_913:
        /* <DEDUP_REMOVED lines=14> */
.L_x_914:
[----:B------:R-:W-:Y:S01]  /*1080*/  IMAD R17, R23, UR8, RZ ;  /* 0x0000000817117c24 */ /* 0x000fe2000f8e02ff */
[----:B------:R-:W-:Y:S01]  /*1090*/  @!P5 MOV R9, 0x400 ;  /* 0x000004000009d802 */ /* 0x000fe20000000f00 */
[----:B------:R-:W-:Y:S01]  /*10a0*/  IMAD.WIDE.U32 R36, R22, UR8, R34 ;  /* 0x0000000816247c25 */ /* 0x000fe2000f8e0022 */
[----:B------:R-:W-:Y:S01]  /*10b0*/  LOP3.LUT R10, R11, 0xfffffff8, RZ, 0xc0, !PT ;  /* 0xfffffff80b0a7812 */ /* 0x000fe200078ec0ff */
[----:B------:R-:W-:Y:S01]  /*10c0*/  ULDC.64 UR10, c[0x0][0x260] ;  /* 0x00009800000a7ab9 */ /* 0x000fe20000000a00 */
[----:B------:R-:W-:Y:S01]  /*10d0*/  @!P5 LEA R16, R16, R9, 0x18 ;  /* 0x000000091010d211 */ /* 0x000fe200078ec0ff */
[----:B------:R-:W-:Y:S01]  /*10e0*/  IMAD R6, R22, UR9, R17 ;  /* 0x0000000916067c24 */ /* 0x000fe2000f8e0211 */
[----:B------:R-:W-:Y:S01]  /*10f0*/  IADD3 R244, P1, R36, UR26, RZ ;  /* 0x0000001a24f47c10 */ /* 0x000fe2000ff3e0ff */
[----:B------:R-:W-:Y:S01]  /*1100*/  IMAD.IADD R10, R7, 0x1, -R10 ;  /* 0x00000001070a7824 */ /* 0x000fe200078e0a0a */
[----:B------:R-:W-:Y:S01]  /*1110*/  @!P2 MOV R15, 0x400 ;  /* 0x00000400000fa802 */ /* 0x000fe20000000f00 */
[----:B------:R-:W-:Y:S01]  /*1120*/  IMAD.WIDE.U32 R34, R22, UR6, R34 ;  /* 0x0000000616227c25 */ /* 0x000fe2000f8e0022 */
[----:B------:R-:W-:Y:S01]  /*1130*/  IADD3.X R245, R37, UR25, R6, P1, !PT ;  /* 0x0000001925f57c10 */ /* 0x000fe20008ffe406 */
[----:B------:R-:W-:Y:S01]  /*1140*/  USHF.L.U64.HI UR17, UR8, 0x6, UR9 ;  /* 0x0000000608117899 */ /* 0x000fe20008010209 */
[----:B------:R-:W1:Y:S01]  /*1150*/  @!P3 LDC.64 R6, c[0x0][0x240] ;  /* 0x00009000ff06bb82 */ /* 0x000e620000000a00 */
[----:B------:R-:W-:Y:S01]  /*1160*/  IMAD R9, R23, UR6, RZ ;  /* 0x0000000617097c24 */ /* 0x000fe2000f8e02ff */
[----:B------:R-:W-:Y:S01]  /*1170*/  @!P2 LEA R18, R18, R15, 0x18 ;  /* 0x0000000f1212a211 */ /* 0x000fe200078ec0ff */
[C---:B------:R-:W-:Y:S01]  /*1180*/  @!P3 IMAD R19, R5.reuse, 0x2, R4 ;  /* 0x000000020513b824 */ /* 0x040fe200078e0204 */
[----:B------:R-:W-:Y:S01]  /*1190*/  IADD3 R34, P1, R34, UR28, RZ ;  /* 0x0000001c22227c10 */ /* 0x000fe2000ff3e0ff */
[----:B------:R-:W-:Y:S01]  /*11a0*/  IMAD R4, R22, UR7, R9 ;  /* 0x0000000716047c24 */ /* 0x000fe2000f8e0209 */
[----:B------:R-:W-:Y:S01]  /*11b0*/  SHF.R.S32.HI R26, RZ, 0x1f, R247 ;  /* 0x0000001fff1a7819 */ /* 0x000fe200000114f7 */
[C---:B------:R-:W-:Y:S01]  /*11c0*/  @!P4 IMAD R21, R5.reuse, 0x2, R12 ;  /* 0x000000020515c824 */ /* 0x040fe200078e020c */
[----:B------:R-:W2:Y:S01]  /*11d0*/  @!P2 LDC.64 R14, c[0x0][0x240] ;  /* 0x00009000ff0eab82 */ /* 0x000ea20000000a00 */
[----:B------:R-:W-:Y:S01]  /*11e0*/  @!P2 IMAD R18, R5, 0x2, R18 ;  /* 0x000000020512a824 */ /* 0x000fe200078e0212 */
        /* <DEDUP_REMOVED lines=8> */
[C---:B------:R-:W-:Y:S01]  /*1270*/  IMAD R8, R26.reuse, UR10, RZ ;  /* 0x0000000a1a087c24 */ /* 0x040fe2000f8e02ff */
[----:B------:R-:W3:Y:S01]  /*1280*/  @!P3 LDC.64 R4, c[0x0][0x210] ;  /* 0x00008400ff04bb82 */ /* 0x000ee20000000a00 */
[----:B------:R-:W-:Y:S01]  /*1290*/  @!P3 IMAD.MOV.U32 R30, RZ, RZ, R28 ;  /* 0x000000ffff1eb224 */ /* 0x000fe200078e001c */
[----:B------:R-:W-:Y:S01]  /*12a0*/  @!P4 LDGSTS.E.BYPASS.LTC128B.128 [R21+0x5000], desc[UR18][R32.64+0x80] ;  /* 0x050000802015cfae */ /* 0x000fe2000b901d52 */
[C---:B------:R-:W-:Y:S01]  /*12b0*/  IMAD R249, R247.reuse, UR11, R8 ;  /* 0x0000000bf7f97c24 */ /* 0x040fe2000f8e0208 */
[----:B------:R-:W-:Y:S01]  /*12c0*/  USHF.L.U32 UR26, UR8, 0x5, URZ ;  /* 0x00000005081a7899 */ /* 0x000fe2000800063f */
[----:B------:R-:W-:Y:S01]  /*12d0*/  IMAD.WIDE.U32 R244, R247, UR10, R244 ;  /* 0x0000000af7f47c25 */ /* 0x000fe2000f8e00f4 */
[----:B------:R-:W-:Y:S01]  /*12e0*/  ULDC.64 UR10, c[0x0][0x268] ;  /* 0x00009a00000a7ab9 */ /* 0x000fe20000000a00 */
[----:B------:R-:W-:Y:S01]  /*12f0*/  @!P4 LDGSTS.E.BYPASS.LTC128B.128 [R21+0x9000], desc[UR18][R32.64+0x100] ;  /* 0x090001002015cfae */ /* 0x000fe2000b901d52 */
[----:B------:R-:W4:Y:S01]  /*1300*/  @!P2 LDC.64 R8, c[0x0][0x210] ;  /* 0x00008400ff08ab82 */ /* 0x000f220000000a00 */
[----:B-1----:R-:W-:Y:S01]  /*1310*/  @!P3 IMAD R24, R13, R6, RZ ;  /* 0x000000060d18b224 */ /* 0x002fe200078e02ff */
[----:B------:R-:W-:Y:S01]  /*1320*/  USHF.L.U64.HI UR25, UR8, 0x5, UR9 ;  /* 0x0000000508197899 */ /* 0x000fe20008010209 */
[--C-:B------:R-:W-:Y:S01]  /*1330*/  @!P2 IMAD.MOV.U32 R29, RZ, RZ, R31.reuse ;  /* 0x000000ffff1da224 */ /* 0x100fe200078e001f */
[----:B------:R1:W-:Y:S01]  /*1340*/  @!P4 LDGSTS.E.BYPASS.LTC128B.128 [R21+0xd000], desc[UR18][R32.64+0x180] ;  /* 0x0d0001802015cfae */ /* 0x0003e2000b901d52 */
[----:B------:R-:W-:Y:S01]  /*1350*/  IMAD R26, R26, UR10, RZ ;  /* 0x0000000a1a1a7c24 */ /* 0x000fe2000f8e02ff */
[----:B------:R-:W-:Y:S01]  /*1360*/  UIMAD.WIDE.U32 UR28, UR5, UR6, URZ ;  /* 0x00000006051c72a5 */ /* 0x000fe2000f8e003f */
[----:B------:R-:W-:Y:S01]  /*1370*/  @!P3 IMAD R24, R25, R7, R24 ;  /* 0x000000071918b224 */ /* 0x000fe200078e0218 */
[----:B------:R-:W-:Y:S01]  /*1380*/  LEA.HI R3, R3, R2, RZ, 0x5 ;  /* 0x0000000203037211 */ /* 0x000fe200078f28ff */
[----:B------:R-:W-:Y:S01]  /*1390*/  @!P3 IMAD.WIDE.U32 R30, R25, R6, R30 ;  /* 0x00000006191eb225 */ /* 0x000fe200078e001e */
[----:B------:R-:W-:Y:S01]  /*13a0*/  UISETP.GE.AND UP0, UPT, UR16, 0x2, UPT ;  /* 0x000000021000788c */ /* 0x000fe2000bf06270 */
        /* <DEDUP_REMOVED lines=15> */
[C---:B----4-:R-:W-:Y:S01]  /*14a0*/  @!P2 LEA R20, P1, R28.reuse, R8, 0x1 ;  /* 0x000000081c14a211 */ /* 0x050fe200078208ff */
[----:B------:R-:W-:Y:S01]  /*14b0*/  IMAD.IADD R249, R245, 0x1, R249 ;  /* 0x00000001f5f97824 */ /* 0x000fe200078e02f9 */
[----:B------:R-:W-:Y:S01]  /*14c0*/  @!P3 LDGSTS.E.BYPASS.LTC128B.128 [R19+0x2000], desc[UR18][R26.64] ;  /* 0x020000001a13bfae */ /* 0x000fe2000b901d52 */
[----:B------:R-:W-:Y:S01]  /*14d0*/  IMAD.U32 R15, RZ, RZ, UR5 ;  /* 0x00000005ff0f7e24 */ /* 0x000fe2000f8e00ff */
[----:B-1----:R-:W-:Y:S01]  /*14e0*/  @!P2 LEA.HI.X R21, R28, R9, R14, 0x1, P1 ;  /* 0x000000091c15a211 */ /* 0x002fe200008f0c0e */
[----:B------:R-:W-:Y:S01]  /*14f0*/  IMAD.MOV.U32 R248, RZ, RZ, R244 ;  /* 0x000000fffff87224 */ /* 0x000fe200078e00f4 */
[----:B------:R-:W-:Y:S01]  /*1500*/  @!P3 LDGSTS.E.BYPASS.LTC128B.128 [R19+0x6000], desc[UR18][R26.64+0x80] ;  /* 0x060000801a13bfae */ /* 0x000fe2000b901d52 */
[----:B------:R-:W-:Y:S01]  /*1510*/  UIMAD UR11, UR5, UR7, UR11 ;  /* 0x00000007050b72a4 */ /* 0x000fe2000f8e020b */
[----:B------:R-:W-:-:S02]  /*1520*/  IMAD.IADD R247, R13, 0x1, R247 ;  /* 0x000000010df77824 */ /* 0x000fc400078e02f7 */
[----:B------:R-:W-:Y:S01]  /*1530*/  IMAD.WIDE.U32 R14, R15, UR20, R248 ;  /* 0x000000140f0e7c25 */ /* 0x000fe2000f8e00f8 */
[----:B------:R-:W-:Y:S01]  /*1540*/  @!P3 LDGSTS.E.BYPASS.LTC128B.128 [R19+0xa000], desc[UR18][R26.64+0x100] ;  /* 0x0a0001001a13bfae */ /* 0x000fe2000b901d52 */
[----:B------:R-:W-:Y:S02]  /*1550*/  UIADD3 UR11, UR29, UR11, URZ ;  /* 0x0000000b1d0b7290 */ /* 0x000fe4000fffe03f */
[----:B------:R-:W-:Y:S01]  /*1560*/  VIADD R8, R15, UR10 ;  /* 0x0000000a0f087c36 */ /* 0x000fe20008000000 */
[C---:B-----5:R-:W-:Y:S01]  /*1570*/  @!P6 LEA R24, P1, R14.reuse, R6, 0x1 ;  /* 0x000000060e18e211 */ /* 0x060fe200078208ff */
[----:B------:R1:W-:Y:S01]  /*1580*/  @!P3 LDGSTS.E.BYPASS.LTC128B.128 [R19+0xe000], desc[UR18][R26.64+0x180] ;  /* 0x0e0001801a13bfae */ /* 0x0003e2000b901d52 */
[C---:B------:R-:W-:Y:S01]  /*1590*/  @!P5 IADD3 R6, P3, R14.reuse, UR26, RZ ;  /* 0x0000001a0e06dc10 */ /* 0x040fe2000ff7e0ff */
[----:B------:R-:W-:Y:S01]  /*15a0*/  USHF.L.U32 UR10, UR7, 0x5, URZ ;  /* 0x00000005070a7899 */ /* 0x000fe2000800063f */
[----:B------:R-:W-:Y:S01]  /*15b0*/  @!P6 LEA.HI.X R25, R14, R7, R8, 0x1, P1 ;  /* 0x000000070e19e211 */ /* 0x000fe200008f0c08 */
[----:B------:R-:W-:Y:S01]  /*15c0*/  @!P2 LDGSTS.E.BYPASS.LTC128B.128 [R18+0x3000], desc[UR18][R20.64] ;  /* 0x030000001412afae */ /* 0x000fe2000b901d52 */
[----:B------:R-:W-:-:S02]  /*15d0*/  @!P5 IADD3.X R8, R8, UR25, RZ, P3, !PT ;  /* 0x000000190808dc10 */ /* 0x000fc40009ffe4ff */
[----:B--2---:R-:W-:Y:S01]  /*15e0*/  @!P5 LEA R14, P1, R6, R4, 0x1 ;  /* 0x00000004060ed211 */ /* 0x004fe200078208ff */
[----:B------:R-:W-:Y:S01]  /*15f0*/  @!P2 LDGSTS.E.BYPASS.LTC128B.128 [R18+0x7000], desc[UR18][R20.64+0x80] ;  /* 0x070000801412afae */ /* 0x000fe2000b901d52 */
[C---:B------:R-:W-:Y:S01]  /*1600*/  ISETP.GE.AND P3, PT, R22.reuse, UR21, PT ;  /* 0x0000001516007c0c */ /* 0x040fe2000bf66270 */
[----:B------:R-:W-:Y:S01]  /*1610*/  IMAD.SHL.U32 R22, R22, 0x8, RZ ;  /* 0x0000000816167824 */ /* 0x000fe200078e00ff */
[----:B------:R-:W-:Y:S01]  /*1620*/  @!P5 LEA.HI.X R15, R6, R5, R8, 0x1, P1 ;  /* 0x00000005060fd211 */ /* 0x000fe200008f0c08 */
[----:B------:R-:W-:Y:S01]  /*1630*/  @!P2 LDGSTS.E.BYPASS.LTC128B.128 [R18+0xb000], desc[UR18][R20.64+0x100] ;  /* 0x0b0001001412afae */ /* 0x000fe2000b901d52 */
[----:B------:R-:W-:Y:S01]  /*1640*/  IMAD.SHL.U32 R5, R0, 0x40, RZ ;  /* 0x0000004000057824 */ /* 0x000fe200078e00ff */
[----:B------:R-:W2:Y:S01]  /*1650*/  @!P0 LDC.64 R8, c[0x0][0x220] ;  /* 0x00008800ff088b82 */ /* 0x000ea20000000a00 */
[----:B------:R-:W-:Y:S01]  /*1660*/  IMAD.SHL.U32 R4, R10, 0x40, RZ ;  /* 0x000000400a047824 */ /* 0x000fe200078e00ff */
[----:B------:R-:W-:Y:S01]  /*1670*/  @!P2 LDGSTS.E.BYPASS.LTC128B.128 [R18+0xf000], desc[UR18][R20.64+0x180] ;  /* 0x0f0001801412afae */ /* 0x000fe2000b901d52 */
[----:B------:R-:W-:Y:S01]  /*1680*/  ULDC UR21, c[0x0][0x39c] ;  /* 0x0000e70000157ab9 */ /* 0x000fe20000000800 */
[----:B------:R-:W-:-:S02]  /*1690*/  LOP3.LUT R5, R5, 0x1c0, RZ, 0xc0, !PT ;  /* 0x000001c005057812 */ /* 0x000fc400078ec0ff */
[----:B------:R-:W-:Y:S01]  /*16a0*/  @!P6 LDGSTS.E.BYPASS.LTC128B.128 [R17+0x10000], desc[UR18][R24.64] ;  /* 0x100000001811efae */ /* 0x000fe2000b901d52 */
[----:B------:R-:W-:Y:S01]  /*16b0*/  LOP3.LUT R4, R4, 0x1c0, RZ, 0xc0, !PT ;  /* 0x000001c004047812 */ /* 0x000fe200078ec0ff */
[----:B------:R-:W3:Y:S02]  /*16c0*/  @!P3 LDC.64 R6, c[0x0][0x220] ;  /* 0x00008800ff06bb82 */ /* 0x000ee40000000a00 */
[----:B------:R-:W-:Y:S01]  /*16d0*/  @!P6 LDGSTS.E.BYPASS.LTC128B.128 [R17+0x12000], desc[UR18][R24.64+0x80] ;  /* 0x120000801811efae */ /* 0x000fe2000b901d52 */
[----:B-1----:R-:W-:-:S03]  /*16e0*/  LOP3.LUT R19, R5, 0x8, R22, 0xf8, !PT ;  /* 0x0000000805137812 */ /* 0x002fc600078ef816 */
[----:B------:R-:W-:Y:S04]  /*16f0*/  @!P6 LDGSTS.E.BYPASS.LTC128B.128 [R17+0x14000], desc[UR18][R24.64+0x100] ;  /* 0x140001001811efae */ /* 0x000fe8000b901d52 */
[----:B------:R1:W-:Y:S04]  /*1700*/  @!P6 LDGSTS.E.BYPASS.LTC128B.128 [R17+0x16000], desc[UR18][R24.64+0x180] ;  /* 0x160001801811efae */ /* 0x0003e8000b901d52 */
[----:B------:R-:W-:Y:S04]  /*1710*/  @!P5 LDGSTS.E.BYPASS.LTC128B.128 [R16+0x11000], desc[UR18][R14.64] ;  /* 0x110000000e10dfae */ /* 0x000fe8000b901d52 */
[----:B------:R-:W-:Y:S04]  /*1720*/  @!P5 LDGSTS.E.BYPASS.LTC128B.128 [R16+0x13000], desc[UR18][R14.64+0x80] ;  /* 0x130000800e10dfae */ /* 0x000fe8000b901d52 */
[----:B------:R-:W-:Y:S04]  /*1730*/  @!P5 LDGSTS.E.BYPASS.LTC128B.128 [R16+0x15000], desc[UR18][R14.64+0x100] ;  /* 0x150001000e10dfae */ /* 0x000fe8000b901d52 */
[----:B------:R4:W-:Y:S04]  /*1740*/  @!P5 LDGSTS.E.BYPASS.LTC128B.128 [R16+0x17000], desc[UR18][R14.64+0x180] ;  /* 0x170001800e10dfae */ /* 0x0009e8000b901d52 */
[----:B------:R-:W0:Y:S01]  /*1750*/  LDGDEPBAR ;  /* 0x00000000000079af */ /* 0x000e220000000000 */
[----:B-1----:R-:W-:-:S05]  /*1760*/  IMAD.SHL.U32 R17, R241, 0x8, RZ ;  /* 0x00000008f1117824 */ /* 0x002fca00078e00ff */
[----:B------:R-:W-:Y:S02]  /*1770*/  LOP3.LUT R17, R4, 0x8, R17, 0xf8, !PT ;  /* 0x0000000804117812 */ /* 0x000fe400078ef811 */
[----:B------:R-:W-:-:S04]  /*1780*/  SHF.R.U32.HI R4, RZ, 0x3, R4 ;  /* 0x00000003ff047819 */ /* 0x000fc80000011604 */
[----:B------:R-:W-:Y:S01]  /*1790*/  LOP3.LUT R4, R17, R4, RZ, 0x3c, !PT ;  /* 0x0000000411047212 */ /* 0x000fe200078e3cff */
[----:B------:R-:W-:Y:S02]  /*17a0*/  IMAD.U32 R17, RZ, RZ, UR10 ;  /* 0x0000000aff117e24 */ /* 0x000fe4000f8e00ff */
[----:B----4-:R-:W-:Y:S01]  /*17b0*/  IMAD.U32 R14, RZ, RZ, UR28 ;  /* 0x0000001cff0e7e24 */ /* 0x010fe2000f8e00ff */
[----:B------:R-:W-:-:S04]  /*17c0*/  DEPBAR.LE SB0, 0x0 ;  /* 0x000080000000791a */ /* 0x000fc80000000000 */
[----:B------:R-:W-:Y:S01]  /*17d0*/  BAR.SYNC.DEFER_BLOCKING 0x0 ;  /* 0x0000000000007b1d */ /* 0x000fe20000010000 */
[----:B------:R-:W-:Y:S01]  /*17e0*/  IMAD.U32 R15, RZ, RZ, UR29 ;  /* 0x0000001dff0f7e24 */ /* 0x000fe2000f8e00ff */
[----:B------:R-:W-:Y:S01]  /*17f0*/  SHF.R.U32.HI R16, RZ, 0x3, R5 ;  /* 0x00000003ff107819 */ /* 0x000fe20000011605 */
[----:B------:R-:W-:Y:S01]  /*1800*/  IMAD.U32 R15, RZ, RZ, UR11 ;  /* 0x0000000bff0f7e24 */ /* 0x000fe2000f8e00ff */
[C---:B------:R-:W-:Y:S01]  /*1810*/  LEA R5, P1, R14.reuse, R12, 0x6 ;  /* 0x0000000c0e057211 */ /* 0x040fe200078230ff */
[----:B------:R-:W-:Y:S01]  /*1820*/  UIMAD.WIDE.U32 UR28, UR6, 0x20, URZ ;  /* 0x00000020061c78a5 */ /* 0x000fe2000f8e003f */
[----:B------:R-:W-:Y:S02]  /*1830*/  LOP3.LUT R16, R19, R16, RZ, 0x3c, !PT ;  /* 0x0000001013107212 */ /* 0x000fe400078e3cff */
[----:B------:R-:W-:Y:S01]  /*1840*/  LEA.HI.X R14, R14, R247, R15, 0x6, P1 ;  /* 0x000000f70e0e7211 */ /* 0x000fe200008f340f */
[----:B------:R-:W-:Y:S01]  /*1850*/  IMAD.SHL.U32 R15, R11, 0x40, RZ ;  /* 0x000000400b0f7824 */ /* 0x000fe200078e00ff */
[----:B---3--:R-:W-:Y:S01]  /*1860*/  @!P3 LEA R20, P2, R5, R6, 0x1 ;  /* 0x000000060514b211 */ /* 0x008fe200078408ff */
[----:B------:R-:W-:Y:S01]  /*1870*/  IMAD R241, R241, 0x200, R16 ;  /* 0x00000200f1f17824 */ /* 0x000fe200078e0210 */
[----:B------:R-:W-:-:S02]  /*1880*/  SHF.R.S32.HI R6, RZ, 0x5, R3 ;  /* 0x00000005ff067819 */ /* 0x000fc40000011403 */
[----:B------:R-:W-:Y:S02]  /*1890*/  LOP3.LUT R15, R15, 0xfffffe00, RZ, 0xc0, !PT ;  /* 0xfffffe000f0f7812 */ /* 0x000fe400078ec0ff */
[C---:B------:R-:W-:Y:S02]  /*18a0*/  @!P0 IADD3 R11, P1, R5.reuse, UR28, RZ ;  /* 0x0000001c050b8c10 */ /* 0x040fe4000ff3e0ff */
[----:B------:R-:W-:Y:S01]  /*18b0*/  @!P3 LEA.HI.X R21, R5, R7, R14, 0x1, P2 ;  /* 0x000000070515b211 */ /* 0x000fe200010f0c0e */
[----:B------:R-:W-:Y:S01]  /*18c0*/  IMAD R5, R6, 0x400, R15 ;  /* 0x0000040006057824 */ /* 0x000fe200078e020f */
[----:B------:R-:W-:Y:S01]  /*18d0*/  @!P0 IADD3.X R18, R14, UR29, R17, P1, !PT ;  /* 0x0000001d0e128c10 */ /* 0x000fe20008ffe411 */
[----:B------:R-:W-:Y:S01]  /*18e0*/  IMAD.MOV.U32 R7, RZ, RZ, 0x10 ;  /* 0x00000010ff077424 */ /* 0x000fe200078e00ff */
        /* <DEDUP_REMOVED lines=11> */
[----:B------:R-:W-:-:S03]  /*19a0*/  IMAD.SHL.U32 R14, R2, 0x2, RZ ;  /* 0x00000002020e7824 */ /* 0x000fc600078e00ff */
        /* <DEDUP_REMOVED lines=9> */
[----:B------:R-:W-:Y:S01]  /*1a40*/  LOP3.LUT R14, R14, 0x6, RZ, 0xc0, !PT ;  /* 0x000000060e0e7812 */ /* 0x000fe200078ec0ff */
[----:B------:R-:W-:Y:S01]  /*1a50*/  @!P3 LDGSTS.E.BYPASS.LTC128B.128 [R243+0x1a000], desc[UR18][R20.64+0x80] ;  /* 0x1a00008014f3bfae */ /* 0x000fe2000b901d52 */
[--C-:B------:R-:W-:Y:S02]  /*1a60*/  IMAD R240, R7, 0x2, R242.reuse ;  /* 0x0000000207f07824 */ /* 0x100fe400078e02f2 */
[C---:B------:R-:W-:Y:S01]  /*1a70*/  IMAD R238, R5.reuse, 0x2, R242 ;  /* 0x0000000205ee7824 */ /* 0x040fe200078e02f2 */
[----:B------:R-:W-:Y:S01]  /*1a80*/  @!P3 LDGSTS.E.BYPASS.LTC128B.128 [R243+0x1c000], desc[UR18][R20.64+0x100] ;  /* 0x1c00010014f3bfae */ /* 0x000fe2000b901d52 */
[----:B------:R-:W-:-:S03]  /*1a90*/  IMAD R237, R5, 0x2, R240 ;  /* 0x0000000205ed7824 */ /* 0x000fc600078e02f0 */
        /* <DEDUP_REMOVED lines=9> */
[----:B------:R-:W-:-:S03]  /*1b30*/  IMAD.IADD R228, R0, 0x1, R239 ;  /* 0x0000000100e47824 */ /* 0x000fc600078e02ef */
        /* <DEDUP_REMOVED lines=9> */
[----:B------:R-:W-:Y:S04]  /*1bd0*/  LDSM.16.M88.4 R16, [R240] ;  /* 0x00000000f010783b */ /* 0x000fe80000000200 */
[----:B------:R-:W-:Y:S04]  /*1be0*/  LDSM.16.M88.4 R28, [R239] ;  /* 0x00000000ef1c783b */ /* 0x000fe80000000200 */
[----:B------:R-:W4:Y:S04]  /*1bf0*/  LDSM.16.M88.4 R76, [R241+0x11000] ;  /* 0x01100000f14c783b */ /* 0x000f280000000200 */
[----:B------:R-:W5:Y:S04]  /*1c00*/  LDSM.16.M88.4 R48, [R241+0x10800] ;  /* 0x01080000f130783b */ /* 0x000f680000000200 */
[----:B------:R-:W-:Y:S04]  /*1c10*/  LDSM.16.M88.4 R88, [R238] ;  /* 0x00000000ee58783b */ /* 0x000fe80000000200 */
[----:B------:R-:W5:Y:S04]  /*1c20*/  LDSM.16.M88.4 R80, [R235+0x10000] ;  /* 0x01000000eb50783b */ /* 0x000f680000000200 */
[----:B------:R-:W5:Y:S04]  /*1c30*/  LDSM.16.M88.4 R24, [R241+0x11800] ;  /* 0x01180000f118783b */ /* 0x000f680000000200 */
[----:B-1----:R-:W1:Y:S04]  /*1c40*/  LDSM.16.M88.4 R20, [R239+0x1000] ;  /* 0x00100000ef14783b */ /* 0x002e680000000200 */
[----:B--2---:R-:W2:Y:S01]  /*1c50*/  LDSM.16.M88.4 R8, [R239+0x800] ;  /* 0x00080000ef08783b */ /* 0x004ea20000000200 */
[C---:B---3--:R-:W-:Y:S03]  /*1c60*/  HMMA.16816.F32.BF16 R32, R44.reuse, R40, RZ ;  /* 0x000000282c20723c */ /* 0x048fe600000418ff */
[----:B------:R-:W-:Y:S04]  /*1c70*/  LDSM.16.M88.4 R56, [R237] ;  /* 0x00000000ed38783b */ /* 0x000fe80000000200 */
[----:B------:R-:W3:Y:S01]  /*1c80*/  LDSM.16.M88.4 R92, [R228] ;  /* 0x00000000e45c783b */ /* 0x000ee20000000200 */
[C---:B------:R-:W-:Y:S03]  /*1c90*/  HMMA.16816.F32.BF16 R40, R44.reuse, R42, RZ ;  /* 0x0000002a2c28723c */ /* 0x040fe600000418ff */
[----:B------:R-:W3:Y:S03]  /*1ca0*/  LDSM.16.M88.4 R68, [R239+0x1800] ;  /* 0x00180000ef44783b */ /* 0x000ee60000000200 */
[C---:B----4-:R-:W-:Y:S01]  /*1cb0*/  HMMA.16816.F32.BF16 R60, R44.reuse, R76, RZ ;  /* 0x0000004c2c3c723c */ /* 0x050fe200000418ff */
[----:B------:R-:W4:Y:S04]  /*1cc0*/  LDSM.16.M88.4 R64, [R235+0x11000] ;  /* 0x01100000eb40783b */ /* 0x000f280000000200 */
[----:B------:R-:W4:Y:S01]  /*1cd0*/  LDSM.16.M88.4 R36, [R235+0x10800] ;  /* 0x01080000eb24783b */ /* 0x000f220000000200 */
[----:B------:R-:W-:Y:S03]  /*1ce0*/  HMMA.16816.F32.BF16 R76, R44, R78, RZ ;  /* 0x0000004e2c4c723c */ /* 0x000fe600000418ff */
[----:B------:R-:W-:Y:S03]  /*1cf0*/  LDSM.16.M88.4 R84, [R241+0x12000] ;  /* 0x01200000f154783b */ /* 0x000fe60000000200 */
[C---:B------:R-:W-:Y:S01]  /*1d00*/  HMMA.16816.F32.BF16 R32, R16.reuse, R28, R32 ;  /* 0x0000001c1020723c */ /* 0x040fe20000041820 */
[----:B------:R-:W-:Y:S04]  /*1d10*/  LDSM.16.M88.4 R104, [R239+0x6000] ;  /* 0x00600000ef68783b */ /* 0x000fe80000000200 */
[----:B------:R-:W-:Y:S01]  /*1d20*/  LDSM.16.M88.4 R108, [R228+0x4800] ;  /* 0x00480000e46c783b */ /* 0x000fe20000000200 */
[----:B------:R-:W-:Y:S03]  /*1d30*/  HMMA.16816.F32.BF16 R40, R16, R30, R40 ;  /* 0x0000001e1028723c */ /* 0x000fe60000041828 */
[----:B------:R-:W-:Y:S03]  /*1d40*/  LDSM.16.M88.4 R28, [R228+0x1000] ;  /* 0x00100000e41c783b */ /* 0x000fe60000000200 */
[C---:B-----5:R-:W-:Y:S01]  /*1d50*/  HMMA.16816.F32.BF16 R52, R44.reuse, R48, RZ ;  /* 0x000000302c34723c */ /* 0x060fe200000418ff */
[----:B------:R-:W-:Y:S04]  /*1d60*/  LDSM.16.M88.4 R96, [R235+0x15000] ;  /* 0x01500000eb60783b */ /* 0x000fe80000000200 */
[----:B------:R-:W-:Y:S01]  /*1d70*/  LDSM.16.M88.4 R100, [R239+0x5800] ;  /* 0x00580000ef64783b */ /* 0x000fe20000000200 */
[----:B------:R-:W-:Y:S03]  /*1d80*/  HMMA.16816.F32.BF16 R48, R44, R50, RZ ;  /* 0x000000322c30723c */ /* 0x000fe600000418ff */
[----:B------:R-:W0:Y:S03]  /*1d90*/  LDGDEPBAR ;  /* 0x00000000000079af */ /* 0x000e260000000000 */
[C---:B------:R-:W-:Y:S06]  /*1da0*/  HMMA.16816.F32.BF16 R32, R88.reuse, R80, R32 ;  /* 0x000000505820723c */ /* 0x040fec0000041820 */
[----:B------:R-:W-:Y:S01]  /*1db0*/  HMMA.16816.F32.BF16 R40, R88, R82, R40 ;  /* 0x000000525828723c */ /* 0x000fe20000041828 */
[----:B------:R-:W-:Y:S05]  /*1dc0*/  LDSM.16.M88.4 R80, [R240+0x4000] ;  /* 0x00400000f050783b */ /* 0x000fea0000000200 */
[C---:B------:R-:W-:Y:S06]  /*1dd0*/  HMMA.16816.F32.BF16 R72, R44.reuse, R24, RZ ;  /* 0x000000182c48723c */ /* 0x040fec00000418ff */
[----:B------:R-:W-:Y:S01]  /*1de0*/  HMMA.16816.F32.BF16 R44, R44, R26, RZ ;  /* 0x0000001a2c2c723c */ /* 0x000fe200000418ff */
[----:B------:R-:W-:Y:S05]  /*1df0*/  LDSM.16.M88.4 R24, [R235+0x11800] ;  /* 0x01180000eb18783b */ /* 0x000fea0000000200 */
[C---:B-1----:R-:W-:Y:S06]  /*1e00*/  HMMA.16816.F32.BF16 R60, R16.reuse, R20, R60 ;  /* 0x00000014103c723c */ /* 0x042fec000004183c */
        /* <DEDUP_REMOVED lines=93> */
[----:B------:R-:W-:Y:S05]  /*23e0*/  LDSM.16.M88.4 R28, [R241+0x16000] ;  /* 0x01600000f11c783b */ /* 0x000fea0000000200 */
[----:B------:R-:W-:Y:S01]  /*23f0*/  HMMA.16816.F32.BF16 R40, R84, R10, R40 ;  /* 0x0000000a5428723c */ /* 0x000fe20000041828 */
[----:B------:R-:W-:Y:S05]  /*2400*/  LDSM.16.M88.4 R8, [R239+0x5000] ;  /* 0x00500000ef08783b */ /* 0x000fea0000000200 */
[C---:B--2---:R-:W-:Y:S06]  /*2410*/  HMMA.16816.F32.BF16 R60, R16.reuse, R24, R60 ;  /* 0x00000018103c723c */ /* 0x044fec000004183c */
[----:B------:R-:W-:Y:S01]  /*2420*/  HMMA.16816.F32.BF16 R76, R16, R26, R76 ;  /* 0x0000001a104c723c */ /* 0x000fe2000004184c */
[----:B------:R-:W1:Y:S05]  /*2430*/  LDSM.16.M88.4 R24, [R242+0xc000] ;  /* 0x00c00000f218783b */ /* 0x000e6a0000000200 */
[----:B---3--:R-:W-:Y:S06]  /*2440*/  HMMA.16816.F32.BF16 R32, R68, R36, R32 ;  /* 0x000000244420723c */ /* 0x008fec0000041820 */
[C---:B------:R-:W-:Y:S06]  /*2450*/  HMMA.16816.F32.BF16 R52, R92.reuse, R20, R52 ;  /* 0x000000145c34723c */ /* 0x040fec0000041834 */
[----:B------:R-:W-:Y:S01]  /*2460*/  HMMA.16816.F32.BF16 R48, R92, R22, R48 ;  /* 0x000000165c30723c */ /* 0x000fe20000041830 */
[----:B------:R-:W2:Y:S05]  /*2470*/  LDSM.16.M88.4 R20, [R240+0xc000] ;  /* 0x00c00000f014783b */ /* 0x000eaa0000000200 */
[----:B------:R-:W-:Y:S01]  /*2480*/  HMMA.16816.F32.BF16 R40, R68, R38, R40 ;  /* 0x000000264428723c */ /* 0x000fe20000041828 */
[----:B------:R-:W-:Y:S05]  /*2490*/  LDSM.16.M88.4 R36, [R235+0x16000] ;  /* 0x01600000eb24783b */ /* 0x000fea0000000200 */
[----:B------:R-:W-:Y:S06]  /*24a0*/  HMMA.16816.F32.BF16 R72, R16, R64, R72 ;  /* 0x000000401048723c */ /* 0x000fec0000041848 */
[----:B------:R-:W-:Y:S06]  /*24b0*/  HMMA.16816.F32.BF16 R52, R84, R44, R52 ;  /* 0x0000002c5434723c */ /* 0x000fec0000041834 */
[----:B-1----:R-:W-:Y:S06]  /*24c0*/  HMMA.16816.F32.BF16 R32, R24, R28, R32 ;  /* 0x0000001c1820723c */ /* 0x002fec0000041820 */
[----:B------:R-:W-:Y:S01]  /*24d0*/  HMMA.16816.F32.BF16 R48, R84, R46, R48 ;  /* 0x0000002e5430723c */ /* 0x000fe20000041830 */
[----:B------:R-:W-:Y:S05]  /*24e0*/  LDSM.16.M88.4 R44, [R239+0x6800] ;  /* 0x00680000ef2c783b */ /* 0x000fea0000000200 */
[----:B------:R-:W-:Y:S01]  /*24f0*/  HMMA.16816.F32.BF16 R40, R24, R30, R40 ;  /* 0x0000001e1828723c */ /* 0x000fe20000041828 */
[----:B------:R-:W-:Y:S05]  /*2500*/  LDSM.16.M88.4 R28, [R228+0x6000] ;  /* 0x00600000e41c783b */ /* 0x000fea0000000200 */
[----:B------:R-:W-:Y:S01]  /*2510*/  HMMA.16816.F32.BF16 R88, R16, R66, R88 ;  /* 0x000000421058723c */ /* 0x000fe20000041858 */
[----:B------:R-:W1:Y:S04]  /*2520*/  LDSM.16.M88.4 R16, [R238+0xc000] ;  /* 0x00c00000ee10783b */ /* 0x000e680000000200 */
[----:B------:R-:W-:Y:S01]  /*2530*/  LDSM.16.M88.4 R64, [R228+0x5000] ;  /* 0x00500000e440783b */ /* 0x000fe20000000200 */
[----:B--2---:R-:W-:Y:S06]  /*2540*/  HMMA.16816.F32.BF16 R32, R20, R104, R32 ;  /* 0x000000681420723c */ /* 0x004fec0000041820 */
        /* <DEDUP_REMOVED lines=47> */
[----:B------:R-:W2:Y:S05]  /*2840*/  MUFU.TANH R43, R43 ;  /* 0x0000002b002b7308 */ /* 0x000eaa0000002400 */
[----:B------:R-:W-:Y:S01]  /*2850*/  HMMA.16816.F32.BF16 R60, R20, R56, R60 ;  /* 0x00000038143c723c */ /* 0x000fe2000004183c */
[----:B------:R-:W-:-:S02]  /*2860*/  LOP3.LUT R29, R3, 0xffffffe0, RZ, 0xc0, !PT ;  /* 0xffffffe0031d7812 */ /* 0x000fc400078ec0ff */
[----:B------:R-:W-:Y:S03]  /*2870*/  MUFU.TANH R83, R83 ;  /* 0x0000005300537308 */ /* 0x000fe60000002400 */
[----:B------:R-:W-:Y:S01]  /*2880*/  HMMA.16816.F32.BF16 R52, R8, R36, R52 ;  /* 0x000000240834723c */ /* 0x000fe20000041834 */
[----:B------:R-:W-:-:S04]  /*2890*/  IMAD.IADD R0, R2, 0x1, -R29 ;  /* 0x0000000102007824 */ /* 0x000fc800078e0a1d */
[----:B------:R-:W-:Y:S01]  /*28a0*/  MUFU.TANH R40, R40 ;  /* 0x0000002800287308 */ /* 0x000fe20000002400 */
[----:B------:R-:W-:Y:S01]  /*28b0*/  HMMA.16816.F32.BF16 R48, R8, R38, R48 ;  /* 0x000000260830723c */ /* 0x000fe20000041830 */
[----:B------:R-:W5:Y:S05]  /*28c0*/  LDSM.16.M88.4 R36, [R239+0x7800] ;  /* 0x00780000ef24783b */ /* 0x000f6a0000000200 */
[----:B------:R-:W-:Y:S01]  /*28d0*/  HMMA.16816.F32.BF16 R92, R68, R30, R92 ;  /* 0x0000001e445c723c */ /* 0x000fe2000004185c */
[----:B------:R-:W4:Y:S01]  /*28e0*/  LDSM.16.M88.4 R28, [R235+0x17800] ;  /* 0x01780000eb1c783b */ /* 0x000f220000000200 */
[----:B------:R-:W-:Y:S04]  /*28f0*/  MUFU.TANH R81, R81 ;  /* 0x0000005100517308 */ /* 0x000fe80000002400 */
[----:B------:R-:W-:Y:S06]  /*2900*/  HMMA.16816.F32.BF16 R76, R20, R58, R76 ;  /* 0x0000003a144c723c */ /* 0x000fec000004184c */
[----:B-1----:R-:W-:Y:S01]  /*2910*/  HMMA.16816.F32.BF16 R72, R24, R32, R72 ;  /* 0x000000201848723c */ /* 0x002fe20000041848 */
[----:B------:R-:W-:Y:S01]  /*2920*/  FMUL.FTZ R52, R52, UR21 ;  /* 0x0000001534347c20 */ /* 0x000fe20008410000 */
[----:B------:R-:W-:-:S04]  /*2930*/  FMUL.FTZ R55, R55, UR21 ;  /* 0x0000001537377c20 */ /* 0x000fc80008410000 */
[----:B------:R-:W-:Y:S01]  /*2940*/  HMMA.16816.F32.BF16 R60, R16, R44, R60 ;  /* 0x0000002c103c723c */ /* 0x000fe2000004183c */
[----:B------:R-:W1:Y:S01]  /*2950*/  MUFU.TANH R52, R52 ;  /* 0x0000003400347308 */ /* 0x000e620000002400 */
[----:B------:R-:W-:Y:S01]  /*2960*/  FMUL.FTZ R3, R48, UR21 ;  /* 0x0000001530037c20 */ /* 0x000fe20008410000 */
[----:B------:R-:W-:Y:S01]  /*2970*/  FMUL.FTZ R33, R49, UR21 ;  /* 0x0000001531217c20 */ /* 0x000fe20008410000 */
[----:B------:R-:W-:Y:S02]  /*2980*/  FMUL.FTZ R51, R51, UR21 ;  /* 0x0000001533337c20 */ /* 0x000fe40008410000 */
[----:B------:R-:W-:Y:S01]  /*2990*/  HMMA.16816.F32.BF16 R92, R24, R34, R92 ;  /* 0x00000022185c723c */ /* 0x000fe2000004185c */
[----:B------:R-:W-:Y:S01]  /*29a0*/  FMUL.FTZ R44, R53, UR21 ;  /* 0x00000015352c7c20 */ /* 0x000fe20008410000 */
[----:B------:R-:W-:Y:S01]  /*29b0*/  SHF.R.S32.HI R53, RZ, 0x1f, R0 ;  /* 0x0000001fff357819 */ /* 0x000fe20000011400 */
[----:B------:R-:W1:Y:S01]  /*29c0*/  LDSM.16.M88.4 R24, [R228+0x7800] ;  /* 0x00780000e418783b */ /* 0x000e620000000200 */
[----:B------:R-:W-:Y:S01]  /*29d0*/  FMUL.FTZ R45, R54, UR21 ;  /* 0x00000015362d7c20 */ /* 0x000fe20008410000 */
[----:B------:R-:W-:Y:S01]  /*29e0*/  MUFU.TANH R32, R55 ;  /* 0x0000003700207308 */ /* 0x000fe20000002400 */
[----:B------:R-:W-:Y:S01]  /*29f0*/  LEA.HI R0, R53, R0, RZ, 0x2 ;  /* 0x0000000035007211 */ /* 0x000fe200078f10ff */
[----:B------:R-:W-:Y:S01]  /*2a00*/  HMMA.16816.F32.BF16 R76, R16, R46, R76 ;  /* 0x0000002e104c723c */ /* 0x000fe2000004184c */
[----:B------:R-:W-:-:S04]  /*2a10*/  DEPBAR.LE SB0, 0x0 ;  /* 0x000080000000791a */ /* 0x000fc80000000000 */
[----:B------:R-:W-:Y:S01]  /*2a20*/  SHF.R.S32.HI R0, RZ, 0x2, R0 ;  /* 0x00000002ff007819 */ /* 0x000fe20000011400 */
[----:B-----5:R-:W-:Y:S01]  /*2a30*/  HMMA.16816.F32.BF16 R72, R20, R36, R72 ;  /* 0x000000241448723c */ /* 0x020fe20000041848 */
[----:B------:R-:W-:Y:S01]  /*2a40*/  LEA R47, R6, UR23, 0x4 ;  /* 0x00000017062f7c11 */ /* 0x000fe2000f8e20ff */
[----:B------:R-:W-:Y:S01]  /*2a50*/  MUFU.TANH R44, R44 ;  /* 0x0000002c002c7308 */ /* 0x000fe20000002400 */
[----:B------:R-:W-:Y:S02]  /*2a60*/  FMUL.FTZ R46, R50, UR21 ;  /* 0x00000015322e7c20 */ /* 0x000fe40008410000 */
[----:B------:R-:W-:Y:S01]  /*2a70*/  IADD3 R47, R47, 0x1, R0 ;  /* 0x000000012f2f7810 */ /* 0x000fe20007ffe000 */
[----:B------:R-:W-:Y:S01]  /*2a80*/  IMAD.U32 R0, RZ, RZ, UR24 ;  /* 0x00000018ff007e24 */ /* 0x000fe2000f8e00ff */
[----:B------:R-:W-:Y:S01]  /*2a90*/  HMMA.16816.F32.BF16 R60, R8, R64, R60 ;  /* 0x00000040083c723c */ /* 0x000fe2000004183c */
[----:B------:R-:W-:Y:S02]  /*2aa0*/  IMAD.U32 R37, RZ, RZ, UR5 ;  /* 0x00000005ff257e24 */ /* 0x000fe4000f8e00ff */
[----:B------:R-:W5:Y:S01]  /*2ab0*/  MUFU.TANH R45, R45 ;  /* 0x0000002d002d7308 */ /* 0x000f620000002400 */
[----:B------:R-:W-:Y:S01]  /*2ac0*/  IADD3 R47, R0, -UR15, R47 ;  /* 0x8000000f002f7c10 */ /* 0x000fe2000fffe02f */
[----:B------:R-:W-:Y:S01]  /*2ad0*/  IMAD R35, R37, 0x40, R14 ;  /* 0x0000004025237824 */ /* 0x000fe200078e020e */
[----:B------:R-:W-:Y:S03]  /*2ae0*/  HMMA.16816.F32.BF16 R92, R20, R38, R92 ;  /* 0x00000026145c723c */ /* 0x000fe6000004185c */
[----:B------:R-:W-:-:S02]  /*2af0*/  VIADD R47, R47, UR22 ;  /* 0x000000162f2f7c36 */ /* 0x000fc40008000000 */
[C---:B------:R-:W-:Y:S01]  /*2b00*/  VIADD R37, R35.reuse, 0x1 ;  /* 0x0000000123257836 */ /* 0x040fe20000000000 */
[----:B------:R-:W-:Y:S01]  /*2b10*/  HMMA.16816.F32.BF16 R76, R8, R66, R76 ;  /* 0x00000042084c723c */ /* 0x000fe2000004184c */
[----:B------:R-:W-:Y:S01]  /*2b20*/  VIADD R21, R35, 0x18 ;  /* 0x0000001823157836 */ /* 0x000fe20000000000 */
[C---:B------:R-:W-:Y:S01]  /*2b30*/  VIADDMNMX R0, R47.reuse, 0x8, R0, PT ;  /* 0x000000082f007846 */ /* 0x040fe20003800100 */
[----:B------:R-:W5:Y:S01]  /*2b40*/  MUFU.TANH R3, R3 ;  /* 0x0000000300037308 */ /* 0x000f620000002400 */
[----:B------:R-:W-:Y:S01]  /*2b50*/  VIMNMX R2, R47, UR24, PT ;  /* 0x000000182f027c48 */ /* 0x000fe2000bfe0100 */
[----:B------:R-:W-:Y:S01]  /*2b60*/  VIADD R47, R35, 0x8 ;  /* 0x00000008232f7836 */ /* 0x000fe20000000000 */
[C---:B------:R-:W-:Y:S01]  /*2b70*/  ISETP.GE.AND P2, PT, R37.reuse, R0, PT ;  /* 0x000000002500720c */ /* 0x040fe20003f46270 */
[----:B----4-:R-:W-:Y:S01]  /*2b80*/  HMMA.16816.F32.BF16 R72, R16, R28, R72 ;  /* 0x0000001c1048723c */ /* 0x010fe20000041848 */
[----:B------:R-:W-:Y:S01]  /*2b90*/  ISETP.GE.AND P3, PT, R37, R2, PT ;  /* 0x000000022500720c */ /* 0x000fe20003f66270 */
[----:B------:R-:W-:Y:S01]  /*2ba0*/  VIADD R37, R35, 0x9 ;  /* 0x0000000923257836 */ /* 0x000fe20000000000 */
[----:B------:R-:W-:Y:S01]  /*2bb0*/  ISETP.GE.AND P1, PT, R47, R0, PT ;  /* 0x000000002f00720c */ /* 0x000fe20003f26270 */
[----:B------:R-:W-:-:S02]  /*2bc0*/  VIADD R23, R35, 0x11 ;  /* 0x0000001123177836 */ /* 0x000fc40000000000 */
[----:B------:R-:W-:Y:S01]  /*2bd0*/  FMUL.FTZ R62, R62, UR21 ;  /* 0x000000153e3e7c20 */ /* 0x000fe20008410000 */
[----:B------:R-:W-:Y:S01]  /*2be0*/  FSEL R82, R82, -INF , !P3 ;  /* 0xff80000052527808 */ /* 0x000fe20005800000 */
[----:B------:R-:W-:Y:S01]  /*2bf0*/  VIADD R29, R35, 0x10 ;  /* 0x00000010231d7836 */ /* 0x000fe20000000000 */
[C---:B------:R-:W-:Y:S01]  /*2c00*/  ISETP.GE.AND P5, PT, R37.reuse, R2, PT ;  /* 0x000000022500720c */ /* 0x040fe20003fa6270 */
[----:B------:R-:W4:Y:S01]  /*2c10*/  MUFU.TANH R203, R62 ;  /* 0x0000003e00cb7308 */ /* 0x000f220000002400 */
[----:B------:R-:W-:Y:S01]  /*2c20*/  ISETP.GE.AND P4, PT, R37, R0, PT ;  /* 0x000000002500720c */ /* 0x000fe20003f86270 */
[----:B------:R-:W-:Y:S01]  /*2c30*/  HMMA.16816.F32.BF16 R92, R16, R30, R92 ;  /* 0x0000001e105c723c */ /* 0x000fe2000004185c */
[C---:B------:R-:W-:Y:S01]  /*2c40*/  ISETP.GE.AND P0, PT, R29.reuse, R2, PT ;  /* 0x000000021d00720c */ /* 0x040fe20003f06270 */
[----:B------:R-:W-:Y:S01]  /*2c50*/  FMUL.FTZ R60, R60, UR21 ;  /* 0x000000153c3c7c20 */ /* 0x000fe20008410000 */
[----:B------:R-:W-:Y:S01]  /*2c60*/  ISETP.GE.AND P3, PT, R29, R0, PT ;  /* 0x000000001d00720c */ /* 0x000fe20003f66270 */
[----:B------:R-:W-:Y:S01]  /*2c70*/  FMUL.FTZ R61, R61, UR21 ;  /* 0x000000153d3d7c20 */ /* 0x000fe20008410000 */
[----:B---3--:R-:W-:Y:S01]  /*2c80*/  FSEL R29, R42, -INF , !P1 ;  /* 0xff8000002a1d7808 */ /* 0x008fe20004800000 */
[----:B------:R-:W-:Y:S01]  /*2c90*/  MUFU.TANH R33, R33 ;  /* 0x0000002100217308 */ /* 0x000fe20000002400 */
[----:B------:R-:W-:Y:S01]  /*2ca0*/  FSEL R22, R41, -INF , !P5 ;  /* 0xff80000029167808 */ /* 0x000fe20006800000 */
[----:B------:R-:W-:Y:S01]  /*2cb0*/  FMUL.FTZ R63, R63, UR21 ;  /* 0x000000153f3f7c20 */ /* 0x000fe20008410000 */
[C---:B------:R-:W-:Y:S01]  /*2cc0*/  ISETP.GE.AND P1, PT, R21.reuse, R2, PT ;  /* 0x000000021500720c */ /* 0x040fe20003f26270 */
[----:B------:R-:W-:Y:S01]  /*2cd0*/  FMUL.FTZ R76, R76, UR21 ;  /* 0x000000154c4c7c20 */ /* 0x000fe20008410000 */
[----:B------:R-:W-:Y:S01]  /*2ce0*/  ISETP.GE.AND P5, PT, R21, R0, PT ;  /* 0x000000001500720c */ /* 0x000fe20003fa6270 */
[----:B------:R-:W-:Y:S01]  /*2cf0*/  VIADD R21, R35, 0x19 ;  /* 0x0000001923157836 */ /* 0x000fe20000000000 */
[----:B--2---:R-:W-:Y:S01]  /*2d00*/  FSEL R43, R43, -INF , !P4 ;  /* 0xff8000002b2b7808 */ /* 0x004fe20006000000 */
[----:B------:R-:W2:Y:S01]  /*2d10*/  MUFU.TANH R46, R46 ;  /* 0x0000002e002e7308 */ /* 0x000ea20000002400 */
[----:B-1----:R-:W-:Y:S01]  /*2d20*/  FSEL R20, R52, -INF , !P0 ;  /* 0xff80000034147808 */ /* 0x002fe20004000000 */
[C---:B------:R-:W-:Y:S01]  /*2d30*/  HMMA.16816.F32.BF16 R72, R8.reuse, R24, R72 ;  /* 0x000000180848723c */ /* 0x040fe20000041848 */
[----:B------:R-:W-:Y:S01]  /*2d40*/  FSEL R83, R83, -INF , !P2 ;  /* 0xff80000053537808 */ /* 0x000fe20005000000 */
[----:B------:R-:W-:Y:S01]  /*2d50*/  FMUL.FTZ R77, R77, UR21 ;  /* 0x000000154d4d7c20 */ /* 0x000fe20008410000 */
[C---:B------:R-:W-:Y:S01]  /*2d60*/  ISETP.GE.AND P4, PT, R21.reuse, R2, PT ;  /* 0x000000021500720c */ /* 0x040fe20003f86270 */
[----:B------:R-:W-:Y:S01]  /*2d70*/  FMUL.FTZ R78, R78, UR21 ;  /* 0x000000154e4e7c20 */ /* 0x000fe20008410000 */
[----:B------:R-:W-:Y:S01]  /*2d80*/  ISETP.GE.AND P0, PT, R21, R0, PT ;  /* 0x000000001500720c */ /* 0x000fe20003f06270 */
[----:B------:R-:W-:Y:S01]  /*2d90*/  VIADD R21, R35, 0x20 ;  /* 0x0000002023157836 */ /* 0x000fe20000000000 */
[-C--:B------:R-:W-:Y:S01]  /*2da0*/  ISETP.GE.AND P2, PT, R23, R2.reuse, PT ;  /* 0x000000021700720c */ /* 0x080fe20003f46270 */
[----:B------:R-:W1:Y:S01]  /*2db0*/  MUFU.TANH R34, R51 ;  /* 0x0000003300227308 */ /* 0x000e620000002400 */
[----:B------:R-:W-:Y:S01]  /*2dc0*/  ISETP.GE.AND P6, PT, R47, R2, PT ;  /* 0x000000022f00720c */ /* 0x000fe20003fc6270 */
[----:B------:R-:W-:Y:S01]  /*2dd0*/  HMMA.16816.F32.BF16 R92, R8, R26, R92 ;  /* 0x0000001a085c723c */ /* 0x000fe2000004185c */
[----:B-----5:R-:W-:Y:S01]  /*2de0*/  FSEL R19, R45, -INF , !P3 ;  /* 0xff8000002d137808 */ /* 0x020fe20005800000 */
[----:B------:R-:W-:Y:S01]  /*2df0*/  FMUL.FTZ R79, R79, UR21 ;  /* 0x000000154f4f7c20 */ /* 0x000fe20008410000 */
[----:B------:R-:W-:-:S02]  /*2e00*/  FSEL R18, R44, -INF , !P2 ;  /* 0xff8000002c127808 */ /* 0x000fc40005000000 */
[----:B------:R-:W-:Y:S01]  /*2e10*/  FSEL R40, R40, -INF , !P6 ;  /* 0xff80000028287808 */ /* 0x000fe20007000000 */
[----:B------:R-:W3:Y:S01]  /*2e20*/  MUFU.TANH R208, R60 ;  /* 0x0000003c00d07308 */ /* 0x000ee20000002400 */
[C---:B------:R-:W-:Y:S02]  /*2e30*/  ISETP.GE.AND P3, PT, R21.reuse, R2, PT ;  /* 0x000000021500720c */ /* 0x040fe40003f66270 */
[-C--:B------:R-:W-:Y:S01]  /*2e40*/  ISETP.GE.AND P2, PT, R21, R0.reuse, PT ;  /* 0x000000001500720c */ /* 0x080fe20003f46270 */
[----:B------:R-:W-:Y:S01]  /*2e50*/  VIADD R21, R35, 0x21 ;  /* 0x0000002123157836 */ /* 0x000fe20000000000 */
[----:B------:R-:W-:Y:S02]  /*2e60*/  ISETP.GE.AND P6, PT, R23, R0, PT ;  /* 0x000000001700720c */ /* 0x000fe40003fc6270 */
[----:B------:R-:W-:Y:S01]  /*2e70*/  FSEL R6, R3, -INF , !P1 ;  /* 0xff80000003067808 */ /* 0x000fe20004800000 */
[----:B------:R-:W5:Y:S01]  /*2e80*/  MUFU.TANH R202, R61 ;  /* 0x0000003d00ca7308 */ /* 0x000f620000002400 */
[----:B------:R-:W-:Y:S01]  /*2e90*/  FSEL R17, R32, -INF , !P6 ;  /* 0xff80000020117808 */ /* 0x000fe20007000000 */
[----:B------:R-:W-:Y:S01]  /*2ea0*/  VIADD R3, R35, 0x29 ;  /* 0x0000002923037836 */ /* 0x000fe20000000000 */
[C---:B------:R-:W-:Y:S01]  /*2eb0*/  ISETP.GE.AND P6, PT, R21.reuse, R2, PT ;  /* 0x000000021500720c */ /* 0x040fe20003fc6270 */
[----:B------:R-:W-:Y:S01]  /*2ec0*/  FMUL.FTZ R72, R72, UR21 ;  /* 0x0000001548487c20 */ /* 0x000fe20008410000 */
[----:B------:R-:W-:Y:S01]  /*2ed0*/  ISETP.GE.AND P1, PT, R21, R0, PT ;  /* 0x000000001500720c */ /* 0x000fe20003f26270 */
[----:B------:R-:W-:Y:S01]  /*2ee0*/  VIADD R21, R35, 0x28 ;  /* 0x0000002823157836 */ /* 0x000fe20000000000 */
[----:B----4-:R-:W-:Y:S01]  /*2ef0*/  FSEL R203, R203, -INF , !P2 ;  /* 0xff800000cbcb7808 */ /* 0x010fe20005000000 */
[----:B------:R-:W4:Y:S01]  /*2f00*/  MUFU.TANH R219, R63 ;  /* 0x0000003f00db7308 */ /* 0x000f220000002400 */
[-C--:B------:R-:W-:Y:S01]  /*2f10*/  ISETP.GE.AND P2, PT, R35, R2.reuse, PT ;  /* 0x000000022300720c */ /* 0x080fe20003f46270 */
[----:B------:R-:W-:Y:S01]  /*2f20*/  FMUL.FTZ R73, R73, UR21 ;  /* 0x0000001549497c20 */ /* 0x000fe20008410000 */
[----:B--2---:R-:W-:Y:S01]  /*2f30*/  FSEL R23, R46, -INF , !P5 ;  /* 0xff8000002e177808 */ /* 0x004fe20006800000 */
[----:B------:R-:W-:Y:S01]  /*2f40*/  FMUL.FTZ R92, R92, UR21 ;  /* 0x000000155c5c7c20 */ /* 0x000fe20008410000 */
[----:B------:R-:W-:Y:S01]  /*2f50*/  FSEL R16, R33, -INF , !P4 ;  /* 0xff80000021107808 */ /* 0x000fe20006000000 */
[----:B------:R-:W-:Y:S01]  /*2f60*/  FMUL.FTZ R93, R93, UR21 ;  /* 0x000000155d5d7c20 */ /* 0x000fe20008410000 */
[----:B------:R-:W-:Y:S01]  /*2f70*/  FSEL R80, R80, -INF , !P2 ;  /* 0xff80000050507808 */ /* 0x000fe20005000000 */
[----:B------:R-:W2:Y:S01]  /*2f80*/  MUFU.TANH R206, R76 ;  /* 0x0000004c00ce7308 */ /* 0x000ea20000002400 */
[C---:B------:R-:W-:Y:S01]  /*2f90*/  ISETP.GE.AND P5, PT, R21.reuse, R2, PT ;  /* 0x000000021500720c */ /* 0x040fe20003fa6270 */
[----:B------:R-:W-:Y:S01]  /*2fa0*/  FMUL.FTZ R74, R74, UR21 ;  /* 0x000000154a4a7c20 */ /* 0x000fe20008410000 */
[----:B------:R-:W-:Y:S01]  /*2fb0*/  ISETP.GE.AND P4, PT, R21, R0, PT ;  /* 0x000000001500720c */ /* 0x000fe20003f86270 */
[----:B------:R-:W-:Y:S01]  /*2fc0*/  FMUL.FTZ R75, R75, UR21 ;  /* 0x000000154b4b7c20 */ /* 0x000fe20008410000 */
[----:B-1----:R-:W-:Y:S01]  /*2fd0*/  FSEL R21, R34, -INF , !P0 ;  /* 0xff80000022157808 */ /* 0x002fe20004000000 */
[----:B------:R-:W-:Y:S01]  /*2fe0*/  FMUL.FTZ R94, R94, UR21 ;  /* 0x000000155e5e7c20 */ /* 0x000fe20008410000 */
[----:B---3--:R-:W-:Y:S01]  /*2ff0*/  FSEL R208, R208, -INF , !P3 ;  /* 0xff800000d0d07808 */ /* 0x008fe20005800000 */
[----:B------:R-:W1:Y:S01]  /*3000*/  MUFU.TANH R204, R77 ;  /* 0x0000004d00cc7308 */ /* 0x000e620000002400 */
[----:B------:R-:W-:Y:S01]  /*3010*/  ISETP.GE.AND P0, PT, R3, R2, PT ;  /* 0x000000020300720c */ /* 0x000fe20003f06270 */
[----:B------:R-:W-:Y:S01]  /*3020*/  FMUL.FTZ R95, R95, UR21 ;  /* 0x000000155f5f7c20 */ /* 0x000fe20008410000 */
[----:B------:R-:W-:Y:S01]  /*3030*/  ISETP.GE.AND P3, PT, R3, R0, PT ;  /* 0x000000000300720c */ /* 0x000fe20003f66270 */
[----:B------:R-:W-:Y:S01]  /*3040*/  VIADD R3, R35, 0x30 ;  /* 0x0000003023037836 */ /* 0x000fe20000000000 */
[----:B------:R-:W-:-:S02]  /*3050*/  FMNMX.FTZ R9, R80, R82, !PT ;  /* 0x0000005250097209 */ /* 0x000fc40007810000 */
[----:B-----5:R-:W-:Y:S01]  /*3060*/  FSEL R202, R202, -INF , !P6 ;  /* 0xff800000caca7808 */ /* 0x020fe20007000000 */
[----:B------:R-:W3:Y:S01]  /*3070*/  MUFU.TANH R218, R72 ;  /* 0x0000004800da7308 */ /* 0x000ee20000002400 */
[----:B------:R-:W-:Y:S02]  /*3080*/  FMNMX.FTZ R9, R40, R9, !PT ;  /* 0x0000000928097209 */ /* 0x000fe40007810000 */
[C---:B------:R-:W-:Y:S02]  /*3090*/  ISETP.GE.AND P6, PT, R3.reuse, R2, PT ;  /* 0x000000020300720c */ /* 0x040fe40003fc6270 */
[-C--:B------:R-:W-:Y:S01]  /*30a0*/  ISETP.GE.AND P2, PT, R3, R0.reuse, PT ;  /* 0x000000000300720c */ /* 0x080fe20003f46270 */
[----:B------:R-:W-:Y:S01]  /*30b0*/  VIADD R3, R35, 0x31 ;  /* 0x0000003123037836 */ /* 0x000fe20000000000 */
[----:B----4-:R-:W-:Y:S01]  /*30c0*/  FSEL R219, R219, -INF , !P1 ;  /* 0xff800000dbdb7808 */ /* 0x010fe20004800000 */
[----:B------:R-:W4:Y:S01]  /*30d0*/  MUFU.TANH R216, R73 ;  /* 0x0000004900d87308 */ /* 0x000f220000002400 */
[----:B------:R-:W-:-:S02]  /*30e0*/  ISETP.GE.AND P1, PT, R35, R0, PT ;  /* 0x000000002300720c */ /* 0x000fc40003f26270 */
[----:B------:R-:W-:Y:S02]  /*30f0*/  FMNMX.FTZ R9, R22, R9, !PT ;  /* 0x0000000916097209 */ /* 0x000fe40007810000 */
[----:B--2---:R-:W-:Y:S02]  /*3100*/  FSEL R206, R206, -INF , !P5 ;  /* 0xff800000cece7808 */ /* 0x004fe40006800000 */
[----:B------:R-:W-:Y:S01]  /*3110*/  FSEL R81, R81, -INF , !P1 ;  /* 0xff80000051517808 */ /* 0x000fe20004800000 */
[----:B------:R-:W2:Y:S01]  /*3120*/  MUFU.TANH R214, R92 ;  /* 0x0000005c00d67308 */ /* 0x000ea20000002400 */
[C---:B------:R-:W-:Y:S02]  /*3130*/  ISETP.GE.AND P5, PT, R3.reuse, R2, PT ;  /* 0x000000020300720c */ /* 0x040fe40003fa6270 */
[----:B------:R-:W-:Y:S02]  /*3140*/  ISETP.GE.AND P1, PT, R3, R0, PT ;  /* 0x000000000300720c */ /* 0x000fe40003f26270 */
[----:B------:R-:W-:-:S02]  /*3150*/  FMNMX.FTZ R3, R20, R9, !PT ;  /* 0x0000000914037209 */ /* 0x000fc40007810000 */
[----:B------:R-:W-:Y:S01]  /*3160*/  FMNMX.FTZ R8, R81, R83, !PT ;  /* 0x0000005351087209 */ /* 0x000fe20007810000 */
[----:B------:R-:W5:Y:S01]  /*3170*/  MUFU.TANH R205, R78 ;  /* 0x0000004e00cd7308 */ /* 0x000f620000002400 */
[----:B------:R-:W-:Y:S02]  /*3180*/  FMNMX.FTZ R3, R18, R3, !PT ;  /* 0x0000000312037209 */ /* 0x000fe40007810000 */
[----:B------:R-:W-:Y:S02]  /*3190*/  FMNMX.FTZ R8, R29, R8, !PT ;  /* 0x000000081d087209 */ /* 0x000fe40007810000 */
[----:B------:R-:W-:Y:S02]  /*31a0*/  FMNMX.FTZ R3, R6, R3, !PT ;  /* 0x0000000306037209 */ /* 0x000fe40007810000 */
[----:B------:R-:W-:Y:S01]  /*31b0*/  FMNMX.FTZ R8, R43, R8, !PT ;  /* 0x000000082b087209 */ /* 0x000fe20007810000 */
[----:B------:R-:W5:Y:S01]  /*31c0*/  MUFU.TANH R212, R93 ;  /* 0x0000005d00d47308 */ /* 0x000f620000002400 */
[----:B------:R-:W-:-:S02]  /*31d0*/  FMNMX.FTZ R3, R16, R3, !PT ;  /* 0x0000000310037209 */ /* 0x000fc40007810000 */
[----:B------:R-:W-:Y:S02]  /*31e0*/  FMNMX.FTZ R8, R19, R8, !PT ;  /* 0x0000000813087209 */ /* 0x000fe40007810000 */
[----:B------:R-:W-:Y:S01]  /*31f0*/  FMNMX.FTZ R9, R208, R3, !PT ;  /* 0x00000003d0097209 */ /* 0x000fe20007810000 */
[----:B------:R-:W-:Y:S01]  /*3200*/  VIADD R3, R35, 0x38 ;  /* 0x0000003823037836 */ /* 0x000fe20000000000 */
[----:B------:R-:W-:Y:S01]  /*3210*/  FMNMX.FTZ R8, R17, R8, !PT ;  /* 0x0000000811087209 */ /* 0x000fe20007810000 */
[----:B------:R-:W5:Y:S01]  /*3220*/  MUFU.TANH R217, R79 ;  /* 0x0000004f00d97308 */ /* 0x000f620000002400 */
[----:B------:R-:W-:Y:S01]  /*3230*/  FMNMX.FTZ R9, R202, R9, !PT ;  /* 0x00000009ca097209 */ /* 0x000fe20007810000 */
[----:B------:R-:W-:Y:S01]  /*3240*/  VIADD R35, R35, 0x39 ;  /* 0x0000003923237836 */ /* 0x000fe20000000000 */
[----:B-1----:R-:W-:Y:S02]  /*3250*/  FSEL R204, R204, -INF , !P0 ;  /* 0xff800000cccc7808 */ /* 0x002fe40004000000 */
[----:B------:R-:W-:-:S02]  /*3260*/  FMNMX.FTZ R9, R206, R9, !PT ;  /* 0x00000009ce097209 */ /* 0x000fc40007810000 */
[----:B------:R-:W-:Y:S01]  /*3270*/  FMNMX.FTZ R8, R23, R8, !PT ;  /* 0x0000000817087209 */ /* 0x000fe20007810000 */
[----:B------:R1:W1:Y:S01]  /*3280*/  MUFU.TANH R213, R74 ;  /* 0x0000004a00d57308 */ /* 0x0002620000002400 */
[----:B---3--:R-:W-:Y:S02]  /*3290*/  FSEL R218, R218, -INF , !P6 ;  /* 0xff800000dada7808 */ /* 0x008fe40007000000 */
[----:B------:R-:W-:Y:S02]  /*32a0*/  FMNMX.FTZ R9, R204, R9, !PT ;  /* 0x00000009cc097209 */ /* 0x000fe40007810000 */
[----:B------:R-:W-:Y:S02]  /*32b0*/  PLOP3.LUT P0, PT, PT, PT, UP0, 0x80, 0x0 ;  /* 0x000000000000781c */ /* 0x000fe40003f0f008 */
[----:B------:R-:W-:Y:S01]  /*32c0*/  FMNMX.FTZ R8, R21, R8, !PT ;  /* 0x0000000815087209 */ /* 0x000fe20007810000 */
[----:B------:R3:W1:Y:S01]  /*32d0*/  MUFU.TANH R211, R75 ;  /* 0x0000004b00d37308 */ /* 0x0006620000002400 */
[----:B------:R-:W-:-:S02]  /*32e0*/  ISETP.GE.AND P6, PT, R3, R2, PT ;  /* 0x000000020300720c */ /* 0x000fc40003fc6270 */
[----:B----4-:R-:W-:Y:S02]  /*32f0*/  FSEL R216, R216, -INF , !P5 ;  /* 0xff800000d8d87808 */ /* 0x010fe40006800000 */
[----:B------:R-:W-:Y:S02]  /*3300*/  FMNMX.FTZ R9, R218, R9, !PT ;  /* 0x00000009da097209 */ /* 0x000fe40007810000 */
[----:B------:R-:W-:Y:S01]  /*3310*/  FMNMX.FTZ R8, R203, R8, !PT ;  /* 0x00000008cb087209 */ /* 0x000fe20007810000 */
[----:B------:R3:W4:Y:S01]  /*3320*/  MUFU.TANH R209, R94 ;  /* 0x0000005e00d17308 */ /* 0x0007220000002400 */
[----:B------:R-:W-:Y:S01]  /*3330*/  BAR.SYNC.DEFER_BLOCKING 0x0 ;  /* 0x0000000000007b1d */ /* 0x000fe20000010000 */
[----:B------:R-:W-:Y:S02]  /*3340*/  ISETP.GE.AND P5, PT, R35, R2, PT ;  /* 0x000000022300720c */ /* 0x000fe40003fa6270 */
[----:B--2---:R-:W-:Y:S02]  /*3350*/  FSEL R214, R214, -INF , !P6 ;  /* 0xff800000d6d67808 */ /* 0x004fe40007000000 */
[----:B------:R-:W-:-:S02]  /*3360*/  FMNMX.FTZ R9, R216, R9, !PT ;  /* 0x00000009d8097209 */ /* 0x000fc40007810000 */
[----:B------:R3:W2:Y:S01]  /*3370*/  MUFU.TANH R207, R95 ;  /* 0x0000005f00cf7308 */ /* 0x0006a20000002400 */
[----:B-----5:R-:W-:Y:S02]  /*3380*/  FSEL R205, R205, -INF , !P4 ;  /* 0xff800000cdcd7808 */ /* 0x020fe40006000000 */
[----:B------:R-:W-:Y:S02]  /*3390*/  FMNMX.FTZ R8, R219, R8, !PT ;  /* 0x00000008db087209 */ /* 0x000fe40007810000 */
[----:B------:R-:W-:Y:S02]  /*33a0*/  FSEL R212, R212, -INF , !P5 ;  /* 0xff800000d4d47808 */ /* 0x000fe40006800000 */
[----:B------:R-:W-:Y:S02]  /*33b0*/  FMNMX.FTZ R9, R214, R9, !PT ;  /* 0x00000009d6097209 */ /* 0x000fe40007810000 */
[----:B------:R-:W-:Y:S02]  /*33c0*/  FMNMX.FTZ R10, R205, R8, !PT ;  /* 0x00000008cd0a7209 */ /* 0x000fe40007810000 */
[----:B------:R-:W-:-:S02]  /*33d0*/  FSEL R217, R217, -INF , !P3 ;  /* 0xff800000d9d97808 */ /* 0x000fc40005800000 */
[----:B------:R-:W-:Y:S01]  /*33e0*/  FMNMX.FTZ R8, R212, R9, !PT ;  /* 0x00000009d4087209 */ /* 0x000fe20007810000 */
[----:B-1--4-:R-:W-:Y:S06]  /*33f0*/  @!P0 BRA `(.L_x_915) ;  /* 0x0000000000688947 */ /* 0x012fec0003800000 */
        /* <DEDUP_REMOVED lines=26> */
.L_x_915:
[----:B------:R-:W-:Y:S01]  /*35a0*/  FSEL R213, R213, -INF , !P2 ;  /* 0xff800000d5d57808 */ /* 0x000fe20005000000 */
[----:B------:R-:W4:Y:S01]  /*35b0*/  SHFL.BFLY PT, R9, R8, 0x2, 0x1f ;  /* 0x0c401f0008097f89 */ /* 0x000f2200000e0000 */
        /* <DEDUP_REMOVED lines=9> */
[----:B--2---:R-:W-:Y:S02]  /*3650*/  FSEL R207, R207, -INF , !P1 ;  /* 0xff800000cfcf7808 */ /* 0x004fe40004800000 */
[----:B------:R-:W-:Y:S02]  /*3660*/  FMNMX.FTZ R10, R209, R10, !PT ;  /* 0x0000000ad10a7209 */ /* 0x000fe40007810000 */
[----:B------:R-:W-:Y:S02]  /*3670*/  IADD3 R236, R15, R4, RZ ;  /* 0x000000040fec7210 */ /* 0x000fe40007ffe0ff */
[----:B------:R-:W-:-:S02]  /*3680*/  FMNMX.FTZ R10, R207, R10, !PT ;  /* 0x0000000acf0a7209 */ /* 0x000fc40007810000 */
[----:B------:R-:W-:Y:S02]  /*3690*/  LEA R236, R236, UR4, 0x1 ;  /* 0x00000004ecec7c11 */ /* 0x000fe4000f8e08ff */
[----:B----4-:R-:W-:Y:S01]  /*36a0*/  FMNMX.FTZ R9, R8, R9, !PT ;  /* 0x0000000908097209 */ /* 0x010fe20007810000 */
[----:B------:R-:W2:Y:S01]  /*36b0*/  SHFL.BFLY PT, R3, R10, 0x2, 0x1f ;  /* 0x0c401f000a037f89 */ /* 0x000ea200000e0000 */
[-C--:B------:R-:W-:Y:S02]  /*36c0*/  LEA R233, R5, R236.reuse, 0x1 ;  /* 0x000000ec05e97211 */ /* 0x080fe400078e08ff */
[----:B------:R-:W-:Y:S01]  /*36d0*/  LEA R234, R7, R236, 0x1 ;  /* 0x000000ec07ea7211 */ /* 0x000fe200078e08ff */
[----:B------:R-:W4:Y:S01]  /*36e0*/  SHFL.BFLY PT, R164, R9, 0x1, 0x1f ;  /* 0x0c201f0009a47f89 */ /* 0x000f2200000e0000 */
        /* <DEDUP_REMOVED lines=15> */
[----:B--2---:R-:W-:Y:S02]  /*37e0*/  FMNMX.FTZ R8, R10, R3, !PT ;  /* 0x000000030a087209 */ /* 0x004fe40007810000 */
[----:B------:R-:W-:Y:S01]  /*37f0*/  IADD3 R221, R239, 0x5000, RZ ;  /* 0x00005000efdd7810 */ /* 0x000fe20007ffe0ff */
[----:B------:R-:W-:Y:S01]  /*3800*/  LDSM.16.MT88.4 R48, [R234+0x1a000] ;  /* 0x01a00000ea30783b */ /* 0x000fe20000004200 */
[----:B----4-:R-:W-:Y:S02]  /*3810*/  FMNMX.FTZ R164, R9, R164, !PT ;  /* 0x000000a409a47209 */ /* 0x010fe40007810000 */
[----:B------:R-:W-:Y:S01]  /*3820*/  IADD3 R220, R239, 0x5800, RZ ;  /* 0x00005800efdc7810 */ /* 0x000fe20007ffe0ff */
[----:B------:R-:W2:Y:S01]  /*3830*/  SHFL.BFLY PT, R3, R8, 0x1, 0x1f ;  /* 0x0c201f0008037f89 */ /* 0x000ea200000e0000 */
[C---:B------:R-:W-:Y:S01]  /*3840*/  FSETP.NEU.FTZ.AND P1, PT, R164.reuse, -INF , PT ;  /* 0xff800000a400780b */ /* 0x040fe20003f3d000 */
[----:B------:R-:W-:-:S02]  /*3850*/  FMUL.FTZ R215, R164, UR22 ;  /* 0x00000016a4d77c20 */ /* 0x000fc40008410000 */
[----:B------:R-:W-:Y:S03]  /*3860*/  LDSM.16.MT88.4 R64, [R232+0x1a000] ;  /* 0x01a00000e840783b */ /* 0x000fe60000004200 */
[----:B------:R-:W-:Y:S01]  /*3870*/  FSEL R215, R215, RZ, P1 ;  /* 0x000000ffd7d77208 */ /* 0x000fe20000800000 */
[----:B---3--:R-:W-:Y:S04]  /*3880*/  LDSM.16.MT88.4 R72, [R236+0x1c000] ;  /* 0x01c00000ec48783b */ /* 0x008fe80000004200 */
        /* <DEDUP_REMOVED lines=12> */
[----:B--2---:R-:W-:Y:S01]  /*3950*/  FMNMX.FTZ R3, R8, R3, !PT ;  /* 0x0000000308037209 */ /* 0x004fe20007810000 */
[----:B------:R-:W-:Y:S01]  /*3960*/  LDSM.16.MT88.4 R104, [R236+0x1e000] ;  /* 0x01e00000ec68783b */ /* 0x000fe20000004200 */
[----:B------:R-:W2:Y:S01]  /*3970*/  MUFU.EX2 R197, R197 ;  /* 0x000000c500c57308 */ /* 0x000ea20000000800 */
[--C-:B------:R-:W-:Y:S01]  /*3980*/  FFMA.FTZ R201, R206, UR22, -R215.reuse ;  /* 0x00000016cec97c23 */ /* 0x100fe200080108d7 */
[C---:B------:R-:W-:Y:S01]  /*3990*/  FSETP.NEU.FTZ.AND P1, PT, R3.reuse, -INF , PT ;  /* 0xff8000000300780b */ /* 0x040fe20003f3d000 */
[----:B------:R-:W-:Y:S01]  /*39a0*/  FMUL.FTZ R210, R3, UR22 ;  /* 0x0000001603d27c20 */ /* 0x000fe20008410000 */
[----:B------:R-:W-:Y:S01]  /*39b0*/  LDSM.16.MT88.4 R112, [R234+0x1e000] ;  /* 0x01e00000ea70783b */ /* 0x000fe20000004200 */
[--C-:B------:R-:W-:Y:S01]  /*39c0*/  FFMA.FTZ R202, R202, UR22, -R215.reuse ;  /* 0x00000016caca7c23 */ /* 0x100fe200080108d7 */
[----:B------:R-:W-:-:S02]  /*39d0*/  FFMA.FTZ R204, R204, UR22, -R215 ;  /* 0x00000016cccc7c23 */ /* 0x000fc400080108d7 */
[----:B------:R-:W-:Y:S01]  /*39e0*/  FSEL R210, R210, RZ, P1 ;  /* 0x000000ffd2d27208 */ /* 0x000fe20000800000 */
[----:B------:R-:W-:Y:S01]  /*39f0*/  LDSM.16.MT88.4 R120, [R233+0x1e000] ;  /* 0x01e00000e978783b */ /* 0x000fe20000004200 */
[----:B------:R-:W-:Y:S03]  /*3a00*/  MUFU.EX2 R196, R196 ;  /* 0x000000c400c47308 */ /* 0x000fe60000000800 */
[--C-:B------:R-:W-:Y:S01]  /*3a10*/  FFMA.FTZ R194, R81, UR22, -R210.reuse ;  /* 0x0000001651c27c23 */ /* 0x100fe200080108d2 */
[--C-:B------:R-:W-:Y:S01]  /*3a20*/  FFMA.FTZ R195, R83, UR22, -R210.reuse ;  /* 0x0000001653c37c23 */ /* 0x100fe200080108d2 */
[--C-:B------:R-:W-:Y:S01]  /*3a30*/  FFMA.FTZ R198, R29, UR22, -R210.reuse ;  /* 0x000000161dc67c23 */ /* 0x100fe200080108d2 */
[----:B------:R-:W3:Y:S01]  /*3a40*/  LDSM.16.MT88.4 R80, [R234+0x1c000] ;  /* 0x01c00000ea50783b */ /* 0x000ee20000004200 */
[--C-:B------:R-:W-:Y:S01]  /*3a50*/  FFMA.FTZ R193, R43, UR22, -R210.reuse ;  /* 0x000000162bc17c23 */ /* 0x100fe200080108d2 */
[----:B------:R-:W4:Y:S01]  /*3a60*/  MUFU.EX2 R191, R191 ;  /* 0x000000bf00bf7308 */ /* 0x000f220000000800 */
[--C-:B------:R-:W-:Y:S01]  /*3a70*/  FFMA.FTZ R190, R19, UR22, -R210.reuse ;  /* 0x0000001613be7c23 */ /* 0x100fe200080108d2 */
[----:B------:R-:W5:Y:S01]  /*3a80*/  LDSM.16.MT88.4 R40, [R236+0x1a000] ;  /* 0x01a00000ec28783b */ /* 0x000f620000004200 */
[--C-:B------:R-:W-:Y:S01]  /*3a90*/  FFMA.FTZ R167, R17, UR22, -R210.reuse ;  /* 0x0000001611a77c23 */ /* 0x100fe200080108d2 */
[----:B--2---:R-:W-:Y:S01]  /*3aa0*/  F2FP.BF16.F32.PACK_AB R128, R197, R200 ;  /* 0x000000c8c580723e */ /* 0x004fe200000010ff */
[--C-:B------:R-:W-:Y:S01]  /*3ab0*/  FFMA.FTZ R166, R23, UR22, -R210.reuse ;  /* 0x0000001617a67c23 */ /* 0x100fe200080108d2 */
[----:B------:R-:W2:Y:S01]  /*3ac0*/  LDSM.16.MT88.4 R4, [R232+0x1e000] ;  /* 0x01e00000e804783b */ /* 0x000ea20000004200 */
[--C-:B------:R-:W-:Y:S01]  /*3ad0*/  FFMA.FTZ R15, R21, UR22, -R210.reuse ;  /* 0x00000016150f7c23 */ /* 0x100fe200080108d2 */
[----:B------:R-:W-:Y:S01]  /*3ae0*/  MUFU.EX2 R194, R194 ;  /* 0x000000c200c27308 */ /* 0x000fe20000000800 */
[--C-:B------:R-:W-:Y:S01]  /*3af0*/  FFMA.FTZ R203, R203, UR22, -R210.reuse ;  /* 0x00000016cbcb7c23 */ /* 0x100fe200080108d2 */
[----:B------:R-:W2:Y:S01]  /*3b00*/  LDSM.16.MT88.4 R16, [R233+0x18800] ;  /* 0x01880000e910783b */ /* 0x000ea20000004200 */
[--C-:B------:R-:W-:Y:S01]  /*3b10*/  FFMA.FTZ R206, R219, UR22, -R210.reuse ;  /* 0x00000016dbce7c23 */ /* 0x100fe200080108d2 */
[--C-:B------:R-:W-:Y:S01]  /*3b20*/  FFMA.FTZ R205, R205, UR22, -R210.reuse ;  /* 0x00000016cdcd7c23 */ /* 0x100fe200080108d2 */
[--C-:B------:R-:W-:Y:S01]  /*3b30*/  FFMA.FTZ R208, R217, UR22, -R210.reuse ;  /* 0x00000016d9d07c23 */ /* 0x100fe200080108d2 */
[----:B-1----:R-:W1:Y:S01]  /*3b40*/  LDSM.16.MT88.4 R24, [R233+0x1a800] ;  /* 0x01a80000e918783b */ /* 0x002e620000004200 */
[----:B------:R-:W-:Y:S01]  /*3b50*/  FFMA.FTZ R251, R207, UR22, -R210 ;  /* 0x00000016cffb7c23 */ /* 0x000fe200080108d2 */
[----:B------:R-:W3:Y:S01]  /*3b60*/  MUFU.EX2 R195, R195 ;  /* 0x000000c300c37308 */ /* 0x000ee20000000800 */
[----:B----4-:R-:W-:Y:S01]  /*3b70*/  F2FP.BF16.F32.PACK_AB R130, R191, R196 ;  /* 0x000000c4bf82723e */ /* 0x010fe200000010ff */
[----:B------:R-:W4:Y:S01]  /*3b80*/  LDSM.16.MT88.4 R8, [R234+0x1c800] ;  /* 0x01c80000ea08783b */ /* 0x000f220000004200 */
[----:B------:R-:W-:Y:S01]  /*3b90*/  FADD.FTZ R197, R200, R197 ;  /* 0x000000c5c8c57221 */ /* 0x000fe20000010000 */
[----:B------:R-:W-:-:S02]  /*3ba0*/  IADD3 R219, R239, 0x6000, RZ ;  /* 0x00006000efdb7810 */ /* 0x000fc40007ffe0ff */
[----:B------:R-:W4:Y:S01]  /*3bb0*/  LDSM.16.MT88.4 R20, [R233+0x1c800] ;  /* 0x01c80000e914783b */ /* 0x000f220000004200 */
[----:B------:R-:W-:Y:S01]  /*3bc0*/  FADD.FTZ R196, R196, R197 ;  /* 0x000000c5c4c47221 */ /* 0x000fe20000010000 */
[----:B------:R-:W-:Y:S01]  /*3bd0*/  MUFU.EX2 R198, R198 ;  /* 0x000000c600c67308 */ /* 0x000fe20000000800 */
[----:B------:R-:W-:Y:S01]  /*3be0*/  IADD3 R217, R239, 0x7000, RZ ;  /* 0x00007000efd97810 */ /* 0x000fe20007ffe0ff */
[----:B------:R-:W-:Y:S01]  /*3bf0*/  LDSM.16.MT88.4 R168, [R234+0x1a800] ;  /* 0x01a80000eaa8783b */ /* 0x000fe20000004200 */
[----:B------:R-:W-:-:S03]  /*3c00*/  FADD.FTZ R191, R191, R196 ;  /* 0x000000c4bfbf7221 */ /* 0x000fc60000010000 */
        /* <DEDUP_REMOVED lines=11> */
[----:B------:R-:W-:Y:S01]  /*3cc0*/  LDSM.16.MT88.4 R32, [R232+0x1a800] ;  /* 0x01a80000e820783b */ /* 0x000fe20000004200 */
[----:B------:R-:W-:-:S04]  /*3cd0*/  FADD.FTZ R198, R198, R195 ;  /* 0x000000c3c6c67221 */ /* 0x000fc80000010000 */
[----:B------:R-:W-:Y:S01]  /*3ce0*/  FADD.FTZ R193, R193, R198 ;  /* 0x000000c6c1c17221 */ /* 0x000fe20000010000 */
        /* <DEDUP_REMOVED lines=17> */
[----:B------:R-:W4:Y:S03]  /*3e00*/  MUFU.EX2 R202, R202 ;  /* 0x000000ca00ca7308 */ /* 0x000f260000000800 */
        /* <DEDUP_REMOVED lines=83> */
[C---:B----4-:R-:W-:Y:S06]  /*4340*/  HMMA.16816.F32.BF16 R116, R4.reuse, R20, R116 ;  /* 0x000000140474723c */ /* 0x050fec0000041874 */
[C---:B------:R-:W-:Y:S01]  /*4350*/  HMMA.16816.F32.BF16 R120, R4.reuse, R22, R120 ;  /* 0x000000160478723c */ /* 0x040fe20000041878 */
[----:B------:R-:W4:Y:S05]  /*4360*/  LDSM.16.MT88.4 R20, [R234+0x1d000] ;  /* 0x01d00000ea14783b */ /* 0x000f2a0000004200 */
        /* <DEDUP_REMOVED lines=15> */
[----:B------:R-:W-:-:S04]  /*4460*/  FADD.FTZ R205, R208, R205 ;  /* 0x000000cdd0cd7221 */ /* 0x000fc80000010000 */
        /* <DEDUP_REMOVED lines=34> */
[--C-:B------:R-:W-:Y:S01]  /*4690*/  FFMA.FTZ R182, R214, UR22, -R215.reuse ;  /* 0x00000016d6b67c23 */ /* 0x100fe200080108d7 */
[----:B------:R-:W-:-:S04]  /*46a0*/  FFMA.FTZ R183, R212, UR22, -R215 ;  /* 0x00000016d4b77c23 */ /* 0x000fc800080108d7 */
[----:B------:R-:W-:Y:S01]  /*46b0*/  MUFU.EX2 R180, R180 ;  /* 0x000000b400b47308 */ /* 0x000fe20000000800 */
[C---:B------:R-:W-:Y:S01]  /*46c0*/  HMMA.16816.F32.BF16 R132, R4.reuse, R178, R132 ;  /* 0x000000b20484723c */ /* 0x040fe20000041884 */
[----:B------:R-:W-:Y:S05]  /*46d0*/  LDSM.16.MT88.4 R176, [R234+0x1b800] ;  /* 0x01b80000eab0783b */ /* 0x000fea0000004200 */
[C---:B------:R-:W-:Y:S01]  /*46e0*/  HMMA.16816.F32.BF16 R36, R4.reuse, R172, R36 ;  /* 0x000000ac0424723c */ /* 0x040fe20000041824 */
[----:B------:R-:W2:Y:S05]  /*46f0*/  MUFU.EX2 R181, R181 ;  /* 0x000000b500b57308 */ /* 0x000eaa0000000800 */
[C---:B------:R-:W-:Y:S01]  /*4700*/  HMMA.16816.F32.BF16 R40, R4.reuse, R174, R40 ;  /* 0x000000ae0428723c */ /* 0x040fe20000041828 */
[----:B------:R-:W-:Y:S02]  /*4710*/  LDSM.16.MT88.4 R172, [R233+0x1b800] ;  /* 0x01b80000e9ac783b */ /* 0x000fe40000004200 */
[----:B------:R-:W-:Y:S03]  /*4720*/  MUFU.EX2 R182, R182 ;  /* 0x000000b600b67308 */ /* 0x000fe60000000800 */
[C---:B------:R-:W-:Y:S05]  /*4730*/  HMMA.16816.F32.BF16 R52, R4.reuse, R168, R52 ;  /* 0x000000a80434723c */ /* 0x040fea0000041834 */
[----:B------:R-:W5:Y:S01]  /*4740*/  MUFU.EX2 R183, R183 ;  /* 0x000000b700b77308 */ /* 0x000f620000000800 */
[C---:B------:R-:W-:Y:S01]  /*4750*/  HMMA.16816.F32.BF16 R56, R4.reuse, R170, R56 ;  /* 0x000000aa0438723c */ /* 0x040fe20000041838 */
[----:B------:R-:W-:Y:S05]  /*4760*/  LDSM.16.MT88.4 R168, [R232+0x1b800] ;  /* 0x01b80000e8a8783b */ /* 0x000fea0000004200 */
[C---:B------:R-:W-:Y:S01]  /*4770*/  HMMA.16816.F32.BF16 R60, R4.reuse, R32, R60 ;  /* 0x00000020043c723c */ /* 0x040fe2000004183c */
[----:B------:R-:W5:Y:S05]  /*4780*/  MUFU.EX2 R186, R186 ;  /* 0x000000ba00ba7308 */ /* 0x000f6a0000000800 */
        /* <DEDUP_REMOVED lines=8> */
[C---:B-1----:R-:W-:Y:S06]  /*4810*/  HMMA.16816.F32.BF16 R124, R4.reuse, R16, R124 ;  /* 0x00000010047c723c */ /* 0x042fec000004187c */
[----:B------:R-:W-:Y:S01]  /*4820*/  HMMA.16816.F32.BF16 R128, R4, R18, R128 ;  /* 0x000000120480723c */ /* 0x000fe20000041880 */
[----:B------:R-:W1:Y:S06]  /*4830*/  LDSM.16.MT88.4 R16, [R236+0x1b800] ;  /* 0x01b80000ec10783b */ /* 0x000e6c0000004200 */
[----:B--2---:R-:W-:Y:S01]  /*4840*/  F2FP.BF16.F32.PACK_AB R4, R181, R180 ;  /* 0x000000b4b504723e */ /* 0x004fe200000010ff */
[----:B------:R-:W-:Y:S01]  /*4850*/  FADD.FTZ R180, R180, R201 ;  /* 0x000000c9b4b47221 */ /* 0x000fe20000010000 */
[----:B------:R-:W-:Y:S01]  /*4860*/  F2FP.BF16.F32.PACK_AB R5, R185, R184 ;  /* 0x000000b8b905723e */ /* 0x000fe200000010ff */
[----:B------:R-:W-:Y:S01]  /*4870*/  FADD.FTZ R184, R184, R205 ;  /* 0x000000cdb8b87221 */ /* 0x000fe20000010000 */
[----:B-----5:R-:W-:Y:S01]  /*4880*/  F2FP.BF16.F32.PACK_AB R6, R183, R182 ;  /* 0x000000b6b706723e */ /* 0x020fe200000010ff */
        /* <DEDUP_REMOVED lines=36> */
[C---:B---3--:R-:W-:Y:S06]  /*4ad0*/  HMMA.16816.F32.BF16 R84, R4.reuse, R28, R84 ;  /* 0x0000001c0454723c */ /* 0x048fec0000041854 */
[C---:B------:R-:W-:Y:S06]  /*4ae0*/  HMMA.16816.F32.BF16 R88, R4.reuse, R30, R88 ;  /* 0x0000001e0458723c */ /* 0x040fec0000041858 */
[C---:B----4-:R-:W-:Y:S06]  /*4af0*/  HMMA.16816.F32.BF16 R100, R4.reuse, R20, R100 ;  /* 0x000000140464723c */ /* 0x050fec0000041864 */
[C---:B------:R-:W-:Y:S06]  /*4b00*/  HMMA.16816.F32.BF16 R104, R4.reuse, R22, R104 ;  /* 0x000000160468723c */ /* 0x040fec0000041868 */
[C---:B-1----:R-:W-:Y:S06]  /*4b10*/  HMMA.16816.F32.BF16 R108, R4.reuse, R16, R108 ;  /* 0x00000010046c723c */ /* 0x042fec000004186c */
[C---:B------:R-:W-:Y:S06]  /*4b20*/  HMMA.16816.F32.BF16 R112, R4.reuse, R18, R112 ;  /* 0x000000120470723c */ /* 0x040fec0000041870 */
[C---:B--2---:R-:W-:Y:S06]  /*4b30*/  HMMA.16816.F32.BF16 R116, R4.reuse, R8, R116 ;  /* 0x000000080474723c */ /* 0x044fec0000041874 */
[C---:B------:R-:W-:Y:S06]  /*4b40*/  HMMA.16816.F32.BF16 R120, R4.reuse, R10, R120 ;  /* 0x0000000a0478723c */ /* 0x040fec0000041878 */
[C---:B-----5:R-:W-:Y:S06]  /*4b50*/  HMMA.16816.F32.BF16 R124, R4.reuse, R24, R124 ;  /* 0x00000018047c723c */ /* 0x060fec000004187c */
        /* <DEDUP_REMOVED lines=14> */
[----:B------:R-:W-:Y:S01]  /*4c40*/  BAR.SYNC.DEFER_BLOCKING 0x0 ;  /* 0x0000000000007b1d */ /* 0x000fe20000010000 */
[----:B------:R-:W-:Y:S01]  /*4c50*/  LEA R6, P0, R4, R12, 0x6 ;  /* 0x0000000c04067211 */ /* 0x000fe200078030ff */
[----:B------:R-:W-:-:S03]  /*4c60*/  UISETP.NE.AND UP0, UPT, UR16, 0x2, UPT ;  /* 0x000000021000788c */ /* 0x000fc6000bf05270 */
[----:B------:R-:W-:Y:S01]  /*4c70*/  IMAD.U32 R5, RZ, RZ, UR5 ;  /* 0x00000005ff057e24 */ /* 0x000fe2000f8e00ff */
[----:B------:R-:W-:Y:S02]  /*4c80*/  ULDC.64 UR10, c[0x0][0x220] ;  /* 0x00008800000a7ab9 */ /* 0x000fe40000000a00 */
[----:B------:R-:W-:Y:S02]  /*4c90*/  LEA R20, P1, R6, UR10, 0x1 ;  /* 0x0000000a06147c11 */ /* 0x000fe4000f8208ff */
[----:B------:R-:W-:Y:S01]  /*4ca0*/  LEA.HI.X R5, R4, R247, R5, 0x6, P0 ;  /* 0x000000f704057211 */ /* 0x000fe200000f3405 */
[----:B------:R-:W-:Y:S01]  /*4cb0*/  IMAD.U32 R4, RZ, RZ, UR4 ;  /* 0x00000004ff047e24 */ /* 0x000fe2000f8e00ff */
[----:B------:R-:W-:Y:S02]  /*4cc0*/  IADD3 R24, P0, R20, UR24, RZ ;  /* 0x0000001814187c10 */ /* 0x000fe4000ff1e0ff */
[----:B------:R-:W-:-:S04]  /*4cd0*/  LEA.HI.X R21, R6, UR11, R5, 0x1, P1 ;  /* 0x0000000b06157c11 */ /* 0x000fc800088f0c05 */
[----:B------:R-:W-:Y:S01]  /*4ce0*/  IADD3.X R25, R21, UR25, R4, P0, !PT ;  /* 0x0000001915197c10 */ /* 0x000fe200087fe404 */
        /* <DEDUP_REMOVED lines=16> */
[----:B------:R-:W-:Y:S04]  /*4df0*/  LDSM.16.M88.4 R8, [R240] ;  /* 0x00000000f008783b */ /* 0x000fe80000000200 */
[----:B------:R-:W5:Y:S04]  /*4e00*/  LDSM.16.M88.4 R4, [R239] ;  /* 0x00000000ef04783b */ /* 0x000f680000000200 */
[----:B------:R-:W5:Y:S04]  /*4e10*/  LDSM.16.M88.4 R200, [R231] ;  /* 0x00000000e7c8783b */ /* 0x000f680000000200 */
[----:B------:R-:W5:Y:S04]  /*4e20*/  LDSM.16.M88.4 R192, [R230] ;  /* 0x00000000e6c0783b */ /* 0x000f680000000200 */
[----:B-1----:R-:W1:Y:S04]  /*4e30*/  LDSM.16.M88.4 R24, [R229] ;  /* 0x00000000e518783b */ /* 0x002e680000000200 */
[----:B------:R-:W-:Y:S01]  /*4e40*/  LDSM.16.M88.4 R172, [R235+0x10000] ;  /* 0x01000000ebac783b */ /* 0x000fe20000000200 */
[C---:B--2---:R-:W-:Y:S03]  /*4e50*/  HMMA.16816.F32.BF16 R20, R196.reuse, R16, RZ ;  /* 0x00000010c414723c */ /* 0x044fe600000418ff */
[----:B------:R-:W-:Y:S04]  /*4e60*/  LDSM.16.M88.4 R168, [R235+0x10800] ;  /* 0x01080000eba8783b */ /* 0x000fe80000000200 */
[----:B------:R-:W-:Y:S01]  /*4e70*/  LDSM.16.M88.4 R204, [R235+0x11800] ;  /* 0x01180000ebcc783b */ /* 0x000fe20000000200 */
[C---:B------:R-:W-:Y:S03]  /*4e80*/  HMMA.16816.F32.BF16 R16, R196.reuse, R18, RZ ;  /* 0x00000012c410723c */ /* 0x040fe600000418ff */
[----:B------:R-:W-:Y:S03]  /*4e90*/  LDSM.16.M88.4 R208, [R228+0x5800] ;  /* 0x00580000e4d0783b */ /* 0x000fe60000000200 */
[C---:B---3--:R-:W-:Y:S01]  /*4ea0*/  HMMA.16816.F32.BF16 R32, R196.reuse, R188, RZ ;  /* 0x000000bcc420723c */ /* 0x048fe200000418ff */
[----:B------:R-:W0:Y:S05]  /*4eb0*/  LDGDEPBAR ;  /* 0x00000000000079af */ /* 0x000e2a0000000000 */
[C---:B------:R-:W-:Y:S06]  /*4ec0*/  HMMA.16816.F32.BF16 R188, R196.reuse, R190, RZ ;  /* 0x000000bec4bc723c */ /* 0x040fec00000418ff */
[C---:B----4-:R-:W-:Y:S06]  /*4ed0*/  HMMA.16816.F32.BF16 R184, R196.reuse, R180, RZ ;  /* 0x000000b4c4b8723c */ /* 0x050fec00000418ff */
[C---:B------:R-:W-:Y:S06]  /*4ee0*/  HMMA.16816.F32.BF16 R180, R196.reuse, R182, RZ ;  /* 0x000000b6c4b4723c */ /* 0x040fec00000418ff */
[C---:B-----5:R-:W-:Y:S06]  /*4ef0*/  HMMA.16816.F32.BF16 R176, R196.reuse, R28, RZ ;  /* 0x0000001cc4b0723c */ /* 0x060fec00000418ff */
[----:B------:R-:W-:Y:S01]  /*4f00*/  HMMA.16816.F32.BF16 R196, R196, R30, RZ ;  /* 0x0000001ec4c4723c */ /* 0x000fe200000418ff */
[----:B------:R-:W2:Y:S05]  /*4f10*/  LDSM.16.M88.4 R28, [R238] ;  /* 0x00000000ee1c783b */ /* 0x000eaa0000000200 */
[C---:B------:R-:W-:Y:S06]  /*4f20*/  HMMA.16816.F32.BF16 R20, R8.reuse, R4, R20 ;  /* 0x000000040814723c */ /* 0x040fec0000041814 */
[C---:B------:R-:W-:Y:S01]  /*4f30*/  HMMA.16816.F32.BF16 R16, R8.reuse, R6, R16 ;  /* 0x000000060810723c */ /* 0x040fe20000041810 */
[----:B------:R-:W3:Y:S05]  /*4f40*/  LDSM.16.M88.4 R4, [R235+0x11000] ;  /* 0x01100000eb04783b */ /* 0x000eea0000000200 */
        /* <DEDUP_REMOVED lines=18> */
[----:B------:R-:W3:Y:S05]  /*5070*/  LDSM.16.M88.4 R4, [R241+0x12000] ;  /* 0x01200000f104783b */ /* 0x000eea0000000200 */
        /* <DEDUP_REMOVED lines=9> */
[----:B------:R-:W-:Y:S05]  /*5110*/  LDSM.16.M88.4 R192, [R227] ;  /* 0x00000000e3c0783b */ /* 0x000fea0000000200 */
[C---:B--2---:R-:W-:Y:S06]  /*5120*/  HMMA.16816.F32.BF16 R184, R8.reuse, R172, R184 ;  /* 0x000000ac08b8723c */ /* 0x044fec00000418b8 */
[C---:B------:R-:W-:Y:S01]  /*5130*/  HMMA.16816.F32.BF16 R180, R8.reuse, R174, R180 ;  /* 0x000000ae08b4723c */ /* 0x040fe200000418b4 */
[----:B------:R-:W-:Y:S05]  /*5140*/  LDSM.16.M88.4 R172, [R224] ;  /* 0x00000000e0ac783b */ /* 0x000fea0000000200 */
[C---:B----4-:R-:W-:Y:S06]  /*5150*/  HMMA.16816.F32.BF16 R176, R8.reuse, R168, R176 ;  /* 0x000000a808b0723c */ /* 0x050fec00000418b0 */
[----:B------:R-:W-:Y:S01]  /*5160*/  HMMA.16816.F32.BF16 R196, R8, R170, R196 ;  /* 0x000000aa08c4723c */ /* 0x000fe200000418c4 */
[----:B------:R-:W2:Y:S04]  /*5170*/  LDSM.16.M88.4 R168, [R240+0x4000] ;  /* 0x00400000f0a8783b */ /* 0x000ea80000000200 */
[----:B------:R-:W4:Y:S01]  /*5180*/  LDSM.16.M88.4 R8, [R226] ;  /* 0x00000000e208783b */ /* 0x000f220000000200 */
[C---:B---3--:R-:W-:Y:S06]  /*5190*/  HMMA.16816.F32.BF16 R20, R200.reuse, R4, R20 ;  /* 0x00000004c814723c */ /* 0x048fec0000041814 */
[C---:B------:R-:W-:Y:S01]  /*51a0*/  HMMA.16816.F32.BF16 R16, R200.reuse, R6, R16 ;  /* 0x00000006c810723c */ /* 0x040fe20000041810 */
[----:B------:R-:W3:Y:S05]  /*51b0*/  LDSM.16.M88.4 R4, [R225] ;  /* 0x00000000e104783b */ /* 0x000eea0000000200 */
        /* <DEDUP_REMOVED lines=12> */
[----:B------:R-:W2:Y:S05]  /*5280*/  LDSM.16.M88.4 R192, [R235+0x13800] ;  /* 0x01380000ebc0783b */ /* 0x000eaa0000000200 */
[C---:B----4-:R-:W-:Y:S06]  /*5290*/  HMMA.16816.F32.BF16 R32, R168.reuse, R8, R32 ;  /* 0x00000008a820723c */ /* 0x050fec0000041820 */
        /* <DEDUP_REMOVED lines=14> */
[----:B------:R-:W-:Y:S05]  /*5380*/  LDSM.16.M88.4 R204, [R241+0x15800] ;  /* 0x01580000f1cc783b */ /* 0x000fea0000000200 */
        /* <DEDUP_REMOVED lines=19> */
[----:B------:R-:W4:Y:S01]  /*54c0*/  LDSM.16.M88.4 R4, [R221] ;  /* 0x00000000dd04783b */ /* 0x000f220000000200 */
[C---:B--2---:R-:W-:Y:S06]  /*54d0*/  HMMA.16816.F32.BF16 R20, R200.reuse, R192, R20 ;  /* 0x000000c0c814723c */ /* 0x044fec0000041814 */
[C---:B------:R-:W-:Y:S01]  /*54e0*/  HMMA.16816.F32.BF16 R16, R200.reuse, R194, R16 ;  /* 0x000000c2c810723c */ /* 0x040fe20000041810 */
[----:B------:R-:W-:Y:S05]  /*54f0*/  LDSM.16.M88.4 R192, [R220] ;  /* 0x00000000dcc0783b */ /* 0x000fea0000000200 */
[C---:B-----5:R-:W-:Y:S06]  /*5500*/  HMMA.16816.F32.BF16 R32, R200.reuse, R24, R32 ;  /* 0x00000018c820723c */ /* 0x060fec0000041820 */
[C---:B------:R-:W-:Y:S01]  /*5510*/  HMMA.16816.F32.BF16 R188, R200.reuse, R26, R188 ;  /* 0x0000001ac8bc723c */ /* 0x040fe200000418bc */
[----:B------:R-:W-:Y:S05]  /*5520*/  LDSM.16.M88.4 R24, [R235+0x14000] ;  /* 0x01400000eb18783b */ /* 0x000fea0000000200 */
[C---:B---3--:R-:W-:Y:S06]  /*5530*/  HMMA.16816.F32.BF16 R184, R200.reuse, R8, R184 ;  /* 0x00000008c8b8723c */ /* 0x048fec00000418b8 */
[----:B------:R-:W-:Y:S01]  /*5540*/  HMMA.16816.F32.BF16 R180, R200, R10, R180 ;  /* 0x0000000ac8b4723c */ /* 0x000fe200000418b4 */
[----:B------:R-:W2:Y:S05]  /*5550*/  LDSM.16.M88.4 R8, [R238+0x8000] ;  /* 0x00800000ee08783b */ /* 0x000eaa0000000200 */
[----:B-1----:R-:W-:Y:S06]  /*5560*/  HMMA.16816.F32.BF16 R20, R28, R172, R20 ;  /* 0x000000ac1c14723c */ /* 0x002fec0000041814 */
[C---:B------:R-:W-:Y:S06]  /*5570*/  HMMA.16816.F32.BF16 R176, R200.reuse, R204, R176 ;  /* 0x000000ccc8b0723c */ /* 0x040fec00000418b0 */
[----:B------:R-:W-:Y:S01]  /*5580*/  HMMA.16816.F32.BF16 R196, R200, R206, R196 ;  /* 0x000000cec8c4723c */ /* 0x000fe200000418c4 */
[----:B------:R-:W-:Y:S04]  /*5590*/  LDSM.16.M88.4 R200, [R237+0x8000] ;  /* 0x00800000edc8783b */ /* 0x000fe80000000200 */
[----:B------:R-:W-:Y:S01]  /*55a0*/  LDSM.16.M88.4 R204, [R235+0x14800] ;  /* 0x01480000ebcc783b */ /* 0x000fe20000000200 */
[C---:B------:R-:W-:Y:S03]  /*55b0*/  HMMA.16816.F32.BF16 R16, R28.reuse, R174, R16 ;  /* 0x000000ae1c10723c */ /* 0x040fe60000041810 */
[----:B------:R-:W-:Y:S03]  /*55c0*/  LDSM.16.M88.4 R172, [R235+0x15000] ;  /* 0x01500000ebac783b */ /* 0x000fe60000000200 */
[C---:B----4-:R-:W-:Y:S06]  /*55d0*/  HMMA.16816.F32.BF16 R184, R28.reuse, R4, R184 ;  /* 0x000000041cb8723c */ /* 0x050fec00000418b8 */
[C---:B------:R-:W-:Y:S01]  /*55e0*/  HMMA.16816.F32.BF16 R180, R28.reuse, R6, R180 ;  /* 0x000000061cb4723c */ /* 0x040fe200000418b4 */
[----:B------:R-:W1:Y:S05]  /*55f0*/  LDSM.16.M88.4 R4, [R228+0x4000] ;  /* 0x00400000e404783b */ /* 0x000e6a0000000200 */
[C---:B------:R-:W-:Y:S06]  /*5600*/  HMMA.16816.F32.BF16 R32, R28.reuse, R168, R32 ;  /* 0x000000a81c20723c */ /* 0x040fec0000041820 */
[----:B------:R-:W-:Y:S01]  /*5610*/  HMMA.16816.F32.BF16 R188, R28, R170, R188 ;  /* 0x000000aa1cbc723c */ /* 0x000fe200000418bc */
[----:B------:R-:W3:Y:S05]  /*5620*/  LDSM.16.M88.4 R168, [R235+0x15800] ;  /* 0x01580000eba8783b */ /* 0x000eea0000000200 */
[----:B--2---:R-:W-:Y:S06]  /*5630*/  HMMA.16816.F32.BF16 R20, R8, R24, R20 ;  /* 0x000000180814723c */ /* 0x004fec0000041814 */
[C---:B------:R-:W-:Y:S06]  /*5640*/  HMMA.16816.F32.BF16 R176, R28.reuse, R192, R176 ;  /* 0x000000c01cb0723c */ /* 0x040fec00000418b0 */
[----:B------:R-:W-:Y:S01]  /*5650*/  HMMA.16816.F32.BF16 R196, R28, R194, R196 ;  /* 0x000000c21cc4723c */ /* 0x000fe200000418c4 */
[----:B------:R-:W-:Y:S04]  /*5660*/  LDSM.16.M88.4 R192, [R242+0xc000] ;  /* 0x00c00000f2c0783b */ /* 0x000fe80000000200 */
[----:B------:R-:W-:Y:S01]  /*5670*/  LDSM.16.M88.4 R28, [R228+0x4800] ;  /* 0x00480000e41c783b */ /* 0x000fe20000000200 */
[----:B------:R-:W-:Y:S03]  /*5680*/  HMMA.16816.F32.BF16 R16, R8, R26, R16 ;  /* 0x0000001a0810723c */ /* 0x000fe60000041810 */
[----:B------:R-:W2:Y:S03]  /*5690*/  LDSM.16.M88.4 R24, [R241+0x16000] ;  /* 0x01600000f118783b */ /* 0x000ea60000000200 */
[----:B-1----:R-:W-:Y:S06]  /*56a0*/  HMMA.16816.F32.BF16 R20, R200, R4, R20 ;  /* 0x00000004c814723c */ /* 0x002fec0000041814 */
[C---:B------:R-:W-:Y:S06]  /*56b0*/  HMMA.16816.F32.BF16 R32, R8.reuse, R204, R32 ;  /* 0x000000cc0820723c */ /* 0x040fec0000041820 */
[C---:B------:R-:W-:Y:S01]  /*56c0*/  HMMA.16816.F32.BF16 R188, R8.reuse, R206, R188 ;  /* 0x000000ce08bc723c */ /* 0x040fe200000418bc */
[----:B------:R-:W-:Y:S05]  /*56d0*/  LDSM.16.M88.4 R204, [R241+0x16800] ;  /* 0x01680000f1cc783b */ /* 0x000fea0000000200 */
[C---:B------:R-:W-:Y:S06]  /*56e0*/  HMMA.16816.F32.BF16 R184, R8.reuse, R172, R184 ;  /* 0x000000ac08b8723c */ /* 0x040fec00000418b8 */
[----:B------:R-:W-:Y:S01]  /*56f0*/  HMMA.16816.F32.BF16 R180, R8, R174, R180 ;  /* 0x000000ae08b4723c */ /* 0x000fe200000418b4 */
[----:B------:R-:W-:Y:S05]  /*5700*/  LDSM.16.M88.4 R172, [R240+0xc000] ;  /* 0x00c00000f0ac783b */ /* 0x000fea0000000200 */
[----:B------:R-:W-:Y:S01]  /*5710*/  HMMA.16816.F32.BF16 R16, R200, R6, R16 ;  /* 0x00000006c810723c */ /* 0x000fe20000041810 */
[----:B------:R-:W1:Y:S05]  /*5720*/  LDSM.16.M88.4 R4, [R219] ;  /* 0x00000000db04783b */ /* 0x000e6a0000000200 */
[C---:B---3--:R-:W-:Y:S06]  /*5730*/  HMMA.16816.F32.BF16 R176, R8.reuse, R168, R176 ;  /* 0x000000a808b0723c */ /* 0x048fec00000418b0 */
[----:B------:R-:W-:Y:S01]  /*5740*/  HMMA.16816.F32.BF16 R196, R8, R170, R196 ;  /* 0x000000aa08c4723c */ /* 0x000fe200000418c4 */
[----:B------:R-:W3:Y:S04]  /*5750*/  LDSM.16.M88.4 R8, [R228+0x5000] ;  /* 0x00500000e408783b */ /* 0x000ee80000000200 */
[----:B------:R-:W-:Y:S01]  /*5760*/  LDSM.16.M88.4 R168, [R218] ;  /* 0x00000000daa8783b */ /* 0x000fe20000000200 */
[----:B--2---:R-:W-:Y:S06]  /*5770*/  HMMA.16816.F32.BF16 R20, R192, R24, R20 ;  /* 0x00000018c014723c */ /* 0x004fec0000041814 */
[C---:B------:R-:W-:Y:S06]  /*5780*/  HMMA.16816.F32.BF16 R32, R200.reuse, R28, R32 ;  /* 0x0000001cc820723c */ /* 0x040fec0000041820 */
[----:B------:R-:W-:Y:S01]  /*5790*/  HMMA.16816.F32.BF16 R188, R200, R30, R188 ;  /* 0x0000001ec8bc723c */ /* 0x000fe200000418bc */
[----:B------:R-:W-:Y:S05]  /*57a0*/  LDSM.16.M88.4 R28, [R238+0xc000] ;  /* 0x00c00000ee1c783b */ /* 0x000fea0000000200 */
[----:B------:R-:W-:Y:S01]  /*57b0*/  HMMA.16816.F32.BF16 R16, R192, R26, R16 ;  /* 0x0000001ac010723c */ /* 0x000fe20000041810 */
[----:B------:R-:W2:Y:S05]  /*57c0*/  LDSM.16.M88.4 R24, [R235+0x16000] ;  /* 0x01600000eb18783b */ /* 0x000eaa0000000200 */
[----:B-1----:R-:W-:Y:S06]  /*57d0*/  HMMA.16816.F32.BF16 R20, R172, R4, R20 ;  /* 0x00000004ac14723c */ /* 0x002fec0000041814 */
[----:B------:R-:W-:Y:S06]  /*57e0*/  HMMA.16816.F32.BF16 R32, R192, R204, R32 ;  /* 0x000000ccc020723c */ /* 0x000fec0000041820 */
[C---:B---3--:R-:W-:Y:S06]  /*57f0*/  HMMA.16816.F32.BF16 R184, R200.reuse, R8, R184 ;  /* 0x00000008c8b8723c */ /* 0x048fec00000418b8 */
[----:B------:R-:W-:Y:S01]  /*5800*/  HMMA.16816.F32.BF16 R180, R200, R10, R180 ;  /* 0x0000000ac8b4723c */ /* 0x000fe200000418b4 */
[----:B------:R-:W-:Y:S05]  /*5810*/  LDSM.16.M88.4 R8, [R237+0xc000] ;  /* 0x00c00000ed08783b */ /* 0x000fea0000000200 */
[----:B------:R-:W-:Y:S01]  /*5820*/  HMMA.16816.F32.BF16 R16, R172, R6, R16 ;  /* 0x00000006ac10723c */ /* 0x000fe20000041810 */
[----:B------:R-:W1:Y:S05]  /*5830*/  LDSM.16.M88.4 R4, [R228+0x6000] ;  /* 0x00600000e404783b */ /* 0x000e6a0000000200 */
[----:B------:R-:W-:Y:S06]  /*5840*/  HMMA.16816.F32.BF16 R176, R200, R208, R176 ;  /* 0x000000d0c8b0723c */ /* 0x000fec00000418b0 */
[----:B--2---:R-:W-:Y:S06]  /*5850*/  HMMA.16816.F32.BF16 R20, R28, R24, R20 ;  /* 0x000000181c14723c */ /* 0x004fec0000041814 */
[----:B------:R-:W-:Y:S01]  /*5860*/  HMMA.16816.F32.BF16 R200, R200, R210, R196 ;  /* 0x000000d2c8c8723c */ /* 0x000fe200000418c4 */
[----:B------:R-:W2:Y:S05]  /*5870*/  LDSM.16.M88.4 R196, [R235+0x16800] ;  /* 0x01680000ebc4783b */ /* 0x000eaa0000000200 */
[----:B------:R-:W-:Y:S01]  /*5880*/  HMMA.16816.F32.BF16 R16, R28, R26, R16 ;  /* 0x0000001a1c10723c */ /* 0x000fe20000041810 */
[----:B------:R-:W3:Y:S05]  /*5890*/  LDSM.16.M88.4 R24, [R241+0x17000] ;  /* 0x01700000f118783b */ /* 0x000eea0000000200 */
[----:B------:R-:W-:Y:S06]  /*58a0*/  HMMA.16816.F32.BF16 R32, R172, R168, R32 ;  /* 0x000000a8ac20723c */ /* 0x000fec0000041820 */
[----:B------:R-:W-:Y:S01]  /*58b0*/  HMMA.16816.F32.BF16 R204, R192, R206, R188 ;  /* 0x000000cec0cc723c */ /* 0x000fe200000418bc */
[----:B------:R-:W4:Y:S05]  /*58c0*/  LDSM.16.M88.4 R188, [R228+0x6800] ;  /* 0x00680000e4bc783b */ /* 0x000f2a0000000200 */
[C---:B-1----:R-:W-:Y:S06]  /*58d0*/  HMMA.16816.F32.BF16 R20, R8.reuse, R4, R20 ;  /* 0x000000040814723c */ /* 0x042fec0000041814 */
[----:B------:R-:W-:Y:S01]  /*58e0*/  HMMA.16816.F32.BF16 R16, R8, R6, R16 ;  /* 0x000000060810723c */ /* 0x000fe20000041810 */
[----:B------:R-:W1:Y:S05]  /*58f0*/  LDSM.16.M88.4 R4, [R217] ;  /* 0x00000000d904783b */ /* 0x000e6a0000000200 */
[----:B--2---:R-:W-:Y:S06]  /*5900*/  HMMA.16816.F32.BF16 R32, R28, R196, R32 ;  /* 0x000000c41c20723c */ /* 0x004fec0000041820 */
[----:B---3--:R-:W-:Y:S06]  /*5910*/  HMMA.16816.F32.BF16 R184, R192, R24, R184 ;  /* 0x00000018c0b8723c */ /* 0x008fec00000418b8 */
[----:B------:R-:W-:Y:S01]  /*5920*/  FMUL.FTZ R21, R21, UR21 ;  /* 0x0000001515157c20 */ /* 0x000fe20008410000 */
[----:B------:R-:W-:Y:S01]  /*5930*/  FMUL.FTZ R15, R20, UR21 ;  /* 0x00000015140f7c20 */ /* 0x000fe20008410000 */
[----:B------:R-:W-:Y:S01]  /*5940*/  FMUL.FTZ R165, R22, UR21 ;  /* 0x0000001516a57c20 */ /* 0x000fe20008410000 */
[----:B------:R-:W-:Y:S01]  /*5950*/  FMUL.FTZ R167, R23, UR21 ;  /* 0x0000001517a77c20 */ /* 0x000fe20008410000 */
[----:B------:R2:W-:Y:S01]  /*5960*/  MUFU.TANH R166, R21 ;  /* 0x0000001500a67308 */ /* 0x0005e20000002400 */
[----:B------:R-:W-:Y:S01]  /*5970*/  HMMA.16816.F32.BF16 R204, R172, R170, R204 ;  /* 0x000000aaaccc723c */ /* 0x000fe200000418cc */
[----:B------:R-:W3:Y:S01]  /*5980*/  LDSM.16.M88.4 R168, [R235+0x17000] ;  /* 0x01700000eba8783b */ /* 0x000ee20000000200 */
[----:B------:R-:W-:Y:S01]  /*5990*/  FMUL.FTZ R16, R16, UR21 ;  /* 0x0000001510107c20 */ /* 0x000fe20008410000 */
[----:B------:R-:W-:Y:S01]  /*59a0*/  FMUL.FTZ R197, R18, UR21 ;  /* 0x0000001512c57c20 */ /* 0x000fe20008410000 */
[----:B------:R-:W-:-:S02]  /*59b0*/  FMUL.FTZ R196, R19, UR21 ;  /* 0x0000001513c47c20 */ /* 0x000fc40008410000 */
[----:B------:R-:W-:Y:S01]  /*59c0*/  HMMA.16816.F32.BF16 R180, R192, R26, R180 ;  /* 0x0000001ac0b4723c */ /* 0x000fe200000418b4 */
[----:B------:R-:W-:Y:S01]  /*59d0*/  LDSM.16.M88.4 R24, [R228+0x7000] ;  /* 0x00700000e418783b */ /* 0x000fe20000000200 */
[----:B------:R-:W-:Y:S04]  /*59e0*/  MUFU.TANH R167, R167 ;  /* 0x000000a700a77308 */ /* 0x000fe80000002400 */
[----:B----4-:R-:W-:Y:S01]  /*59f0*/  HMMA.16816.F32.BF16 R32, R8, R188, R32 ;  /* 0x000000bc0820723c */ /* 0x010fe20000041820 */
[----:B--2---:R-:W2:Y:S03]  /*5a00*/  LDSM.16.M88.4 R20, [R241+0x17800] ;  /* 0x01780000f114783b */ /* 0x004ea60000000200 */
[----:B------:R4:W-:Y:S02]  /*5a10*/  MUFU.TANH R188, R16 ;  /* 0x0000001000bc7308 */ /* 0x0009e40000002400 */
[----:B-1----:R-:W-:Y:S01]  /*5a20*/  HMMA.16816.F32.BF16 R184, R172, R4, R184 ;  /* 0x00000004acb8723c */ /* 0x002fe200000418b8 */
[----:B------:R-:W-:-:S05]  /*5a30*/  FMUL.FTZ R189, R17, UR21 ;  /* 0x0000001511bd7c20 */ /* 0x000fca0008410000 */
[----:B------:R-:W-:Y:S01]  /*5a40*/  HMMA.16816.F32.BF16 R204, R28, R198, R204 ;  /* 0x000000c61ccc723c */ /* 0x000fe200000418cc */
[----:B------:R-:W-:Y:S05]  /*5a50*/  MUFU.TANH R189, R189 ;  /* 0x000000bd00bd7308 */ /* 0x000fea0000002400 */
[----:B------:R-:W-:Y:S01]  /*5a60*/  HMMA.16816.F32.BF16 R180, R172, R6, R180 ;  /* 0x00000006acb4723c */ /* 0x000fe200000418b4 */
[----:B------:R-:W-:Y:S02]  /*5a70*/  LDSM.16.M88.4 R4, [R235+0x17800] ;  /* 0x01780000eb04783b */ /* 0x000fe40000000200 */
[----:B------:R-:W1:Y:S02]  /*5a80*/  MUFU.TANH R197, R197 ;  /* 0x000000c500c57308 */ /* 0x000e640000002400 */
[----:B----4-:R-:W4:Y:S01]  /*5a90*/  LDSM.16.M88.4 R16, [R216] ;  /* 0x00000000d810783b */ /* 0x010f220000000200 */
[----:B------:R-:W-:Y:S01]  /*5aa0*/  FMUL.FTZ R32, R32, UR21 ;  /* 0x0000001520207c20 */ /* 0x000fe20008410000 */
[----:B------:R-:W-:Y:S01]  /*5ab0*/  FMUL.FTZ R33, R33, UR21 ;  /* 0x0000001521217c20 */ /* 0x000fe20008410000 */
[----:B------:R-:W-:-:S03]  /*5ac0*/  FMUL.FTZ R34, R34, UR21 ;  /* 0x0000001522227c20 */ /* 0x000fc60008410000 */
[----:B------:R-:W5:Y:S01]  /*5ad0*/  MUFU.TANH R196, R196 ;  /* 0x000000c400c47308 */ /* 0x000f620000002400 */
[----:B---3--:R-:W-:Y:S06]  /*5ae0*/  HMMA.16816.F32.BF16 R184, R28, R168, R184 ;  /* 0x000000a81cb8723c */ /* 0x008fec00000418b8 */
[----:B------:R-:W-:Y:S01]  /*5af0*/  HMMA.16816.F32.BF16 R204, R8, R190, R204 ;  /* 0x000000be08cc723c */ /* 0x000fe200000418cc */
[----:B------:R-:W3:Y:S05]  /*5b00*/  MUFU.TANH R32, R32 ;  /* 0x0000002000207308 */ /* 0x000eea0000002400 */
[----:B------:R-:W-:Y:S03]  /*5b10*/  HMMA.16816.F32.BF16 R180, R28, R170, R180 ;  /* 0x000000aa1cb4723c */ /* 0x000fe600000418b4 */
[----:B------:R-:W3:Y:S03]  /*5b20*/  MUFU.TANH R33, R33 ;  /* 0x0000002100217308 */ /* 0x000ee60000002400 */
[C---:B--2---:R-:W-:Y:S05]  /*5b30*/  HMMA.16816.F32.BF16 R176, R192.reuse, R20, R176 ;  /* 0x00000014c0b0723c */ /* 0x044fea00000418b0 */
[----:B------:R-:W-:Y:S01]  /*5b40*/  MUFU.TANH R34, R34 ;  /* 0x0000002200227308 */ /* 0x000fe20000002400 */
[----:B------:R-:W-:Y:S01]  /*5b50*/  HMMA.16816.F32.BF16 R200, R192, R22, R200 ;  /* 0x00000016c0c8723c */ /* 0x000fe200000418c8 */
[----:B------:R-:W-:-:S05]  /*5b60*/  FMUL.FTZ R20, R35, UR21 ;  /* 0x0000001523147c20 */ /* 0x000fca0008410000 */
[C---:B------:R-:W-:Y:S01]  /*5b70*/  HMMA.16816.F32.BF16 R184, R8.reuse, R24, R184 ;  /* 0x0000001808b8723c */ /* 0x040fe200000418b8 */
[----:B------:R-:W-:Y:S02]  /*5b80*/  IMAD.U32 R23, RZ, RZ, UR23 ;  /* 0x00000017ff177e24 */ /* 0x000fe4000f8e00ff */
[----:B------:R-:W-:Y:S01]  /*5b90*/  FMUL.FTZ R21, R204, UR21 ;  /* 0x00000015cc157c20 */ /* 0x000fe20008410000 */
[----:B------:R-:W2:Y:S01]  /*5ba0*/  MUFU.TANH R20, R20 ;  /* 0x0000001400147308 */ /* 0x000ea20000002400 */
[----:B------:R-:W-:Y:S01]  /*5bb0*/  FMUL.FTZ R207, R207, UR21 ;  /* 0x00000015cfcf7c20 */ /* 0x000fe20008410000 */
[----:B------:R-:W-:Y:S01]  /*5bc0*/  IMAD R23, R23, 0x40, R14 ;  /* 0x0000004017177824 */ /* 0x000fe200078e020e */
[----:B------:R-:W-:Y:S01]  /*5bd0*/  HMMA.16816.F32.BF16 R180, R8, R26, R180 ;  /* 0x0000001a08b4723c */ /* 0x000fe200000418b4 */
[----:B------:R-:W-:Y:S01]  /*5be0*/  FMUL.FTZ R25, R205, UR21 ;  /* 0x00000015cd197c20 */ /* 0x000fe20008410000 */
[----:B------:R-:W-:Y:S01]  /*5bf0*/  FMUL.FTZ R24, R206, UR21 ;  /* 0x00000015ce187c20 */ /* 0x000fe20008410000 */
[----:B------:R-:W-:-:S02]  /*5c00*/  VIADD R35, R23, 0x8 ;  /* 0x0000000817237836 */ /* 0x000fc40000000000 */
[C---:B------:R-:W-:Y:S01]  /*5c10*/  VIADD R169, R23.reuse, 0x1 ;  /* 0x0000000117a97836 */ /* 0x040fe20000000000 */
[C---:B----4-:R-:W-:Y:S01]  /*5c20*/  HMMA.16816.F32.BF16 R176, R172.reuse, R16, R176 ;  /* 0x00000010acb0723c */ /* 0x050fe200000418b0 */
[----:B------:R-:W-:Y:S01]  /*5c30*/  VIADD R27, R23, 0x10 ;  /* 0x00000010171b7836 */ /* 0x000fe20000000000 */
[C---:B------:R-:W-:Y:S01]  /*5c40*/  ISETP.GE.AND P6, PT, R35.reuse, R2, PT ;  /* 0x000000022300720c */ /* 0x040fe20003fc6270 */
[----:B------:R-:W4:Y:S01]  /*5c50*/  MUFU.TANH R21, R21 ;  /* 0x0000001500157308 */ /* 0x000f220000002400 */
[----:B------:R-:W-:Y:S01]  /*5c60*/  ISETP.GE.AND P1, PT, R35, R0, PT ;  /* 0x000000002300720c */ /* 0x000fe20003f26270 */
[----:B------:R-:W-:Y:S01]  /*5c70*/  VIADD R35, R23, 0x9 ;  /* 0x0000000917237836 */ /* 0x000fe20000000000 */
[----:B------:R-:W-:Y:S01]  /*5c80*/  HMMA.16816.F32.BF16 R200, R172, R18, R200 ;  /* 0x00000012acc8723c */ /* 0x000fe200000418c8 */
[----:B------:R-:W3:Y:S01]  /*5c90*/  LDSM.16.M88.4 R16, [R228+0x7800] ;  /* 0x00780000e410783b */ /* 0x000ee20000000200 */
[----:B------:R-:W-:Y:S01]  /*5ca0*/  ISETP.GE.AND P3, PT, R169, R2, PT ;  /* 0x00000002a900720c */ /* 0x000fe20003f66270 */
[----:B------:R-:W-:-:S04]  /*5cb0*/  DEPBAR.LE SB0, 0x0 ;  /* 0x000080000000791a */ /* 0x000fc80000000000 */
[----:B------:R-:W-:Y:S01]  /*5cc0*/  FMUL.FTZ R174, R186, UR21 ;  /* 0x00000015baae7c20 */ /* 0x000fe20008410000 */
[----:B------:R-:W-:Y:S01]  /*5cd0*/  FMUL.FTZ R184, R184, UR21 ;  /* 0x00000015b8b87c20 */ /* 0x000fe20008410000 */
[----:B------:R-:W-:Y:S01]  /*5ce0*/  ISETP.GE.AND P2, PT, R169, R0, PT ;  /* 0x00000000a900720c */ /* 0x000fe20003f46270 */
[----:B------:R-:W-:Y:S01]  /*5cf0*/  MUFU.TANH R14, R207 ;  /* 0x000000cf000e7308 */ /* 0x000fe20000002400 */
[----:B------:R-:W-:Y:S01]  /*5d00*/  ISETP.GE.AND P5, PT, R35, R2, PT ;  /* 0x000000022300720c */ /* 0x000fe20003fa6270 */
[----:B------:R-:W-:Y:S01]  /*5d10*/  FMUL.FTZ R170, R187, UR21 ;  /* 0x00000015bbaa7c20 */ /* 0x000fe20008410000 */
[----:B------:R-:W-:Y:S01]  /*5d20*/  ISETP.GE.AND P4, PT, R35, R0, PT ;  /* 0x000000002300720c */ /* 0x000fe20003f86270 */
[----:B------:R-:W-:Y:S01]  /*5d30*/  VIADD R35, R23, 0x11 ;  /* 0x0000001117237836 */ /* 0x000fe20000000000 */
[----:B------:R-:W-:Y:S01]  /*5d40*/  ISETP.GE.AND P0, PT, R27, R2, PT ;  /* 0x000000021b00720c */ /* 0x000fe20003f06270 */
[----:B------:R-:W-:Y:S01]  /*5d50*/  FMUL.FTZ R185, R185, UR21 ;  /* 0x00000015b9b97c20 */ /* 0x000fe20008410000 */
[----:B-1----:R-:W-:Y:S01]  /*5d60*/  FSEL R22, R197, -INF , !P1 ;  /* 0xff800000c5167808 */ /* 0x002fe20004800000 */
[C---:B------:R-:W-:Y:S01]  /*5d70*/  HMMA.16816.F32.BF16 R176, R28.reuse, R4, R176 ;  /* 0x000000041cb0723c */ /* 0x040fe200000418b0 */
[----:B------:R-:W1:Y:S01]  /*5d80*/  MUFU.TANH R174, R174 ;  /* 0x000000ae00ae7308 */ /* 0x000e620000002400 */
[----:B-----5:R-:W-:Y:S01]  /*5d90*/  FSEL R196, R196, -INF , !P4 ;  /* 0xff800000c4c47808 */ /* 0x020fe20006000000 */
[----:B------:R-:W-:Y:S01]  /*5da0*/  FMUL.FTZ R175, R180, UR21 ;  /* 0x00000015b4af7c20 */ /* 0x000fe20008410000 */
[----:B------:R-:W-:Y:S01]  /*5db0*/  FMUL.FTZ R173, R181, UR21 ;  /* 0x00000015b5ad7c20 */ /* 0x000fe20008410000 */
[----:B------:R-:W-:Y:S01]  /*5dc0*/  FMUL.FTZ R172, R182, UR21 ;  /* 0x00000015b6ac7c20 */ /* 0x000fe20008410000 */
[----:B------:R-:W-:Y:S01]  /*5dd0*/  HMMA.16816.F32.BF16 R200, R28, R6, R200 ;  /* 0x000000061cc8723c */ /* 0x000fe200000418c8 */
[----:B------:R-:W-:Y:S01]  /*5de0*/  FSEL R5, R166, -INF , !P3 ;  /* 0xff800000a6057808 */ /* 0x000fe20005800000 */
[----:B------:R-:W-:Y:S01]  /*5df0*/  FMUL.FTZ R168, R183, UR21 ;  /* 0x00000015b7a87c20 */ /* 0x000fe20008410000 */
[----:B------:R-:W-:Y:S01]  /*5e00*/  ISETP.GE.AND P3, PT, R27, R0, PT ;  /* 0x000000001b00720c */ /* 0x000fe20003f66270 */
[----:B------:R-:W-:Y:S01]  /*5e10*/  VIADD R27, R23, 0x18 ;  /* 0x00000018171b7836 */ /* 0x000fe20000000000 */
[----:B------:R-:W5:Y:S01]  /*5e20*/  MUFU.TANH R205, R184 ;  /* 0x000000b800cd7308 */ /* 0x000f620000002400 */
[----:B------:R-:W-:Y:S01]  /*5e30*/  FSEL R4, R167, -INF , !P2 ;  /* 0xff800000a7047808 */ /* 0x000fe20005000000 */
[----:B------:R-:W-:Y:S01]  /*5e40*/  VIADD R7, R23, 0x21 ;  /* 0x0000002117077836 */ /* 0x000fe20000000000 */
[----:B------:R-:W-:-:S02]  /*5e50*/  FSEL R167, R188, -INF , !P6 ;  /* 0xff800000bca77808 */ /* 0x000fc40007000000 */
[C---:B------:R-:W-:Y:S02]  /*5e60*/  ISETP.GE.AND P2, PT, R35.reuse, R2, PT ;  /* 0x000000022300720c */ /* 0x040fe40003f46270 */
[----:B------:R-:W-:Y:S01]  /*5e70*/  ISETP.GE.AND P6, PT, R35, R0, PT ;  /* 0x000000002300720c */ /* 0x000fe20003fc6270 */
[----:B------:R-:W5:Y:S01]  /*5e80*/  MUFU.TANH R15, R15 ;  /* 0x0000000f000f7308 */ /* 0x000f620000002400 */
[----:B------:R-:W-:Y:S02]  /*5e90*/  FSEL R35, R189, -INF , !P5 ;  /* 0xff800000bd237808 */ /* 0x000fe40006800000 */
[C---:B------:R-:W-:Y:S02]  /*5ea0*/  ISETP.GE.AND P1, PT, R27.reuse, R2, PT ;  /* 0x000000021b00720c */ /* 0x040fe40003f26270 */
[----:B------:R-:W-:Y:S01]  /*5eb0*/  ISETP.GE.AND P5, PT, R27, R0, PT ;  /* 0x000000001b00720c */ /* 0x000fe20003fa6270 */
[----:B---3--:R-:W-:Y:S01]  /*5ec0*/  HMMA.16816.F32.BF16 R176, R8, R16, R176 ;  /* 0x0000001008b0723c */ /* 0x008fe200000418b0 */
[----:B------:R-:W-:Y:S01]  /*5ed0*/  VIADD R27, R23, 0x19 ;  /* 0x00000019171b7836 */ /* 0x000fe20000000000 */
[----:B------:R-:W-:Y:S01]  /*5ee0*/  FSEL R29, R32, -INF , !P0 ;  /* 0xff800000201d7808 */ /* 0x000fe20004000000 */
[----:B------:R-:W3:Y:S01]  /*5ef0*/  MUFU.TANH R170, R170 ;  /* 0x000000aa00aa7308 */ /* 0x000ee20000002400 */
[----:B------:R-:W-:-:S02]  /*5f00*/  FSEL R31, R33, -INF , !P2 ;  /* 0xff800000211f7808 */ /* 0x000fc40005000000 */
[----:B------:R-:W-:Y:S01]  /*5f10*/  ISETP.GE.AND P4, PT, R27, R2, PT ;  /* 0x000000021b00720c */ /* 0x000fe20003f86270 */
[----:B------:R-:W-:Y:S01]  /*5f20*/  VIADD R17, R23, 0x20 ;  /* 0x0000002017117836 */ /* 0x000fe20000000000 */
[-C--:B------:R-:W-:Y:S01]  /*5f30*/  ISETP.GE.AND P0, PT, R27, R0.reuse, PT ;  /* 0x000000001b00720c */ /* 0x080fe20003f06270 */
[----:B------:R-:W-:Y:S01]  /*5f40*/  HMMA.16816.F32.BF16 R200, R8, R18, R200 ;  /* 0x0000001208c8723c */ /* 0x000fe200000418c8 */
[----:B--2---:R-:W-:Y:S01]  /*5f50*/  FSEL R26, R20, -INF , !P6 ;  /* 0xff800000141a7808 */ /* 0x004fe20007000000 */
[----:B------:R-:W2:Y:S01]  /*5f60*/  MUFU.TANH R165, R165 ;  /* 0x000000a500a57308 */ /* 0x000ea20000002400 */
[----:B------:R-:W-:Y:S02]  /*5f70*/  ISETP.GE.AND P2, PT, R17, R0, PT ;  /* 0x000000001100720c */ /* 0x000fe40003f46270 */
[----:B----4-:R-:W-:Y:S02]  /*5f80*/  FSEL R27, R21, -INF , !P1 ;  /* 0xff800000151b7808 */ /* 0x010fe40004800000 */
[----:B------:R-:W-:Y:S01]  /*5f90*/  FSEL R28, R34, -INF , !P3 ;  /* 0xff800000221c7808 */ /* 0x000fe20005800000 */
[----:B------:R-:W-:Y:S01]  /*5fa0*/  VIADD R9, R23, 0x30 ;  /* 0x0000003017097836 */ /* 0x000fe20000000000 */
[C---:B------:R-:W-:Y:S01]  /*5fb0*/  ISETP.GE.AND P6, PT, R7.reuse, R2, PT ;  /* 0x000000020700720c */ /* 0x040fe20003fc6270 */
[----:B------:R-:W4:Y:S01]  /*5fc0*/  MUFU.TANH R25, R25 ;  /* 0x0000001900197308 */ /* 0x000f220000002400 */
[----:B------:R-:W-:Y:S01]  /*5fd0*/  ISETP.GE.AND P1, PT, R7, R0, PT ;  /* 0x000000000700720c */ /* 0x000fe20003f26270 */
[----:B------:R-:W-:Y:S01]  /*5fe0*/  VIADD R7, R23, 0x29 ;  /* 0x0000002917077836 */ /* 0x000fe20000000000 */
[-C--:B------:R-:W-:Y:S01]  /*5ff0*/  ISETP.GE.AND P3, PT, R17, R2.reuse, PT ;  /* 0x000000021100720c */ /* 0x080fe20003f66270 */
[C---:B------:R-:W-:Y:S01]  /*6000*/  VIADD R17, R23.reuse, 0x28 ;  /* 0x0000002817117836 */ /* 0x040fe20000000000 */
[----:B-1----:R-:W-:Y:S01]  /*6010*/  FSEL R174, R174, -INF , !P2 ;  /* 0xff800000aeae7808 */ /* 0x002fe20005000000 */
[----:B------:R-:W-:Y:S01]  /*6020*/  FMUL.FTZ R176, R176, UR21 ;  /* 0x00000015b0b07c20 */ /* 0x000fe20008410000 */
[-C--:B------:R-:W-:Y:S01]  /*6030*/  ISETP.GE.AND P2, PT, R23, R2.reuse, PT ;  /* 0x000000021700720c */ /* 0x080fe20003f46270 */
[----:B------:R-:W1:Y:S01]  /*6040*/  MUFU.TANH R24, R24 ;  /* 0x0000001800187308 */ /* 0x000e620000002400 */
[----:B------:R-:W-:Y:S01]  /*6050*/  FSEL R32, R14, -INF , !P0 ;  /* 0xff8000000e207808 */ /* 0x000fe20004000000 */
[----:B------:R-:W-:Y:S01]  /*6060*/  FMUL.FTZ R171, R177, UR21 ;  /* 0x00000015b1ab7c20 */ /* 0x000fe20008410000 */
[----:B-----5:R-:W-:Y:S01]  /*6070*/  FSEL R205, R205, -INF , !P3 ;  /* 0xff800000cdcd7808 */ /* 0x020fe20005800000 */
[----:B------:R-:W-:Y:S01]  /*6080*/  FMUL.FTZ R178, R178, UR21 ;  /* 0x00000015b2b27c20 */ /* 0x000fe20008410000 */
[C---:B------:R-:W-:Y:S01]  /*6090*/  ISETP.GE.AND P0, PT, R7.reuse, R2, PT ;  /* 0x000000020700720c */ /* 0x040fe20003f06270 */
[----:B------:R-:W-:Y:S01]  /*60a0*/  FMUL.FTZ R169, R200, UR21 ;  /* 0x00000015c8a97c20 */ /* 0x000fe20008410000 */
[-C--:B------:R-:W-:Y:S01]  /*60b0*/  ISETP.GE.AND P3, PT, R7, R0.reuse, PT ;  /* 0x000000000700720c */ /* 0x080fe20003f66270 */
[----:B------:R-:W5:Y:S01]  /*60c0*/  MUFU.TANH R207, R185 ;  /* 0x000000b900cf7308 */ /* 0x000f620000002400 */
[----:B------:R-:W-:Y:S01]  /*60d0*/  FSEL R7, R15, -INF , !P2 ;  /* 0xff8000000f077808 */ /* 0x000fe20005000000 */
[----:B------:R-:W-:Y:S01]  /*60e0*/  FMUL.FTZ R189, R201, UR21 ;  /* 0x00000015c9bd7c20 */ /* 0x000fe20008410000 */
[----:B---3--:R-:W-:Y:S01]  /*60f0*/  FSEL R170, R170, -INF , !P1 ;  /* 0xff800000aaaa7808 */ /* 0x008fe20004800000 */
[----:B------:R-:W-:Y:S01]  /*6100*/  FMUL.FTZ R186, R202, UR21 ;  /* 0x00000015caba7c20 */ /* 0x000fe20008410000 */
[----:B------:R-:W-:Y:S01]  /*6110*/  FMNMX.FTZ R8, R164, R7, !PT ;  /* 0x00000007a4087209 */ /* 0x000fe20007810000 */
[----:B------:R-:W-:Y:S01]  /*6120*/  FMUL.FTZ R184, R203, UR21 ;  /* 0x00000015cbb87c20 */ /* 0x000fe20008410000 */
[----:B------:R-:W-:Y:S01]  /*6130*/  ISETP.GE.AND P1, PT, R23, R0, PT ;  /* 0x000000001700720c */ /* 0x000fe20003f26270 */
[----:B------:R-:W3:Y:S01]  /*6140*/  MUFU.TANH R175, R175 ;  /* 0x000000af00af7308 */ /* 0x000ee20000002400 */
[----:B------:R-:W-:Y:S01]  /*6150*/  FMNMX.FTZ R8, R5, R8, !PT ;  /* 0x0000000805087209 */ /* 0x000fe20007810000 */
[----:B------:R-:W-:Y:S01]  /*6160*/  FMUL.FTZ R179, R179, UR21 ;  /* 0x00000015b3b37c20 */ /* 0x000fe20008410000 */
[----:B--2---:R-:W-:-:S02]  /*6170*/  FSEL R6, R165, -INF , !P1 ;  /* 0xff800000a5067808 */ /* 0x004fc40004800000 */
[----:B------:R-:W-:Y:S02]  /*6180*/  FMNMX.FTZ R8, R167, R8, !PT ;  /* 0x00000008a7087209 */ /* 0x000fe40007810000 */
[----:B------:R-:W-:Y:S01]  /*6190*/  FMNMX.FTZ R11, R3, R6, !PT ;  /* 0x00000006030b7209 */ /* 0x000fe20007810000 */
[----:B------:R-:W2:Y:S01]  /*61a0*/  MUFU.TANH R173, R173 ;  /* 0x000000ad00ad7308 */ /* 0x000ea20000002400 */
[----:B------:R-:W-:Y:S02]  /*61b0*/  FMNMX.FTZ R8, R35, R8, !PT ;  /* 0x0000000823087209 */ /* 0x000fe40007810000 */
[----:B----4-:R-:W-:Y:S02]  /*61c0*/  FSEL R25, R25, -INF , !P4 ;  /* 0xff80000019197808 */ /* 0x010fe40006000000 */
[----:B------:R-:W-:Y:S02]  /*61d0*/  FMNMX.FTZ R8, R29, R8, !PT ;  /* 0x000000081d087209 */ /* 0x000fe40007810000 */
[----:B------:R-:W-:Y:S01]  /*61e0*/  FMNMX.FTZ R11, R4, R11, !PT ;  /* 0x0000000b040b7209 */ /* 0x000fe20007810000 */
[----:B------:R-:W4:Y:S01]  /*61f0*/  MUFU.TANH R176, R176 ;  /* 0x000000b000b07308 */ /* 0x000f220000002400 */
[----:B------:R-:W-:-:S02]  /*6200*/  FMNMX.FTZ R8, R31, R8, !PT ;  /* 0x000000081f087209 */ /* 0x000fc40007810000 */
[----:B------:R-:W-:Y:S02]  /*6210*/  FMNMX.FTZ R11, R22, R11, !PT ;  /* 0x0000000b160b7209 */ /* 0x000fe40007810000 */
[----:B------:R-:W-:Y:S02]  /*6220*/  FMNMX.FTZ R8, R27, R8, !PT ;  /* 0x000000081b087209 */ /* 0x000fe40007810000 */
[----:B-1----:R-:W-:Y:S01]  /*6230*/  FSEL R24, R24, -INF , !P5 ;  /* 0xff80000018187808 */ /* 0x002fe20006800000 */
[----:B------:R-:W1:Y:S01]  /*6240*/  MUFU.TANH R171, R171 ;  /* 0x000000ab00ab7308 */ /* 0x000e620000002400 */
[----:B------:R-:W-:Y:S02]  /*6250*/  FMNMX.FTZ R8, R25, R8, !PT ;  /* 0x0000000819087209 */ /* 0x000fe40007810000 */
[----:B------:R-:W-:Y:S02]  /*6260*/  ISETP.GE.AND P5, PT, R17, R2, PT ;  /* 0x000000021100720c */ /* 0x000fe40003fa6270 */
[----:B-----5:R-:W-:-:S02]  /*6270*/  FSEL R207, R207, -INF , !P6 ;  /* 0xff800000cfcf7808 */ /* 0x020fc40007000000 */
[----:B------:R-:W-:Y:S01]  /*6280*/  FMNMX.FTZ R11, R196, R11, !PT ;  /* 0x0000000bc40b7209 */ /* 0x000fe20007810000 */
[----:B------:R-:W5:Y:S01]  /*6290*/  MUFU.TANH R169, R169 ;  /* 0x000000a900a97308 */ /* 0x000f620000002400 */
[----:B------:R-:W-:Y:S02]  /*62a0*/  FMNMX.FTZ R8, R205, R8, !PT ;  /* 0x00000008cd087209 */ /* 0x000fe40007810000 */
[C---:B------:R-:W-:Y:S02]  /*62b0*/  ISETP.GE.AND P6, PT, R9.reuse, R2, PT ;  /* 0x000000020900720c */ /* 0x040fe40003fc6270 */
[----:B------:R-:W-:Y:S01]  /*62c0*/  ISETP.GE.AND P2, PT, R9, R0, PT ;  /* 0x000000000900720c */ /* 0x000fe20003f46270 */
[----:B------:R-:W-:Y:S01]  /*62d0*/  VIADD R9, R23, 0x31 ;  /* 0x0000003117097836 */ /* 0x000fe20000000000 */
[----:B---3--:R-:W-:Y:S01]  /*62e0*/  FSEL R175, R175, -INF , !P5 ;  /* 0xff800000afaf7808 */ /* 0x008fe20006800000 */
[----:B------:R-:W3:Y:S01]  /*62f0*/  MUFU.TANH R172, R172 ;  /* 0x000000ac00ac7308 */ /* 0x000ee20000002400 */
[----:B------:R-:W-:-:S02]  /*6300*/  FMNMX.FTZ R11, R28, R11, !PT ;  /* 0x0000000b1c0b7209 */ /* 0x000fc40007810000 */
[----:B------:R-:W-:Y:S02]  /*6310*/  FMNMX.FTZ R8, R207, R8, !PT ;  /* 0x00000008cf087209 */ /* 0x000fe40007810000 */
[----:B--2---:R-:W-:Y:S02]  /*6320*/  FSEL R173, R173, -INF , !P0 ;  /* 0xff800000adad7808 */ /* 0x004fe40004000000 */
[----:B------:R-:W-:Y:S01]  /*6330*/  FMNMX.FTZ R11, R26, R11, !PT ;  /* 0x0000000b1a0b7209 */ /* 0x000fe20007810000 */
[----:B------:R-:W2:Y:S01]  /*6340*/  MUFU.TANH R189, R189 ;  /* 0x000000bd00bd7308 */ /* 0x000ea20000002400 */
[----:B------:R-:W-:Y:S02]  /*6350*/  FMNMX.FTZ R8, R175, R8, !PT ;  /* 0x00000008af087209 */ /* 0x000fe40007810000 */
[C---:B------:R-:W-:Y:S02]  /*6360*/  ISETP.GE.AND P5, PT, R9.reuse, R2, PT ;  /* 0x000000020900720c */ /* 0x040fe40003fa6270 */
[----:B------:R-:W-:Y:S01]  /*6370*/  ISETP.GE.AND P1, PT, R9, R0, PT ;  /* 0x000000000900720c */ /* 0x000fe20003f26270 */
[C---:B------:R-:W-:Y:S01]  /*6380*/  VIADD R9, R23.reuse, 0x38 ;  /* 0x0000003817097836 */ /* 0x040fe20000000000 */
[----:B----4-:R-:W-:Y:S01]  /*6390*/  FSEL R191, R176, -INF , !P6 ;  /* 0xff800000b0bf7808 */ /* 0x010fe20007000000 */
[----:B------:R-:W4:Y:S01]  /*63a0*/  MUFU.TANH R168, R168 ;  /* 0x000000a800a87308 */ /* 0x000f220000002400 */
[----:B------:R-:W-:Y:S01]  /*63b0*/  FMNMX.FTZ R11, R24, R11, !PT ;  /* 0x0000000b180b7209 */ /* 0x000fe20007810000 */
[----:B------:R-:W-:Y:S01]  /*63c0*/  VIADD R23, R23, 0x39 ;  /* 0x0000003917177836 */ /* 0x000fe20000000000 */
[----:B------:R-:W-:-:S02]  /*63d0*/  FMNMX.FTZ R8, R173, R8, !PT ;  /* 0x00000008ad087209 */ /* 0x000fc40007810000 */
[----:B------:R-:W-:Y:S02]  /*63e0*/  PLOP3.LUT P0, PT, PT, PT, UP0, 0x80, 0x0 ;  /* 0x000000000000781c */ /* 0x000fe40003f0f008 */
[----:B------:R-:W-:Y:S01]  /*63f0*/  ISETP.GE.AND P4, PT, R17, R0, PT ;  /* 0x000000001100720c */ /* 0x000fe20003f86270 */
[----:B------:R-:W4:Y:S01]  /*6400*/  MUFU.TANH R190, R178 ;  /* 0x000000b200be7308 */ /* 0x000f220000002400 */
[----:B------:R-:W-:Y:S02]  /*6410*/  ISETP.GE.AND P6, PT, R9, R2, PT ;  /* 0x000000020900720c */ /* 0x000fe40003fc6270 */
[----:B-1----:R-:W-:Y:S02]  /*6420*/  FSEL R171, R171, -INF , !P5 ;  /* 0xff800000abab7808 */ /* 0x002fe40006800000 */
[----:B------:R-:W-:Y:S02]  /*6430*/  FMNMX.FTZ R17, R32, R11, !PT ;  /* 0x0000000b20117209 */ /* 0x000fe40007810000 */
[----:B------:R-:W-:Y:S01]  /*6440*/  FMNMX.FTZ R8, R191, R8, !PT ;  /* 0x00000008bf087209 */ /* 0x000fe20007810000 */
[----:B------:R1:W1:Y:S01]  /*6450*/  MUFU.TANH R188, R179 ;  /* 0x000000b300bc7308 */ /* 0x0002620000002400 */
[----:B------:R-:W-:-:S02]  /*6460*/  ISETP.GE.AND P5, PT, R23, R2, PT ;  /* 0x000000021700720c */ /* 0x000fc40003fa6270 */
[----:B-----5:R-:W-:Y:S02]  /*6470*/  FSEL R169, R169, -INF , !P6 ;  /* 0xff800000a9a97808 */ /* 0x020fe40007000000 */
[----:B------:R-:W-:Y:S02]  /*6480*/  FMNMX.FTZ R17, R174, R17, !PT ;  /* 0x00000011ae117209 */ /* 0x000fe40007810000 */
[----:B------:R-:W-:Y:S01]  /*6490*/  FMNMX.FTZ R8, R171, R8, !PT ;  /* 0x00000008ab087209 */ /* 0x000fe20007810000 */
[----:B------:R-:W1:Y:S01]  /*64a0*/  MUFU.TANH R186, R186 ;  /* 0x000000ba00ba7308 */ /* 0x000e620000002400 */
[----:B---3--:R-:W-:Y:S02]  /*64b0*/  FSEL R172, R172, -INF , !P4 ;  /* 0xff800000acac7808 */ /* 0x008fe40006000000 */
[----:B--2---:R-:W-:Y:S02]  /*64c0*/  FSEL R189, R189, -INF , !P5 ;  /* 0xff800000bdbd7808 */ /* 0x004fe40006800000 */
[----:B------:R-:W-:-:S02]  /*64d0*/  FMNMX.FTZ R17, R170, R17, !PT ;  /* 0x00000011aa117209 */ /* 0x000fc40007810000 */
[----:B------:R-:W-:Y:S01]  /*64e0*/  FMNMX.FTZ R8, R169, R8, !PT ;  /* 0x00000008a9087209 */ /* 0x000fe20007810000 */
[----:B------:R-:W2:Y:S01]  /*64f0*/  MUFU.TANH R184, R184 ;  /* 0x000000b800b87308 */ /* 0x000ea20000002400 */
[----:B----4-:R-:W-:Y:S02]  /*6500*/  FSEL R168, R168, -INF , !P3 ;  /* 0xff800000a8a87808 */ /* 0x010fe40005800000 */
[----:B------:R-:W-:Y:S02]  /*6510*/  FSEL R190, R190, -INF , !P2 ;  /* 0xff800000bebe7808 */ /* 0x000fe40005000000 */
[----:B------:R-:W-:Y:S02]  /*6520*/  FMNMX.FTZ R17, R172, R17, !PT ;  /* 0x00000011ac117209 */ /* 0x000fe40007810000 */
[----:B------:R-:W-:Y:S01]  /*6530*/  FMNMX.FTZ R11, R189, R8, !PT ;  /* 0x00000008bd0b7209 */ /* 0x000fe20007810000 */
[----:B------:R-:W-:Y:S06]  /*6540*/  BAR.SYNC.DEFER_BLOCKING 0x0 ;  /* 0x0000000000007b1d */ /* 0x000fec0000010000 */
[----:B-1----:R-:W-:Y:S05]  /*6550*/  @!P0 BRA `(.L_x_917) ;  /* 0x0000000000708947 */ /* 0x002fea0003800000 */
        /* <DEDUP_REMOVED lines=28> */
.L_x_917:
[----:B------:R-:W-:Y:S01]  /*6720*/  FMNMX.FTZ R17, R168, R17, !PT ;  /* 0x00000011a8117209 */ /* 0x000fe20007810000 */
[----:B------:R-:W3:Y:S01]  /*6730*/  SHFL.BFLY PT, R8, R11, 0x2, 0x1f ;  /* 0x0c401f000b087f89 */ /* 0x000ee200000e0000 */
[-C--:B------:R-:W-:Y:S01]  /*6740*/  ISETP.GE.AND P0, PT, R9, R0.reuse, PT ;  /* 0x000000000900720c */ /* 0x080fe20003f06270 */
[----:B------:R-:W-:Y:S01]  /*6750*/  UISETP.GE.AND UP0, UPT, UR16, 0x3, UPT ;  /* 0x000000031000788c */ /* 0x000fe2000bf06270 */
[----:B------:R-:W-:Y:S02]  /*6760*/  FSEL R188, R188, -INF , !P1 ;  /* 0xff800000bcbc7808 */ /* 0x000fe40004800000 */
[----:B------:R-:W-:Y:S02]  /*6770*/  FMNMX.FTZ R17, R190, R17, !PT ;  /* 0x00000011be117209 */ /* 0x000fe40007810000 */
[----:B------:R-:W-:Y:S02]  /*6780*/  ISETP.GE.AND P1, PT, R23, R0, PT ;  /* 0x000000001700720c */ /* 0x000fe40003f26270 */
[----:B------:R-:W-:-:S02]  /*6790*/  FSEL R186, R186, -INF , !P0 ;  /* 0xff800000baba7808 */ /* 0x000fc40004000000 */
[----:B------:R-:W-:Y:S02]  /*67a0*/  FMNMX.FTZ R17, R188, R17, !PT ;  /* 0x00000011bc117209 */ /* 0x000fe40007810000 */
[----:B--2---:R-:W-:Y:S02]  /*67b0*/  FSEL R184, R184, -INF , !P1 ;  /* 0xff800000b8b87808 */ /* 0x004fe40004800000 */
[----:B------:R-:W-:-:S04]  /*67c0*/  FMNMX.FTZ R17, R186, R17, !PT ;  /* 0x00000011ba117209 */ /* 0x000fc80007810000 */
[----:B------:R-:W-:Y:S02]  /*67d0*/  FMNMX.FTZ R10, R184, R17, !PT ;  /* 0x00000011b80a7209 */ /* 0x000fe40007810000 */
[----:B-1----:R-:W-:Y:S01]  /*67e0*/  LDSM.16.MT88.4 R16, [R233+0x18000] ;  /* 0x01800000e910783b */ /* 0x002fe20000004200 */
        /* <DEDUP_REMOVED lines=13> */
[--C-:B------:R-:W-:Y:S01]  /*68c0*/  FFMA.FTZ R179, R35, UR22, -R192.reuse ;  /* 0x0000001623b37c23 */ /* 0x100fe200080108c0 */
[--C-:B------:R-:W-:Y:S01]  /*68d0*/  FFMA.FTZ R193, R29, UR22, -R192.reuse ;  /* 0x000000161dc17c23 */ /* 0x100fe200080108c0 */
[----:B------:R-:W-:Y:S01]  /*68e0*/  MUFU.EX2 R181, R181 ;  /* 0x000000b500b57308 */ /* 0x000fe20000000800 */
[--C-:B------:R-:W-:Y:S01]  /*68f0*/  FFMA.FTZ R194, R31, UR22, -R192.reuse ;  /* 0x000000161fc27c23 */ /* 0x100fe200080108c0 */
[--C-:B------:R-:W-:Y:S01]  /*6900*/  FFMA.FTZ R195, R27, UR22, -R192.reuse ;  /* 0x000000161bc37c23 */ /* 0x100fe200080108c0 */
[--C-:B------:R-:W-:Y:S01]  /*6910*/  FFMA.FTZ R201, R205, UR22, -R192.reuse ;  /* 0x00000016cdc97c23 */ /* 0x100fe200080108c0 */
[----:B-1----:R-:W-:Y:S01]  /*6920*/  FMNMX.FTZ R14, R9, R14, !PT ;  /* 0x0000000e090e7209 */ /* 0x002fe20007810000 */
[--C-:B------:R-:W-:Y:S01]  /*6930*/  FFMA.FTZ R202, R207, UR22, -R192.reuse ;  /* 0x00000016cfca7c23 */ /* 0x100fe200080108c0 */
[----:B------:R-:W1:Y:S01]  /*6940*/  LDSM.16.MT88.4 R8, [R236+0x18000] ;  /* 0x01800000ec08783b */ /* 0x000e620000004200 */
[--C-:B------:R-:W-:Y:S01]  /*6950*/  FFMA.FTZ R203, R175, UR22, -R192.reuse ;  /* 0x00000016afcb7c23 */ /* 0x100fe200080108c0 */
[C---:B------:R-:W-:Y:S01]  /*6960*/  FSETP.NEU.FTZ.AND P0, PT, R14.reuse, -INF , PT ;  /* 0xff8000000e00780b */ /* 0x040fe20003f1d000 */
[----:B------:R-:W-:Y:S01]  /*6970*/  FMUL.FTZ R187, R14, UR22 ;  /* 0x000000160ebb7c20 */ /* 0x000fe20008410000 */
[----:B------:R-:W2:Y:S01]  /*6980*/  MUFU.EX2 R185, R185 ;  /* 0x000000b900b97308 */ /* 0x000ea20000000800 */
        /* <DEDUP_REMOVED lines=14> */
[----:B------:R-:W3:Y:S01]  /*6a70*/  MUFU.EX2 R179, R179 ;  /* 0x000000b300b37308 */ /* 0x000ee20000000800 */
[----:B------:R-:W4:Y:S01]  /*6a80*/  LDSM.16.MT88.4 R20, [R234+0x18000] ;  /* 0x01800000ea14783b */ /* 0x000f220000004200 */
[----:B------:R-:W-:Y:S01]  /*6a90*/  FMUL.FTZ R3, R6, UR22 ;  /* 0x0000001606037c20 */ /* 0x000fe20008410000 */
[----:B--2---:R-:W-:Y:S01]  /*6aa0*/  F2FP.BF16.F32.PACK_AB R4, R181, R185 ;  /* 0x000000b9b504723e */ /* 0x004fe200000010ff */
        /* <DEDUP_REMOVED lines=11> */
[--C-:B------:R-:W-:Y:S01]  /*6b60*/  FFMA.FTZ R208, R168, UR22, -R187.reuse ;  /* 0x00000016a8d07c23 */ /* 0x100fe200080108bb */
[----:B------:R-:W2:Y:S01]  /*6b70*/  MUFU.EX2 R177, R177 ;  /* 0x000000b100b17308 */ /* 0x000ea20000000800 */
[----:B---3--:R-:W-:Y:S01]  /*6b80*/  F2FP.BF16.F32.PACK_AB R6, R179, R180 ;  /* 0x000000b4b306723e */ /* 0x008fe200000010ff */
[----:B------:R-:W-:Y:S01]  /*6b90*/  LDSM.16.MT88.4 R32, [R234+0x1a800] ;  /* 0x01a80000ea20783b */ /* 0x000fe20000004200 */
[----:B------:R-:W-:Y:S01]  /*6ba0*/  FFMA.FTZ R192, R189, UR22, -R192 ;  /* 0x00000016bdc07c23 */ /* 0x000fe200080108c0 */
[----:B------:R-:W-:Y:S01]  /*6bb0*/  FFMA.FTZ R189, R190, UR22, -R187 ;  /* 0x00000016bebd7c23 */ /* 0x000fe200080108bb */
[----:B------:R-:W-:Y:S01]  /*6bc0*/  PLOP3.LUT P0, PT, PT, PT, UP0, 0x80, 0x0 ;  /* 0x000000000000781c */ /* 0x000fe20003f0f008 */
[----:B------:R-:W-:Y:S02]  /*6bd0*/  LDSM.16.MT88.4 R164, [R233+0x1a800] ;  /* 0x01a80000e9a4783b */ /* 0x000fe40000004200 */
[----:B------:R-:W-:Y:S02]  /*6be0*/  MUFU.EX2 R176, R176 ;  /* 0x000000b000b07308 */ /* 0x000fe40000000800 */
[----:B------:R-:W-:Y:S04]  /*6bf0*/  LDSM.16.MT88.4 R172, [R234+0x1f000] ;  /* 0x01f00000eaac783b */ /* 0x000fe80000004200 */
[----:B------:R-:W-:Y:S02]  /*6c00*/  LDSM.16.MT88.4 R168, [R232+0x1f000] ;  /* 0x01f00000e8a8783b */ /* 0x000fe40000004200 */
[----:B------:R-:W3:Y:S01]  /*6c10*/  MUFU.EX2 R183, R183 ;  /* 0x000000b700b77308 */ /* 0x000ee20000000800 */
[----:B--2---:R-:W-:-:S07]  /*6c20*/  F2FP.BF16.F32.PACK_AB R5, R177, R178 ;  /* 0x000000b2b105723e */ /* 0x004fce00000010ff */
[----:B------:R-:W2:Y:S08]  /*6c30*/  MUFU.EX2 R182, R182 ;  /* 0x000000b600b67308 */ /* 0x000eb00000000800 */
[----:B------:R-:W5:Y:S01]  /*6c40*/  MUFU.EX2 R3, R3 ;  /* 0x0000000300037308 */ /* 0x000f620000000800 */
        /* <DEDUP_REMOVED lines=163> */
[----:B------:R-:W-:Y:S01]  /*7680*/  MUFU.EX2 R197, R197 ;  /* 0x000000c500c57308 */ /* 0x000fe20000000800 */
[----:B------:R-:W-:Y:S01]  /*7690*/  MOV R3, R14 ;  /* 0x0000000e00037202 */ /* 0x000fe20000000f00 */
[----:B------:R-:W-:Y:S01]  /*76a0*/  HMMA.16816.F32.BF16 R80, R4, R10, R80 ;  /* 0x0000000a0450723c */ /* 0x000fe20000041850 */
[----:B------:R-:W1:Y:S01]  /*76b0*/  LDSM.16.MT88.4 R8, [R236+0x1e000] ;  /* 0x01e00000ec08783b */ /* 0x000e620000004200 */
        /* <DEDUP_REMOVED lines=15> */
[----:B------:R-:W-:Y:S08]  /*77b0*/  MUFU.EX2 R201, R201 ;  /* 0x000000c900c97308 */ /* 0x000ff00000000800 */
[----:B------:R-:W4:Y:S01]  /*77c0*/  MUFU.EX2 R202, R202 ;  /* 0x000000ca00ca7308 */ /* 0x000f220000000800 */
[C---:B-1----:R-:W-:Y:S06]  /*77d0*/  HMMA.16816.F32.BF16 R100, R4.reuse, R8, R100 ;  /* 0x000000080464723c */ /* 0x042fec0000041864 */
[C---:B------:R-:W-:Y:S01]  /*77e0*/  HMMA.16816.F32.BF16 R104, R4.reuse, R10, R104 ;  /* 0x0000000a0468723c */ /* 0x040fe20000041868 */
[----:B------:R-:W1:Y:S01]  /*77f0*/  LDSM.16.MT88.4 R8, [R232+0x1e000] ;  /* 0x01e00000e808783b */ /* 0x000e620000004200 */
        /* <DEDUP_REMOVED lines=11> */
[C---:B-1----:R-:W-:Y:S07]  /*78b0*/  HMMA.16816.F32.BF16 R124, R4.reuse, R8, R124 ;  /* 0x00000008047c723c */ /* 0x042fee000004187c */
[----:B------:R-:W1:Y:S01]  /*78c0*/  MUFU.EX2 R208, R208 ;  /* 0x000000d000d07308 */ /* 0x000e620000000800 */
[----:B------:R-:W-:Y:S01]  /*78d0*/  HMMA.16816.F32.BF16 R128, R4, R10, R128 ;  /* 0x0000000a0480723c */ /* 0x000fe20000041880 */
[----:B------:R-:W1:Y:S06]  /*78e0*/  LDSM.16.MT88.4 R8, [R236+0x1a800] ;  /* 0x01a80000ec08783b */ /* 0x000e6c0000004200 */
[----:B------:R-:W-:Y:S01]  /*78f0*/  MUFU.EX2 R191, R191 ;  /* 0x000000bf00bf7308 */ /* 0x000fe20000000800 */
[----:B------:R-:W-:Y:S01]  /*7900*/  F2FP.BF16.F32.PACK_AB R4, R194, R193 ;  /* 0x000000c1c204723e */ /* 0x000fe200000010ff */
[----:B------:R-:W-:Y:S01]  /*7910*/  FADD.FTZ R193, R193, R180 ;  /* 0x000000b4c1c17221 */ /* 0x000fe20000010000 */
[----:B--2---:R-:W-:Y:S01]  /*7920*/  F2FP.BF16.F32.PACK_AB R5, R198, R197 ;  /* 0x000000c5c605723e */ /* 0x004fe200000010ff */
[----:B------:R-:W-:Y:S01]  /*7930*/  FADD.FTZ R197, R197, R176 ;  /* 0x000000b0c5c57221 */ /* 0x000fe20000010000 */
[----:B------:R-:W-:-:S03]  /*7940*/  F2FP.BF16.F32.PACK_AB R6, R196, R195 ;  /* 0x000000c3c406723e */ /* 0x000fc600000010ff */
[----:B------:R-:W2:Y:S01]  /*7950*/  MUFU.EX2 R210, R210 ;  /* 0x000000d200d27308 */ /* 0x000ea20000000800 */
[----:B----4-:R-:W-:Y:S01]  /*7960*/  F2FP.BF16.F32.PACK_AB R7, R200, R199 ;  /* 0x000000c7c807723e */ /* 0x010fe200000010ff */
[----:B------:R-:W-:Y:S01]  /*7970*/  FADD.FTZ R194, R194, R193 ;  /* 0x000000c1c2c27221 */ /* 0x000fe20000010000 */
[----:B------:R-:W-:-:S03]  /*7980*/  FADD.FTZ R198, R198, R197 ;  /* 0x000000c5c6c67221 */ /* 0x000fc60000010000 */
[----:B------:R-:W-:Y:S01]  /*7990*/  FADD.FTZ R195, R195, R194 ;  /* 0x000000c2c3c37221 */ /* 0x000fe20000010000 */
[----:B------:R-:W-:Y:S01]  /*79a0*/  FADD.FTZ R199, R199, R198 ;  /* 0x000000c6c7c77221 */ /* 0x000fe20000010000 */
[----:B------:R-:W-:Y:S01]  /*79b0*/  HMMA.16816.F32.BF16 R160, R4, R28, R160 ;  /* 0x0000001c04a0723c */ /* 0x000fe200000418a0 */
[----:B------:R-:W-:Y:S01]  /*79c0*/  MUFU.EX2 R209, R209 ;  /* 0x000000d100d17308 */ /* 0x000fe20000000800 */
[----:B------:R-:W-:Y:S01]  /*79d0*/  FADD.FTZ R196, R196, R195 ;  /* 0x000000c3c4c47221 */ /* 0x000fe20000010000 */
[----:B------:R-:W-:-:S03]  /*79e0*/  FADD.FTZ R200, R200, R199 ;  /* 0x000000c7c8c87221 */ /* 0x000fc60000010000 */
[C---:B------:R-:W-:Y:S01]  /*79f0*/  HMMA.16816.F32.BF16 R156, R4.reuse, R30, R156 ;  /* 0x0000001e049c723c */ /* 0x040fe2000004189c */
[----:B------:R-:W4:Y:S02]  /*7a00*/  LDSM.16.MT88.4 R28, [R232+0x1a800] ;  /* 0x01a80000e81c783b */ /* 0x000f240000004200 */
[----:B------:R-:W-:Y:S03]  /*7a10*/  MUFU.EX2 R192, R192 ;  /* 0x000000c000c07308 */ /* 0x000fe60000000800 */
[C---:B------:R-:W-:Y:S05]  /*7a20*/  HMMA.16816.F32.BF16 R152, R4.reuse, R24, R152 ;  /* 0x000000180498723c */ /* 0x040fea0000041898 */
[----:B------:R-:W-:Y:S01]  /*7a30*/  MUFU.EX2 R189, R189 ;  /* 0x000000bd00bd7308 */ /* 0x000fe20000000800 */
        /* <DEDUP_REMOVED lines=19> */
[----:B------:R-:W-:Y:S05]  /*7b70*/  LDSM.16.MT88.4 R28, [R232+0x1e800] ;  /* 0x01e80000e81c783b */ /* 0x000fea0000004200 */
[C---:B--2---:R-:W-:Y:S06]  /*7b80*/  HMMA.16816.F32.BF16 R68, R4.reuse, R24, R68 ;  /* 0x000000180444723c */ /* 0x044fec0000041844 */
[C---:B------:R-:W-:Y:S01]  /*7b90*/  HMMA.16816.F32.BF16 R72, R4.reuse, R26, R72 ;  /* 0x0000001a0448723c */ /* 0x040fe20000041848 */
[----:B------:R-:W2:Y:S05]  /*7ba0*/  LDSM.16.MT88.4 R24, [R236+0x1e800] ;  /* 0x01e80000ec18783b */ /* 0x000eaa0000004200 */
[C---:B-----5:R-:W-:Y:S06]  /*7bb0*/  HMMA.16816.F32.BF16 R76, R4.reuse, R20, R76 ;  /* 0x00000014044c723c */ /* 0x060fec000004184c */
[C---:B------:R-:W-:Y:S01]  /*7bc0*/  HMMA.16816.F32.BF16 R80, R4.reuse, R22, R80 ;  /* 0x000000160450723c */ /* 0x040fe20000041850 */
[----:B------:R-:W4:Y:S05]  /*7bd0*/  LDSM.16.MT88.4 R20, [R236+0x19000] ;  /* 0x01900000ec14783b */ /* 0x000f2a0000004200 */
[C---:B---3--:R-:W-:Y:S06]  /*7be0*/  HMMA.16816.F32.BF16 R84, R4.reuse, R16, R84 ;  /* 0x000000100454723c */ /* 0x048fec0000041854 */
        /* <DEDUP_REMOVED lines=31> */
[----:B------:R-:W2:Y:S05]  /*7de0*/  LDSM.16.MT88.4 R20, [R234+0x1b000] ;  /* 0x01b00000ea14783b */ /* 0x000eaa0000004200 */
[C---:B---3--:R-:W-:Y:S06]  /*7df0*/  HMMA.16816.F32.BF16 R152, R4.reuse, R16, R152 ;  /* 0x000000100498723c */ /* 0x048fec0000041898 */
[C---:B------:R-:W-:Y:S01]  /*7e00*/  HMMA.16816.F32.BF16 R148, R4.reuse, R18, R148 ;  /* 0x000000120494723c */ /* 0x040fe20000041894 */
[----:B------:R-:W3:Y:S05]  /*7e10*/  LDSM.16.MT88.4 R16, [R233+0x1b000] ;  /* 0x01b00000e910783b */ /* 0x000eea0000004200 */
[C---:B-1----:R-:W-:Y:S06]  /*7e20*/  HMMA.16816.F32.BF16 R144, R4.reuse, R24, R144 ;  /* 0x000000180490723c */ /* 0x042fec0000041890 */
[C---:B------:R-:W-:Y:S01]  /*7e30*/  HMMA.16816.F32.BF16 R140, R4.reuse, R26, R140 ;  /* 0x0000001a048c723c */ /* 0x040fe2000004188c */
[----:B------:R-:W-:Y:S05]  /*7e40*/  LDSM.16.MT88.4 R24, [R234+0x1d000] ;  /* 0x01d00000ea18783b */ /* 0x000fea0000004200 */
[C---:B------:R-:W-:Y:S06]  /*7e50*/  HMMA.16816.F32.BF16 R136, R4.reuse, R8, R136 ;  /* 0x000000080488723c */ /* 0x040fec0000041888 */
[C---:B------:R-:W-:Y:S01]  /*7e60*/  HMMA.16816.F32.BF16 R132, R4.reuse, R10, R132 ;  /* 0x0000000a0484723c */ /* 0x040fe20000041884 */
[----:B------:R-:W-:Y:S05]  /*7e70*/  LDSM.16.MT88.4 R8, [R233+0x1d000] ;  /* 0x01d00000e908783b */ /* 0x000fea0000004200 */
[C---:B--2---:R-:W-:Y:S06]  /*7e80*/  HMMA.16816.F32.BF16 R44, R4.reuse, R20, R44 ;  /* 0x00000014042c723c */ /* 0x044fec000004182c */
[C---:B------:R-:W-:Y:S01]  /*7e90*/  HMMA.16816.F32.BF16 R48, R4.reuse, R22, R48 ;  /* 0x000000160430723c */ /* 0x040fe20000041830 */
[----:B------:R-:W1:Y:S05]  /*7ea0*/  LDSM.16.MT88.4 R20, [R232+0x1d000] ;  /* 0x01d00000e814783b */ /* 0x000e6a0000004200 */
[C---:B---3--:R-:W-:Y:S06]  /*7eb0*/  HMMA.16816.F32.BF16 R52, R4.reuse, R16, R52 ;  /* 0x000000100434723c */ /* 0x048fec0000041834 */
[C---:B------:R-:W-:Y:S01]  /*7ec0*/  HMMA.16816.F32.BF16 R56, R4.reuse, R18, R56 ;  /* 0x000000120438723c */ /* 0x040fe20000041838 */
[----:B------:R-:W2:Y:S05]  /*7ed0*/  LDSM.16.MT88.4 R16, [R236+0x1f000] ;  /* 0x01f00000ec10783b */ /* 0x000eaa0000004200 */
[C---:B------:R-:W-:Y:S06]  /*7ee0*/  HMMA.16816.F32.BF16 R60, R4.reuse, R32, R60 ;  /* 0x00000020043c723c */ /* 0x040fec000004183c */
[C---:B------:R-:W-:Y:S01]  /*7ef0*/  HMMA.16816.F32.BF16 R64, R4.reuse, R34, R64 ;  /* 0x000000220440723c */ /* 0x040fe20000041840 */
[----:B------:R-:W3:Y:S05]  /*7f00*/  LDSM.16.MT88.4 R32, [R233+0x1f000] ;  /* 0x01f00000e920783b */ /* 0x000eea0000004200 */
[C---:B------:R-:W-:Y:S06]  /*7f10*/  HMMA.16816.F32.BF16 R108, R4.reuse, R172, R108 ;  /* 0x000000ac046c723c */ /* 0x040fec000004186c */
[----:B------:R-:W-:Y:S01]  /*7f20*/  HMMA.16816.F32.BF16 R112, R4, R174, R112 ;  /* 0x000000ae0470723c */ /* 0x000fe20000041870 */
[--C-:B------:R-:W-:Y:S01]  /*7f30*/  FFMA.FTZ R172, R188, UR22, -R187.reuse ;  /* 0x00000016bcac7c23 */ /* 0x100fe200080108bb */
[----:B------:R-:W-:-:S04]  /*7f40*/  FFMA.FTZ R173, R186, UR22, -R187 ;  /* 0x00000016baad7c23 */ /* 0x000fc800080108bb */
[C---:B-1----:R-:W-:Y:S01]  /*7f50*/  HMMA.16816.F32.BF16 R92, R4.reuse, R20, R92 ;  /* 0x00000014045c723c */ /* 0x042fe2000004185c */
[----:B------:R-:W-:Y:S01]  /*7f60*/  FFMA.FTZ R174, R184, UR22, -R187 ;  /* 0x00000016b8ae7c23 */ /* 0x000fe200080108bb */
[----:B------:R-:W1:Y:S04]  /*7f70*/  MUFU.EX2 R172, R172 ;  /* 0x000000ac00ac7308 */ /* 0x000e680000000800 */
[C---:B------:R-:W-:Y:S01]  /*7f80*/  HMMA.16816.F32.BF16 R96, R4.reuse, R22, R96 ;  /* 0x000000160460723c */ /* 0x040fe20000041860 */
[----:B------:R-:W4:Y:S03]  /*7f90*/  LDSM.16.MT88.4 R20, [R232+0x19800] ;  /* 0x01980000e814783b */ /* 0x000f260000004200 */
[----:B------:R-:W-:Y:S02]  /*7fa0*/  MUFU.EX2 R173, R173 ;  /* 0x000000ad00ad7308 */ /* 0x000fe40000000800 */
[C---:B------:R-:W-:Y:S06]  /*7fb0*/  HMMA.16816.F32.BF16 R36, R4.reuse, R164, R36 ;  /* 0x000000a40424723c */ /* 0x040fec0000041824 */
[----:B------:R-:W5:Y:S01]  /*7fc0*/  MUFU.EX2 R174, R174 ;  /* 0x000000ae00ae7308 */ /* 0x000f620000000800 */
[C---:B------:R-:W-:Y:S01]  /*7fd0*/  HMMA.16816.F32.BF16 R40, R4.reuse, R166, R40 ;  /* 0x000000a60428723c */ /* 0x040fe20000041828 */
[----:B------:R-:W4:Y:S05]  /*7fe0*/  LDSM.16.MT88.4 R164, [R236+0x19800] ;  /* 0x01980000eca4783b */ /* 0x000f2a0000004200 */
[C---:B------:R-:W-:Y:S06]  /*7ff0*/  HMMA.16816.F32.BF16 R68, R4.reuse, R28, R68 ;  /* 0x0000001c0444723c */ /* 0x040fec0000041844 */
[C---:B------:R-:W-:Y:S01]  /*8000*/  HMMA.16816.F32.BF16 R72, R4.reuse, R30, R72 ;  /* 0x0000001e0448723c */ /* 0x040fe20000041848 */
[----:B------:R-:W4:Y:S05]  /*8010*/  LDSM.16.MT88.4 R28, [R234+0x19800] ;  /* 0x01980000ea1c783b */ /* 0x000f2a0000004200 */
        /* <DEDUP_REMOVED lines=17> */
[----:B-1----:R-:W-:Y:S01]  /*8130*/  F2FP.BF16.F32.PACK_AB R5, R172, R189 ;  /* 0x000000bdac05723e */ /* 0x002fe200000010ff */
[----:B------:R-:W-:Y:S01]  /*8140*/  FADD.FTZ R189, R189, R208 ;  /* 0x000000d0bdbd7221 */ /* 0x000fe20000010000 */
[----:B------:R-:W-:Y:S01]  /*8150*/  F2FP.BF16.F32.PACK_AB R6, R192, R209 ;  /* 0x000000d1c006723e */ /* 0x000fe200000010ff */
[----:B------:R-:W-:Y:S01]  /*8160*/  FADD.FTZ R210, R210, R191 ;  /* 0x000000bfd2d27221 */ /* 0x000fe20000010000 */
[----:B-----5:R-:W-:Y:S01]  /*8170*/  F2FP.BF16.F32.PACK_AB R7, R174, R173 ;  /* 0x000000adae07723e */ /* 0x020fe200000010ff */
        /* <DEDUP_REMOVED lines=30> */
[C---:B------:R-:W-:Y:S06]  /*8360*/  HMMA.16816.F32.BF16 R56, R4.reuse, R170, R56 ;  /* 0x000000aa0438723c */ /* 0x040fec0000041838 */
[C---:B----4-:R-:W-:Y:S06]  /*8370*/  HMMA.16816.F32.BF16 R60, R4.reuse, R164, R60 ;  /* 0x000000a4043c723c */ /* 0x050fec000004183c */
[----:B------:R-:W-:Y:S01]  /*8380*/  HMMA.16816.F32.BF16 R64, R4, R166, R64 ;  /* 0x000000a60440723c */ /* 0x000fe20000041840 */
[----:B------:R-:W-:-:S05]  /*8390*/  MOV R164, R15 ;  /* 0x0000000f00a47202 */ /* 0x000fca0000000f00 */
[C---:B-----5:R-:W-:Y:S06]  /*83a0*/  HMMA.16816.F32.BF16 R76, R4.reuse, R28, R76 ;  /* 0x0000001c044c723c */ /* 0x060fec000004184c */
[C---:B------:R-:W-:Y:S06]  /*83b0*/  HMMA.16816.F32.BF16 R80, R4.reuse, R30, R80 ;  /* 0x0000001e0450723c */ /* 0x040fec0000041850 */
[C---:B------:R-:W-:Y:S06]  /*83c0*/  HMMA.16816.F32.BF16 R84, R4.reuse, R24, R84 ;  /* 0x000000180454723c */ /* 0x040fec0000041854 */
[C---:B------:R-:W-:Y:S06]  /*83d0*/  HMMA.16816.F32.BF16 R88, R4.reuse, R26, R88 ;  /* 0x0000001a0458723c */ /* 0x040fec0000041858 */
        /* <DEDUP_REMOVED lines=51> */
[----:B------:R-:W5:Y:S04]  /*8710*/  LDSM.16.M88.4 R164, [R229] ;  /* 0x00000000e5a4783b */ /* 0x000f680000000200 */
[----:B-1----:R-:W-:Y:S01]  /*8720*/  LDSM.16.M88.4 R4, [R238] ;  /* 0x00000000ee04783b */ /* 0x002fe20000000200 */
[C---:B--2---:R-:W-:Y:S03]  /*8730*/  HMMA.16816.F32.BF16 R28, R176.reuse, R24, RZ ;  /* 0x00000018b01c723c */ /* 0x044fe600000418ff */
[----:B------:R-:W1:Y:S04]  /*8740*/  LDSM.16.M88.4 R32, [R235+0x10000] ;  /* 0x01000000eb20783b */ /* 0x000e680000000200 */
[----:B------:R-:W2:Y:S01]  /*8750*/  LDSM.16.M88.4 R196, [R235+0x10800] ;  /* 0x01080000ebc4783b */ /* 0x000ea20000000200 */
[C---:B------:R-:W-:Y:S03]  /*8760*/  HMMA.16816.F32.BF16 R24, R176.reuse, R26, RZ ;  /* 0x0000001ab018723c */ /* 0x040fe600000418ff */
[----:B------:R-:W0:Y:S03]  /*8770*/  LDGDEPBAR ;  /* 0x00000000000079af */ /* 0x000e260000000000 */
[C---:B---3--:R-:W-:Y:S06]  /*8780*/  HMMA.16816.F32.BF16 R20, R176.reuse, R16, RZ ;  /* 0x00000010b014723c */ /* 0x048fec00000418ff */
[C---:B----4-:R-:W-:Y:S06]  /*8790*/  HMMA.16816.F32.BF16 R188, R176.reuse, R184, RZ ;  /* 0x000000b8b0bc723c */ /* 0x050fec00000418ff */
[C---:B------:R-:W-:Y:S06]  /*87a0*/  HMMA.16816.F32.BF16 R16, R176.reuse, R18, RZ ;  /* 0x00000012b010723c */ /* 0x040fec00000418ff */
[C---:B------:R-:W-:Y:S06]  /*87b0*/  HMMA.16816.F32.BF16 R184, R176.reuse, R186, RZ ;  /* 0x000000bab0b8723c */ /* 0x040fec00000418ff */
[C---:B-----5:R-:W-:Y:S06]  /*87c0*/  HMMA.16816.F32.BF16 R180, R176.reuse, R192, RZ ;  /* 0x000000c0b0b4723c */ /* 0x060fec00000418ff */
        /* <DEDUP_REMOVED lines=54> */
[C---:B------:R-:W-:Y:S06]  /*8b30*/  HMMA.16816.F32.BF16 R28, R172.reuse, R164, R28 ;  /* 0x000000a4ac1c723c */ /* 0x040fec000004181c */
        /* <DEDUP_REMOVED lines=30> */
[----:B------:R-:W-:Y:S05]  /*8d20*/  LDSM.16.M88.4 R192, [R223] ;  /* 0x00000000dfc0783b */ /* 0x000fea0000000200 */
[C---:B------:R-:W-:Y:S06]  /*8d30*/  HMMA.16816.F32.BF16 R188, R32.reuse, R172, R188 ;  /* 0x000000ac20bc723c */ /* 0x040fec00000418bc */
[C---:B------:R-:W-:Y:S01]  /*8d40*/  HMMA.16816.F32.BF16 R184, R32.reuse, R174, R184 ;  /* 0x000000ae20b8723c */ /* 0x040fe200000418b8 */
[----:B------:R-:W-:Y:S05]  /*8d50*/  LDSM.16.M88.4 R172, [R222] ;  /* 0x00000000deac783b */ /* 0x000fea0000000200 */
[C---:B---3--:R-:W-:Y:S06]  /*8d60*/  HMMA.16816.F32.BF16 R180, R32.reuse, R168, R180 ;  /* 0x000000a820b4723c */ /* 0x048fec00000418b4 */
[----:B------:R-:W-:Y:S01]  /*8d70*/  HMMA.16816.F32.BF16 R176, R32, R170, R176 ;  /* 0x000000aa20b0723c */ /* 0x000fe200000418b0 */
[----:B------:R-:W2:Y:S04]  /*8d80*/  LDSM.16.M88.4 R32, [R240+0x8000] ;  /* 0x00800000f020783b */ /* 0x000ea80000000200 */
[----:B------:R-:W3:Y:S01]  /*8d90*/  LDSM.16.M88.4 R168, [R221] ;  /* 0x00000000dda8783b */ /* 0x000ee20000000200 */
[C---:B----4-:R-:W-:Y:S06]  /*8da0*/  HMMA.16816.F32.BF16 R20, R4.reuse, R164, R20 ;  /* 0x000000a40414723c */ /* 0x050fec0000041814 */
[C---:B------:R-:W-:Y:S01]  /*8db0*/  HMMA.16816.F32.BF16 R16, R4.reuse, R166, R16 ;  /* 0x000000a60410723c */ /* 0x040fe20000041810 */
[----:B------:R-:W4:Y:S05]  /*8dc0*/  LDSM.16.M88.4 R164, [R220] ;  /* 0x00000000dca4783b */ /* 0x000f2a0000000200 */
        /* <DEDUP_REMOVED lines=12> */
[----:B------:R-:W-:Y:S05]  /*8e90*/  LDSM.16.M88.4 R192, [R235+0x15800] ;  /* 0x01580000ebc0783b */ /* 0x000fea0000000200 */
[C---:B------:R-:W-:Y:S06]  /*8ea0*/  HMMA.16816.F32.BF16 R20, R32.reuse, R172, R20 ;  /* 0x000000ac2014723c */ /* 0x040fec0000041814 */
        /* <DEDUP_REMOVED lines=11> */
[----:B------:R-:W-:Y:S05]  /*8f60*/  LDSM.16.M88.4 R8, [R242+0xc000] ;  /* 0x00c00000f208783b */ /* 0x000fea0000000200 */
[C---:B-----5:R-:W-:Y:S06]  /*8f70*/  HMMA.16816.F32.BF16 R20, R200.reuse, R4, R20 ;  /* 0x00000004c814723c */ /* 0x060fec0000041814 */
[----:B------:R-:W-:Y:S01]  /*8f80*/  HMMA.16816.F32.BF16 R16, R200, R6, R16 ;  /* 0x00000006c810723c */ /* 0x000fe20000041810 */
[----:B------:R-:W1:Y:S05]  /*8f90*/  LDSM.16.M88.4 R4, [R241+0x16000] ;  /* 0x01600000f104783b */ /* 0x000e6a0000000200 */
[----:B--2---:R-:W-:Y:S06]  /*8fa0*/  HMMA.16816.F32.BF16 R28, R172, R168, R28 ;  /* 0x000000a8ac1c723c */ /* 0x004fec000004181c */
[C---:B------:R-:W-:Y:S06]  /*8fb0*/  HMMA.16816.F32.BF16 R188, R200.reuse, R196, R188 ;  /* 0x000000c4c8bc723c */ /* 0x040fec00000418bc */
[C---:B------:R-:W-:Y:S01]  /*8fc0*/  HMMA.16816.F32.BF16 R184, R200.reuse, R198, R184 ;  /* 0x000000c6c8b8723c */ /* 0x040fe200000418b8 */
[----:B------:R-:W2:Y:S05]  /*8fd0*/  LDSM.16.M88.4 R196, [R228+0x5800] ;  /* 0x00580000e4c4783b */ /* 0x000eaa0000000200 */
        /* <DEDUP_REMOVED lines=9> */
[C---:B-1----:R-:W-:Y:S06]  /*9070*/  HMMA.16816.F32.BF16 R28, R8.reuse, R4, R28 ;  /* 0x00000004081c723c */ /* 0x042fec000004181c */
[----:B------:R-:W-:Y:S01]  /*9080*/  HMMA.16816.F32.BF16 R24, R8, R6, R24 ;  /* 0x000000060818723c */ /* 0x000fe20000041818 */
[----:B------:R-:W1:Y:S05]  /*9090*/  LDSM.16.M88.4 R4, [R218] ;  /* 0x00000000da04783b */ /* 0x000e6a0000000200 */
[C---:B------:R-:W-:Y:S06]  /*90a0*/  HMMA.16816.F32.BF16 R188, R172.reuse, R32, R188 ;  /* 0x00000020acbc723c */ /* 0x040fec00000418bc */
[C---:B------:R-:W-:Y:S01]  /*90b0*/  HMMA.16816.F32.BF16 R184, R172.reuse, R34, R184 ;  /* 0x00000022acb8723c */ /* 0x040fe200000418b8 */
[----:B------:R-:W5:Y:S05]  /*90c0*/  LDSM.16.M88.4 R32, [R235+0x16000] ;  /* 0x01600000eb20783b */ /* 0x000f6a0000000200 */
[----:B--2---:R-:W-:Y:S06]  /*90d0*/  HMMA.16816.F32.BF16 R180, R172, R196, R180 ;  /* 0x000000c4acb4723c */ /* 0x004fec00000418b4 */
[C---:B---3--:R-:W-:Y:S06]  /*90e0*/  HMMA.16816.F32.BF16 R20, R8.reuse, R164, R20 ;  /* 0x000000a40814723c */ /* 0x048fec0000041814 */
[----:B------:R-:W-:Y:S01]  /*90f0*/  HMMA.16816.F32.BF16 R16, R8, R166, R16 ;  /* 0x000000a60810723c */ /* 0x000fe20000041810 */
[----:B------:R-:W2:Y:S05]  /*9100*/  LDSM.16.M88.4 R164, [R241+0x17000] ;  /* 0x01700000f1a4783b */ /* 0x000eaa0000000200 */
[C---:B----4-:R-:W-:Y:S06]  /*9110*/  HMMA.16816.F32.BF16 R28, R192.reuse, R176, R28 ;  /* 0x000000b0c01c723c */ /* 0x050fec000004181c */
[----:B------:R-:W-:Y:S01]  /*9120*/  HMMA.16816.F32.BF16 R24, R192, R178, R24 ;  /* 0x000000b2c018723c */ /* 0x000fe20000041818 */
[----:B------:R-:W3:Y:S05]  /*9130*/  LDSM.16.M88.4 R176, [R235+0x16800] ;  /* 0x01680000ebb0783b */ /* 0x000eea0000000200 */
[----:B------:R-:W-:Y:S01]  /*9140*/  HMMA.16816.F32.BF16 R200, R172, R198, R200 ;  /* 0x000000c6acc8723c */ /* 0x000fe200000418c8 */
[----:B------:R-:W-:Y:S04]  /*9150*/  LDSM.16.M88.4 R196, [R237+0xc000] ;  /* 0x00c00000edc4783b */ /* 0x000fe80000000200 */
[----:B------:R-:W4:Y:S01]  /*9160*/  LDSM.16.M88.4 R172, [R228+0x6000] ;  /* 0x00600000e4ac783b */ /* 0x000f220000000200 */
[----:B-1----:R-:W-:Y:S06]  /*9170*/  HMMA.16816.F32.BF16 R20, R192, R4, R20 ;  /* 0x00000004c014723c */ /* 0x002fec0000041814 */
[----:B-----5:R-:W-:Y:S06]  /*9180*/  HMMA.16816.F32.BF16 R28, R168, R32, R28 ;  /* 0x00000020a81c723c */ /* 0x020fec000004181c */
[----:B------:R-:W-:Y:S01]  /*9190*/  HMMA.16816.F32.BF16 R16, R192, R6, R16 ;  /* 0x00000006c010723c */ /* 0x000fe20000041810 */
[----:B------:R-:W1:Y:S05]  /*91a0*/  LDSM.16.M88.4 R4, [R217] ;  /* 0x00000000d904783b */ /* 0x000e6a0000000200 */
[----:B------:R-:W-:Y:S01]  /*91b0*/  HMMA.16816.F32.BF16 R24, R168, R34, R24 ;  /* 0x00000022a818723c */ /* 0x000fe20000041818 */
[----:B------:R-:W5:Y:S05]  /*91c0*/  LDSM.16.M88.4 R32, [R228+0x6800] ;  /* 0x00680000e420783b */ /* 0x000f6a0000000200 */
[----:B--2---:R-:W-:Y:S06]  /*91d0*/  HMMA.16816.F32.BF16 R188, R8, R164, R188 ;  /* 0x000000a408bc723c */ /* 0x004fec00000418bc */
[C---:B---3--:R-:W-:Y:S06]  /*91e0*/  HMMA.16816.F32.BF16 R20, R168.reuse, R176, R20 ;  /* 0x000000b0a814723c */ /* 0x048fec0000041814 */
[----:B------:R-:W-:Y:S06]  /*91f0*/  HMMA.16816.F32.BF16 R16, R168, R178, R16 ;  /* 0x000000b2a810723c */ /* 0x000fec0000041810 */
[C---:B----4-:R-:W-:Y:S06]  /*9200*/  HMMA.16816.F32.BF16 R28, R196.reuse, R172, R28 ;  /* 0x000000acc41c723c */ /* 0x050fec000004181c */
[----:B------:R-:W-:Y:S01]  /*9210*/  HMMA.16816.F32.BF16 R24, R196, R174, R24 ;  /* 0x000000aec418723c */ /* 0x000fe20000041818 */
[----:B------:R-:W2:Y:S05]  /*9220*/  LDSM.16.M88.4 R172, [R235+0x17000] ;  /* 0x01700000ebac783b */ /* 0x000eaa0000000200 */
[----:B-1----:R-:W-:Y:S06]  /*9230*/  HMMA.16816.F32.BF16 R188, R192, R4, R188 ;  /* 0x00000004c0bc723c */ /* 0x002fec00000418bc */
[----:B-----5:R-:W-:Y:S06]  /*9240*/  HMMA.16816.F32.BF16 R20, R196, R32, R20 ;  /* 0x00000020c414723c */ /* 0x020fec0000041814 */
[----:B------:R-:W-:Y:S01]  /*9250*/  FMUL.FTZ R3, R28, UR21 ;  /* 0x000000151c037c20 */ /* 0x000fe20008410000 */
[----:B------:R-:W-:Y:S01]  /*9260*/  FMUL.FTZ R177, R29, UR21 ;  /* 0x000000151db17c20 */ /* 0x000fe20008410000 */
[----:B------:R-:W-:Y:S01]  /*9270*/  FMUL.FTZ R176, R30, UR21 ;  /* 0x000000151eb07c20 */ /* 0x000fe20008410000 */
[----:B------:R-:W-:Y:S01]  /*9280*/  FMUL.FTZ R32, R31, UR21 ;  /* 0x000000151f207c20 */ /* 0x000fe20008410000 */
[----:B------:R-:W-:Y:S01]  /*9290*/  HMMA.16816.F32.BF16 R184, R8, R166, R184 ;  /* 0x000000a608b8723c */ /* 0x000fe200000418b8 */
[----:B------:R-:W1:Y:S01]  /*92a0*/  LDSM.16.M88.4 R28, [R241+0x17800] ;  /* 0x01780000f11c783b */ /* 0x000e620000000200 */
        /* <DEDUP_REMOVED lines=12> */
[----:B--2---:R-:W-:Y:S03]  /*9370*/  HMMA.16816.F32.BF16 R188, R168, R172, R188 ;  /* 0x000000aca8bc723c */ /* 0x004fe600000418bc */
[----:B------:R-:W2:Y:S03]  /*9380*/  MUFU.TANH R178, R178 ;  /* 0x000000b200b27308 */ /* 0x000ea60000002400 */
[----:B------:R-:W-:Y:S01]  /*9390*/  HMMA.16816.F32.BF16 R184, R192, R6, R184 ;  /* 0x00000006c0b8723c */ /* 0x000fe200000418b8 */
[----:B------:R-:W-:Y:S01]  /*93a0*/  FMUL.FTZ R172, R27, UR21 ;  /* 0x000000151bac7c20 */ /* 0x000fe20008410000 */
[----:B------:R-:W-:Y:S03]  /*93b0*/  LDSM.16.M88.4 R4, [R235+0x17800] ;  /* 0x01780000eb04783b */ /* 0x000fe60000000200 */
[----:B------:R-:W2:Y:S01]  /*93c0*/  MUFU.TANH R179, R179 ;  /* 0x000000b300b37308 */ /* 0x000ea20000002400 */
[----:B----4-:R-:W4:Y:S01]  /*93d0*/  LDSM.16.M88.4 R24, [R216] ;  /* 0x00000000d818783b */ /* 0x010f220000000200 */
[----:B------:R-:W-:-:S06]  /*93e0*/  FMUL.FTZ R16, R16, UR21 ;  /* 0x0000001510107c20 */ /* 0x000fcc0008410000 */
[----:B------:R-:W2:Y:S01]  /*93f0*/  MUFU.TANH R32, R32 ;  /* 0x0000002000207308 */ /* 0x000ea20000002400 */
[C---:B-1----:R-:W-:Y:S07]  /*9400*/  HMMA.16816.F32.BF16 R180, R8.reuse, R28, R180 ;  /* 0x0000001c08b4723c */ /* 0x042fee00000418b4 */
[----:B------:R-:W1:Y:S01]  /*9410*/  MUFU.TANH R172, R172 ;  /* 0x000000ac00ac7308 */ /* 0x000e620000002400 */
[----:B------:R-:W-:Y:S01]  /*9420*/  HMMA.16816.F32.BF16 R200, R8, R30, R200 ;  /* 0x0000001e08c8723c */ /* 0x000fe200000418c8 */
[----:B------:R-:W-:Y:S01]  /*9430*/  FMUL.FTZ R28, R17, UR21 ;  /* 0x00000015111c7c20 */ /* 0x000fe20008410000 */
[----:B------:R-:W-:-:S04]  /*9440*/  IMAD.U32 R17, RZ, RZ, UR23 ;  /* 0x00000017ff117e24 */ /* 0x000fc8000f8e00ff */
[----:B------:R-:W-:Y:S01]  /*9450*/  HMMA.16816.F32.BF16 R184, R168, R174, R184 ;  /* 0x000000aea8b8723c */ /* 0x000fe200000418b8 */
[----:B-----5:R-:W-:Y:S02]  /*9460*/  IMAD.SHL.U32 R8, R35, 0x2, RZ ;  /* 0x0000000223087824 */ /* 0x020fe400078e00ff */
[----:B------:R-:W-:Y:S01]  /*9470*/  FMUL.FTZ R35, R18, UR21 ;  /* 0x0000001512237c20 */ /* 0x000fe20008410000 */
[----:B------:R-:W-:Y:S01]  /*9480*/  FMUL.FTZ R18, R19, UR21 ;  /* 0x0000001513127c20 */ /* 0x000fe20008410000 */
[----:B------:R-:W5:Y:S01]  /*9490*/  MUFU.TANH R20, R20 ;  /* 0x0000001400147308 */ /* 0x000f620000002400 */
[----:B------:R-:W-:Y:S01]  /*94a0*/  LOP3.LUT R8, R8, 0x6, RZ, 0xc0, !PT ;  /* 0x0000000608087812 */ /* 0x000fe200078ec0ff */
[----:B---3--:R-:W-:Y:S04]  /*94b0*/  HMMA.16816.F32.BF16 R188, R196, R164, R188 ;  /* 0x000000a4c4bc723c */ /* 0x008fe800000418bc */
[----:B------:R-:W-:-:S02]  /*94c0*/  IMAD R17, R17, 0x40, R8 ;  /* 0x0000004011117824 */ /* 0x000fc400078e0208 */
[----:B------:R-:W3:Y:S01]  /*94d0*/  MUFU.TANH R34, R34 ;  /* 0x0000002200227308 */ /* 0x000ee20000002400 */
[----:B------:R-:W3:Y:S01]  /*94e0*/  LDSM.16.M88.4 R8, [R228+0x7800] ;  /* 0x00780000e408783b */ /* 0x000ee20000000200 */
[----:B------:R-:W-:-:S04]  /*94f0*/  DEPBAR.LE SB0, 0x0 ;  /* 0x000080000000791a */ /* 0x000fc80000000000 */
[----:B----4-:R-:W-:Y:S01]  /*9500*/  HMMA.16816.F32.BF16 R180, R192, R24, R180 ;  /* 0x00000018c0b4723c */ /* 0x010fe200000418b4 */
[C---:B------:R-:W-:Y:S01]  /*9510*/  VIADD R19, R17.reuse, 0x1 ;  /* 0x0000000111137836 */ /* 0x040fe20000000000 */
[----:B------:R-:W-:Y:S01]  /*9520*/  MUFU.TANH R3, R3 ;  /* 0x0000000300037308 */ /* 0x000fe20000002400 */
[----:B------:R-:W-:-:S03]  /*9530*/  VIADD R23, R17, 0x9 ;  /* 0x0000000911177836 */ /* 0x000fc60000000000 */
[----:B------:R-:W-:Y:S01]  /*9540*/  HMMA.16816.F32.BF16 R200, R192, R26, R200 ;  /* 0x0000001ac0c8723c */ /* 0x000fe200000418c8 */
[C---:B------:R-:W-:Y:S02]  /*9550*/  ISETP.GE.AND P3, PT, R19.reuse, R2, PT ;  /* 0x000000021300720c */ /* 0x040fe40003f66270 */
[----:B------:R-:W-:Y:S01]  /*9560*/  ISETP.GE.AND P2, PT, R19, R0, PT ;  /* 0x000000001300720c */ /* 0x000fe20003f46270 */
[----:B------:R-:W-:Y:S01]  /*9570*/  VIADD R19, R17, 0x8 ;  /* 0x0000000811137836 */ /* 0x000fe20000000000 */
[C---:B------:R-:W-:Y:S01]  /*9580*/  ISETP.GE.AND P1, PT, R23.reuse, R2, PT ;  /* 0x000000021700720c */ /* 0x040fe20003f26270 */
[----:B------:R-:W-:Y:S01]  /*9590*/  HMMA.16816.F32.BF16 R184, R196, R166, R184 ;  /* 0x000000a6c4b8723c */ /* 0x000fe200000418b8 */
[----:B------:R-:W-:Y:S01]  /*95a0*/  FMUL.FTZ R190, R190, UR21 ;  /* 0x00000015bebe7c20 */ /* 0x000fe20008410000 */
[----:B------:R-:W-:Y:S01]  /*95b0*/  ISETP.GE.AND P4, PT, R23, R0, PT ;  /* 0x000000001700720c */ /* 0x000fe20003f86270 */
[----:B------:R-:W-:Y:S01]  /*95c0*/  VIADD R23, R17, 0x11 ;  /* 0x0000001111177836 */ /* 0x000fe20000000000 */
[C---:B------:R-:W-:Y:S01]  /*95d0*/  ISETP.GE.AND P5, PT, R19.reuse, R2, PT ;  /* 0x000000021300720c */ /* 0x040fe20003fa6270 */
[----:B------:R-:W4:Y:S01]  /*95e0*/  MUFU.TANH R207, R190 ;  /* 0x000000be00cf7308 */ /* 0x000f220000002400 */
[----:B------:R-:W-:Y:S01]  /*95f0*/  ISETP.GE.AND P0, PT, R19, R0, PT ;  /* 0x000000001300720c */ /* 0x000fe20003f06270 */
[----:B------:R-:W-:Y:S01]  /*9600*/  VIADD R19, R17, 0x10 ;  /* 0x0000001011137836 */ /* 0x000fe20000000000 */
[----:B--2---:R-:W-:Y:S01]  /*9610*/  FSEL R178, R178, -INF , !P1 ;  /* 0xff800000b2b27808 */ /* 0x004fe20004800000 */
[----:B------:R-:W-:Y:S01]  /*9620*/  FMUL.FTZ R174, R188, UR21 ;  /* 0x00000015bcae7c20 */ /* 0x000fe20008410000 */
[----:B------:R-:W-:Y:S01]  /*9630*/  FSEL R179, R179, -INF , !P0 ;  /* 0xff800000b3b37808 */ /* 0x000fe20004000000 */
[----:B------:R-:W-:Y:S01]  /*9640*/  FMUL.FTZ R189, R189, UR21 ;  /* 0x00000015bdbd7c20 */ /* 0x000fe20008410000 */
[----:B------:R-:W-:Y:S01]  /*9650*/  HMMA.16816.F32.BF16 R180, R168, R4, R180 ;  /* 0x00000004a8b4723c */ /* 0x000fe200000418b4 */
[----:B------:R-:W-:Y:S01]  /*9660*/  ISETP.GE.AND P6, PT, R19, R2, PT ;  /* 0x000000021300720c */ /* 0x000fe20003fc6270 */
[----:B------:R-:W2:Y:S01]  /*9670*/  MUFU.TANH R21, R21 ;  /* 0x0000001500157308 */ /* 0x000ea20000002400 */
[----:B------:R-:W-:-:S03]  /*9680*/  FMUL.FTZ R191, R191, UR21 ;  /* 0x00000015bfbf7c20 */ /* 0x000fc60008410000 */
[----:B------:R-:W-:Y:S01]  /*9690*/  HMMA.16816.F32.BF16 R200, R168, R6, R200 ;  /* 0x00000006a8c8723c */ /* 0x000fe200000418c8 */
[----:B------:R-:W-:Y:S02]  /*96a0*/  FSEL R4, R177, -INF , !P3 ;  /* 0xff800000b1047808 */ /* 0x000fe40005800000 */
[----:B------:R-:W-:Y:S01]  /*96b0*/  ISETP.GE.AND P3, PT, R19, R0, PT ;  /* 0x000000001300720c */ /* 0x000fe20003f66270 */
[----:B------:R-:W-:Y:S01]  /*96c0*/  VIADD R19, R17, 0x18 ;  /* 0x0000001811137836 */ /* 0x000fe20000000000 */
[----:B------:R-:W-:Y:S01]  /*96d0*/  FSEL R5, R32, -INF , !P2 ;  /* 0xff80000020057808 */ /* 0x000fe20005000000 */
[----:B------:R4:W2:Y:S01]  /*96e0*/  MUFU.TANH R30, R16 ;  /* 0x00000010001e7308 */ /* 0x0008a20000002400 */
[----:B-1----:R-:W-:Y:S01]  /*96f0*/  FSEL R7, R172, -INF , !P4 ;  /* 0xff800000ac077808 */ /* 0x002fe20006000000 */
[----:B------:R-:W-:Y:S01]  /*9700*/  FMUL.FTZ R185, R185, UR21 ;  /* 0x00000015b9b97c20 */ /* 0x000fe20008410000 */
[C---:B------:R-:W-:Y:S01]  /*9710*/  ISETP.GE.AND P0, PT, R19.reuse, R2, PT ;  /* 0x000000021300720c */ /* 0x040fe20003f06270 */
[----:B------:R-:W-:Y:S01]  /*9720*/  FMUL.FTZ R172, R184, UR21 ;  /* 0x00000015b8ac7c20 */ /* 0x000fe20008410000 */
[----:B------:R-:W-:Y:S01]  /*9730*/  ISETP.GE.AND P1, PT, R19, R0, PT ;  /* 0x000000001300720c */ /* 0x000fe20003f26270 */
[----:B------:R-:W-:Y:S01]  /*9740*/  VIADD R19, R17, 0x19 ;  /* 0x0000001911137836 */ /* 0x000fe20000000000 */
[----:B-----5:R-:W-:Y:S01]  /*9750*/  FSEL R32, R20, -INF , !P6 ;  /* 0xff80000014207808 */ /* 0x020fe20007000000 */
[----:B------:R-:W1:Y:S01]  /*9760*/  MUFU.TANH R29, R22 ;  /* 0x00000016001d7308 */ /* 0x000e620000002400 */
[-C--:B------:R-:W-:Y:S01]  /*9770*/  ISETP.GE.AND P2, PT, R23, R2.reuse, PT ;  /* 0x000000021700720c */ /* 0x080fe20003f46270 */
[----:B------:R-:W-:Y:S01]  /*9780*/  FMUL.FTZ R6, R186, UR21 ;  /* 0x00000015ba067c20 */ /* 0x000fe20008410000 */
[C---:B------:R-:W-:Y:S01]  /*9790*/  ISETP.GE.AND P4, PT, R19.reuse, R2, PT ;  /* 0x000000021300720c */ /* 0x040fe20003f86270 */
[C---:B---3--:R-:W-:Y:S01]  /*97a0*/  HMMA.16816.F32.BF16 R180, R196.reuse, R8, R180 ;  /* 0x00000008c4b4723c */ /* 0x048fe200000418b4 */
[-C--:B------:R-:W-:Y:S01]  /*97b0*/  ISETP.GE.AND P6, PT, R19, R0.reuse, PT ;  /* 0x000000001300720c */ /* 0x080fe20003fc6270 */
[----:B------:R-:W-:Y:S01]  /*97c0*/  VIADD R19, R17, 0x20 ;  /* 0x0000002011137836 */ /* 0x000fe20000000000 */
[----:B------:R-:W-:Y:S01]  /*97d0*/  FSEL R34, R34, -INF , !P2 ;  /* 0xff80000022227808 */ /* 0x000fe20005000000 */
[----:B------:R-:W3:Y:S01]  /*97e0*/  MUFU.TANH R18, R18 ;  /* 0x0000001200127308 */ /* 0x000ee20000002400 */
[----:B----4-:R-:W-:Y:S01]  /*97f0*/  FSEL R16, R33, -INF , !P5 ;  /* 0xff80000021107808 */ /* 0x010fe20006800000 */
[----:B------:R-:W-:Y:S01]  /*9800*/  HMMA.16816.F32.BF16 R200, R196, R10, R200 ;  /* 0x0000000ac4c8723c */ /* 0x000fe200000418c8 */
[-C--:B------:R-:W-:Y:S01]  /*9810*/  ISETP.GE.AND P2, PT, R19, R0.reuse, PT ;  /* 0x000000001300720c */ /* 0x080fe20003f46270 */
[----:B------:R-:W-:Y:S01]  /*9820*/  VIADD R9, R17, 0x21 ;  /* 0x0000002111097836 */ /* 0x000fe20000000000 */
[----:B------:R-:W-:Y:S01]  /*9830*/  ISETP.GE.AND P5, PT, R23, R0, PT ;  /* 0x000000001700720c */ /* 0x000fe20003fa6270 */
[----:B------:R-:W-:Y:S01]  /*9840*/  FMUL.FTZ R8, R187, UR21 ;  /* 0x00000015bb087c20 */ /* 0x000fe20008410000 */
[----:B------:R-:W-:Y:S01]  /*9850*/  FSEL R207, R207, -INF , !P2 ;  /* 0xff800000cfcf7808 */ /* 0x000fe20005000000 */
[----:B------:R-:W4:Y:S01]  /*9860*/  MUFU.TANH R206, R189 ;  /* 0x000000bd00ce7308 */ /* 0x000f220000002400 */
[C---:B------:R-:W-:Y:S01]  /*9870*/  ISETP.GE.AND P2, PT, R17.reuse, R2, PT ;  /* 0x000000021100720c */ /* 0x040fe20003f46270 */
[----:B------:R-:W-:Y:S01]  /*9880*/  VIADD R11, R17, 0x30 ;  /* 0x00000030110b7836 */ /* 0x000fe20000000000 */
[----:B--2---:R-:W-:-:S02]  /*9890*/  FSEL R169, R21, -INF , !P5 ;  /* 0xff80000015a97808 */ /* 0x004fc40006800000 */
[----:B------:R-:W-:Y:S02]  /*98a0*/  FSEL R10, R3, -INF , !P2 ;  /* 0xff800000030a7808 */ /* 0x000fe40005000000 */
[----:B------:R-:W-:Y:S01]  /*98b0*/  FSEL R30, R30, -INF , !P0 ;  /* 0xff8000001e1e7808 */ /* 0x000fe20004000000 */
[----:B------:R-:W2:Y:S01]  /*98c0*/  MUFU.TANH R174, R174 ;  /* 0x000000ae00ae7308 */ /* 0x000ea20000002400 */
[----:B------:R-:W-:Y:S02]  /*98d0*/  FMNMX.FTZ R3, R15, R10, !PT ;  /* 0x0000000a0f037209 */ /* 0x000fe40007810000 */
[C---:B------:R-:W-:Y:S01]  /*98e0*/  ISETP.GE.AND P5, PT, R9.reuse, R2, PT ;  /* 0x000000020900720c */ /* 0x040fe20003fa6270 */
[----:B------:R-:W-:Y:S01]  /*98f0*/  FMUL.FTZ R180, R180, UR21 ;  /* 0x00000015b4b47c20 */ /* 0x000fe20008410000 */
[----:B------:R-:W-:Y:S01]  /*9900*/  ISETP.GE.AND P0, PT, R9, R0, PT ;  /* 0x000000000900720c */ /* 0x000fe20003f06270 */
[----:B------:R-:W-:Y:S01]  /*9910*/  VIADD R9, R17, 0x29 ;  /* 0x0000002911097836 */ /* 0x000fe20000000000 */
[----:B-1----:R-:W-:Y:S01]  /*9920*/  FSEL R29, R29, -INF , !P3 ;  /* 0xff8000001d1d7808 */ /* 0x002fe20005800000 */
[----:B------:R-:W1:Y:S01]  /*9930*/  MUFU.TANH R35, R35 ;  /* 0x0000002300237308 */ /* 0x000e620000002400 */
[-C--:B------:R-:W-:Y:S01]  /*9940*/  ISETP.GE.AND P3, PT, R19, R2.reuse, PT ;  /* 0x000000021300720c */ /* 0x080fe20003f66270 */
[----:B------:R-:W-:Y:S01]  /*9950*/  VIADD R19, R17, 0x28 ;  /* 0x0000002811137836 */ /* 0x000fe20000000000 */
[----:B------:R-:W-:Y:S01]  /*9960*/  FMNMX.FTZ R3, R4, R3, !PT ;  /* 0x0000000304037209 */ /* 0x000fe20007810000 */
[----:B------:R-:W-:Y:S01]  /*9970*/  FMUL.FTZ R181, R181, UR21 ;  /* 0x00000015b5b57c20 */ /* 0x000fe20008410000 */
[----:B---3--:R-:W-:Y:S01]  /*9980*/  FSEL R33, R18, -INF , !P6 ;  /* 0xff80000012217808 */ /* 0x008fe20007000000 */
[----:B------:R-:W-:Y:S01]  /*9990*/  FMUL.FTZ R188, R200, UR21 ;  /* 0x00000015c8bc7c20 */ /* 0x000fe20008410000 */
[----:B----4-:R-:W-:Y:S01]  /*99a0*/  FSEL R206, R206, -INF , !P5 ;  /* 0xff800000cece7808 */ /* 0x010fe20006800000 */
[----:B------:R-:W3:Y:S01]  /*99b0*/  MUFU.TANH R204, R185 ;  /* 0x000000b900cc7308 */ /* 0x000ee20000002400 */
[-C--:B------:R-:W-:Y:S01]  /*99c0*/  ISETP.GE.AND P6, PT, R9, R2.reuse, PT ;  /* 0x000000020900720c */ /* 0x080fe20003fc6270 */
[----:B------:R-:W-:Y:S01]  /*99d0*/  FMUL.FTZ R186, R201, UR21 ;  /* 0x00000015c9ba7c20 */ /* 0x000fe20008410000 */
[----:B------:R-:W-:Y:S01]  /*99e0*/  ISETP.GE.AND P5, PT, R11, R2, PT ;  /* 0x000000020b00720c */ /* 0x000fe20003fa6270 */
[----:B------:R-:W-:Y:S01]  /*99f0*/  FMUL.FTZ R183, R183, UR21 ;  /* 0x00000015b7b77c20 */ /* 0x000fe20008410000 */
[----:B------:R-:W-:Y:S01]  /*9a00*/  ISETP.GE.AND P2, PT, R11, R0, PT ;  /* 0x000000000b00720c */ /* 0x000fe20003f46270 */
[----:B------:R-:W-:Y:S01]  /*9a10*/  FMUL.FTZ R182, R182, UR21 ;  /* 0x00000015b6b67c20 */ /* 0x000fe20008410000 */
[----:B--2---:R-:W-:Y:S01]  /*9a20*/  FSEL R174, R174, -INF , !P3 ;  /* 0xff800000aeae7808 */ /* 0x004fe20005800000 */
[----:B------:R-:W2:Y:S01]  /*9a30*/  MUFU.TANH R205, R191 ;  /* 0x000000bf00cd7308 */ /* 0x000ea20000002400 */
[----:B------:R-:W-:Y:S01]  /*9a40*/  FMNMX.FTZ R11, R16, R3, !PT ;  /* 0x00000003100b7209 */ /* 0x000fe20007810000 */
[----:B------:R-:W-:Y:S01]  /*9a50*/  VIADD R3, R17, 0x38 ;  /* 0x0000003811037836 */ /* 0x000fe20000000000 */
[----:B-1----:R-:W-:-:S02]  /*9a60*/  FSEL R35, R35, -INF , !P1 ;  /* 0xff80000023237808 */ /* 0x002fc40004800000 */
[----:B------:R-:W-:Y:S01]  /*9a70*/  ISETP.GE.AND P3, PT, R9, R0, PT ;  /* 0x000000000900720c */ /* 0x000fe20003f66270 */
[----:B------:R-:W-:Y:S01]  /*9a80*/  VIADD R9, R17, 0x31 ;  /* 0x0000003111097836 */ /* 0x000fe20000000000 */
[----:B------:R-:W-:Y:S01]  /*9a90*/  ISETP.GE.AND P1, PT, R19, R2, PT ;  /* 0x000000021300720c */ /* 0x000fe20003f26270 */
[----:B------:R-:W1:Y:S01]  /*9aa0*/  MUFU.TANH R172, R172 ;  /* 0x000000ac00ac7308 */ /* 0x000e620000002400 */
[----:B---3--:R-:W-:Y:S01]  /*9ab0*/  FSEL R204, R204, -INF , !P6 ;  /* 0xff800000cccc7808 */ /* 0x008fe20007000000 */
[----:B------:R-:W-:Y:S01]  /*9ac0*/  FMUL.FTZ R185, R202, UR21 ;  /* 0x00000015cab97c20 */ /* 0x000fe20008410000 */
[C---:B------:R-:W-:Y:S01]  /*9ad0*/  ISETP.GE.AND P6, PT, R17.reuse, R0, PT ;  /* 0x000000001100720c */ /* 0x040fe20003fc6270 */
[----:B------:R-:W-:Y:S01]  /*9ae0*/  VIADD R17, R17, 0x39 ;  /* 0x0000003911117836 */ /* 0x000fe20000000000 */
[----:B------:R-:W-:-:S03]  /*9af0*/  FMNMX.FTZ R11, R178, R11, !PT ;  /* 0x0000000bb20b7209 */ /* 0x000fc60007810000 */
[----:B------:R-:W3:Y:S01]  /*9b00*/  MUFU.TANH R176, R176 ;  /* 0x000000b000b07308 */ /* 0x000ee20000002400 */
[----:B--2---:R-:W-:Y:S02]  /*9b10*/  FSEL R205, R205, -INF , !P0 ;  /* 0xff800000cdcd7808 */ /* 0x004fe40004000000 */
[----:B------:R-:W-:Y:S02]  /*9b20*/  ISETP.GE.AND P0, PT, R9, R2, PT ;  /* 0x000000020900720c */ /* 0x000fe40003f06270 */
[----:B------:R-:W-:-:S03]  /*9b30*/  FMNMX.FTZ R11, R32, R11, !PT ;  /* 0x0000000b200b7209 */ /* 0x000fc60007810000 */
[----:B------:R-:W2:Y:S01]  /*9b40*/  MUFU.TANH R28, R28 ;  /* 0x0000001c001c7308 */ /* 0x000ea20000002400 */
[----:B-1----:R-:W-:Y:S02]  /*9b50*/  FSEL R172, R172, -INF , !P1 ;  /* 0xff800000acac7808 */ /* 0x002fe40004800000 */
[----:B------:R-:W-:Y:S02]  /*9b60*/  ISETP.GE.AND P1, PT, R9, R0, PT ;  /* 0x000000000900720c */ /* 0x000fe40003f26270 */
[----:B------:R-:W-:-:S03]  /*9b70*/  FMNMX.FTZ R11, R34, R11, !PT ;  /* 0x0000000b220b7209 */ /* 0x000fc60007810000 */
[----:B------:R-:W1:Y:S01]  /*9b80*/  MUFU.TANH R192, R180 ;  /* 0x000000b400c07308 */ /* 0x000e620000002400 */
[----:B---3--:R-:W-:Y:S02]  /*9b90*/  FSEL R9, R176, -INF , !P6 ;  /* 0xff800000b0097808 */ /* 0x008fe40007000000 */
[----:B------:R-:W-:Y:S02]  /*9ba0*/  FMNMX.FTZ R11, R30, R11, !PT ;  /* 0x0000000b1e0b7209 */ /* 0x000fe40007810000 */
[----:B------:R-:W-:Y:S02]  /*9bb0*/  FMNMX.FTZ R18, R14, R9, !PT ;  /* 0x000000090e127209 */ /* 0x000fe40007810000 */
[----:B------:R-:W-:Y:S01]  /*9bc0*/  ISETP.GE.AND P6, PT, R3, R2, PT ;  /* 0x000000020300720c */ /* 0x000fe20003fc6270 */
[----:B------:R-:W3:Y:S01]  /*9bd0*/  MUFU.TANH R190, R181 ;  /* 0x000000b500be7308 */ /* 0x000ee20000002400 */
[----:B--2---:R-:W-:Y:S02]  /*9be0*/  FSEL R28, R28, -INF , !P4 ;  /* 0xff8000001c1c7808 */ /* 0x004fe40006000000 */
[----:B------:R-:W-:-:S02]  /*9bf0*/  FMNMX.FTZ R18, R5, R18, !PT ;  /* 0x0000001205127209 */ /* 0x000fc40007810000 */
[----:B------:R-:W-:Y:S02]  /*9c00*/  FMNMX.FTZ R11, R28, R11, !PT ;  /* 0x0000000b1c0b7209 */ /* 0x000fe40007810000 */
[----:B------:R-:W-:Y:S01]  /*9c10*/  ISETP.GE.AND P4, PT, R19, R0, PT ;  /* 0x000000001300720c */ /* 0x000fe20003f86270 */
[----:B------:R-:W2:Y:S01]  /*9c20*/  MUFU.TANH R188, R188 ;  /* 0x000000bc00bc7308 */ /* 0x000ea20000002400 */
[----:B-1----:R-:W-:Y:S02]  /*9c30*/  FSEL R192, R192, -INF , !P5 ;  /* 0xff800000c0c07808 */ /* 0x002fe40006800000 */
[----:B------:R-:W-:Y:S02]  /*9c40*/  ISETP.GE.AND P5, PT, R17, R2, PT ;  /* 0x000000021100720c */ /* 0x000fe40003fa6270 */
[----:B------:R-:W-:Y:S02]  /*9c50*/  FMNMX.FTZ R2, R179, R18, !PT ;  /* 0x00000012b3027209 */ /* 0x000fe40007810000 */
[----:B------:R-:W-:Y:S01]  /*9c60*/  FMNMX.FTZ R11, R174, R11, !PT ;  /* 0x0000000bae0b7209 */ /* 0x000fe20007810000 */
[----:B------:R-:W-:Y:S01]  /*9c70*/  MUFU.TANH R6, R6 ;  /* 0x0000000600067308 */ /* 0x000fe20000002400 */
[----:B------:R-:W-:-:S02]  /*9c80*/  FMNMX.FTZ R2, R7, R2, !PT ;  /* 0x0000000207027209 */ /* 0x000fc40007810000 */
[----:B------:R-:W-:Y:S02]  /*9c90*/  FMNMX.FTZ R11, R206, R11, !PT ;  /* 0x0000000bce0b7209 */ /* 0x000fe40007810000 */
[----:B------:R-:W-:Y:S02]  /*9ca0*/  FMNMX.FTZ R2, R29, R2, !PT ;  /* 0x000000021d027209 */ /* 0x000fe40007810000 */
[----:B------:R-:W-:Y:S01]  /*9cb0*/  FMNMX.FTZ R11, R172, R11, !PT ;  /* 0x0000000bac0b7209 */ /* 0x000fe20007810000 */
[----:B------:R-:W1:Y:S01]  /*9cc0*/  MUFU.TANH R186, R186 ;  /* 0x000000ba00ba7308 */ /* 0x000e620000002400 */
[----:B------:R-:W-:Y:S02]  /*9cd0*/  FMNMX.FTZ R2, R169, R2, !PT ;  /* 0x00000002a9027209 */ /* 0x000fe40007810000 */
[----:B---3--:R-:W-:Y:S02]  /*9ce0*/  FSEL R190, R190, -INF , !P0 ;  /* 0xff800000bebe7808 */ /* 0x008fe40004000000 */
[----:B------:R-:W-:-:S02]  /*9cf0*/  FMNMX.FTZ R2, R35, R2, !PT ;  /* 0x0000000223027209 */ /* 0x000fc40007810000 */
[----:B------:R-:W-:Y:S01]  /*9d00*/  FMNMX.FTZ R11, R204, R11, !PT ;  /* 0x0000000bcc0b7209 */ /* 0x000fe20007810000 */
[----:B------:R3:W-:Y:S01]  /*9d10*/  MUFU.TANH R187, R183 ;  /* 0x000000b700bb7308 */ /* 0x0007e20000002400 */
[----:B------:R-:W-:Y:S02]  /*9d20*/  PLOP3.LUT P0, PT, PT, PT, UP0, 0x80, 0x0 ;  /* 0x000000000000781c */ /* 0x000fe40003f0f008 */
[----:B------:R-:W-:Y:S02]  /*9d30*/  FMNMX.FTZ R2, R33, R2, !PT ;  /* 0x0000000221027209 */ /* 0x000fe40007810000 */
[----:B------:R-:W-:Y:S02]  /*9d40*/  FMNMX.FTZ R11, R192, R11, !PT ;  /* 0x0000000bc00b7209 */ /* 0x000fe40007810000 */
[----:B--2---:R-:W-:Y:S01]  /*9d50*/  FSEL R188, R188, -INF , !P6 ;  /* 0xff800000bcbc7808 */ /* 0x004fe20007000000 */
[----:B------:R-:W2:Y:S01]  /*9d60*/  MUFU.TANH R8, R8 ;  /* 0x0000000800087308 */ /* 0x000ea20000002400 */
[----:B------:R-:W-:-:S02]  /*9d70*/  FMNMX.FTZ R2, R207, R2, !PT ;  /* 0x00000002cf027209 */ /* 0x000fc40007810000 */
[----:B------:R-:W-:Y:S02]  /*9d80*/  FMNMX.FTZ R11, R190, R11, !PT ;  /* 0x0000000bbe0b7209 */ /* 0x000fe40007810000 */
[----:B-1----:R-:W-:Y:S02]  /*9d90*/  FSEL R186, R186, -INF , !P5 ;  /* 0xff800000baba7808 */ /* 0x002fe40006800000 */
[----:B------:R-:W-:Y:S01]  /*9da0*/  FMNMX.FTZ R11, R188, R11, !PT ;  /* 0x0000000bbc0b7209 */ /* 0x000fe20007810000 */
[----:B------:R-:W1:Y:S01]  /*9db0*/  MUFU.TANH R189, R182 ;  /* 0x000000b600bd7308 */ /* 0x000e620000002400 */
[----:B---3--:R-:W-:Y:S01]  /*9dc0*/  FMUL.FTZ R183, R203, UR21 ;  /* 0x00000015cbb77c20 */ /* 0x008fe20008410000 */
[----:B------:R-:W-:Y:S02]  /*9dd0*/  FSEL R203, R6, -INF , !P4 ;  /* 0xff80000006cb7808 */ /* 0x000fe40006000000 */
[----:B------:R-:W-:Y:S02]  /*9de0*/  FMNMX.FTZ R6, R205, R2, !PT ;  /* 0x00000002cd067209 */ /* 0x000fe40007810000 */
[----:B------:R-:W-:-:S02]  /*9df0*/  FMNMX.FTZ R11, R186, R11, !PT ;  /* 0x0000000bba0b7209 */ /* 0x000fc40007810000 */
[----:B------:R-:W3:Y:S01]  /*9e00*/  MUFU.TANH R185, R185 ;  /* 0x000000b900b97308 */ /* 0x000ee20000002400 */
[----:B--2---:R-:W-:Y:S02]  /*9e10*/  FSEL R201, R8, -INF , !P3 ;  /* 0xff80000008c97808 */ /* 0x004fe40005800000 */
[----:B------:R-:W-:-:S05]  /*9e20*/  FMNMX.FTZ R6, R203, R6, !PT ;  /* 0x00000006cb067209 */ /* 0x000fca0007810000 */
[----:B------:R-:W2:Y:S01]  /*9e30*/  MUFU.TANH R183, R183 ;  /* 0x000000b700b77308 */ /* 0x000ea20000002400 */
[----:B-1----:R-:W-:Y:S01]  /*9e40*/  FSEL R189, R189, -INF , !P2 ;  /* 0xff800000bdbd7808 */ /* 0x002fe20005000000 */
[----:B------:R-:W-:Y:S06]  /*9e50*/  BAR.SYNC.DEFER_BLOCKING 0x0 ;  /* 0x0000000000007b1d */ /* 0x000fec0000010000 */
[----:B------:R-:W-:Y:S05]  /*9e60*/  @!P0 BRA `(.L_x_918) ;  /* 0x0000000000708947 */ /* 0x000fea0003800000 */
        /* <DEDUP_REMOVED lines=28> */
.L_x_918:
[----:B------:R-:W-:Y:S01]  /*a030*/  FMNMX.FTZ R6, R201, R6, !PT ;  /* 0x00000006c9067209 */ /* 0x000fe20007810000 */
[----:B------:R-:W4:Y:S01]  /*a040*/  SHFL.BFLY PT, R2, R11, 0x2, 0x1f ;  /* 0x0c401f000b027f89 */ /* 0x000f2200000e0000 */
[----:B------:R-:W-:Y:S01]  /*a050*/  ISETP.GE.AND P0, PT, R3, R0, PT ;  /* 0x000000000300720c */ /* 0x000fe20003f06270 */
[----:B------:R-:W-:Y:S01]  /*a060*/  UISETP.GE.AND UP0, UPT, UR16, 0x4, UPT ;  /* 0x000000041000788c */ /* 0x000fe2000bf06270 */
[----:B------:R-:W-:Y:S01]  /*a070*/  FSEL R187, R187, -INF , !P1 ;  /* 0xff800000bbbb7808 */ /* 0x000fe20004800000 */
[----:B------:R-:W-:Y:S01]  /*a080*/  LDSM.16.MT88.4 R24, [R236+0x18000] ;  /* 0x01800000ec18783b */ /* 0x000fe20000004200 */
[----:B------:R-:W-:Y:S02]  /*a090*/  FMNMX.FTZ R6, R189, R6, !PT ;  /* 0x00000006bd067209 */ /* 0x000fe40007810000 */
[----:B------:R-:W-:Y:S01]  /*a0a0*/  ISETP.GE.AND P1, PT, R17, R0, PT ;  /* 0x000000001100720c */ /* 0x000fe20003f26270 */
[----:B-1----:R-:W-:Y:S01]  /*a0b0*/  LDSM.16.MT88.4 R20, [R234+0x18000] ;  /* 0x01800000ea14783b */ /* 0x002fe20000004200 */
[----:B---3--:R-:W-:-:S02]  /*a0c0*/  FSEL R185, R185, -INF , !P0 ;  /* 0xff800000b9b97808 */ /* 0x008fc40004000000 */
[----:B------:R-:W-:Y:S02]  /*a0d0*/  FMNMX.FTZ R6, R187, R6, !PT ;  /* 0x00000006bb067209 */ /* 0x000fe40007810000 */
[----:B--2---:R-:W-:Y:S01]  /*a0e0*/  FSEL R183, R183, -INF , !P1 ;  /* 0xff800000b7b77808 */ /* 0x004fe20004800000 */
[----:B------:R-:W-:Y:S01]  /*a0f0*/  @UP0 UIADD3 UR16, UR16, -0x4, URZ ;  /* 0xfffffffc10100890 */ /* 0x000fe2000fffe03f */
[----:B------:R-:W-:-:S04]  /*a100*/  FMNMX.FTZ R6, R185, R6, !PT ;  /* 0x00000006b9067209 */ /* 0x000fc80007810000 */
[----:B------:R-:W-:-:S05]  /*a110*/  FMNMX.FTZ R17, R183, R6, !PT ;  /* 0x00000006b7117209 */ /* 0x000fca0007810000 */
[----:B------:R-:W1:Y:S01]  /*a120*/  SHFL.BFLY PT, R0, R17, 0x2, 0x1f ;  /* 0x0c401f0011007f89 */ /* 0x000e6200000e0000 */
[----:B----4-:R-:W-:-:S05]  /*a130*/  FMNMX.FTZ R11, R11, R2, !PT ;  /* 0x000000020b0b7209 */ /* 0x010fca0007810000 */
[----:B------:R-:W2:Y:S01]  /*a140*/  SHFL.BFLY PT, R164, R11, 0x1, 0x1f ;  /* 0x0c201f000ba47f89 */ /* 0x000ea200000e0000 */
[----:B-1----:R-:W-:-:S05]  /*a150*/  FMNMX.FTZ R0, R17, R0, !PT ;  /* 0x0000000011007209 */ /* 0x002fca0007810000 */
[----:B------:R-:W1:Y:S01]  /*a160*/  SHFL.BFLY PT, R3, R0, 0x1, 0x1f ;  /* 0x0c201f0000037f89 */ /* 0x000e6200000e0000 */
[----:B--2---:R-:W-:-:S04]  /*a170*/  FMNMX.FTZ R164, R11, R164, !PT ;  /* 0x000000a40ba47209 */ /* 0x004fc80007810000 */
        /* <DEDUP_REMOVED lines=8> */
[----:B------:R-:W-:Y:S01]  /*a200*/  LDSM.16.MT88.4 R16, [R232+0x18000] ;  /* 0x01800000e810783b */ /* 0x000fe20000004200 */
[----:B------:R-:W-:Y:S01]  /*a210*/  FADD.FTZ R4, R15, -R4 ;  /* 0x800000040f047221 */ /* 0x000fe20000010000 */
[----:B------:R-:W-:Y:S01]  /*a220*/  MUFU.EX2 R167, R167 ;  /* 0x000000a700a77308 */ /* 0x000fe20000000800 */
[----:B-1----:R-:W-:Y:S01]  /*a230*/  FMNMX.FTZ R3, R0, R3, !PT ;  /* 0x0000000300037209 */ /* 0x002fe20007810000 */
[--C-:B------:R-:W-:Y:S01]  /*a240*/  FFMA.FTZ R193, R32, UR22, -R191.reuse ;  /* 0x0000001620c17c23 */ /* 0x100fe200080108bf */
[----:B------:R-:W-:Y:S01]  /*a250*/  FMUL.FTZ R182, R4, UR22 ;  /* 0x0000001604b67c20 */ /* 0x000fe20008410000 */
[--C-:B------:R-:W-:Y:S01]  /*a260*/  FFMA.FTZ R194, R34, UR22, -R191.reuse ;  /* 0x0000001622c27c23 */ /* 0x100fe200080108bf */
[C---:B------:R-:W-:Y:S01]  /*a270*/  FSETP.NEU.FTZ.AND P0, PT, R3.reuse, -INF , PT ;  /* 0xff8000000300780b */ /* 0x040fe20003f1d000 */
[----:B------:R-:W-:Y:S01]  /*a280*/  FMUL.FTZ R184, R3, UR22 ;  /* 0x0000001603b87c20 */ /* 0x000fe20008410000 */
[--C-:B------:R-:W-:Y:S01]  /*a290*/  FFMA.FTZ R195, R30, UR22, -R191.reuse ;  /* 0x000000161ec37c23 */ /* 0x100fe200080108bf */
[----:B------:R-:W1:Y:S01]  /*a2a0*/  MUFU.EX2 R181, R181 ;  /* 0x000000b500b57308 */ /* 0x000e620000000800 */
[--C-:B------:R-:W-:Y:S01]  /*a2b0*/  FFMA.FTZ R196, R28, UR22, -R191.reuse ;  /* 0x000000161cc47c23 */ /* 0x100fe200080108bf */
[--C-:B------:R-:W-:Y:S01]  /*a2c0*/  FFMA.FTZ R209, R206, UR22, -R191.reuse ;  /* 0x00000016ced17c23 */ /* 0x100fe200080108bf */
[----:B------:R-:W-:Y:S01]  /*a2d0*/  FSEL R184, R184, RZ, P0 ;  /* 0x000000ffb8b87208 */ /* 0x000fe20000000000 */
[--C-:B------:R-:W-:Y:S01]  /*a2e0*/  FFMA.FTZ R202, R174, UR22, -R191.reuse ;  /* 0x00000016aeca7c23 */ /* 0x100fe200080108bf */
[--C-:B------:R-:W-:Y:S01]  /*a2f0*/  FFMA.FTZ R206, R172, UR22, -R191.reuse ;  /* 0x00000016acce7c23 */ /* 0x100fe200080108bf */
[----:B------:R-:W-:Y:S01]  /*a300*/  FFMA.FTZ R211, R204, UR22, -R191 ;  /* 0x00000016ccd37c23 */ /* 0x000fe200080108bf */
[----:B------:R-:W-:Y:S01]  /*a310*/  LDSM.16.MT88.4 R172, [R234+0x1e800] ;  /* 0x01e80000eaac783b */ /* 0x000fe20000004200 */
[--C-:B------:R-:W-:Y:S01]  /*a320*/  FFMA.FTZ R2, R5, UR22, -R184.reuse ;  /* 0x0000001605027c23 */ /* 0x100fe200080108b8 */
[----:B------:R-:W-:Y:S01]  /*a330*/  FSEL R5, R3, RZ, P0 ;  /* 0x000000ff03057208 */ /* 0x000fe20000000000 */
[--C-:B------:R-:W-:Y:S01]  /*a340*/  FFMA.FTZ R166, R9, UR22, -R184.reuse ;  /* 0x0000001609a67c23 */ /* 0x100fe200080108b8 */
[--C-:B------:R-:W-:Y:S01]  /*a350*/  FFMA.FTZ R0, R179, UR22, -R184.reuse ;  /* 0x00000016b3007c23 */ /* 0x100fe200080108b8 */
[--C-:B------:R-:W-:Y:S01]  /*a360*/  FFMA.FTZ R15, R7, UR22, -R184.reuse ;  /* 0x00000016070f7c23 */ /* 0x100fe200080108b8 */
[----:B------:R-:W-:Y:S01]  /*a370*/  MUFU.EX2 R180, R180 ;  /* 0x000000b400b47308 */ /* 0x000fe20000000800 */
[----:B------:R-:W-:Y:S01]  /*a380*/  FADD.FTZ R5, R14, -R5 ;  /* 0x800000050e057221 */ /* 0x000fe20000010000 */
[----:B------:R-:W2:Y:S01]  /*a390*/  LDSM.16.MT88.4 R8, [R233+0x18000] ;  /* 0x01800000e908783b */ /* 0x000ea20000004200 */
[--C-:B------:R-:W-:Y:S01]  /*a3a0*/  FFMA.FTZ R197, R29, UR22, -R184.reuse ;  /* 0x000000161dc57c23 */ /* 0x100fe200080108b8 */
[----:B-1----:R-:W-:Y:S01]  /*a3b0*/  F2FP.BF16.F32.PACK_AB R4, R167, R181 ;  /* 0x000000b5a704723e */ /* 0x002fe200000010ff */
[----:B------:R-:W-:Y:S01]  /*a3c0*/  FMUL.FTZ R14, R5, UR22 ;  /* 0x00000016050e7c20 */ /* 0x000fe20008410000 */
[--C-:B------:R-:W-:Y:S01]  /*a3d0*/  FFMA.FTZ R198, R169, UR22, -R184.reuse ;  /* 0x00000016a9c67c23 */ /* 0x100fe200080108b8 */
[--C-:B------:R-:W-:Y:S01]  /*a3e0*/  FFMA.FTZ R199, R35, UR22, -R184.reuse ;  /* 0x0000001623c77c23 */ /* 0x100fe200080108b8 */
[----:B------:R-:W1:Y:S01]  /*a3f0*/  MUFU.EX2 R165, R165 ;  /* 0x000000a500a57308 */ /* 0x000e620000000800 */
[--C-:B------:R-:W-:Y:S01]  /*a400*/  FFMA.FTZ R200, R33, UR22, -R184.reuse ;  /* 0x0000001621c87c23 */ /* 0x100fe200080108b8 */
[----:B------:R-:W-:Y:S01]  /*a410*/  LDSM.16.MT88.4 R28, [R232+0x1e000] ;  /* 0x01e00000e81c783b */ /* 0x000fe20000004200 */
[--C-:B------:R-:W-:Y:S01]  /*a420*/  FFMA.FTZ R204, R207, UR22, -R184.reuse ;  /* 0x00000016cfcc7c23 */ /* 0x100fe200080108b8 */
[--C-:B------:R-:W-:Y:S01]  /*a430*/  FFMA.FTZ R205, R205, UR22, -R184.reuse ;  /* 0x00000016cdcd7c23 */ /* 0x100fe200080108b8 */
[--C-:B------:R-:W-:Y:S01]  /*a440*/  FFMA.FTZ R203, R203, UR22, -R184.reuse ;  /* 0x00000016cbcb7c23 */ /* 0x100fe200080108b8 */
[----:B------:R-:W-:Y:S01]  /*a450*/  LDSM.16.MT88.4 R168, [R236+0x1a800] ;  /* 0x01a80000eca8783b */ /* 0x000fe20000004200 */
[----:B------:R-:W-:Y:S01]  /*a460*/  FFMA.FTZ R188, R188, UR22, -R191 ;  /* 0x00000016bcbc7c23 */ /* 0x000fe200080108bf */
[----:B------:R-:W-:Y:S01]  /*a470*/  MUFU.EX2 R166, R166 ;  /* 0x000000a600a67308 */ /* 0x000fe20000000800 */
[--C-:B------:R-:W-:Y:S01]  /*a480*/  FFMA.FTZ R187, R187, UR22, -R184.reuse ;  /* 0x00000016bbbb7c23 */ /* 0x100fe200080108b8 */
[----:B------:R-:W-:Y:S01]  /*a490*/  LDSM.16.MT88.4 R32, [R234+0x1a800] ;  /* 0x01a80000ea20783b */ /* 0x000fe20000004200 */
[----:B------:R-:W-:Y:S01]  /*a4a0*/  FFMA.FTZ R185, R185, UR22, -R184 ;  /* 0x00000016b9b97c23 */ /* 0x000fe200080108b8 */
[----:B------:R-:W-:-:S02]  /*a4b0*/  PLOP3.LUT P0, PT, PT, PT, UP0, 0x80, 0x0 ;  /* 0x000000000000781c */ /* 0x000fc40003f0f008 */
[----:B------:R-:W-:Y:S02]  /*a4c0*/  LDSM.16.MT88.4 R176, [R236+0x1e800] ;  /* 0x01e80000ecb0783b */ /* 0x000fe40000004200 */
        /* <DEDUP_REMOVED lines=140> */
[----:B------:R-:W5:Y:S01]  /*ad90*/  MUFU.EX2 R194, R194 ;  /* 0x000000c200c27308 */ /* 0x000f620000000800 */
[-C--:B------:R-:W-:Y:S01]  /*ada0*/  FMUL.FTZ R116, R116, R182.reuse ;  /* 0x000000b674747220 */ /* 0x080fe20000410000 */
[----:B------:R-:W-:Y:S01]  /*adb0*/  FMUL.FTZ R117, R117, R182 ;  /* 0x000000b675757220 */ /* 0x000fe20000410000 */
[-C--:B------:R-:W-:Y:S01]  /*adc0*/  FMUL.FTZ R118, R118, R14.reuse ;  /* 0x0000000e76767220 */ /* 0x080fe20000410000 */
[C---:B--2---:R-:W-:Y:S01]  /*add0*/  HMMA.16816.F32.BF16 R84, R4.reuse, R8, R84 ;  /* 0x000000080454723c */ /* 0x044fe20000041854 */
[----:B------:R-:W-:Y:S01]  /*ade0*/  FMUL.FTZ R119, R119, R14 ;  /* 0x0000000e77777220 */ /* 0x000fe20000410000 */
[-C--:B------:R-:W-:Y:S01]  /*adf0*/  FMUL.FTZ R120, R120, R182.reuse ;  /* 0x000000b678787220 */ /* 0x080fe20000410000 */
[----:B------:R-:W-:Y:S01]  /*ae00*/  FMUL.FTZ R121, R121, R182 ;  /* 0x000000b679797220 */ /* 0x000fe20000410000 */
[----:B------:R-:W-:Y:S01]  /*ae10*/  MUFU.EX2 R195, R195 ;  /* 0x000000c300c37308 */ /* 0x000fe20000000800 */
        /* <DEDUP_REMOVED lines=8> */
[----:B------:R-:W-:Y:S01]  /*aea0*/  MUFU.EX2 R196, R196 ;  /* 0x000000c400c47308 */ /* 0x000fe20000000800 */
[----:B------:R-:W-:Y:S01]  /*aeb0*/  FMUL.FTZ R95, R95, R14 ;  /* 0x0000000e5f5f7220 */ /* 0x000fe20000410000 */
[-C--:B------:R-:W-:Y:S01]  /*aec0*/  FMUL.FTZ R96, R96, R182.reuse ;  /* 0x000000b660607220 */ /* 0x080fe20000410000 */
[----:B------:R-:W-:Y:S01]  /*aed0*/  FMUL.FTZ R97, R97, R182 ;  /* 0x000000b661617220 */ /* 0x000fe20000410000 */
[-C--:B------:R-:W-:Y:S01]  /*aee0*/  FMUL.FTZ R98, R98, R14.reuse ;  /* 0x0000000e62627220 */ /* 0x080fe20000410000 */
[C---:B------:R-:W-:Y:S01]  /*aef0*/  HMMA.16816.F32.BF16 R64, R4.reuse, R18, R64 ;  /* 0x000000120440723c */ /* 0x040fe20000041840 */
[----:B------:R-:W4:Y:S01]  /*af00*/  LDSM.16.MT88.4 R16, [R232+0x1c000] ;  /* 0x01c00000e810783b */ /* 0x000f220000004200 */
[----:B------:R-:W-:Y:S01]  /*af10*/  FMUL.FTZ R99, R99, R14 ;  /* 0x0000000e63637220 */ /* 0x000fe20000410000 */
[----:B------:R-:W-:Y:S01]  /*af20*/  MUFU.EX2 R197, R197 ;  /* 0x000000c500c57308 */ /* 0x000fe20000000800 */
[-C--:B------:R-:W-:Y:S01]  /*af30*/  FMUL.FTZ R124, R124, R182.reuse ;  /* 0x000000b67c7c7220 */ /* 0x080fe20000410000 */
[-C--:B------:R-:W-:Y:S01]  /*af40*/  FMUL.FTZ R125, R125, R182.reuse ;  /* 0x000000b67d7d7220 */ /* 0x080fe20000410000 */
[C---:B-1----:R-:W-:Y:S01]  /*af50*/  HMMA.16816.F32.BF16 R100, R4.reuse, R24, R100 ;  /* 0x000000180464723c */ /* 0x042fe20000041864 */
[-C--:B------:R-:W-:Y:S01]  /*af60*/  FMUL.FTZ R128, R128, R182.reuse ;  /* 0x000000b680807220 */ /* 0x080fe20000410000 */
[----:B------:R-:W-:Y:S01]  /*af70*/  FMUL.FTZ R129, R129, R182 ;  /* 0x000000b681817220 */ /* 0x000fe20000410000 */
[-C--:B------:R-:W-:Y:S01]  /*af80*/  FMUL.FTZ R126, R126, R14.reuse ;  /* 0x0000000e7e7e7220 */ /* 0x080fe20000410000 */
[-C--:B------:R-:W-:Y:S01]  /*af90*/  FMUL.FTZ R127, R127, R14.reuse ;  /* 0x0000000e7f7f7220 */ /* 0x080fe20000410000 */
[----:B------:R-:W1:Y:S01]  /*afa0*/  MUFU.EX2 R198, R198 ;  /* 0x000000c600c67308 */ /* 0x000e620000000800 */
[C---:B------:R-:W-:Y:S01]  /*afb0*/  HMMA.16816.F32.BF16 R104, R4.reuse, R26, R104 ;  /* 0x0000001a0468723c */ /* 0x040fe20000041868 */
[----:B------:R-:W4:Y:S01]  /*afc0*/  LDSM.16.MT88.4 R24, [R236+0x18800] ;  /* 0x01880000ec18783b */ /* 0x000f220000004200 */
[-C--:B------:R-:W-:Y:S01]  /*afd0*/  FMUL.FTZ R130, R130, R14.reuse ;  /* 0x0000000e82827220 */ /* 0x080fe20000410000 */
[----:B------:R-:W-:Y:S01]  /*afe0*/  FMUL.FTZ R131, R131, R14 ;  /* 0x0000000e83837220 */ /* 0x000fe20000410000 */
        /* <DEDUP_REMOVED lines=217> */
.L_x_916:
[----:B------:R-:W-:-:S12]  /*bd80*/  UIADD3 UR16, UR23, -0x1, URZ ;  /* 0xffffffff17107890 */ /* 0x000fd8000fffe03f */
.L_x_919:
        /* <DEDUP_REMOVED lines=17> */
.L_x_923:
        /* <DEDUP_REMOVED lines=28> */
.L_x_921:
        /* <DEDUP_REMOVED lines=16> */
[----:B------:R-:W-:Y:S02]  /*c160*/  ISETP.LT.AND P0, PT, RZ, UR16, PT ;  /* 0x00000010ff007c0c */ /* 0x000fe4000bf01270 */
        /* <DEDUP_REMOVED lines=314> */
.L_x_922:
        /* <DEDUP_REMOVED lines=459> */
.L_x_920:
        /* <DEDUP_REMOVED lines=272> */
.L_x_924:
        /* <DEDUP_REMOVED lines=24> */
.L_x_925:
        /* <DEDUP_REMOVED lines=122> */
.L_x_927:
[----:B------:R-:W-:Y:S05]  /*10be0*/  BSYNC B0 ;  /* 0x0000000000007941 */ /* 0x000fea0003800000 */
.L_x_926:
        /* <DEDUP_REMOVED lines=32> */
.L_x_929:
[----:B------:R-:W-:Y:S05]  /*10df0*/  BSYNC B0 ;  /* 0x0000000000007941 */ /* 0x000fea0003800000 */
.L_x_928:
        /* <DEDUP_REMOVED lines=22> */
.L_x_931:
[----:B------:R-:W-:Y:S05]  /*10f60*/  BSYNC B0 ;  /* 0x0000000000007941 */ /* 0x000fea0003800000 */
.L_x_930:
        /* <DEDUP_REMOVED lines=22> */
.L_x_933:
[----:B------:R-:W-:Y:S05]  /*110d0*/  BSYNC B0 ;  /* 0x0000000000007941 */ /* 0x000fea0003800000 */
.L_x_932:
        /* <DEDUP_REMOVED lines=21> */
.L_x_912:
        /* <DEDUP_REMOVED lines=86> */
.L_x_935:
[----:B------:R-:W-:Y:S05]  /*11790*/  BSYNC B0 ;  /* 0x0000000000007941 */ /* 0x000fea0003800000 */
.L_x_934:
        /* <DEDUP_REMOVED lines=20> */
.L_x_937:
[----:B------:R-:W-:Y:S05]  /*118e0*/  BSYNC B0 ;  /* 0x0000000000007941 */ /* 0x000fea0003800000 */
.L_x_936:
        /* <DEDUP_REMOVED lines=18> */
.L_x_939:
[----:B------:R-:W-:Y:S05]  /*11a10*/  BSYNC B0 ;  /* 0x0000000000007941 */ /* 0x000fea0003800000 */
.L_x_938:
        /* <DEDUP_REMOVED lines=18> */
.L_x_941:
[----:B------:R-:W-:Y:S05]  /*11b40*/  BSYNC B0 ;  /* 0x0000000000007941 */ /* 0x000fea0003800000 */
.L_x_940:
        /* <DEDUP_REMOVED lines=10> */
.L_x_943:
[----:B------:R-:W-:Y:S05]  /*11bf0*/  BSYNC B0 ;  /* 0x0000000000007941 */ /* 0x000fea0003800000 */
.L_x_942:
        /* <DEDUP_REMOVED lines=10> */
.L_x_945:
[----:B------:R-:W-:Y:S05]  /*11ca0*/  BSYNC B0 ;  /* 0x0000000000007941 */ /* 0x000fea0003800000 */
.L_x_944:
        /* <DEDUP_REMOVED lines=10> */
.L_x_947:
[----:B------:R-:W-:Y:S05]  /*11d50*/  BSYNC B0 ;  /* 0x0000000000007941 */ /* 0x000fea0003800000 */
.L_x_946:
        /* <DEDUP_REMOVED lines=10> */
.L_x_948:
        /* <DEDUP_REMOVED lines=16> */
.L_x_1273:


//--------------------- .text._ZN5flash16flash_fwd_kernelI23Flash_fwd_kernel_traitsILi256ELi128ELi64ELi8ELb0ELb0EN7cutlass10bfloat16_tE19Flash_kernel_traitsILi256ELi128ELi64ELi8ES3_EELb1ELb1ELb0ELb1ELb0ELb0ELb0ELb0EEEvNS_16Flash_fwd_paramsE --------------------------
	.section	.text._ZN5flash16flash_fwd_kernelI23Flash_fwd_kernel_traitsILi256ELi128ELi64ELi8ELb0ELb0EN7cutlass10bfloat16_tE19Flash_kernel_traitsILi256ELi128ELi64ELi8ES3_EELb1ELb1ELb0ELb1ELb0ELb0ELb0ELb0EEEvNS_16Flash_fwd_paramsE,"ax",@progbits
	.align	128
        .global         _ZN5flash16flash_fwd_kernelI23Flash_fwd_kernel_traitsILi256ELi128ELi64ELi8ELb0ELb0EN7cutlass10bfloat16_tE19Flash_kernel_traitsILi256ELi128ELi64ELi8ES3_EELb1ELb1ELb0ELb1ELb0ELb0ELb0ELb0EEEvNS_16Flash_fwd_paramsE
        .type           _ZN5flash16flash_fwd_kernelI23Flash_fwd_kernel_traitsILi256ELi128ELi64ELi8ELb0ELb0EN7cutlass10bfloat16_tE19Flash_kernel_traitsILi256ELi128ELi64ELi8ES3_EELb1ELb1ELb0ELb1ELb0ELb0ELb0ELb0EEEvNS_16Flash_fwd_paramsE,@function
        .size           _ZN5flash16flash_fwd_kernelI23Flash_fwd_kernel_traitsILi256ELi128ELi64ELi8ELb0ELb0EN7cutlass10bfloat16_tE19Flash_kernel_traitsILi256ELi128ELi64ELi8ES3_EELb1ELb1ELb0ELb1ELb0ELb0ELb0ELb0EEEvNS_16Flash_fwd_paramsE,(.L_x_1274 - _ZN5flash16flash_fwd_kernelI23Flash_fwd_kernel_traitsILi256ELi128ELi64ELi8ELb0ELb0EN7cutlass10bfloat16_tE19Flash_kernel_traitsILi256ELi128ELi64ELi8ES3_EELb1ELb1ELb0ELb1ELb0ELb0ELb0ELb0EEEvNS_16Flash_fwd_paramsE)
        .other          _ZN5flash16flash_fwd_kernelI23Flash_fwd_kernel_traitsILi256ELi128ELi64ELi8ELb0ELb0EN7cutlass10bfloat16_tE19Flash_kernel_traitsILi256ELi128ELi64ELi8ES3_EELb1ELb1ELb0ELb1ELb0ELb0ELb0ELb0EEEvNS_16Flash_fwd_paramsE,@"STO_CUDA_ENTRY STV_DEFAULT"
_ZN5flash16flash_fwd_kernelI23Flash_fwd_kernel_traitsILi256ELi128ELi64ELi8ELb0ELb0EN7cutlass10bfloat16_tE19Flash_kernel_traitsILi256ELi128ELi64ELi8ES3_EELb1ELb1ELb0ELb1ELb0ELb0ELb0ELb0EEEvNS_16Flash_fwd_paramsE:
.text._ZN5flash16flash_fwd_kernelI23Flash_fwd_kernel_traitsILi256ELi128ELi64ELi8ELb0ELb0EN7cutlass10bfloat16_tE19Flash_kernel_traitsILi256ELi128ELi64ELi8ES3_EELb1ELb1ELb0ELb1ELb0ELb0ELb0ELb0EEEvNS_16Flash_fwd_paramsE:
        /* <DEDUP_REMOVED lines=93> */
.L_x_949:
[----:B------:R-:W-:-:S05]  /*05d0*/  ULDC UR8, c[0x0][0x2c8] ;  /* 0x0000b20000087ab9 */ /* 0x000fca0000000800 */
.L_x_950:
        /* <DEDUP_REMOVED lines=69> */
.L_x_952:
[----:B------:R-:W-:Y:S01]  /*0a30*/  ULDC UR4, c[0x0][0x278] ;  /* 0x00009e0000047ab9 */ /* 0x000fe20000000800 */
[----:B------:R-:W2:Y:S01]  /*0a40*/  S2R R2, SR_CTAID.Z ;  /* 0x0000000000027919 */ /* 0x000ea20000002700 */
[----:B------:R-:W-:Y:S01]  /*0a50*/  IMAD.U32 R0, RZ, RZ, UR4 ;  /* 0x00000004ff007e24 */ /* 0x000fe2000f8e00ff */
[----:B------:R-:W-:Y:S01]  /*0a60*/  UMOV UR14, URZ ;  /* 0x0000003f000e7c82 */ /* 0x000fe20008000000 */
[----:B------:R-:W-:Y:S01]  /*0a70*/  UIADD3 UR16, -UR27, UR19, URZ ;  /* 0x000000131b107290 */ /* 0x000fe2000fffe13f */
[----:B------:R-:W-:Y:S02]  /*0a80*/  LEA.HI R6, R26, R111, RZ, 0x6 ;  /* 0x0000006f1a067211 */ /* 0x000fe400078f30ff */
[----:B------:R-:W-:-:S03]  /*0a90*/  IABS R0, R0 ;  /* 0x0000000000007213 */ /* 0x000fc60000000000 */
[----:B------:R-:W-:Y:S01]  /*0aa0*/  IMAD.SHL.U32 R6, R6, 0x8, RZ ;  /* 0x0000000806067824 */ /* 0x000fe200078e00ff */
        /* <DEDUP_REMOVED lines=15> */
[----:B------:R-:W-:Y:S02]  /*0ba0*/  IMAD.SHL.U32 R120, R25, 0x8, RZ ;  /* 0x0000000819787824 */ /* 0x000fe400078e00ff */
[----:B------:R-:W-:Y:S01]  /*0bb0*/  VIADD R2, R232, 0x40 ;  /* 0x00000040e8027836 */ /* 0x000fe20000000000 */
[----:B------:R-:W-:Y:S01]  /*0bc0*/  UIMAD.WIDE.U32 UR14, UR15, UR11, UR14 ;  /* 0x0000000b0f0e72a5 */ /* 0x000fe2000f8e000e */
[----:B------:R-:W-:Y:S02]  /*0bd0*/  LOP3.LUT R0, R0, 0x1c0, RZ, 0xc0, !PT ;  /* 0x000001c000007812 */ /* 0x000fe400078ec0ff */
[----:B------:R-:W-:-:S02]  /*0be0*/  SHF.R.S32.HI R121, RZ, 0x1f, R120 ;  /* 0x0000001fff797819 */ /* 0x000fc40000011478 */
[----:B------:R-:W-:Y:S02]  /*0bf0*/  ISETP.GE.AND P4, PT, R2, UR16, PT ;  /* 0x0000001002007c0c */ /* 0x000fe4000bf86270 */
[----:B------:R-:W-:Y:S01]  /*0c00*/  UMOV UR11, UR15 ;  /* 0x0000000f000b7c82 */ /* 0x000fe20008000000 */
[----:B------:R2:W-:Y:S01]  /*0c10*/  STL.64 [R1+0x20], R120 ;  /* 0x0000207801007387 */ /* 0x0005e20000100a00 */
[----:B------:R-:W-:Y:S01]  /*0c20*/  UIMAD.WIDE.U32 UR14, UR11, UR5, URZ ;  /* 0x000000050b0e72a5 */ /* 0x000fe2000f8e003f */
[----:B------:R-:W-:Y:S02]  /*0c30*/  LOP3.LUT R2, R0, 0x38, R120, 0xf8, !PT ;  /* 0x0000003800027812 */ /* 0x000fe400078ef878 */
[----:B------:R-:W-:-:S04]  /*0c40*/  SHF.R.U32.HI R0, RZ, 0x3, R0 ;  /* 0x00000003ff007819 */ /* 0x000fc80000011600 */
[----:B------:R-:W-:Y:S01]  /*0c50*/  UMOV UR21, UR15 ;  /* 0x0000000f00157c82 */ /* 0x000fe20008000000 */
[----:B------:R-:W-:Y:S01]  /*0c60*/  LOP3.LUT R5, R2, R0, RZ, 0x3c, !PT ;  /* 0x0000000002057212 */ /* 0x000fe200078e3cff */
        /* <DEDUP_REMOVED lines=20> */
[----:B--2---:R-:W-:Y:S11]  /*0db0*/  @P0 BRA `(.L_x_953) ;  /* 0x0000000000340947 */ /* 0x004ff60003800000 */
        /* <DEDUP_REMOVED lines=13> */
.L_x_953:
[----:B------:R-:W-:Y:S01]  /*0e90*/  ULDC.64 UR10, c[0x0][0x258] ;  /* 0x00009600000a7ab9 */ /* 0x000fe20000000a00 */
[C---:B------:R-:W-:Y:S01]  /*0ea0*/  IADD3 R2, P0, R120.reuse, UR20, RZ ;  /* 0x0000001478027c10 */ /* 0x040fe2000ff1e0ff */
[----:B------:R-:W2:Y:S01]  /*0eb0*/  S2UR UR4, SR_CgaCtaId ;  /* 0x00000000000479c3 */ /* 0x000ea20000008800 */
[----:B------:R-:W-:Y:S01]  /*0ec0*/  UIMAD UR15, UR5, UR10, URZ ;  /* 0x0000000a050f72a4 */ /* 0x000fe2000f8e023f */
[C---:B------:R-:W-:Y:S01]  /*0ed0*/  VIADD R118, R120.reuse, 0x40 ;  /* 0x0000004078767836 */ /* 0x040fe20000000000 */
[----:B------:R-:W-:Y:S01]  /*0ee0*/  IADD3.X R3, R121, UR12, RZ, P0, !PT ;  /* 0x0000000c79037c10 */ /* 0x000fe200087fe4ff */
[----:B------:R-:W-:Y:S01]  /*0ef0*/  IMAD.U32 R0, RZ, RZ, UR10 ;  /* 0x0000000aff007e24 */ /* 0x000fe2000f8e00ff */
[----:B------:R-:W-:Y:S01]  /*0f00*/  UIMAD UR15, UR34, UR11, UR15 ;  /* 0x0000000b220f72a4 */ /* 0x000fe2000f8e020f */
[C---:B------:R-:W-:Y:S01]  /*0f10*/  IADD3 R117, R120.reuse, 0x80, RZ ;  /* 0x0000008078757810 */ /* 0x040fe20007ffe0ff */
[----:B------:R-:W-:Y:S01]  /*0f20*/  ULDC.64 UR12, c[0x0][0x260] ;  /* 0x00009800000c7ab9 */ /* 0x000fe20000000a00 */
[----:B------:R-:W-:Y:S01]  /*0f30*/  VIADD R116, R120, 0xc0 ;  /* 0x000000c078747836 */ /* 0x000fe20000000000 */
        /* <DEDUP_REMOVED lines=16> */
[----:B--2---:R-:W-:Y:S01]  /*1040*/  ULEA UR4, UR4, UR35, 0x18 ;  /* 0x0000002304047291 */ /* 0x004fe2000f8ec03f */
[----:B------:R-:W-:Y:S01]  /*1050*/  IADD3 R13, R15, UR15, RZ ;  /* 0x0000000f0f0d7c10 */ /* 0x000fe2000fffe0ff */
[----:B------:R-:W-:Y:S01]  /*1060*/  UIMAD UR35, UR14, UR10, URZ ;  /* 0x0000000a0e2372a4 */ /* 0x000fe2000f8e023f */
[----:B------:R3:W-:Y:S01]  /*1070*/  STL [R1+0x58], R28 ;  /* 0x0000581c01007387 */ /* 0x0007e20000100800 */
[----:B------:R-:W-:Y:S01]  /*1080*/  UIMAD UR32, UR21, UR13, UR32 ;  /* 0x0000000d152072a4 */ /* 0x000fe2000f8e0220 */
[----:B------:R-:W-:Y:S01]  /*1090*/  BSSY B0, `(.L_x_954) ;  /* 0x0000034000007945 */ /* 0x000fe20003800000 */
[----:B------:R-:W-:Y:S01]  /*10a0*/  UIMAD UR35, UR21, UR11, UR35 ;  /* 0x0000000b152372a4 */ /* 0x000fe2000f8e0223 */
[----:B------:R-:W-:Y:S01]  /*10b0*/  ISETP.GE.AND P5, PT, R4, UR16, PT ;  /* 0x0000001004007c0c */ /* 0x000fe2000bfa6270 */
[----:B------:R-:W-:Y:S01]  /*10c0*/  VIADD R24, R232, 0x20 ;  /* 0x00000020e8187836 */ /* 0x000fe20000000000 */
[----:B------:R-:W-:Y:S01]  /*10d0*/  LEA R222, R5, UR4, 0x1 ;  /* 0x0000000405de7c11 */ /* 0x000fe2000f8e08ff */
[----:B------:R-:W-:-:S04]  /*10e0*/  IMAD.WIDE R10, R0, 0x80, R232 ;  /* 0x00000080000a7825 */ /* 0x000fc800078e02e8 */
        /* <DEDUP_REMOVED lines=46> */
.L_x_955:
[----:B------:R-:W-:Y:S05]  /*13d0*/  BSYNC B0 ;  /* 0x0000000000007941 */ /* 0x000fea0003800000 */
.L_x_954:
        /* <DEDUP_REMOVED lines=54> */
.L_x_957:
[----:B------:R-:W-:Y:S05]  /*1740*/  BSYNC B0 ;  /* 0x0000000000007941 */ /* 0x000fea0003800000 */
.L_x_956:
[----:B------:R-:W-:Y:S04]  /*1750*/  BSSY B0, `(.L_x_958) ;  /* 0x0000031000007945 */ /* 0x000fe80003800000 */
[----:B------:R-:W-:Y:S05]  /*1760*/  @P4 BRA `(.L_x_959) ;  /* 0x0000000000bc4947 */ /* 0x000fea0003800000 */
[----:B------:R-:W-:Y:S01]  /*1770*/  ULDC UR12, c[0x0][0x2d0] ;  /* 0x0000b400000c7ab9 */ /* 0x000fe20000000800 */
[----:B-1--4-:R-:W-:Y:S01]  /*1780*/  IADD3 R4, P0, R10, 0x40, RZ ;  /* 0x000000400a047810 */ /* 0x012fe20007f1e0ff */
        /* <DEDUP_REMOVED lines=45> */
.L_x_959:
[----:B------:R-:W-:Y:S05]  /*1a60*/  BSYNC B0 ;  /* 0x0000000000007941 */ /* 0x000fea0003800000 */
.L_x_958:
[----:B------:R-:W-:Y:S01]  /*1a70*/  IADD3.X R17, R21, UR24, R22, P6, !PT ;  /* 0x0000001815117c10 */ /* 0x000fe2000b7fe416 */
[----:B------:R-:W-:Y:S01]  /*1a80*/  USHF.L.U64.HI UR15, UR8, 0x6, UR9 ;  /* 0x00000006080f7899 */ /* 0x000fe20008010209 */
[----:B------:R-:W-:Y:S01]  /*1a90*/  BSSY B0, `(.L_x_960) ;  /* 0x0000034000007945 */ /* 0x000fe20003800000 */
[----:B------:R-:W-:Y:S01]  /*1aa0*/  USHF.L.U32 UR38, UR8, 0x6, URZ ;  /* 0x0000000608267899 */ /* 0x000fe2000800063f */
[----:B------:R-:W-:-:S05]  /*1ab0*/  IMAD.WIDE.U32 R30, R29, UR21, R16 ;  /* 0x000000151d1e7c25 */ /* 0x000fca000f8e0010 */
        /* <DEDUP_REMOVED lines=49> */
.L_x_961:
[----:B------:R-:W-:Y:S05]  /*1dd0*/  BSYNC B0 ;  /* 0x0000000000007941 */ /* 0x000fea0003800000 */
.L_x_960:
        /* <DEDUP_REMOVED lines=9> */
[----:B-12-4-:R-:W-:Y:S01]  /*1e70*/  IMAD.WIDE.U32 R2, R109, UR20, R114 ;  /* 0x000000146d027c25 */ /* 0x016fe2000f8e0072 */
        /* <DEDUP_REMOVED lines=41> */
.L_x_963:
[----:B------:R-:W-:Y:S05]  /*2110*/  BSYNC B0 ;  /* 0x0000000000007941 */ /* 0x000fea0003800000 */
.L_x_962:
        /* <DEDUP_REMOVED lines=44> */
.L_x_965:
[----:B------:R-:W-:Y:S05]  /*23e0*/  BSYNC B0 ;  /* 0x0000000000007941 */ /* 0x000fea0003800000 */
.L_x_964:
        /* <DEDUP_REMOVED lines=10> */
[----:B-12-4-:R-:W-:Y:S01]  /*2490*/  LEA.HI R4, R26, R111, RZ, 0x4 ;  /* 0x0000006f1a047211 */ /* 0x016fe200078f20ff */
[----:B------:R-:W-:Y:S01]  /*24a0*/  @UP1 UIMAD.WIDE.U32 UR44, UR33, UR10, UR44 ;  /* 0x0000000a212c12a5 */ /* 0x000fe2000f8e002c */
[----:B------:R-:W-:-:S04]  /*24b0*/  DEPBAR.LE SB0, 0x0 ;  /* 0x000080000000791a */ /* 0x000fc80000000000 */
[----:B------:R-:W-:Y:S02]  /*24c0*/  @UP1 UIMAD UR11, UR33, UR11, UR42 ;  /* 0x0000000b210b12a4 */ /* 0x000fe4000f8e022a */
[----:B------:R-:W-:Y:S02]  /*24d0*/  @UP1 ULEA UR12, UP0, UR44, UR12, 0x2 ;  /* 0x0000000c2c0c1291 */ /* 0x000fe4000f80103f */
[----:B------:R-:W-:Y:S01]  /*24e0*/  @UP1 UIADD3 UR11, UR45, UR11, URZ ;  /* 0x0000000b2d0b1290 */ /* 0x000fe2000fffe03f */
[----:B------:R-:W-:Y:S01]  /*24f0*/  SHF.R.S32.HI R110, RZ, 0x5, R27 ;  /* 0x00000005ff6e7819 */ /* 0x000fe2000001141b */
[----:B------:R-:W-:Y:S02]  /*2500*/  @UP1 ULDC UR5, c[0x0][0x2e8] ;  /* 0x0000ba0000051ab9 */ /* 0x000fe40000000800 */
[----:B------:R-:W-:Y:S01]  /*2510*/  @UP1 ULEA.HI.X UR13, UR44, UR13, UR11, 0x2, UP0 ;  /* 0x0000000d2c0d1291 */ /* 0x000fe200080f140b */
[----:B------:R-:W-:-:S05]  /*2520*/  IMAD.U32 R2, RZ, RZ, UR12 ;  /* 0x0000000cff027e24 */ /* 0x000fca000f8e00ff */
[----:B------:R-:W-:-:S05]  /*2530*/  IMAD.U32 R3, RZ, RZ, UR13 ;  /* 0x0000000dff037e24 */ /* 0x000fca000f8e00ff */
[----:B------:R1:W2:Y:S01]  /*2540*/  @P0 LDG.E R13, desc[UR30][R2.64] ;  /* 0x0000001e020d0981 */ /* 0x0002a2000c1e1900 */
[----:B------:R-:W-:Y:S01]  /*2550*/  LOP3.LUT R0, R4, 0xfffffff0, RZ, 0xc0, !PT ;  /* 0xfffffff004007812 */ /* 0x000fe200078ec0ff */
[----:B------:R-:W2:Y:S01]  /*2560*/  @P0 MUFU.RCP R11, UR5 ;  /* 0x00000005000b0d08 */ /* 0x000ea20008001000 */
[----:B------:R-:W-:Y:S01]  /*2570*/  LEA R6, R110, UR27, 0x4 ;  /* 0x0000001b6e067c11 */ /* 0x000fe2000f8e20ff */
[----:B------:R-:W-:Y:S01]  /*2580*/  USHF.L.U64.HI UR12, UR6, 0x6, UR7 ;  /* 0x00000006060c7899 */ /* 0x000fe20008010207 */
[----:B------:R-:W-:Y:S01]  /*2590*/  ISETP.GE.AND P2, PT, R232, UR14, PT ;  /* 0x0000000ee8007c0c */ /* 0x000fe2000bf46270 */
[----:B------:R-:W-:Y:S01]  /*25a0*/  IMAD.IADD R0, R111, 0x1, -R0 ;  /* 0x000000016f007824 */ /* 0x000fe200078e0a00 */
[----:B------:R-:W-:Y:S01]  /*25b0*/  BAR.SYNC.DEFER_BLOCKING 0x0 ;  /* 0x0000000000007b1d */ /* 0x000fe20000010000 */
[----:B------:R-:W-:Y:S01]  /*25c0*/  USHF.L.U32 UR13, UR6, 0x6, URZ ;  /* 0x00000006060d7899 */ /* 0x000fe2000800063f */
[----:B------:R-:W-:Y:S01]  /*25d0*/  ISETP.GE.AND P6, PT, R24, UR14, PT ;  /* 0x0000000e18007c0c */ /* 0x000fe2000bfc6270 */
[----:B------:R-:W-:Y:S01]  /*25e0*/  UIMAD UR5, UR12, UR20, URZ ;  /* 0x000000140c0572a4 */ /* 0x000fe2000f8e023f */
[----:B------:R-:W-:-:S02]  /*25f0*/  SHF.R.S32.HI R5, RZ, 0x1f, R0 ;  /* 0x0000001fff057819 */ /* 0x000fc40000011400 */
[----:B------:R-:W-:Y:S01]  /*2600*/  BSSY B0, `(.L_x_966) ;  /* 0x000005d000007945 */ /* 0x000fe20003800000 */
[----:B------:R-:W-:Y:S01]  /*2610*/  UIMAD UR41, UR41, UR13, UR5 ;  /* 0x0000000d292972a4 */ /* 0x000fe2000f8e0205 */
[----:B------:R-:W-:Y:S02]  /*2620*/  LEA.HI R10, R5, R0, RZ, 0x3 ;  /* 0x00000000050a7211 */ /* 0x000fe400078f18ff */
[----:B------:R-:W-:Y:S01]  /*2630*/  UMOV UR5, URZ ;  /* 0x0000003f00057c82 */ /* 0x000fe20008000000 */
[----:B-1----:R-:W-:Y:S02]  /*2640*/  SHF.R.S32.HI R3, RZ, 0x1f, R23 ;  /* 0x0000001fff037819 */ /* 0x002fe40000011417 */
[----:B------:R-:W-:Y:S02]  /*2650*/  SHF.R.S32.HI R2, RZ, 0x4, R4 ;  /* 0x00000004ff027819 */ /* 0x000fe40000011404 */
[----:B------:R-:W-:Y:S02]  /*2660*/  LEA.HI R3, R3, R23, RZ, 0x2 ;  /* 0x0000001703037211 */ /* 0x000fe400078f10ff */
[----:B------:R-:W-:Y:S01]  /*2670*/  LEA.HI R4, R4, R2, RZ, 0x1 ;  /* 0x0000000204047211 */ /* 0x000fe200078f08ff */
[----:B------:R1:W-:Y:S01]  /*2680*/  @P2 STS.128 [R222+0x18000], RZ ;  /* 0x018000ffde002388 */ /* 0x0003e20000000c00 */
[----:B------:R-:W-:-:S02]  /*2690*/  SHF.R.S32.HI R5, RZ, 0x2, R3 ;  /* 0x00000002ff057819 */ /* 0x000fc40000011403 */
[----:B------:R-:W-:Y:S01]  /*26a0*/  LOP3.LUT R3, R4, 0xfffffffe, RZ, 0xc0, !PT ;  /* 0xfffffffe04037812 */ /* 0x000fe200078ec0ff */
[----:B------:R1:W-:Y:S01]  /*26b0*/  @P2 STS.128 [R222+0x1a000], RZ ;  /* 0x01a000ffde002388 */ /* 0x0003e20000000c00 */
[----:B------:R-:W-:Y:S02]  /*26c0*/  LOP3.LUT R4, R10, 0xfffffff8, RZ, 0xc0, !PT ;  /* 0xfffffff80a047812 */ /* 0x000fe400078ec0ff */
[----:B------:R-:W-:Y:S01]  /*26d0*/  IADD3 R12, R6, 0x1, R5 ;  /* 0x00000001060c7810 */ /* 0x000fe20007ffe005 */
[----:B------:R-:W-:Y:S01]  /*26e0*/  IMAD.IADD R9, R2, 0x1, -R3 ;  /* 0x0000000102097824 */ /* 0x000fe200078e0a03 */
[----:B------:R1:W-:Y:S01]  /*26f0*/  @P2 STS.128 [R222+0x1c000], RZ ;  /* 0x01c000ffde002388 */ /* 0x0003e20000000c00 */
[----:B------:R-:W-:Y:S02]  /*2700*/  IMAD.SHL.U32 R2, R25, 0x40, RZ ;  /* 0x0000004019027824 */ /* 0x000fe400078e00ff */
[----:B------:R-:W-:Y:S01]  /*2710*/  IMAD.IADD R40, R0, 0x1, -R4 ;  /* 0x0000000100287824 */ /* 0x000fe200078e0a04 */
[----:B------:R1:W-:Y:S01]  /*2720*/  @P2 STS.128 [R222+0x1e000], RZ ;  /* 0x01e000ffde002388 */ /* 0x0003e20000000c00 */
[----:B------:R-:W-:Y:S01]  /*2730*/  IMAD R4, R233, UR6, RZ ;  /* 0x00000006e9047c24 */ /* 0x000fe2000f8e02ff */
[----:B------:R-:W-:Y:S01]  /*2740*/  LOP3.LUT R0, R2, 0x1c0, RZ, 0xc0, !PT ;  /* 0x000001c002007812 */ /* 0x000fe200078ec0ff */
[----:B------:R-:W-:-:S04]  /*2750*/  IMAD.WIDE.U32 R2, R232, UR6, R120 ;  /* 0x00000006e8027c25 */ /* 0x000fc8000f8e0078 */
[----:B------:R-:W-:Y:S01]  /*2760*/  IMAD R7, R232, UR7, R4 ;  /* 0x00000007e8077c24 */ /* 0x000fe2000f8e0204 */
[----:B------:R-:W-:Y:S01]  /*2770*/  IADD3 R2, P1, R2, UR28, RZ ;  /* 0x0000001c02027c10 */ /* 0x000fe2000ff3e0ff */
[----:B------:R-:W-:Y:S02]  /*2780*/  IMAD.SHL.U32 R5, R232, 0x8, RZ ;  /* 0x00000008e8057824 */ /* 0x000fe400078e00ff */
[----:B------:R-:W-:Y:S01]  /*2790*/  IMAD.SHL.U32 R4, R40, 0x40, RZ ;  /* 0x0000004028047824 */ /* 0x000fe200078e00ff */
[----:B------:R-:W-:Y:S01]  /*27a0*/  IADD3.X R3, R3, UR25, R7, P1, !PT ;  /* 0x0000001903037c10 */ /* 0x000fe20008ffe407 */
[----:B------:R-:W-:Y:S01]  /*27b0*/  IMAD.SHL.U32 R8, R9, 0x8, RZ ;  /* 0x0000000809087824 */ /* 0x000fe200078e00ff */
[----:B------:R-:W-:Y:S02]  /*27c0*/  LOP3.LUT R6, R0, 0x8, R5, 0xf8, !PT ;  /* 0x0000000800067812 */ /* 0x000fe400078ef805 */
[----:B------:R-:W-:Y:S01]  /*27d0*/  SHF.R.U32.HI R5, RZ, 0x3, R0 ;  /* 0x00000003ff057819 */ /* 0x000fe20000011600 */
[----:B------:R-:W-:Y:S01]  /*27e0*/  IMAD.WIDE.U32 R16, R28, UR21, R2 ;  /* 0x000000151c107c25 */ /* 0x000fe2000f8e0002 */
[----:B------:R-:W-:-:S02]  /*27f0*/  LOP3.LUT R4, R4, 0x1c0, RZ, 0xc0, !PT ;  /* 0x000001c004047812 */ /* 0x000fc400078ec0ff */
[----:B------:R-:W-:Y:S01]  /*2800*/  LOP3.LUT R5, R6, R5, RZ, 0x3c, !PT ;  /* 0x0000000506057212 */ /* 0x000fe200078e3cff */
[----:B------:R-:W-:Y:S01]  /*2810*/  VIADD R15, R17, UR35 ;  /* 0x00000023110f7c36 */ /* 0x000fe20008000000 */
[----:B------:R1:W-:Y:S01]  /*2820*/  STL.64 [R1+0x48], R16 ;  /* 0x0000481001007387 */ /* 0x0003e20000100a00 */
[----:B------:R-:W-:Y:S01]  /*2830*/  IMAD.MOV.U32 R14, RZ, RZ, R16 ;  /* 0x000000ffff0e7224 */ /* 0x000fe200078e0010 */
[----:B------:R-:W-:Y:S01]  /*2840*/  LOP3.LUT R6, R4, 0x8, R8, 0xf8, !PT ;  /* 0x0000000804067812 */ /* 0x000fe200078ef808 */
[----:B------:R-:W-:Y:S01]  /*2850*/  IMAD.U32 R0, RZ, RZ, UR29 ;  /* 0x0000001dff007e24 */ /* 0x000fe2000f8e00ff */
[----:B------:R-:W-:Y:S01]  /*2860*/  SHF.R.U32.HI R4, RZ, 0x3, R4 ;  /* 0x00000003ff047819 */ /* 0x000fe20000011604 */
[----:B------:R-:W-:Y:S01]  /*2870*/  IMAD.SHL.U32 R2, R10, 0x40, RZ ;  /* 0x000000400a027824 */ /* 0x000fe200078e00ff */
[----:B------:R1:W-:Y:S02]  /*2880*/  STL.64 [R1+0x40], R14 ;  /* 0x0000400e01007387 */ /* 0x0003e40000100a00 */
[----:B------:R-:W-:Y:S01]  /*2890*/  IADD3 R8, R0, -UR19, R12 ;  /* 0x8000001300087c10 */ /* 0x000fe2000fffe00c */
[----:B------:R-:W-:Y:S01]  /*28a0*/  IMAD R0, R9, 0x200, R5 ;  /* 0x0000020009007824 */ /* 0x000fe200078e0205 */
[----:B------:R-:W-:Y:S01]  /*28b0*/  LOP3.LUT R5, R6, R4, RZ, 0x3c, !PT ;  /* 0x0000000406057212 */ /* 0x000fe200078e3cff */
[----:B------:R-:W-:-:S02]  /*28c0*/  IMAD.U32 R6, RZ, RZ, UR20 ;  /* 0x00000014ff067e24 */ /* 0x000fc4000f8e00ff */
[----:B------:R-:W-:Y:S01]  /*28d0*/  VIADD R108, R8, UR23 ;  /* 0x00000017086c7c36 */ /* 0x000fe20008000000 */
[----:B------:R-:W-:Y:S01]  /*28e0*/  LOP3.LUT R5, R5, 0xfffffe00, R2, 0xf8, !PT ;  /* 0xfffffe0005057812 */ /* 0x000fe200078ef802 */
[----:B------:R-:W-:-:S04]  /*28f0*/  IMAD.WIDE.U32 R6, R6, UR13, R14 ;  /* 0x0000000d06067c25 */ /* 0x000fc8000f8e000e */
[----:B------:R-:W-:Y:S02]  /*2900*/  IMAD R2, R110, 0x400, R5 ;  /* 0x000004006e027824 */ /* 0x000fe400078e0205 */
[----:B------:R-:W-:-:S03]  /*2910*/  VIADD R4, R7, UR41 ;  /* 0x0000002907047c36 */ /* 0x000fc60008000000 */
[----:B------:R-:W-:Y:S01]  /*2920*/  LEA R202, R2, UR4, 0x1 ;  /* 0x0000000402ca7c11 */ /* 0x000fe2000f8e08ff */
        /* <DEDUP_REMOVED lines=42> */
.L_x_967:
[----:B------:R-:W-:Y:S05]  /*2bd0*/  BSYNC B0 ;  /* 0x0000000000007941 */ /* 0x000fea0003800000 */
.L_x_966:
        /* <DEDUP_REMOVED lines=49> */
.L_x_969:
[----:B------:R-:W-:Y:S05]  /*2ef0*/  BSYNC B0 ;  /* 0x0000000000007941 */ /* 0x000fea0003800000 */
.L_x_968:
        /* <DEDUP_REMOVED lines=12> */
[----:B---3--:R-:W3:Y:S01]  /*2fc0*/  LDSM.16.M88.4 R28, [R151+0x11000] ;  /* 0x01100000971c783b */ /* 0x008ee20000000200 */
[----:B------:R-:W-:Y:S01]  /*2fd0*/  IMAD R203, R4, 0x2, R202 ;  /* 0x0000000204cb7824 */ /* 0x000fe200078e02ca */
[----:B------:R-:W-:Y:S01]  /*2fe0*/  UIADD3 UR33, UR37, 0x646e171e, URZ ;  /* 0x646e171e25217890 */ /* 0x000fe2000fffe03f */
[----:B------:R-:W-:Y:S01]  /*2ff0*/  @P1 VIADD R206, R0, 0xffffffe0 ;  /* 0xffffffe000ce1836 */ /* 0x000fe20000000000 */
[----:B------:R-:W5:Y:S01]  /*3000*/  LDSM.16.M88.4 R36, [R151+0x11800] ;  /* 0x011800009724783b */ /* 0x000f620000000200 */
        /* <DEDUP_REMOVED lines=13> */
[----:B------:R-:W-:Y:S01]  /*30e0*/  UMOV UR41, UR20 ;  /* 0x0000001400297c82 */ /* 0x000fe20008000000 */
[----:B------:R-:W-:Y:S01]  /*30f0*/  IMAD.U32 R2, RZ, RZ, UR20 ;  /* 0x00000014ff027e24 */ /* 0x000fe2000f8e00ff */
[----:B------:R-:W4:Y:S01]  /*3100*/  LDSM.16.M88.4 R72, [R206+0x1000] ;  /* 0x00100000ce48783b */ /* 0x000f220000000200 */
[----:B------:R-:W-:-:S02]  /*3110*/  VIADD R221, R206, 0x800 ;  /* 0x00000800cedd7836 */ /* 0x000fc40000000000 */
[----:B------:R-:W-:Y:S01]  /*3120*/  IMAD R2, R2, 0x40, R3 ;  /* 0x0000004002027824 */ /* 0x000fe200078e0203 */
[----:B------:R-:W4:Y:S01]  /*3130*/  LDSM.16.M88.4 R76, [R206+0x1800] ;  /* 0x00180000ce4c783b */ /* 0x000f220000000200 */
[----:B------:R-:W-:Y:S02]  /*3140*/  IMAD.U32 R3, RZ, RZ, UR29 ;  /* 0x0000001dff037e24 */ /* 0x000fe4000f8e00ff */
[----:B------:R-:W-:Y:S01]  /*3150*/  VIADD R7, R2, 0x9 ;  /* 0x0000000902077836 */ /* 0x000fe20000000000 */
[----:B------:R-:W-:Y:S01]  /*3160*/  LDSM.16.M88.4 R80, [R201+0x10000] ;  /* 0x01000000c950783b */ /* 0x000fe20000000200 */
[C---:B------:R-:W-:Y:S02]  /*3170*/  VIADD R220, R206.reuse, 0x1000 ;  /* 0x00001000cedc7836 */ /* 0x040fe40000000000 */
[C---:B------:R-:W-:Y:S01]  /*3180*/  VIADD R219, R206.reuse, 0x1800 ;  /* 0x00001800cedb7836 */ /* 0x040fe20000000000 */
[----:B-1----:R-:W-:Y:S01]  /*3190*/  HMMA.16816.F32.BF16 R24, R8, R16, RZ ;  /* 0x000000100818723c */ /* 0x002fe200000418ff */
[----:B------:R-:W-:Y:S01]  /*31a0*/  LDSM.16.M88.4 R92, [R201+0x10800] ;  /* 0x01080000c95c783b */ /* 0x000fe20000000200 */
[----:B------:R-:W-:-:S02]  /*31b0*/  VIADD R218, R206, 0x2000 ;  /* 0x00002000ceda7836 */ /* 0x000fc40000000000 */
[C---:B------:R-:W-:Y:S01]  /*31c0*/  VIADD R217, R206.reuse, 0x2800 ;  /* 0x00002800ced97836 */ /* 0x040fe20000000000 */
[----:B------:R-:W-:Y:S01]  /*31d0*/  LDSM.16.M88.4 R100, [R201+0x11000] ;  /* 0x01100000c964783b */ /* 0x000fe20000000200 */
[C---:B------:R-:W-:Y:S01]  /*31e0*/  HMMA.16816.F32.BF16 R32, R8.reuse, R18, RZ ;  /* 0x000000120820723c */ /* 0x040fe200000418ff */
        /* <DEDUP_REMOVED lines=12> */
[----:B---3--:R-:W-:Y:S01]  /*32b0*/  HMMA.16816.F32.BF16 R56, R8, R28, RZ ;  /* 0x0000001c0838723c */ /* 0x008fe200000418ff */
[----:B------:R-:W-:Y:S01]  /*32c0*/  LDSM.16.M88.4 R104, [R200+0x1000] ;  /* 0x00100000c868783b */ /* 0x000fe20000000200 */
[----:B------:R-:W-:-:S02]  /*32d0*/  VIADD R210, R206, 0x6000 ;  /* 0x00006000ced27836 */ /* 0x000fc40000000000 */
[C---:B------:R-:W-:Y:S01]  /*32e0*/  VIADD R209, R206.reuse, 0x6800 ;  /* 0x00006800ced17836 */ /* 0x040fe20000000000 */
[----:B------:R-:W0:Y:S01]  /*32f0*/  LDGDEPBAR ;  /* 0x00000000000079af */ /* 0x000e220000000000 */
[----:B------:R-:W-:Y:S01]  /*3300*/  HMMA.16816.F32.BF16 R64, R8, R30, RZ ;  /* 0x0000001e0840723c */ /* 0x000fe200000418ff */
[C---:B------:R-:W-:Y:S02]  /*3310*/  VIADD R208, R206.reuse, 0x7000 ;  /* 0x00007000ced07836 */ /* 0x040fe40000000000 */
[----:B------:R-:W-:-:S03]  /*3320*/  VIADD R207, R206, 0x7800 ;  /* 0x00007800cecf7836 */ /* 0x000fc60000000000 */
[C---:B-----5:R-:W-:Y:S06]  /*3330*/  HMMA.16816.F32.BF16 R68, R8.reuse, R36, RZ ;  /* 0x000000240844723c */ /* 0x060fec00000418ff */
[----:B------:R-:W-:Y:S01]  /*3340*/  HMMA.16816.F32.BF16 R52, R8, R38, RZ ;  /* 0x000000260834723c */ /* 0x000fe200000418ff */
[----:B------:R-:W3:Y:S05]  /*3350*/  LDSM.16.M88.4 R8, [R204] ;  /* 0x00000000cc08783b */ /* 0x000eea0000000200 */
[C---:B----4-:R-:W-:Y:S06]  /*3360*/  HMMA.16816.F32.BF16 R20, R12.reuse, R44, R24 ;  /* 0x0000002c0c14723c */ /* 0x050fec0000041818 */
        /* <DEDUP_REMOVED lines=172> */
[----:B------:R-:W-:Y:S01]  /*3e30*/  HMMA.16816.F32.BF16 R8, R8, R62, R44 ;  /* 0x0000003e0808723c */ /* 0x000fe2000004182c */
[----:B------:R-:W-:-:S02]  /*3e40*/  IMAD R52, R6, 0x8, R110 ;  /* 0x0000000806347824 */ /* 0x000fc400078e026e */
[----:B------:R-:W-:-:S03]  /*3e50*/  VIADD R6, R2, 0x1 ;  /* 0x0000000102067836 */ /* 0x000fc60000000000 */
[C---:B-1----:R-:W-:Y:S01]  /*3e60*/  HMMA.16816.F32.BF16 R48, R16.reuse, R64, R40 ;  /* 0x000000401030723c */ /* 0x042fe20000041828 */
[----:B------:R1:W-:Y:S05]  /*3e70*/  STL [R1+0x38], R52 ;  /* 0x0000383401007387 */ /* 0x0003ea0000100800 */
[C---:B------:R-:W-:Y:S06]  /*3e80*/  HMMA.16816.F32.BF16 R36, R16.reuse, R66, R36 ;  /* 0x000000421024723c */ /* 0x040fec0000041824 */
[C---:B---3--:R-:W-:Y:S06]  /*3e90*/  HMMA.16816.F32.BF16 R32, R16.reuse, R72, R32 ;  /* 0x000000481020723c */ /* 0x048fec0000041820 */
[C---:B----4-:R-:W-:Y:S06]  /*3ea0*/  HMMA.16816.F32.BF16 R40, R16.reuse, R80, R12 ;  /* 0x000000501028723c */ /* 0x050fec000004180c */
[C---:B------:R-:W-:Y:S01]  /*3eb0*/  HMMA.16816.F32.BF16 R44, R16.reuse, R56, R28 ;  /* 0x00000038102c723c */ /* 0x040fe2000004181c */
[C---:B------:R-:W-:Y:S01]  /*3ec0*/  VIMNMX R14, R108.reuse, UR29, PT ;  /* 0x0000001d6c0e7c48 */ /* 0x040fe2000bfe0100 */
[----:B------:R-:W-:Y:S01]  /*3ed0*/  UIADD3 UR29, UR36, -0x4ab325aa, URZ ;  /* 0xb54cda56241d7890 */ /* 0x000fe2000fffe03f */
[----:B------:R-:W-:Y:S01]  /*3ee0*/  VIADDMNMX R13, R108, 0x8, R3, PT ;  /* 0x000000086c0d7846 */ /* 0x000fe20003800103 */
[----:B------:R-:W-:Y:S01]  /*3ef0*/  VIADD R3, R2, 0x8 ;  /* 0x0000000802037836 */ /* 0x000fe20000000000 */
[C---:B------:R-:W-:Y:S01]  /*3f00*/  ISETP.GE.AND P6, PT, R6.reuse, R14, PT ;  /* 0x0000000e0600720c */ /* 0x040fe20003fc6270 */
[----:B------:R-:W-:Y:S01]  /*3f10*/  HMMA.16816.F32.BF16 R28, R16, R58, R8 ;  /* 0x0000003a101c723c */ /* 0x000fe20000041808 */
[----:B------:R-:W-:Y:S01]  /*3f20*/  BAR.SYNC.DEFER_BLOCKING 0x0 ;  /* 0x0000000000007b1d */ /* 0x000fe20000010000 */
[----:B------:R-:W-:-:S02]  /*3f30*/  ISETP.GE.AND P3, PT, R6, R13, PT ;  /* 0x0000000d0600720c */ /* 0x000fc40003f66270 */
[----:B------:R-:W-:Y:S02]  /*3f40*/  I2FP.F32.S32 R6, R6 ;  /* 0x0000000600067245 */ /* 0x000fe40000201400 */
[CC--:B------:R-:W-:Y:S01]  /*3f50*/  ISETP.GE.AND P4, PT, R3.reuse, R14.reuse, PT ;  /* 0x0000000e0300720c */ /* 0x0c0fe20003f86270 */
[C---:B------:R-:W-:Y:S01]  /*3f60*/  HMMA.16816.F32.BF16 R20, R16.reuse, R74, R20 ;  /* 0x0000004a1014723c */ /* 0x040fe20000041814 */
[----:B------:R-:W-:Y:S01]  /*3f70*/  ISETP.GE.AND P1, PT, R3, R13, PT ;  /* 0x0000000d0300720c */ /* 0x000fe20003f26270 */
[C---:B------:R-:W-:Y:S01]  /*3f80*/  FFMA.FTZ R10, R6.reuse, UR5, R49 ;  /* 0x00000005060a7c23 */ /* 0x040fe20008010031 */
[----:B------:R-:W-:Y:S01]  /*3f90*/  I2FP.F32.S32 R3, R3 ;  /* 0x0000000300037245 */ /* 0x000fe20000201400 */
[----:B------:R-:W-:Y:S01]  /*3fa0*/  FFMA.FTZ R8, R6, UR5, R51 ;  /* 0x0000000506087c23 */ /* 0x000fe20008010033 */
[C---:B------:R-:W-:Y:S01]  /*3fb0*/  VIADD R6, R2.reuse, 0x10 ;  /* 0x0000001002067836 */ /* 0x040fe20000000000 */
[----:B------:R-:W-:Y:S01]  /*3fc0*/  ISETP.GE.AND P0, PT, R7, R14, PT ;  /* 0x0000000e0700720c */ /* 0x000fe20003f06270 */
[----:B------:R-:W-:Y:S01]  /*3fd0*/  HMMA.16816.F32.BF16 R24, R16, R82, R24 ;  /* 0x000000521018723c */ /* 0x000fe20000041818 */
[C---:B------:R-:W-:Y:S01]  /*3fe0*/  FFMA.FTZ R9, R3.reuse, UR5, R36 ;  /* 0x0000000503097c23 */ /* 0x040fe20008010024 */
[----:B------:R-:W-:Y:S01]  /*3ff0*/  FFMA.FTZ R15, R3, UR5, R38 ;  /* 0x00000005030f7c23 */ /* 0x000fe20008010026 */
[----:B------:R-:W-:Y:S01]  /*4000*/  VIADD R3, R2, 0x11 ;  /* 0x0000001102037836 */ /* 0x000fe20000000000 */
[----:B------:R-:W-:-:S02]  /*4010*/  FSEL R36, R10, -INF , !P6 ;  /* 0xff8000000a247808 */ /* 0x000fc40007000000 */
[-C--:B------:R-:W-:Y:S02]  /*4020*/  ISETP.GE.AND P5, PT, R7, R13.reuse, PT ;  /* 0x0000000d0700720c */ /* 0x080fe40003fa6270 */
[C---:B------:R-:W-:Y:S02]  /*4030*/  ISETP.GE.AND P2, PT, R6.reuse, R14, PT ;  /* 0x0000000e0600720c */ /* 0x040fe40003f46270 */
        /* <DEDUP_REMOVED lines=14> */
[C---:B------:R-:W-:Y:S01]  /*4120*/  VIADD R6, R2.reuse, 0x19 ;  /* 0x0000001902067836 */ /* 0x040fe20000000000 */
        /* <DEDUP_REMOVED lines=54> */
[----:B------:R-:W-:Y:S02]  /*4490*/  I2FP.F32.S32 R6, R6 ;  /* 0x0000000600067245 */ /* 0x000fe40000201400 */
[----:B------:R-:W-:-:S02]  /*44a0*/  FSEL R235, R16, -INF , !P3 ;  /* 0xff80000010eb7808 */ /* 0x000fc40005800000 */
[----:B------:R-:W-:Y:S02]  /*44b0*/  FSEL R166, R12, -INF , !P4 ;  /* 0xff8000000ca67808 */ /* 0x000fe40006000000 */
[C---:B------:R-:W-:Y:S01]  /*44c0*/  ISETP.GE.AND P3, PT, R7.reuse, R14, PT ;  /* 0x0000000e0700720c */ /* 0x040fe20003f66270 */
[----:B------:R-:W2:Y:S01]  /*44d0*/  LDC.U8 R12, c[0x0][0x388] ;  /* 0x0000e200ff0c7b82 */ /* 0x000ea20000000000 */
[----:B------:R-:W-:Y:S02]  /*44e0*/  ISETP.GE.AND P4, PT, R7, R13, PT ;  /* 0x0000000d0700720c */ /* 0x000fe40003f86270 */
[----:B------:R-:W-:Y:S01]  /*44f0*/  FSEL R228, R8, -INF , !P5 ;  /* 0xff80000008e47808 */ /* 0x000fe20006800000 */
[----:B------:R-:W-:Y:S01]  /*4500*/  FFMA.FTZ R8, R6, UR5, R45 ;  /* 0x0000000506087c23 */ /* 0x000fe2000801002d */
[----:B------:R-:W-:Y:S01]  /*4510*/  FSEL R234, R10, -INF , !P2 ;  /* 0xff8000000aea7808 */ /* 0x000fe20005000000 */
[----:B------:R-:W-:Y:S01]  /*4520*/  FFMA.FTZ R6, R6, UR5, R47 ;  /* 0x0000000506067c23 */ /* 0x000fe2000801002f */
        /* <DEDUP_REMOVED lines=21> */
[----:B--2---:R-:W-:Y:S01]  /*4680*/  PRMT R188, R12, 0x7054, R12 ;  /* 0x000070540cbc7816 */ /* 0x004fe2000000000c */
        /* <DEDUP_REMOVED lines=8> */
[----:B------:R-:W-:Y:S02]  /*4710*/  FSEL R225, R7, -INF , !P4 ;  /* 0xff80000007e17808 */ /* 0x000fe40006000000 */
[----:B------:R-:W-:Y:S01]  /*4720*/  FSEL R186, R3, -INF , !P1 ;  /* 0xff80000003ba7808 */ /* 0x000fe20004800000 */
[----:B-1----:R-:W-:Y:S06]  /*4730*/  @!P0 BRA `(.L_x_970) ;  /* 0x0000000400448947 */ /* 0x002fec0003800000 */
        /* <DEDUP_REMOVED lines=79> */
.L_x_972:
[----:B------:R-:W-:Y:S05]  /*4c30*/  BSYNC B0 ;  /* 0x0000000000007941 */ /* 0x000fea0003800000 */
.L_x_971:
[----:B------:R-:W0:Y:S02]  /*4c40*/  LDGDEPBAR ;  /* 0x00000000000079af */ /* 0x000e240000000000 */
.L_x_970:
[----:B------:R-:W-:Y:S01]  /*4c50*/  FMNMX.FTZ R2, R15, R36, !PT ;  /* 0x000000240f027209 */ /* 0x000fe20007810000 */
[----:B------:R-:W-:Y:S01]  /*4c60*/  STL [R1+0x84], R207 ;  /* 0x000084cf01007387 */ /* 0x000fe20000100800 */
[----:B-12---:R-:W-:Y:S01]  /*4c70*/  LOP3.LUT R6, R112, UR36, RZ, 0x3c, !PT ;  /* 0x0000002470067c12 */ /* 0x006fe2000f8e3cff */
[----:B------:R-:W-:Y:S01]  /*4c80*/  IMAD.WIDE.U32 R190, R52, -0x326172a9, RZ ;  /* 0xcd9e8d5734be7825 */ /* 0x000fe200078e00ff */
[----:B------:R-:W-:Y:S01]  /*4c90*/  FMNMX.FTZ R2, R38, R2, !PT ;  /* 0x0000000226027209 */ /* 0x000fe20007810000 */
[----:B------:R-:W-:Y:S01]  /*4ca0*/  STL [R1+0x80], R206 ;  /* 0x000080ce01007387 */ /* 0x000fe20000100800 */
[----:B------:R-:W-:Y:S01]  /*4cb0*/  USHF.L.U32 UR45, UR41, 0x1, URZ ;  /* 0x00000001292d7899 */ /* 0x000fe2000800063f */
[----:B------:R-:W-:Y:S01]  /*4cc0*/  IMAD.WIDE.U32 R164, R113, -0x2daee0ad, RZ ;  /* 0xd2511f5371a47825 */ /* 0x000fe200078e00ff */
[----:B------:R-:W-:Y:S01]  /*4cd0*/  FMNMX.FTZ R2, R32, R2, !PT ;  /* 0x0000000220027209 */ /* 0x000fe20007810000 */
[----:B------:R-:W-:Y:S01]  /*4ce0*/  STL [R1+0x7c], R205 ;  /* 0x00007ccd01007387 */ /* 0x000fe20000100800 */
[----:B------:R-:W-:Y:S01]  /*4cf0*/  UIADD3 UR10, UR37, -0x4498517b, URZ ;  /* 0xbb67ae85250a7890 */ /* 0x000fe2000fffe03f */
[----:B------:R-:W-:Y:S01]  /*4d00*/  LEA R196, R5, UR4, 0x1 ;  /* 0x0000000405c47c11 */ /* 0x000fe2000f8e08ff */
[----:B------:R-:W-:Y:S01]  /*4d10*/  UIADD3 UR11, UR36, -0x61c88647, URZ ;  /* 0x9e3779b9240b7890 */ /* 0x000fe2000fffe03f */
[----:B------:R-:W-:Y:S01]  /*4d20*/  FMNMX.FTZ R2, R66, R2, !PT ;  /* 0x0000000242027209 */ /* 0x000fe20007810000 */
[----:B------:R-:W-:Y:S01]  /*4d30*/  STL [R1+0x78], R204 ;  /* 0x000078cc01007387 */ /* 0x000fe20000100800 */
[----:B------:R-:W-:Y:S01]  /*4d40*/  UIADD3 UR44, UR37, 0x76cf5d0a, URZ ;  /* 0x76cf5d0a252c7890 */ /* 0x000fe2000fffe03f */
[----:B------:R-:W-:Y:S01]  /*4d50*/  IMAD R197, R4, 0x2, R196 ;  /* 0x0000000204c57824 */ /* 0x000fe200078e02c4 */
[----:B------:R-:W-:Y:S01]  /*4d60*/  FMNMX.FTZ R2, R67, R2, !PT ;  /* 0x0000000243027209 */ /* 0x000fe20007810000 */
[----:B------:R-:W-:Y:S01]  /*4d70*/  STL [R1+0x74], R203 ;  /* 0x000074cb01007387 */ /* 0x000fe20000100800 */
[----:B------:R-:W-:Y:S01]  /*4d80*/  UIADD3 UR42, UR37, 0x32370b8f, URZ ;  /* 0x32370b8f252a7890 */ /* 0x000fe2000fffe03f */
[----:B------:R-:W-:Y:S01]  /*4d90*/  LEA R199, R0, R196, 0x1 ;  /* 0x000000c400c77211 */ /* 0x000fe200078e08ff */
[----:B------:R-:W-:Y:S01]  /*4da0*/  ULDC UR34, c[0x0][0x2ec] ;  /* 0x0000bb0000227ab9 */ /* 0x000fe20000000800 */
[----:B------:R-:W-:Y:S01]  /*4db0*/  FMNMX.FTZ R2, R136, R2, !PT ;  /* 0x0000000288027209 */ /* 0x000fe20007810000 */
[----:B------:R-:W-:Y:S01]  /*4dc0*/  STL [R1+0x70], R202 ;  /* 0x000070ca01007387 */ /* 0x000fe20000100800 */
[----:B------:R-:W-:Y:S01]  /*4dd0*/  UIADD3 UR38, UR36, 0x78dde6e4, URZ ;  /* 0x78dde6e424267890 */ /* 0x000fe2000fffe03f */
[----:B------:R-:W-:Y:S01]  /*4de0*/  IMAD R198, R0, 0x2, R197 ;  /* 0x0000000200c67824 */ /* 0x000fe200078e02c5 */
[----:B------:R-:W-:Y:S01]  /*4df0*/  FMNMX.FTZ R2, R137, R2, !PT ;  /* 0x0000000289027209 */ /* 0x000fe20007810000 */
[----:B------:R-:W-:Y:S01]  /*4e00*/  STL [R1+0x6c], R201 ;  /* 0x00006cc901007387 */ /* 0x000fe20000100800 */
[----:B------:R-:W-:-:S02]  /*4e10*/  UIADD3 UR43, UR36, -0x255992d5, URZ ;  /* 0xdaa66d2b242b7890 */ /* 0x000fc4000fffe03f */
[----:B------:R-:W-:Y:S01]  /*4e20*/  FMNMX.FTZ R3, R223, R2, !PT ;  /* 0x00000002df037209 */ /* 0x000fe20007810000 */
[----:B------:R-:W-:Y:S01]  /*4e30*/  STL [R1+0x68], R200 ;  /* 0x000068c801007387 */ /* 0x000fe20000100800 */
[----:B------:R-:W-:Y:S01]  /*4e40*/  FMNMX.FTZ R2, R26, R49, !PT ;  /* 0x000000311a027209 */ /* 0x000fe20007810000 */
[----:B------:R-:W-:Y:S01]  /*4e50*/  UIADD3 UR15, UR37, -0x56f99767, URZ ;  /* 0xa9066899250f7890 */ /* 0x000fe2000fffe03f */
[----:B------:R-:W-:Y:S01]  /*4e60*/  FMNMX.FTZ R3, R166, R3, !PT ;  /* 0x00000003a6037209 */ /* 0x000fe20007810000 */
[----:B------:R-:W-:Y:S01]  /*4e70*/  STL [R1+0x64], R151 ;  /* 0x0000649701007387 */ /* 0x000fe20000100800 */
[----:B------:R-:W-:Y:S01]  /*4e80*/  FMNMX.FTZ R2, R33, R2, !PT ;  /* 0x0000000221027209 */ /* 0x000fe20007810000 */
[----:B------:R-:W-:Y:S01]  /*4e90*/  UIADD3 UR20, UR37, -0x126145ec, URZ ;  /* 0xed9eba1425147890 */ /* 0x000fe2000fffe03f */
[----:B------:R-:W-:Y:S01]  /*4ea0*/  FMNMX.FTZ R148, R167, R3, !PT ;  /* 0x00000003a7947209 */ /* 0x000fe20007810000 */
[----:B------:R-:W-:Y:S01]  /*4eb0*/  STL [R1+0x60], R14 ;  /* 0x0000600e01007387 */ /* 0x000fe20000100800 */
[----:B------:R-:W-:Y:S01]  /*4ec0*/  FMNMX.FTZ R2, R34, R2, !PT ;  /* 0x0000000222027209 */ /* 0x000fe20007810000 */
[----:B------:R-:W-:Y:S01]  /*4ed0*/  UIADD3 UR27, UR36, 0x1715609d, URZ ;  /* 0x1715609d241b7890 */ /* 0x000fe2000fffe03f */
[----:B------:R-:W-:Y:S01]  /*4ee0*/  FMNMX.FTZ R148, R234, R148, !PT ;  /* 0x00000094ea947209 */ /* 0x000fe20007810000 */
[----:B------:R-:W-:Y:S01]  /*4ef0*/  STL [R1+0x5c], R13 ;  /* 0x00005c0d01007387 */ /* 0x000fe20000100800 */
[----:B------:R-:W-:-:S02]  /*4f00*/  FMNMX.FTZ R2, R149, R2, !PT ;  /* 0x0000000295027209 */ /* 0x000fc40007810000 */
[----:B------:R-:W-:Y:S01]  /*4f10*/  FMNMX.FTZ R148, R246, R148, !PT ;  /* 0x00000094f6947209 */ /* 0x000fe20007810000 */
[----:B------:R1:W-:Y:S01]  /*4f20*/  STL [R1+0x3c], R6 ;  /* 0x00003c0601007387 */ /* 0x0003e20000100800 */
        /* <DEDUP_REMOVED lines=9> */
[----:B------:R-:W-:-:S03]  /*4fc0*/  FMNMX.FTZ R2, R235, R2, !PT ;  /* 0x00000002eb027209 */ /* 0x000fc60007810000 */
[----:B------:R-:W2:Y:S01]  /*4fd0*/  SHFL.BFLY PT, R3, R148, 0x2, 0x1f ;  /* 0x0c401f0094037f89 */ /* 0x000ea200000e0000 */
[----:B------:R-:W-:-:S03]  /*4fe0*/  FMNMX.FTZ R2, R252, R2, !PT ;  /* 0x00000002fc027209 */ /* 0x000fc60007810000 */
[----:B------:R-:W-:Y:S01]  /*4ff0*/  LDSM.16.MT88.4 R56, [R197+0x1a000] ;  /* 0x01a00000c538783b */ /* 0x000fe20000004200 */
[----:B------:R-:W-:-:S03]  /*5000*/  FMNMX.FTZ R2, R228, R2, !PT ;  /* 0x00000002e4027209 */ /* 0x000fc60007810000 */
[----:B------:R-:W-:Y:S01]  /*5010*/  LDSM.16.MT88.4 R60, [R197+0x18000] ;  /* 0x01800000c53c783b */ /* 0x000fe20000004200 */
[----:B------:R-:W-:Y:S02]  /*5020*/  FMNMX.FTZ R2, R192, R2, !PT ;  /* 0x00000002c0027209 */ /* 0x000fe40007810000 */
[----:B-1----:R-:W-:Y:S01]  /*5030*/  LOP3.LUT R6, R191, R6, RZ, 0x3c, !PT ;  /* 0x00000006bf067212 */ /* 0x002fe200078e3cff */
[----:B------:R-:W-:Y:S01]  /*5040*/  LDSM.16.MT88.4 R44, [R199+0x18000] ;  /* 0x01800000c72c783b */ /* 0x000fe20000004200 */
[----:B------:R-:W-:-:S03]  /*5050*/  FMNMX.FTZ R2, R226, R2, !PT ;  /* 0x00000002e2027209 */ /* 0x000fc60007810000 */
[----:B------:R-:W-:Y:S01]  /*5060*/  IMAD.WIDE.U32 R64, R6, -0x2daee0ad, RZ ;  /* 0xd2511f5306407825 */ /* 0x000fe200078e00ff */
[----:B------:R-:W-:-:S04]  /*5070*/  FMNMX.FTZ R2, R227, R2, !PT ;  /* 0x00000002e3027209 */ /* 0x000fc80007810000 */
[----:B------:R-:W-:Y:S02]  /*5080*/  FMNMX.FTZ R2, R187, R2, !PT ;  /* 0x00000002bb027209 */ /* 0x000fe40007810000 */
[----:B------:R-:W-:Y:S01]  /*5090*/  LOP3.LUT R8, R65, UR10, R164, 0x96, !PT ;  /* 0x0000000a41087c12 */ /* 0x000fe2000f8e96a4 */
[----:B------:R-:W-:Y:S01]  /*50a0*/  UIADD3 UR10, UR36, 0x3c6ef372, URZ ;  /* 0x3c6ef372240a7890 */ /* 0x000fe2000fffe03f */
[----:B------:R-:W-:Y:S02]  /*50b0*/  FMNMX.FTZ R2, R186, R2, !PT ;  /* 0x00000002ba027209 */ /* 0x000fe40007810000 */
[----:B--2---:R-:W-:Y:S01]  /*50c0*/  FMNMX.FTZ R148, R148, R3, !PT ;  /* 0x0000000394947209 */ /* 0x004fe20007810000 */
[----:B------:R-:W-:Y:S01]  /*50d0*/  IMAD.U32 R3, RZ, RZ, UR45 ;  /* 0x0000002dff037e24 */ /* 0x000fe2000f8e00ff */
[----:B------:R-:W-:Y:S01]  /*50e0*/  UIADD3 UR45, UR45, 0x1, URZ ;  /* 0x000000012d2d7890 */ /* 0x000fe2000fffe03f */
[----:B------:R-:W1:Y:S01]  /*50f0*/  SHFL.BFLY PT, R10, R2, 0x2, 0x1f ;  /* 0x0c401f00020a7f89 */ /* 0x000e6200000e0000 */
[----:B------:R-:W-:-:S02]  /*5100*/  IMAD.WIDE.U32 R54, R8, -0x326172a9, RZ ;  /* 0xcd9e8d5708367825 */ /* 0x000fc400078e00ff */
[----:B------:R-:W-:Y:S01]  /*5110*/  LOP3.LUT R3, R165, UR37, R3, 0x96, !PT ;  /* 0x00000025a5037c12 */ /* 0x000fe2000f8e9603 */
[----:B------:R-:W2:Y:S04]  /*5120*/  SHFL.BFLY PT, R9, R148, 0x1, 0x1f ;  /* 0x0c201f0094097f89 */ /* 0x000ea800000e0000 */
[----:B------:R-:W-:-:S05]  /*5130*/  IMAD.WIDE.U32 R6, R3, -0x326172a9, RZ ;  /* 0xcd9e8d5703067825 */ /* 0x000fca00078e00ff */
[----:B------:R-:W-:Y:S02]  /*5140*/  LOP3.LUT R3, R7, UR11, R190, 0x96, !PT ;  /* 0x0000000b07037c12 */ /* 0x000fe4000f8e96be */
[----:B------:R-:W-:Y:S02]  /*5150*/  LOP3.LUT R8, R55, UR10, R6, 0x96, !PT ;  /* 0x0000000a37087c12 */ /* 0x000fe4000f8e9606 */
[----:B-1----:R-:W-:Y:S01]  /*5160*/  FMNMX.FTZ R10, R2, R10, !PT ;  /* 0x0000000a020a7209 */ /* 0x002fe20007810000 */
[----:B------:R-:W-:Y:S01]  /*5170*/  IMAD.WIDE.U32 R2, R3, -0x2daee0ad, RZ ;  /* 0xd2511f5303027825 */ /* 0x000fe200078e00ff */
[----:B--2---:R-:W-:-:S03]  /*5180*/  FMNMX.FTZ R148, R148, R9, !PT ;  /* 0x0000000994947209 */ /* 0x004fc60007810000 */
[----:B------:R-:W1:Y:S01]  /*5190*/  SHFL.BFLY PT, R11, R10, 0x1, 0x1f ;  /* 0x0c201f000a0b7f89 */ /* 0x000e6200000e0000 */
[----:B------:R-:W-:Y:S01]  /*51a0*/  IMAD.WIDE.U32 R8, R8, -0x2daee0ad, RZ ;  /* 0xd2511f5308087825 */ /* 0x000fe200078e00ff */
[----:B------:R-:W-:-:S03]  /*51b0*/  LOP3.LUT R3, R3, UR44, R64, 0x96, !PT ;  /* 0x0000002c03037c12 */ /* 0x000fc6000f8e9640 */
[C---:B------:R-:W-:Y:S01]  /*51c0*/  FMUL.FTZ R12, R148.reuse, UR34 ;  /* 0x00000022940c7c20 */ /* 0x040fe20008410000 */
[----:B------:R-:W-:Y:S02]  /*51d0*/  FSETP.NEU.FTZ.AND P1, PT, R148, -INF , PT ;  /* 0xff8000009400780b */ /* 0x000fe40003f3d000 */
[----:B------:R-:W-:Y:S01]  /*51e0*/  LOP3.LUT R6, R9, UR42, R2, 0x96, !PT ;  /* 0x0000002a09067c12 */ /* 0x000fe2000f8e9602 */
[----:B------:R-:W-:Y:S01]  /*51f0*/  IMAD.WIDE.U32 R2, R3, -0x326172a9, RZ ;  /* 0xcd9e8d5703027825 */ /* 0x000fe200078e00ff */
[----:B------:R-:W-:-:S03]  /*5200*/  FSEL R12, R12, RZ, P1 ;  /* 0x000000ff0c0c7208 */ /* 0x000fc60000800000 */
[----:B------:R-:W-:Y:S01]  /*5210*/  IMAD.WIDE.U32 R30, R6, -0x326172a9, RZ ;  /* 0xcd9e8d57061e7825 */ /* 0x000fe200078e00ff */
[----:B------:R-:W-:-:S03]  /*5220*/  LOP3.LUT R6, R3, UR43, R54, 0x96, !PT ;  /* 0x0000002b03067c12 */ /* 0x000fc6000f8e9636 */
[----:B------:R-:W-:Y:S01]  /*5230*/  FFMA.FTZ R7, R15, UR34, -R12 ;  /* 0x000000220f077c23 */ /* 0x000fe2000801080c */
[----:B------:R-:W-:-:S03]  /*5240*/  LOP3.LUT R2, R31, UR38, R2, 0x96, !PT ;  /* 0x000000261f027c12 */ /* 0x000fc6000f8e9602 */
[----:B------:R2:W-:Y:S02]  /*5250*/  MUFU.EX2 R177, R7 ;  /* 0x0000000700b17308 */ /* 0x0005e40000000800 */
[----:B------:R-:W-:-:S04]  /*5260*/  IMAD.WIDE.U32 R52, R2, -0x2daee0ad, RZ ;  /* 0xd2511f5302347825 */ /* 0x000fc800078e00ff */
[--C-:B------:R-:W-:Y:S01]  /*5270*/  FFMA.FTZ R2, R38, UR34, -R12.reuse ;  /* 0x0000002226027c23 */ /* 0x100fe2000801080c */
[----:B-1----:R-:W-:Y:S01]  /*5280*/  FMNMX.FTZ R3, R10, R11, !PT ;  /* 0x0000000b0a037209 */ /* 0x002fe20007810000 */
[--C-:B------:R-:W-:Y:S02]  /*5290*/  FFMA.FTZ R10, R32, UR34, -R12.reuse ;  /* 0x00000022200a7c23 */ /* 0x100fe4000801080c */
[----:B------:R1:W-:Y:S01]  /*52a0*/  MUFU.EX2 R184, R2 ;  /* 0x0000000200b87308 */ /* 0x0003e20000000800 */
[----:B------:R-:W-:Y:S01]  /*52b0*/  FSETP.NEU.FTZ.AND P1, PT, R3, -INF , PT ;  /* 0xff8000000300780b */ /* 0x000fe20003f3d000 */
[----:B--2---:R-:W-:-:S06]  /*52c0*/  FFMA.FTZ R7, R36, UR34, -R12 ;  /* 0x0000002224077c23 */ /* 0x004fcc000801080c */
[----:B------:R-:W2:Y:S01]  /*52d0*/  MUFU.EX2 R178, R10 ;  /* 0x0000000a00b27308 */ /* 0x000ea20000000800 */
[----:B------:R-:W3:Y:S07]  /*52e0*/  LDSM.16.MT88.4 R36, [R198+0x18000] ;  /* 0x01800000c624783b */ /* 0x000eee0000004200 */
[----:B------:R4:W-:Y:S01]  /*52f0*/  MUFU.EX2 R247, R7 ;  /* 0x0000000700f77308 */ /* 0x0009e20000000800 */
[----:B-1----:R-:W-:-:S05]  /*5300*/  FMUL.FTZ R2, R3, UR34 ;  /* 0x0000002203027c20 */ /* 0x002fca0008410000 */
[----:B------:R-:W-:-:S05]  /*5310*/  FSEL R2, R2, RZ, P1 ;  /* 0x000000ff02027208 */ /* 0x000fca0000800000 */
[----:B------:R-:W-:Y:S02]  /*5320*/  FFMA.FTZ R0, R49, UR34, -R2 ;  /* 0x0000002231007c23 */ /* 0x000fe40008010802 */
[----:B------:R-:W1:Y:S02]  /*5330*/  LDSM.16.MT88.4 R48, [R196+0x1a000] ;  /* 0x01a00000c430783b */ /* 0x000e640000004200 */
[----:B------:R2:W-:Y:S01]  /*5340*/  MUFU.EX2 R194, R0 ;  /* 0x0000000000c27308 */ /* 0x0005e20000000800 */
[----:B----4-:R-:W-:-:S03]  /*5350*/  IMAD.WIDE.U32 R6, R6, -0x2daee0ad, RZ ;  /* 0xd2511f5306067825 */ /* 0x010fc600078e00ff */
[----:B------:R-:W-:Y:S02]  /*5360*/  LOP3.LUT R6, R53, UR15, R6, 0x96, !PT ;  /* 0x0000000f35067c12 */ /* 0x000fe4000f8e9606 */
[----:B------:R-:W-:Y:S01]  /*5370*/  LOP3.LUT R9, R7, UR20, R8, 0x96, !PT ;  /* 0x0000001407097c12 */ /* 0x000fe2000f8e9608 */
[----:B------:R-:W-:Y:S02]  /*5380*/  FFMA.FTZ R8, R26, UR34, -R2 ;  /* 0x000000221a087c23 */ /* 0x000fe40008010802 */
[----:B------:R-:W-:Y:S01]  /*5390*/  IMAD.WIDE.U32 R6, R6, -0x326172a9, RZ ;  /* 0xcd9e8d5706067825 */ /* 0x000fe200078e00ff */
[----:B------:R-:W-:Y:S01]  /*53a0*/  LDSM.16.MT88.4 R24, [R196+0x1c000] ;  /* 0x01c00000c418783b */ /* 0x000fe20000004200 */
[----:B------:R4:W3:Y:S02]  /*53b0*/  MUFU.EX2 R179, R8 ;  /* 0x0000000800b37308 */ /* 0x0008e40000000800 */
[----:B------:R-:W-:Y:S01]  /*53c0*/  IMAD.WIDE.U32 R28, R9, -0x326172a9, RZ ;  /* 0xcd9e8d57091c7825 */ /* 0x000fe200078e00ff */
[----:B------:R-:W-:-:S02]  /*53d0*/  LOP3.LUT R5, R6, 0xffff, RZ, 0xc0, !PT ;  /* 0x0000ffff06057812 */ /* 0x000fc400078ec0ff */
[----:B------:R-:W-:Y:S02]  /*53e0*/  SHF.R.U32.HI R9, RZ, 0x10, R6 ;  /* 0x00000010ff097819 */ /* 0x000fe40000011606 */
[----:B------:R-:W-:Y:S02]  /*53f0*/  SHF.R.U32.HI R5, RZ, 0x8, R5 ;  /* 0x00000008ff057819 */ /* 0x000fe40000011605 */
[----:B------:R-:W-:Y:S01]  /*5400*/  LOP3.LUT R4, R7, UR29, R28, 0x96, !PT ;  /* 0x0000001d07047c12 */ /* 0x000fe2000f8e961c */
[----:B------:R-:W-:Y:S01]  /*5410*/  FFMA.FTZ R7, R33, UR34, -R2 ;  /* 0x0000002221077c23 */ /* 0x000fe20008010802 */
[----:B------:R-:W-:Y:S02]  /*5420*/  SHF.R.U32.HI R10, RZ, 0x18, R6 ;  /* 0x00000018ff0a7819 */ /* 0x000fe40000011606 */
[----:B--2---:R-:W-:Y:S01]  /*5430*/  SHF.R.U32.HI R0, RZ, 0x10, R4 ;  /* 0x00000010ff007819 */ /* 0x004fe20000011604 */
[----:B------:R2:W-:Y:S01]  /*5440*/  MUFU.EX2 R195, R7 ;  /* 0x0000000700c37308 */ /* 0x0005e20000000800 */
[----:B----4-:R-:W-:Y:S01]  /*5450*/  LOP3.LUT R8, R6, 0xff, RZ, 0xc0, !PT ;  /* 0x000000ff06087812 */ /* 0x010fe200078ec0ff */
[----:B------:R-:W-:-:S02]  /*5460*/  FFMA.FTZ R6, R34, UR34, -R2 ;  /* 0x0000002222067c23 */ /* 0x000fc40008010802 */
[----:B------:R-:W4:Y:S01]  /*5470*/  LDSM.16.MT88.4 R32, [R198+0x1a000] ;  /* 0x01a00000c620783b */ /* 0x000f220000004200 */
[----:B------:R-:W-:-:S03]  /*5480*/  PRMT R11, R8, 0x5410, R5 ;  /* 0x00005410080b7816 */ /* 0x000fc60000000005 */
[----:B------:R3:W1:Y:S01]  /*5490*/  MUFU.EX2 R185, R6 ;  /* 0x0000000600b97308 */ /* 0x0006620000000800 */
[C---:B------:R-:W-:Y:S02]  /*54a0*/  LOP3.LUT R5, R4.reuse, 0xffff, RZ, 0xc0, !PT ;  /* 0x0000ffff04057812 */ /* 0x040fe400078ec0ff */
[----:B------:R-:W-:Y:S02]  /*54b0*/  LOP3.LUT R8, R4, 0xff, RZ, 0xc0, !PT ;  /* 0x000000ff04087812 */ /* 0x000fe400078ec0ff */
[----:B------:R-:W-:Y:S02]  /*54c0*/  SHF.R.U32.HI R5, RZ, 0x8, R5 ;  /* 0x00000008ff057819 */ /* 0x000fe40000011605 */
[----:B--2---:R-:W-:Y:S02]  /*54d0*/  LOP3.LUT R7, R9, 0xff, RZ, 0xc0, !PT ;  /* 0x000000ff09077812 */ /* 0x004fe400078ec0ff */
[----:B------:R-:W-:Y:S02]  /*54e0*/  PRMT R9, R8, 0x5410, R5 ;  /* 0x0000541008097816 */ /* 0x000fe40000000005 */
[----:B------:R-:W-:-:S02]  /*54f0*/  SHF.R.U32.HI R8, RZ, 0x18, R4 ;  /* 0x00000018ff087819 */ /* 0x000fc40000011604 */
[----:B------:R-:W-:Y:S02]  /*5500*/  LOP3.LUT R5, R0, 0xff, RZ, 0xc0, !PT ;  /* 0x000000ff00057812 */ /* 0x000fe400078ec0ff */
[--C-:B------:R-:W-:Y:S02]  /*5510*/  HSET2.LE.AND R0, R11, R188.reuse, PT ;  /* 0x000000bc0b007233 */ /* 0x100fe40003803000 */
[----:B------:R-:W-:Y:S02]  /*5520*/  PRMT R5, R5, 0x5410, R8 ;  /* 0x0000541005057816 */ /* 0x000fe40000000008 */
[----:B---3--:R-:W-:Y:S02]  /*5530*/  F2FP.BF16.F32.PACK_AB R6, R178, R184 ;  /* 0x000000b8b206723e */ /* 0x008fe400000010ff */
[----:B------:R-:W-:Y:S02]  /*5540*/  F2FP.BF16.F32.PACK_AB R8, R194, R179 ;  /* 0x000000b3c208723e */ /* 0x000fe400000010ff */
[----:B------:R-:W-:-:S02]  /*5550*/  HSET2.LE.AND R5, R5, R188, PT ;  /* 0x000000bc05057233 */ /* 0x000fc40003803000 */
[----:B------:R-:W-:Y:S02]  /*5560*/  LOP3.LUT R6, R0, R6, RZ, 0xc0, !PT ;  /* 0x0000000600067212 */ /* 0x000fe400078ec0ff */
[----:B------:R-:W-:Y:S02]  /*5570*/  PRMT R7, R7, 0x5410, R10 ;  /* 0x0000541007077816 */ /* 0x000fe4000000000a */
[--C-:B------:R-:W-:Y:S02]  /*5580*/  HSET2.LE.AND R0, R9, R188.reuse, PT ;  /* 0x000000bc09007233 */ /* 0x100fe40003803000 */
[----:B------:R-:W-:Y:S02]  /*5590*/  LOP3.LUT R5, R5, R8, RZ, 0xc0, !PT ;  /* 0x0000000805057212 */ /* 0x000fe400078ec0ff */
[----:B------:R-:W2:Y:S01]  /*55a0*/  LDSM.16.MT88.4 R8, [R197+0x1c000] ;  /* 0x01c00000c508783b */ /* 0x000ea20000004200 */
[----:B------:R-:W-:Y:S02]  /*55b0*/  HSET2.LE.AND R7, R7, R188, PT ;  /* 0x000000bc07077233 */ /* 0x000fe40003803000 */
[----:B-1----:R-:W-:-:S04]  /*55c0*/  F2FP.BF16.F32.PACK_AB R4, R185, R195 ;  /* 0x000000c3b904723e */ /* 0x002fc800000010ff */
[----:B------:R-:W-:Y:S02]  /*55d0*/  LOP3.LUT R7, R7, R4, RZ, 0xc0, !PT ;  /* 0x0000000407077212 */ /* 0x000fe400078ec0ff */
[----:B------:R-:W-:-:S04]  /*55e0*/  F2FP.BF16.F32.PACK_AB R4, R247, R177 ;  /* 0x000000b1f704723e */ /* 0x000fc800000010ff */
[----:B------:R-:W-:Y:S01]  /*55f0*/  LOP3.LUT R4, R0, R4, RZ, 0xc0, !PT ;  /* 0x0000000400047212 */ /* 0x000fe200078ec0ff */
[----:B------:R-:W-:Y:S01]  /*5600*/  FFMA.FTZ R0, R66, UR34, -R12 ;  /* 0x0000002242007c23 */ /* 0x000fe2000801080c */
[----:B------:R-:W-:-:S03]  /*5610*/  IMAD.MOV.U32 R66, RZ, RZ, R228 ;  /* 0x000000ffff427224 */ /* 0x000fc600078e00e4 */
[----:B------:R1:W-:Y:S02]  /*5620*/  MUFU.EX2 R207, R0 ;  /* 0x0000000000cf7308 */ /* 0x0003e40000000800 */
[C---:B------:R-:W-:Y:S06]  /*5630*/  HMMA.16816.F32.BF16 R128, R4.reuse, R20, RZ ;  /* 0x000000140480723c */ /* 0x040fec00000418ff */
        /* <DEDUP_REMOVED lines=10> */
[----:B----4-:R-:W-:-:S05]  /*56e0*/  LOP3.LUT R0, R29, UR27, R30, 0x96, !PT ;  /* 0x0000001b1d007c12 */ /* 0x010fca000f8e961e */
[C---:B------:R-:W-:Y:S01]  /*56f0*/  HMMA.16816.F32.BF16 R116, R4.reuse, R42, RZ ;  /* 0x0000002a0474723c */ /* 0x040fe200000418ff */
[----:B------:R-:W4:Y:S05]  /*5700*/  LDSM.16.MT88.4 R40, [R197+0x1e000] ;  /* 0x01e00000c528783b */ /* 0x000f2a0000004200 */
[C---:B------:R-:W-:Y:S06]  /*5710*/  HMMA.16816.F32.BF16 R108, R4.reuse, R32, RZ ;  /* 0x00000020046c723c */ /* 0x040fec00000418ff */
[C---:B------:R-:W-:Y:S01]  /*5720*/  HMMA.16816.F32.BF16 R88, R4.reuse, R34, RZ ;  /* 0x000000220458723c */ /* 0x040fe200000418ff */
[----:B------:R-:W-:Y:S05]  /*5730*/  LDSM.16.MT88.4 R32, [R198+0x1e000] ;  /* 0x01e00000c620783b */ /* 0x000fea0000004200 */
[C---:B------:R-:W-:Y:S06]  /*5740*/  HMMA.16816.F32.BF16 R104, R4.reuse, R24, RZ ;  /* 0x000000180468723c */ /* 0x040fec00000418ff */
[C---:B------:R-:W-:Y:S01]  /*5750*/  HMMA.16816.F32.BF16 R84, R4.reuse, R26, RZ ;  /* 0x0000001a0454723c */ /* 0x040fe200000418ff */
[----:B------:R-:W4:Y:S05]  /*5760*/  LDSM.16.MT88.4 R24, [R199+0x1e000] ;  /* 0x01e00000c718783b */ /* 0x000f2a0000004200 */
[C---:B--2---:R-:W-:Y:S06]  /*5770*/  HMMA.16816.F32.BF16 R48, R4.reuse, R8, RZ ;  /* 0x000000080430723c */ /* 0x044fec00000418ff */
[----:B------:R-:W-:Y:S01]  /*5780*/  HMMA.16816.F32.BF16 R80, R4, R10, RZ ;  /* 0x0000000a0450723c */ /* 0x000fe200000418ff */
[----:B------:R-:W-:-:S04]  /*5790*/  FFMA.FTZ R8, R136, UR34, -R12 ;  /* 0x0000002288087c23 */ /* 0x000fc8000801080c */
[----:B------:R2:W-:Y:S01]  /*57a0*/  MUFU.EX2 R193, R8 ;  /* 0x0000000800c17308 */ /* 0x0005e20000000800 */
[----:B------:R-:W-:Y:S01]  /*57b0*/  HMMA.16816.F32.BF16 R100, R4, R16, RZ ;  /* 0x000000100464723c */ /* 0x000fe200000418ff */
[----:B------:R-:W-:Y:S01]  /*57c0*/  FFMA.FTZ R11, R149, UR34, -R2 ;  /* 0x00000022950b7c23 */ /* 0x000fe20008010802 */
[----:B------:R-:W-:-:S04]  /*57d0*/  IMAD.MOV.U32 R149, RZ, RZ, R187 ;  /* 0x000000ffff957224 */ /* 0x000fc800078e00bb */
[C---:B------:R-:W-:Y:S01]  /*57e0*/  HMMA.16816.F32.BF16 R144, R4.reuse, R56, RZ ;  /* 0x000000380490723c */ /* 0x040fe200000418ff */
[----:B------:R-:W-:Y:S05]  /*57f0*/  MUFU.EX2 R151, R11 ;  /* 0x0000000b00977308 */ /* 0x000fea0000000800 */
[----:B------:R-:W-:Y:S01]  /*5800*/  HMMA.16816.F32.BF16 R132, R4, R58, RZ ;  /* 0x0000003a0484723c */ /* 0x000fe200000418ff */
[----:B--2---:R-:W-:-:S04]  /*5810*/  IMAD.WIDE.U32 R8, R0, -0x2daee0ad, RZ ;  /* 0xd2511f5300087825 */ /* 0x004fc800078e00ff */
[----:B------:R-:W-:Y:S01]  /*5820*/  FFMA.FTZ R0, R137, UR34, -R12 ;  /* 0x0000002289007c23 */ /* 0x000fe2000801080c */
[C---:B---3--:R-:W-:Y:S03]  /*5830*/  HMMA.16816.F32.BF16 R96, R4.reuse, R20, RZ ;  /* 0x000000140460723c */ /* 0x048fe600000418ff */
[----:B------:R2:W3:Y:S01]  /*5840*/  MUFU.EX2 R244, R0 ;  /* 0x0000000000f47308 */ /* 0x0004e20000000800 */
[C---:B------:R-:W-:Y:S02]  /*5850*/  LOP3.LUT R10, R8.reuse, 0xffff, RZ, 0xc0, !PT ;  /* 0x0000ffff080a7812 */ /* 0x040fe400078ec0ff */
[----:B------:R-:W-:Y:S01]  /*5860*/  LOP3.LUT R15, R8, 0xff, RZ, 0xc0, !PT ;  /* 0x000000ff080f7812 */ /* 0x000fe200078ec0ff */
[----:B------:R-:W-:Y:S01]  /*5870*/  HMMA.16816.F32.BF16 R56, R4, R22, RZ ;  /* 0x000000160438723c */ /* 0x000fe200000418ff */
[----:B------:R-:W-:Y:S01]  /*5880*/  SHF.R.U32.HI R16, RZ, 0x18, R8 ;  /* 0x00000018ff107819 */ /* 0x000fe20000011608 */
[----:B------:R-:W4:Y:S01]  /*5890*/  LDSM.16.MT88.4 R20, [R197+0x18800] ;  /* 0x01880000c514783b */ /* 0x000f220000004200 */
[----:B------:R-:W-:-:S03]  /*58a0*/  SHF.R.U32.HI R10, RZ, 0x8, R10 ;  /* 0x00000008ff0a7819 */ /* 0x000fc6000001160a */
[----:B------:R-:W-:Y:S01]  /*58b0*/  HMMA.16816.F32.BF16 R112, R4, R60, RZ ;  /* 0x0000003c0470723c */ /* 0x000fe200000418ff */
[----:B------:R-:W-:Y:S01]  /*58c0*/  PRMT R15, R15, 0x5410, R10 ;  /* 0x000054100f0f7816 */ /* 0x000fe2000000000a */
[----:B------:R-:W-:-:S04]  /*58d0*/  FFMA.FTZ R10, R139, UR34, -R2 ;  /* 0x000000228b0a7c23 */ /* 0x000fc80008010802 */
[----:B------:R3:W-:Y:S01]  /*58e0*/  MUFU.EX2 R189, R10 ;  /* 0x0000000a00bd7308 */ /* 0x0007e20000000800 */
[----:B--2---:R-:W-:Y:S01]  /*58f0*/  SHF.R.U32.HI R0, RZ, 0x10, R8 ;  /* 0x00000010ff007819 */ /* 0x004fe20000011608 */
[C---:B------:R-:W-:Y:S03]  /*5900*/  HMMA.16816.F32.BF16 R92, R4.reuse, R62, RZ ;  /* 0x0000003e045c723c */ /* 0x040fe600000418ff */
[----:B------:R-:W-:Y:S02]  /*5910*/  LOP3.LUT R8, R0, 0xff, RZ, 0xc0, !PT ;  /* 0x000000ff00087812 */ /* 0x000fe400078ec0ff */
[----:B------:R-:W-:Y:S01]  /*5920*/  LOP3.LUT R0, R9, UR33, R52, 0x96, !PT ;  /* 0x0000002109007c12 */ /* 0x000fe2000f8e9634 */
[----:B------:R-:W-:Y:S01]  /*5930*/  HMMA.16816.F32.BF16 R72, R4, R44, RZ ;  /* 0x0000002c0448723c */ /* 0x000fe200000418ff */
[----:B------:R-:W-:Y:S01]  /*5940*/  PRMT R28, R8, 0x5410, R16 ;  /* 0x00005410081c7816 */ /* 0x000fe20000000010 */
[----:B------:R-:W-:Y:S01]  /*5950*/  FFMA.FTZ R8, R138, UR34, -R2 ;  /* 0x000000228a087c23 */ /* 0x000fe20008010802 */
[----:B------:R-:W-:-:S02]  /*5960*/  LOP3.LUT R9, R0, 0xffff, RZ, 0xc0, !PT ;  /* 0x0000ffff00097812 */ /* 0x000fc400078ec0ff */
[----:B------:R-:W-:Y:S01]  /*5970*/  LOP3.LUT R16, R0, 0xff, RZ, 0xc0, !PT ;  /* 0x000000ff00107812 */ /* 0x000fe200078ec0ff */
[----:B------:R2:W2:Y:S01]  /*5980*/  MUFU.EX2 R13, R8 ;  /* 0x00000008000d7308 */ /* 0x0004a20000000800 */
[----:B------:R-:W-:Y:S01]  /*5990*/  SHF.R.U32.HI R11, RZ, 0x18, R0 ;  /* 0x00000018ff0b7819 */ /* 0x000fe20000011600 */
[----:B------:R-:W-:Y:S01]  /*59a0*/  HMMA.16816.F32.BF16 R60, R4, R46, RZ ;  /* 0x0000002e043c723c */ /* 0x000fe200000418ff */
[----:B---3--:R-:W-:Y:S02]  /*59b0*/  F2FP.BF16.F32.PACK_AB R10, R244, R193 ;  /* 0x000000c1f40a723e */ /* 0x008fe400000010ff */
[----:B------:R-:W-:-:S03]  /*59c0*/  SHF.R.U32.HI R9, RZ, 0x8, R9 ;  /* 0x00000008ff097819 */ /* 0x000fc60000011609 */
[----:B-1----:R-:W-:Y:S01]  /*59d0*/  HMMA.16816.F32.BF16 R44, R4, R36, RZ ;  /* 0x00000024042c723c */ /* 0x002fe200000418ff */
[----:B------:R-:W-:-:S05]  /*59e0*/  PRMT R9, R16, 0x5410, R9 ;  /* 0x0000541010097816 */ /* 0x000fca0000000009 */
[----:B----4-:R-:W-:Y:S01]  /*59f0*/  HMMA.16816.F32.BF16 R160, R4, R40, RZ ;  /* 0x0000002804a0723c */ /* 0x010fe200000418ff */
[----:B--2---:R-:W-:Y:S02]  /*5a00*/  SHF.R.U32.HI R8, RZ, 0x10, R0 ;  /* 0x00000010ff087819 */ /* 0x004fe40000011600 */
[----:B------:R-:W-:-:S03]  /*5a10*/  HSET2.LE.AND R0, R15, R188, PT ;  /* 0x000000bc0f007233 */ /* 0x000fc60003803000 */
[C---:B------:R-:W-:Y:S01]  /*5a20*/  HMMA.16816.F32.BF16 R76, R4.reuse, R18, RZ ;  /* 0x00000012044c723c */ /* 0x040fe200000418ff */
[----:B------:R-:W-:Y:S01]  /*5a30*/  LOP3.LUT R8, R8, 0xff, RZ, 0xc0, !PT ;  /* 0x000000ff08087812 */ /* 0x000fe200078ec0ff */
[----:B------:R-:W1:Y:S01]  /*5a40*/  LDSM.16.MT88.4 R16, [R199+0x18800] ;  /* 0x01880000c710783b */ /* 0x000e620000004200 */
[----:B------:R-:W-:Y:S01]  /*5a50*/  LOP3.LUT R10, R0, R10, RZ, 0xc0, !PT ;  /* 0x0000000a000a7212 */ /* 0x000fe200078ec0ff */
[----:B------:R-:W-:Y:S02]  /*5a60*/  FFMA.FTZ R0, R150, UR34, -R2 ;  /* 0x0000002296007c23 */ /* 0x000fe40008010802 */
[C---:B------:R-:W-:Y:S01]  /*5a70*/  HMMA.16816.F32.BF16 R36, R4.reuse, R38, RZ ;  /* 0x000000260424723c */ /* 0x040fe200000418ff */
[----:B------:R-:W-:Y:S01]  /*5a80*/  PRMT R15, R8, 0x5410, R11 ;  /* 0x00005410080f7816 */ /* 0x000fe2000000000b */
[----:B------:R2:W3:Y:S04]  /*5a90*/  MUFU.EX2 R176, R0 ;  /* 0x0000000000b07308 */ /* 0x0004e80000000800 */
[C---:B------:R-:W-:Y:S06]  /*5aa0*/  HMMA.16816.F32.BF16 R40, R4.reuse, R42, RZ ;  /* 0x0000002a0428723c */ /* 0x040fec00000418ff */
[C---:B------:R-:W-:Y:S06]  /*5ab0*/  HMMA.16816.F32.BF16 R168, R4.reuse, R24, RZ ;  /* 0x0000001804a8723c */ /* 0x040fec00000418ff */
[----:B------:R-:W-:Y:S01]  /*5ac0*/  HMMA.16816.F32.BF16 R136, R4, R26, RZ ;  /* 0x0000001a0488723c */ /* 0x000fe200000418ff */
[----:B------:R-:W4:Y:S01]  /*5ad0*/  LDSM.16.MT88.4 R24, [R196+0x18800] ;  /* 0x01880000c418783b */ /* 0x000f220000004200 */
[----:B--2---:R-:W-:-:S04]  /*5ae0*/  HSET2.LE.AND R0, R28, R188, PT ;  /* 0x000000bc1c007233 */ /* 0x004fc80003803000 */
[C---:B------:R-:W-:Y:S06]  /*5af0*/  HMMA.16816.F32.BF16 R172, R4.reuse, R32, RZ ;  /* 0x0000002004ac723c */ /* 0x040fec00000418ff */
[----:B------:R-:W-:Y:S01]  /*5b00*/  HMMA.16816.F32.BF16 R240, R4, R34, RZ ;  /* 0x0000002204f0723c */ /* 0x000fe200000418ff */
[----:B------:R-:W2:Y:S06]  /*5b10*/  LDSM.16.MT88.4 R32, [R198+0x18800] ;  /* 0x01880000c620783b */ /* 0x000eac0000004200 */
[----:B------:R-:W-:-:S04]  /*5b20*/  F2FP.BF16.F32.PACK_AB R4, R189, R13 ;  /* 0x0000000dbd04723e */ /* 0x000fc800000010ff */
[----:B------:R-:W-:Y:S02]  /*5b30*/  LOP3.LUT R11, R0, R4, RZ, 0xc0, !PT ;  /* 0x00000004000b7212 */ /* 0x000fe400078ec0ff */
[----:B------:R-:W-:Y:S02]  /*5b40*/  HSET2.LE.AND R0, R9, R188, PT ;  /* 0x000000bc09007233 */ /* 0x000fe40003803000 */
[----:B------:R-:W-:-:S04]  /*5b50*/  F2FP.BF16.F32.PACK_AB R4, R14, R207 ;  /* 0x000000cf0e04723e */ /* 0x000fc800000010ff */
[----:B------:R-:W-:Y:S02]  /*5b60*/  LOP3.LUT R8, R0, R4, RZ, 0xc0, !PT ;  /* 0x0000000400087212 */ /* 0x000fe400078ec0ff */
[----:B------:R-:W-:Y:S01]  /*5b70*/  HSET2.LE.AND R0, R15, R188, PT ;  /* 0x000000bc0f007233 */ /* 0x000fe20003803000 */
[----:B------:R-:W-:-:S05]  /*5b80*/  IMAD.MOV.U32 R15, RZ, RZ, R151 ;  /* 0x000000ffff0f7224 */ /* 0x000fca00078e0097 */
[----:B---3--:R-:W-:-:S04]  /*5b90*/  F2FP.BF16.F32.PACK_AB R4, R176, R15 ;  /* 0x0000000fb004723e */ /* 0x008fc800000010ff */
[----:B------:R-:W-:-:S07]  /*5ba0*/  LOP3.LUT R9, R0, R4, RZ, 0xc0, !PT ;  /* 0x0000000400097212 */ /* 0x000fce00078ec0ff */
[C---:B------:R-:W-:Y:S06]  /*5bb0*/  HMMA.16816.F32.BF16 R4, R8.reuse, R20, R112 ;  /* 0x000000140804723c */ /* 0x040fec0000041870 */
[----:B-1----:R-:W-:Y:S01]  /*5bc0*/  HMMA.16816.F32.BF16 R248, R8, R18, R60 ;  /* 0x0000001208f8723c */ /* 0x002fe2000004183c */
[----:B------:R-:W-:Y:S01]  /*5bd0*/  IMAD.MOV.U32 R113, RZ, RZ, R179 ;  /* 0x000000ffff717224 */ /* 0x000fe200078e00b3 */
[----:B------:R-:W-:Y:S01]  /*5be0*/  MOV R114, R178 ;  /* 0x000000b200727202 */ /* 0x000fe20000000f00 */
[----:B------:R-:W-:Y:S01]  /*5bf0*/  IMAD.MOV.U32 R112, RZ, RZ, R184 ;  /* 0x000000ffff707224 */ /* 0x000fe200078e00b8 */
[----:B------:R-:W-:-:S02]  /*5c00*/  MOV R115, R195 ;  /* 0x000000c300737202 */ /* 0x000fc40000000f00 */
[C---:B----4-:R-:W-:Y:S01]  /*5c10*/  HMMA.16816.F32.BF16 R180, R8.reuse, R24, R128 ;  /* 0x0000001808b4723c */ /* 0x050fe20000041880 */
[----:B------:R-:W-:Y:S02]  /*5c20*/  IMAD.MOV.U32 R63, RZ, RZ, R176 ;  /* 0x000000ffff3f7224 */ /* 0x000fe400078e00b0 */
[----:B------:R-:W-:Y:S02]  /*5c30*/  IMAD.MOV.U32 R62, RZ, RZ, R177 ;  /* 0x000000ffff3e7224 */ /* 0x000fe400078e00b1 */
[----:B------:R-:W-:Y:S01]  /*5c40*/  IMAD.MOV.U32 R61, RZ, RZ, R63 ;  /* 0x000000ffff3d7224 */ /* 0x000fe200078e003f */
[----:B------:R-:W-:Y:S01]  /*5c50*/  HMMA.16816.F32.BF16 R28, R8, R26, R120 ;  /* 0x0000001a081c723c */ /* 0x000fe20000041878 */
[----:B------:R-:W1:Y:S01]  /*5c60*/  LDSM.16.MT88.4 R24, [R196+0x1a800] ;  /* 0x01a80000c418783b */ /* 0x000e620000004200 */
[----:B------:R-:W-:-:S04]  /*5c70*/  IMAD.MOV.U32 R63, RZ, RZ, R247 ;  /* 0x000000ffff3f7224 */ /* 0x000fc800078e00f7 */
[----:B------:R-:W-:Y:S01]  /*5c80*/  IMAD.MOV.U32 R206, RZ, RZ, R4 ;  /* 0x000000ffffce7224 */ /* 0x000fe200078e0004 */
[----:B------:R-:W-:Y:S01]  /*5c90*/  MOV R204, R6 ;  /* 0x0000000600cc7202 */ /* 0x000fe20000000f00 */
[----:B------:R-:W-:Y:S01]  /*5ca0*/  IMAD.MOV.U32 R205, RZ, RZ, R5 ;  /* 0x000000ffffcd7224 */ /* 0x000fe200078e0005 */
[----:B------:R-:W-:Y:S01]  /*5cb0*/  MOV R122, R226 ;  /* 0x000000e2007a7202 */ /* 0x000fe20000000f00 */
[----:B------:R-:W-:Y:S01]  /*5cc0*/  IMAD.MOV.U32 R203, RZ, RZ, R7 ;  /* 0x000000ffffcb7224 */ /* 0x000fe200078e0007 */
[C---:B--2---:R-:W-:Y:S01]  /*5cd0*/  HMMA.16816.F32.BF16 R236, R8.reuse, R32, R68 ;  /* 0x0000002008ec723c */ /* 0x044fe20000041844 */
[----:B------:R-:W-:Y:S02]  /*5ce0*/  IMAD.MOV.U32 R123, RZ, RZ, R227 ;  /* 0x000000ffff7b7224 */ /* 0x000fe400078e00e3 */
[----:B------:R-:W-:Y:S02]  /*5cf0*/  IMAD.MOV.U32 R121, RZ, RZ, R225 ;  /* 0x000000ffff797224 */ /* 0x000fe400078e00e1 */
[----:B------:R-:W-:Y:S01]  /*5d00*/  IMAD.MOV.U32 R120, RZ, RZ, R224 ;  /* 0x000000ffff787224 */ /* 0x000fe200078e00e0 */
[C---:B------:R-:W-:Y:S01]  /*5d10*/  HMMA.16816.F32.BF16 R4, R8.reuse, R22, R92 ;  /* 0x000000160804723c */ /* 0x040fe2000004185c */
[----:B------:R-:W2:Y:S01]  /*5d20*/  LDSM.16.MT88.4 R20, [R197+0x1a800] ;  /* 0x01a80000c514783b */ /* 0x000ea20000004200 */
        /* <DEDUP_REMOVED lines=8> */
[----:B------:R-:W-:Y:S01]  /*5db0*/  IMAD.MOV.U32 R200, RZ, RZ, R30 ;  /* 0x000000ffffc87224 */ /* 0x000fe200078e001e */
[----:B------:R-:W-:Y:S01]  /*5dc0*/  MOV R95, R185 ;  /* 0x000000b9005f7202 */ /* 0x000fe20000000f00 */
[----:B------:R-:W-:Y:S04]  /*5dd0*/  LDSM.16.MT88.4 R28, [R196+0x1c800] ;  /* 0x01c80000c41c783b */ /* 0x000fe80000004200 */
[----:B------:R-:W3:Y:S01]  /*5de0*/  LDSM.16.MT88.4 R32, [R197+0x1c800] ;  /* 0x01c80000c520783b */ /* 0x000ee20000004200 */
[----:B------:R-:W-:-:S07]  /*5df0*/  IMAD.MOV.U32 R60, RZ, RZ, R95 ;  /* 0x000000ffff3c7224 */ /* 0x000fce00078e005f */
[----:B------:R-:W-:Y:S01]  /*5e00*/  IMAD.MOV.U32 R150, RZ, RZ, R6 ;  /* 0x000000ffff967224 */ /* 0x000fe200078e0006 */
[----:B------:R-:W-:Y:S01]  /*5e10*/  MOV R67, R7 ;  /* 0x0000000700437202 */ /* 0x000fe20000000f00 */
[----:B------:R-:W-:Y:S02]  /*5e20*/  IMAD.MOV.U32 R53, RZ, RZ, R4 ;  /* 0x000000ffff357224 */ /* 0x000fe400078e0004 */
[----:B------:R-:W-:Y:S02]  /*5e30*/  IMAD.MOV.U32 R52, RZ, RZ, R5 ;  /* 0x000000ffff347224 */ /* 0x000fe400078e0005 */
[----:B------:R-:W-:Y:S01]  /*5e40*/  HMMA.16816.F32.BF16 R4, R8, R16, R72 ;  /* 0x000000100804723c */ /* 0x000fe20000041848 */
[----:B------:R-:W4:Y:S06]  /*5e50*/  LDSM.16.MT88.4 R16, [R199+0x1a800] ;  /* 0x01a80000c710783b */ /* 0x000f2c0000004200 */
[----:B------:R-:W-:Y:S01]  /*5e60*/  IMAD.MOV.U32 R75, RZ, RZ, R194 ;  /* 0x000000ffff4b7224 */ /* 0x000fe200078e00c2 */
[----:B------:R-:W-:Y:S01]  /*5e70*/  MOV R73, R192 ;  /* 0x000000c000497202 */ /* 0x000fe20000000f00 */
[----:B------:R-:W-:-:S02]  /*5e80*/  IMAD.MOV.U32 R74, RZ, RZ, R193 ;  /* 0x000000ffff4a7224 */ /* 0x000fc400078e00c1 */
[----:B------:R-:W-:Y:S01]  /*5e90*/  IMAD.MOV.U32 R72, RZ, RZ, R186 ;  /* 0x000000ffff487224 */ /* 0x000fe200078e00ba */
[C---:B-1----:R-:W-:Y:S06]  /*5ea0*/  HMMA.16816.F32.BF16 R192, R8.reuse, R24, R156 ;  /* 0x0000001808c0723c */ /* 0x042fec000004189c */
[C---:B------:R-:W-:Y:S01]  /*5eb0*/  HMMA.16816.F32.BF16 R184, R8.reuse, R26, R152 ;  /* 0x0000001a08b8723c */ /* 0x040fe20000041898 */
[----:B------:R-:W1:Y:S05]  /*5ec0*/  LDSM.16.MT88.4 R24, [R197+0x1e800] ;  /* 0x01e80000c518783b */ /* 0x000e6a0000004200 */
[----:B------:R-:W-:Y:S01]  /*5ed0*/  MOV R94, R5 ;  /* 0x00000005005e7202 */ /* 0x000fe20000000f00 */
[----:B------:R-:W-:Y:S01]  /*5ee0*/  IMAD.MOV.U32 R93, RZ, RZ, R6 ;  /* 0x000000ffff5d7224 */ /* 0x000fe200078e0006 */
[----:B------:R-:W-:Y:S01]  /*5ef0*/  MOV R0, R4 ;  /* 0x0000000400007202 */ /* 0x000fe20000000f00 */
[----:B------:R-:W-:Y:S01]  /*5f00*/  IMAD.MOV.U32 R92, RZ, RZ, R7 ;  /* 0x000000ffff5c7224 */ /* 0x000fe200078e0007 */
[C---:B--2---:R-:W-:Y:S01]  /*5f10*/  HMMA.16816.F32.BF16 R128, R8.reuse, R20, R144 ;  /* 0x000000140880723c */ /* 0x044fe20000041890 */
[----:B------:R-:W2:Y:S05]  /*5f20*/  LDSM.16.MT88.4 R4, [R198+0x1a800] ;  /* 0x01a80000c604783b */ /* 0x000eaa0000004200 */
[C---:B------:R-:W-:Y:S01]  /*5f30*/  HMMA.16816.F32.BF16 R132, R8.reuse, R22, R132 ;  /* 0x000000160884723c */ /* 0x040fe20000041884 */
[----:B------:R-:W2:Y:S05]  /*5f40*/  LDSM.16.MT88.4 R20, [R196+0x1e800] ;  /* 0x01e80000c414783b */ /* 0x000eaa0000004200 */
[C---:B---3--:R-:W-:Y:S06]  /*5f50*/  HMMA.16816.F32.BF16 R140, R8.reuse, R34, R80 ;  /* 0x00000022088c723c */ /* 0x048fec0000041850 */
[C---:B----4-:R-:W-:Y:S06]  /*5f60*/  HMMA.16816.F32.BF16 R224, R8.reuse, R18, R116 ;  /* 0x0000001208e0723c */ /* 0x050fec0000041874 */
[C---:B------:R-:W-:Y:S01]  /*5f70*/  HMMA.16816.F32.BF16 R176, R8.reuse, R16, R124 ;  /* 0x0000001008b0723c */ /* 0x040fe2000004187c */
[----:B------:R-:W-:Y:S01]  /*5f80*/  MOV R117, R246 ;  /* 0x000000f600757202 */ /* 0x000fe20000000f00 */
[----:B------:R-:W-:Y:S01]  /*5f90*/  IMAD.MOV.U32 R118, RZ, RZ, R245 ;  /* 0x000000ffff767224 */ /* 0x000fe200078e00f5 */
[----:B------:R-:W3:Y:S01]  /*5fa0*/  LDSM.16.MT88.4 R16, [R198+0x1c800] ;  /* 0x01c80000c610783b */ /* 0x000ee20000004200 */
[----:B------:R-:W-:Y:S01]  /*5fb0*/  IMAD.MOV.U32 R119, RZ, RZ, R244 ;  /* 0x000000ffff777224 */ /* 0x000fe200078e00f4 */
[----:B------:R-:W-:Y:S01]  /*5fc0*/  MOV R116, R92 ;  /* 0x0000005c00747202 */ /* 0x000fe20000000f00 */
[----:B------:R-:W-:Y:S01]  /*5fd0*/  HMMA.16816.F32.BF16 R152, R8, R30, R84 ;  /* 0x0000001e0898723c */ /* 0x000fe20000041854 */
[----:B------:R-:W-:Y:S01]  /*5fe0*/  IMAD.MOV.U32 R127, RZ, RZ, R120 ;  /* 0x000000ffff7f7224 */ /* 0x000fe200078e0078 */
[----:B------:R-:W-:Y:S01]  /*5ff0*/  MOV R125, R122 ;  /* 0x0000007a007d7202 */ /* 0x000fe20000000f00 */
[----:B------:R-:W-:Y:S01]  /*6000*/  IMAD.MOV.U32 R126, RZ, RZ, R121 ;  /* 0x000000ffff7e7224 */ /* 0x000fe200078e0079 */
[----:B------:R-:W-:-:S02]  /*6010*/  MOV R124, R189 ;  /* 0x000000bd007c7202 */ /* 0x000fc40000000f00 */
[C---:B-1----:R-:W-:Y:S06]  /*6020*/  HMMA.16816.F32.BF16 R80, R8.reuse, R24, R160 ;  /* 0x000000180850723c */ /* 0x042fec00000418a0 */
[C---:B--2---:R-:W-:Y:S06]  /*6030*/  HMMA.16816.F32.BF16 R108, R8.reuse, R4, R108 ;  /* 0x00000004086c723c */ /* 0x044fec000004186c */
[C---:B------:R-:W-:Y:S01]  /*6040*/  HMMA.16816.F32.BF16 R244, R8.reuse, R6, R88 ;  /* 0x0000000608f4723c */ /* 0x040fe20000041858 */
[----:B------:R-:W1:Y:S05]  /*6050*/  LDSM.16.MT88.4 R4, [R199+0x1c800] ;  /* 0x01c80000c704783b */ /* 0x000e6a0000004200 */
[----:B------:R-:W-:Y:S01]  /*6060*/  HMMA.16816.F32.BF16 R84, R8, R20, R44 ;  /* 0x000000140854723c */ /* 0x000fe2000004182c */
[----:B------:R-:W-:Y:S01]  /*6070*/  IMAD.MOV.U32 R88, RZ, RZ, R190 ;  /* 0x000000ffff587224 */ /* 0x000fe200078e00be */
[----:B------:R-:W-:Y:S01]  /*6080*/  MOV R89, R191 ;  /* 0x000000bf00597202 */ /* 0x000fe20000000f00 */
[----:B------:R-:W-:-:S03]  /*6090*/  IMAD.MOV.U32 R91, RZ, RZ, R188 ;  /* 0x000000ffff5b7224 */ /* 0x000fc600078e00bc */
[C---:B------:R-:W-:Y:S06]  /*60a0*/  HMMA.16816.F32.BF16 R188, R8.reuse, R28, R104 ;  /* 0x0000001c08bc723c */ /* 0x040fec0000041868 */
[----:B------:R-:W-:Y:S01]  /*60b0*/  MOV R159, R109 ;  /* 0x0000006d009f7202 */ /* 0x000fe20000000f00 */
[----:B------:R-:W-:Y:S01]  /*60c0*/  IMAD.MOV.U32 R109, RZ, RZ, R0 ;  /* 0x000000ffff6d7224 */ /* 0x000fe200078e0000 */
[----:B------:R-:W-:Y:S01]  /*60d0*/  MOV R156, R108 ;  /* 0x0000006c009c7202 */ /* 0x000fe20000000f00 */
[----:B------:R-:W-:Y:S01]  /*60e0*/  IMAD.U32 R0, RZ, RZ, UR45 ;  /* 0x0000002dff007e24 */ /* 0x000fe2000f8e00ff */
[----:B------:R-:W-:Y:S01]  /*60f0*/  MOV R107, R91 ;  /* 0x0000005b006b7202 */ /* 0x000fe20000000f00 */
[----:B------:R-:W-:Y:S01]  /*6100*/  IMAD.MOV.U32 R158, RZ, RZ, R110 ;  /* 0x000000ffff9e7224 */ /* 0x000fe200078e006e */
[C---:B------:R-:W-:Y:S01]  /*6110*/  HMMA.16816.F32.BF16 R144, R8.reuse, R32, R48 ;  /* 0x000000200890723c */ /* 0x040fe20000041830 */
[----:B------:R-:W-:Y:S01]  /*6120*/  IMAD.MOV.U32 R110, RZ, RZ, R123 ;  /* 0x000000ffff6e7224 */ /* 0x000fe200078e007b */
[----:B------:R-:W-:Y:S01]  /*6130*/  LOP3.LUT R0, R165, UR37, R0, 0x96, !PT ;  /* 0x00000025a5007c12 */ /* 0x000fe2000f8e9600 */
[----:B------:R-:W-:Y:S01]  /*6140*/  IMAD.MOV.U32 R157, RZ, RZ, R111 ;  /* 0x000000ffff9d7224 */ /* 0x000fe200078e006f */
[----:B------:R-:W-:Y:S01]  /*6150*/  MOV R160, R107 ;  /* 0x0000006b00a07202 */ /* 0x000fe20000000f00 */
[----:B------:R-:W-:Y:S01]  /*6160*/  IMAD.MOV.U32 R108, RZ, RZ, R94 ;  /* 0x000000ffff6c7224 */ /* 0x000fe200078e005e */
[----:B------:R-:W-:Y:S01]  /*6170*/  MOV R89, R110 ;  /* 0x0000006e00597202 */ /* 0x000fe20000000f00 */
[----:B------:R-:W-:Y:S01]  /*6180*/  IMAD.MOV.U32 R111, RZ, RZ, R93 ;  /* 0x000000ffff6f7224 */ /* 0x000fe200078e005d */
[----:B------:R-:W-:Y:S01]  /*6190*/  LDSM.16.MT88.4 R32, [R199+0x1b000] ;  /* 0x01b00000c720783b */ /* 0x000fe20000004200 */
[----:B---3--:R-:W-:Y:S01]  /*61a0*/  HMMA.16816.F32.BF16 R92, R8, R18, R56 ;  /* 0x00000012085c723c */ /* 0x008fe20000041838 */
[----:B------:R-:W-:-:S02]  /*61b0*/  IMAD.MOV.U32 R91, RZ, RZ, R108 ;  /* 0x000000ffff5b7224 */ /* 0x000fc400078e006c */
[----:B------:R-:W-:Y:S01]  /*61c0*/  IMAD.MOV.U32 R90, RZ, RZ, R109 ;  /* 0x000000ffff5a7224 */ /* 0x000fe200078e006d */
[----:B------:R-:W-:Y:S01]  /*61d0*/  MOV R109, R127 ;  /* 0x0000007f006d7202 */ /* 0x000fe20000000f00 */
[----:B------:R-:W-:Y:S01]  /*61e0*/  IMAD.MOV.U32 R108, RZ, RZ, R126 ;  /* 0x000000ffff6c7224 */ /* 0x000fe200078e007e */
[----:B------:R-:W-:Y:S01]  /*61f0*/  MOV R127, R70 ;  /* 0x00000046007f7202 */ /* 0x000fe20000000f00 */
[----:B------:R-:W-:Y:S01]  /*6200*/  IMAD.MOV.U32 R126, RZ, RZ, R69 ;  /* 0x000000ffff7e7224 */ /* 0x000fe200078e0045 */
[C---:B-1----:R-:W-:Y:S01]  /*6210*/  HMMA.16816.F32.BF16 R120, R8.reuse, R4, R100 ;  /* 0x000000040878723c */ /* 0x042fe20000041864 */
[----:B------:R-:W-:Y:S01]  /*6220*/  IMAD.MOV.U32 R110, RZ, RZ, R71 ;  /* 0x000000ffff6e7224 */ /* 0x000fe200078e0047 */
[----:B------:R-:W-:Y:S01]  /*6230*/  MOV R69, R61 ;  /* 0x0000003d00457202 */ /* 0x000fe20000000f00 */
[----:B------:R-:W-:Y:S02]  /*6240*/  IMAD.MOV.U32 R70, RZ, RZ, R62 ;  /* 0x000000ffff467224 */ /* 0x000fe400078e003e */
[----:B------:R-:W-:Y:S01]  /*6250*/  IMAD.MOV.U32 R71, RZ, RZ, R72 ;  /* 0x000000ffff477224 */ /* 0x000fe200078e0048 */
[----:B------:R-:W-:Y:S01]  /*6260*/  HMMA.16816.F32.BF16 R100, R8, R16, R96 ;  /* 0x000000100864723c */ /* 0x000fe20000041860 */
[----:B------:R-:W-:Y:S01]  /*6270*/  IMAD.WIDE.U32 R4, R0, -0x326172a9, RZ ;  /* 0xcd9e8d5700047825 */ /* 0x000fe200078e00ff */
[----:B------:R-:W1:Y:S01]  /*6280*/  LDSM.16.MT88.4 R16, [R199+0x1e800] ;  /* 0x01e80000c710783b */ /* 0x000e620000004200 */
[----:B------:R-:W-:-:S02]  /*6290*/  MOV R28, R70 ;  /* 0x00000046001c7202 */ /* 0x000fc40000000f00 */
[----:B------:R-:W-:Y:S01]  /*62a0*/  IMAD.MOV.U32 R61, RZ, RZ, R74 ;  /* 0x000000ffff3d7224 */ /* 0x000fe200078e004a */
[----:B------:R-:W-:Y:S01]  /*62b0*/  LOP3.LUT R5, R5, UR11, R88, 0x96, !PT ;  /* 0x0000000b05057c12 */ /* 0x000fe2000f8e9658 */
[----:B------:R-:W-:Y:S01]  /*62c0*/  HMMA.16816.F32.BF16 R112, R8, R6, R76 ;  /* 0x000000060870723c */ /* 0x000fe2000004184c */
[----:B------:R-:W-:Y:S01]  /*62d0*/  LOP3.LUT R0, R55, UR10, R4, 0x96, !PT ;  /* 0x0000000a37007c12 */ /* 0x000fe2000f8e9604 */
[----:B------:R-:W-:Y:S01]  /*62e0*/  IMAD.MOV.U32 R88, RZ, RZ, R125 ;  /* 0x000000ffff587224 */ /* 0x000fe200078e007d */
[----:B------:R-:W-:Y:S01]  /*62f0*/  MOV R70, R150 ;  /* 0x0000009600467202 */ /* 0x000fe20000000f00 */
[----:B------:R-:W-:Y:S01]  /*6300*/  IMAD.WIDE.U32 R4, R5, -0x2daee0ad, RZ ;  /* 0xd2511f5305047825 */ /* 0x000fe200078e00ff */
[----:B------:R-:W-:Y:S02]  /*6310*/  MOV R105, R110 ;  /* 0x0000006e00697202 */ /* 0x000fe40000000f00 */
[----:B------:R-:W-:Y:S01]  /*6320*/  MOV R110, R61 ;  /* 0x0000003d006e7202 */ /* 0x000fe20000000f00 */
[----:B------:R-:W-:Y:S01]  /*6330*/  IMAD.WIDE.U32 R6, R0, -0x2daee0ad, RZ ;  /* 0xd2511f5300067825 */ /* 0x000fe200078e00ff */
[----:B------:R-:W-:-:S03]  /*6340*/  LOP3.LUT R5, R5, UR44, R64, 0x96, !PT ;  /* 0x0000002c05057c12 */ /* 0x000fc6000f8e9640 */
[----:B------:R-:W-:Y:S01]  /*6350*/  FFMA.FTZ R0, R223, UR34, -R12 ;  /* 0x00000022df007c23 */ /* 0x000fe2000801080c */
[----:B------:R-:W-:Y:S01]  /*6360*/  IMAD.MOV.U32 R125, RZ, RZ, R68 ;  /* 0x000000ffff7d7224 */ /* 0x000fe200078e0044 */
[----:B------:R-:W-:Y:S01]  /*6370*/  LOP3.LUT R7, R7, UR42, R4, 0x96, !PT ;  /* 0x0000002a07077c12 */ /* 0x000fe2000f8e9604 */
[----:B------:R-:W-:Y:S01]  /*6380*/  IMAD.MOV.U32 R68, RZ, RZ, R60 ;  /* 0x000000ffff447224 */ /* 0x000fe200078e003c */
[----:B------:R-:W-:Y:S01]  /*6390*/  MOV R60, R73 ;  /* 0x00000049003c7202 */ /* 0x000fe20000000f00 */
[----:B------:R-:W-:Y:S01]  /*63a0*/  IMAD.MOV.U32 R62, RZ, RZ, R75 ;  /* 0x000000ffff3e7224 */ /* 0x000fe200078e004b */
[----:B------:R2:W-:Y:S01]  /*63b0*/  MUFU.EX2 R163, R0 ;  /* 0x0000000000a37308 */ /* 0x0005e20000000800 */
[----:B------:R-:W-:Y:S01]  /*63c0*/  HMMA.16816.F32.BF16 R72, R8, R22, R36 ;  /* 0x000000160848723c */ /* 0x000fe20000041824 */
[----:B------:R-:W3:Y:S01]  /*63d0*/  LDSM.16.MT88.4 R20, [R198+0x1e800] ;  /* 0x01e80000c614783b */ /* 0x000ee20000004200 */
[----:B------:R-:W-:-:S03]  /*63e0*/  IMAD.WIDE.U32 R4, R5, -0x326172a9, RZ ;  /* 0xcd9e8d5705047825 */ /* 0x000fc600078e00ff */
[----:B------:R-:W-:Y:S01]  /*63f0*/  LDSM.16.MT88.4 R36, [R196+0x19000] ;  /* 0x01900000c424783b */ /* 0x000fe20000004200 */
[----:B------:R-:W-:Y:S01]  /*6400*/  IMAD.WIDE.U32 R44, R7, -0x326172a9, RZ ;  /* 0xcd9e8d57072c7825 */ /* 0x000fe200078e00ff */
[----:B------:R-:W-:-:S03]  /*6410*/  LOP3.LUT R5, R5, UR43, R54, 0x96, !PT ;  /* 0x0000002b05057c12 */ /* 0x000fc6000f8e9636 */
[----:B------:R-:W-:Y:S01]  /*6420*/  FFMA.FTZ R7, R167, UR34, -R12 ;  /* 0x00000022a7077c23 */ /* 0x000fe2000801080c */
[----:B------:R-:W-:Y:S02]  /*6430*/  IMAD.MOV.U32 R31, RZ, RZ, R71 ;  /* 0x000000ffff1f7224 */ /* 0x000fe400078e0047 */
[----:B------:R-:W-:Y:S01]  /*6440*/  IMAD.MOV.U32 R71, RZ, RZ, R67 ;  /* 0x000000ffff477224 */ /* 0x000fe200078e0043 */
[----:B------:R4:W-:Y:S01]  /*6450*/  MUFU.EX2 R161, R7 ;  /* 0x0000000700a17308 */ /* 0x0009e20000000800 */
[----:B------:R-:W-:Y:S02]  /*6460*/  IMAD.MOV.U32 R51, RZ, RZ, R66 ;  /* 0x000000ffff337224 */ /* 0x000fe400078e0042 */
[----:B--2---:R-:W-:Y:S01]  /*6470*/  FFMA.FTZ R0, R166, UR34, -R12 ;  /* 0x00000022a6007c23 */ /* 0x004fe2000801080c */
[----:B------:R-:W-:Y:S01]  /*6480*/  HMMA.16816.F32.BF16 R64, R8, R26, R40 ;  /* 0x0000001a0840723c */ /* 0x000fe20000041828 */
[----:B------:R-:W-:Y:S01]  /*6490*/  IMAD.MOV.U32 R107, RZ, RZ, R108 ;  /* 0x000000ffff6b7224 */ /* 0x000fe200078e006c */
[----:B------:R-:W-:Y:S01]  /*64a0*/  LDSM.16.MT88.4 R24, [R199+0x19000] ;  /* 0x01900000c718783b */ /* 0x000fe20000004200 */
[----:B------:R-:W-:Y:S01]  /*64b0*/  IMAD.MOV.U32 R106, RZ, RZ, R109 ;  /* 0x000000ffff6a7224 */ /* 0x000fe200078e006d */
[----:B------:R2:W3:Y:S01]  /*64c0*/  MUFU.EX2 R150, R0 ;  /* 0x0000000000967308 */ /* 0x0004e20000000800 */
[----:B------:R-:W-:-:S02]  /*64d0*/  IMAD.MOV.U32 R104, RZ, RZ, R68 ;  /* 0x000000ffff687224 */ /* 0x000fc400078e0044 */
[----:B------:R-:W-:Y:S01]  /*64e0*/  IMAD.MOV.U32 R29, RZ, RZ, R69 ;  /* 0x000000ffff1d7224 */ /* 0x000fe200078e0045 */
[----:B------:R-:W-:Y:S01]  /*64f0*/  MOV R69, R52 ;  /* 0x0000003400457202 */ /* 0x000fe20000000f00 */
[----:B------:R-:W-:Y:S02]  /*6500*/  IMAD.MOV.U32 R30, RZ, RZ, R60 ;  /* 0x000000ffff1e7224 */ /* 0x000fe400078e003c */
[----:B------:R-:W-:Y:S02]  /*6510*/  IMAD.MOV.U32 R109, RZ, RZ, R62 ;  /* 0x000000ffff6d7224 */ /* 0x000fe400078e003e */
[----:B----4-:R-:W-:Y:S01]  /*6520*/  FFMA.FTZ R7, R234, UR34, -R12 ;  /* 0x00000022ea077c23 */ /* 0x010fe2000801080c */
[----:B------:R-:W-:Y:S02]  /*6530*/  IMAD.MOV.U32 R108, RZ, RZ, R63 ;  /* 0x000000ffff6c7224 */ /* 0x000fe400078e003f */
[----:B------:R-:W-:Y:S01]  /*6540*/  IMAD.MOV.U32 R68, RZ, RZ, R53 ;  /* 0x000000ffff447224 */ /* 0x000fe200078e0035 */
[----:B------:R4:W-:Y:S01]  /*6550*/  MUFU.EX2 R98, R7 ;  /* 0x0000000700627308 */ /* 0x0009e20000000800 */
[----:B-1----:R-:W-:Y:S01]  /*6560*/  HMMA.16816.F32.BF16 R60, R8, R16, R168 ;  /* 0x00000010083c723c */ /* 0x002fe200000418a8 */
[----:B------:R-:W-:Y:S01]  /*6570*/  IMAD.MOV.U32 R50, RZ, RZ, R30 ;  /* 0x000000ffff327224 */ /* 0x000fe200078e001e */
[----:B--2---:R-:W-:Y:S01]  /*6580*/  LOP3.LUT R0, R45, UR38, R4, 0x96, !PT ;  /* 0x000000262d007c12 */ /* 0x004fe2000f8e9604 */
[----:B------:R-:W-:-:S03]  /*6590*/  IMAD.WIDE.U32 R4, R5, -0x2daee0ad, RZ ;  /* 0xd2511f5305047825 */ /* 0x000fc600078e00ff */
[----:B------:R-:W-:Y:S01]  /*65a0*/  HMMA.16816.F32.BF16 R52, R8, R18, R136 ;  /* 0x000000120834723c */ /* 0x000fe20000041888 */
[----:B------:R-:W-:Y:S01]  /*65b0*/  IMAD.WIDE.U32 R42, R0, -0x2daee0ad, RZ ;  /* 0xd2511f53002a7825 */ /* 0x000fe200078e00ff */
[----:B------:R-:W-:-:S04]  /*65c0*/  LOP3.LUT R6, R5, UR20, R6, 0x96, !PT ;  /* 0x0000001405067c12 */ /* 0x000fc8000f8e9606 */
[----:B---3--:R-:W-:Y:S01]  /*65d0*/  HMMA.16816.F32.BF16 R56, R8, R20, R172 ;  /* 0x000000140838723c */ /* 0x008fe200000418ac */
[----:B------:R-:W-:Y:S01]  /*65e0*/  LOP3.LUT R0, R43, UR15, R4, 0x96, !PT ;  /* 0x0000000f2b007c12 */ /* 0x000fe2000f8e9604 */
[----:B------:R-:W-:-:S04]  /*65f0*/  IMAD.WIDE.U32 R40, R6, -0x326172a9, RZ ;  /* 0xcd9e8d5706287825 */ /* 0x000fc800078e00ff */
[----:B------:R-:W-:Y:S01]  /*6600*/  FFMA.FTZ R6, R235, UR34, -R2 ;  /* 0x00000022eb067c23 */ /* 0x000fe20008010802 */
[----:B------:R-:W-:-:S03]  /*6610*/  IMAD.WIDE.U32 R4, R0, -0x326172a9, RZ ;  /* 0xcd9e8d5700047825 */ /* 0x000fc600078e00ff */
[----:B------:R1:W-:Y:S01]  /*6620*/  MUFU.EX2 R97, R6 ;  /* 0x0000000600617308 */ /* 0x0003e20000000800 */
[----:B------:R-:W-:Y:S01]  /*6630*/  IMAD.MOV.U32 R30, RZ, RZ, R28 ;  /* 0x000000ffff1e7224 */ /* 0x000fe200078e001c */
[----:B------:R-:W-:Y:S02]  /*6640*/  LOP3.LUT R0, R5, UR29, R40, 0x96, !PT ;  /* 0x0000001d05007c12 */ /* 0x000fe4000f8e9628 */
[C---:B------:R-:W-:Y:S02]  /*6650*/  LOP3.LUT R5, R4.reuse, 0xffff, RZ, 0xc0, !PT ;  /* 0x0000ffff04057812 */ /* 0x040fe400078ec0ff */
[----:B----4-:R-:W-:Y:S02]  /*6660*/  LOP3.LUT R7, R4, 0xff, RZ, 0xc0, !PT ;  /* 0x000000ff04077812 */ /* 0x010fe400078ec0ff */
[--C-:B------:R-:W-:Y:S02]  /*6670*/  SHF.R.U32.HI R18, RZ, 0x10, R4.reuse ;  /* 0x00000010ff127819 */ /* 0x100fe40000011604 */
[----:B------:R-:W-:-:S02]  /*6680*/  SHF.R.U32.HI R17, RZ, 0x18, R4 ;  /* 0x00000018ff117819 */ /* 0x000fc40000011604 */
[----:B------:R-:W-:Y:S01]  /*6690*/  SHF.R.U32.HI R4, RZ, 0x8, R5 ;  /* 0x00000008ff047819 */ /* 0x000fe20000011605 */
[--C-:B------:R-:W-:Y:S01]  /*66a0*/  FFMA.FTZ R5, R51, UR34, -R2.reuse ;  /* 0x0000002233057c23 */ /* 0x100fe20008010802 */
[----:B------:R-:W-:Y:S01]  /*66b0*/  MOV R51, R31 ;  /* 0x0000001f00337202 */ /* 0x000fe20000000f00 */
[----:B------:R-:W-:Y:S02]  /*66c0*/  IMAD.MOV.U32 R31, RZ, RZ, R29 ;  /* 0x000000ffff1f7224 */ /* 0x000fe400078e001d */
[----:B-1----:R-:W-:Y:S01]  /*66d0*/  FFMA.FTZ R6, R252, UR34, -R2 ;  /* 0x00000022fc067c23 */ /* 0x002fe20008010802 */
[----:B------:R-:W-:Y:S01]  /*66e0*/  IMAD.MOV.U32 R29, RZ, RZ, R105 ;  /* 0x000000ffff1d7224 */ /* 0x000fe200078e0069 */
[----:B------:R-:W-:Y:S01]  /*66f0*/  MOV R105, R107 ;  /* 0x0000006b00697202 */ /* 0x000fe20000000f00 */
[----:B------:R-:W-:Y:S01]  /*6700*/  IMAD.MOV.U32 R107, RZ, RZ, R89 ;  /* 0x000000ffff6b7224 */ /* 0x000fe200078e0059 */
[----:B------:R-:W-:Y:S01]  /*6710*/  PRMT R19, R7, 0x5410, R4 ;  /* 0x0000541007137816 */ /* 0x000fe20000000004 */
[----:B------:R-:W-:Y:S01]  /*6720*/  IMAD.MOV.U32 R89, RZ, RZ, R91 ;  /* 0x000000ffff597224 */ /* 0x000fe200078e005b */
[----:B------:R-:W-:Y:S01]  /*6730*/  LOP3.LUT R4, R0, 0xffff, RZ, 0xc0, !PT ;  /* 0x0000ffff00047812 */ /* 0x000fe200078ec0ff */
[----:B------:R1:W2:Y:S01]  /*6740*/  MUFU.EX2 R162, R6 ;  /* 0x0000000600a27308 */ /* 0x0002a20000000800 */
[----:B------:R-:W-:Y:S01]  /*6750*/  MOV R91, R116 ;  /* 0x00000074005b7202 */ /* 0x000fe20000000f00 */
[----:B------:R-:W-:-:S02]  /*6760*/  IMAD.MOV.U32 R116, RZ, RZ, R15 ;  /* 0x000000ffff747224 */ /* 0x000fc400078e000f */
[----:B------:R-:W-:Y:S01]  /*6770*/  FFMA.FTZ R7, R50, UR34, -R2 ;  /* 0x0000002232077c23 */ /* 0x000fe20008010802 */
[----:B------:R-:W-:Y:S02]  /*6780*/  MOV R165, R51 ;  /* 0x0000003300a57202 */ /* 0x000fe40000000f00 */
[----:B------:R-:W-:Y:S01]  /*6790*/  LOP3.LUT R16, R0, 0xff, RZ, 0xc0, !PT ;  /* 0x000000ff00107812 */ /* 0x000fe200078ec0ff */
[----:B------:R-:W-:Y:S01]  /*67a0*/  HMMA.16816.F32.BF16 R48, R8, R22, R240 ;  /* 0x000000160830723c */ /* 0x000fe200000418f0 */
[----:B------:R-:W-:Y:S01]  /*67b0*/  SHF.R.U32.HI R15, RZ, 0x18, R0 ;  /* 0x00000018ff0f7819 */ /* 0x000fe20000011600 */
[----:B------:R-:W3:Y:S01]  /*67c0*/  LDSM.16.MT88.4 R8, [R197+0x1b000] ;  /* 0x01b00000c508783b */ /* 0x000ee20000004200 */
[----:B------:R4:W-:Y:S01]  /*67d0*/  MUFU.EX2 R99, R5 ;  /* 0x0000000500637308 */ /* 0x0009e20000000800 */
[----:B------:R-:W-:Y:S01]  /*67e0*/  MOV R28, R104 ;  /* 0x00000068001c7202 */ /* 0x000fe20000000f00 */
[----:B------:R-:W-:Y:S01]  /*67f0*/  IMAD.MOV.U32 R104, RZ, RZ, R106 ;  /* 0x000000ffff687224 */ /* 0x000fe200078e006a */
[----:B------:R-:W-:Y:S01]  /*6800*/  LDSM.16.MT88.4 R20, [R198+0x19000] ;  /* 0x01900000c614783b */ /* 0x000fe20000004200 */
[----:B------:R-:W-:Y:S01]  /*6810*/  IMAD.MOV.U32 R106, RZ, RZ, R88 ;  /* 0x000000ffff6a7224 */ /* 0x000fe200078e0058 */
[----:B------:R-:W-:-:S02]  /*6820*/  MOV R167, R105 ;  /* 0x0000006900a77202 */ /* 0x000fc40000000f00 */
[----:B-1----:R-:W-:Y:S02]  /*6830*/  SHF.R.U32.HI R6, RZ, 0x10, R0 ;  /* 0x00000010ff067819 */ /* 0x002fe40000011600 */
[----:B------:R-:W-:Y:S02]  /*6840*/  SHF.R.U32.HI R0, RZ, 0x8, R4 ;  /* 0x00000008ff007819 */ /* 0x000fe40000011604 */
[----:B------:R-:W-:Y:S02]  /*6850*/  LOP3.LUT R4, R6, 0xff, RZ, 0xc0, !PT ;  /* 0x000000ff06047812 */ /* 0x000fe400078ec0ff */
[----:B------:R-:W-:Y:S01]  /*6860*/  PRMT R0, R16, 0x5410, R0 ;  /* 0x0000541010007816 */ /* 0x000fe20000000000 */
[----:B------:R1:W2:Y:S01]  /*6870*/  MUFU.EX2 R96, R7 ;  /* 0x0000000700607308 */ /* 0x0002a20000000800 */
[----:B----4-:R-:W-:-:S03]  /*6880*/  LOP3.LUT R5, R18, 0xff, RZ, 0xc0, !PT ;  /* 0x000000ff12057812 */ /* 0x010fc600078ec0ff */
[----:B------:R-:W-:Y:S01]  /*6890*/  HSET2.LE.AND R0, R0, R160, PT ;  /* 0x000000a000007233 */ /* 0x000fe20003803000 */
[----:B------:R-:W-:Y:S01]  /*68a0*/  IMAD.MOV.U32 R223, RZ, RZ, R29 ;  /* 0x000000ffffdf7224 */ /* 0x000fe200078e001d */
[----:B------:R-:W-:Y:S01]  /*68b0*/  MOV R88, R90 ;  /* 0x0000005a00587202 */ /* 0x000fe20000000f00 */
[----:B------:R-:W-:Y:S01]  /*68c0*/  IMAD.MOV.U32 R166, RZ, RZ, R104 ;  /* 0x000000ffffa67224 */ /* 0x000fe200078e0068 */
[----:B-1----:R-:W-:Y:S01]  /*68d0*/  PRMT R7, R5, 0x5410, R17 ;  /* 0x0000541005077816 */ /* 0x002fe20000000011 */
[----:B------:R-:W-:Y:S01]  /*68e0*/  IMAD.MOV.U32 R234, RZ, RZ, R106 ;  /* 0x000000ffffea7224 */ /* 0x000fe200078e006a */
[----:B------:R-:W-:Y:S01]  /*68f0*/  PRMT R5, R4, 0x5410, R15 ;  /* 0x0000541004057816 */ /* 0x000fe2000000000f */
[----:B------:R-:W-:Y:S01]  /*6900*/  IMAD.MOV.U32 R171, RZ, RZ, R107 ;  /* 0x000000ffffab7224 */ /* 0x000fe200078e006b */
[----:B------:R-:W-:Y:S01]  /*6910*/  F2FP.BF16.F32.PACK_AB R4, R150, R163 ;  /* 0x000000a39604723e */ /* 0x000fe200000010ff */
[----:B------:R-:W-:Y:S01]  /*6920*/  IMAD.MOV.U32 R90, RZ, RZ, R111 ;  /* 0x000000ffff5a7224 */ /* 0x000fe200078e006f */
[----:B--2---:R-:W-:-:S02]  /*6930*/  F2FP.BF16.F32.PACK_AB R6, R162, R97 ;  /* 0x00000061a206723e */ /* 0x004fc400000010ff */
[--C-:B------:R-:W-:Y:S02]  /*6940*/  HSET2.LE.AND R5, R5, R160.reuse, PT ;  /* 0x000000a005057233 */ /* 0x100fe40003803000 */
[--C-:B------:R-:W-:Y:S02]  /*6950*/  HSET2.LE.AND R7, R7, R160.reuse, PT ;  /* 0x000000a007077233 */ /* 0x100fe40003803000 */
[----:B------:R-:W-:Y:S01]  /*6960*/  F2FP.BF16.F32.PACK_AB R15, R96, R99 ;  /* 0x00000063600f723e */ /* 0x000fe200000010ff */
[----:B------:R-:W-:Y:S01]  /*6970*/  IMAD.MOV.U32 R106, RZ, RZ, R158 ;  /* 0x000000ffff6a7224 */ /* 0x000fe200078e009e */
[----:B------:R-:W-:Y:S01]  /*6980*/  LOP3.LUT R4, R0, R4, RZ, 0xc0, !PT ;  /* 0x0000000400047212 */ /* 0x000fe200078ec0ff */
[----:B------:R-:W-:Y:S01]  /*6990*/  IMAD.MOV.U32 R107, RZ, RZ, R157 ;  /* 0x000000ffff6b7224 */ /* 0x000fe200078e009d */
[----:B------:R-:W-:Y:S02]  /*69a0*/  HSET2.LE.AND R0, R19, R160, PT ;  /* 0x000000a013007233 */ /* 0x000fe40003803000 */
[----:B------:R-:W-:Y:S01]  /*69b0*/  MOV R105, R159 ;  /* 0x0000009f00697202 */ /* 0x000fe20000000f00 */
[----:B------:R-:W1:Y:S01]  /*69c0*/  LDSM.16.MT88.4 R16, [R196+0x1b000] ;  /* 0x01b00000c410783b */ /* 0x000e620000004200 */
[----:B------:R-:W-:Y:S01]  /*69d0*/  LOP3.LUT R5, R5, R6, RZ, 0xc0, !PT ;  /* 0x0000000605057212 */ /* 0x000fe200078ec0ff */
[----:B------:R-:W-:Y:S01]  /*69e0*/  IMAD.MOV.U32 R240, RZ, RZ, R98 ;  /* 0x000000fffff07224 */ /* 0x000fe200078e0062 */
[----:B------:R-:W-:Y:S01]  /*69f0*/  F2FP.BF16.F32.PACK_AB R6, R98, R161 ;  /* 0x000000a16206723e */ /* 0x000fe200000010ff */
        /* <DEDUP_REMOVED lines=8> */
[----:B------:R-:W-:-:S02]  /*6a80*/  IMAD.MOV.U32 R164, RZ, RZ, R30 ;  /* 0x000000ffffa47224 */ /* 0x000fc400078e001e */
[C---:B---3--:R-:W-:Y:S01]  /*6a90*/  HMMA.16816.F32.BF16 R128, R4.reuse, R8, R128 ;  /* 0x000000080480723c */ /* 0x048fe20000041880 */
[----:B------:R-:W-:Y:S01]  /*6aa0*/  MOV R46, R28 ;  /* 0x0000001c002e7202 */ /* 0x000fe20000000f00 */
[----:B------:R-:W-:Y:S02]  /*6ab0*/  IMAD.MOV.U32 R47, RZ, RZ, R31 ;  /* 0x000000ffff2f7224 */ /* 0x000fe400078e001f */
[----:B------:R-:W-:Y:S01]  /*6ac0*/  IMAD.MOV.U32 R111, RZ, RZ, R207 ;  /* 0x000000ffff6f7224 */ /* 0x000fe200078e00cf */
[----:B------:R-:W-:Y:S01]  /*6ad0*/  MOV R15, R96 ;  /* 0x00000060000f7202 */ /* 0x000fe20000000f00 */
[C---:B------:R-:W-:Y:S01]  /*6ae0*/  HMMA.16816.F32.BF16 R132, R4.reuse, R10, R132 ;  /* 0x0000000a0484723c */ /* 0x040fe20000041884 */
[----:B------:R-:W2:Y:S01]  /*6af0*/  LDSM.16.MT88.4 R8, [R196+0x1d000] ;  /* 0x01d00000c408783b */ /* 0x000ea20000004200 */
[----:B------:R-:W-:Y:S01]  /*6b00*/  MOV R223, R118 ;  /* 0x0000007600df7202 */ /* 0x000fe20000000f00 */
[----:B------:R-:W-:Y:S02]  /*6b10*/  IMAD.MOV.U32 R161, RZ, RZ, R119 ;  /* 0x000000ffffa17224 */ /* 0x000fe400078e0077 */
[----:B------:R-:W-:Y:S01]  /*6b20*/  IMAD.MOV.U32 R162, RZ, RZ, R124 ;  /* 0x000000ffffa27224 */ /* 0x000fe200078e007c */
[C---:B------:R-:W-:Y:S01]  /*6b30*/  HMMA.16816.F32.BF16 R156, R4.reuse, R36, R180 ;  /* 0x00000024049c723c */ /* 0x040fe200000418b4 */
[----:B------:R-:W-:Y:S01]  /*6b40*/  LDSM.16.MT88.4 R28, [R197+0x19000] ;  /* 0x01900000c51c783b */ /* 0x000fe20000004200 */
[----:B------:R-:W-:Y:S01]  /*6b50*/  MOV R169, R46 ;  /* 0x0000002e00a97202 */ /* 0x000fe20000000f00 */
[----:B------:R-:W-:Y:S01]  /*6b60*/  IMAD.MOV.U32 R175, RZ, RZ, R171 ;  /* 0x000000ffffaf7224 */ /* 0x000fe200078e00ab */
[----:B------:R-:W-:Y:S01]  /*6b70*/  MOV R173, R167 ;  /* 0x000000a700ad7202 */ /* 0x000fe20000000f00 */
[----:B------:R-:W-:Y:S01]  /*6b80*/  IMAD.MOV.U32 R174, RZ, RZ, R234 ;  /* 0x000000ffffae7224 */ /* 0x000fe200078e00ea */
[----:B------:R-:W-:Y:S01]  /*6b90*/  HMMA.16816.F32.BF16 R88, R4, R24, R88 ;  /* 0x000000180458723c */ /* 0x000fe20000041858 */
[----:B------:R-:W-:Y:S01]  /*6ba0*/  IMAD.MOV.U32 R183, RZ, RZ, R97 ;  /* 0x000000ffffb77224 */ /* 0x000fe200078e0061 */
[----:B------:R-:W-:Y:S01]  /*6bb0*/  MOV R0, R165 ;  /* 0x000000a500007202 */ /* 0x000fe20000000f00 */
[----:B------:R-:W-:-:S02]  /*6bc0*/  IMAD.MOV.U32 R181, RZ, RZ, R116 ;  /* 0x000000ffffb57224 */ /* 0x000fc400078e0074 */
[----:B------:R-:W-:Y:S01]  /*6bd0*/  IMAD.MOV.U32 R170, RZ, RZ, R110 ;  /* 0x000000ffffaa7224 */ /* 0x000fe200078e006e */
[C---:B------:R-:W-:Y:S01]  /*6be0*/  HMMA.16816.F32.BF16 R96, R4.reuse, R26, R248 ;  /* 0x0000001a0460723c */ /* 0x040fe200000418f8 */
[----:B------:R-:W-:Y:S01]  /*6bf0*/  LDSM.16.MT88.4 R24, [R199+0x1d000] ;  /* 0x01d00000c718783b */ /* 0x000fe20000004200 */
[----:B------:R-:W-:Y:S01]  /*6c00*/  IMAD.MOV.U32 R172, RZ, RZ, R166 ;  /* 0x000000ffffac7224 */ /* 0x000fe200078e00a6 */
[----:B------:R-:W-:Y:S01]  /*6c10*/  MOV R76, R68 ;  /* 0x00000044004c7202 */ /* 0x000fe20000000f00 */
[----:B------:R-:W-:Y:S01]  /*6c20*/  IMAD.MOV.U32 R77, RZ, RZ, R69 ;  /* 0x000000ffff4d7224 */ /* 0x000fe200078e0045 */
[----:B------:R-:W-:Y:S01]  /*6c30*/  MOV R79, R71 ;  /* 0x00000047004f7202 */ /* 0x000fe20000000f00 */
[C---:B-1----:R-:W-:Y:S01]  /*6c40*/  HMMA.16816.F32.BF16 R116, R4.reuse, R16, R192 ;  /* 0x000000100474723c */ /* 0x042fe200000418c0 */
[----:B------:R-:W-:Y:S01]  /*6c50*/  IMAD.MOV.U32 R249, RZ, RZ, R125 ;  /* 0x000000fffff97224 */ /* 0x000fe200078e007d */
[----:B------:R-:W-:Y:S01]  /*6c60*/  MOV R251, R127 ;  /* 0x0000007f00fb7202 */ /* 0x000fe20000000f00 */
[----:B------:R-:W-:Y:S01]  /*6c70*/  IMAD.MOV.U32 R250, RZ, RZ, R126 ;  /* 0x000000fffffa7224 */ /* 0x000fe200078e007e */
[----:B------:R-:W-:Y:S01]  /*6c80*/  MOV R137, R201 ;  /* 0x000000c900897202 */ /* 0x000fe20000000f00 */
[----:B------:R-:W-:Y:S01]  /*6c90*/  IMAD.MOV.U32 R78, RZ, RZ, R70 ;  /* 0x000000ffff4e7224 */ /* 0x000fe200078e0046 */
        /* <DEDUP_REMOVED lines=12> */
[C---:B------:R-:W-:Y:S01]  /*6d60*/  HMMA.16816.F32.BF16 R104, R4.reuse, R20, R236 ;  /* 0x000000140468723c */ /* 0x040fe200000418ec */
[----:B------:R-:W-:Y:S01]  /*6d70*/  MOV R182, R14 ;  /* 0x0000000e00b67202 */ /* 0x000fe20000000f00 */
[----:B------:R-:W-:Y:S02]  /*6d80*/  IMAD.MOV.U32 R136, RZ, RZ, R202 ;  /* 0x000000ffff887224 */ /* 0x000fe400078e00ca */
[----:B------:R-:W-:Y:S02]  /*6d90*/  IMAD.MOV.U32 R138, RZ, RZ, R200 ;  /* 0x000000ffff8a7224 */ /* 0x000fe400078e00c8 */
[----:B------:R-:W-:Y:S01]  /*6da0*/  HMMA.16816.F32.BF16 R108, R4, R22, R228 ;  /* 0x00000016046c723c */ /* 0x000fe200000418e4 */
[----:B------:R-:W4:Y:S01]  /*6db0*/  LDSM.16.MT88.4 R20, [R197+0x1d000] ;  /* 0x01d00000c514783b */ /* 0x000f220000004200 */
[----:B------:R-:W-:Y:S02]  /*6dc0*/  IMAD.MOV.U32 R139, RZ, RZ, R151 ;  /* 0x000000ffff8b7224 */ /* 0x000fe400078e0097 */
[----:B------:R-:W-:-:S02]  /*6dd0*/  IMAD.MOV.U32 R68, RZ, RZ, R206 ;  /* 0x000000ffff447224 */ /* 0x000fc400078e00ce */
[C---:B--2---:R-:W-:Y:S01]  /*6de0*/  HMMA.16816.F32.BF16 R236, R4.reuse, R10, R152 ;  /* 0x0000000a04ec723c */ /* 0x044fe20000041898 */
[----:B------:R-:W-:Y:S01]  /*6df0*/  IMAD.MOV.U32 R228, RZ, RZ, R180 ;  /* 0x000000ffffe47224 */ /* 0x000fe200078e00b4 */
[----:B------:R-:W-:Y:S01]  /*6e00*/  MOV R230, R182 ;  /* 0x000000b600e67202 */ /* 0x000fe20000000f00 */
[----:B------:R-:W-:Y:S01]  /*6e10*/  IMAD.MOV.U32 R229, RZ, RZ, R181 ;  /* 0x000000ffffe57224 */ /* 0x000fe200078e00b5 */
[----:B------:R-:W-:Y:S01]  /*6e20*/  MOV R70, R204 ;  /* 0x000000cc00467202 */ /* 0x000fe20000000f00 */
[----:B------:R-:W-:Y:S02]  /*6e30*/  IMAD.MOV.U32 R231, RZ, RZ, R183 ;  /* 0x000000ffffe77224 */ /* 0x000fe400078e00b7 */
[----:B------:R-:W-:Y:S01]  /*6e40*/  IMAD.MOV.U32 R69, RZ, RZ, R205 ;  /* 0x000000ffff457224 */ /* 0x000fe200078e00cd */
[C---:B------:R-:W-:Y:S01]  /*6e50*/  HMMA.16816.F32.BF16 R180, R4.reuse, R8, R188 ;  /* 0x0000000804b4723c */ /* 0x040fe200000418bc */
[----:B------:R-:W2:Y:S01]  /*6e60*/  LDSM.16.MT88.4 R8, [R196+0x1f000] ;  /* 0x01f00000c408783b */ /* 0x000ea20000004200 */
[----:B------:R-:W-:Y:S01]  /*6e70*/  IMAD.MOV.U32 R71, RZ, RZ, R203 ;  /* 0x000000ffff477224 */ /* 0x000fe200078e00cb */
[----:B------:R-:W-:Y:S01]  /*6e80*/  MOV R195, R251 ;  /* 0x000000fb00c37202 */ /* 0x000fe20000000f00 */
[----:B------:R-:W-:Y:S01]  /*6e90*/  IMAD.MOV.U32 R193, RZ, RZ, R249 ;  /* 0x000000ffffc17224 */ /* 0x000fe200078e00f9 */
[----:B------:R3:W5:Y:S01]  /*6ea0*/  LDL.LU R206, [R1+0x80] ;  /* 0x0000800001ce7983 */ /* 0x0007620000300800 */
[----:B------:R-:W-:Y:S01]  /*6eb0*/  IMAD.MOV.U32 R194, RZ, RZ, R250 ;  /* 0x000000ffffc27224 */ /* 0x000fe200078e00fa */
[----:B------:R-:W-:Y:S01]  /*6ec0*/  MOV R250, R241 ;  /* 0x000000f100fa7202 */ /* 0x000fe20000000f00 */
[----:B------:R-:W-:Y:S01]  /*6ed0*/  IMAD.MOV.U32 R251, RZ, RZ, R240 ;  /* 0x000000fffffb7224 */ /* 0x000fe200078e00f0 */
[----:B-1----:R-:W-:Y:S01]  /*6ee0*/  HMMA.16816.F32.BF16 R164, R4, R16, R164 ;  /* 0x0000001004a4723c */ /* 0x002fe200000418a4 */
[----:B------:R-:W-:-:S02]  /*6ef0*/  IMAD.MOV.U32 R249, RZ, RZ, R242 ;  /* 0x000000fffff97224 */ /* 0x000fc400078e00f2 */
[----:B------:R-:W-:-:S03]  /*6f00*/  IMAD.MOV.U32 R248, RZ, RZ, R243 ;  /* 0x000000fffff87224 */ /* 0x000fc600078e00f3 */
[C---:B------:R-:W-:Y:S06]  /*6f10*/  HMMA.16816.F32.BF16 R36, R4.reuse, R38, R136 ;  /* 0x000000260424723c */ /* 0x040fec0000041888 */
[C---:B------:R-:W-:Y:S06]  /*6f20*/  HMMA.16816.F32.BF16 R68, R4.reuse, R28, R68 ;  /* 0x0000001c0444723c */ /* 0x040fec0000041844 */
[----:B------:R-:W-:Y:S01]  /*6f30*/  HMMA.16816.F32.BF16 R76, R4, R30, R76 ;  /* 0x0000001e044c723c */ /* 0x000fe2000004184c */
[----:B------:R-:W1:Y:S01]  /*6f40*/  LDSM.16.MT88.4 R28, [R198+0x1d000] ;  /* 0x01d00000c61c783b */ /* 0x000e620000004200 */
[----:B------:R-:W-:-:S02]  /*6f50*/  MOV R155, R231 ;  /* 0x000000e7009b7202 */ /* 0x000fc40000000f00 */
[----:B------:R-:W-:Y:S01]  /*6f60*/  MOV R154, R193 ;  /* 0x000000c1009a7202 */ /* 0x000fe20000000f00 */
[----:B------:R-:W-:Y:S01]  /*6f70*/  IMAD.MOV.U32 R152, RZ, RZ, R195 ;  /* 0x000000ffff987224 */ /* 0x000fe200078e00c3 */
[----:B------:R-:W-:Y:S01]  /*6f80*/  HMMA.16816.F32.BF16 R240, R4, R18, R244 ;  /* 0x0000001204f0723c */ /* 0x000fe200000418f4 */
[----:B------:R-:W3:Y:S01]  /*6f90*/  LDSM.16.MT88.4 R16, [R197+0x1f000] ;  /* 0x01f00000c510783b */ /* 0x000ee20000004200 */
[----:B------:R-:W-:-:S03]  /*6fa0*/  IMAD.MOV.U32 R252, RZ, RZ, R13 ;  /* 0x000000fffffc7224 */ /* 0x000fc600078e000d */
[----:B------:R1:W5:Y:S01]  /*6fb0*/  LDL.LU R205, [R1+0x7c] ;  /* 0x00007c0001cd7983 */ /* 0x0003620000300800 */
[C---:B------:R-:W-:Y:S01]  /*6fc0*/  HMMA.16816.F32.BF16 R136, R4.reuse, R32, R176 ;  /* 0x000000200488723c */ /* 0x040fe200000418b0 */
[----:B------:R-:W-:Y:S02]  /*6fd0*/  IMAD.MOV.U32 R153, RZ, RZ, R194 ;  /* 0x000000ffff997224 */ /* 0x000fe400078e00c2 */
[----:B------:R1:W5:Y:S03]  /*6fe0*/  LDL.LU R204, [R1+0x78] ;  /* 0x0000780001cc7983 */ /* 0x0003660000300800 */
[C---:B------:R-:W-:Y:S01]  /*6ff0*/  HMMA.16816.F32.BF16 R32, R4.reuse, R34, R224 ;  /* 0x000000220420723c */ /* 0x040fe200000418e0 */
[----:B------:R1:W5:Y:S04]  /*7000*/  LDL.LU R203, [R1+0x74] ;  /* 0x0000740001cb7983 */ /* 0x0003680000300800 */
[----:B------:R1:W5:Y:S01]  /*7010*/  LDL.LU R202, [R1+0x70] ;  /* 0x0000700001ca7983 */ /* 0x0003620000300800 */
[C---:B------:R-:W-:Y:S03]  /*7020*/  HMMA.16816.F32.BF16 R244, R4.reuse, R24, R120 ;  /* 0x0000001804f4723c */ /* 0x040fe60000041878 */
[----:B------:R1:W5:Y:S03]  /*7030*/  LDL.LU R201, [R1+0x6c] ;  /* 0x00006c0001c97983 */ /* 0x0003660000300800 */
[C---:B------:R-:W-:Y:S01]  /*7040*/  HMMA.16816.F32.BF16 R224, R4.reuse, R26, R112 ;  /* 0x0000001a04e0723c */ /* 0x040fe20000041870 */
[----:B------:R-:W-:Y:S04]  /*7050*/  LDSM.16.MT88.4 R24, [R198+0x1f000] ;  /* 0x01f00000c618783b */ /* 0x000fe80000004200 */
[----:B------:R1:W5:Y:S01]  /*7060*/  LDL.LU R200, [R1+0x68] ;  /* 0x0000680001c87983 */ /* 0x0003620000300800 */
[C---:B----4-:R-:W-:Y:S03]  /*7070*/  HMMA.16816.F32.BF16 R176, R4.reuse, R20, R144 ;  /* 0x0000001404b0723c */ /* 0x050fe60000041890 */
[----:B------:R4:W5:Y:S04]  /*7080*/  LDL.LU R151, [R1+0x64] ;  /* 0x0000640001977983 */ /* 0x0009680000300800 */
[----:B------:R-:W-:Y:S01]  /*7090*/  MOV R147, R228 ;  /* 0x000000e400937202 */ /* 0x000fe20000000f00 */
[----:B------:R-:W-:Y:S01]  /*70a0*/  IMAD.MOV.U32 R146, RZ, RZ, R229 ;  /* 0x000000ffff927224 */ /* 0x000fe200078e00e5 */
[----:B--2---:R-:W-:Y:S01]  /*70b0*/  HMMA.16816.F32.BF16 R184, R4, R10, R72 ;  /* 0x0000000a04b8723c */ /* 0x004fe20000041848 */
[----:B------:R-:W-:Y:S01]  /*70c0*/  IMAD.MOV.U32 R145, RZ, RZ, R230 ;  /* 0x000000ffff917224 */ /* 0x000fe200078e00e6 */
[----:B------:R-:W-:Y:S01]  /*70d0*/  LDSM.16.MT88.4 R72, [R197+0x1b800] ;  /* 0x01b80000c548783b */ /* 0x000fe20000004200 */
[----:B------:R-:W-:-:S02]  /*70e0*/  IMAD.MOV.U32 R144, RZ, RZ, R0 ;  /* 0x000000ffff907224 */ /* 0x000fc400078e0000 */
[----:B------:R-:W-:Y:S01]  /*70f0*/  FFMA.FTZ R0, R235, UR34, -R12 ;  /* 0x00000022eb007c23 */ /* 0x000fe2000801080c */
[C---:B------:R-:W-:Y:S01]  /*7100*/  HMMA.16816.F32.BF16 R228, R4.reuse, R22, R140 ;  /* 0x0000001604e4723c */ /* 0x040fe2000004188c */
[----:B------:R-:W2:Y:S02]  /*7110*/  LDSM.16.MT88.4 R20, [R199+0x1f000] ;  /* 0x01f00000c714783b */ /* 0x000ea40000004200 */
[----:B------:R3:W-:Y:S02]  /*7120*/  MUFU.EX2 R235, R0 ;  /* 0x0000000000eb7308 */ /* 0x0007e40000000800 */
[----:B------:R4:W5:Y:S02]  /*7130*/  LDL.LU R14, [R1+0x60] ;  /* 0x00006000010e7983 */ /* 0x0009640000300800 */
        /* <DEDUP_REMOVED lines=10> */
[----:B------:R4:W5:Y:S01]  /*71e0*/  LDL.LU R13, [R1+0x5c] ;  /* 0x00005c00010d7983 */ /* 0x0009620000300800 */
[----:B---3--:R-:W-:Y:S01]  /*71f0*/  FFMA.FTZ R0, R140, UR34, -R12 ;  /* 0x000000228c007c23 */ /* 0x008fe2000801080c */
[----:B------:R-:W-:Y:S01]  /*7200*/  IMAD.MOV.U32 R140, RZ, RZ, R145 ;  /* 0x000000ffff8c7224 */ /* 0x000fe200078e0091 */
[----:B------:R-:W-:Y:S01]  /*7210*/  MOV R112, R121 ;  /* 0x0000007900707202 */ /* 0x000fe20000000f00 */
[----:B------:R-:W-:Y:S01]  /*7220*/  IMAD.MOV.U32 R154, RZ, RZ, R234 ;  /* 0x000000ffff9a7224 */ /* 0x000fe200078e00ea */
[----:B------:R-:W-:Y:S01]  /*7230*/  MOV R142, R147 ;  /* 0x00000093008e7202 */ /* 0x000fe20000000f00 */
[----:B------:R-:W-:Y:S01]  /*7240*/  IMAD.MOV.U32 R141, RZ, RZ, R146 ;  /* 0x000000ffff8d7224 */ /* 0x000fe200078e0092 */
[----:B------:R3:W-:Y:S01]  /*7250*/  MUFU.EX2 R234, R0 ;  /* 0x0000000000ea7308 */ /* 0x0007e20000000800 */
[----:B------:R-:W-:-:S02]  /*7260*/  IMAD.MOV.U32 R145, RZ, RZ, R168 ;  /* 0x000000ffff917224 */ /* 0x000fc400078e00a8 */
[----:B------:R-:W-:Y:S01]  /*7270*/  FFMA.FTZ R10, R112, UR34, -R2 ;  /* 0x00000022700a7c23 */ /* 0x000fe20008010802 */
[----:B------:R-:W-:Y:S01]  /*7280*/  IMAD.MOV.U32 R146, RZ, RZ, R169 ;  /* 0x000000ffff927224 */ /* 0x000fe200078e00a9 */
[----:B------:R-:W-:Y:S01]  /*7290*/  LOP3.LUT R8, R41, UR27, R44, 0x96, !PT ;  /* 0x0000001b29087c12 */ /* 0x000fe2000f8e962c */
[----:B------:R-:W-:Y:S01]  /*72a0*/  IMAD.MOV.U32 R143, RZ, RZ, R152 ;  /* 0x000000ffff8f7224 */ /* 0x000fe200078e0098 */
[----:B------:R-:W-:Y:S01]  /*72b0*/  MOV R152, R170 ;  /* 0x000000aa00987202 */ /* 0x000fe20000000f00 */
[----:B------:R-:W-:Y:S01]  /*72c0*/  IMAD.MOV.U32 R113, RZ, RZ, R122 ;  /* 0x000000ffff717224 */ /* 0x000fe200078e007a */
        /* <DEDUP_REMOVED lines=9> */
[----:B---3--:R-:W-:Y:S01]  /*7360*/  FFMA.FTZ R0, R223, UR34, -R12 ;  /* 0x00000022df007c23 */ /* 0x008fe2000801080c */
[----:B------:R-:W-:Y:S01]  /*7370*/  IMAD.MOV.U32 R115, RZ, RZ, R144 ;  /* 0x000000ffff737224 */ /* 0x000fe200078e0090 */
[----:B------:R-:W-:Y:S01]  /*7380*/  MOV R144, R154 ;  /* 0x0000009a00907202 */ /* 0x000fe20000000f00 */
[----:B------:R-:W-:Y:S01]  /*7390*/  IMAD.MOV.U32 R140, RZ, RZ, R145 ;  /* 0x000000ffff8c7224 */ /* 0x000fe200078e0091 */
[----:B------:R1:W-:Y:S01]  /*73a0*/  MUFU.EX2 R223, R0 ;  /* 0x0000000000df7308 */ /* 0x0003e20000000800 */
[----:B------:R-:W-:Y:S01]  /*73b0*/  IMAD.MOV.U32 R121, RZ, RZ, R142 ;  /* 0x000000ffff797224 */ /* 0x000fe200078e008e */
[----:B------:R-:W-:Y:S01]  /*73c0*/  HMMA.16816.F32.BF16 R168, R4, R16, R80 ;  /* 0x0000001004a8723c */ /* 0x000fe20000041850 */
[----:B------:R-:W-:Y:S01]  /*73d0*/  IMAD.MOV.U32 R142, RZ, RZ, R152 ;  /* 0x000000ffff8e7224 */ /* 0x000fe200078e0098 */
[----:B------:R-:W-:Y:S01]  /*73e0*/  MOV R152, R161 ;  /* 0x000000a100987202 */ /* 0x000fe20000000f00 */
[----:B------:R-:W-:-:S02]  /*73f0*/  IMAD.MOV.U32 R113, RZ, RZ, R114 ;  /* 0x000000ffff717224 */ /* 0x000fc400078e0072 */
[----:B------:R-:W-:Y:S01]  /*7400*/  FFMA.FTZ R11, R112, UR34, -R2 ;  /* 0x00000022700b7c23 */ /* 0x000fe20008010802 */
[----:B------:R-:W-:Y:S01]  /*7410*/  IMAD.MOV.U32 R114, RZ, RZ, R115 ;  /* 0x000000ffff727224 */ /* 0x000fe200078e0073 */
[----:B------:R-:W-:Y:S01]  /*7420*/  MOV R115, R140 ;  /* 0x0000008c00737202 */ /* 0x000fe20000000f00 */
[----:B------:R-:W-:Y:S02]  /*7430*/  IMAD.MOV.U32 R145, RZ, RZ, R252 ;  /* 0x000000ffff917224 */ /* 0x000fe400078e00fc */
[----:B------:R-:W-:Y:S01]  /*7440*/  FFMA.FTZ R16, R113, UR34, -R2 ;  /* 0x0000002271107c23 */ /* 0x000fe20008010802 */
[----:B------:R-:W-:Y:S01]  /*7450*/  IMAD.MOV.U32 R146, RZ, RZ, R160 ;  /* 0x000000ffff927224 */ /* 0x000fe200078e00a0 */
[----:B------:R-:W-:Y:S01]  /*7460*/  MOV R113, R115 ;  /* 0x0000007300717202 */ /* 0x000fe20000000f00 */
[----:B------:R-:W-:Y:S01]  /*7470*/  IMAD.MOV.U32 R140, RZ, RZ, R141 ;  /* 0x000000ffff8c7224 */ /* 0x000fe200078e008d */
[C---:B------:R-:W-:Y:S01]  /*7480*/  HMMA.16816.F32.BF16 R192, R4.reuse, R30, R92 ;  /* 0x0000001e04c0723c */ /* 0x040fe2000004185c */
[----:B------:R-:W-:Y:S01]  /*7490*/  IMAD.MOV.U32 R141, RZ, RZ, R142 ;  /* 0x000000ffff8d7224 */ /* 0x000fe200078e008e */
[----:B------:R-:W-:Y:S01]  /*74a0*/  MUFU.EX2 R16, R16 ;  /* 0x0000001000107308 */ /* 0x000fe20000000800 */
[----:B-1----:R-:W-:Y:S01]  /*74b0*/  FFMA.FTZ R0, R120, UR34, -R12 ;  /* 0x0000002278007c23 */ /* 0x002fe2000801080c */
[----:B------:R-:W-:Y:S01]  /*74c0*/  MOV R120, R143 ;  /* 0x0000008f00787202 */ /* 0x000fe20000000f00 */
[----:B------:R-:W-:Y:S01]  /*74d0*/  IMAD.MOV.U32 R143, RZ, RZ, R153 ;  /* 0x000000ffff8f7224 */ /* 0x000fe200078e0099 */
[C---:B------:R-:W-:Y:S01]  /*74e0*/  HMMA.16816.F32.BF16 R28, R4.reuse, R18, R64 ;  /* 0x00000012041c723c */ /* 0x040fe20000041840 */
[----:B------:R-:W-:Y:S01]  /*74f0*/  IMAD.MOV.U32 R153, RZ, RZ, R162 ;  /* 0x000000ffff997224 */ /* 0x000fe200078e00a2 */
[----:B------:R-:W1:Y:S01]  /*7500*/  LDSM.16.MT88.4 R64, [R196+0x1b800] ;  /* 0x01b80000c440783b */ /* 0x000e620000004200 */
[----:B------:R-:W-:Y:S01]  /*7510*/  IMAD.MOV.U32 R154, RZ, RZ, R163 ;  /* 0x000000ffff9a7224 */ /* 0x000fe200078e00a3 */
[----:B------:R-:W-:Y:S01]  /*7520*/  MOV R142, R143 ;  /* 0x0000008f008e7202 */ /* 0x000fe20000000f00 */
[----:B------:R-:W-:Y:S01]  /*7530*/  IMAD.MOV.U32 R143, RZ, RZ, R144 ;  /* 0x000000ffff8f7224 */ /* 0x000fe200078e0090 */
[----:B------:R3:W4:Y:S01]  /*7540*/  MUFU.EX2 R252, R0 ;  /* 0x0000000000fc7308 */ /* 0x0007220000000800 */
        /* <DEDUP_REMOVED lines=10> */
[----:B------:R-:W-:Y:S01]  /*75f0*/  IMAD.WIDE.U32 R8, R8, -0x2daee0ad, RZ ;  /* 0xd2511f5308087825 */ /* 0x000fe200078e00ff */
[----:B------:R4:W-:Y:S01]  /*7600*/  MUFU.EX2 R150, R10 ;  /* 0x0000000a00967308 */ /* 0x0009e20000000800 */
[----:B------:R-:W-:Y:S01]  /*7610*/  MOV R86, R145 ;  /* 0x0000009100567202 */ /* 0x000fe20000000f00 */
[C---:B--2---:R-:W-:Y:S01]  /*7620*/  HMMA.16816.F32.BF16 R160, R4.reuse, R20, R60 ;  /* 0x0000001404a0723c */ /* 0x044fe2000004183c */
[----:B------:R-:W-:Y:S01]  /*7630*/  IMAD.MOV.U32 R115, RZ, RZ, R140 ;  /* 0x000000ffff737224 */ /* 0x000fe200078e008c */
[C---:B------:R-:W-:Y:S01]  /*7640*/  LOP3.LUT R18, R8.reuse, 0xff, RZ, 0xc0, !PT ;  /* 0x000000ff08127812 */ /* 0x040fe200078ec0ff */
[----:B------:R-:W-:Y:S01]  /*7650*/  IMAD.MOV.U32 R112, RZ, RZ, R141 ;  /* 0x000000ffff707224 */ /* 0x000fe200078e008d */
[----:B---3--:R-:W-:Y:S01]  /*7660*/  LOP3.LUT R0, R9, UR33, R42, 0x96, !PT ;  /* 0x0000002109007c12 */ /* 0x008fe2000f8e962a */
[----:B------:R-:W-:Y:S01]  /*7670*/  IMAD.MOV.U32 R102, RZ, RZ, R143 ;  /* 0x000000ffff667224 */ /* 0x000fe200078e008f */
[----:B------:R-:W-:Y:S01]  /*7680*/  LOP3.LUT R9, R8, 0xffff, RZ, 0xc0, !PT ;  /* 0x0000ffff08097812 */ /* 0x000fe200078ec0ff */
[C---:B------:R-:W-:Y:S01]  /*7690*/  HMMA.16816.F32.BF16 R140, R4.reuse, R24, R56 ;  /* 0x00000018048c723c */ /* 0x040fe20000041838 */
[----:B------:R-:W-:Y:S01]  /*76a0*/  IMAD.MOV.U32 R95, RZ, RZ, R152 ;  /* 0x000000ffff5f7224 */ /* 0x000fe200078e0098 */
[----:B------:R-:W-:Y:S01]  /*76b0*/  SHF.R.U32.HI R17, RZ, 0x18, R8 ;  /* 0x00000018ff117819 */ /* 0x000fe20000011608 */
[----:B------:R-:W-:Y:S01]  /*76c0*/  IMAD.MOV.U32 R93, RZ, RZ, R154 ;  /* 0x000000ffff5d7224 */ /* 0x000fe200078e009a */
[----:B------:R-:W-:Y:S01]  /*76d0*/  LDSM.16.MT88.4 R40, [R197+0x19800] ;  /* 0x01980000c528783b */ /* 0x000fe20000004200 */
[----:B------:R-:W-:Y:S01]  /*76e0*/  IMAD.MOV.U32 R92, RZ, RZ, R155 ;  /* 0x000000ffff5c7224 */ /* 0x000fe200078e009b */
[C---:B------:R-:W-:Y:S01]  /*76f0*/  HMMA.16816.F32.BF16 R24, R4.reuse, R26, R48 ;  /* 0x0000001a0418723c */ /* 0x040fe20000041830 */
[----:B------:R-:W-:Y:S01]  /*7700*/  IMAD.MOV.U32 R248, RZ, RZ, R249 ;  /* 0x000000fffff87224 */ /* 0x000fe200078e00f9 */
[----:B------:R-:W2:Y:S01]  /*7710*/  LDSM.16.MT88.4 R152, [R196+0x19800] ;  /* 0x01980000c498783b */ /* 0x000ea20000004200 */
[----:B----4-:R-:W-:Y:S01]  /*7720*/  SHF.R.U32.HI R10, RZ, 0x10, R8 ;  /* 0x00000010ff0a7819 */ /* 0x010fe20000011608 */
[----:B------:R-:W-:Y:S01]  /*7730*/  FFMA.FTZ R8, R149, UR34, -R2 ;  /* 0x0000002295087c23 */ /* 0x000fe20008010802 */
[----:B------:R-:W-:Y:S01]  /*7740*/  IMAD.MOV.U32 R249, RZ, RZ, R250 ;  /* 0x000000fffff97224 */ /* 0x000fe200078e00fa */
[----:B------:R-:W3:Y:S01]  /*7750*/  LDSM.16.MT88.4 R48, [R199+0x19800] ;  /* 0x01980000c730783b */ /* 0x000ee20000004200 */
[----:B------:R-:W-:Y:S01]  /*7760*/  LOP3.LUT R2, R0, 0xffff, RZ, 0xc0, !PT ;  /* 0x0000ffff00027812 */ /* 0x000fe200078ec0ff */
[----:B------:R4:W-:Y:S01]  /*7770*/  MUFU.EX2 R19, R8 ;  /* 0x0000000800137308 */ /* 0x0009e20000000800 */
[----:B------:R-:W-:Y:S01]  /*7780*/  MOV R250, R251 ;  /* 0x000000fb00fa7202 */ /* 0x000fe20000000f00 */
[----:B------:R-:W-:Y:S01]  /*7790*/  IMAD.MOV.U32 R251, RZ, RZ, R15 ;  /* 0x000000fffffb7224 */ /* 0x000fe200078e000f */
[----:B------:R-:W-:Y:S01]  /*77a0*/  SHF.R.U32.HI R15, RZ, 0x8, R9 ;  /* 0x00000008ff0f7819 */ /* 0x000fe20000011609 */
[----:B------:R-:W-:Y:S01]  /*77b0*/  HMMA.16816.F32.BF16 R20, R4, R22, R52 ;  /* 0x000000160414723c */ /* 0x000fe20000041834 */
[----:B------:R-:W-:Y:S01]  /*77c0*/  LOP3.LUT R12, R10, 0xff, RZ, 0xc0, !PT ;  /* 0x000000ff0a0c7812 */ /* 0x000fe200078ec0ff */
[----:B------:R-:W-:Y:S01]  /*77d0*/  IMAD.MOV.U32 R101, RZ, RZ, R144 ;  /* 0x000000ffff657224 */ /* 0x000fe200078e0090 */
[----:B------:R-:W-:Y:S01]  /*77e0*/  SHF.R.U32.HI R9, RZ, 0x8, R2 ;  /* 0x00000008ff097819 */ /* 0x000fe20000011602 */
[----:B------:R1:W2:Y:S01]  /*77f0*/  MUFU.EX2 R149, R11 ;  /* 0x0000000b00957308 */ /* 0x0002a20000000800 */
[----:B------:R-:W-:Y:S01]  /*7800*/  SHF.R.U32.HI R10, RZ, 0x18, R0 ;  /* 0x00000018ff0a7819 */ /* 0x000fe20000011600 */
[----:B------:R-:W-:Y:S01]  /*7810*/  IMAD.MOV.U32 R100, RZ, RZ, R146 ;  /* 0x000000ffff647224 */ /* 0x000fe200078e0092 */
[----:B------:R-:W-:Y:S01]  /*7820*/  F2FP.BF16.F32.PACK_AB R7, R252, R223 ;  /* 0x000000dffc07723e */ /* 0x000fe200000010ff */
[----:B------:R-:W3:Y:S01]  /*7830*/  LDSM.16.MT88.4 R56, [R198+0x19800] ;  /* 0x01980000c638783b */ /* 0x000ee20000004200 */
[----:B----4-:R-:W-:-:S04]  /*7840*/  SHF.R.U32.HI R8, RZ, 0x10, R0 ;  /* 0x00000010ff087819 */ /* 0x010fc80000011600 */
[----:B------:R-:W-:Y:S02]  /*7850*/  LOP3.LUT R2, R8, 0xff, RZ, 0xc0, !PT ;  /* 0x000000ff08027812 */ /* 0x000fe400078ec0ff */
[----:B------:R-:W-:Y:S01]  /*7860*/  PRMT R8, R12, 0x5410, R17 ;  /* 0x000054100c087816 */ /* 0x000fe20000000011 */
[----:B------:R-:W-:Y:S01]  /*7870*/  IMAD.MOV.U32 R12, RZ, RZ, R94 ;  /* 0x000000ffff0c7224 */ /* 0x000fe200078e005e */
[----:B-1----:R-:W-:Y:S02]  /*7880*/  LOP3.LUT R11, R0, 0xff, RZ, 0xc0, !PT ;  /* 0x000000ff000b7812 */ /* 0x002fe400078ec0ff */
[----:B------:R-:W-:Y:S01]  /*7890*/  PRMT R0, R18, 0x5410, R15 ;  /* 0x0000541012007816 */ /* 0x000fe2000000000f */
[----:B------:R-:W-:Y:S01]  /*78a0*/  IMAD.MOV.U32 R18, RZ, RZ, R92 ;  /* 0x000000ffff127224 */ /* 0x000fe200078e005c */
[----:B------:R-:W-:Y:S02]  /*78b0*/  PRMT R9, R11, 0x5410, R9 ;  /* 0x000054100b097816 */ /* 0x000fe40000000009 */
[----:B------:R-:W-:Y:S01]  /*78c0*/  PRMT R2, R2, 0x5410, R10 ;  /* 0x0000541002027816 */ /* 0x000fe2000000000a */
[----:B------:R-:W-:Y:S01]  /*78d0*/  IMAD.MOV.U32 R10, RZ, RZ, R100 ;  /* 0x000000ffff0a7224 */ /* 0x000fe200078e0064 */
[----:B------:R-:W-:-:S02]  /*78e0*/  HSET2.LE.AND R6, R0, R86, PT ;  /* 0x0000005600067233 */ /* 0x000fc40003803000 */
[--C-:B------:R-:W-:Y:S02]  /*78f0*/  HSET2.LE.AND R0, R9, R86.reuse, PT ;  /* 0x0000005609007233 */ /* 0x100fe40003803000 */
[--C-:B------:R-:W-:Y:S02]  /*7900*/  HSET2.LE.AND R4, R2, R86.reuse, PT ;  /* 0x0000005602047233 */ /* 0x100fe40003803000 */
[----:B------:R-:W-:Y:S02]  /*7910*/  F2FP.BF16.F32.PACK_AB R2, R234, R235 ;  /* 0x000000ebea02723e */ /* 0x000fe400000010ff */
[----:B--2---:R-:W-:Y:S02]  /*7920*/  F2FP.BF16.F32.PACK_AB R5, R149, R150 ;  /* 0x000000969505723e */ /* 0x004fe400000010ff */
[----:B------:R-:W-:Y:S02]  /*7930*/  LOP3.LUT R144, R0, R2, RZ, 0xc0, !PT ;  /* 0x0000000200907212 */ /* 0x000fe400078ec0ff */
[----:B------:R-:W-:Y:S01]  /*7940*/  HSET2.LE.AND R0, R8, R86, PT ;  /* 0x0000005608007233 */ /* 0x000fe20003803000 */
[----:B------:R-:W-:Y:S01]  /*7950*/  IMAD.MOV.U32 R8, RZ, RZ, R112 ;  /* 0x000000ffff087224 */ /* 0x000fe200078e0070 */
[----:B------:R-:W-:-:S02]  /*7960*/  F2FP.BF16.F32.PACK_AB R2, R16, R19 ;  /* 0x000000131002723e */ /* 0x000fc400000010ff */
[----:B------:R-:W-:Y:S01]  /*7970*/  MOV R112, R113 ;  /* 0x0000007100707202 */ /* 0x000fe20000000f00 */
[----:B------:R-:W-:Y:S01]  /*7980*/  IMAD.MOV.U32 R113, RZ, RZ, R114 ;  /* 0x000000ffff717224 */ /* 0x000fe200078e0072 */
[----:B------:R-:W-:Y:S02]  /*7990*/  MOV R114, R147 ;  /* 0x0000009300727202 */ /* 0x000fe40000000f00 */
[----:B------:R-:W-:Y:S02]  /*79a0*/  LOP3.LUT R145, R4, R5, RZ, 0xc0, !PT ;  /* 0x0000000504917212 */ /* 0x000fe400078ec0ff */
[----:B------:R-:W-:Y:S02]  /*79b0*/  LOP3.LUT R146, R6, R7, RZ, 0xc0, !PT ;  /* 0x0000000706927212 */ /* 0x000fe400078ec0ff */
[----:B------:R-:W-:Y:S01]  /*79c0*/  LOP3.LUT R147, R0, R2, RZ, 0xc0, !PT ;  /* 0x0000000200937212 */ /* 0x000fe200078ec0ff */
        /* <DEDUP_REMOVED lines=8> */
[----:B------:R-:W-:Y:S01]  /*7a50*/  LDSM.16.MT88.4 R4, [R198+0x1f800] ;  /* 0x01f80000c604783b */ /* 0x000fe20000004200 */
[----:B------:R-:W-:-:S02]  /*7a60*/  MOV R11, R95 ;  /* 0x0000005f000b7202 */ /* 0x000fc40000000f00 */
[----:B------:R-:W-:Y:S01]  /*7a70*/  MOV R17, R93 ;  /* 0x0000005d00117202 */ /* 0x000fe20000000f00 */
[----:B------:R-:W-:Y:S01]  /*7a80*/  HMMA.16816.F32.BF16 R156, R144, R152, R156 ;  /* 0x00000098909c723c */ /* 0x000fe2000004189c */
[----:B------:R-:W-:-:S05]  /*7a90*/  MOV R15, R87 ;  /* 0x00000057000f7202 */ /* 0x000fca0000000f00 */
[C---:B---3--:R-:W-:Y:S01]  /*7aa0*/  HMMA.16816.F32.BF16 R44, R144.reuse, R48, R88 ;  /* 0x00000030902c723c */ /* 0x048fe20000041858 */
[----:B------:R-:W1:Y:S05]  /*7ab0*/  LDSM.16.MT88.4 R88, [R198+0x1b800] ;  /* 0x01b80000c658783b */ /* 0x000e6a0000004200 */
[C---:B------:R-:W-:Y:S06]  /*7ac0*/  HMMA.16816.F32.BF16 R64, R144.reuse, R66, R124 ;  /* 0x000000429040723c */ /* 0x040fec000004187c */
[----:B------:R-:W-:Y:S01]  /*7ad0*/  HMMA.16816.F32.BF16 R152, R144, R154, R36 ;  /* 0x0000009a9098723c */ /* 0x000fe20000041824 */
[----:B------:R-:W-:Y:S01]  /*7ae0*/  MOV R127, R103 ;  /* 0x00000067007f7202 */ /* 0x000fe20000000f00 */
[----:B------:R-:W-:-:S04]  /*7af0*/  IMAD.MOV.U32 R126, RZ, RZ, R102 ;  /* 0x000000ffff7e7224 */ /* 0x000fc800078e0066 */
[----:B------:R-:W-:Y:S01]  /*7b00*/  HMMA.16816.F32.BF16 R36, R144, R40, R68 ;  /* 0x000000289024723c */ /* 0x000fe20000041844 */
[----:B------:R-:W-:Y:S01]  /*7b10*/  FADD.FTZ R0, R0, R127 ;  /* 0x0000007f00007221 */ /* 0x000fe20000010000 */
[----:B------:R-:W-:-:S04]  /*7b20*/  FADD.FTZ R2, R2, R126 ;  /* 0x0000007e02027221 */ /* 0x000fc80000010000 */
[C---:B------:R-:W-:Y:S01]  /*7b30*/  HMMA.16816.F32.BF16 R68, R144.reuse, R72, R128 ;  /* 0x000000489044723c */ /* 0x040fe20000041880 */
[----:B------:R-:W2:Y:S05]  /*7b40*/  LDSM.16.MT88.4 R128, [R196+0x1f800] ;  /* 0x01f80000c480783b */ /* 0x000eaa0000004200 */
[C---:B------:R-:W-:Y:S06]  /*7b50*/  HMMA.16816.F32.BF16 R72, R144.reuse, R74, R132 ;  /* 0x0000004a9048723c */ /* 0x040fec0000041884 */
[----:B------:R-:W-:Y:S01]  /*7b60*/  HMMA.16816.F32.BF16 R40, R144, R42, R76 ;  /* 0x0000002a9028723c */ /* 0x000fe2000004184c */
[----:B------:R-:W-:Y:S01]  /*7b70*/  MOV R133, R113 ;  /* 0x0000007100857202 */ /* 0x000fe20000000f00 */
[----:B------:R-:W-:Y:S01]  /*7b80*/  IMAD.MOV.U32 R132, RZ, RZ, R112 ;  /* 0x000000ffff847224 */ /* 0x000fe200078e0070 */
[----:B------:R-:W-:Y:S01]  /*7b90*/  MOV R135, R115 ;  /* 0x0000007300877202 */ /* 0x000fe20000000f00 */
[----:B------:R-:W-:-:S02]  /*7ba0*/  IMAD.MOV.U32 R134, RZ, RZ, R114 ;  /* 0x000000ffff867224 */ /* 0x000fc400078e0072 */
[----:B------:R-:W-:Y:S01]  /*7bb0*/  FADD.FTZ R0, R133, R0 ;  /* 0x0000000085007221 */ /* 0x000fe20000010000 */
[C---:B------:R-:W-:Y:S01]  /*7bc0*/  HMMA.16816.F32.BF16 R76, R144.reuse, R80, R136 ;  /* 0x00000050904c723c */ /* 0x040fe20000041888 */
[----:B------:R-:W3:Y:S01]  /*7bd0*/  LDSM.16.MT88.4 R112, [R199+0x1d800] ;  /* 0x01d80000c770783b */ /* 0x000ee20000004200 */
[----:B------:R-:W-:Y:S01]  /*7be0*/  FADD.FTZ R2, R132, R2 ;  /* 0x0000000284027221 */ /* 0x000fe20000010000 */
[----:B------:R-:W-:Y:S02]  /*7bf0*/  FADD.FTZ R0, R135, R0 ;  /* 0x0000000087007221 */ /* 0x000fe40000010000 */
[----:B------:R-:W4:Y:S01]  /*7c00*/  LDSM.16.MT88.4 R136, [R197+0x1f800] ;  /* 0x01f80000c588783b */ /* 0x000f220000004200 */
[----:B------:R-:W-:Y:S01]  /*7c10*/  HMMA.16816.F32.BF16 R80, R144, R82, R32 ;  /* 0x000000529050723c */ /* 0x000fe20000041820 */
[----:B------:R-:W-:-:S05]  /*7c20*/  FADD.FTZ R2, R134, R2 ;  /* 0x0000000286027221 */ /* 0x000fca0000010000 */
[C---:B------:R-:W-:Y:S01]  /*7c30*/  HMMA.16816.F32.BF16 R48, R144.reuse, R50, R96 ;  /* 0x000000329030723c */ /* 0x040fe20000041860 */
[----:B------:R-:W-:Y:S01]  /*7c40*/  MOV R33, R121 ;  /* 0x0000007900217202 */ /* 0x000fe20000000f00 */
[----:B------:R-:W-:Y:S01]  /*7c50*/  IMAD.MOV.U32 R32, RZ, RZ, R120 ;  /* 0x000000ffff207224 */ /* 0x000fe200078e0078 */
[----:B------:R-:W-:Y:S01]  /*7c60*/  MOV R35, R123 ;  /* 0x0000007b00237202 */ /* 0x000fe20000000f00 */
[----:B------:R-:W-:Y:S01]  /*7c70*/  IMAD.MOV.U32 R34, RZ, RZ, R122 ;  /* 0x000000ffff227224 */ /* 0x000fe200078e007a */
[----:B------:R-:W4:Y:S01]  /*7c80*/  LDSM.16.MT88.4 R96, [R196+0x1d800] ;  /* 0x01d80000c460783b */ /* 0x000f220000004200 */
[----:B------:R-:W-:Y:S01]  /*7c90*/  FADD.FTZ R0, R33, R0 ;  /* 0x0000000021007221 */ /* 0x000fe20000010000 */
[----:B------:R-:W-:Y:S01]  /*7ca0*/  HMMA.16816.F32.BF16 R52, R144, R56, R104 ;  /* 0x000000389034723c */ /* 0x000fe20000041868 */
[----:B------:R-:W-:Y:S01]  /*7cb0*/  FADD.FTZ R2, R32, R2 ;  /* 0x0000000220027221 */ /* 0x000fe20000010000 */
[----:B------:R-:W4:Y:S01]  /*7cc0*/  LDSM.16.MT88.4 R104, [R197+0x1d800] ;  /* 0x01d80000c568783b */ /* 0x000f220000004200 */
[----:B------:R-:W-:-:S02]  /*7cd0*/  FADD.FTZ R0, R35, R0 ;  /* 0x0000000023007221 */ /* 0x000fc40000010000 */
[----:B------:R-:W-:Y:S01]  /*7ce0*/  FADD.FTZ R2, R34, R2 ;  /* 0x0000000222027221 */ /* 0x000fe20000010000 */
[C---:B-1----:R-:W-:Y:S01]  /*7cf0*/  HMMA.16816.F32.BF16 R84, R144.reuse, R88, R164 ;  /* 0x000000589054723c */ /* 0x042fe200000418a4 */
[----:B------:R-:W-:Y:S01]  /*7d00*/  FADD.FTZ R0, R9, R0 ;  /* 0x0000000009007221 */ /* 0x000fe20000010000 */
[----:B------:R-:W1:Y:S01]  /*7d10*/  LDSM.16.MT88.4 R120, [R198+0x1d800] ;  /* 0x01d80000c678783b */ /* 0x000e620000004200 */
[----:B------:R-:W-:Y:S02]  /*7d20*/  FADD.FTZ R2, R8, R2 ;  /* 0x0000000208027221 */ /* 0x000fe40000010000 */
[----:B------:R-:W-:Y:S01]  /*7d30*/  FADD.FTZ R0, R11, R0 ;  /* 0x000000000b007221 */ /* 0x000fe20000010000 */
[----:B------:R-:W1:Y:S01]  /*7d40*/  LDSM.16.MT88.4 R164, [R199+0x1f800] ;  /* 0x01f80000c7a4783b */ /* 0x000e620000004200 */
[----:B------:R-:W-:Y:S01]  /*7d50*/  FADD.FTZ R2, R10, R2 ;  /* 0x000000020a027221 */ /* 0x000fe20000010000 */
[----:B------:R-:W-:Y:S01]  /*7d60*/  HMMA.16816.F32.BF16 R56, R144, R58, R108 ;  /* 0x0000003a9038723c */ /* 0x000fe2000004186c */
[----:B------:R-:W-:-:S02]  /*7d70*/  FADD.FTZ R0, R17, R0 ;  /* 0x0000000011007221 */ /* 0x000fc40000010000 */
[----:B------:R-:W-:Y:S02]  /*7d80*/  FADD.FTZ R2, R12, R2 ;  /* 0x000000020c027221 */ /* 0x000fe40000010000 */
[----:B------:R-:W-:Y:S01]  /*7d90*/  FADD.FTZ R0, R15, R0 ;  /* 0x000000000f007221 */ /* 0x000fe20000010000 */
[C---:B--2---:R-:W-:Y:S01]  /*7da0*/  HMMA.16816.F32.BF16 R124, R144.reuse, R128, R188 ;  /* 0x00000080907c723c */ /* 0x044fe200000418bc */
[----:B------:R-:W-:Y:S02]  /*7db0*/  FADD.FTZ R2, R18, R2 ;  /* 0x0000000212027221 */ /* 0x000fe40000010000 */
[----:B------:R-:W-:Y:S02]  /*7dc0*/  FADD.FTZ R0, R249, R0 ;  /* 0x00000000f9007221 */ /* 0x000fe40000010000 */
[----:B------:R-:W-:Y:S01]  /*7dd0*/  FADD.FTZ R2, R248, R2 ;  /* 0x00000002f8027221 */ /* 0x000fe20000010000 */
[----:B---3--:R-:W-:Y:S01]  /*7de0*/  HMMA.16816.F32.BF16 R108, R144, R112, R244 ;  /* 0x00000070906c723c */ /* 0x008fe200000418f4 */
[----:B------:R-:W-:-:S02]  /*7df0*/  FADD.FTZ R0, R251, R0 ;  /* 0x00000000fb007221 */ /* 0x000fc40000010000 */
[----:B------:R-:W-:Y:S02]  /*7e00*/  FADD.FTZ R2, R250, R2 ;  /* 0x00000002fa027221 */ /* 0x000fe40000010000 */
[----:B------:R-:W-:Y:S01]  /*7e10*/  FADD.FTZ R0, R150, R0 ;  /* 0x0000000096007221 */ /* 0x000fe20000010000 */
[C---:B----4-:R-:W-:Y:S01]  /*7e20*/  HMMA.16816.F32.BF16 R132, R144.reuse, R136, R168 ;  /* 0x000000889084723c */ /* 0x050fe200000418a8 */
[----:B------:R-:W-:Y:S02]  /*7e30*/  FADD.FTZ R2, R235, R2 ;  /* 0x00000002eb027221 */ /* 0x000fe40000010000 */
[----:B------:R-:W-:Y:S02]  /*7e40*/  FADD.FTZ R0, R149, R0 ;  /* 0x0000000095007221 */ /* 0x000fe40000010000 */
[----:B------:R-:W-:Y:S01]  /*7e50*/  FADD.FTZ R2, R234, R2 ;  /* 0x00000002ea027221 */ /* 0x000fe20000010000 */
[----:B------:R-:W-:Y:S01]  /*7e60*/  HMMA.16816.F32.BF16 R92, R144, R96, R180 ;  /* 0x00000060905c723c */ /* 0x000fe200000418b4 */
[----:B------:R-:W-:-:S02]  /*7e70*/  FADD.FTZ R0, R19, R0 ;  /* 0x0000000013007221 */ /* 0x000fc40000010000 */
[----:B------:R-:W-:Y:S02]  /*7e80*/  FADD.FTZ R2, R223, R2 ;  /* 0x00000002df027221 */ /* 0x000fe40000010000 */
[----:B------:R-:W-:Y:S01]  /*7e90*/  FADD.FTZ R244, R16, R0 ;  /* 0x0000000010f47221 */ /* 0x000fe20000010000 */
[----:B------:R-:W-:Y:S01]  /*7ea0*/  HMMA.16816.F32.BF16 R100, R144, R104, R176 ;  /* 0x000000689064723c */ /* 0x000fe200000418b0 */
[----:B------:R-:W-:-:S03]  /*7eb0*/  FADD.FTZ R252, R252, R2 ;  /* 0x00000002fcfc7221 */ /* 0x000fc60000010000 */
[----:B------:R2:W-:Y:S02]  /*7ec0*/  STL [R1+0x8], R244 ;  /* 0x000008f401007387 */ /* 0x0005e40000100800 */
        /* <DEDUP_REMOVED lines=13> */
[----:B--2---:R-:W-:-:S15]  /*7fa0*/  @!P0 BRA `(.L_x_973) ;  /* 0x000000ac00408947 */ /* 0x004fde0003800000 */
[----:B------:R-:W2:Y:S01]  /*7fb0*/  LDL R17, [R1+0x18] ;  /* 0x0000180001117983 */ /* 0x000ea20000100800 */
[----:B------:R-:W-:-:S03]  /*7fc0*/  ULDC UR4, c[0x0][0x2d0] ;  /* 0x0000b40000047ab9 */ /* 0x000fc60000000800 */
[----:B------:R-:W3:Y:S04]  /*7fd0*/  LDL.64 R10, [R1+0x20] ;  /* 0x00002000010a7983 */ /* 0x000ee80000100a00 */
[----:B------:R-:W4:Y:S04]  /*7fe0*/  LDL R18, [R1+0x14] ;  /* 0x0000140001127983 */ /* 0x000f280000100800 */
[----:B------:R-:W4:Y:S04]  /*7ff0*/  LDL R15, [R1+0x1c] ;  /* 0x00001c00010f7983 */ /* 0x000f280000100800 */
[----:B------:R-:W4:Y:S04]  /*8000*/  LDL.64 R248, [R1+0x40] ;  /* 0x0000400001f87983 */ /* 0x000f280000100a00 */
[----:B------:R-:W4:Y:S01]  /*8010*/  LDL.64 R250, [R1+0x48] ;  /* 0x0000480001fa7983 */ /* 0x000f220000100a00 */
[----:B------:R-:W-:Y:S01]  /*8020*/  UIADD3 UR41, UR22, -0x2, URZ ;  /* 0xfffffffe16297890 */ /* 0x000fe2000fffe03f */
[----:B------:R-:W-:-:S04]  /*8030*/  DEPBAR.LE SB0, 0x0 ;  /* 0x000080000000791a */ /* 0x000fc80000000000 */
[----:B------:R-:W-:Y:S01]  /*8040*/  USHF.R.S32.HI UR10, URZ, 0x1f, UR41 ;  /* 0x0000001f3f0a7899 */ /* 0x000fe20008011429 */
[----:B------:R-:W-:Y:S01]  /*8050*/  IMAD.U32 R0, RZ, RZ, UR41 ;  /* 0x00000029ff007e24 */ /* 0x000fe2000f8e00ff */
[----:B------:R-:W-:Y:S01]  /*8060*/  BAR.SYNC.DEFER_BLOCKING 0x0 ;  /* 0x0000000000007b1d */ /* 0x000fe20000010000 */
[----:B--2---:R-:W-:Y:S02]  /*8070*/  ISETP.GE.AND P5, PT, R17, UR4, PT ;  /* 0x0000000411007c0c */ /* 0x004fe4000bfa6270 */
[----:B---3--:R-:W-:Y:S02]  /*8080*/  ISETP.GE.AND P6, PT, R10, UR4, PT ;  /* 0x000000040a007c0c */ /* 0x008fe4000bfc6270 */
[----:B----4-:R-:W-:Y:S02]  /*8090*/  ISETP.GE.AND P4, PT, R18, UR4, PT ;  /* 0x0000000412007c0c */ /* 0x010fe4000bf86270 */
[----:B------:R-:W-:-:S07]  /*80a0*/  ISETP.GE.AND P3, PT, R15, UR4, PT ;  /* 0x000000040f007c0c */ /* 0x000fce000bf66270 */
[----:B------:R-:W1:Y:S08]  /*80b0*/  @!P5 LDC.64 R8, c[0x0][0x220] ;  /* 0x00008800ff08db82 */ /* 0x000e700000000a00 */
[----:B------:R-:W2:Y:S08]  /*80c0*/  @!P6 LDC.64 R6, c[0x0][0x220] ;  /* 0x00008800ff06eb82 */ /* 0x000eb00000000a00 */
[----:B------:R-:W3:Y:S01]  /*80d0*/  @!P4 LDC.64 R10, c[0x0][0x220] ;  /* 0x00008800ff0acb82 */ /* 0x000ee20000000a00 */
[----:B------:R-:W-:Y:S01]  /*80e0*/  UIMAD UR4, UR12, UR41, URZ ;  /* 0x000000290c0472a4 */ /* 0x000fe2000f8e023f */
[----:B------:R-:W-:-:S06]  /*80f0*/  IMAD.MOV.U32 R4, RZ, RZ, R250 ;  /* 0x000000ffff047224 */ /* 0x000fcc00078e00fa */
[----:B------:R-:W4:Y:S01]  /*8100*/  @!P3 LDC.64 R16, c[0x0][0x220] ;  /* 0x00008800ff10bb82 */ /* 0x000f220000000a00 */
[----:B------:R-:W-:Y:S01]  /*8110*/  IMAD.MOV.U32 R5, RZ, RZ, R249 ;  /* 0x000000ffff057224 */ /* 0x000fe200078e00f9 */
[----:B------:R-:W-:-:S06]  /*8120*/  UIMAD UR4, UR10, UR13, UR4 ;  /* 0x0000000d0a0472a4 */ /* 0x000fcc000f8e0204 */
[----:B------:R-:W4:Y:S01]  /*8130*/  @!P6 LDC.64 R18, c[0x0][0x220] ;  /* 0x00008800ff12eb82 */ /* 0x000f220000000a00 */
[----:B------:R-:W-:-:S07]  /*8140*/  IMAD.WIDE.U32 R4, R0, UR13, R4 ;  /* 0x0000000d00047c25 */ /* 0x000fce000f8e0004 */
[----:B------:R-:W4:Y:S01]  /*8150*/  @!P5 LDC.64 R20, c[0x0][0x220] ;  /* 0x00008800ff14db82 */ /* 0x000f220000000a00 */
[----:B------:R-:W-:-:S07]  /*8160*/  VIADD R2, R5, UR4 ;  /* 0x0000000405027c36 */ /* 0x000fce0008000000 */
[----:B------:R-:W4:Y:S01]  /*8170*/  @!P4 LDC.64 R22, c[0x0][0x220] ;  /* 0x00008800ff16cb82 */ /* 0x000f220000000a00 */
[----:B-1----:R-:W-:-:S07]  /*8180*/  @!P5 LEA R8, P0, R4, R8, 0x1 ;  /* 0x000000080408d211 */ /* 0x002fce00078008ff */
[----:B------:R-:W1:Y:S01]  /*8190*/  @!P3 LDC.64 R24, c[0x0][0x220] ;  /* 0x00008800ff18bb82 */ /* 0x000e620000000a00 */
[C---:B--2---:R-:W-:Y:S02]  /*81a0*/  @!P6 LEA R6, P1, R4.reuse, R6, 0x1 ;  /* 0x000000060406e211 */ /* 0x044fe400078208ff */
[C-C-:B------:R-:W-:Y:S02]  /*81b0*/  @!P5 LEA.HI.X R9, R4.reuse, R9, R2.reuse, 0x1, P0 ;  /* 0x000000090409d211 */ /* 0x140fe400000f0c02 */
[C-C-:B------:R-:W-:Y:S02]  /*81c0*/  @!P6 LEA.HI.X R7, R4.reuse, R7, R2.reuse, 0x1, P1 ;  /* 0x000000070407e211 */ /* 0x140fe400008f0c02 */
[C---:B---3--:R-:W-:Y:S02]  /*81d0*/  @!P4 LEA R10, P0, R4.reuse, R10, 0x1 ;  /* 0x0000000a040ac211 */ /* 0x048fe400078008ff */
[C---:B------:R-:W-:Y:S01]  /*81e0*/  IADD3 R0, P1, R4.reuse, UR23, RZ ;  /* 0x0000001704007c10 */ /* 0x040fe2000ff3e0ff */
[----:B------:R-:W-:Y:S01]  /*81f0*/  @P6 STS.128 [R222+0x18000], RZ ;  /* 0x018000ffde006388 */ /* 0x000fe20000000c00 */
[----:B------:R-:W-:-:S02]  /*8200*/  @!P4 LEA.HI.X R11, R4, R11, R2, 0x1, P0 ;  /* 0x0000000b040bc211 */ /* 0x000fc400000f0c02 */
[----:B----4-:R-:W-:Y:S01]  /*8210*/  @!P3 LEA R16, P0, R4, R16, 0x1 ;  /* 0x000000100410b211 */ /* 0x010fe200078008ff */
[----:B------:R-:W-:Y:S01]  /*8220*/  @!PT LDS RZ, [RZ] ;  /* 0x00000000fffff984 */ /* 0x000fe20000000800 */
[----:B------:R-:W-:Y:S01]  /*8230*/  @!PT LDS RZ, [RZ] ;  /* 0x00000000fffff984 */ /* 0x000fe20000000800 */
[----:B------:R-:W-:Y:S01]  /*8240*/  @!PT LDS RZ, [RZ] ;  /* 0x00000000fffff984 */ /* 0x000fe20000000800 */
[----:B------:R2:W-:Y:S01]  /*8250*/  @!P6 LDGSTS.E.BYPASS.LTC128B.128 [R222+0x18000], desc[UR30][R6.64] ;  /* 0x1800000006deefae */ /* 0x0005e2000b901d5e */
[----:B------:R-:W-:Y:S02]  /*8260*/  IADD3.X R5, R2, UR14, RZ, P1, !PT ;  /* 0x0000000e02057c10 */ /* 0x000fe40008ffe4ff */
[----:B------:R-:W-:Y:S01]  /*8270*/  @!P6 LEA R18, P1, R0, R18, 0x1 ;  /* 0x000000120012e211 */ /* 0x000fe200078208ff */
[----:B------:R-:W-:Y:S01]  /*8280*/  @P5 STS.128 [R222+0x1a000], RZ ;  /* 0x01a000ffde005388 */ /* 0x000fe20000000c00 */
[----:B------:R-:W-:-:S03]  /*8290*/  @!P3 LEA.HI.X R17, R4, R17, R2, 0x1, P0 ;  /* 0x000000110411b211 */ /* 0x000fc600000f0c02 */
[----:B------:R-:W-:Y:S01]  /*82a0*/  @!PT LDS RZ, [RZ] ;  /* 0x00000000fffff984 */ /* 0x000fe20000000800 */
[----:B------:R-:W-:Y:S01]  /*82b0*/  @!PT LDS RZ, [RZ] ;  /* 0x00000000fffff984 */ /* 0x000fe20000000800 */
[----:B------:R-:W-:Y:S01]  /*82c0*/  @!PT LDS RZ, [RZ] ;  /* 0x00000000fffff984 */ /* 0x000fe20000000800 */
[----:B------:R3:W-:Y:S01]  /*82d0*/  @!P5 LDGSTS.E.BYPASS.LTC128B.128 [R222+0x1a000], desc[UR30][R8.64+0x80] ;  /* 0x1a00008008dedfae */ /* 0x0007e2000b901d5e */
[----:B------:R-:W-:-:S03]  /*82e0*/  @!P6 LEA.HI.X R19, R0, R19, R5, 0x1, P1 ;  /* 0x000000130013e211 */ /* 0x000fc600008f0c05 */
[----:B------:R-:W-:Y:S01]  /*82f0*/  @P4 STS.128 [R222+0x1c000], RZ ;  /* 0x01c000ffde004388 */ /* 0x000fe20000000c00 */
[----:B-1----:R-:W-:-:S03]  /*8300*/  @!P3 LEA R4, P0, R0, R24, 0x1 ;  /* 0x000000180004b211 */ /* 0x002fc600078008ff */
        /* <DEDUP_REMOVED lines=8> */
[----:B------:R-:W-:Y:S01]  /*8390*/  @!P3 LDGSTS.E.BYPASS.LTC128B.128 [R222+0x1e000], desc[UR30][R16.64+0x180] ;  /* 0x1e00018010debfae */ /* 0x000fe2000b901d5e */
[----:B--2---:R-:W-:-:S03]  /*83a0*/  @!P4 LEA R6, P1, R0, R22, 0x1 ;  /* 0x000000160006c211 */ /* 0x004fc600078208ff */
[----:B------:R-:W-:Y:S01]  /*83b0*/  @P6 STS.128 [R222+0x19000], RZ ;  /* 0x019000ffde006388 */ /* 0x000fe20000000c00 */
[----:B---3--:R-:W-:-:S03]  /*83c0*/  @!P5 LEA R8, P2, R0, R20, 0x1 ;  /* 0x000000140008d211 */ /* 0x008fc600078408ff */
[----:B------:R-:W-:Y:S01]  /*83d0*/  @!PT LDS RZ, [RZ] ;  /* 0x00000000fffff984 */ /* 0x000fe20000000800 */
[----:B------:R-:W-:Y:S01]  /*83e0*/  @!PT LDS RZ, [RZ] ;  /* 0x00000000fffff984 */ /* 0x000fe20000000800 */
[----:B------:R-:W-:Y:S01]  /*83f0*/  @!PT LDS RZ, [RZ] ;  /* 0x00000000fffff984 */ /* 0x000fe20000000800 */
[----:B------:R1:W-:Y:S01]  /*8400*/  @!P6 LDGSTS.E.BYPASS.LTC128B.128 [R222+0x19000], desc[UR30][R18.64] ;  /* 0x1900000012deefae */ /* 0x0003e2000b901d5e */
[C-C-:B------:R-:W-:Y:S02]  /*8410*/  @!P4 LEA.HI.X R7, R0.reuse, R23, R5.reuse, 0x1, P1 ;  /* 0x000000170007c211 */ /* 0x140fe400008f0c05 */
        /* <DEDUP_REMOVED lines=17> */
[----:B-----5:R-:W-:Y:S04]  /*8530*/  LDSM.16.M88.4 R24, [R151+0x10800] ;  /* 0x010800009718783b */ /* 0x020fe80000000200 */
[----:B------:R-:W-:Y:S04]  /*8540*/  LDSM.16.M88.4 R28, [R151+0x10000] ;  /* 0x01000000971c783b */ /* 0x000fe80000000200 */
[----:B------:R-:W-:Y:S04]  /*8550*/  LDSM.16.M88.4 R20, [R151+0x11000] ;  /* 0x011000009714783b */ /* 0x000fe80000000200 */
[----:B-1----:R-:W-:Y:S04]  /*8560*/  LDSM.16.M88.4 R16, [R151+0x11800] ;  /* 0x011800009710783b */ /* 0x002fe80000000200 */
[----:B--2---:R-:W-:Y:S04]  /*8570*/  LDSM.16.M88.4 R8, [R203] ;  /* 0x00000000cb08783b */ /* 0x004fe80000000200 */
[----:B------:R-:W-:Y:S04]  /*8580*/  LDSM.16.M88.4 R188, [R206] ;  /* 0x00000000cebc783b */ /* 0x000fe80000000200 */
[----:B---3--:R-:W1:Y:S04]  /*8590*/  LDSM.16.M88.4 R4, [R202] ;  /* 0x00000000ca04783b */ /* 0x008e680000000200 */
[----:B------:R-:W2:Y:S04]  /*85a0*/  LDSM.16.M88.4 R180, [R220] ;  /* 0x00000000dcb4783b */ /* 0x000ea80000000200 */
[----:B------:R-:W3:Y:S04]  /*85b0*/  LDSM.16.M88.4 R192, [R221] ;  /* 0x00000000ddc0783b */ /* 0x000ee80000000200 */
[----:B------:R-:W-:Y:S04]  /*85c0*/  LDSM.16.M88.4 R228, [R201+0x10000] ;  /* 0x01000000c9e4783b */ /* 0x000fe80000000200 */
[----:B------:R-:W-:Y:S01]  /*85d0*/  LDSM.16.M88.4 R240, [R200+0x800] ;  /* 0x00080000c8f0783b */ /* 0x000fe20000000200 */
[----:B------:R-:W4:Y:S01]  /*85e0*/  S2R R251, SR_TID.X ;  /* 0x0000000000fb7919 */ /* 0x000f220000002100 */
[----:B------:R-:W-:-:S02]  /*85f0*/  IMAD.U32 R0, RZ, RZ, UR41 ;  /* 0x00000029ff007e24 */ /* 0x000fc4000f8e00ff */
[----:B------:R-:W0:Y:S01]  /*8600*/  LDGDEPBAR ;  /* 0x00000000000079af */ /* 0x000e220000000000 */
[C---:B-1----:R-:W-:Y:S06]  /*8610*/  HMMA.16816.F32.BF16 R172, R4.reuse, R24, RZ ;  /* 0x0000001804ac723c */ /* 0x042fec00000418ff */
[C---:B------:R-:W-:Y:S01]  /*8620*/  HMMA.16816.F32.BF16 R168, R4.reuse, R26, RZ ;  /* 0x0000001a04a8723c */ /* 0x040fe200000418ff */
[----:B------:R-:W1:Y:S05]  /*8630*/  LDSM.16.M88.4 R24, [R219] ;  /* 0x00000000db18783b */ /* 0x000e6a0000000200 */
[C---:B------:R-:W-:Y:S06]  /*8640*/  HMMA.16816.F32.BF16 R176, R4.reuse, R28, RZ ;  /* 0x0000001c04b0723c */ /* 0x040fec00000418ff */
[C---:B------:R-:W-:Y:S06]  /*8650*/  HMMA.16816.F32.BF16 R184, R4.reuse, R30, RZ ;  /* 0x0000001e04b8723c */ /* 0x040fec00000418ff */
[C---:B------:R-:W-:Y:S06]  /*8660*/  HMMA.16816.F32.BF16 R32, R4.reuse, R20, RZ ;  /* 0x000000140420723c */ /* 0x040fec00000418ff */
[C---:B------:R-:W-:Y:S06]  /*8670*/  HMMA.16816.F32.BF16 R28, R4.reuse, R22, RZ ;  /* 0x00000016041c723c */ /* 0x040fec00000418ff */
[C---:B------:R-:W-:Y:S06]  /*8680*/  HMMA.16816.F32.BF16 R224, R4.reuse, R16, RZ ;  /* 0x0000001004e0723c */ /* 0x040fec00000418ff */
[----:B------:R-:W-:Y:S01]  /*8690*/  HMMA.16816.F32.BF16 R20, R4, R18, RZ ;  /* 0x000000120414723c */ /* 0x000fe200000418ff */
[----:B------:R-:W4:Y:S05]  /*86a0*/  LDSM.16.M88.4 R4, [R205] ;  /* 0x00000000cd04783b */ /* 0x000f2a0000000200 */
[C---:B------:R-:W-:Y:S06]  /*86b0*/  HMMA.16816.F32.BF16 R16, R8.reuse, R188, R176 ;  /* 0x000000bc0810723c */ /* 0x040fec00000418b0 */
[C---:B------:R-:W-:Y:S06]  /*86c0*/  HMMA.16816.F32.BF16 R184, R8.reuse, R190, R184 ;  /* 0x000000be08b8723c */ /* 0x040fec00000418b8 */
[C---:B--2---:R-:W-:Y:S01]  /*86d0*/  HMMA.16816.F32.BF16 R188, R8.reuse, R180, R32 ;  /* 0x000000b408bc723c */ /* 0x044fe20000041820 */
[----:B------:R-:W-:Y:S05]  /*86e0*/  LDSM.16.M88.4 R32, [R201+0x11000] ;  /* 0x01100000c920783b */ /* 0x000fea0000000200 */
[C---:B------:R-:W-:Y:S01]  /*86f0*/  HMMA.16816.F32.BF16 R176, R8.reuse, R182, R28 ;  /* 0x000000b608b0723c */ /* 0x040fe2000004181c */
[----:B------:R-:W2:Y:S04]  /*8700*/  LDSM.16.M88.4 R180, [R201+0x10800] ;  /* 0x01080000c9b4783b */ /* 0x000ea80000000200 */
[----:B------:R-:W2:Y:S01]  /*8710*/  LDSM.16.M88.4 R28, [R201+0x11800] ;  /* 0x01180000c91c783b */ /* 0x000ea20000000200 */
[C---:B---3--:R-:W-:Y:S06]  /*8720*/  HMMA.16816.F32.BF16 R236, R8.reuse, R192, R172 ;  /* 0x000000c008ec723c */ /* 0x048fec00000418ac */
[C---:B------:R-:W-:Y:S06]  /*8730*/  HMMA.16816.F32.BF16 R192, R8.reuse, R194, R168 ;  /* 0x000000c208c0723c */ /* 0x040fec00000418a8 */
[C---:B-1----:R-:W-:Y:S06]  /*8740*/  HMMA.16816.F32.BF16 R172, R8.reuse, R24, R224 ;  /* 0x0000001808ac723c */ /* 0x042fec00000418e0 */
[----:B------:R-:W-:Y:S01]  /*8750*/  HMMA.16816.F32.BF16 R168, R8, R26, R20 ;  /* 0x0000001a08a8723c */ /* 0x000fe20000041814 */
[----:B------:R-:W-:Y:S04]  /*8760*/  LDSM.16.M88.4 R8, [R204] ;  /* 0x00000000cc08783b */ /* 0x000fe80000000200 */
[----:B------:R-:W1:Y:S01]  /*8770*/  LDSM.16.M88.4 R24, [R200] ;  /* 0x00000000c818783b */ /* 0x000e620000000200 */
[C---:B----4-:R-:W-:Y:S06]  /*8780*/  HMMA.16816.F32.BF16 R20, R4.reuse, R228, R16 ;  /* 0x000000e40414723c */ /* 0x050fec0000041810 */
[C---:B------:R-:W-:Y:S06]  /*8790*/  HMMA.16816.F32.BF16 R16, R4.reuse, R230, R184 ;  /* 0x000000e60410723c */ /* 0x040fec00000418b8 */
[C---:B--2---:R-:W-:Y:S01]  /*87a0*/  HMMA.16816.F32.BF16 R184, R4.reuse, R180, R236 ;  /* 0x000000b404b8723c */ /* 0x044fe200000418ec */
[----:B------:R-:W-:Y:S05]  /*87b0*/  LDSM.16.M88.4 R236, [R216] ;  /* 0x00000000d8ec783b */ /* 0x000fea0000000200 */
[C---:B------:R-:W-:Y:S06]  /*87c0*/  HMMA.16816.F32.BF16 R228, R4.reuse, R182, R192 ;  /* 0x000000b604e4723c */ /* 0x040fec00000418c0 */
[C---:B------:R-:W-:Y:S06]  /*87d0*/  HMMA.16816.F32.BF16 R224, R4.reuse, R32, R188 ;  /* 0x0000002004e0723c */ /* 0x040fec00000418bc */
[C---:B------:R-:W-:Y:S01]  /*87e0*/  HMMA.16816.F32.BF16 R188, R4.reuse, R28, R172 ;  /* 0x0000001c04bc723c */ /* 0x040fe200000418ac */
[----:B------:R-:W2:Y:S05]  /*87f0*/  LDSM.16.M88.4 R172, [R200+0x1000] ;  /* 0x00100000c8ac783b */ /* 0x000eaa0000000200 */
[----:B------:R-:W-:Y:S01]  /*8800*/  HMMA.16816.F32.BF16 R180, R4, R30, R168 ;  /* 0x0000001e04b4723c */ /* 0x000fe200000418a8 */
[----:B------:R-:W3:Y:S05]  /*8810*/  LDSM.16.M88.4 R28, [R200+0x1800] ;  /* 0x00180000c81c783b */ /* 0x000eea0000000200 */
[----:B-1----:R-:W-:Y:S06]  /*8820*/  HMMA.16816.F32.BF16 R168, R8, R24, R20 ;  /* 0x0000001808a8723c */ /* 0x002fec0000041814 */
[----:B------:R-:W-:Y:S01]  /*8830*/  HMMA.16816.F32.BF16 R192, R4, R34, R176 ;  /* 0x0000002204c0723c */ /* 0x000fe200000418b0 */
[----:B------:R-:W-:Y:S04]  /*8840*/  LDSM.16.M88.4 R4, [R202+0x4000] ;  /* 0x00400000ca04783b */ /* 0x000fe80000000200 */
[----:B------:R-:W-:Y:S01]  /*8850*/  LDSM.16.M88.4 R32, [R151+0x12800] ;  /* 0x012800009720783b */ /* 0x000fe20000000200 */
[C---:B------:R-:W-:Y:S03]  /*8860*/  HMMA.16816.F32.BF16 R20, R8.reuse, R26, R16 ;  /* 0x0000001a0814723c */ /* 0x040fe60000041810 */
[----:B------:R-:W1:Y:S03]  /*8870*/  LDSM.16.M88.4 R24, [R151+0x12000] ;  /* 0x012000009718783b */ /* 0x000e660000000200 */
[C---:B------:R-:W-:Y:S01]  /*8880*/  HMMA.16816.F32.BF16 R16, R8.reuse, R240, R184 ;  /* 0x000000f00810723c */ /* 0x040fe200000418b8 */
[----:B------:R-:W4:Y:S05]  /*8890*/  LDSM.16.M88.4 R184, [R151+0x13000] ;  /* 0x0130000097b8783b */ /* 0x000f2a0000000200 */
[C---:B------:R-:W-:Y:S01]  /*88a0*/  HMMA.16816.F32.BF16 R176, R8.reuse, R242, R228 ;  /* 0x000000f208b0723c */ /* 0x040fe200000418e4 */
[----:B------:R-:W-:Y:S05]  /*88b0*/  LDSM.16.M88.4 R240, [R201+0x13800] ;  /* 0x01380000c9f0783b */ /* 0x000fea0000000200 */
[C---:B--2---:R-:W-:Y:S06]  /*88c0*/  HMMA.16816.F32.BF16 R228, R8.reuse, R172, R224 ;  /* 0x000000ac08e4723c */ /* 0x044fec00000418e0 */
[C---:B------:R-:W-:Y:S06]  /*88d0*/  HMMA.16816.F32.BF16 R224, R8.reuse, R174, R192 ;  /* 0x000000ae08e0723c */ /* 0x040fec00000418c0 */
[C---:B---3--:R-:W-:Y:S06]  /*88e0*/  HMMA.16816.F32.BF16 R192, R8.reuse, R28, R188 ;  /* 0x0000001c08c0723c */ /* 0x048fec00000418bc */
[----:B------:R-:W-:Y:S01]  /*88f0*/  HMMA.16816.F32.BF16 R180, R8, R30, R180 ;  /* 0x0000001e08b4723c */ /* 0x000fe200000418b4 */
[----:B------:R-:W-:Y:S04]  /*8900*/  LDSM.16.M88.4 R8, [R203+0x4000] ;  /* 0x00400000cb08783b */ /* 0x000fe80000000200 */
[----:B------:R-:W2:Y:S01]  /*8910*/  LDSM.16.M88.4 R28, [R218] ;  /* 0x00000000da1c783b */ /* 0x000ea20000000200 */
[C---:B-1----:R-:W-:Y:S06]  /*8920*/  HMMA.16816.F32.BF16 R172, R4.reuse, R24, R168 ;  /* 0x0000001804ac723c */ /* 0x042fec00000418a8 */
[C---:B------:R-:W-:Y:S01]  /*8930*/  HMMA.16816.F32.BF16 R168, R4.reuse, R26, R20 ;  /* 0x0000001a04a8723c */ /* 0x040fe20000041814 */
[----:B------:R-:W1:Y:S05]  /*8940*/  LDSM.16.M88.4 R24, [R217] ;  /* 0x00000000d918783b */ /* 0x000e6a0000000200 */
[C---:B------:R-:W-:Y:S06]  /*8950*/  HMMA.16816.F32.BF16 R20, R4.reuse, R32, R16 ;  /* 0x000000200414723c */ /* 0x040fec0000041810 */
[C---:B------:R-:W-:Y:S01]  /*8960*/  HMMA.16816.F32.BF16 R16, R4.reuse, R34, R176 ;  /* 0x000000220410723c */ /* 0x040fe200000418b0 */
[----:B------:R-:W3:Y:S04]  /*8970*/  LDSM.16.M88.4 R32, [R151+0x13800] ;  /* 0x013800009720783b */ /* 0x000ee80000000200 */
[----:B------:R-:W3:Y:S01]  /*8980*/  LDSM.16.M88.4 R176, [R215] ;  /* 0x00000000d7b0783b */ /* 0x000ee20000000200 */
[C---:B----4-:R-:W-:Y:S06]  /*8990*/  HMMA.16816.F32.BF16 R188, R4.reuse, R184, R228 ;  /* 0x000000b804bc723c */ /* 0x050fec00000418e4 */
[----:B------:R-:W-:Y:S06]  /*89a0*/  HMMA.16816.F32.BF16 R224, R4, R186, R224 ;  /* 0x000000ba04e0723c */ /* 0x000fec00000418e0 */
[C---:B--2---:R-:W-:Y:S06]  /*89b0*/  HMMA.16816.F32.BF16 R184, R8.reuse, R28, R172 ;  /* 0x0000001c08b8723c */ /* 0x044fec00000418ac */
[C---:B-1----:R-:W-:Y:S01]  /*89c0*/  HMMA.16816.F32.BF16 R172, R8.reuse, R24, R20 ;  /* 0x0000001808ac723c */ /* 0x042fe20000041814 */
[----:B------:R-:W-:Y:S05]  /*89d0*/  LDSM.16.M88.4 R20, [R201+0x12800] ;  /* 0x01280000c914783b */ /* 0x000fea0000000200 */
[----:B------:R-:W-:Y:S01]  /*89e0*/  HMMA.16816.F32.BF16 R16, R8, R26, R16 ;  /* 0x0000001a0810723c */ /* 0x000fe20000041810 */
[----:B------:R-:W-:Y:S05]  /*89f0*/  LDSM.16.M88.4 R24, [R201+0x12000] ;  /* 0x01200000c918783b */ /* 0x000fea0000000200 */
[C---:B---3--:R-:W-:Y:S06]  /*8a00*/  HMMA.16816.F32.BF16 R228, R4.reuse, R32, R192 ;  /* 0x0000002004e4723c */ /* 0x048fec00000418c0 */
[----:B------:R-:W-:Y:S01]  /*8a10*/  HMMA.16816.F32.BF16 R192, R4, R34, R180 ;  /* 0x0000002204c0723c */ /* 0x000fe200000418b4 */
[----:B------:R-:W1:Y:S05]  /*8a20*/  LDSM.16.M88.4 R4, [R205+0x4000] ;  /* 0x00400000cd04783b */ /* 0x000e6a0000000200 */
[C---:B------:R-:W-:Y:S01]  /*8a30*/  HMMA.16816.F32.BF16 R180, R8.reuse, R30, R168 ;  /* 0x0000001e08b4723c */ /* 0x040fe200000418a8 */
[----:B------:R-:W2:Y:S05]  /*8a40*/  LDSM.16.M88.4 R168, [R201+0x13000] ;  /* 0x01300000c9a8783b */ /* 0x000eaa0000000200 */
[C---:B------:R-:W-:Y:S06]  /*8a50*/  HMMA.16816.F32.BF16 R32, R8.reuse, R236, R188 ;  /* 0x000000ec0820723c */ /* 0x040fec00000418bc */
[C---:B------:R-:W-:Y:S06]  /*8a60*/  HMMA.16816.F32.BF16 R28, R8.reuse, R238, R224 ;  /* 0x000000ee081c723c */ /* 0x040fec00000418e0 */
[C---:B------:R-:W-:Y:S06]  /*8a70*/  HMMA.16816.F32.BF16 R188, R8.reuse, R176, R228 ;  /* 0x000000b008bc723c */ /* 0x040fec00000418e4 */
[----:B------:R-:W-:Y:S01]  /*8a80*/  HMMA.16816.F32.BF16 R192, R8, R178, R192 ;  /* 0x000000b208c0723c */ /* 0x000fe200000418c0 */
[----:B------:R-:W-:Y:S05]  /*8a90*/  LDSM.16.M88.4 R8, [R204+0x4000] ;  /* 0x00400000cc08783b */ /* 0x000fea0000000200 */
[C---:B-1----:R-:W-:Y:S01]  /*8aa0*/  HMMA.16816.F32.BF16 R228, R4.reuse, R26, R180 ;  /* 0x0000001a04e4723c */ /* 0x042fe200000418b4 */
[----:B------:R-:W1:Y:S05]  /*8ab0*/  LDSM.16.M88.4 R180, [R200+0x2000] ;  /* 0x00200000c8b4783b */ /* 0x000e6a0000000200 */
[C---:B------:R-:W-:Y:S01]  /*8ac0*/  HMMA.16816.F32.BF16 R224, R4.reuse, R20, R172 ;  /* 0x0000001404e0723c */ /* 0x040fe200000418ac */
[----:B------:R-:W3:Y:S05]  /*8ad0*/  LDSM.16.M88.4 R172, [R200+0x2800] ;  /* 0x00280000c8ac783b */ /* 0x000eea0000000200 */
[C---:B--2---:R-:W-:Y:S06]  /*8ae0*/  HMMA.16816.F32.BF16 R176, R4.reuse, R168, R32 ;  /* 0x000000a804b0723c */ /* 0x044fec0000041820 */
[C---:B------:R-:W-:Y:S01]  /*8af0*/  HMMA.16816.F32.BF16 R32, R4.reuse, R170, R28 ;  /* 0x000000aa0420723c */ /* 0x040fe2000004181c */
[----:B------:R-:W2:Y:S05]  /*8b00*/  LDSM.16.M88.4 R168, [R200+0x3000] ;  /* 0x00300000c8a8783b */ /* 0x000eaa0000000200 */
[C---:B------:R-:W-:Y:S01]  /*8b10*/  HMMA.16816.F32.BF16 R236, R4.reuse, R24, R184 ;  /* 0x0000001804ec723c */ /* 0x040fe200000418b8 */
[----:B------:R-:W4:Y:S05]  /*8b20*/  LDSM.16.M88.4 R24, [R200+0x3800] ;  /* 0x00380000c818783b */ /* 0x000f2a0000000200 */
[C---:B------:R-:W-:Y:S06]  /*8b30*/  HMMA.16816.F32.BF16 R184, R4.reuse, R22, R16 ;  /* 0x0000001604b8723c */ /* 0x040fec0000041810 */
[C---:B------:R-:W-:Y:S01]  /*8b40*/  HMMA.16816.F32.BF16 R28, R4.reuse, R240, R188 ;  /* 0x000000f0041c723c */ /* 0x040fe200000418bc */
[----:B------:R-:W-:Y:S05]  /*8b50*/  LDSM.16.M88.4 R188, [R151+0x14000] ;  /* 0x0140000097bc783b */ /* 0x000fea0000000200 */
[----:B------:R-:W-:Y:S01]  /*8b60*/  HMMA.16816.F32.BF16 R20, R4, R242, R192 ;  /* 0x000000f20414723c */ /* 0x000fe200000418c0 */
[----:B------:R-:W4:Y:S04]  /*8b70*/  LDSM.16.M88.4 R4, [R202+0x8000] ;  /* 0x00800000ca04783b */ /* 0x000f280000000200 */
[----:B------:R-:W-:Y:S01]  /*8b80*/  LDSM.16.M88.4 R240, [R200+0x5000] ;  /* 0x00500000c8f0783b */ /* 0x000fe20000000200 */
[C---:B-1----:R-:W-:Y:S03]  /*8b90*/  HMMA.16816.F32.BF16 R16, R8.reuse, R180, R236 ;  /* 0x000000b40810723c */ /* 0x042fe600000418ec */
[----:B------:R-:W-:Y:S03]  /*8ba0*/  LDSM.16.M88.4 R236, [R213] ;  /* 0x00000000d5ec783b */ /* 0x000fe60000000200 */
[C---:B------:R-:W-:Y:S06]  /*8bb0*/  HMMA.16816.F32.BF16 R180, R8.reuse, R182, R228 ;  /* 0x000000b608b4723c */ /* 0x040fec00000418e4 */
[C---:B---3--:R-:W-:Y:S06]  /*8bc0*/  HMMA.16816.F32.BF16 R228, R8.reuse, R172, R224 ;  /* 0x000000ac08e4723c */ /* 0x048fec00000418e0 */
[C---:B------:R-:W-:Y:S06]  /*8bd0*/  HMMA.16816.F32.BF16 R224, R8.reuse, R174, R184 ;  /* 0x000000ae08e0723c */ /* 0x040fec00000418b8 */
[C---:B--2---:R-:W-:Y:S01]  /*8be0*/  HMMA.16816.F32.BF16 R192, R8.reuse, R168, R176 ;  /* 0x000000a808c0723c */ /* 0x044fe200000418b0 */
[----:B------:R-:W1:Y:S05]  /*8bf0*/  LDSM.16.M88.4 R176, [R151+0x14800] ;  /* 0x0148000097b0783b */ /* 0x000e6a0000000200 */
[C---:B------:R-:W-:Y:S06]  /*8c00*/  HMMA.16816.F32.BF16 R184, R8.reuse, R170, R32 ;  /* 0x000000aa08b8723c */ /* 0x040fec0000041820 */
[C---:B----4-:R-:W-:Y:S01]  /*8c10*/  HMMA.16816.F32.BF16 R168, R8.reuse, R24, R28 ;  /* 0x0000001808a8723c */ /* 0x050fe2000004181c */
[----:B------:R-:W-:Y:S05]  /*8c20*/  LDSM.16.M88.4 R28, [R214] ;  /* 0x00000000d61c783b */ /* 0x000fea0000000200 */
[----:B------:R-:W-:Y:S01]  /*8c30*/  HMMA.16816.F32.BF16 R32, R8, R26, R20 ;  /* 0x0000001a0820723c */ /* 0x000fe20000041814 */
[----:B------:R-:W2:Y:S04]  /*8c40*/  LDSM.16.M88.4 R24, [R151+0x15000] ;  /* 0x015000009718783b */ /* 0x000ea80000000200 */
[----:B------:R-:W3:Y:S04]  /*8c50*/  LDSM.16.M88.4 R20, [R151+0x15800] ;  /* 0x015800009714783b */ /* 0x000ee80000000200 */
[----:B------:R-:W4:Y:S01]  /*8c60*/  LDSM.16.M88.4 R8, [R203+0x8000] ;  /* 0x00800000cb08783b */ /* 0x000f220000000200 */
[C---:B------:R-:W-:Y:S06]  /*8c70*/  HMMA.16816.F32.BF16 R16, R4.reuse, R188, R16 ;  /* 0x000000bc0410723c */ /* 0x040fec0000041810 */
[C---:B------:R-:W-:Y:S06]  /*8c80*/  HMMA.16816.F32.BF16 R172, R4.reuse, R190, R180 ;  /* 0x000000be04ac723c */ /* 0x040fec00000418b4 */
[C---:B-1----:R-:W-:Y:S06]  /*8c90*/  HMMA.16816.F32.BF16 R180, R4.reuse, R176, R228 ;  /* 0x000000b004b4723c */ /* 0x042fec00000418e4 */
[C---:B------:R-:W-:Y:S06]  /*8ca0*/  HMMA.16816.F32.BF16 R228, R4.reuse, R178, R224 ;  /* 0x000000b204e4723c */ /* 0x040fec00000418e0 */
[C---:B--2---:R-:W-:Y:S06]  /*8cb0*/  HMMA.16816.F32.BF16 R224, R4.reuse, R24, R192 ;  /* 0x0000001804e0723c */ /* 0x044fec00000418c0 */
[C---:B------:R-:W-:Y:S01]  /*8cc0*/  HMMA.16816.F32.BF16 R192, R4.reuse, R26, R184 ;  /* 0x0000001a04c0723c */ /* 0x040fe200000418b8 */
[----:B------:R-:W1:Y:S05]  /*8cd0*/  LDSM.16.M88.4 R184, [R212] ;  /* 0x00000000d4b8783b */ /* 0x000e6a0000000200 */
[C---:B---3--:R-:W-:Y:S01]  /*8ce0*/  HMMA.16816.F32.BF16 R188, R4.reuse, R20, R168 ;  /* 0x0000001404bc723c */ /* 0x048fe200000418a8 */
[----:B------:R-:W2:Y:S05]  /*8cf0*/  LDSM.16.M88.4 R168, [R211] ;  /* 0x00000000d3a8783b */ /* 0x000eaa0000000200 */
[----:B------:R-:W-:Y:S01]  /*8d00*/  HMMA.16816.F32.BF16 R176, R4, R22, R32 ;  /* 0x0000001604b0723c */ /* 0x000fe20000041820 */
[----:B------:R-:W-:Y:S04]  /*8d10*/  LDSM.16.M88.4 R4, [R205+0x8000] ;  /* 0x00800000cd04783b */ /* 0x000fe80000000200 */
[----:B------:R-:W-:Y:S01]  /*8d20*/  LDSM.16.M88.4 R32, [R201+0x14800] ;  /* 0x01480000c920783b */ /* 0x000fe20000000200 */
[C---:B----4-:R-:W-:Y:S06]  /*8d30*/  HMMA.16816.F32.BF16 R24, R8.reuse, R28, R16 ;  /* 0x0000001c0818723c */ /* 0x050fec0000041810 */
[C---:B------:R-:W-:Y:S01]  /*8d40*/  HMMA.16816.F32.BF16 R20, R8.reuse, R30, R172 ;  /* 0x0000001e0814723c */ /* 0x040fe200000418ac */
[----:B------:R-:W3:Y:S05]  /*8d50*/  LDSM.16.M88.4 R28, [R201+0x14000] ;  /* 0x01400000c91c783b */ /* 0x000eea0000000200 */
[C---:B------:R-:W-:Y:S01]  /*8d60*/  HMMA.16816.F32.BF16 R16, R8.reuse, R236, R180 ;  /* 0x000000ec0810723c */ /* 0x040fe200000418b4 */
[----:B------:R-:W4:Y:S05]  /*8d70*/  LDSM.16.M88.4 R180, [R201+0x15000] ;  /* 0x01500000c9b4783b */ /* 0x000f2a0000000200 */
[C---:B------:R-:W-:Y:S06]  /*8d80*/  HMMA.16816.F32.BF16 R172, R8.reuse, R238, R228 ;  /* 0x000000ee08ac723c */ /* 0x040fec00000418e4 */
[C---:B-1----:R-:W-:Y:S06]  /*8d90*/  HMMA.16816.F32.BF16 R228, R8.reuse, R184, R224 ;  /* 0x000000b808e4723c */ /* 0x042fec00000418e0 */
[C---:B------:R-:W-:Y:S06]  /*8da0*/  HMMA.16816.F32.BF16 R224, R8.reuse, R186, R192 ;  /* 0x000000ba08e0723c */ /* 0x040fec00000418c0 */
[C---:B--2---:R-:W-:Y:S06]  /*8db0*/  HMMA.16816.F32.BF16 R192, R8.reuse, R168, R188 ;  /* 0x000000a808c0723c */ /* 0x044fec00000418bc */
[----:B------:R-:W-:Y:S06]  /*8dc0*/  HMMA.16816.F32.BF16 R188, R8, R170, R176 ;  /* 0x000000aa08bc723c */ /* 0x000fec00000418b0 */
[C---:B---3--:R-:W-:Y:S06]  /*8dd0*/  HMMA.16816.F32.BF16 R168, R4.reuse, R30, R20 ;  /* 0x0000001e04a8723c */ /* 0x048fec0000041814 */
[C---:B------:R-:W-:Y:S01]  /*8de0*/  HMMA.16816.F32.BF16 R20, R4.reuse, R32, R16 ;  /* 0x000000200414723c */ /* 0x040fe20000041810 */
[----:B------:R-:W-:Y:S05]  /*8df0*/  LDSM.16.M88.4 R16, [R204+0x8000] ;  /* 0x00800000cc10783b */ /* 0x000fea0000000200 */
[C---:B------:R-:W-:Y:S01]  /*8e00*/  HMMA.16816.F32.BF16 R8, R4.reuse, R34, R172 ;  /* 0x000000220408723c */ /* 0x040fe200000418ac */
[----:B------:R-:W1:Y:S04]  /*8e10*/  LDSM.16.M88.4 R32, [R201+0x15800] ;  /* 0x01580000c920783b */ /* 0x000e680000000200 */
[----:B------:R-:W-:Y:S01]  /*8e20*/  LDSM.16.M88.4 R172, [R200+0x5800] ;  /* 0x00580000c8ac783b */ /* 0x000fe20000000200 */
[C---:B------:R-:W-:Y:S03]  /*8e30*/  HMMA.16816.F32.BF16 R176, R4.reuse, R28, R24 ;  /* 0x0000001c04b0723c */ /* 0x040fe60000041818 */
[----:B------:R-:W2:Y:S04]  /*8e40*/  LDSM.16.M88.4 R24, [R200+0x4800] ;  /* 0x00480000c818783b */ /* 0x000ea80000000200 */
[----:B------:R-:W3:Y:S01]  /*8e50*/  LDSM.16.M88.4 R28, [R200+0x4000] ;  /* 0x00400000c81c783b */ /* 0x000ee20000000200 */
[C---:B----4-:R-:W-:Y:S06]  /*8e60*/  HMMA.16816.F32.BF16 R184, R4.reuse, R180, R228 ;  /* 0x000000b404b8723c */ /* 0x050fec00000418e4 */
[C---:B------:R-:W-:Y:S06]  /*8e70*/  HMMA.16816.F32.BF16 R224, R4.reuse, R182, R224 ;  /* 0x000000b604e0723c */ /* 0x040fec00000418e0 */
[C---:B-1----:R-:W-:Y:S06]  /*8e80*/  HMMA.16816.F32.BF16 R236, R4.reuse, R32, R192 ;  /* 0x0000002004ec723c */ /* 0x042fec00000418c0 */
[----:B------:R-:W-:Y:S01]  /*8e90*/  HMMA.16816.F32.BF16 R228, R4, R34, R188 ;  /* 0x0000002204e4723c */ /* 0x000fe200000418bc */
[----:B------:R-:W-:Y:S05]  /*8ea0*/  LDSM.16.M88.4 R4, [R151+0x16000] ;  /* 0x016000009704783b */ /* 0x000fea0000000200 */
[C---:B--2---:R-:W-:Y:S01]  /*8eb0*/  HMMA.16816.F32.BF16 R32, R16.reuse, R26, R8 ;  /* 0x0000001a1020723c */ /* 0x044fe20000041808 */
[----:B------:R-:W1:Y:S05]  /*8ec0*/  LDSM.16.M88.4 R8, [R202+0xc000] ;  /* 0x00c00000ca08783b */ /* 0x000e6a0000000200 */
[C---:B------:R-:W-:Y:S01]  /*8ed0*/  HMMA.16816.F32.BF16 R180, R16.reuse, R24, R20 ;  /* 0x0000001810b4723c */ /* 0x040fe20000041814 */
[----:B------:R-:W2:Y:S05]  /*8ee0*/  LDSM.16.M88.4 R20, [R151+0x16800] ;  /* 0x016800009714783b */ /* 0x000eaa0000000200 */
[C---:B---3--:R-:W-:Y:S01]  /*8ef0*/  HMMA.16816.F32.BF16 R188, R16.reuse, R30, R168 ;  /* 0x0000001e10bc723c */ /* 0x048fe200000418a8 */
[----:B------:R-:W3:Y:S05]  /*8f00*/  LDSM.16.M88.4 R168, [R151+0x17000] ;  /* 0x0170000097a8783b */ /* 0x000eea0000000200 */
[C---:B------:R-:W-:Y:S06]  /*8f10*/  HMMA.16816.F32.BF16 R192, R16.reuse, R28, R176 ;  /* 0x0000001c10c0723c */ /* 0x040fec00000418b0 */
[C---:B------:R-:W-:Y:S01]  /*8f20*/  HMMA.16816.F32.BF16 R28, R16.reuse, R240, R184 ;  /* 0x000000f0101c723c */ /* 0x040fe200000418b8 */
[----:B------:R-:W-:Y:S05]  /*8f30*/  LDSM.16.M88.4 R184, [R210] ;  /* 0x00000000d2b8783b */ /* 0x000fea0000000200 */
[C---:B------:R-:W-:Y:S01]  /*8f40*/  HMMA.16816.F32.BF16 R24, R16.reuse, R242, R224 ;  /* 0x000000f21018723c */ /* 0x040fe200000418e0 */
[----:B------:R-:W4:Y:S05]  /*8f50*/  LDSM.16.M88.4 R224, [R151+0x17800] ;  /* 0x0178000097e0783b */ /* 0x000f2a0000000200 */
[C---:B------:R-:W-:Y:S06]  /*8f60*/  HMMA.16816.F32.BF16 R176, R16.reuse, R172, R236 ;  /* 0x000000ac10b0723c */ /* 0x040fec00000418ec */
[----:B------:R-:W-:Y:S01]  /*8f70*/  HMMA.16816.F32.BF16 R16, R16, R174, R228 ;  /* 0x000000ae1010723c */ /* 0x000fe200000418e4 */
[----:B------:R-:W-:Y:S05]  /*8f80*/  LDSM.16.M88.4 R172, [R209] ;  /* 0x00000000d1ac783b */ /* 0x000fea0000000200 */
[C---:B-1----:R-:W-:Y:S06]  /*8f90*/  HMMA.16816.F32.BF16 R236, R8.reuse, R4, R192 ;  /* 0x0000000408ec723c */ /* 0x042fec00000418c0 */
[C---:B------:R-:W-:Y:S01]  /*8fa0*/  HMMA.16816.F32.BF16 R228, R8.reuse, R6, R188 ;  /* 0x0000000608e4723c */ /* 0x040fe200000418bc */
[----:B------:R-:W1:Y:S05]  /*8fb0*/  LDSM.16.M88.4 R4, [R203+0xc000] ;  /* 0x00c00000cb04783b */ /* 0x000e6a0000000200 */
[C---:B--2---:R-:W-:Y:S06]  /*8fc0*/  HMMA.16816.F32.BF16 R192, R8.reuse, R20, R180 ;  /* 0x0000001408c0723c */ /* 0x044fec00000418b4 */
[C---:B---3--:R-:W-:Y:S01]  /*8fd0*/  HMMA.16816.F32.BF16 R180, R8.reuse, R168, R28 ;  /* 0x000000a808b4723c */ /* 0x048fe2000004181c */
[----:B------:R-:W-:Y:S05]  /*8fe0*/  LDSM.16.M88.4 R28, [R208] ;  /* 0x00000000d01c783b */ /* 0x000fea0000000200 */
[C---:B------:R-:W-:Y:S01]  /*8ff0*/  HMMA.16816.F32.BF16 R168, R8.reuse, R170, R24 ;  /* 0x000000aa08a8723c */ /* 0x040fe20000041818 */
[----:B------:R-:W2:Y:S05]  /*9000*/  LDSM.16.M88.4 R24, [R207] ;  /* 0x00000000cf18783b */ /* 0x000eaa0000000200 */
[C---:B------:R-:W-:Y:S06]  /*9010*/  HMMA.16816.F32.BF16 R188, R8.reuse, R22, R32 ;  /* 0x0000001608bc723c */ /* 0x040fec0000041820 */
[C---:B----4-:R-:W-:Y:S01]  /*9020*/  HMMA.16816.F32.BF16 R32, R8.reuse, R224, R176 ;  /* 0x000000e00820723c */ /* 0x050fe200000418b0 */
[----:B------:R-:W-:Y:S05]  /*9030*/  LDSM.16.M88.4 R176, [R201+0x16000] ;  /* 0x01600000c9b0783b */ /* 0x000fea0000000200 */
[----:B------:R-:W-:Y:S01]  /*9040*/  HMMA.16816.F32.BF16 R20, R8, R226, R16 ;  /* 0x000000e20814723c */ /* 0x000fe20000041810 */
[----:B------:R-:W3:Y:S05]  /*9050*/  LDSM.16.M88.4 R8, [R205+0xc000] ;  /* 0x00c00000cd08783b */ /* 0x000eea0000000200 */
[C---:B-1----:R-:W-:Y:S06]  /*9060*/  HMMA.16816.F32.BF16 R16, R4.reuse, R184, R236 ;  /* 0x000000b80410723c */ /* 0x042fec00000418ec */
[C---:B------:R-:W-:Y:S06]  /*9070*/  HMMA.16816.F32.BF16 R184, R4.reuse, R186, R228 ;  /* 0x000000ba04b8723c */ /* 0x040fec00000418e4 */
[C---:B------:R-:W-:Y:S06]  /*9080*/  HMMA.16816.F32.BF16 R228, R4.reuse, R172, R192 ;  /* 0x000000ac04e4723c */ /* 0x040fec00000418c0 */
[C---:B--2---:R-:W-:Y:S01]  /*9090*/  HMMA.16816.F32.BF16 R192, R4.reuse, R24, R32 ;  /* 0x0000001804c0723c */ /* 0x044fe20000041820 */
[----:B------:R-:W1:Y:S05]  /*90a0*/  LDSM.16.M88.4 R32, [R201+0x16800] ;  /* 0x01680000c920783b */ /* 0x000e6a0000000200 */
[C---:B------:R-:W-:Y:S01]  /*90b0*/  HMMA.16816.F32.BF16 R224, R4.reuse, R174, R188 ;  /* 0x000000ae04e0723c */ /* 0x040fe200000418bc */
[----:B------:R-:W-:Y:S05]  /*90c0*/  LDSM.16.M88.4 R172, [R200+0x6800] ;  /* 0x00680000c8ac783b */ /* 0x000fea0000000200 */
[C---:B------:R-:W-:Y:S06]  /*90d0*/  HMMA.16816.F32.BF16 R180, R4.reuse, R28, R180 ;  /* 0x0000001c04b4723c */ /* 0x040fec00000418b4 */
[C---:B------:R-:W-:Y:S01]  /*90e0*/  HMMA.16816.F32.BF16 R188, R4.reuse, R30, R168 ;  /* 0x0000001e04bc723c */ /* 0x040fe200000418a8 */
[----:B------:R-:W2:Y:S05]  /*90f0*/  LDSM.16.M88.4 R28, [R201+0x17000] ;  /* 0x01700000c91c783b */ /* 0x000eaa0000000200 */
[----:B------:R-:W-:Y:S01]  /*9100*/  HMMA.16816.F32.BF16 R236, R4, R26, R20 ;  /* 0x0000001a04ec723c */ /* 0x000fe20000041814 */
[----:B------:R-:W-:Y:S04]  /*9110*/  LDSM.16.M88.4 R4, [R204+0xc000] ;  /* 0x00c00000cc04783b */ /* 0x000fe80000000200 */
[----:B------:R-:W4:Y:S01]  /*9120*/  LDSM.16.M88.4 R24, [R200+0x6000] ;  /* 0x00600000c818783b */ /* 0x000f220000000200 */
[C---:B---3--:R-:W-:Y:S06]  /*9130*/  HMMA.16816.F32.BF16 R20, R8.reuse, R176, R16 ;  /* 0x000000b00814723c */ /* 0x048fec0000041810 */
[----:B------:R-:W-:Y:S01]  /*9140*/  HMMA.16816.F32.BF16 R16, R8, R178, R184 ;  /* 0x000000b20810723c */ /* 0x000fe200000418b8 */
[----:B------:R-:W3:Y:S01]  /*9150*/  LDSM.16.M88.4 R184, [R201+0x17800] ;  /* 0x01780000c9b8783b */ /* 0x000ee20000000200 */
[----:B------:R-:W-:-:S03]  /*9160*/  IMAD.SHL.U32 R251, R251, 0x2, RZ ;  /* 0x00000002fbfb7824 */ /* 0x000fc600078e00ff */
[----:B------:R-:W3:Y:S01]  /*9170*/  LDSM.16.M88.4 R176, [R200+0x7000] ;  /* 0x00700000c8b0783b */ /* 0x000ee20000000200 */
[C---:B-1----:R-:W-:Y:S06]  /*9180*/  HMMA.16816.F32.BF16 R168, R8.reuse, R32, R228 ;  /* 0x0000002008a8723c */ /* 0x042fec00000418e4 */
[----:B------:R-:W-:Y:S01]  /*9190*/  HMMA.16816.F32.BF16 R32, R8, R34, R224 ;  /* 0x000000220820723c */ /* 0x000fe200000418e0 */
[----:B------:R-:W-:-:S05]  /*91a0*/  LOP3.LUT R251, R251, 0x6, RZ, 0xc0, !PT ;  /* 0x00000006fbfb7812 */ /* 0x000fca00078ec0ff */
[----:B--2---:R-:W-:Y:S06]  /*91b0*/  HMMA.16816.F32.BF16 R224, R8, R30, R188 ;  /* 0x0000001e08e0723c */ /* 0x004fec00000418bc */
[----:B----4-:R-:W-:Y:S01]  /*91c0*/  HMMA.16816.F32.BF16 R188, R4, R24, R20 ;  /* 0x0000001804bc723c */ /* 0x010fe20000041814 */
[----:B------:R-:W-:-:S05]  /*91d0*/  IMAD R0, R0, 0x40, R251 ;  /* 0x0000004000007824 */ /* 0x000fca00078e02fb */
[----:B------:R-:W-:Y:S01]  /*91e0*/  HMMA.16816.F32.BF16 R24, R4, R26, R16 ;  /* 0x0000001a0418723c */ /* 0x000fe20000041810 */
[C---:B------:R-:W-:Y:S02]  /*91f0*/  VIADD R2, R0.reuse, 0x1 ;  /* 0x0000000100027836 */ /* 0x040fe40000000000 */
[----:B------:R-:W-:-:S04]  /*9200*/  VIADD R12, R0, 0x8 ;  /* 0x00000008000c7836 */ /* 0x000fc80000000000 */
[----:B------:R-:W-:Y:S01]  /*9210*/  I2FP.F32.S32 R16, R2 ;  /* 0x0000000200107245 */ /* 0x000fe20000201400 */
[----:B------:R-:W-:Y:S01]  /*9220*/  HMMA.16816.F32.BF16 R180, R8, R28, R180 ;  /* 0x0000001c08b4723c */ /* 0x000fe200000418b4 */
[C---:B------:R-:W-:Y:S02]  /*9230*/  ISETP.GE.AND P2, PT, R2.reuse, R14, PT ;  /* 0x0000000e0200720c */ /* 0x040fe40003f46270 */
[----:B------:R-:W-:Y:S01]  /*9240*/  ISETP.GE.AND P1, PT, R2, R13, PT ;  /* 0x0000000d0200720c */ /* 0x000fe20003f26270 */
[----:B------:R-:W-:Y:S01]  /*9250*/  VIADD R2, R0, 0x9 ;  /* 0x0000000900027836 */ /* 0x000fe20000000000 */
[----:B------:R-:W-:Y:S01]  /*9260*/  I2FP.F32.S32 R15, R12 ;  /* 0x0000000c000f7245 */ /* 0x000fe20000201400 */
[----:B------:R-:W-:Y:S04]  /*9270*/  HMMA.16816.F32.BF16 R20, R4, R172, R168 ;  /* 0x000000ac0414723c */ /* 0x000fe800000418a8 */
[C---:B------:R-:W-:Y:S01]  /*9280*/  FFMA.FTZ R18, R16.reuse, UR5, R189 ;  /* 0x0000000510127c23 */ /* 0x040fe200080100bd */
[----:B------:R-:W-:Y:S01]  /*9290*/  FFMA.FTZ R16, R16, UR5, R191 ;  /* 0x0000000510107c23 */ /* 0x000fe200080100bf */
[----:B---3--:R-:W-:Y:S01]  /*92a0*/  HMMA.16816.F32.BF16 R192, R8, R184, R192 ;  /* 0x000000b808c0723c */ /* 0x008fe200000418c0 */
[----:B------:R-:W-:-:S03]  /*92b0*/  ISETP.GE.AND P0, PT, R12, R14, PT ;  /* 0x0000000e0c00720c */ /* 0x000fc60003f06270 */
[----:B------:R-:W-:-:S03]  /*92c0*/  FFMA.FTZ R17, R15, UR5, R24 ;  /* 0x000000050f117c23 */ /* 0x000fc60008010018 */
[----:B------:R-:W-:Y:S02]  /*92d0*/  FSEL R184, R16, -INF , !P1 ;  /* 0xff80000010b87808 */ /* 0x000fe40004800000 */
[----:B------:R-:W-:Y:S01]  /*92e0*/  I2FP.F32.S32 R16, R2 ;  /* 0x0000000200107245 */ /* 0x000fe20000201400 */
[C---:B------:R-:W-:Y:S01]  /*92f0*/  HMMA.16816.F32.BF16 R28, R4.reuse, R174, R32 ;  /* 0x000000ae041c723c */ /* 0x040fe20000041820 */
[----:B------:R-:W-:Y:S01]  /*9300*/  FSEL R150, R17, -INF , !P0 ;  /* 0xff80000011967808 */ /* 0x000fe20004000000 */
[----:B------:R-:W1:Y:S01]  /*9310*/  LDSM.16.M88.4 R32, [R200+0x7800] ;  /* 0x00780000c820783b */ /* 0x000e620000000200 */
[----:B------:R-:W-:Y:S01]  /*9320*/  FSEL R149, R18, -INF , !P2 ;  /* 0xff80000012957808 */ /* 0x000fe20005000000 */
[----:B------:R-:W-:Y:S01]  /*9330*/  FFMA.FTZ R15, R15, UR5, R26 ;  /* 0x000000050f0f7c23 */ /* 0x000fe2000801001a */
[-C--:B------:R-:W-:Y:S01]  /*9340*/  ISETP.GE.AND P1, PT, R2, R14.reuse, PT ;  /* 0x0000000e0200720c */ /* 0x080fe20003f26270 */
[----:B------:R-:W-:Y:S01]  /*9350*/  FFMA.FTZ R17, R16, UR5, R25 ;  /* 0x0000000510117c23 */ /* 0x000fe20008010019 */
[-C--:B------:R-:W-:Y:S01]  /*9360*/  ISETP.GE.AND P0, PT, R2, R13.reuse, PT ;  /* 0x0000000d0200720c */ /* 0x080fe20003f06270 */
[----:B------:R-:W-:Y:S01]  /*9370*/  VIADD R2, R0, 0x10 ;  /* 0x0000001000027836 */ /* 0x000fe20000000000 */
[----:B------:R-:W-:Y:S01]  /*9380*/  ISETP.GE.AND P2, PT, R12, R13, PT ;  /* 0x0000000d0c00720c */ /* 0x000fe20003f46270 */
[----:B------:R-:W-:Y:S01]  /*9390*/  VIADD R12, R0, 0x11 ;  /* 0x00000011000c7836 */ /* 0x000fe20000000000 */
[----:B------:R-:W-:Y:S01]  /*93a0*/  FSEL R173, R17, -INF , !P1 ;  /* 0xff80000011ad7808 */ /* 0x000fe20004800000 */
[----:B------:R-:W-:Y:S01]  /*93b0*/  HMMA.16816.F32.BF16 R168, R4, R176, R180 ;  /* 0x000000b004a8723c */ /* 0x000fe200000418b4 */
[----:B------:R-:W-:Y:S01]  /*93c0*/  FSEL R174, R15, -INF , !P2 ;  /* 0xff8000000fae7808 */ /* 0x000fe20005000000 */
[----:B------:R-:W-:Y:S01]  /*93d0*/  UISETP.GE.AND UP0, UPT, UR22, 0x3, UPT ;  /* 0x000000031600788c */ /* 0x000fe2000bf06270 */
[----:B------:R-:W-:Y:S01]  /*93e0*/  ISETP.GE.AND P2, PT, R2, R14, PT ;  /* 0x0000000e0200720c */ /* 0x000fe20003f46270 */
[----:B------:R-:W-:-:S04]  /*93f0*/  DEPBAR.LE SB0, 0x0 ;  /* 0x000080000000791a */ /* 0x000fc80000000000 */
[----:B------:R-:W-:Y:S01]  /*9400*/  BAR.SYNC.DEFER_BLOCKING 0x0 ;  /* 0x0000000000007b1d */ /* 0x000fe20000010000 */
[----:B------:R-:W-:Y:S02]  /*9410*/  ISETP.GE.AND P1, PT, R2, R13, PT ;  /* 0x0000000d0200720c */ /* 0x000fe40003f26270 */
[----:B------:R-:W-:Y:S01]  /*9420*/  I2FP.F32.S32 R2, R2 ;  /* 0x0000000200027245 */ /* 0x000fe20000201400 */
[----:B------:R-:W-:Y:S01]  /*9430*/  FFMA.FTZ R17, R16, UR5, R27 ;  /* 0x0000000510117c23 */ /* 0x000fe2000801001b */
[----:B------:R-:W-:-:S03]  /*9440*/  I2FP.F32.S32 R15, R12 ;  /* 0x0000000c000f7245 */ /* 0x000fc60000201400 */
[C---:B------:R-:W-:Y:S01]  /*9450*/  FFMA.FTZ R18, R2.reuse, UR5, R20 ;  /* 0x0000000502127c23 */ /* 0x040fe20008010014 */
[----:B------:R-:W-:Y:S01]  /*9460*/  FFMA.FTZ R16, R2, UR5, R22 ;  /* 0x0000000502107c23 */ /* 0x000fe20008010016 */
[----:B------:R-:W-:Y:S01]  /*9470*/  VIADD R2, R0, 0x18 ;  /* 0x0000001800027836 */ /* 0x000fe20000000000 */
[----:B------:R-:W-:Y:S01]  /*9480*/  FSEL R172, R17, -INF , !P0 ;  /* 0xff80000011ac7808 */ /* 0x000fe20004000000 */
[----:B------:R-:W-:Y:S01]  /*9490*/  FFMA.FTZ R17, R15, UR5, R21 ;  /* 0x000000050f117c23 */ /* 0x000fe20008010015 */
[----:B------:R-:W-:Y:S02]  /*94a0*/  ISETP.GE.AND P0, PT, R12, R14, PT ;  /* 0x0000000e0c00720c */ /* 0x000fe40003f06270 */
[----:B------:R-:W-:Y:S02]  /*94b0*/  FSEL R182, R18, -INF , !P2 ;  /* 0xff80000012b67808 */ /* 0x000fe40005000000 */
[----:B------:R-:W-:Y:S02]  /*94c0*/  ISETP.GE.AND P2, PT, R12, R13, PT ;  /* 0x0000000d0c00720c */ /* 0x000fe40003f46270 */
[----:B------:R-:W-:-:S02]  /*94d0*/  I2FP.F32.S32 R12, R2 ;  /* 0x00000002000c7245 */ /* 0x000fc40000201400 */
[----:B------:R-:W-:Y:S02]  /*94e0*/  FSEL R223, R16, -INF , !P1 ;  /* 0xff80000010df7808 */ /* 0x000fe40004800000 */
[----:B------:R-:W-:Y:S02]  /*94f0*/  FSEL R181, R17, -INF , !P0 ;  /* 0xff80000011b57808 */ /* 0x000fe40004000000 */
[----:B------:R-:W-:Y:S01]  /*9500*/  HMMA.16816.F32.BF16 R16, R8, R186, R236 ;  /* 0x000000ba0810723c */ /* 0x000fe200000418ec */
[C---:B------:R-:W-:Y:S02]  /*9510*/  ISETP.GE.AND P1, PT, R2.reuse, R14, PT ;  /* 0x0000000e0200720c */ /* 0x040fe40003f26270 */
[----:B------:R-:W-:Y:S01]  /*9520*/  ISETP.GE.AND P0, PT, R2, R13, PT ;  /* 0x0000000d0200720c */ /* 0x000fe20003f06270 */
[----:B------:R-:W-:-:S03]  /*9530*/  VIADD R2, R0, 0x19 ;  /* 0x0000001900027836 */ /* 0x000fc60000000000 */
[----:B------:R-:W-:Y:S01]  /*9540*/  FFMA.FTZ R9, R12, UR5, R28 ;  /* 0x000000050c097c23 */ /* 0x000fe2000801001c */
[----:B------:R-:W-:Y:S01]  /*9550*/  VIADD R8, R0, 0x20 ;  /* 0x0000002000087836 */ /* 0x000fe20000000000 */
[----:B------:R-:W-:Y:S01]  /*9560*/  I2FP.F32.S32 R10, R2 ;  /* 0x00000002000a7245 */ /* 0x000fe20000201400 */
[----:B------:R-:W-:Y:S01]  /*9570*/  HMMA.16816.F32.BF16 R24, R4, R178, R224 ;  /* 0x000000b20418723c */ /* 0x000fe200000418e0 */
[----:B------:R-:W-:Y:S01]  /*9580*/  FFMA.FTZ R15, R15, UR5, R23 ;  /* 0x000000050f0f7c23 */ /* 0x000fe20008010017 */
[----:B------:R-:W-:Y:S01]  /*9590*/  FSEL R180, R9, -INF , !P1 ;  /* 0xff80000009b47808 */ /* 0x000fe20004800000 */
[----:B------:R-:W-:Y:S01]  /*95a0*/  FFMA.FTZ R11, R12, UR5, R30 ;  /* 0x000000050c0b7c23 */ /* 0x000fe2000801001e */
[----:B------:R-:W-:Y:S01]  /*95b0*/  I2FP.F32.S32 R9, R8 ;  /* 0x0000000800097245 */ /* 0x000fe20000201400 */
[C---:B------:R-:W-:Y:S01]  /*95c0*/  FFMA.FTZ R12, R10.reuse, UR5, R29 ;  /* 0x000000050a0c7c23 */ /* 0x040fe2000801001d */
[----:B------:R-:W-:Y:S01]  /*95d0*/  FSEL R183, R15, -INF , !P2 ;  /* 0xff8000000fb77808 */ /* 0x000fe20005000000 */
[----:B------:R-:W-:Y:S01]  /*95e0*/  FFMA.FTZ R10, R10, UR5, R31 ;  /* 0x000000050a0a7c23 */ /* 0x000fe2000801001f */
[----:B------:R-:W-:Y:S01]  /*95f0*/  FSEL R29, R11, -INF , !P0 ;  /* 0xff8000000b1d7808 */ /* 0x000fe20004000000 */
[----:B------:R-:W-:Y:S01]  /*9600*/  FFMA.FTZ R11, R9, UR5, R168 ;  /* 0x00000005090b7c23 */ /* 0x000fe200080100a8 */
[----:B------:R-:W-:-:S02]  /*9610*/  ISETP.GE.AND P2, PT, R2, R14, PT ;  /* 0x0000000e0200720c */ /* 0x000fc40003f46270 */
[-C--:B------:R-:W-:Y:S01]  /*9620*/  ISETP.GE.AND P1, PT, R2, R13.reuse, PT ;  /* 0x0000000d0200720c */ /* 0x080fe20003f26270 */
[----:B------:R-:W-:Y:S01]  /*9630*/  VIADD R2, R0, 0x21 ;  /* 0x0000002100027836 */ /* 0x000fe20000000000 */
[-C--:B------:R-:W-:Y:S01]  /*9640*/  ISETP.GE.AND P0, PT, R8, R14.reuse, PT ;  /* 0x0000000e0800720c */ /* 0x080fe20003f06270 */
[----:B-1----:R-:W-:Y:S01]  /*9650*/  HMMA.16816.F32.BF16 R20, R4, R32, R192 ;  /* 0x000000200414723c */ /* 0x002fe200000418c0 */
[----:B------:R-:W-:Y:S01]  /*9660*/  FSEL R28, R12, -INF , !P2 ;  /* 0xff8000000c1c7808 */ /* 0x000fe20005000000 */
[----:B------:R-:W-:Y:S01]  /*9670*/  FFMA.FTZ R9, R9, UR5, R170 ;  /* 0x0000000509097c23 */ /* 0x000fe200080100aa */
[----:B------:R-:W-:Y:S02]  /*9680*/  FSEL R30, R10, -INF , !P1 ;  /* 0xff8000000a1e7808 */ /* 0x000fe40004800000 */
[----:B------:R-:W-:Y:S02]  /*9690*/  FSEL R243, R11, -INF , !P0 ;  /* 0xff8000000bf37808 */ /* 0x000fe40004000000 */
[----:B------:R-:W-:Y:S01]  /*96a0*/  ISETP.GE.AND P2, PT, R8, R13, PT ;  /* 0x0000000d0800720c */ /* 0x000fe20003f46270 */
[----:B------:R-:W-:Y:S01]  /*96b0*/  VIADD R8, R0, 0x29 ;  /* 0x0000002900087836 */ /* 0x000fe20000000000 */
[----:B------:R-:W-:-:S02]  /*96c0*/  ISETP.GE.AND P1, PT, R2, R14, PT ;  /* 0x0000000e0200720c */ /* 0x000fc40003f26270 */
[----:B------:R-:W-:Y:S02]  /*96d0*/  I2FP.F32.S32 R10, R2 ;  /* 0x00000002000a7245 */ /* 0x000fe40000201400 */
[----:B------:R-:W-:Y:S01]  /*96e0*/  ISETP.GE.AND P0, PT, R2, R13, PT ;  /* 0x0000000d0200720c */ /* 0x000fe20003f06270 */
[----:B------:R-:W-:Y:S01]  /*96f0*/  VIADD R2, R0, 0x28 ;  /* 0x0000002800027836 */ /* 0x000fe20000000000 */
[----:B------:R-:W-:Y:S01]  /*9700*/  HMMA.16816.F32.BF16 R16, R4, R34, R16 ;  /* 0x000000220410723c */ /* 0x000fe20000041810 */
[----:B------:R-:W-:Y:S01]  /*9710*/  FFMA.FTZ R11, R10, UR5, R169 ;  /* 0x000000050a0b7c23 */ /* 0x000fe200080100a9 */
[----:B------:R-:W-:Y:S02]  /*9720*/  FSEL R185, R9, -INF , !P2 ;  /* 0xff80000009b97808 */ /* 0x000fe40005000000 */
[----:B------:R-:W-:-:S03]  /*9730*/  I2FP.F32.S32 R9, R2 ;  /* 0x0000000200097245 */ /* 0x000fc60000201400 */
[----:B------:R-:W-:Y:S01]  /*9740*/  FFMA.FTZ R6, R10, UR5, R171 ;  /* 0x000000050a067c23 */ /* 0x000fe200080100ab */
[----:B------:R-:W-:Y:S01]  /*9750*/  I2FP.F32.S32 R4, R8 ;  /* 0x0000000800047245 */ /* 0x000fe20000201400 */
[----:B------:R-:W-:Y:S01]  /*9760*/  FFMA.FTZ R5, R9, UR5, R26 ;  /* 0x0000000509057c23 */ /* 0x000fe2000801001a */
[----:B------:R-:W-:Y:S02]  /*9770*/  FSEL R231, R11, -INF , !P1 ;  /* 0xff8000000be77808 */ /* 0x000fe40004800000 */
[----:B------:R-:W-:Y:S01]  /*9780*/  FSEL R240, R6, -INF , !P0 ;  /* 0xff80000006f07808 */ /* 0x000fe20004000000 */
[----:B------:R-:W-:Y:S01]  /*9790*/  FFMA.FTZ R6, R4, UR5, R25 ;  /* 0x0000000504067c23 */ /* 0x000fe20008010019 */
[CC--:B------:R-:W-:Y:S02]  /*97a0*/  ISETP.GE.AND P2, PT, R2.reuse, R14.reuse, PT ;  /* 0x0000000e0200720c */ /* 0x0c0fe40003f46270 */
        /* <DEDUP_REMOVED lines=18> */
[----:B------:R-:W-:Y:S01]  /*98d0*/  FFMA.FTZ R7, R5, UR5, R21 ;  /* 0x0000000505077c23 */ /* 0x000fe20008010015 */
[----:B------:R-:W-:Y:S02]  /*98e0*/  FSEL R241, R6, -INF , !P2 ;  /* 0xff80000006f17808 */ /* 0x000fe40005000000 */
[C---:B------:R-:W-:Y:S02]  /*98f0*/  ISETP.GE.AND P2, PT, R4.reuse, R14, PT ;  /* 0x0000000e0400720c */ /* 0x040fe40003f46270 */
[----:B------:R-:W-:Y:S02]  /*9900*/  ISETP.GE.AND P1, PT, R4, R13, PT ;  /* 0x0000000d0400720c */ /* 0x000fe40003f26270 */
[----:B------:R-:W-:-:S02]  /*9910*/  I2FP.F32.S32 R4, R2 ;  /* 0x0000000200047245 */ /* 0x000fc40000201400 */
[----:B------:R-:W-:Y:S02]  /*9920*/  FSEL R187, R8, -INF , !P0 ;  /* 0xff80000008bb7808 */ /* 0x000fe40004000000 */
[----:B------:R-:W-:Y:S01]  /*9930*/  FSEL R228, R7, -INF , !P2 ;  /* 0xff80000007e47808 */ /* 0x000fe20005000000 */
[----:B------:R-:W-:Y:S01]  /*9940*/  FFMA.FTZ R6, R4, UR5, R16 ;  /* 0x0000000504067c23 */ /* 0x000fe20008010010 */
[C---:B------:R-:W-:Y:S02]  /*9950*/  ISETP.GE.AND P0, PT, R2.reuse, R14, PT ;  /* 0x0000000e0200720c */ /* 0x040fe40003f06270 */
[----:B------:R-:W-:Y:S02]  /*9960*/  ISETP.GE.AND P2, PT, R2, R13, PT ;  /* 0x0000000d0200720c */ /* 0x000fe40003f46270 */
[----:B------:R-:W-:Y:S01]  /*9970*/  I2FP.F32.S32 R2, R0 ;  /* 0x0000000000027245 */ /* 0x000fe20000201400 */
[----:B------:R-:W-:Y:S01]  /*9980*/  FFMA.FTZ R5, R5, UR5, R23 ;  /* 0x0000000505057c23 */ /* 0x000fe20008010017 */
[----:B------:R-:W-:-:S02]  /*9990*/  FSEL R234, R6, -INF , !P0 ;  /* 0xff80000006ea7808 */ /* 0x000fc40004000000 */
[----:B------:R-:W-:Y:S01]  /*99a0*/  ISETP.GE.AND P0, PT, R0, R13, PT ;  /* 0x0000000d0000720c */ /* 0x000fe20003f06270 */
[----:B------:R-:W-:Y:S01]  /*99b0*/  FFMA.FTZ R15, R2, UR5, R190 ;  /* 0x00000005020f7c23 */ /* 0x000fe200080100be */
[----:B------:R-:W-:Y:S02]  /*99c0*/  FSEL R191, R5, -INF , !P1 ;  /* 0xff80000005bf7808 */ /* 0x000fe40004800000 */
[C---:B------:R-:W-:Y:S01]  /*99d0*/  ISETP.GE.AND P1, PT, R0.reuse, R14, PT ;  /* 0x0000000e0000720c */ /* 0x040fe20003f26270 */
[----:B------:R-:W-:Y:S01]  /*99e0*/  VIADD R0, R0, 0x39 ;  /* 0x0000003900007836 */ /* 0x000fe20000000000 */
[----:B------:R-:W-:Y:S02]  /*99f0*/  FSEL R15, R15, -INF , !P0 ;  /* 0xff8000000f0f7808 */ /* 0x000fe40004000000 */
[----:B------:R-:W-:Y:S01]  /*9a00*/  PLOP3.LUT P0, PT, PT, PT, UP0, 0x80, 0x0 ;  /* 0x000000000000781c */ /* 0x000fe20003f0f008 */
[----:B------:R-:W-:Y:S01]  /*9a10*/  FFMA.FTZ R4, R4, UR5, R18 ;  /* 0x0000000504047c23 */ /* 0x000fe20008010012 */
[----:B------:R-:W-:Y:S01]  /*9a20*/  FFMA.FTZ R12, R2, UR5, R188 ;  /* 0x00000005020c7c23 */ /* 0x000fe200080100bc */
[----:B------:R-:W-:-:S03]  /*9a30*/  I2FP.F32.S32 R2, R0 ;  /* 0x0000000000027245 */ /* 0x000fc60000201400 */
        /* <DEDUP_REMOVED lines=49> */
[----:B------:R-:W-:Y:S02]  /*9d50*/  @!P6 LEA R10, P1, R2, R10, 0x1 ;  /* 0x0000000a020ae211 */ /* 0x000fe400078208ff */
        /* <DEDUP_REMOVED lines=40> */
.L_x_976:
[----:B------:R-:W-:Y:S05]  /*9fe0*/  BSYNC B0 ;  /* 0x0000000000007941 */ /* 0x000fea0003800000 */
.L_x_975:
[----:B------:R-:W0:Y:S02]  /*9ff0*/  LDGDEPBAR ;  /* 0x00000000000079af */ /* 0x000e240000000000 */
.L_x_974:
[----:B--2---:R-:W2:Y:S01]  /*a000*/  LDL R8, [R1+0x38] ;  /* 0x0000380001087983 */ /* 0x004ea20000100800 */
[----:B------:R-:W-:-:S03]  /*a010*/  MOV R188, R234 ;  /* 0x000000ea00bc7202 */ /* 0x000fc60000000f00 */
[----:B------:R-:W3:Y:S04]  /*a020*/  LDL R5, [R1+0x3c] ;  /* 0x00003c0001057983 */ /* 0x000ee80000100800 */
[----:B-1----:R-:W4:Y:S01]  /*a030*/  LDL R6, [R1+0x50] ;  /* 0x0000500001067983 */ /* 0x002f220000100800 */
[----:B------:R-:W-:Y:S01]  /*a040*/  FMNMX.FTZ R0, R148, R12, !PT ;  /* 0x0000000c94007209 */ /* 0x000fe20007810000 */
[----:B------:R-:W-:Y:S01]  /*a050*/  UIADD3 UR4, UR37, -0x4498517b, URZ ;  /* 0xbb67ae8525047890 */ /* 0x000fe2000fffe03f */
[----:B------:R-:W1:Y:S01]  /*a060*/  LDC.U8 R242, c[0x0][0x388] ;  /* 0x0000e200fff27b82 */ /* 0x000e620000000000 */
[----:B------:R-:W-:Y:S01]  /*a070*/  USHF.L.U32 UR33, UR41, 0x1, URZ ;  /* 0x0000000129217899 */ /* 0x000fe2000800063f */
[----:B------:R-:W-:Y:S01]  /*a080*/  FMNMX.FTZ R0, R149, R0, !PT ;  /* 0x0000000095007209 */ /* 0x000fe20007810000 */
[----:B------:R-:W-:Y:S01]  /*a090*/  UIADD3 UR29, UR36, 0x3c6ef372, URZ ;  /* 0x3c6ef372241d7890 */ /* 0x000fe2000fffe03f */
[----:B------:R-:W-:Y:S02]  /*a0a0*/  LDSM.16.MT88.4 R16, [R196+0x18000] ;  /* 0x01800000c410783b */ /* 0x000fe40000004200 */
[----:B------:R-:W-:-:S04]  /*a0b0*/  FMNMX.FTZ R0, R150, R0, !PT ;  /* 0x0000000096007209 */ /* 0x000fc80007810000 */
[----:B------:R-:W-:-:S04]  /*a0c0*/  FMNMX.FTZ R0, R173, R0, !PT ;  /* 0x00000000ad007209 */ /* 0x000fc80007810000 */
[----:B------:R-:W-:Y:S02]  /*a0d0*/  FMNMX.FTZ R2, R182, R0, !PT ;  /* 0x00000000b6027209 */ /* 0x000fe40007810000 */
        /* <DEDUP_REMOVED lines=23> */
[----:B------:R-:W-:-:S03]  /*a250*/  FMNMX.FTZ R2, R187, R2, !PT ;  /* 0x00000002bb027209 */ /* 0x000fc60007810000 */
[----:B------:R-:W5:Y:S01]  /*a260*/  SHFL.BFLY PT, R7, R0, 0x2, 0x1f ;  /* 0x0c401f0000077f89 */ /* 0x000f6200000e0000 */
[----:B------:R-:W-:-:S04]  /*a270*/  FMNMX.FTZ R2, R191, R2, !PT ;  /* 0x00000002bf027209 */ /* 0x000fc80007810000 */
[----:B------:R-:W-:-:S04]  /*a280*/  FMNMX.FTZ R2, R229, R2, !PT ;  /* 0x00000002e5027209 */ /* 0x000fc80007810000 */
[----:B------:R-:W-:-:S05]  /*a290*/  FMNMX.FTZ R2, R27, R2, !PT ;  /* 0x000000021b027209 */ /* 0x000fca0007810000 */
[----:B------:R-:W1:Y:S01]  /*a2a0*/  SHFL.BFLY PT, R9, R2, 0x2, 0x1f ;  /* 0x0c401f0002097f89 */ /* 0x000e6200000e0000 */
[----:B------:R-:W-:Y:S01]  /*a2b0*/  IMAD.U32 R4, RZ, RZ, UR37 ;  /* 0x00000025ff047e24 */ /* 0x000fe2000f8e00ff */
[----:B-----5:R-:W-:-:S05]  /*a2c0*/  FMNMX.FTZ R0, R0, R7, !PT ;  /* 0x0000000700007209 */ /* 0x020fca0007810000 */
[----:B------:R-:W5:Y:S01]  /*a2d0*/  SHFL.BFLY PT, R10, R0, 0x1, 0x1f ;  /* 0x0c201f00000a7f89 */ /* 0x000f6200000e0000 */
[----:B-1----:R-:W-:-:S05]  /*a2e0*/  FMNMX.FTZ R2, R2, R9, !PT ;  /* 0x0000000902027209 */ /* 0x002fca0007810000 */
[----:B------:R-:W1:Y:S01]  /*a2f0*/  SHFL.BFLY PT, R11, R2, 0x1, 0x1f ;  /* 0x0c201f00020b7f89 */ /* 0x000e6200000e0000 */
[----:B-----5:R-:W-:-:S04]  /*a300*/  FMNMX.FTZ R250, R0, R10, !PT ;  /* 0x0000000a00fa7209 */ /* 0x020fc80007810000 */
[C---:B------:R-:W-:Y:S01]  /*a310*/  FSETP.NEU.FTZ.AND P2, PT, R250.reuse, -INF , PT ;  /* 0xff800000fa00780b */ /* 0x040fe20003f5d000 */
[----:B------:R-:W-:Y:S01]  /*a320*/  FMUL.FTZ R10, R250, UR34 ;  /* 0x00000022fa0a7c20 */ /* 0x000fe20008410000 */
[----:B------:R-:W-:-:S04]  /*a330*/  UIADD3 UR10, UR36, -0x4ab325aa, URZ ;  /* 0xb54cda56240a7890 */ /* 0x000fc8000fffe03f */
[----:B------:R-:W-:Y:S02]  /*a340*/  FSEL R10, R10, RZ, P2 ;  /* 0x000000ff0a0a7208 */ /* 0x000fe40001000000 */
[----:B-1----:R-:W-:-:S03]  /*a350*/  FMNMX.FTZ R248, R2, R11, !PT ;  /* 0x0000000b02f87209 */ /* 0x002fc60007810000 */
[--C-:B------:R-:W-:Y:S01]  /*a360*/  FFMA.FTZ R2, R149, UR34, -R10.reuse ;  /* 0x0000002295027c23 */ /* 0x100fe2000801080a */
[C---:B------:R-:W-:Y:S01]  /*a370*/  FSETP.NEU.FTZ.AND P1, PT, R248.reuse, -INF , PT ;  /* 0xff800000f800780b */ /* 0x040fe20003f3d000 */
[----:B------:R-:W-:Y:S02]  /*a380*/  FMUL.FTZ R11, R248, UR34 ;  /* 0x00000022f80b7c20 */ /* 0x000fe40008410000 */
[----:B------:R1:W-:Y:S01]  /*a390*/  MUFU.EX2 R26, R2 ;  /* 0x00000002001a7308 */ /* 0x0003e20000000800 */
[----:B------:R-:W-:Y:S02]  /*a3a0*/  FFMA.FTZ R12, R12, UR34, -R10 ;  /* 0x000000220c0c7c23 */ /* 0x000fe4000801080a */
[----:B------:R-:W-:-:S05]  /*a3b0*/  FSEL R11, R11, RZ, P1 ;  /* 0x000000ff0b0b7208 */ /* 0x000fca0000800000 */
[----:B------:R-:W5:Y:S01]  /*a3c0*/  MUFU.EX2 R178, R12 ;  /* 0x0000000c00b27308 */ /* 0x000f620000000800 */
[----:B------:R-:W-:Y:S01]  /*a3d0*/  FFMA.FTZ R15, R15, UR34, -R11 ;  /* 0x000000220f0f7c23 */ /* 0x000fe2000801080b */
[----:B-1----:R-:W-:Y:S01]  /*a3e0*/  FFMA.FTZ R2, R150, UR34, -R10 ;  /* 0x0000002296027c23 */ /* 0x002fe2000801080a */
[----:B------:R-:W-:Y:S02]  /*a3f0*/  MOV R150, R241 ;  /* 0x000000f100967202 */ /* 0x000fe40000000f00 */
[----:B------:R-:W1:Y:S03]  /*a400*/  LDC.U8 R241, c[0x0][0x388] ;  /* 0x0000e200fff17b82 */ /* 0x000e660000000000 */
[----:B------:R5:W-:Y:S08]  /*a410*/  MUFU.EX2 R176, R2 ;  /* 0x0000000200b07308 */ /* 0x000bf00000000800 */
[----:B------:R5:W-:Y:S01]  /*a420*/  MUFU.EX2 R179, R15 ;  /* 0x0000000f00b37308 */ /* 0x000be20000000800 */
[----:B-1----:R-:W-:Y:S01]  /*a430*/  PRMT R241, R241, 0x7054, R242 ;  /* 0x00007054f1f17816 */ /* 0x002fe200000000f2 */
[----:B--2---:R-:W-:-:S05]  /*a440*/  IMAD.WIDE.U32 R20, R8, -0x326172a9, RZ ;  /* 0xcd9e8d5708147825 */ /* 0x004fca00078e00ff */
[----:B---3--:R-:W-:Y:S01]  /*a450*/  LOP3.LUT R5, R21, R5, RZ, 0x3c, !PT ;  /* 0x0000000515057212 */ /* 0x008fe200078e3cff */
[----:B----4-:R-:W-:-:S04]  /*a460*/  IMAD.WIDE.U32 R234, R6, -0x2daee0ad, RZ ;  /* 0xd2511f5306ea7825 */ /* 0x010fc800078e00ff */
[----:B------:R-:W-:Y:S01]  /*a470*/  IMAD.WIDE.U32 R170, R5, -0x2daee0ad, RZ ;  /* 0xd2511f5305aa7825 */ /* 0x000fe200078e00ff */
[----:B------:R-:W-:-:S04]  /*a480*/  LOP3.LUT R4, R235, UR33, R4, 0x96, !PT ;  /* 0x00000021eb047c12 */ /* 0x000fc8000f8e9604 */
[----:B------:R-:W-:Y:S01]  /*a490*/  LOP3.LUT R6, R171, UR4, R234, 0x96, !PT ;  /* 0x00000004ab067c12 */ /* 0x000fe2000f8e96ea */
[----:B------:R-:W-:Y:S01]  /*a4a0*/  UIADD3 UR4, UR36, -0x61c88647, URZ ;  /* 0x9e3779b924047890 */ /* 0x000fe2000fffe03f */
        /* <DEDUP_REMOVED lines=20> */
[C---:B------:R-:W-:Y:S02]  /*a5f0*/  LOP3.LUT R5, R4.reuse, 0xffff, RZ, 0xc0, !PT ;  /* 0x0000ffff04057812 */ /* 0x040fe400078ec0ff */
[----:B------:R-:W-:Y:S02]  /*a600*/  LOP3.LUT R8, R4, 0xff, RZ, 0xc0, !PT ;  /* 0x000000ff04087812 */ /* 0x000fe400078ec0ff */
[--C-:B------:R-:W-:Y:S02]  /*a610*/  SHF.R.U32.HI R7, RZ, 0x10, R4.reuse ;  /* 0x00000010ff077819 */ /* 0x100fe40000011604 */
[----:B-----5:R-:W-:Y:S02]  /*a620*/  SHF.R.U32.HI R2, RZ, 0x8, R5 ;  /* 0x00000008ff027819 */ /* 0x020fe40000011605 */
[----:B------:R-:W-:-:S02]  /*a630*/  SHF.R.U32.HI R6, RZ, 0x18, R4 ;  /* 0x00000018ff067819 */ /* 0x000fc40000011604 */
[----:B------:R-:W-:Y:S02]  /*a640*/  LOP3.LUT R4, R7, 0xff, RZ, 0xc0, !PT ;  /* 0x000000ff07047812 */ /* 0x000fe400078ec0ff */
[----:B------:R-:W-:Y:S02]  /*a650*/  PRMT R12, R8, 0x5410, R2 ;  /* 0x00005410080c7816 */ /* 0x000fe40000000002 */
[----:B------:R-:W-:Y:S02]  /*a660*/  LOP3.LUT R2, R0, 0xffff, RZ, 0xc0, !PT ;  /* 0x0000ffff00027812 */ /* 0x000fe400078ec0ff */
[----:B------:R-:W-:Y:S01]  /*a670*/  PRMT R15, R4, 0x5410, R6 ;  /* 0x00005410040f7816 */ /* 0x000fe20000000006 */
[----:B------:R-:W-:Y:S01]  /*a680*/  FFMA.FTZ R6, R184, UR34, -R11 ;  /* 0x00000022b8067c23 */ /* 0x000fe2000801080b */
[----:B------:R-:W-:Y:S02]  /*a690*/  SHF.R.U32.HI R5, RZ, 0x8, R2 ;  /* 0x00000008ff057819 */ /* 0x000fe40000011602 */
[----:B------:R-:W-:Y:S01]  /*a6a0*/  LOP3.LUT R2, R0, 0xff, RZ, 0xc0, !PT ;  /* 0x000000ff00027812 */ /* 0x000fe200078ec0ff */
[----:B------:R1:W-:Y:S01]  /*a6b0*/  MUFU.EX2 R175, R6 ;  /* 0x0000000600af7308 */ /* 0x0003e20000000800 */
[----:B------:R-:W-:-:S02]  /*a6c0*/  SHF.R.U32.HI R4, RZ, 0x10, R0 ;  /* 0x00000010ff047819 */ /* 0x000fc40000011600 */
[----:B------:R-:W-:Y:S02]  /*a6d0*/  SHF.R.U32.HI R7, RZ, 0x18, R0 ;  /* 0x00000018ff077819 */ /* 0x000fe40000011600 */
[----:B------:R-:W-:Y:S02]  /*a6e0*/  LOP3.LUT R0, R4, 0xff, RZ, 0xc0, !PT ;  /* 0x000000ff04007812 */ /* 0x000fe400078ec0ff */
[----:B------:R-:W-:Y:S02]  /*a6f0*/  FSEL R4, R250, RZ, P2 ;  /* 0x000000fffa047208 */ /* 0x000fe40001000000 */
[----:B-1----:R-:W-:Y:S01]  /*a700*/  PRMT R6, R2, 0x5410, R5 ;  /* 0x0000541002067816 */ /* 0x002fe20000000005 */
[----:B------:R-:W-:-:S04]  /*a710*/  FFMA.FTZ R2, R173, UR34, -R10 ;  /* 0x00000022ad027c23 */ /* 0x000fc8000801080a */
[----:B------:R-:W1:Y:S01]  /*a720*/  MUFU.EX2 R22, R2 ;  /* 0x0000000200167308 */ /* 0x000e620000000800 */
[----:B------:R-:W-:Y:S02]  /*a730*/  PRMT R5, R0, 0x5410, R7 ;  /* 0x0000541000057816 */ /* 0x000fe40000000007 */
[----:B------:R-:W-:Y:S01]  /*a740*/  FSEL R0, R248, RZ, P1 ;  /* 0x000000fff8007208 */ /* 0x000fe20000800000 */
[----:B------:R-:W-:Y:S01]  /*a750*/  FADD.FTZ R8, R148, -R4 ;  /* 0x8000000494087221 */ /* 0x000fe20000010000 */
[----:B------:R-:W-:-:S03]  /*a760*/  HSET2.LE.AND R4, R6, R241, PT ;  /* 0x000000f106047233 */ /* 0x000fc60003803000 */
[----:B------:R-:W-:Y:S01]  /*a770*/  FADD.FTZ R7, R3, -R0 ;  /* 0x8000000003077221 */ /* 0x000fe20000010000 */
[----:B------:R-:W-:Y:S01]  /*a780*/  F2FP.BF16.F32.PACK_AB R0, R26, R178 ;  /* 0x000000b21a00723e */ /* 0x000fe200000010ff */
[----:B------:R-:W-:Y:S01]  /*a790*/  FFMA.FTZ R3, R172, UR34, -R11 ;  /* 0x00000022ac037c23 */ /* 0x000fe2000801080b */
[----:B------:R-:W-:Y:S02]  /*a7a0*/  MOV R172, R20 ;  /* 0x0000001400ac7202 */ /* 0x000fe40000000f00 */
[----:B------:R-:W-:Y:S01]  /*a7b0*/  LOP3.LUT R4, R4, R0, RZ, 0xc0, !PT ;  /* 0x0000000004047212 */ /* 0x000fe200078ec0ff */
[----:B------:R-:W-:Y:S01]  /*a7c0*/  IMAD.MOV.U32 R173, RZ, RZ, R21 ;  /* 0x000000ffffad7224 */ /* 0x000fe200078e0015 */
[--C-:B------:R-:W-:Y:S02]  /*a7d0*/  HSET2.LE.AND R0, R12, R241.reuse, PT ;  /* 0x000000f10c007233 */ /* 0x100fe40003803000 */
[----:B-1----:R-:W-:Y:S02]  /*a7e0*/  MOV R12, R22 ;  /* 0x00000016000c7202 */ /* 0x002fe40000000f00 */
[----:B------:R-:W1:Y:S01]  /*a7f0*/  LDSM.16.MT88.4 R20, [R197+0x18000] ;  /* 0x01800000c514783b */ /* 0x000e620000004200 */
[----:B------:R-:W-:Y:S01]  /*a800*/  FFMA.FTZ R2, R174, UR34, -R11 ;  /* 0x00000022ae027c23 */ /* 0x000fe2000801080b */
[----:B------:R-:W-:Y:S01]  /*a810*/  FMUL.FTZ R8, R8, UR34 ;  /* 0x0000002208087c20 */ /* 0x000fe20008410000 */
[----:B------:R-:W-:Y:S01]  /*a820*/  MUFU.EX2 R148, R3 ;  /* 0x0000000300947308 */ /* 0x000fe20000000800 */
[----:B------:R-:W-:Y:S01]  /*a830*/  FMUL.FTZ R7, R7, UR34 ;  /* 0x0000002207077c20 */ /* 0x000fe20008410000 */
[----:B------:R-:W-:-:S06]  /*a840*/  HSET2.LE.AND R5, R5, R241, PT ;  /* 0x000000f105057233 */ /* 0x000fcc0003803000 */
[----:B------:R2:W3:Y:S08]  /*a850*/  MUFU.EX2 R177, R2 ;  /* 0x0000000200b17308 */ /* 0x0004f00000000800 */
[----:B------:R-:W4:Y:S08]  /*a860*/  MUFU.EX2 R9, R8 ;  /* 0x0000000800097308 */ /* 0x000f300000000800 */
[----:B------:R-:W5:Y:S01]  /*a870*/  MUFU.EX2 R8, R7 ;  /* 0x0000000700087308 */ /* 0x000f620000000800 */
[----:B--2---:R-:W-:-:S04]  /*a880*/  F2FP.BF16.F32.PACK_AB R2, R175, R179 ;  /* 0x000000b3af02723e */ /* 0x004fc800000010ff */
[----:B------:R-:W-:Y:S02]  /*a890*/  LOP3.LUT R5, R5, R2, RZ, 0xc0, !PT ;  /* 0x0000000205057212 */ /* 0x000fe400078ec0ff */
[----:B------:R-:W-:-:S04]  /*a8a0*/  F2FP.BF16.F32.PACK_AB R2, R12, R176 ;  /* 0x000000b00c02723e */ /* 0x000fc800000010ff */
[----:B------:R-:W-:Y:S02]  /*a8b0*/  LOP3.LUT R6, R0, R2, RZ, 0xc0, !PT ;  /* 0x0000000200067212 */ /* 0x000fe400078ec0ff */
[----:B------:R-:W-:Y:S02]  /*a8c0*/  HSET2.LE.AND R0, R15, R241, PT ;  /* 0x000000f10f007233 */ /* 0x000fe40003803000 */
[----:B---3--:R-:W-:Y:S01]  /*a8d0*/  F2FP.BF16.F32.PACK_AB R2, R148, R177 ;  /* 0x000000b19402723e */ /* 0x008fe200000010ff */
[-C--:B----4-:R-:W-:Y:S01]  /*a8e0*/  FMUL.FTZ R156, R156, R9.reuse ;  /* 0x000000099c9c7220 */ /* 0x090fe20000410000 */
[-C--:B------:R-:W-:Y:S01]  /*a8f0*/  FMUL.FTZ R157, R157, R9.reuse ;  /* 0x000000099d9d7220 */ /* 0x080fe20000410000 */
[----:B-----5:R-:W-:Y:S01]  /*a900*/  FMUL.FTZ R158, R158, R8 ;  /* 0x000000089e9e7220 */ /* 0x020fe20000410000 */
[----:B------:R-:W-:Y:S01]  /*a910*/  LOP3.LUT R7, R0, R2, RZ, 0xc0, !PT ;  /* 0x0000000200077212 */ /* 0x000fe200078ec0ff */
        /* <DEDUP_REMOVED lines=13> */
[C---:B------:R-:W-:Y:S06]  /*a9f0*/  HMMA.16816.F32.BF16 R156, R4.reuse, R16, R156 ;  /* 0x00000010049c723c */ /* 0x040fec000004189c */
[C---:B------:R-:W-:Y:S01]  /*aa00*/  HMMA.16816.F32.BF16 R236, R4.reuse, R18, R152 ;  /* 0x0000001204ec723c */ /* 0x040fe20000041898 */
[----:B------:R-:W2:Y:S05]  /*aa10*/  LDSM.16.MT88.4 R16, [R199+0x18000] ;  /* 0x01800000c710783b */ /* 0x000eaa0000004200 */
        /* <DEDUP_REMOVED lines=28> */
[----:B------:R-:W2:Y:S05]  /*abe0*/  LDSM.16.MT88.4 R16, [R196+0x1a000] ;  /* 0x01a00000c410783b */ /* 0x000eaa0000004200 */
[----:B-1----:R-:W-:Y:S07]  /*abf0*/  HMMA.16816.F32.BF16 R192, R4, R20, R52 ;  /* 0x0000001404c0723c */ /* 0x002fee0000041834 */
[----:B------:R-:W-:-:S02]  /*ac00*/  IMAD.MOV.U32 R55, RZ, RZ, R188 ;  /* 0x000000ffff377224 */ /* 0x000fc400078e00bc */
        /* <DEDUP_REMOVED lines=27> */
[----:B------:R-:W-:Y:S01]  /*adc0*/  MOV R38, R172 ;  /* 0x000000ac00267202 */ /* 0x000fe20000000f00 */
[----:B------:R-:W-:Y:S01]  /*add0*/  IMAD.MOV.U32 R39, RZ, RZ, R173 ;  /* 0x000000ffff277224 */ /* 0x000fe200078e00ad */
[----:B------:R-:W-:-:S03]  /*ade0*/  MOV R40, R175 ;  /* 0x000000af00287202 */ /* 0x000fc60000000f00 */
        /* <DEDUP_REMOVED lines=24> */
[----:B--2---:R-:W-:Y:S07]  /*af70*/  HMMA.16816.F32.BF16 R72, R4, R16, R76 ;  /* 0x000000100448723c */ /* 0x004fee000004184c */
[----:B------:R-:W-:Y:S01]  /*af80*/  IMAD.MOV.U32 R77, RZ, RZ, R241 ;  /* 0x000000ffff4d7224 */ /* 0x000fe200078e00f1 */
[----:B------:R-:W-:-:S02]  /*af90*/  MOV R76, R240 ;  /* 0x000000f0004c7202 */ /* 0x000fc40000000f00 */
        /* <DEDUP_REMOVED lines=73> */
[C---:B--2---:R-:W-:Y:S06]  /*b430*/  HMMA.16816.F32.BF16 R124, R4.reuse, R16, R124 ;  /* 0x00000010047c723c */ /* 0x044fec000004187c */
[C---:B------:R-:W-:Y:S01]  /*b440*/  HMMA.16816.F32.BF16 R128, R4.reuse, R18, R128 ;  /* 0x000000120480723c */ /* 0x040fe20000041880 */
[----:B------:R-:W2:Y:S05]  /*b450*/  LDSM.16.MT88.4 R16, [R199+0x1e000] ;  /* 0x01e00000c710783b */ /* 0x000eaa0000004200 */
[C---:B-1----:R-:W-:Y:S06]  /*b460*/  HMMA.16816.F32.BF16 R132, R4.reuse, R20, R132 ;  /* 0x000000140484723c */ /* 0x042fec0000041884 */
[C---:B------:R-:W-:Y:S01]  /*b470*/  HMMA.16816.F32.BF16 R136, R4.reuse, R22, R136 ;  /* 0x000000160488723c */ /* 0x040fe20000041888 */
[----:B------:R-:W1:Y:S01]  /*b480*/  LDSM.16.MT88.4 R20, [R198+0x1e000] ;  /* 0x01e00000c614783b */ /* 0x000e620000004200 */
[----:B------:R-:W-:Y:S01]  /*b490*/  MOV R52, R0 ;  /* 0x0000000000347202 */ /* 0x000fe20000000f00 */
[----:B------:R-:W-:Y:S01]  /*b4a0*/  FFMA.FTZ R0, R182, UR34, -R10 ;  /* 0x00000022b6007c23 */ /* 0x000fe2000801080a */
        /* <DEDUP_REMOVED lines=13> */
[-C--:B------:R-:W-:Y:S01]  /*b580*/  FMUL.FTZ R144, R144, R9.reuse ;  /* 0x0000000990907220 */ /* 0x080fe20000410000 */
[----:B------:R-:W-:Y:S01]  /*b590*/  FMUL.FTZ R145, R145, R9 ;  /* 0x0000000991917220 */ /* 0x000fe20000410000 */
[-C--:B------:R-:W-:Y:S01]  /*b5a0*/  FMUL.FTZ R146, R146, R8.reuse ;  /* 0x0000000892927220 */ /* 0x080fe20000410000 */
[----:B------:R-:W-:Y:S01]  /*b5b0*/  FMUL.FTZ R147, R147, R8 ;  /* 0x0000000893937220 */ /* 0x000fe20000410000 */
[----:B------:R3:W-:Y:S01]  /*b5c0*/  MUFU.EX2 R150, R0 ;  /* 0x0000000000967308 */ /* 0x0007e20000000800 */
[----:B------:R-:W-:Y:S01]  /*b5d0*/  IMAD.MOV.U32 R182, RZ, RZ, R76 ;  /* 0x000000ffffb67224 */ /* 0x000fe200078e004c */
[----:B------:R-:W-:Y:S01]  /*b5e0*/  MOV R76, R54 ;  /* 0x00000036004c7202 */ /* 0x000fe20000000f00 */
[----:B------:R-:W-:Y:S01]  /*b5f0*/  IMAD.MOV.U32 R54, RZ, RZ, R3 ;  /* 0x000000ffff367224 */ /* 0x000fe200078e0003 */
[----:B------:R-:W-:Y:S01]  /*b600*/  MOV R82, R2 ;  /* 0x0000000200527202 */ /* 0x000fe20000000f00 */
[----:B------:R-:W-:Y:S01]  /*b610*/  UIADD3 UR11, UR37, 0x646e171e, URZ ;  /* 0x646e171e250b7890 */ /* 0x000fe2000fffe03f */
[----:B--2---:R-:W-:Y:S01]  /*b620*/  HMMA.16816.F32.BF16 R56, R4, R16, R160 ;  /* 0x000000100438723c */ /* 0x004fe200000418a0 */
[----:B------:R-:W-:-:S05]  /*b630*/  IMAD.WIDE.U32 R2, R25, -0x2daee0ad, RZ ;  /* 0xd2511f5319027825 */ /* 0x000fca00078e00ff */
[----:B------:R-:W-:Y:S01]  /*b640*/  HMMA.16816.F32.BF16 R164, R4, R18, R164 ;  /* 0x0000001204a4723c */ /* 0x000fe200000418a4 */
[----:B---3--:R-:W-:-:S05]  /*b650*/  FFMA.FTZ R0, R181, UR34, -R10 ;  /* 0x00000022b5007c23 */ /* 0x008fca000801080a */
[C---:B-1----:R-:W-:Y:S01]  /*b660*/  HMMA.16816.F32.BF16 R140, R4.reuse, R20, R140 ;  /* 0x00000014048c723c */ /* 0x042fe2000004188c */
[----:B------:R1:W2:Y:S05]  /*b670*/  MUFU.EX2 R160, R0 ;  /* 0x0000000000a07308 */ /* 0x0002aa0000000800 */
[----:B------:R-:W-:Y:S01]  /*b680*/  HMMA.16816.F32.BF16 R144, R4, R22, R144 ;  /* 0x000000160490723c */ /* 0x000fe20000041890 */
[----:B------:R-:W-:-:S06]  /*b690*/  MOV R94, R77 ;  /* 0x0000004d005e7202 */ /* 0x000fcc0000000f00 */
[--C-:B------:R-:W-:Y:S01]  /*b6a0*/  FFMA.FTZ R4, R28, UR34, -R10.reuse ;  /* 0x000000221c047c23 */ /* 0x100fe2000801080a */
[----:B-1----:R-:W-:-:S03]  /*b6b0*/  FFMA.FTZ R0, R180, UR34, -R10 ;  /* 0x00000022b4007c23 */ /* 0x002fc6000801080a */
[----:B------:R1:W-:Y:S01]  /*b6c0*/  MUFU.EX2 R80, R4 ;  /* 0x0000000400507308 */ /* 0x0003e20000000800 */
[----:B------:R-:W-:Y:S01]  /*b6d0*/  SHF.R.U32.HI R7, RZ, 0x10, R2 ;  /* 0x00000010ff077819 */ /* 0x000fe20000011602 */
[----:B------:R-:W-:Y:S02]  /*b6e0*/  IMAD.MOV.U32 R77, RZ, RZ, R68 ;  /* 0x000000ffff4d7224 */ /* 0x000fe400078e0044 */
[----:B------:R-:W-:Y:S01]  /*b6f0*/  IMAD.MOV.U32 R83, RZ, RZ, R55 ;  /* 0x000000ffff537224 */ /* 0x000fe200078e0037 */
[----:B------:R-:W-:Y:S01]  /*b700*/  LOP3.LUT R17, R2, 0xff, RZ, 0xc0, !PT ;  /* 0x000000ff02117812 */ /* 0x000fe200078ec0ff */
[----:B------:R-:W-:Y:S01]  /*b710*/  IMAD.MOV.U32 R87, RZ, RZ, R15 ;  /* 0x000000ffff577224 */ /* 0x000fe200078e000f */
[----:B------:R-:W3:Y:S01]  /*b720*/  LDSM.16.MT88.4 R20, [R196+0x18800] ;  /* 0x01880000c414783b */ /* 0x000ee20000004200 */
[----:B------:R4:W-:Y:S01]  /*b730*/  MUFU.EX2 R86, R0 ;  /* 0x0000000000567308 */ /* 0x0009e20000000800 */
[----:B------:R-:W-:Y:S02]  /*b740*/  MOV R55, R12 ;  /* 0x0000000c00377202 */ /* 0x000fe40000000f00 */
[----:B------:R-:W-:Y:S01]  /*b750*/  SHF.R.U32.HI R12, RZ, 0x18, R2 ;  /* 0x00000018ff0c7819 */ /* 0x000fe20000011602 */
[----:B-1----:R-:W-:Y:S01]  /*b760*/  FFMA.FTZ R4, R223, UR34, -R11 ;  /* 0x00000022df047c23 */ /* 0x002fe2000801080b */
[----:B----4-:R-:W-:-:S02]  /*b770*/  LOP3.LUT R0, R3, UR11, R24, 0x96, !PT ;  /* 0x0000000b03007c12 */ /* 0x010fc4000f8e9618 */
[----:B------:R-:W-:Y:S01]  /*b780*/  LOP3.LUT R3, R2, 0xffff, RZ, 0xc0, !PT ;  /* 0x0000ffff02037812 */ /* 0x000fe200078ec0ff */
[----:B------:R1:W-:Y:S01]  /*b790*/  MUFU.EX2 R68, R4 ;  /* 0x0000000400447308 */ /* 0x0003e20000000800 */
[C---:B------:R-:W-:Y:S02]  /*b7a0*/  LOP3.LUT R5, R0.reuse, 0xffff, RZ, 0xc0, !PT ;  /* 0x0000ffff00057812 */ /* 0x040fe400078ec0ff */
[----:B------:R-:W-:Y:S02]  /*b7b0*/  LOP3.LUT R16, R0, 0xff, RZ, 0xc0, !PT ;  /* 0x000000ff00107812 */ /* 0x000fe400078ec0ff */
[--C-:B------:R-:W-:Y:S02]  /*b7c0*/  SHF.R.U32.HI R6, RZ, 0x10, R0.reuse ;  /* 0x00000010ff067819 */ /* 0x100fe40000011600 */
[----:B------:R-:W-:Y:S02]  /*b7d0*/  SHF.R.U32.HI R15, RZ, 0x18, R0 ;  /* 0x00000018ff0f7819 */ /* 0x000fe40000011600 */
[----:B------:R-:W-:-:S02]  /*b7e0*/  SHF.R.U32.HI R2, RZ, 0x8, R3 ;  /* 0x00000008ff027819 */ /* 0x000fc40000011603 */
[----:B------:R-:W-:Y:S02]  /*b7f0*/  LOP3.LUT R0, R7, 0xff, RZ, 0xc0, !PT ;  /* 0x000000ff07007812 */ /* 0x000fe400078ec0ff */
[----:B------:R-:W-:Y:S01]  /*b800*/  SHF.R.U32.HI R3, RZ, 0x8, R5 ;  /* 0x00000008ff037819 */ /* 0x000fe20000011605 */
[----:B-1----:R-:W-:Y:S01]  /*b810*/  FFMA.FTZ R4, R183, UR34, -R11 ;  /* 0x00000022b7047c23 */ /* 0x002fe2000801080b */
[----:B------:R-:W-:Y:S02]  /*b820*/  LOP3.LUT R5, R6, 0xff, RZ, 0xc0, !PT ;  /* 0x000000ff06057812 */ /* 0x000fe400078ec0ff */
[----:B------:R-:W-:Y:S01]  /*b830*/  PRMT R7, R0, 0x5410, R12 ;  /* 0x0000541000077816 */ /* 0x000fe2000000000c */
[----:B------:R-:W1:Y:S01]  /*b840*/  MUFU.EX2 R162, R4 ;  /* 0x0000000400a27308 */ /* 0x000e620000000800 */
[----:B------:R-:W-:Y:S02]  /*b850*/  PRMT R6, R17, 0x5410, R2 ;  /* 0x0000541011067816 */ /* 0x000fe40000000002 */
[----:B------:R-:W-:-:S02]  /*b860*/  PRMT R0, R16, 0x5410, R3 ;  /* 0x0000541010007816 */ /* 0x000fc40000000003 */
[----:B------:R-:W4:Y:S01]  /*b870*/  LDSM.16.MT88.4 R16, [R197+0x18800] ;  /* 0x01880000c510783b */ /* 0x000f220000004200 */
[--C-:B------:R-:W-:Y:S01]  /*b880*/  FFMA.FTZ R2, R29, UR34, -R11.reuse ;  /* 0x000000221d027c23 */ /* 0x100fe2000801080b */
[----:B------:R-:W-:Y:S01]  /*b890*/  FFMA.FTZ R3, R30, UR34, -R11 ;  /* 0x000000221e037c23 */ /* 0x000fe2000801080b */
[----:B------:R-:W-:Y:S02]  /*b8a0*/  HSET2.LE.AND R0, R0, R94, PT ;  /* 0x0000005e00007233 */ /* 0x000fe40003803000 */
[----:B------:R2:W-:Y:S01]  /*b8b0*/  MUFU.EX2 R84, R2 ;  /* 0x0000000200547308 */ /* 0x0005e20000000800 */
[----:B------:R-:W-:-:S07]  /*b8c0*/  PRMT R5, R5, 0x5410, R15 ;  /* 0x0000541005057816 */ /* 0x000fce000000000f */
[----:B------:R-:W5:Y:S01]  /*b8d0*/  MUFU.EX2 R85, R3 ;  /* 0x0000000300557308 */ /* 0x000f620000000800 */
[----:B--2---:R-:W-:-:S04]  /*b8e0*/  F2FP.BF16.F32.PACK_AB R2, R160, R150 ;  /* 0x00000096a002723e */ /* 0x004fc800000010ff */
[----:B------:R-:W-:Y:S02]  /*b8f0*/  LOP3.LUT R4, R0, R2, RZ, 0xc0, !PT ;  /* 0x0000000200047212 */ /* 0x000fe400078ec0ff */
[----:B------:R-:W-:Y:S02]  /*b900*/  HSET2.LE.AND R0, R5, R94, PT ;  /* 0x0000005e05007233 */ /* 0x000fe40003803000 */
[----:B-1----:R-:W-:-:S04]  /*b910*/  F2FP.BF16.F32.PACK_AB R2, R162, R68 ;  /* 0x00000044a202723e */ /* 0x002fc800000010ff */
[----:B------:R-:W-:Y:S02]  /*b920*/  LOP3.LUT R5, R0, R2, RZ, 0xc0, !PT ;  /* 0x0000000200057212 */ /* 0x000fe400078ec0ff */
[----:B------:R-:W-:Y:S02]  /*b930*/  HSET2.LE.AND R0, R6, R94, PT ;  /* 0x0000005e06007233 */ /* 0x000fe40003803000 */
[----:B------:R-:W-:-:S04]  /*b940*/  F2FP.BF16.F32.PACK_AB R2, R80, R86 ;  /* 0x000000565002723e */ /* 0x000fc800000010ff */
[----:B------:R-:W-:Y:S02]  /*b950*/  LOP3.LUT R6, R0, R2, RZ, 0xc0, !PT ;  /* 0x0000000200067212 */ /* 0x000fe400078ec0ff */
[----:B------:R-:W-:Y:S02]  /*b960*/  HSET2.LE.AND R0, R7, R94, PT ;  /* 0x0000005e07007233 */ /* 0x000fe40003803000 */
[----:B-----5:R-:W-:Y:S02]  /*b970*/  F2FP.BF16.F32.PACK_AB R2, R85, R84 ;  /* 0x000000545502723e */ /* 0x020fe400000010ff */
[----:B------:R-:W-:Y:S02]  /*b980*/  MOV R88, R31 ;  /* 0x0000001f00587202 */ /* 0x000fe40000000f00 */
[----:B------:R-:W1:Y:S01]  /*b990*/  LDSM.16.MT88.4 R28, [R199+0x18800] ;  /* 0x01880000c71c783b */ /* 0x000e620000004200 */
[----:B------:R-:W-:Y:S01]  /*b9a0*/  LOP3.LUT R7, R0, R2, RZ, 0xc0, !PT ;  /* 0x0000000200077212 */ /* 0x000fe200078ec0ff */
[----:B------:R-:W-:-:S02]  /*b9b0*/  IMAD.MOV.U32 R89, RZ, RZ, R27 ;  /* 0x000000ffff597224 */ /* 0x000fc400078e001b */
[----:B------:R-:W-:Y:S02]  /*b9c0*/  IMAD.MOV.U32 R95, RZ, RZ, R26 ;  /* 0x000000ffff5f7224 */ /* 0x000fe400078e001a */
[----:B------:R-:W2:Y:S01]  /*b9d0*/  LDSM.16.MT88.4 R24, [R198+0x18800] ;  /* 0x01880000c618783b */ /* 0x000ea20000004200 */
[----:B------:R-:W-:Y:S01]  /*b9e0*/  IMAD.MOV.U32 R183, RZ, RZ, R87 ;  /* 0x000000ffffb77224 */ /* 0x000fe200078e0057 */
[----:B------:R-:W-:Y:S01]  /*b9f0*/  MOV R91, R53 ;  /* 0x00000035005b7202 */ /* 0x000fe20000000f00 */
[----:B------:R-:W-:Y:S01]  /*ba00*/  IMAD.MOV.U32 R93, RZ, RZ, R52 ;  /* 0x000000ffff5d7224 */ /* 0x000fe200078e0034 */
[----:B------:R-:W-:Y:S01]  /*ba10*/  MOV R90, R55 ;  /* 0x00000037005a7202 */ /* 0x000fe20000000f00 */
[----:B------:R-:W-:Y:S01]  /*ba20*/  IMAD.MOV.U32 R87, RZ, RZ, R54 ;  /* 0x000000ffff577224 */ /* 0x000fe200078e0036 */
[----:B---3--:R-:W-:Y:S01]  /*ba30*/  HMMA.16816.F32.BF16 R156, R4, R20, R156 ;  /* 0x00000014049c723c */ /* 0x008fe2000004189c */
[----:B------:R-:W-:Y:S01]  /*ba40*/  MOV R3, R81 ;  /* 0x0000005100037202 */ /* 0x000fe20000000f00 */
[----:B------:R-:W-:Y:S01]  /*ba50*/  IMAD.MOV.U32 R92, RZ, RZ, R82 ;  /* 0x000000ffff5c7224 */ /* 0x000fe200078e0052 */
[----:B------:R-:W-:Y:S01]  /*ba60*/  MOV R99, R83 ;  /* 0x0000005300637202 */ /* 0x000fe20000000f00 */
[----:B------:R-:W-:-:S02]  /*ba70*/  IMAD.MOV.U32 R102, RZ, RZ, R69 ;  /* 0x000000ffff667224 */ /* 0x000fc400078e0045 */
[C---:B------:R-:W-:Y:S01]  /*ba80*/  HMMA.16816.F32.BF16 R52, R4.reuse, R22, R236 ;  /* 0x000000160434723c */ /* 0x040fe200000418ec */
[----:B------:R-:W3:Y:S01]  /*ba90*/  LDSM.16.MT88.4 R20, [R196+0x1a800] ;  /* 0x01a80000c414783b */ /* 0x000ee20000004200 */
[----:B------:R-:W-:Y:S01]  /*baa0*/  MOV R101, R70 ;  /* 0x0000004600657202 */ /* 0x000fe20000000f00 */
[----:B------:R-:W-:Y:S01]  /*bab0*/  IMAD.MOV.U32 R100, RZ, RZ, R71 ;  /* 0x000000ffff647224 */ /* 0x000fe200078e0047 */
[----:B------:R-:W-:Y:S01]  /*bac0*/  MOV R2, R68 ;  /* 0x0000004400027202 */ /* 0x000fe20000000f00 */
[----:B------:R-:W-:Y:S01]  /*bad0*/  IMAD.MOV.U32 R81, RZ, RZ, R62 ;  /* 0x000000ffff517224 */ /* 0x000fe200078e003e */
[----:B------:R-:W-:Y:S01]  /*bae0*/  MOV R82, R60 ;  /* 0x0000003c00527202 */ /* 0x000fe20000000f00 */
[----:B------:R-:W-:Y:S01]  /*baf0*/  IMAD.MOV.U32 R83, RZ, RZ, R61 ;  /* 0x000000ffff537224 */ /* 0x000fe200078e003d */
[----:B------:R-:W-:Y:S01]  /*bb00*/  MOV R0, R63 ;  /* 0x0000003f00007202 */ /* 0x000fe20000000f00 */
[C---:B----4-:R-:W-:Y:S01]  /*bb10*/  HMMA.16816.F32.BF16 R68, R4.reuse, R18, R32 ;  /* 0x000000120444723c */ /* 0x050fe20000041820 */
[----:B------:R-:W-:Y:S05]  /*bb20*/  LDSM.16.MT88.4 R32, [R199+0x1a800] ;  /* 0x01a80000c720783b */ /* 0x000fea0000004200 */
[C---:B------:R-:W-:Y:S01]  /*bb30*/  HMMA.16816.F32.BF16 R60, R4.reuse, R16, R224 ;  /* 0x00000010043c723c */ /* 0x040fe200000418e0 */
[----:B------:R-:W4:Y:S01]  /*bb40*/  LDSM.16.MT88.4 R16, [R197+0x1a800] ;  /* 0x01a80000c510783b */ /* 0x000f220000004200 */
[----:B------:R-:W-:Y:S01]  /*bb50*/  IMAD.MOV.U32 R98, RZ, RZ, R76 ;  /* 0x000000ffff627224 */ /* 0x000fe200078e004c */
[----:B------:R-:W-:Y:S01]  /*bb60*/  MOV R97, R77 ;  /* 0x0000004d00617202 */ /* 0x000fe20000000f00 */
[----:B------:R-:W-:Y:S01]  /*bb70*/  IMAD.MOV.U32 R96, RZ, RZ, R78 ;  /* 0x000000ffff607224 */ /* 0x000fe200078e004e */
[----:B------:R-:W-:Y:S01]  /*bb80*/  MOV R103, R79 ;  /* 0x0000004f00677202 */ /* 0x000fe20000000f00 */
[----:B------:R-:W-:Y:S01]  /*bb90*/  IMAD.MOV.U32 R180, RZ, RZ, R82 ;  /* 0x000000ffffb47224 */ /* 0x000fe200078e0052 */
[----:B-1----:R-:W-:Y:S01]  /*bba0*/  HMMA.16816.F32.BF16 R76, R4, R28, R244 ;  /* 0x0000001c044c723c */ /* 0x002fe200000418f4 */
[----:B------:R-:W-:-:S02]  /*bbb0*/  MOV R12, R81 ;  /* 0x00000051000c7202 */ /* 0x000fc40000000f00 */
[----:B------:R-:W-:-:S04]  /*bbc0*/  MOV R181, R83 ;  /* 0x0000005300b57202 */ /* 0x000fc80000000f00 */
[----:B------:R-:W-:Y:S02]  /*bbd0*/  IMAD.MOV.U32 R28, RZ, RZ, R80 ;  /* 0x000000ffff1c7224 */ /* 0x000fe400078e0050 */
[----:B------:R-:W-:Y:S01]  /*bbe0*/  HMMA.16816.F32.BF16 R80, R4, R30, R228 ;  /* 0x0000001e0450723c */ /* 0x000fe200000418e4 */
[----:B------:R-:W-:-:S06]  /*bbf0*/  MOV R29, R100 ;  /* 0x00000064001d7202 */ /* 0x000fcc0000000f00 */
[----:B------:R-:W-:Y:S01]  /*bc00*/  IMAD.MOV.U32 R228, RZ, RZ, R87 ;  /* 0x000000ffffe47224 */ /* 0x000fe200078e0057 */
[----:B------:R-:W-:Y:S01]  /*bc10*/  MOV R229, R86 ;  /* 0x0000005600e57202 */ /* 0x000fe20000000f00 */
[----:B------:R-:W-:Y:S01]  /*bc20*/  IMAD.MOV.U32 R230, RZ, RZ, R85 ;  /* 0x000000ffffe67224 */ /* 0x000fe200078e0055 */
[----:B------:R-:W-:Y:S02]  /*bc30*/  MOV R231, R84 ;  /* 0x0000005400e77202 */ /* 0x000fe40000000f00 */
[----:B--2---:R-:W-:Y:S01]  /*bc40*/  HMMA.16816.F32.BF16 R84, R4, R24, R192 ;  /* 0x000000180454723c */ /* 0x004fe200000418c0 */
[----:B------:R-:W-:Y:S01]  /*bc50*/  IMAD.MOV.U32 R30, RZ, RZ, R93 ;  /* 0x000000ffff1e7224 */ /* 0x000fe200078e005d */
[----:B------:R-:W-:Y:S02]  /*bc60*/  MOV R31, R94 ;  /* 0x0000005e001f7202 */ /* 0x000fe40000000f00 */
[----:B------:R-:W-:-:S03]  /*bc70*/  MOV R15, R92 ;  /* 0x0000005c000f7202 */ /* 0x000fc60000000f00 */
        /* <DEDUP_REMOVED lines=8> */
[----:B------:R-:W-:-:S03]  /*bd00*/  IMAD.MOV.U32 R225, RZ, RZ, R103 ;  /* 0x000000ffffe17224 */ /* 0x000fc600078e0067 */
[----:B------:R-:W-:Y:S01]  /*bd10*/  HMMA.16816.F32.BF16 R88, R4, R26, R188 ;  /* 0x0000001a0458723c */ /* 0x000fe200000418bc */
[----:B------:R-:W-:Y:S01]  /*bd20*/  MOV R187, R195 ;  /* 0x000000c300bb7202 */ /* 0x000fe20000000f00 */
[----:B------:R-:W-:-:S04]  /*bd30*/  IMAD.MOV.U32 R195, RZ, RZ, R28 ;  /* 0x000000ffffc37224 */ /* 0x000fc800078e001c */
[C---:B----4-:R-:W-:Y:S01]  /*bd40*/  HMMA.16816.F32.BF16 R100, R4.reuse, R16, R172 ;  /* 0x000000100464723c */ /* 0x050fe200000418ac */
[----:B------:R-:W-:Y:S01]  /*bd50*/  IMAD.MOV.U32 R188, RZ, RZ, R30 ;  /* 0x000000ffffbc7224 */ /* 0x000fe200078e001e */
[----:B------:R-:W-:Y:S02]  /*bd60*/  MOV R189, R31 ;  /* 0x0000001f00bd7202 */ /* 0x000fe40000000f00 */
[----:B------:R-:W-:Y:S02]  /*bd70*/  MOV R191, R29 ;  /* 0x0000001d00bf7202 */ /* 0x000fe40000000f00 */
[C---:B------:R-:W-:Y:S01]  /*bd80*/  HMMA.16816.F32.BF16 R244, R4.reuse, R18, R152 ;  /* 0x0000001204f4723c */ /* 0x040fe20000041898 */
[----:B------:R-:W1:Y:S04]  /*bd90*/  LDSM.16.MT88.4 R28, [R198+0x1a800] ;  /* 0x01a80000c61c783b */ /* 0x000e680000004200 */
[----:B------:R-:W2:Y:S01]  /*bda0*/  LDSM.16.MT88.4 R16, [R199+0x1c800] ;  /* 0x01c80000c710783b */ /* 0x000ea20000004200 */
[----:B------:R-:W-:Y:S01]  /*bdb0*/  HMMA.16816.F32.BF16 R236, R4, R32, R72 ;  /* 0x0000002004ec723c */ /* 0x000fe20000041848 */
[----:B------:R-:W-:Y:S01]  /*bdc0*/  MOV R226, R96 ;  /* 0x0000006000e27202 */ /* 0x000fe20000000f00 */
[----:B------:R-:W-:Y:S01]  /*bdd0*/  IMAD.MOV.U32 R227, RZ, RZ, R97 ;  /* 0x000000ffffe37224 */ /* 0x000fe200078e0061 */
[----:B------:R-:W-:Y:S01]  /*bde0*/  MOV R161, R98 ;  /* 0x0000006200a17202 */ /* 0x000fe20000000f00 */
[----:B------:R-:W-:-:S03]  /*bdf0*/  IMAD.MOV.U32 R223, RZ, RZ, R99 ;  /* 0x000000ffffdf7224 */ /* 0x000fc600078e0063 */
[----:B------:R-:W-:Y:S02]  /*be00*/  MOV R75, R25 ;  /* 0x00000019004b7202 */ /* 0x000fe40000000f00 */
[----:B------:R-:W3:Y:S01]  /*be10*/  LDSM.16.MT88.4 R24, [R196+0x1c800] ;  /* 0x01c80000c418783b */ /* 0x000ee20000004200 */
[----:B------:R-:W-:Y:S03]  /*be20*/  HMMA.16816.F32.BF16 R96, R4, R22, R176 ;  /* 0x000000160460723c */ /* 0x000fe600000418b0 */
        /* <DEDUP_REMOVED lines=9> */
[----:B--2---:R-:W-:Y:S01]  /*bec0*/  HMMA.16816.F32.BF16 R176, R4, R16, R108 ;  /* 0x0000001004b0723c */ /* 0x004fe2000004186c */
[----:B------:R-:W-:Y:S01]  /*bed0*/  IMAD.MOV.U32 R67, RZ, RZ, R224 ;  /* 0x000000ffff437224 */ /* 0x000fe200078e00e0 */
[----:B------:R-:W-:Y:S01]  /*bee0*/  MOV R66, R225 ;  /* 0x000000e100427202 */ /* 0x000fe20000000f00 */
[----:B------:R-:W-:Y:S01]  /*bef0*/  IMAD.MOV.U32 R65, RZ, RZ, R226 ;  /* 0x000000ffff417224 */ /* 0x000fe200078e00e2 */
[----:B------:R-:W-:-:S02]  /*bf00*/  MOV R64, R227 ;  /* 0x000000e300407202 */ /* 0x000fc40000000f00 */
[----:B------:R-:W-:Y:S01]  /*bf10*/  HMMA.16816.F32.BF16 R172, R4, R18, R112 ;  /* 0x0000001204ac723c */ /* 0x000fe20000041870 */
[----:B------:R-:W1:Y:S01]  /*bf20*/  LDSM.16.MT88.4 R16, [R196+0x1e800] ;  /* 0x01e80000c410783b */ /* 0x000e620000004200 */
[----:B------:R-:W-:Y:S01]  /*bf30*/  IMAD.MOV.U32 R28, RZ, RZ, R194 ;  /* 0x000000ffff1c7224 */ /* 0x000fe200078e00c2 */
[----:B------:R-:W-:-:S03]  /*bf40*/  MOV R29, R195 ;  /* 0x000000c3001d7202 */ /* 0x000fc60000000f00 */
[C---:B------:R-:W-:Y:S07]  /*bf50*/  HMMA.16816.F32.BF16 R224, R4.reuse, R30, R48 ;  /* 0x0000001e04e0723c */ /* 0x040fee0000041830 */
[----:B------:R-:W-:Y:S01]  /*bf60*/  IMAD.MOV.U32 R30, RZ, RZ, R192 ;  /* 0x000000ffff1e7224 */ /* 0x000fe200078e00c0 */
[----:B------:R-:W-:Y:S01]  /*bf70*/  MOV R31, R193 ;  /* 0x000000c1001f7202 */ /* 0x000fe20000000f00 */
[----:B------:R-:W-:Y:S01]  /*bf80*/  IMAD.MOV.U32 R49, RZ, RZ, R189 ;  /* 0x000000ffff317224 */ /* 0x000fe200078e00bd */
[----:B---3--:R-:W-:Y:S01]  /*bf90*/  HMMA.16816.F32.BF16 R192, R4, R24, R44 ;  /* 0x0000001804c0723c */ /* 0x008fe2000004182c */
[----:B------:R-:W-:-:S02]  /*bfa0*/  MOV R51, R188 ;  /* 0x000000bc00337202 */ /* 0x000fc40000000f00 */
[----:B------:R-:W-:Y:S01]  /*bfb0*/  MOV R48, R190 ;  /* 0x000000be00307202 */ /* 0x000fe20000000f00 */
[----:B------:R-:W-:-:S03]  /*bfc0*/  IMAD.MOV.U32 R50, RZ, RZ, R187 ;  /* 0x000000ffff327224 */ /* 0x000fc600078e00bb */
[----:B------:R-:W-:Y:S01]  /*bfd0*/  IMAD.MOV.U32 R45, RZ, RZ, R191 ;  /* 0x000000ffff2d7224 */ /* 0x000fe200078e00bf */
[----:B------:R-:W-:Y:S01]  /*bfe0*/  MOV R47, R182 ;  /* 0x000000b6002f7202 */ /* 0x000fe20000000f00 */
[----:B------:R-:W-:Y:S01]  /*bff0*/  HMMA.16816.F32.BF16 R188, R4, R26, R40 ;  /* 0x0000001a04bc723c */ /* 0x000fe20000041828 */
[----:B------:R-:W-:-:S05]  /*c000*/  IMAD.MOV.U32 R46, RZ, RZ, R183 ;  /* 0x000000ffff2e7224 */ /* 0x000fca00078e00b7 */
[----:B----4-:R-:W-:Y:S01]  /*c010*/  HMMA.16816.F32.BF16 R184, R4, R20, R36 ;  /* 0x0000001404b8723c */ /* 0x010fe20000041824 */
[----:B------:R-:W-:Y:S01]  /*c020*/  IMAD.MOV.U32 R26, RZ, RZ, R180 ;  /* 0x000000ffff1a7224 */ /* 0x000fe200078e00b4 */
[----:B------:R-:W-:-:S04]  /*c030*/  MOV R27, R181 ;  /* 0x000000b5001b7202 */ /* 0x000fc80000000f00 */
[----:B------:R-:W-:Y:S01]  /*c040*/  HMMA.16816.F32.BF16 R180, R4, R22, R104 ;  /* 0x0000001604b4723c */ /* 0x000fe20000041868 */
[----:B------:R-:W2:Y:S01]  /*c050*/  LDSM.16.MT88.4 R20, [R197+0x1e800] ;  /* 0x01e80000c514783b */ /* 0x000ea20000004200 */
[----:B------:R-:W-:Y:S01]  /*c060*/  UIADD3 UR33, UR33, 0x1, URZ ;  /* 0x0000000121217890 */ /* 0x000fe2000fffe03f */
[----:B------:R-:W-:-:S03]  /*c070*/  MOV R44, R0 ;  /* 0x00000000002c7202 */ /* 0x000fc60000000f00 */
[----:B------:R-:W-:Y:S01]  /*c080*/  HMMA.16816.F32.BF16 R240, R4, R34, R240 ;  /* 0x0000002204f0723c */ /* 0x000fe200000418f0 */
[----:B------:R-:W3:Y:S01]  /*c090*/  LDSM.16.MT88.4 R32, [R198+0x1c800] ;  /* 0x01c80000c620783b */ /* 0x000ee20000004200 */
[----:B------:R-:W-:Y:S01]  /*c0a0*/  IMAD.U32 R0, RZ, RZ, UR33 ;  /* 0x00000021ff007e24 */ /* 0x000fe2000f8e00ff */
[----:B------:R-:W-:-:S04]  /*c0b0*/  MOV R25, R3 ;  /* 0x0000000300197202 */ /* 0x000fc80000000f00 */
[----:B------:R-:W-:Y:S01]  /*c0c0*/  LOP3.LUT R0, R235, UR37, R0, 0x96, !PT ;  /* 0x00000025eb007c12 */ /* 0x000fe2000f8e9600 */
[----:B------:R-:W-:Y:S01]  /*c0d0*/  IMAD.MOV.U32 R24, RZ, RZ, R2 ;  /* 0x000000ffff187224 */ /* 0x000fe200078e0002 */
[----:B------:R-:W-:Y:S01]  /*c0e0*/  MOV R41, R161 ;  /* 0x000000a100297202 */ /* 0x000fe20000000f00 */
[----:B------:R-:W-:Y:S02]  /*c0f0*/  IMAD.MOV.U32 R40, RZ, RZ, R160 ;  /* 0x000000ffff287224 */ /* 0x000fe400078e00a0 */
[----:B------:R-:W-:Y:S01]  /*c100*/  IMAD.WIDE.U32 R2, R0, -0x326172a9, RZ ;  /* 0xcd9e8d5700027825 */ /* 0x000fe200078e00ff */
[----:B------:R-:W-:Y:S02]  /*c110*/  MOV R114, R74 ;  /* 0x0000004a00727202 */ /* 0x000fe40000000f00 */
[----:B------:R-:W-:Y:S02]  /*c120*/  MOV R111, R40 ;  /* 0x00000028006f7202 */ /* 0x000fe40000000f00 */
[----:B------:R-:W-:-:S02]  /*c130*/  LOP3.LUT R0, R3, UR4, R26, 0x96, !PT ;  /* 0x0000000403007c12 */ /* 0x000fc4000f8e961a */
[----:B------:R-:W-:Y:S01]  /*c140*/  LOP3.LUT R2, R169, UR29, R2, 0x96, !PT ;  /* 0x0000001da9027c12 */ /* 0x000fe2000f8e9602 */
[----:B------:R-:W-:Y:S01]  /*c150*/  IMAD.MOV.U32 R110, RZ, RZ, R41 ;  /* 0x000000ffff6e7224 */ /* 0x000fe200078e0029 */
[----:B------:R-:W-:Y:S01]  /*c160*/  MOV R40, R73 ;  /* 0x0000004900287202 */ /* 0x000fe20000000f00 */
[----:B------:R-:W-:Y:S01]  /*c170*/  IMAD.MOV.U32 R41, RZ, RZ, R72 ;  /* 0x000000ffff297224 */ /* 0x000fe200078e0048 */
[----:B-1----:R-:W-:Y:S01]  /*c180*/  HMMA.16816.F32.BF16 R104, R4, R16, R124 ;  /* 0x000000100468723c */ /* 0x002fe2000004187c */
[----:B------:R-:W-:-:S05]  /*c190*/  IMAD.MOV.U32 R38, RZ, RZ, R75 ;  /* 0x000000ffff267224 */ /* 0x000fca00078e004b */
[----:B------:R-:W-:Y:S01]  /*c1a0*/  HMMA.16816.F32.BF16 R72, R4, R18, R128 ;  /* 0x000000120448723c */ /* 0x000fe20000041880 */
[----:B------:R-:W-:Y:S01]  /*c1b0*/  IMAD.WIDE.U32 R16, R0, -0x2daee0ad, RZ ;  /* 0xd2511f5300107825 */ /* 0x000fe200078e00ff */
[----:B------:R-:W-:-:S05]  /*c1c0*/  MOV R43, R163 ;  /* 0x000000a3002b7202 */ /* 0x000fca0000000f00 */
[----:B------:R-:W-:Y:S01]  /*c1d0*/  IMAD.WIDE.U32 R18, R2, -0x2daee0ad, RZ ;  /* 0xd2511f5302127825 */ /* 0x000fe200078e00ff */
[----:B------:R-:W-:Y:S02]  /*c1e0*/  MOV R36, R46 ;  /* 0x0000002e00247202 */ /* 0x000fe40000000f00 */
        /* <DEDUP_REMOVED lines=8> */
[----:B------:R-:W-:Y:S01]  /*c270*/  LOP3.LUT R3, R17, UR44, R170, 0x96, !PT ;  /* 0x0000002c11037c12 */ /* 0x000fe2000f8e96aa */
[----:B--2---:R-:W-:Y:S01]  /*c280*/  HMMA.16816.F32.BF16 R64, R4, R20, R132 ;  /* 0x000000140440723c */ /* 0x004fe20000041884 */
[----:B------:R-:W-:Y:S01]  /*c290*/  LOP3.LUT R0, R19, UR42, R16, 0x96, !PT ;  /* 0x0000002a13007c12 */ /* 0x000fe2000f8e9610 */
[----:B------:R-:W-:Y:S01]  /*c2a0*/  IMAD.MOV.U32 R115, RZ, RZ, R25 ;  /* 0x000000ffff737224 */ /* 0x000fe200078e0019 */
[----:B------:R-:W-:-:S03]  /*c2b0*/  MOV R108, R24 ;  /* 0x00000018006c7202 */ /* 0x000fc60000000f00 */
[----:B------:R-:W-:Y:S01]  /*c2c0*/  HMMA.16816.F32.BF16 R136, R4, R22, R136 ;  /* 0x000000160488723c */ /* 0x000fe20000041888 */
[----:B------:R-:W1:Y:S01]  /*c2d0*/  LDSM.16.MT88.4 R20, [R198+0x1e800] ;  /* 0x01e80000c614783b */ /* 0x000e620000004200 */
[----:B------:R-:W-:Y:S01]  /*c2e0*/  MOV R39, R42 ;  /* 0x0000002a00277202 */ /* 0x000fe20000000f00 */
[----:B------:R-:W-:Y:S02]  /*c2f0*/  IMAD.MOV.U32 R109, RZ, RZ, R43 ;  /* 0x000000ffff6d7224 */ /* 0x000fe400078e002b */
[----:B------:R-:W2:Y:S01]  /*c300*/  LDSM.16.MT88.4 R24, [R199+0x1e800] ;  /* 0x01e80000c718783b */ /* 0x000ea20000004200 */
[----:B------:R-:W-:-:S04]  /*c310*/  IMAD.WIDE.U32 R2, R3, -0x326172a9, RZ ;  /* 0xcd9e8d5703027825 */ /* 0x000fc800078e00ff */
[----:B------:R-:W-:Y:S01]  /*c320*/  IMAD.WIDE.U32 R42, R0, -0x326172a9, RZ ;  /* 0xcd9e8d57002a7825 */ /* 0x000fe200078e00ff */
[----:B------:R-:W-:Y:S02]  /*c330*/  LOP3.LUT R3, R3, UR43, R168, 0x96, !PT ;  /* 0x0000002b03037c12 */ /* 0x000fe4000f8e96a8 */
[----:B------:R-:W-:Y:S01]  /*c340*/  MOV R234, R112 ;  /* 0x0000007000ea7202 */ /* 0x000fe20000000f00 */
[----:B------:R-:W-:Y:S01]  /*c350*/  IMAD.MOV.U32 R112, RZ, RZ, R114 ;  /* 0x000000ffff707224 */ /* 0x000fe200078e0072 */
[----:B------:R-:W-:Y:S02]  /*c360*/  LOP3.LUT R0, R43, UR38, R2, 0x96, !PT ;  /* 0x000000262b007c12 */ /* 0x000fe4000f8e9602 */
[----:B------:R-:W-:Y:S02]  /*c370*/  MOV R235, R113 ;  /* 0x0000007100eb7202 */ /* 0x000fe40000000f00 */
[----:B------:R-:W-:Y:S01]  /*c380*/  MOV R113, R115 ;  /* 0x0000007300717202 */ /* 0x000fe20000000f00 */
[----:B------:R-:W-:Y:S01]  /*c390*/  IMAD.MOV.U32 R115, RZ, RZ, R109 ;  /* 0x000000ffff737224 */ /* 0x000fe200078e006d */
[----:B------:R-:W-:-:S02]  /*c3a0*/  MOV R114, R108 ;  /* 0x0000006c00727202 */ /* 0x000fc40000000f00 */
[----:B------:R-:W-:Y:S01]  /*c3b0*/  MOV R108, R110 ;  /* 0x0000006e006c7202 */ /* 0x000fe20000000f00 */
[----:B------:R-:W-:Y:S01]  /*c3c0*/  IMAD.MOV.U32 R110, RZ, RZ, R44 ;  /* 0x000000ffff6e7224 */ /* 0x000fe200078e002c */
[----:B------:R-:W-:Y:S01]  /*c3d0*/  MOV R109, R111 ;  /* 0x0000006f006d7202 */ /* 0x000fe20000000f00 */
[----:B------:R-:W-:Y:S01]  /*c3e0*/  IMAD.WIDE.U32 R2, R3, -0x2daee0ad, RZ ;  /* 0xd2511f5303027825 */ /* 0x000fe200078e00ff */
[----:B------:R-:W-:Y:S01]  /*c3f0*/  MOV R111, R45 ;  /* 0x0000002d006f7202 */ /* 0x000fe20000000f00 */
[----:B---3--:R-:W-:Y:S02]  /*c400*/  HMMA.16816.F32.BF16 R160, R4, R32, R116 ;  /* 0x0000002004a0723c */ /* 0x008fe40000041874 */
[----:B------:R-:W-:-:S04]  /*c410*/  IMAD.WIDE.U32 R44, R0, -0x2daee0ad, RZ ;  /* 0xd2511f53002c7825 */ /* 0x000fc800078e00ff */
[----:B------:R-:W-:Y:S01]  /*c420*/  FFMA.FTZ R0, R234, UR34, -R10 ;  /* 0x00000022ea007c23 */ /* 0x000fe2000801080a */
[----:B------:R-:W-:Y:S01]  /*c430*/  MOV R118, R235 ;  /* 0x000000eb00767202 */ /* 0x000fe20000000f00 */
[----:B------:R-:W-:Y:S01]  /*c440*/  IMAD.MOV.U32 R235, RZ, RZ, R112 ;  /* 0x000000ffffeb7224 */ /* 0x000fe200078e0070 */
[----:B------:R-:W-:Y:S02]  /*c450*/  MOV R112, R113 ;  /* 0x0000007100707202 */ /* 0x000fe40000000f00 */
[----:B------:R-:W-:Y:S02]  /*c460*/  LOP3.LUT R2, R45, UR15, R2, 0x96, !PT ;  /* 0x0000000f2d027c12 */ /* 0x000fe4000f8e9602 */
[----:B------:R-:W-:Y:S01]  /*c470*/  MOV R113, R114 ;  /* 0x0000007200717202 */ /* 0x000fe20000000f00 */
[----:B------:R-:W-:Y:S01]  /*c480*/  IMAD.MOV.U32 R114, RZ, RZ, R115 ;  /* 0x000000ffff727224 */ /* 0x000fe200078e0073 */
[----:B------:R-:W-:Y:S01]  /*c490*/  MOV R115, R108 ;  /* 0x0000006c00737202 */ /* 0x000fe20000000f00 */
[----:B------:R3:W-:Y:S01]  /*c4a0*/  MUFU.EX2 R130, R0 ;  /* 0x0000000000827308 */ /* 0x0007e20000000800 */
[----:B------:R-:W-:Y:S01]  /*c4b0*/  LOP3.LUT R18, R3, UR20, R18, 0x96, !PT ;  /* 0x0000001403127c12 */ /* 0x000fe2000f8e9612 */
[----:B------:R-:W-:Y:S01]  /*c4c0*/  IMAD.WIDE.U32 R2, R2, -0x326172a9, RZ ;  /* 0xcd9e8d5702027825 */ /* 0x000fe200078e00ff */
[----:B------:R-:W-:-:S03]  /*c4d0*/  MOV R108, R109 ;  /* 0x0000006d006c7202 */ /* 0x000fc60000000f00 */
[----:B------:R-:W-:Y:S01]  /*c4e0*/  IMAD.MOV.U32 R109, RZ, RZ, R110 ;  /* 0x000000ffff6d7224 */ /* 0x000fe200078e006e */
[----:B------:R-:W-:Y:S02]  /*c4f0*/  MOV R110, R111 ;  /* 0x0000006f006e7202 */ /* 0x000fe40000000f00 */
[----:B------:R-:W-:Y:S01]  /*c500*/  MOV R111, R15 ;  /* 0x0000000f006f7202 */ /* 0x000fe20000000f00 */
[--C-:B------:R-:W-:Y:S01]  /*c510*/  FFMA.FTZ R15, R251, UR34, -R10.reuse ;  /* 0x00000022fb0f7c23 */ /* 0x100fe2000801080a */
[--C-:B------:R-:W-:Y:S01]  /*c520*/  FFMA.FTZ R12, R12, UR34, -R10.reuse ;  /* 0x000000220c0c7c23 */ /* 0x100fe2000801080a */
[----:B---3--:R-:W-:Y:S02]  /*c530*/  FFMA.FTZ R0, R249, UR34, -R10 ;  /* 0x00000022f9007c23 */ /* 0x008fe4000801080a */
[----:B------:R3:W-:Y:S01]  /*c540*/  MUFU.EX2 R128, R15 ;  /* 0x0000000f00807308 */ /* 0x0007e20000000800 */
[----:B------:R-:W-:-:S07]  /*c550*/  IMAD.MOV.U32 R116, RZ, RZ, R115 ;  /* 0x000000ffff747224 */ /* 0x000fce00078e0073 */
[----:B------:R4:W-:Y:S01]  /*c560*/  MUFU.EX2 R129, R0 ;  /* 0x0000000000817308 */ /* 0x0009e20000000800 */
[----:B------:R-:W-:Y:S01]  /*c570*/  IMAD.MOV.U32 R115, RZ, RZ, R41 ;  /* 0x000000ffff737224 */ /* 0x000fe200078e0029 */
[----:B------:R-:W-:-:S06]  /*c580*/  MOV R234, R113 ;  /* 0x0000007100ea7202 */ /* 0x000fcc0000000f00 */
[----:B------:R5:W2:Y:S01]  /*c590*/  MUFU.EX2 R131, R12 ;  /* 0x0000000c00837308 */ /* 0x000aa20000000800 */
[----:B---3--:R-:W-:Y:S01]  /*c5a0*/  FFMA.FTZ R15, R235, UR34, -R11 ;  /* 0x00000022eb0f7c23 */ /* 0x008fe2000801080b */
[----:B------:R-:W-:Y:S02]  /*c5b0*/  MOV R235, R114 ;  /* 0x0000007200eb7202 */ /* 0x000fe40000000f00 */
[----:B------:R-:W-:Y:S02]  /*c5c0*/  MOV R114, R40 ;  /* 0x0000002800727202 */ /* 0x000fe40000000f00 */
[----:B----4-:R-:W-:Y:S01]  /*c5d0*/  LOP3.LUT R0, R2, 0xffff, RZ, 0xc0, !PT ;  /* 0x0000ffff02007812 */ /* 0x010fe200078ec0ff */
[----:B------:R-:W-:Y:S01]  /*c5e0*/  IMAD.WIDE.U32 R40, R18, -0x326172a9, RZ ;  /* 0xcd9e8d5712287825 */ /* 0x000fe200078e00ff */
[----:B------:R-:W-:Y:S02]  /*c5f0*/  MOV R117, R108 ;  /* 0x0000006c00757202 */ /* 0x000fe40000000f00 */
[----:B-----5:R-:W-:-:S02]  /*c600*/  SHF.R.U32.HI R12, RZ, 0x8, R0 ;  /* 0x00000008ff0c7819 */ /* 0x020fc40000011600 */
[----:B------:R-:W-:Y:S01]  /*c610*/  LOP3.LUT R0, R2, 0xff, RZ, 0xc0, !PT ;  /* 0x000000ff02007812 */ /* 0x000fe200078ec0ff */
[----:B------:R-:W-:Y:S01]  /*c620*/  IMAD.MOV.U32 R33, RZ, RZ, R112 ;  /* 0x000000ffff217224 */ /* 0x000fe200078e0070 */
[----:B------:R-:W-:Y:S01]  /*c630*/  MOV R119, R109 ;  /* 0x0000006d00777202 */ /* 0x000fe20000000f00 */
[----:B------:R-:W-:Y:S01]  /*c640*/  IMAD.MOV.U32 R112, RZ, RZ, R110 ;  /* 0x000000ffff707224 */ /* 0x000fe200078e006e */
[----:B------:R-:W-:Y:S01]  /*c650*/  PRMT R16, R0, 0x5410, R12 ;  /* 0x0000541000107816 */ /* 0x000fe2000000000c */
[----:B------:R-:W-:Y:S01]  /*c660*/  IMAD.MOV.U32 R110, RZ, RZ, R48 ;  /* 0x000000ffff6e7224 */ /* 0x000fe200078e0030 */
[----:B------:R-:W-:Y:S02]  /*c670*/  MOV R113, R111 ;  /* 0x0000006f00717202 */ /* 0x000fe40000000f00 */
[----:B------:R-:W-:Y:S01]  /*c680*/  MOV R108, R46 ;  /* 0x0000002e006c7202 */ /* 0x000fe20000000f00 */
[----:B------:R-:W-:Y:S01]  /*c690*/  IMAD.MOV.U32 R46, RZ, RZ, R51 ;  /* 0x000000ffff2e7224 */ /* 0x000fe200078e0033 */
[----:B------:R-:W-:-:S02]  /*c6a0*/  MOV R109, R47 ;  /* 0x0000002f006d7202 */ /* 0x000fc40000000f00 */
[--C-:B------:R-:W-:Y:S02]  /*c6b0*/  SHF.R.U32.HI R0, RZ, 0x10, R2.reuse ;  /* 0x00000010ff007819 */ /* 0x100fe40000011602 */
[----:B------:R-:W-:Y:S01]  /*c6c0*/  SHF.R.U32.HI R12, RZ, 0x18, R2 ;  /* 0x00000018ff0c7819 */ /* 0x000fe20000011602 */
[C---:B-1----:R-:W-:Y:S01]  /*c6d0*/  HMMA.16816.F32.BF16 R140, R4.reuse, R20, R140 ;  /* 0x00000014048c723c */ /* 0x042fe2000004188c */
[----:B------:R-:W-:Y:S02]  /*c6e0*/  MOV R111, R49 ;  /* 0x00000031006f7202 */ /* 0x000fe40000000f00 */
[----:B------:R-:W-:Y:S02]  /*c6f0*/  MOV R47, R50 ;  /* 0x00000032002f7202 */ /* 0x000fe40000000f00 */
[----:B------:R-:W-:Y:S01]  /*c700*/  LOP3.LUT R2, R3, UR10, R40, 0x96, !PT ;  /* 0x0000000a03027c12 */ /* 0x000fe2000f8e9628 */
[C---:B------:R-:W-:Y:S01]  /*c710*/  HMMA.16816.F32.BF16 R48, R4.reuse, R22, R144 ;  /* 0x000000160430723c */ /* 0x040fe20000041890 */
[----:B------:R-:W1:Y:S05]  /*c720*/  LDSM.16.MT88.4 R20, [R196+0x19000] ;  /* 0x01900000c414783b */ /* 0x000e6a0000004200 */
[C---:B------:R-:W-:Y:S06]  /*c730*/  HMMA.16816.F32.BF16 R152, R4.reuse, R34, R120 ;  /* 0x000000220498723c */ /* 0x040fec0000041878 */
[C---:B--2---:R-:W-:Y:S06]  /*c740*/  HMMA.16816.F32.BF16 R56, R4.reuse, R24, R56 ;  /* 0x000000180438723c */ /* 0x044fec0000041838 */
[----:B------:R-:W-:Y:S01]  /*c750*/  HMMA.16816.F32.BF16 R164, R4, R26, R164 ;  /* 0x0000001a04a4723c */ /* 0x000fe200000418a4 */
[----:B------:R-:W-:Y:S01]  /*c760*/  FFMA.FTZ R3, R33, UR34, -R11 ;  /* 0x0000002221037c23 */ /* 0x000fe2000801080b */
[----:B------:R2:W-:Y:S01]  /*c770*/  MUFU.EX2 R251, R15 ;  /* 0x0000000f00fb7308 */ /* 0x0005e20000000800 */
[----:B------:R-:W-:Y:S01]  /*c780*/  IMAD.MOV.U32 R122, RZ, RZ, R115 ;  /* 0x000000ffff7a7224 */ /* 0x000fe200078e0073 */
[----:B------:R-:W-:Y:S01]  /*c790*/  MOV R170, R31 ;  /* 0x0000001f00aa7202 */ /* 0x000fe20000000f00 */
[----:B------:R-:W-:Y:S01]  /*c7a0*/  IMAD.MOV.U32 R135, RZ, RZ, R29 ;  /* 0x000000ffff877224 */ /* 0x000fe200078e001d */
[----:B------:R-:W-:Y:S01]  /*c7b0*/  MOV R134, R28 ;  /* 0x0000001c00867202 */ /* 0x000fe20000000f00 */
[----:B------:R-:W-:Y:S01]  /*c7c0*/  IMAD.MOV.U32 R124, RZ, RZ, R37 ;  /* 0x000000ffff7c7224 */ /* 0x000fe200078e0025 */
[----:B------:R-:W-:Y:S01]  /*c7d0*/  LOP3.LUT R7, R0, 0xff, RZ, 0xc0, !PT ;  /* 0x000000ff00077812 */ /* 0x000fe200078ec0ff */
[----:B------:R-:W-:Y:S01]  /*c7e0*/  LDSM.16.MT88.4 R24, [R199+0x19000] ;  /* 0x01900000c718783b */ /* 0x000fe20000004200 */
[----:B------:R-:W-:-:S02]  /*c7f0*/  LOP3.LUT R0, R2, 0xffff, RZ, 0xc0, !PT ;  /* 0x0000ffff02007812 */ /* 0x000fc400078ec0ff */
[----:B------:R-:W-:Y:S02]  /*c800*/  LOP3.LUT R6, R2, 0xff, RZ, 0xc0, !PT ;  /* 0x000000ff02067812 */ /* 0x000fe400078ec0ff */
[--C-:B------:R-:W-:Y:S02]  /*c810*/  SHF.R.U32.HI R4, RZ, 0x10, R2.reuse ;  /* 0x00000010ff047819 */ /* 0x100fe40000011602 */
[----:B------:R-:W-:Y:S01]  /*c820*/  SHF.R.U32.HI R5, RZ, 0x18, R2 ;  /* 0x00000018ff057819 */ /* 0x000fe20000011602 */
[----:B------:R-:W-:Y:S01]  /*c830*/  FFMA.FTZ R2, R235, UR34, -R11 ;  /* 0x00000022eb027c23 */ /* 0x000fe2000801080b */
[----:B------:R-:W-:Y:S02]  /*c840*/  MOV R123, R114 ;  /* 0x00000072007b7202 */ /* 0x000fe40000000f00 */
[----:B------:R-:W-:Y:S01]  /*c850*/  MOV R125, R36 ;  /* 0x00000024007d7202 */ /* 0x000fe20000000f00 */
[----:B------:R3:W-:Y:S01]  /*c860*/  MUFU.EX2 R235, R2 ;  /* 0x0000000200eb7308 */ /* 0x0007e20000000800 */
[----:B--2---:R-:W-:-:S02]  /*c870*/  MOV R15, R234 ;  /* 0x000000ea000f7202 */ /* 0x004fc40000000f00 */
[----:B------:R-:W-:Y:S01]  /*c880*/  MOV R171, R38 ;  /* 0x0000002600ab7202 */ /* 0x000fe20000000f00 */
[----:B------:R-:W-:Y:S01]  /*c890*/  IMAD.MOV.U32 R127, RZ, RZ, R110 ;  /* 0x000000ffff7f7224 */ /* 0x000fe200078e006e */
[----:B------:R-:W-:Y:S01]  /*c8a0*/  SHF.R.U32.HI R0, RZ, 0x8, R0 ;  /* 0x00000008ff007819 */ /* 0x000fe20000011600 */
[----:B------:R-:W-:Y:S02]  /*c8b0*/  LDSM.16.MT88.4 R32, [R199+0x1d000] ;  /* 0x01d00000c720783b */ /* 0x000fe40000004200 */
[----:B------:R2:W4:Y:S01]  /*c8c0*/  MUFU.EX2 R249, R3 ;  /* 0x0000000300f97308 */ /* 0x0005220000000800 */
[----:B---3--:R-:W-:-:S07]  /*c8d0*/  FFMA.FTZ R2, R116, UR34, -R11 ;  /* 0x0000002274027c23 */ /* 0x008fce000801080b */
[----:B------:R3:W5:Y:S01]  /*c8e0*/  MUFU.EX2 R234, R2 ;  /* 0x0000000200ea7308 */ /* 0x0007620000000800 */
[----:B------:R-:W-:Y:S02]  /*c8f0*/  PRMT R0, R6, 0x5410, R0 ;  /* 0x0000541006007816 */ /* 0x000fe40000000000 */
[----:B--2---:R-:W-:Y:S02]  /*c900*/  LOP3.LUT R3, R4, 0xff, RZ, 0xc0, !PT ;  /* 0x000000ff04037812 */ /* 0x004fe400078ec0ff */
[----:B------:R-:W-:Y:S02]  /*c910*/  PRMT R7, R7, 0x5410, R12 ;  /* 0x0000541007077816 */ /* 0x000fe4000000000c */
[--C-:B------:R-:W-:Y:S02]  /*c920*/  HSET2.LE.AND R0, R0, R118.reuse, PT ;  /* 0x0000007600007233 */ /* 0x100fe40003803000 */
[----:B------:R-:W-:Y:S02]  /*c930*/  PRMT R12, R3, 0x5410, R5 ;  /* 0x00005410030c7816 */ /* 0x000fe40000000005 */
[----:B------:R-:W-:-:S02]  /*c940*/  HSET2.LE.AND R7, R7, R118, PT ;  /* 0x0000007607077233 */ /* 0x000fc40003803000 */
[----:B---3--:R-:W-:Y:S02]  /*c950*/  F2FP.BF16.F32.PACK_AB R2, R130, R131 ;  /* 0x000000838202723e */ /* 0x008fe400000010ff */
[--C-:B------:R-:W-:Y:S02]  /*c960*/  HSET2.LE.AND R3, R16, R118.reuse, PT ;  /* 0x0000007610037233 */ /* 0x100fe40003803000 */
[----:B------:R-:W-:Y:S01]  /*c970*/  LOP3.LUT R4, R0, R2, RZ, 0xc0, !PT ;  /* 0x0000000200047212 */ /* 0x000fe200078ec0ff */
[----:B------:R-:W-:Y:S01]  /*c980*/  IMAD.MOV.U32 R115, RZ, RZ, R30 ;  /* 0x000000ffff737224 */ /* 0x000fe200078e001e */
[----:B----4-:R-:W-:Y:S01]  /*c990*/  F2FP.BF16.F32.PACK_AB R5, R249, R251 ;  /* 0x000000fbf905723e */ /* 0x010fe200000010ff */
[----:B------:R-:W2:Y:S01]  /*c9a0*/  LDSM.16.MT88.4 R28, [R197+0x19000] ;  /* 0x01900000c51c783b */ /* 0x000ea20000004200 */
[----:B------:R-:W-:Y:S02]  /*c9b0*/  HSET2.LE.AND R0, R12, R118, PT ;  /* 0x000000760c007233 */ /* 0x000fe40003803000 */
[----:B------:R-:W-:Y:S01]  /*c9c0*/  F2FP.BF16.F32.PACK_AB R6, R128, R129 ;  /* 0x000000818006723e */ /* 0x000fe200000010ff */
[----:B------:R-:W3:Y:S01]  /*c9d0*/  LDSM.16.MT88.4 R16, [R196+0x1b000] ;  /* 0x01b00000c410783b */ /* 0x000ee20000004200 */
[----:B-----5:R-:W-:-:S02]  /*c9e0*/  F2FP.BF16.F32.PACK_AB R2, R234, R235 ;  /* 0x000000ebea02723e */ /* 0x020fc400000010ff */
[----:B------:R-:W-:Y:S02]  /*c9f0*/  LOP3.LUT R7, R7, R5, RZ, 0xc0, !PT ;  /* 0x0000000507077212 */ /* 0x000fe400078ec0ff */
[----:B------:R-:W-:Y:S02]  /*ca00*/  LOP3.LUT R6, R3, R6, RZ, 0xc0, !PT ;  /* 0x0000000603067212 */ /* 0x000fe400078ec0ff */
[----:B------:R-:W-:-:S07]  /*ca10*/  LOP3.LUT R5, R0, R2, RZ, 0xc0, !PT ;  /* 0x0000000200057212 */ /* 0x000fce00078ec0ff */
[C---:B-1----:R-:W-:Y:S06]  /*ca20*/  HMMA.16816.F32.BF16 R156, R4.reuse, R20, R156 ;  /* 0x00000014049c723c */ /* 0x042fec000004189c */
[----:B------:R-:W-:Y:S01]  /*ca30*/  HMMA.16816.F32.BF16 R52, R4, R22, R52 ;  /* 0x000000160434723c */ /* 0x000fe20000041834 */
[----:B------:R-:W1:Y:S01]  /*ca40*/  LDSM.16.MT88.4 R20, [R198+0x19000] ;  /* 0x01900000c614783b */ /* 0x000e620000004200 */
[----:B------:R-:W-:-:S03]  /*ca50*/  MOV R114, R39 ;  /* 0x0000002700727202 */ /* 0x000fc60000000f00 */
[----:B------:R-:W4:Y:S01]  /*ca60*/  LDSM.16.MT88.4 R36, [R197+0x1b000] ;  /* 0x01b00000c524783b */ /* 0x000f220000004200 */
[C---:B--2---:R-:W-:Y:S06]  /*ca70*/  HMMA.16816.F32.BF16 R60, R4.reuse, R28, R60 ;  /* 0x0000001c043c723c */ /* 0x044fec000004183c */
[C---:B------:R-:W-:Y:S01]  /*ca80*/  HMMA.16816.F32.BF16 R68, R4.reuse, R30, R68 ;  /* 0x0000001e0444723c */ /* 0x040fe20000041844 */
[----:B------:R-:W2:Y:S05]  /*ca90*/  LDSM.16.MT88.4 R28, [R199+0x1b000] ;  /* 0x01b00000c71c783b */ /* 0x000eaa0000004200 */
[C---:B---3--:R-:W-:Y:S06]  /*caa0*/  HMMA.16816.F32.BF16 R92, R4.reuse, R16, R92 ;  /* 0x00000010045c723c */ /* 0x048fec000004185c */
[C---:B------:R-:W-:Y:S01]  /*cab0*/  HMMA.16816.F32.BF16 R96, R4.reuse, R18, R96 ;  /* 0x000000120460723c */ /* 0x040fe20000041860 */
[----:B------:R-:W3:Y:S05]  /*cac0*/  LDSM.16.MT88.4 R16, [R197+0x1d000] ;  /* 0x01d00000c510783b */ /* 0x000eea0000004200 */
[C---:B-1----:R-:W-:Y:S06]  /*cad0*/  HMMA.16816.F32.BF16 R84, R4.reuse, R20, R84 ;  /* 0x000000140454723c */ /* 0x042fec0000041854 */
[----:B------:R-:W-:Y:S01]  /*cae0*/  HMMA.16816.F32.BF16 R88, R4, R22, R88 ;  /* 0x000000160458723c */ /* 0x000fe20000041858 */
[----:B------:R-:W1:Y:S01]  /*caf0*/  LDSM.16.MT88.4 R20, [R196+0x1d000] ;  /* 0x01d00000c414783b */ /* 0x000e620000004200 */
[----:B------:R-:W-:-:S02]  /*cb00*/  MOV R121, R108 ;  /* 0x0000006c00797202 */ /* 0x000fc40000000f00 */
[----:B------:R-:W-:Y:S02]  /*cb10*/  MOV R120, R109 ;  /* 0x0000006d00787202 */ /* 0x000fe40000000f00 */
[----:B------:R-:W-:Y:S02]  /*cb20*/  MOV R126, R111 ;  /* 0x0000006f007e7202 */ /* 0x000fe40000000f00 */
[----:B------:R-:W-:Y:S01]  /*cb30*/  MOV R3, R117 ;  /* 0x0000007500037202 */ /* 0x000fe20000000f00 */
[----:B----4-:R-:W-:Y:S01]  /*cb40*/  HMMA.16816.F32.BF16 R108, R4, R38, R244 ;  /* 0x00000026046c723c */ /* 0x010fe200000418f4 */
[----:B------:R-:W-:Y:S01]  /*cb50*/  IMAD.MOV.U32 R117, RZ, RZ, R112 ;  /* 0x000000ffff757224 */ /* 0x000fe200078e0070 */
[----:B------:R-:W-:Y:S01]  /*cb60*/  MOV R116, R113 ;  /* 0x0000007100747202 */ /* 0x000fe20000000f00 */
[----:B------:R-:W-:Y:S01]  /*cb70*/  IMAD.MOV.U32 R0, RZ, RZ, R125 ;  /* 0x000000ffff007224 */ /* 0x000fe200078e007d */
[----:B------:R-:W-:-:S03]  /*cb80*/  MOV R147, R124 ;  /* 0x0000007c00937202 */ /* 0x000fc60000000f00 */
[----:B------:R-:W-:Y:S01]  /*cb90*/  MOV R39, R114 ;  /* 0x0000007200277202 */ /* 0x000fe20000000f00 */
[----:B------:R-:W-:Y:S01]  /*cba0*/  IMAD.MOV.U32 R244, RZ, RZ, R131 ;  /* 0x000000fffff47224 */ /* 0x000fe200078e0083 */
[----:B------:R-:W-:Y:S01]  /*cbb0*/  MOV R38, R115 ;  /* 0x0000007300267202 */ /* 0x000fe20000000f00 */
[----:B------:R-:W-:Y:S01]  /*cbc0*/  IMAD.MOV.U32 R247, RZ, RZ, R128 ;  /* 0x000000fffff77224 */ /* 0x000fe200078e0080 */
[C---:B--2---:R-:W-:Y:S01]  /*cbd0*/  HMMA.16816.F32.BF16 R112, R4.reuse, R28, R236 ;  /* 0x0000001c0470723c */ /* 0x044fe200000418ec */
[----:B------:R-:W-:Y:S02]  /*cbe0*/  MOV R245, R130 ;  /* 0x0000008200f57202 */ /* 0x000fe40000000f00 */
[----:B------:R-:W-:Y:S02]  /*cbf0*/  MOV R246, R129 ;  /* 0x0000008100f67202 */ /* 0x000fe40000000f00 */
[----:B------:R-:W-:Y:S01]  /*cc00*/  MOV R12, R126 ;  /* 0x0000007e000c7202 */ /* 0x000fe20000000f00 */
[----:B------:R-:W-:Y:S01]  /*cc10*/  HMMA.16816.F32.BF16 R76, R4, R24, R76 ;  /* 0x00000018044c723c */ /* 0x000fe2000004184c */
[----:B------:R-:W-:Y:S01]  /*cc20*/  IMAD.MOV.U32 R237, RZ, RZ, R134 ;  /* 0x000000ffffed7224 */ /* 0x000fe200078e0086 */
[----:B------:R-:W-:-:S02]  /*cc30*/  MOV R238, R135 ;  /* 0x0000008700ee7202 */ /* 0x000fc40000000f00 */
[----:B------:R-:W-:Y:S02]  /*cc40*/  MOV R145, R127 ;  /* 0x0000007f00917202 */ /* 0x000fe40000000f00 */
[C---:B------:R-:W-:Y:S01]  /*cc50*/  HMMA.16816.F32.BF16 R80, R4.reuse, R26, R80 ;  /* 0x0000001a0450723c */ /* 0x040fe20000041850 */
[----:B------:R-:W2:Y:S05]  /*cc60*/  LDSM.16.MT88.4 R24, [R198+0x1b000] ;  /* 0x01b00000c618783b */ /* 0x000eaa0000004200 */
[C---:B---3--:R-:W-:Y:S06]  /*cc70*/  HMMA.16816.F32.BF16 R132, R4.reuse, R16, R184 ;  /* 0x000000100484723c */ /* 0x048fec00000418b8 */
[C---:B-1----:R-:W-:Y:S06]  /*cc80*/  HMMA.16816.F32.BF16 R128, R4.reuse, R22, R188 ;  /* 0x000000160480723c */ /* 0x042fec00000418bc */
[C---:B------:R-:W-:Y:S01]  /*cc90*/  HMMA.16816.F32.BF16 R188, R4.reuse, R18, R180 ;  /* 0x0000001204bc723c */ /* 0x040fe200000418b4 */
[----:B------:R-:W1:Y:S05]  /*cca0*/  LDSM.16.MT88.4 R16, [R198+0x1d000] ;  /* 0x01d00000c610783b */ /* 0x000e6a0000004200 */
[----:B------:R-:W-:Y:S01]  /*ccb0*/  HMMA.16816.F32.BF16 R124, R4, R20, R192 ;  /* 0x00000014047c723c */ /* 0x000fe200000418c0 */
[----:B------:R-:W3:Y:S01]  /*ccc0*/  LDSM.16.MT88.4 R20, [R196+0x1f000] ;  /* 0x01f00000c414783b */ /* 0x000ee20000004200 */
[----:B------:R-:W-:Y:S01]  /*ccd0*/  IMAD.MOV.U32 R144, RZ, RZ, R120 ;  /* 0x000000ffff907224 */ /* 0x000fe200078e0078 */
[----:B------:R-:W-:Y:S01]  /*cce0*/  MOV R239, R170 ;  /* 0x000000aa00ef7202 */ /* 0x000fe20000000f00 */
[----:B------:R-:W-:-:S02]  /*ccf0*/  IMAD.MOV.U32 R236, RZ, RZ, R123 ;  /* 0x000000ffffec7224 */ /* 0x000fc400078e007b */
[----:B------:R-:W-:Y:S01]  /*cd00*/  HMMA.16816.F32.BF16 R100, R4, R36, R100 ;  /* 0x000000240464723c */ /* 0x000fe20000041864 */
[----:B------:R-:W-:-:S05]  /*cd10*/  MOV R146, R171 ;  /* 0x000000ab00927202 */ /* 0x000fca0000000f00 */
[----:B------:R-:W-:Y:S01]  /*cd20*/  HMMA.16816.F32.BF16 R28, R4, R30, R240 ;  /* 0x0000001e041c723c */ /* 0x000fe200000418f0 */
[----:B------:R-:W-:Y:S02]  /*cd30*/  MOV R37, R121 ;  /* 0x0000007900257202 */ /* 0x000fe40000000f00 */
[----:B------:R-:W-:-:S03]  /*cd40*/  MOV R36, R122 ;  /* 0x0000007a00247202 */ /* 0x000fc60000000f00 */
[C---:B--2---:R-:W-:Y:S01]  /*cd50*/  HMMA.16816.F32.BF16 R120, R4.reuse, R26, R224 ;  /* 0x0000001a0478723c */ /* 0x044fe200000418e0 */
[----:B------:R-:W-:Y:S01]  /*cd60*/  MOV R240, R116 ;  /* 0x0000007400f07202 */ /* 0x000fe20000000f00 */
[----:B------:R-:W-:Y:S01]  /*cd70*/  IMAD.MOV.U32 R242, RZ, RZ, R118 ;  /* 0x000000fffff27224 */ /* 0x000fe200078e0076 */
[----:B------:R-:W-:Y:S02]  /*cd80*/  MOV R241, R117 ;  /* 0x0000007500f17202 */ /* 0x000fe40000000f00 */
[----:B------:R-:W-:Y:S01]  /*cd90*/  MOV R243, R119 ;  /* 0x0000007700f37202 */ /* 0x000fe20000000f00 */
[----:B------:R-:W-:Y:S01]  /*cda0*/  HMMA.16816.F32.BF16 R224, R4, R32, R176 ;  /* 0x0000002004e0723c */ /* 0x000fe200000418b0 */
[----:B------:R-:W-:-:S05]  /*cdb0*/  FFMA.FTZ R0, R0, UR34, -R10 ;  /* 0x0000002200007c23 */ /* 0x000fca000801080a */
[C---:B------:R-:W-:Y:S01]  /*cdc0*/  HMMA.16816.F32.BF16 R116, R4.reuse, R24, R228 ;  /* 0x000000180474723c */ /* 0x040fe200000418e4 */
[----:B------:R-:W-:Y:S05]  /*cdd0*/  LDSM.16.MT88.4 R24, [R197+0x1f000] ;  /* 0x01f00000c518783b */ /* 0x000fea0000004200 */
[C---:B-1----:R-:W-:Y:S06]  /*cde0*/  HMMA.16816.F32.BF16 R192, R4.reuse, R16, R160 ;  /* 0x0000001004c0723c */ /* 0x042fec00000418a0 */
[C---:B------:R-:W-:Y:S01]  /*cdf0*/  HMMA.16816.F32.BF16 R168, R4.reuse, R18, R152 ;  /* 0x0000001204a8723c */ /* 0x040fe20000041898 */
[----:B------:R-:W1:Y:S05]  /*ce00*/  LDSM.16.MT88.4 R16, [R199+0x1f000] ;  /* 0x01f00000c710783b */ /* 0x000e6a0000004200 */
[C---:B---3--:R-:W-:Y:S06]  /*ce10*/  HMMA.16816.F32.BF16 R180, R4.reuse, R20, R104 ;  /* 0x0000001404b4723c */ /* 0x048fec0000041868 */
[C---:B------:R-:W-:Y:S01]  /*ce20*/  HMMA.16816.F32.BF16 R176, R4.reuse, R22, R72 ;  /* 0x0000001604b0723c */ /* 0x040fe20000041848 */
[----:B------:R-:W2:Y:S01]  /*ce30*/  LDSM.16.MT88.4 R20, [R198+0x1f000] ;  /* 0x01f00000c614783b */ /* 0x000ea20000004200 */
[----:B------:R3:W-:Y:S01]  /*ce40*/  MUFU.EX2 R228, R0 ;  /* 0x0000000000e47308 */ /* 0x0007e20000000800 */
[----:B------:R-:W-:Y:S01]  /*ce50*/  LOP3.LUT R2, R41, UR27, R42, 0x96, !PT ;  /* 0x0000001b29027c12 */ /* 0x000fe2000f8e962a */
[----:B------:R-:W-:Y:S01]  /*ce60*/  FFMA.FTZ R12, R12, UR34, -R11 ;  /* 0x000000220c0c7c23 */ /* 0x000fe2000801080b */
[----:B------:R-:W4:Y:S01]  /*ce70*/  LDSM.16.MT88.4 R152, [R196+0x19800] ;  /* 0x01980000c498783b */ /* 0x000f220000004200 */
[----:B------:R-:W-:Y:S03]  /*ce80*/  HMMA.16816.F32.BF16 R184, R4, R34, R172 ;  /* 0x0000002204b8723c */ /* 0x000fe600000418ac */
[----:B------:R-:W5:Y:S04]  /*ce90*/  LDSM.16.MT88.4 R40, [R197+0x19800] ;  /* 0x01980000c528783b */ /* 0x000f680000004200 */
[----:B------:R-:W-:Y:S04]  /*cea0*/  LDSM.16.MT88.4 R72, [R197+0x1b800] ;  /* 0x01b80000c548783b */ /* 0x000fe80000004200 */
[----:B------:R-:W-:Y:S01]  /*ceb0*/  LDSM.16.MT88.4 R104, [R197+0x1d800] ;  /* 0x01d80000c568783b */ /* 0x000fe20000004200 */
[----:B---3--:R-:W-:Y:S01]  /*cec0*/  FFMA.FTZ R0, R240, UR34, -R10 ;  /* 0x00000022f0007c23 */ /* 0x008fe2000801080a */
[----:B------:R-:W-:Y:S01]  /*ced0*/  MOV R240, R241 ;  /* 0x000000f100f07202 */ /* 0x000fe20000000f00 */
[----:B------:R-:W-:Y:S01]  /*cee0*/  IMAD.MOV.U32 R241, RZ, RZ, R242 ;  /* 0x000000fffff17224 */ /* 0x000fe200078e00f2 */
[----:B------:R-:W-:-:S02]  /*cef0*/  MOV R242, R243 ;  /* 0x000000f300f27202 */ /* 0x000fc40000000f00 */
[----:B------:R-:W-:Y:S01]  /*cf00*/  MOV R243, R236 ;  /* 0x000000ec00f37202 */ /* 0x000fe20000000f00 */
[----:B------:R-:W-:Y:S01]  /*cf10*/  IMAD.MOV.U32 R236, RZ, RZ, R38 ;  /* 0x000000ffffec7224 */ /* 0x000fe200078e0026 */
[----:B------:R-:W-:Y:S02]  /*cf20*/  MOV R38, R39 ;  /* 0x0000002700267202 */ /* 0x000fe40000000f00 */
[----:B------:R-:W-:Y:S01]  /*cf30*/  MOV R39, R3 ;  /* 0x0000000300277202 */ /* 0x000fe20000000f00 */
[----:B------:R-:W-:Y:S01]  /*cf40*/  IMAD.MOV.U32 R3, RZ, RZ, R15 ;  /* 0x000000ffff037224 */ /* 0x000fe200078e000f */
[----:B------:R-:W-:Y:S02]  /*cf50*/  MOV R15, R150 ;  /* 0x00000096000f7202 */ /* 0x000fe40000000f00 */
[----:B------:R3:W4:Y:S01]  /*cf60*/  MUFU.EX2 R150, R0 ;  /* 0x0000000000967308 */ /* 0x0007220000000800 */
[----:B------:R-:W-:Y:S02]  /*cf70*/  MOV R231, R241 ;  /* 0x000000f100e77202 */ /* 0x000fe40000000f00 */
[----:B------:R-:W-:-:S02]  /*cf80*/  MOV R241, R243 ;  /* 0x000000f300f17202 */ /* 0x000fc40000000f00 */
[----:B------:R-:W-:Y:S02]  /*cf90*/  MOV R243, R38 ;  /* 0x0000002600f37202 */ /* 0x000fe40000000f00 */
[----:B------:R-:W-:Y:S01]  /*cfa0*/  MOV R38, R3 ;  /* 0x0000000300267202 */ /* 0x000fe20000000f00 */
[----:B------:R-:W-:-:S04]  /*cfb0*/  IMAD.WIDE.U32 R2, R2, -0x2daee0ad, RZ ;  /* 0xd2511f5302027825 */ /* 0x000fc800078e00ff */
[----:B---3--:R-:W-:-:S04]  /*cfc0*/  FFMA.FTZ R0, R223, UR34, -R10 ;  /* 0x00000022df007c23 */ /* 0x008fc8000801080a */
[----:B------:R3:W-:Y:S01]  /*cfd0*/  MUFU.EX2 R223, R0 ;  /* 0x0000000000df7308 */ /* 0x0007e20000000800 */
[----:B-1----:R-:W-:Y:S01]  /*cfe0*/  HMMA.16816.F32.BF16 R160, R4, R16, R56 ;  /* 0x0000001004a0723c */ /* 0x002fe20000041838 */
[----:B------:R-:W1:Y:S01]  /*cff0*/  LDSM.16.MT88.4 R56, [R198+0x19800] ;  /* 0x01980000c638783b */ /* 0x000e620000004200 */
[----:B---3--:R-:W-:Y:S01]  /*d000*/  FFMA.FTZ R0, R240, UR34, -R10 ;  /* 0x00000022f0007c23 */ /* 0x008fe2000801080a */
[----:B------:R-:W-:Y:S02]  /*d010*/  IMAD.MOV.U32 R240, RZ, RZ, R242 ;  /* 0x000000fffff07224 */ /* 0x000fe400078e00f2 */
[----:B------:R-:W-:Y:S01]  /*d020*/  IMAD.MOV.U32 R242, RZ, RZ, R39 ;  /* 0x000000fffff27224 */ /* 0x000fe200078e0027 */
[----:B------:R-:W-:Y:S01]  /*d030*/  MOV R39, R15 ;  /* 0x0000000f00277202 */ /* 0x000fe20000000f00 */
[----:B------:R-:W-:Y:S01]  /*d040*/  IMAD.MOV.U32 R15, RZ, RZ, R148 ;  /* 0x000000ffff0f7224 */ /* 0x000fe200078e0094 */
[----:B------:R-:W-:Y:S01]  /*d050*/  MOV R229, R240 ;  /* 0x000000f000e57202 */ /* 0x000fe20000000f00 */
[----:B------:R-:W-:Y:S01]  /*d060*/  IMAD.MOV.U32 R240, RZ, RZ, R241 ;  /* 0x000000fffff07224 */ /* 0x000fe200078e00f1 */
[----:B------:R-:W-:-:S02]  /*d070*/  LOP3.LUT R10, R2, 0xffff, RZ, 0xc0, !PT ;  /* 0x0000ffff020a7812 */ /* 0x000fc400078ec0ff */
[----:B------:R-:W-:Y:S02]  /*d080*/  MOV R148, R149 ;  /* 0x0000009500947202 */ /* 0x000fe40000000f00 */
[----:B------:R-:W-:Y:S01]  /*d090*/  MOV R241, R38 ;  /* 0x0000002600f17202 */ /* 0x000fe20000000f00 */
[----:B------:R3:W-:Y:S01]  /*d0a0*/  MUFU.EX2 R149, R0 ;  /* 0x0000000000957308 */ /* 0x0007e20000000800 */
[----:B------:R-:W-:Y:S01]  /*d0b0*/  MOV R38, R39 ;  /* 0x0000002700267202 */ /* 0x000fe20000000f00 */
[----:B------:R-:W-:Y:S01]  /*d0c0*/  IMAD.MOV.U32 R39, RZ, RZ, R15 ;  /* 0x000000ffff277224 */ /* 0x000fe200078e000f */
[----:B------:R-:W-:Y:S01]  /*d0d0*/  LOP3.LUT R15, R2, 0xff, RZ, 0xc0, !PT ;  /* 0x000000ff020f7812 */ /* 0x000fe200078ec0ff */
[C---:B------:R-:W-:Y:S01]  /*d0e0*/  HMMA.16816.F32.BF16 R172, R4.reuse, R24, R64 ;  /* 0x0000001804ac723c */ /* 0x040fe20000041840 */
[----:B------:R-:W-:Y:S01]  /*d0f0*/  MOV R230, R148 ;  /* 0x0000009400e67202 */ /* 0x000fe20000000f00 */
[----:B------:R-:W1:Y:S01]  /*d100*/  LDSM.16.MT88.4 R64, [R196+0x1b800] ;  /* 0x01b80000c440783b */ /* 0x000e620000004200 */
[----:B------:R-:W-:Y:S01]  /*d110*/  SHF.R.U32.HI R16, RZ, 0x18, R2 ;  /* 0x00000018ff107819 */ /* 0x000fe20000011602 */
[----:B------:R4:W-:Y:S02]  /*d120*/  MUFU.EX2 R148, R12 ;  /* 0x0000000c00947308 */ /* 0x0009e40000000800 */
[----:B--2---:R-:W-:Y:S01]  /*d130*/  HMMA.16816.F32.BF16 R140, R4, R20, R140 ;  /* 0x00000014048c723c */ /* 0x004fe2000004188c */
[----:B---3--:R-:W-:-:S02]  /*d140*/  LOP3.LUT R0, R3, UR11, R44, 0x96, !PT ;  /* 0x0000000b03007c12 */ /* 0x008fc4000f8e962c */
[----:B------:R-:W-:Y:S02]  /*d150*/  SHF.R.U32.HI R3, RZ, 0x8, R10 ;  /* 0x00000008ff037819 */ /* 0x000fe4000001160a */
[----:B------:R-:W-:Y:S01]  /*d160*/  SHF.R.U32.HI R10, RZ, 0x10, R2 ;  /* 0x00000010ff0a7819 */ /* 0x000fe20000011602 */
[C---:B------:R-:W-:Y:S01]  /*d170*/  HMMA.16816.F32.BF16 R20, R4.reuse, R22, R48 ;  /* 0x000000160414723c */ /* 0x040fe20000041830 */
[----:B------:R-:W-:Y:S01]  /*d180*/  PRMT R17, R15, 0x5410, R3 ;  /* 0x000054100f117816 */ /* 0x000fe20000000003 */
[--C-:B------:R-:W-:Y:S01]  /*d190*/  FFMA.FTZ R3, R229, UR34, -R11.reuse ;  /* 0x00000022e5037c23 */ /* 0x100fe2000801080b */
[----:B------:R-:W-:Y:S01]  /*d1a0*/  LOP3.LUT R2, R0, 0xffff, RZ, 0xc0, !PT ;  /* 0x0000ffff00027812 */ /* 0x000fe200078ec0ff */
[----:B------:R-:W2:Y:S01]  /*d1b0*/  LDSM.16.MT88.4 R48, [R199+0x19800] ;  /* 0x01980000c730783b */ /* 0x000ea20000004200 */
[----:B----4-:R-:W-:Y:S01]  /*d1c0*/  LOP3.LUT R12, R10, 0xff, RZ, 0xc0, !PT ;  /* 0x000000ff0a0c7812 */ /* 0x010fe200078ec0ff */
[C---:B------:R-:W-:Y:S01]  /*d1d0*/  HMMA.16816.F32.BF16 R32, R4.reuse, R26, R136 ;  /* 0x0000001a0420723c */ /* 0x040fe20000041888 */
[--C-:B------:R-:W-:Y:S01]  /*d1e0*/  FFMA.FTZ R10, R230, UR34, -R11.reuse ;  /* 0x00000022e60a7c23 */ /* 0x100fe2000801080b */
[----:B------:R-:W-:Y:S01]  /*d1f0*/  FFMA.FTZ R11, R240, UR34, -R11 ;  /* 0x00000022f00b7c23 */ /* 0x000fe2000801080b */
[----:B------:R-:W-:Y:S01]  /*d200*/  PRMT R15, R12, 0x5410, R16 ;  /* 0x000054100c0f7816 */ /* 0x000fe20000000010 */
[----:B------:R-:W-:Y:S02]  /*d210*/  LDSM.16.MT88.4 R136, [R197+0x1f800] ;  /* 0x01f80000c588783b */ /* 0x000fe40000004200 */
[----:B------:R-:W-:Y:S01]  /*d220*/  HMMA.16816.F32.BF16 R24, R4, R18, R164 ;  /* 0x000000120418723c */ /* 0x000fe200000418a4 */
[----:B------:R3:W4:Y:S01]  /*d230*/  MUFU.EX2 R18, R3 ;  /* 0x0000000300127308 */ /* 0x0007220000000800 */
[----:B------:R-:W-:Y:S01]  /*d240*/  MOV R240, R38 ;  /* 0x0000002600f07202 */ /* 0x000fe20000000f00 */
[----:B------:R-:W-:Y:S06]  /*d250*/  LDSM.16.MT88.4 R164, [R199+0x1f800] ;  /* 0x01f80000c7a4783b */ /* 0x000fec0000004200 */
[----:B------:R5:W-:Y:S01]  /*d260*/  MUFU.EX2 R16, R10 ;  /* 0x0000000a00107308 */ /* 0x000be20000000800 */
[----:B---3--:R-:W-:-:S02]  /*d270*/  SHF.R.U32.HI R3, RZ, 0x8, R2 ;  /* 0x00000008ff037819 */ /* 0x008fc40000011602 */
[----:B------:R-:W-:-:S05]  /*d280*/  LOP3.LUT R2, R0, 0xff, RZ, 0xc0, !PT ;  /* 0x000000ff00027812 */ /* 0x000fca00078ec0ff */
[----:B------:R-:W3:Y:S01]  /*d290*/  MUFU.EX2 R11, R11 ;  /* 0x0000000b000b7308 */ /* 0x000ee20000000800 */
[----:B------:R-:W-:Y:S02]  /*d2a0*/  PRMT R12, R2, 0x5410, R3 ;  /* 0x00005410020c7816 */ /* 0x000fe40000000003 */
[--C-:B------:R-:W-:Y:S02]  /*d2b0*/  SHF.R.U32.HI R3, RZ, 0x10, R0.reuse ;  /* 0x00000010ff037819 */ /* 0x100fe40000011600 */
[----:B------:R-:W-:Y:S02]  /*d2c0*/  SHF.R.U32.HI R2, RZ, 0x18, R0 ;  /* 0x00000018ff027819 */ /* 0x000fe40000011600 */
[----:B------:R-:W-:Y:S01]  /*d2d0*/  LOP3.LUT R0, R3, 0xff, RZ, 0xc0, !PT ;  /* 0x000000ff03007812 */ /* 0x000fe200078ec0ff */
[----:B------:R-:W-:-:S03]  /*d2e0*/  IMAD.MOV.U32 R38, RZ, RZ, R39 ;  /* 0x000000ffff267224 */ /* 0x000fc600078e0027 */
[----:B-----5:R-:W-:Y:S02]  /*d2f0*/  PRMT R10, R0, 0x5410, R2 ;  /* 0x00005410000a7816 */ /* 0x020fe40000000002 */
[----:B------:R-:W-:Y:S02]  /*d300*/  HSET2.LE.AND R0, R12, R231, PT ;  /* 0x000000e70c007233 */ /* 0x000fe40003803000 */
[----:B------:R-:W-:Y:S02]  /*d310*/  F2FP.BF16.F32.PACK_AB R2, R150, R228 ;  /* 0x000000e49602723e */ /* 0x000fe400000010ff */
[----:B------:R-:W-:Y:S02]  /*d320*/  MOV R39, R36 ;  /* 0x0000002400277202 */ /* 0x000fe40000000f00 */
[----:B------:R-:W-:Y:S01]  /*d330*/  MOV R36, R37 ;  /* 0x0000002500247202 */ /* 0x000fe20000000f00 */
[----:B------:R-:W-:Y:S01]  /*d340*/  IMAD.MOV.U32 R37, RZ, RZ, R144 ;  /* 0x000000ffff257224 */ /* 0x000fe200078e0090 */
[----:B------:R-:W-:-:S02]  /*d350*/  LOP3.LUT R144, R0, R2, RZ, 0xc0, !PT ;  /* 0x0000000200907212 */ /* 0x000fc400078ec0ff */
[--C-:B------:R-:W-:Y:S02]  /*d360*/  HSET2.LE.AND R3, R17, R231.reuse, PT ;  /* 0x000000e711037233 */ /* 0x100fe40003803000 */
[--C-:B------:R-:W-:Y:S02]  /*d370*/  HSET2.LE.AND R5, R15, R231.reuse, PT ;  /* 0x000000e70f057233 */ /* 0x100fe40003803000 */
[----:B------:R-:W-:Y:S02]  /*d380*/  HSET2.LE.AND R0, R10, R231, PT ;  /* 0x000000e70a007233 */ /* 0x000fe40003803000 */
[----:B----4-:R-:W-:Y:S02]  /*d390*/  F2FP.BF16.F32.PACK_AB R2, R18, R148 ;  /* 0x000000941202723e */ /* 0x010fe400000010ff */
[----:B------:R-:W-:Y:S02]  /*d3a0*/  F2FP.BF16.F32.PACK_AB R4, R149, R223 ;  /* 0x000000df9504723e */ /* 0x000fe400000010ff */
[----:B---3--:R-:W-:Y:S01]  /*d3b0*/  F2FP.BF16.F32.PACK_AB R6, R11, R16 ;  /* 0x000000100b06723e */ /* 0x008fe200000010ff */
[----:B------:R-:W-:Y:S01]  /*d3c0*/  IMAD.MOV.U32 R17, RZ, RZ, R146 ;  /* 0x000000ffff117224 */ /* 0x000fe200078e0092 */
[----:B------:R-:W-:-:S02]  /*d3d0*/  MOV R12, R145 ;  /* 0x00000091000c7202 */ /* 0x000fc40000000f00 */
[----:B------:R-:W-:Y:S02]  /*d3e0*/  MOV R15, R147 ;  /* 0x00000093000f7202 */ /* 0x000fe40000000f00 */
[----:B------:R-:W-:Y:S02]  /*d3f0*/  LOP3.LUT R145, R0, R2, RZ, 0xc0, !PT ;  /* 0x0000000200917212 */ /* 0x000fe400078ec0ff */
[----:B------:R-:W-:Y:S02]  /*d400*/  LOP3.LUT R146, R3, R4, RZ, 0xc0, !PT ;  /* 0x0000000403927212 */ /* 0x000fe400078ec0ff */
[----:B------:R-:W-:Y:S01]  /*d410*/  LOP3.LUT R147, R5, R6, RZ, 0xc0, !PT ;  /* 0x0000000605937212 */ /* 0x000fe200078ec0ff */
[----:B------:R-:W-:Y:S01]  /*d420*/  IMAD.MOV.U32 R229, RZ, RZ, R36 ;  /* 0x000000ffffe57224 */ /* 0x000fe200078e0024 */
[----:B------:R-:W-:Y:S02]  /*d430*/  MOV R231, R38 ;  /* 0x0000002600e77202 */ /* 0x000fe40000000f00 */
[----:B------:R-:W-:-:S02]  /*d440*/  MOV R230, R39 ;  /* 0x0000002700e67202 */ /* 0x000fc40000000f00 */
[----:B------:R-:W-:Y:S01]  /*d450*/  MOV R19, R37 ;  /* 0x0000002500137202 */ /* 0x000fe20000000f00 */
[----:B------:R-:W-:Y:S01]  /*d460*/  HMMA.16816.F32.BF16 R156, R144, R152, R156 ;  /* 0x00000098909c723c */ /* 0x000fe2000004189c */
[----:B------:R-:W-:Y:S01]  /*d470*/  MOV R10, R46 ;  /* 0x0000002e000a7202 */ /* 0x000fe20000000f00 */
[----:B------:R-:W-:-:S04]  /*d480*/  IMAD.MOV.U32 R7, RZ, RZ, R47 ;  /* 0x000000ffff077224 */ /* 0x000fc800078e002f */
[----:B------:R-:W-:Y:S01]  /*d490*/  HMMA.16816.F32.BF16 R152, R144, R154, R52 ;  /* 0x0000009a9098723c */ /* 0x000fe20000041834 */
[----:B------:R-:W-:-:S05]  /*d4a0*/  FFMA.FTZ R0, R15, R8, R10 ;  /* 0x000000080f007223 */ /* 0x000fca000001000a */
[C---:B------:R-:W-:Y:S06]  /*d4b0*/  HMMA.16816.F32.BF16 R36, R144.reuse, R40, R60 ;  /* 0x000000289024723c */ /* 0x040fec000004183c */
[C---:B-1----:R-:W-:Y:S06]  /*d4c0*/  HMMA.16816.F32.BF16 R52, R144.reuse, R56, R84 ;  /* 0x000000389034723c */ /* 0x042fec0000041854 */
[C---:B------:R-:W-:Y:S06]  /*d4d0*/  HMMA.16816.F32.BF16 R60, R144.reuse, R64, R92 ;  /* 0x00000040903c723c */ /* 0x040fec000004185c */
[C---:B--2---:R-:W-:Y:S06]  /*d4e0*/  HMMA.16816.F32.BF16 R44, R144.reuse, R48, R76 ;  /* 0x00000030902c723c */ /* 0x044fec000004184c */
[C---:B------:R-:W-:Y:S01]  /*d4f0*/  HMMA.16816.F32.BF16 R56, R144.reuse, R58, R88 ;  /* 0x0000003a9038723c */ /* 0x040fe20000041858 */
[----:B------:R-:W1:Y:S05]  /*d500*/  LDSM.16.MT88.4 R88, [R198+0x1b800] ;  /* 0x01b80000c658783b */ /* 0x000e6a0000004200 */
[C---:B------:R-:W-:Y:S01]  /*d510*/  HMMA.16816.F32.BF16 R64, R144.reuse, R66, R96 ;  /* 0x000000429040723c */ /* 0x040fe20000041860 */
[----:B------:R-:W2:Y:S05]  /*d520*/  LDSM.16.MT88.4 R96, [R196+0x1d800] ;  /* 0x01d80000c460783b */ /* 0x000eaa0000004200 */
[----:B------:R-:W-:Y:S01]  /*d530*/  HMMA.16816.F32.BF16 R48, R144, R50, R80 ;  /* 0x000000329030723c */ /* 0x000fe20000041850 */
[----:B------:R-:W3:Y:S01]  /*d540*/  LDSM.16.MT88.4 R80, [R199+0x1b800] ;  /* 0x01b80000c750783b */ /* 0x000ee20000004200 */
[----:B------:R-:W-:-:S04]  /*d550*/  FADD.FTZ R0, R12, R0 ;  /* 0x000000000c007221 */ /* 0x000fc80000010000 */
[----:B------:R-:W-:-:S04]  /*d560*/  FADD.FTZ R0, R229, R0 ;  /* 0x00000000e5007221 */ /* 0x000fc80000010000 */
[----:B------:R-:W-:-:S04]  /*d570*/  FADD.FTZ R0, R231, R0 ;  /* 0x00000000e7007221 */ /* 0x000fc80000010000 */
[----:B------:R-:W-:-:S04]  /*d580*/  FADD.FTZ R0, R241, R0 ;  /* 0x00000000f1007221 */ /* 0x000fc80000010000 */
[----:B------:R-:W-:Y:S01]  /*d590*/  FADD.FTZ R0, R243, R0 ;  /* 0x00000000f3007221 */ /* 0x000fe20000010000 */
[----:B------:R-:W-:Y:S02]  /*d5a0*/  FFMA.FTZ R2, R252, R9, R7 ;  /* 0x00000009fc027223 */ /* 0x000fe40000010007 */
[----:B------:R-:W-:Y:S01]  /*d5b0*/  LDSM.16.MT88.4 R4, [R198+0x1f800] ;  /* 0x01f80000c604783b */ /* 0x000fe20000004200 */
        /* <DEDUP_REMOVED lines=9> */
[----:B--2---:R-:W-:Y:S01]  /*d650*/  HMMA.16816.F32.BF16 R92, R144, R96, R124 ;  /* 0x00000060905c723c */ /* 0x004fe2000004187c */
[----:B------:R-:W-:-:S05]  /*d660*/  FADD.FTZ R0, R251, R0 ;  /* 0x00000000fb007221 */ /* 0x000fca0000010000 */
[C---:B---3--:R-:W-:Y:S01]  /*d670*/  HMMA.16816.F32.BF16 R76, R144.reuse, R80, R112 ;  /* 0x00000050904c723c */ /* 0x048fe20000041870 */
        /* <DEDUP_REMOVED lines=15> */
[----:B------:R-:W-:Y:S01]  /*d770*/  FADD.FTZ R2, R246, R2 ;  /* 0x00000002f6027221 */ /* 0x000fe20000010000 */
[----:B------:R4:W-:Y:S03]  /*d780*/  STL [R1+0x8], R244 ;  /* 0x000008f401007387 */ /* 0x0009e60000100800 */
[----:B------:R-:W-:-:S04]  /*d790*/  FADD.FTZ R2, R247, R2 ;  /* 0x00000002f7027221 */ /* 0x000fc80000010000 */
[----:B------:R-:W-:Y:S01]  /*d7a0*/  FADD.FTZ R2, R228, R2 ;  /* 0x00000002e4027221 */ /* 0x000fe20000010000 */
[----:B------:R-:W-:Y:S03]  /*d7b0*/  HMMA.16816.F32.BF16 R40, R144, R42, R68 ;  /* 0x0000002a9028723c */ /* 0x000fe60000041844 */
[----:B------:R-:W-:-:S03]  /*d7c0*/  FADD.FTZ R2, R150, R2 ;  /* 0x0000000296027221 */ /* 0x000fc60000010000 */
[----:B------:R-:W-:Y:S01]  /*d7d0*/  HMMA.16816.F32.BF16 R68, R144, R72, R100 ;  /* 0x000000489044723c */ /* 0x000fe20000041864 */
[----:B------:R-:W-:-:S05]  /*d7e0*/  FADD.FTZ R2, R223, R2 ;  /* 0x00000002df027221 */ /* 0x000fca0000010000 */
[C---:B------:R-:W-:Y:S06]  /*d7f0*/  HMMA.16816.F32.BF16 R72, R144.reuse, R74, R108 ;  /* 0x0000004a9048723c */ /* 0x040fec000004186c */
[----:B------:R-:W-:Y:S01]  /*d800*/  HMMA.16816.F32.BF16 R100, R144, R104, R132 ;  /* 0x000000689064723c */ /* 0x000fe20000041884 */
[----:B------:R-:W-:-:S05]  /*d810*/  FADD.FTZ R252, R149, R2 ;  /* 0x0000000295fc7221 */ /* 0x000fca0000010000 */
[----:B-1----:R-:W-:Y:S01]  /*d820*/  HMMA.16816.F32.BF16 R108, R144, R112, R224 ;  /* 0x00000070906c723c */ /* 0x002fe200000418e0 */
[----:B------:R-:W-:-:S05]  /*d830*/  MOV R3, R248 ;  /* 0x000000f800037202 */ /* 0x000fca0000000f00 */
[----:B--2---:R-:W-:Y:S01]  /*d840*/  HMMA.16816.F32.BF16 R116, R144, R120, R192 ;  /* 0x000000789074723c */ /* 0x004fe200000418c0 */
[----:B------:R-:W-:-:S05]  /*d850*/  MOV R148, R250 ;  /* 0x000000fa00947202 */ /* 0x000fca0000000f00 */
[C---:B---3--:R-:W-:Y:S06]  /*d860*/  HMMA.16816.F32.BF16 R124, R144.reuse, R128, R180 ;  /* 0x00000080907c723c */ /* 0x048fec00000418b4 */
        /* <DEDUP_REMOVED lines=12> */
[----:B----4-:R-:W-:-:S15]  /*d930*/  @!P0 BRA `(.L_x_973) ;  /* 0x0000005000dc8947 */ /* 0x010fde0003800000 */
        /* <DEDUP_REMOVED lines=12> */
[----:B------:R-:W-:Y:S02]  /*da00*/  IMAD.U32 R2, RZ, RZ, UR10 ;  /* 0x0000000aff027e24 */ /* 0x000fe4000f8e00ff */
[----:B------:R-:W-:Y:S01]  /*da10*/  IMAD.U32 R3, RZ, RZ, UR11 ;  /* 0x0000000bff037e24 */ /* 0x000fe2000f8e00ff */
[----:B------:R-:W-:-:S03]  /*da20*/  UIADD3 UR4, UR11, UR4, URZ ;  /* 0x000000040b047290 */ /* 0x000fc6000fffe03f */
[----:B------:R-:W5:Y:S03]  /*da30*/  @!P4 LDC.64 R8, c[0x0][0x220] ;  /* 0x00008800ff08cb82 */ /* 0x000f660000000a00 */
[----:B------:R-:W-:-:S05]  /*da40*/  IMAD.U32 R3, RZ, RZ, UR4 ;  /* 0x00000004ff037e24 */ /* 0x000fca000f8e00ff */
[----:B------:R-:W5:Y:S01]  /*da50*/  @!P3 LDC.64 R16, c[0x0][0x220] ;  /* 0x00008800ff10bb82 */ /* 0x000f620000000a00 */
[----:B------:R-:W-:Y:S07]  /*da60*/  @P6 STS.128 [R222+0x18000], RZ ;  /* 0x018000ffde006388 */ /* 0x000fee0000000c00 */
[----:B------:R-:W5:Y:S08]  /*da70*/  @!P6 LDC.64 R18, c[0x0][0x220] ;  /* 0x00008800ff12eb82 */ /* 0x000f700000000a00 */
[----:B------:R-:W5:Y:S08]  /*da80*/  @!P5 LDC.64 R10, c[0x0][0x220] ;  /* 0x00008800ff0adb82 */ /* 0x000f700000000a00 */
[----:B------:R-:W5:Y:S08]  /*da90*/  @!P4 LDC.64 R20, c[0x0][0x220] ;  /* 0x00008800ff14cb82 */ /* 0x000f700000000a00 */
[----:B------:R-:W5:Y:S01]  /*daa0*/  @!P3 LDC.64 R22, c[0x0][0x220] ;  /* 0x00008800ff16bb82 */ /* 0x000f620000000a00 */
[----:B--2---:R-:W-:-:S04]  /*dab0*/  LEA R0, P0, R2, R238, 0x6 ;  /* 0x000000ee02007211 */ /* 0x004fc800078030ff */
[----:B---3--:R-:W-:Y:S02]  /*dac0*/  LEA.HI.X R3, R2, R247, R3, 0x6, P0 ;  /* 0x000000f702037211 */ /* 0x008fe400000f3403 */
[C---:B-1----:R-:W-:Y:S01]  /*dad0*/  @!P5 LEA R6, P0, R0.reuse, R6, 0x1 ;  /* 0x000000060006d211 */ /* 0x042fe200078008ff */
[----:B------:R-:W1:Y:S01]  /*dae0*/  S2R R247, SR_TID.X ;  /* 0x0000000000f77919 */ /* 0x000e620000002100 */
[C---:B----4-:R-:W-:Y:S02]  /*daf0*/  @!P6 LEA R4, P1, R0.reuse, R4, 0x1 ;  /* 0x000000040004e211 */ /* 0x050fe400078208ff */
[C-C-:B------:R-:W-:Y:S02]  /*db00*/  @!P5 LEA.HI.X R7, R0.reuse, R7, R3.reuse, 0x1, P0 ;  /* 0x000000070007d211 */ /* 0x140fe400000f0c03 */
[C---:B------:R-:W-:Y:S02]  /*db10*/  @!P6 LEA.HI.X R5, R0.reuse, R5, R3, 0x1, P1 ;  /* 0x000000050005e211 */ /* 0x040fe400008f0c03 */
[----:B-----5:R-:W-:-:S02]  /*db20*/  @!P4 LEA R8, P0, R0, R8, 0x1 ;  /* 0x000000080008c211 */ /* 0x020fc400078008ff */
        /* <DEDUP_REMOVED lines=13> */
[----:B------:R3:W-:Y:S01]  /*dc00*/  @!P5 LDGSTS.E.BYPASS.LTC128B.128 [R222+0x1a000], desc[UR30][R6.64+0x80] ;  /* 0x1a00008006dedfae */ /* 0x0007e2000b901d5e */
[----:B------:R-:W-:-:S03]  /*dc10*/  IMAD.U32 R0, RZ, RZ, UR41 ;  /* 0x00000029ff007e24 */ /* 0x000fc6000f8e00ff */
[----:B------:R-:W-:Y:S04]  /*dc20*/  @P4 STS.128 [R222+0x1c000], RZ ;  /* 0x01c000ffde004388 */ /* 0x000fe80000000c00 */
[----:B------:R-:W-:Y:S01]  /*dc30*/  @!PT LDS RZ, [RZ] ;  /* 0x00000000fffff984 */ /* 0x000fe20000000800 */
[----:B------:R-:W-:Y:S01]  /*dc40*/  @!PT LDS RZ, [RZ] ;  /* 0x00000000fffff984 */ /* 0x000fe20000000800 */
[----:B------:R-:W-:Y:S01]  /*dc50*/  @!PT LDS RZ, [RZ] ;  /* 0x00000000fffff984 */ /* 0x000fe20000000800 */
[----:B------:R4:W-:Y:S04]  /*dc60*/  @!P4 LDGSTS.E.BYPASS.LTC128B.128 [R222+0x1c000], desc[UR30][R8.64+0x100] ;  /* 0x1c00010008decfae */ /* 0x0009e8000b901d5e */
[----:B------:R-:W-:Y:S01]  /*dc70*/  @P3 STS.128 [R222+0x1e000], RZ ;  /* 0x01e000ffde003388 */ /* 0x000fe20000000c00 */
[----:B-1----:R-:W-:-:S03]  /*dc80*/  IMAD.SHL.U32 R247, R247, 0x2, RZ ;  /* 0x00000002f7f77824 */ /* 0x002fc600078e00ff */
[----:B------:R-:W-:Y:S01]  /*dc90*/  @!PT LDS RZ, [RZ] ;  /* 0x00000000fffff984 */ /* 0x000fe20000000800 */
[----:B------:R-:W-:Y:S01]  /*dca0*/  @!PT LDS RZ, [RZ] ;  /* 0x00000000fffff984 */ /* 0x000fe20000000800 */
[----:B------:R-:W-:Y:S01]  /*dcb0*/  @!PT LDS RZ, [RZ] ;  /* 0x00000000fffff984 */ /* 0x000fe20000000800 */
[----:B------:R-:W-:Y:S01]  /*dcc0*/  @!P3 LDGSTS.E.BYPASS.LTC128B.128 [R222+0x1e000], desc[UR30][R16.64+0x180] ;  /* 0x1e00018010debfae */ /* 0x000fe2000b901d5e */
[----:B--2---:R-:W-:-:S03]  /*dcd0*/  IADD3.X R4, R3, UR14, RZ, P2, !PT ;  /* 0x0000000e03047c10 */ /* 0x004fc600097fe4ff */
[----:B------:R-:W-:Y:S01]  /*dce0*/  @P6 STS.128 [R222+0x19000], RZ ;  /* 0x019000ffde006388 */ /* 0x000fe20000000c00 */
[C---:B------:R-:W-:Y:S02]  /*dcf0*/  @!P5 LEA R10, P2, R2.reuse, R10, 0x1 ;  /* 0x0000000a020ad211 */ /* 0x040fe400078408ff */
[C-C-:B------:R-:W-:Y:S02]  /*dd00*/  @!P6 LEA.HI.X R19, R2.reuse, R19, R4.reuse, 0x1, P1 ;  /* 0x000000130213e211 */ /* 0x140fe400008f0c04 */
[C-C-:B------:R-:W-:Y:S02]  /*dd10*/  @!P5 LEA.HI.X R11, R2.reuse, R11, R4.reuse, 0x1, P2 ;  /* 0x0000000b020bd211 */ /* 0x140fe400010f0c04 */
[C---:B---3--:R-:W-:Y:S01]  /*dd20*/  @!P3 LEA R6, P0, R2.reuse, R22, 0x1 ;  /* 0x000000160206b211 */ /* 0x048fe200078008ff */
[----:B------:R-:W-:Y:S01]  /*dd30*/  @!PT LDS RZ, [RZ] ;  /* 0x00000000fffff984 */ /* 0x000fe20000000800 */
[----:B------:R-:W-:Y:S01]  /*dd40*/  @!PT LDS RZ, [RZ] ;  /* 0x00000000fffff984 */ /* 0x000fe20000000800 */
[----:B------:R-:W-:Y:S01]  /*dd50*/  @!PT LDS RZ, [RZ] ;  /* 0x00000000fffff984 */ /* 0x000fe20000000800 */
[----:B------:R1:W-:Y:S01]  /*dd60*/  @!P6 LDGSTS.E.BYPASS.LTC128B.128 [R222+0x19000], desc[UR30][R18.64] ;  /* 0x1900000012deefae */ /* 0x0003e2000b901d5e */
[----:B------:R-:W-:Y:S02]  /*dd70*/  LOP3.LUT R247, R247, 0x6, RZ, 0xc0, !PT ;  /* 0x00000006f7f77812 */ /* 0x000fe400078ec0ff */
[--C-:B------:R-:W-:Y:S01]  /*dd80*/  @!P3 LEA.HI.X R7, R2, R23, R4.reuse, 0x1, P0 ;  /* 0x000000170207b211 */ /* 0x100fe200000f0c04 */
[----:B------:R-:W-:Y:S02]  /*dd90*/  @P5 STS.128 [R222+0x1b000], RZ ;  /* 0x01b000ffde005388 */ /* 0x000fe40000000c00 */
[----:B------:R-:W-:Y:S01]  /*dda0*/  IMAD R0, R0, 0x40, R247 ;  /* 0x0000004000007824 */ /* 0x000fe200078e02f7 */
[----:B----4-:R-:W-:Y:S01]  /*ddb0*/  @!P4 LEA R8, P1, R2, R20, 0x1 ;  /* 0x000000140208c211 */ /* 0x010fe200078208ff */
[----:B------:R-:W-:Y:S01]  /*ddc0*/  @!PT LDS RZ, [RZ] ;  /* 0x00000000fffff984 */ /* 0x000fe20000000800 */
[----:B------:R-:W-:Y:S01]  /*ddd0*/  @!PT LDS RZ, [RZ] ;  /* 0x00000000fffff984 */ /* 0x000fe20000000800 */
[----:B------:R-:W-:Y:S01]  /*dde0*/  @!PT LDS RZ, [RZ] ;  /* 0x00000000fffff984 */ /* 0x000fe20000000800 */
[----:B------:R-:W-:Y:S02]  /*ddf0*/  @!P5 LDGSTS.E.BYPASS.LTC128B.128 [R222+0x1b000], desc[UR30][R10.64+0x80] ;  /* 0x1b0000800adedfae */ /* 0x000fe4000b901d5e */
[----:B------:R-:W-:Y:S01]  /*de00*/  VIADD R3, R0, 0x8 ;  /* 0x0000000800037836 */ /* 0x000fe20000000000 */
[----:B------:R-:W-:Y:S01]  /*de10*/  @!P4 LEA.HI.X R9, R2, R21, R4, 0x1, P1 ;  /* 0x000000150209c211 */ /* 0x000fe200008f0c04 */
[----:B------:R-:W-:Y:S01]  /*de20*/  @P4 STS.128 [R222+0x1d000], RZ ;  /* 0x01d000ffde004388 */ /* 0x000fe20000000c00 */
[----:B------:R-:W-:-:S02]  /*de30*/  VIADD R2, R0, 0x1 ;  /* 0x0000000100027836 */ /* 0x000fc40000000000 */
[----:B------:R-:W-:Y:S01]  /*de40*/  I2FP.F32.S32 R12, R3 ;  /* 0x00000003000c7245 */ /* 0x000fe20000201400 */
[----:B------:R-:W-:Y:S01]  /*de50*/  @!PT LDS RZ, [RZ] ;  /* 0x00000000fffff984 */ /* 0x000fe20000000800 */
[----:B------:R-:W-:Y:S01]  /*de60*/  @!PT LDS RZ, [RZ] ;  /* 0x00000000fffff984 */ /* 0x000fe20000000800 */
[----:B------:R-:W-:Y:S01]  /*de70*/  @!PT LDS RZ, [RZ] ;  /* 0x00000000fffff984 */ /* 0x000fe20000000800 */
[----:B------:R2:W-:Y:S01]  /*de80*/  @!P4 LDGSTS.E.BYPASS.LTC128B.128 [R222+0x1d000], desc[UR30][R8.64+0x100] ;  /* 0x1d00010008decfae */ /* 0x0005e2000b901d5e */
[----:B------:R-:W-:Y:S02]  /*de90*/  ISETP.GE.AND P0, PT, R3, R14, PT ;  /* 0x0000000e0300720c */ /* 0x000fe40003f06270 */
[----:B------:R-:W-:Y:S01]  /*dea0*/  I2FP.F32.S32 R15, R2 ;  /* 0x00000002000f7245 */ /* 0x000fe20000201400 */
[----:B------:R-:W-:Y:S01]  /*deb0*/  @P3 STS.128 [R222+0x1f000], RZ ;  /* 0x01f000ffde003388 */ /* 0x000fe20000000c00 */
[C---:B------:R-:W-:Y:S02]  /*dec0*/  ISETP.GE.AND P2, PT, R2.reuse, R14, PT ;  /* 0x0000000e0200720c */ /* 0x040fe40003f46270 */
[----:B------:R-:W-:Y:S01]  /*ded0*/  ISETP.GE.AND P1, PT, R2, R13, PT ;  /* 0x0000000d0200720c */ /* 0x000fe20003f26270 */
[----:B------:R-:W-:Y:S01]  /*dee0*/  @!PT LDS RZ, [RZ] ;  /* 0x00000000fffff984 */ /* 0x000fe20000000800 */
[----:B------:R-:W-:Y:S01]  /*def0*/  @!PT LDS RZ, [RZ] ;  /* 0x00000000fffff984 */ /* 0x000fe20000000800 */
[----:B------:R-:W-:Y:S01]  /*df00*/  @!PT LDS RZ, [RZ] ;  /* 0x00000000fffff984 */ /* 0x000fe20000000800 */
[----:B------:R3:W-:Y:S01]  /*df10*/  @!P3 LDGSTS.E.BYPASS.LTC128B.128 [R222+0x1f000], desc[UR30][R6.64+0x180] ;  /* 0x1f00018006debfae */ /* 0x0007e2000b901d5e */
[----:B------:R-:W-:-:S03]  /*df20*/  VIADD R2, R0, 0x9 ;  /* 0x0000000900027836 */ /* 0x000fc60000000000 */
[----:B------:R-:W-:Y:S04]  /*df30*/  LDSM.16.M88.4 R24, [R151+0x10800] ;  /* 0x010800009718783b */ /* 0x000fe80000000200 */
        /* <DEDUP_REMOVED lines=9> */
[----:B------:R-:W-:Y:S04]  /*dfd0*/  LDSM.16.M88.4 R240, [R200+0x800] ;  /* 0x00080000c8f0783b */ /* 0x000fe80000000200 */
        /* <DEDUP_REMOVED lines=17> */
[----:B------:R-:W5:Y:S01]  /*e0f0*/  LDSM.16.M88.4 R28, [R201+0x11800] ;  /* 0x01180000c91c783b */ /* 0x000f620000000200 */
        /* <DEDUP_REMOVED lines=12> */
[C---:B-----5:R-:W-:Y:S01]  /*e1c0*/  HMMA.16816.F32.BF16 R188, R4.reuse, R28, R172 ;  /* 0x0000001c04bc723c */ /* 0x060fe200000418ac */
        /* <DEDUP_REMOVED lines=25> */
[----:B------:R-:W5:Y:S01]  /*e360*/  LDSM.16.M88.4 R176, [R215] ;  /* 0x00000000d7b0783b */ /* 0x000f620000000200 */
        /* <DEDUP_REMOVED lines=14> */
[C---:B-----5:R-:W-:Y:S06]  /*e450*/  HMMA.16816.F32.BF16 R188, R8.reuse, R176, R228 ;  /* 0x000000b008bc723c */ /* 0x060fec00000418e4 */
        /* <DEDUP_REMOVED lines=15> */
[----:B------:R-:W5:Y:S04]  /*e550*/  LDSM.16.M88.4 R4, [R202+0x8000] ;  /* 0x00800000ca04783b */ /* 0x000f680000000200 */
        /* <DEDUP_REMOVED lines=13> */
[----:B------:R-:W3:Y:S01]  /*e630*/  LDSM.16.M88.4 R20, [R151+0x15800] ;  /* 0x015800009714783b */ /* 0x000ee20000000200 */
[C---:B-----5:R-:W-:Y:S03]  /*e640*/  HMMA.16816.F32.BF16 R16, R4.reuse, R188, R16 ;  /* 0x000000bc0410723c */ /* 0x060fe60000041810 */
[----:B------:R-:W4:Y:S03]  /*e650*/  LDSM.16.M88.4 R8, [R203+0x8000] ;  /* 0x00800000cb08783b */ /* 0x000f260000000200 */
        /* <DEDUP_REMOVED lines=28> */
[----:B------:R-:W2:Y:S03]  /*e820*/  LDSM.16.M88.4 R24, [R200+0x4800] ;  /* 0x00480000c818783b */ /* 0x000ea60000000200 */
[C---:B----4-:R-:W-:Y:S01]  /*e830*/  HMMA.16816.F32.BF16 R184, R4.reuse, R180, R228 ;  /* 0x000000b404b8723c */ /* 0x050fe200000418e4 */
[----:B------:R-:W3:Y:S05]  /*e840*/  LDSM.16.M88.4 R28, [R200+0x4000] ;  /* 0x00400000c81c783b */ /* 0x000eea0000000200 */
        /* <DEDUP_REMOVED lines=45> */
[C---:B------:R-:W-:Y:S01]  /*eb20*/  HMMA.16816.F32.BF16 R16, R8.reuse, R178, R184 ;  /* 0x000000b20810723c */ /* 0x040fe200000418b8 */
[----:B------:R-:W3:Y:S04]  /*eb30*/  LDSM.16.M88.4 R184, [R201+0x17800] ;  /* 0x01780000c9b8783b */ /* 0x000ee80000000200 */
[----:B------:R-:W5:Y:S01]  /*eb40*/  LDSM.16.M88.4 R176, [R200+0x7000] ;  /* 0x00700000c8b0783b */ /* 0x000f620000000200 */
[C---:B-1----:R-:W-:Y:S06]  /*eb50*/  HMMA.16816.F32.BF16 R168, R8.reuse, R32, R228 ;  /* 0x0000002008a8723c */ /* 0x042fec00000418e4 */
[C---:B------:R-:W-:Y:S06]  /*eb60*/  HMMA.16816.F32.BF16 R32, R8.reuse, R34, R224 ;  /* 0x000000220820723c */ /* 0x040fec00000418e0 */
[C---:B--2---:R-:W-:Y:S06]  /*eb70*/  HMMA.16816.F32.BF16 R224, R8.reuse, R30, R188 ;  /* 0x0000001e08e0723c */ /* 0x044fec00000418bc */
[----:B------:R-:W-:Y:S06]  /*eb80*/  HMMA.16816.F32.BF16 R180, R8, R28, R180 ;  /* 0x0000001c08b4723c */ /* 0x000fec00000418b4 */
[C---:B----4-:R-:W-:Y:S06]  /*eb90*/  HMMA.16816.F32.BF16 R188, R4.reuse, R24, R20 ;  /* 0x0000001804bc723c */ /* 0x050fec0000041814 */
[C---:B------:R-:W-:Y:S06]  /*eba0*/  HMMA.16816.F32.BF16 R24, R4.reuse, R26, R16 ;  /* 0x0000001a0418723c */ /* 0x040fec0000041810 */
[----:B------:R-:W-:Y:S06]  /*ebb0*/  HMMA.16816.F32.BF16 R20, R4, R172, R168 ;  /* 0x000000ac0414723c */ /* 0x000fec00000418a8 */
[----:B---3--:R-:W-:Y:S06]  /*ebc0*/  HMMA.16816.F32.BF16 R192, R8, R184, R192 ;  /* 0x000000b808c0723c */ /* 0x008fec00000418c0 */
[C---:B------:R-:W-:Y:S01]  /*ebd0*/  FFMA.FTZ R17, R15.reuse, UR5, R189 ;  /* 0x000000050f117c23 */ /* 0x040fe200080100bd */
[----:B------:R-:W-:Y:S01]  /*ebe0*/  FFMA.FTZ R15, R15, UR5, R191 ;  /* 0x000000050f0f7c23 */ /* 0x000fe200080100bf */
[----:B------:R-:W-:Y:S01]  /*ebf0*/  HMMA.16816.F32.BF16 R28, R4, R174, R32 ;  /* 0x000000ae041c723c */ /* 0x000fe20000041820 */
[----:B------:R-:W1:Y:S01]  /*ec00*/  LDSM.16.M88.4 R32, [R200+0x7800] ;  /* 0x00780000c820783b */ /* 0x000e620000000200 */
[----:B------:R-:W-:-:S04]  /*ec10*/  DEPBAR.LE SB0, 0x0 ;  /* 0x000080000000791a */ /* 0x000fc80000000000 */
[C---:B------:R-:W-:Y:S01]  /*ec20*/  FFMA.FTZ R16, R12.reuse, UR5, R24 ;  /* 0x000000050c107c23 */ /* 0x040fe20008010018 */
[----:B------:R-:W-:Y:S01]  /*ec30*/  FSEL R184, R15, -INF , !P1 ;  /* 0xff8000000fb87808 */ /* 0x000fe20004800000 */
[----:B------:R-:W-:Y:S01]  /*ec40*/  FFMA.FTZ R12, R12, UR5, R26 ;  /* 0x000000050c0c7c23 */ /* 0x000fe2000801001a */
[----:B------:R-:W-:Y:S01]  /*ec50*/  I2FP.F32.S32 R15, R2 ;  /* 0x00000002000f7245 */ /* 0x000fe20000201400 */
[----:B-----5:R-:W-:Y:S01]  /*ec60*/  HMMA.16816.F32.BF16 R168, R4, R176, R180 ;  /* 0x000000b004a8723c */ /* 0x020fe200000418b4 */
[----:B------:R-:W-:Y:S02]  /*ec70*/  FSEL R172, R16, -INF , !P0 ;  /* 0xff80000010ac7808 */ /* 0x000fe40004000000 */
[----:B------:R-:W-:Y:S01]  /*ec80*/  FSEL R150, R17, -INF , !P2 ;  /* 0xff80000011967808 */ /* 0x000fe20005000000 */
[----:B------:R-:W-:Y:S01]  /*ec90*/  FFMA.FTZ R16, R15, UR5, R25 ;  /* 0x000000050f107c23 */ /* 0x000fe20008010019 */
[----:B------:R-:W-:Y:S01]  /*eca0*/  BAR.SYNC.DEFER_BLOCKING 0x0 ;  /* 0x0000000000007b1d */ /* 0x000fe20000010000 */
[----:B------:R-:W-:-:S02]  /*ecb0*/  ISETP.GE.AND P1, PT, R2, R14, PT ;  /* 0x0000000e0200720c */ /* 0x000fc40003f26270 */
[-C--:B------:R-:W-:Y:S01]  /*ecc0*/  ISETP.GE.AND P0, PT, R2, R13.reuse, PT ;  /* 0x0000000d0200720c */ /* 0x080fe20003f06270 */
[C---:B------:R-:W-:Y:S01]  /*ecd0*/  VIADD R2, R0.reuse, 0x10 ;  /* 0x0000001000027836 */ /* 0x040fe20000000000 */
[-C--:B------:R-:W-:Y:S01]  /*ece0*/  ISETP.GE.AND P2, PT, R3, R13.reuse, PT ;  /* 0x0000000d0300720c */ /* 0x080fe20003f46270 */
[----:B------:R-:W-:Y:S01]  /*ecf0*/  VIADD R3, R0, 0x11 ;  /* 0x0000001100037836 */ /* 0x000fe20000000000 */
[----:B------:R-:W-:Y:S01]  /*ed00*/  FSEL R149, R16, -INF , !P1 ;  /* 0xff80000010957808 */ /* 0x000fe20004800000 */
[----:B------:R-:W-:Y:S01]  /*ed10*/  FFMA.FTZ R16, R15, UR5, R27 ;  /* 0x000000050f107c23 */ /* 0x000fe2000801001b */
[----:B------:R-:W-:Y:S01]  /*ed20*/  FSEL R174, R12, -INF , !P2 ;  /* 0xff8000000cae7808 */ /* 0x000fe20005000000 */
[----:B------:R-:W-:Y:S01]  /*ed30*/  HMMA.16816.F32.BF16 R24, R4, R178, R224 ;  /* 0x000000b20418723c */ /* 0x000fe200000418e0 */
[C---:B------:R-:W-:Y:S02]  /*ed40*/  ISETP.GE.AND P2, PT, R2.reuse, R14, PT ;  /* 0x0000000e0200720c */ /* 0x040fe40003f46270 */
[----:B------:R-:W-:-:S02]  /*ed50*/  ISETP.GE.AND P1, PT, R2, R13, PT ;  /* 0x0000000d0200720c */ /* 0x000fc40003f26270 */
[----:B------:R-:W-:Y:S02]  /*ed60*/  I2FP.F32.S32 R2, R2 ;  /* 0x0000000200027245 */ /* 0x000fe40000201400 */
[----:B------:R-:W-:Y:S02]  /*ed70*/  I2FP.F32.S32 R12, R3 ;  /* 0x00000003000c7245 */ /* 0x000fe40000201400 */
[----:B------:R-:W-:Y:S01]  /*ed80*/  FSEL R173, R16, -INF , !P0 ;  /* 0xff80000010ad7808 */ /* 0x000fe20004000000 */
[C---:B------:R-:W-:Y:S01]  /*ed90*/  FFMA.FTZ R17, R2.reuse, UR5, R20 ;  /* 0x0000000502117c23 */ /* 0x040fe20008010014 */
[----:B------:R-:W-:Y:S01]  /*eda0*/  FFMA.FTZ R15, R2, UR5, R22 ;  /* 0x00000005020f7c23 */ /* 0x000fe20008010016 */
[----:B------:R-:W-:Y:S02]  /*edb0*/  VIADD R2, R0, 0x18 ;  /* 0x0000001800027836 */ /* 0x000fe40000000000 */
[C---:B------:R-:W-:Y:S01]  /*edc0*/  FFMA.FTZ R16, R12.reuse, UR5, R21 ;  /* 0x000000050c107c23 */ /* 0x040fe20008010015 */
[----:B------:R-:W-:Y:S01]  /*edd0*/  ISETP.GE.AND P0, PT, R3, R14, PT ;  /* 0x0000000e0300720c */ /* 0x000fe20003f06270 */
[----:B------:R-:W-:Y:S01]  /*ede0*/  FFMA.FTZ R12, R12, UR5, R23 ;  /* 0x000000050c0c7c23 */ /* 0x000fe20008010017 */
[----:B------:R-:W-:Y:S01]  /*edf0*/  FSEL R229, R15, -INF , !P1 ;  /* 0xff8000000fe57808 */ /* 0x000fe20004800000 */
[----:B-1----:R-:W-:Y:S01]  /*ee00*/  HMMA.16816.F32.BF16 R20, R4, R32, R192 ;  /* 0x000000200414723c */ /* 0x002fe200000418c0 */
[----:B------:R-:W-:-:S02]  /*ee10*/  I2FP.F32.S32 R15, R2 ;  /* 0x00000002000f7245 */ /* 0x000fc40000201400 */
[----:B------:R-:W-:Y:S02]  /*ee20*/  FSEL R223, R17, -INF , !P2 ;  /* 0xff80000011df7808 */ /* 0x000fe40005000000 */
[----:B------:R-:W-:Y:S02]  /*ee30*/  FSEL R228, R16, -INF , !P0 ;  /* 0xff80000010e47808 */ /* 0x000fe40004000000 */
[C---:B------:R-:W-:Y:S01]  /*ee40*/  ISETP.GE.AND P1, PT, R2.reuse, R14, PT ;  /* 0x0000000e0200720c */ /* 0x040fe20003f26270 */
[----:B------:R-:W-:Y:S01]  /*ee50*/  HMMA.16816.F32.BF16 R16, R8, R186, R236 ;  /* 0x000000ba0810723c */ /* 0x000fe200000418ec */
[-C--:B------:R-:W-:Y:S01]  /*ee60*/  ISETP.GE.AND P0, PT, R2, R13.reuse, PT ;  /* 0x0000000d0200720c */ /* 0x080fe20003f06270 */
[C---:B------:R-:W-:Y:S01]  /*ee70*/  VIADD R2, R0.reuse, 0x19 ;  /* 0x0000001900027836 */ /* 0x040fe20000000000 */
[----:B------:R-:W-:Y:S01]  /*ee80*/  ISETP.GE.AND P2, PT, R3, R13, PT ;  /* 0x0000000d0300720c */ /* 0x000fe20003f46270 */
[----:B------:R-:W-:-:S03]  /*ee90*/  VIADD R3, R0, 0x20 ;  /* 0x0000002000037836 */ /* 0x000fc60000000000 */
[C---:B------:R-:W-:Y:S01]  /*eea0*/  FFMA.FTZ R8, R15.reuse, UR5, R28 ;  /* 0x000000050f087c23 */ /* 0x040fe2000801001c */
[----:B------:R-:W-:Y:S01]  /*eeb0*/  I2FP.F32.S32 R9, R2 ;  /* 0x0000000200097245 */ /* 0x000fe20000201400 */
[----:B------:R-:W-:Y:S01]  /*eec0*/  FFMA.FTZ R10, R15, UR5, R30 ;  /* 0x000000050f0a7c23 */ /* 0x000fe2000801001e */
[----:B------:R-:W-:Y:S02]  /*eed0*/  FSEL R183, R12, -INF , !P2 ;  /* 0xff8000000cb77808 */ /* 0x000fe40005000000 */
[----:B------:R-:W-:Y:S01]  /*eee0*/  FSEL R181, R8, -INF , !P1 ;  /* 0xff80000008b57808 */ /* 0x000fe20004800000 */
[C---:B------:R-:W-:Y:S01]  /*eef0*/  FFMA.FTZ R11, R9.reuse, UR5, R29 ;  /* 0x00000005090b7c23 */ /* 0x040fe2000801001d */
[----:B------:R-:W-:Y:S01]  /*ef00*/  I2FP.F32.S32 R8, R3 ;  /* 0x0000000300087245 */ /* 0x000fe20000201400 */
[----:B------:R-:W-:Y:S01]  /*ef10*/  FFMA.FTZ R9, R9, UR5, R31 ;  /* 0x0000000509097c23 */ /* 0x000fe2000801001f */
[----:B------:R-:W-:Y:S02]  /*ef20*/  FSEL R182, R10, -INF , !P0 ;  /* 0xff8000000ab67808 */ /* 0x000fe40004000000 */
        /* <DEDUP_REMOVED lines=24> */
[----:B------:R-:W-:Y:S01]  /*f0b0*/  VIADD R2, R0, 0x30 ;  /* 0x0000003000027836 */ /* 0x000fe20000000000 */
[----:B------:R-:W-:Y:S01]  /*f0c0*/  I2FP.F32.S32 R5, R3 ;  /* 0x0000000300057245 */ /* 0x000fe20000201400 */
[----:B------:R-:W-:Y:S01]  /*f0d0*/  FFMA.FTZ R7, R8, UR5, R24 ;  /* 0x0000000508077c23 */ /* 0x000fe20008010018 */
[----:B------:R-:W-:-:S02]  /*f0e0*/  FSEL R8, R6, -INF , !P0 ;  /* 0xff80000006087808 */ /* 0x000fc40004000000 */
[----:B------:R-:W-:Y:S01]  /*f0f0*/  FSEL R179, R4, -INF , !P1 ;  /* 0xff80000004b37808 */ /* 0x000fe20004800000 */
[----:B------:R-:W-:Y:S01]  /*f100*/  FFMA.FTZ R6, R5, UR5, R25 ;  /* 0x0000000505067c23 */ /* 0x000fe20008010019 */
[----:B------:R-:W-:Y:S01]  /*f110*/  ISETP.GE.AND P0, PT, R3, R14, PT ;  /* 0x0000000e0300720c */ /* 0x000fe20003f06270 */
[----:B------:R-:W-:Y:S01]  /*f120*/  FFMA.FTZ R5, R5, UR5, R27 ;  /* 0x0000000505057c23 */ /* 0x000fe2000801001b */
[----:B------:R-:W-:Y:S01]  /*f130*/  I2FP.F32.S32 R4, R2 ;  /* 0x0000000200047245 */ /* 0x000fe20000201400 */
[----:B------:R-:W-:Y:S01]  /*f140*/  STL [R1+0xc], R8 ;  /* 0x00000c0801007387 */ /* 0x000fe20000100800 */
[----:B------:R-:W-:Y:S02]  /*f150*/  FSEL R234, R7, -INF , !P2 ;  /* 0xff80000007ea7808 */ /* 0x000fe40005000000 */
[-C--:B------:R-:W-:Y:S01]  /*f160*/  ISETP.GE.AND P2, PT, R3, R13.reuse, PT ;  /* 0x0000000d0300720c */ /* 0x080fe20003f46270 */
[----:B------:R-:W-:Y:S01]  /*f170*/  VIADD R3, R0, 0x31 ;  /* 0x0000003100037836 */ /* 0x000fe20000000000 */
[----:B------:R-:W-:Y:S01]  /*f180*/  FSEL R235, R6, -INF , !P0 ;  /* 0xff80000006eb7808 */ /* 0x000fe20004000000 */
[----:B------:R-:W-:Y:S01]  /*f190*/  FFMA.FTZ R6, R4, UR5, R20 ;  /* 0x0000000504067c23 */ /* 0x000fe20008010014 */
[----:B------:R-:W-:Y:S01]  /*f1a0*/  ISETP.GE.AND P1, PT, R2, R14, PT ;  /* 0x0000000e0200720c */ /* 0x000fe20003f26270 */
[----:B------:R-:W-:Y:S01]  /*f1b0*/  FFMA.FTZ R7, R4, UR5, R22 ;  /* 0x0000000504077c23 */ /* 0x000fe20008010016 */
[----:B------:R-:W-:Y:S01]  /*f1c0*/  ISETP.GE.AND P0, PT, R2, R13, PT ;  /* 0x0000000d0200720c */ /* 0x000fe20003f06270 */
[----:B------:R-:W-:Y:S01]  /*f1d0*/  VIADD R2, R0, 0x38 ;  /* 0x0000003800027836 */ /* 0x000fe20000000000 */
[----:B------:R-:W-:-:S02]  /*f1e0*/  I2FP.F32.S32 R4, R3 ;  /* 0x0000000300047245 */ /* 0x000fc40000201400 */
[----:B------:R-:W-:Y:S02]  /*f1f0*/  FSEL R227, R5, -INF , !P2 ;  /* 0xff80000005e37808 */ /* 0x000fe40005000000 */
[----:B------:R-:W-:Y:S01]  /*f200*/  FSEL R32, R6, -INF , !P1 ;  /* 0xff80000006207808 */ /* 0x000fe20004800000 */
[C---:B------:R-:W-:Y:S01]  /*f210*/  FFMA.FTZ R6, R4.reuse, UR5, R21 ;  /* 0x0000000504067c23 */ /* 0x040fe20008010015 */
[C---:B------:R-:W-:Y:S01]  /*f220*/  ISETP.GE.AND P2, PT, R3.reuse, R14, PT ;  /* 0x0000000e0300720c */ /* 0x040fe20003f46270 */
[----:B------:R-:W-:Y:S01]  /*f230*/  FFMA.FTZ R4, R4, UR5, R23 ;  /* 0x0000000504047c23 */ /* 0x000fe20008010017 */
[----:B------:R-:W-:Y:S02]  /*f240*/  ISETP.GE.AND P1, PT, R3, R13, PT ;  /* 0x0000000d0300720c */ /* 0x000fe40003f26270 */
[----:B------:R-:W-:Y:S02]  /*f250*/  I2FP.F32.S32 R3, R2 ;  /* 0x0000000200037245 */ /* 0x000fe40000201400 */
[----:B------:R-:W-:-:S02]  /*f260*/  FSEL R175, R7, -INF , !P0 ;  /* 0xff80000007af7808 */ /* 0x000fc40004000000 */
[-C--:B------:R-:W-:Y:S01]  /*f270*/  ISETP.GE.AND P0, PT, R2, R14.reuse, PT ;  /* 0x0000000e0200720c */ /* 0x080fe20003f06270 */
[C---:B------:R-:W-:Y:S01]  /*f280*/  FFMA.FTZ R5, R3.reuse, UR5, R16 ;  /* 0x0000000503057c23 */ /* 0x040fe20008010010 */
[----:B------:R-:W-:Y:S01]  /*f290*/  FSEL R187, R6, -INF , !P2 ;  /* 0xff80000006bb7808 */ /* 0x000fe20005000000 */
[----:B------:R-:W-:Y:S01]  /*f2a0*/  FFMA.FTZ R6, R3, UR5, R18 ;  /* 0x0000000503067c23 */ /* 0x000fe20008010012 */
[-C--:B------:R-:W-:Y:S02]  /*f2b0*/  ISETP.GE.AND P2, PT, R2, R13.reuse, PT ;  /* 0x0000000d0200720c */ /* 0x080fe40003f46270 */
[----:B------:R-:W-:Y:S02]  /*f2c0*/  FSEL R2, R5, -INF , !P0 ;  /* 0xff80000005027808 */ /* 0x000fe40004000000 */
[----:B------:R-:W-:Y:S02]  /*f2d0*/  ISETP.GE.AND P0, PT, R0, R13, PT ;  /* 0x0000000d0000720c */ /* 0x000fe40003f06270 */
[----:B------:R-:W-:Y:S01]  /*f2e0*/  FSEL R225, R4, -INF , !P1 ;  /* 0xff80000004e17808 */ /* 0x000fe20004800000 */
[----:B------:R1:W-:Y:S01]  /*f2f0*/  STL [R1+0x10], R2 ;  /* 0x0000100201007387 */ /* 0x0003e20000100800 */
[----:B------:R-:W-:-:S02]  /*f300*/  ISETP.GE.AND P1, PT, R0, R14, PT ;  /* 0x0000000e0000720c */ /* 0x000fc40003f26270 */
[----:B------:R-:W-:Y:S02]  /*f310*/  FSEL R191, R6, -INF , !P2 ;  /* 0xff80000006bf7808 */ /* 0x000fe40005000000 */
[----:B-1----:R-:W-:Y:S01]  /*f320*/  I2FP.F32.S32 R2, R0 ;  /* 0x0000000000027245 */ /* 0x002fe20000201400 */
[----:B------:R-:W-:-:S04]  /*f330*/  VIADD R0, R0, 0x39 ;  /* 0x0000003900007836 */ /* 0x000fc80000000000 */
[C---:B------:R-:W-:Y:S01]  /*f340*/  FFMA.FTZ R15, R2.reuse, UR5, R190 ;  /* 0x00000005020f7c23 */ /* 0x040fe200080100be */
[----:B------:R-:W-:Y:S01]  /*f350*/  FFMA.FTZ R3, R2, UR5, R188 ;  /* 0x0000000502037c23 */ /* 0x000fe200080100bc */
[----:B------:R-:W-:Y:S02]  /*f360*/  I2FP.F32.S32 R2, R0 ;  /* 0x0000000000027245 */ /* 0x000fe40000201400 */
[----:B------:R-:W-:Y:S02]  /*f370*/  ISETP.GE.AND P2, PT, R0, R14, PT ;  /* 0x0000000e0000720c */ /* 0x000fe40003f46270 */
[----:B------:R-:W-:Y:S02]  /*f380*/  FSEL R15, R15, -INF , !P0 ;  /* 0xff8000000f0f7808 */ /* 0x000fe40004000000 */
[----:B------:R-:W-:Y:S02]  /*f390*/  PLOP3.LUT P0, PT, PT, PT, UP0, 0x80, 0x0 ;  /* 0x000000000000781c */ /* 0x000fe40003f0f008 */
[----:B------:R-:W-:-:S02]  /*f3a0*/  FSEL R14, R3, -INF , !P1 ;  /* 0xff800000030e7808 */ /* 0x000fc40004800000 */
        /* <DEDUP_REMOVED lines=87> */
.L_x_979:
[----:B------:R-:W-:Y:S05]  /*f920*/  BSYNC B0 ;  /* 0x0000000000007941 */ /* 0x000fea0003800000 */
.L_x_978:
[----:B------:R-:W0:Y:S02]  /*f930*/  LDGDEPBAR ;  /* 0x00000000000079af */ /* 0x000e240000000000 */
.L_x_977:
[----:B--2---:R-:W2:Y:S01]  /*f940*/  LDL R7, [R1+0x38] ;  /* 0x0000380001077983 */ /* 0x004ea20000100800 */
[----:B------:R-:W-:-:S03]  /*f950*/  MOV R35, R148 ;  /* 0x0000009400237202 */ /* 0x000fc60000000f00 */
[----:B------:R-:W3:Y:S04]  /*f960*/  LDL R3, [R1+0x3c] ;  /* 0x00003c0001037983 */ /* 0x000ee80000100800 */
[----:B-1----:R-:W4:Y:S01]  /*f970*/  LDL R5, [R1+0x50] ;  /* 0x0000500001057983 */ /* 0x002f220000100800 */
[----:B------:R-:W-:Y:S01]  /*f980*/  FMNMX.FTZ R0, R250, R14, !PT ;  /* 0x0000000efa007209 */ /* 0x000fe20007810000 */
[----:B------:R-:W-:Y:S01]  /*f990*/  USHF.L.U32 UR33, UR41, 0x1, URZ ;  /* 0x0000000129217899 */ /* 0x000fe2000800063f */
[----:B------:R-:W1:Y:S01]  /*f9a0*/  LDC.U8 R169, c[0x0][0x388] ;  /* 0x0000e200ffa97b82 */ /* 0x000e620000000000 */
[----:B------:R1:W-:Y:S01]  /*f9b0*/  STL [R1+0x60], R200 ;  /* 0x000060c801007387 */ /* 0x0003e20000100800 */
[----:B------:R-:W-:Y:S02]  /*f9c0*/  UIADD3 UR4, UR37, -0x4498517b, URZ ;  /* 0xbb67ae8525047890 */ /* 0x000fe4000fffe03f */
[----:B------:R-:W-:Y:S01]  /*f9d0*/  UIADD3 UR11, UR36, -0x61c88647, URZ ;  /* 0x9e3779b9240b7890 */ /* 0x000fe2000fffe03f */
[----:B------:R-:W-:Y:S01]  /*f9e0*/  LDSM.16.MT88.4 R20, [R196+0x18000] ;  /* 0x01800000c414783b */ /* 0x000fe20000004200 */
[----:B------:R-:W-:-:S02]  /*f9f0*/  UIADD3 UR9, UR36, 0x3c6ef372, URZ ;  /* 0x3c6ef37224097890 */ /* 0x000fc4000fffe03f */
[----:B------:R-:W-:Y:S01]  /*fa00*/  UIADD3 UR8, UR37, 0x76cf5d0a, URZ ;  /* 0x76cf5d0a25087890 */ /* 0x000fe2000fffe03f */
[----:B------:R-:W1:Y:S01]  /*fa10*/  LDC.U8 R168, c[0x0][0x388] ;  /* 0x0000e200ffa87b82 */ /* 0x000e620000000000 */
[----:B------:R-:W-:Y:S01]  /*fa20*/  UIADD3 UR6, UR37, 0x32370b8f, URZ ;  /* 0x32370b8f25067890 */ /* 0x000fe2000fffe03f */
[----:B------:R-:W-:Y:S04]  /*fa30*/  LDSM.16.MT88.4 R16, [R197+0x18000] ;  /* 0x01800000c510783b */ /* 0x000fe80000004200 */
[----:B-1----:R-:W4:Y:S04]  /*fa40*/  LDL.LU R200, [R1+0x10] ;  /* 0x0000100001c87983 */ /* 0x002f280000300800 */
[----:B------:R1:W-:Y:S04]  /*fa50*/  STL [R1+0x5c], R151 ;  /* 0x00005c9701007387 */ /* 0x0003e80000100800 */
[----:B-1----:R-:W4:Y:S01]  /*fa60*/  LDL.LU R151, [R1+0xc] ;  /* 0x00000c0001977983 */ /* 0x002f220000300800 */
[----:B------:R-:W-:-:S04]  /*fa70*/  FMNMX.FTZ R0, R150, R0, !PT ;  /* 0x0000000096007209 */ /* 0x000fc80007810000 */
[----:B------:R-:W-:-:S04]  /*fa80*/  FMNMX.FTZ R0, R172, R0, !PT ;  /* 0x00000000ac007209 */ /* 0x000fc80007810000 */
[----:B------:R-:W-:-:S04]  /*fa90*/  FMNMX.FTZ R0, R149, R0, !PT ;  /* 0x0000000095007209 */ /* 0x000fc80007810000 */
[----:B------:R-:W-:-:S04]  /*faa0*/  FMNMX.FTZ R0, R223, R0, !PT ;  /* 0x00000000df007209 */ /* 0x000fc80007810000 */
[----:B------:R-:W-:-:S04]  /*fab0*/  FMNMX.FTZ R0, R228, R0, !PT ;  /* 0x00000000e4007209 */ /* 0x000fc80007810000 */
[----:B------:R-:W-:Y:S02]  /*fac0*/  FMNMX.FTZ R2, R181, R0, !PT ;  /* 0x00000000b5027209 */ /* 0x000fe40007810000 */
        /* <DEDUP_REMOVED lines=14> */
[----:B------:R-:W-:-:S04]  /*fbb0*/  FMNMX.FTZ R2, R32, R2, !PT ;  /* 0x0000000220027209 */ /* 0x000fc80007810000 */
[----:B------:R-:W-:Y:S01]  /*fbc0*/  FMNMX.FTZ R2, R187, R2, !PT ;  /* 0x00000002bb027209 */ /* 0x000fe20007810000 */
[----:B------:R-:W-:Y:S02]  /*fbd0*/  UIADD3 UR10, UR36, 0x78dde6e4, URZ ;  /* 0x78dde6e4240a7890 */ /* 0x000fe4000fffe03f */
[----:B------:R-:W-:Y:S01]  /*fbe0*/  UIADD3 UR7, UR36, -0x255992d5, URZ ;  /* 0xdaa66d2b24077890 */ /* 0x000fe2000fffe03f */
[----:B------:R-:W-:Y:S01]  /*fbf0*/  PRMT R168, R168, 0x7054, R169 ;  /* 0x00007054a8a87816 */ /* 0x000fe200000000a9 */
[----:B--2---:R-:W-:-:S05]  /*fc00*/  IMAD.WIDE.U32 R26, R7, -0x326172a9, RZ ;  /* 0xcd9e8d57071a7825 */ /* 0x004fca00078e00ff */
[----:B---3--:R-:W-:Y:S02]  /*fc10*/  LOP3.LUT R3, R27, R3, RZ, 0x3c, !PT ;  /* 0x000000031b037212 */ /* 0x008fe400078e3cff */
[----:B----4-:R-:W-:-:S04]  /*fc20*/  FMNMX.FTZ R2, R200, R2, !PT ;  /* 0x00000002c8027209 */ /* 0x010fc80007810000 */
[----:B------:R-:W-:-:S05]  /*fc30*/  FMNMX.FTZ R0, R189, R2, !PT ;  /* 0x00000002bd007209 */ /* 0x000fca0007810000 */
[----:B------:R-:W1:Y:S01]  /*fc40*/  SHFL.BFLY PT, R2, R0, 0x2, 0x1f ;  /* 0x0c401f0000027f89 */ /* 0x000e6200000e0000 */
[----:B------:R-:W-:-:S04]  /*fc50*/  FMNMX.FTZ R4, R151, R4, !PT ;  /* 0x0000000497047209 */ /* 0x000fc80007810000 */
[----:B------:R-:W-:-:S04]  /*fc60*/  FMNMX.FTZ R4, R179, R4, !PT ;  /* 0x00000004b3047209 */ /* 0x000fc80007810000 */
[----:B------:R-:W-:-:S04]  /*fc70*/  FMNMX.FTZ R4, R227, R4, !PT ;  /* 0x00000004e3047209 */ /* 0x000fc80007810000 */
[----:B------:R-:W-:-:S04]  /*fc80*/  FMNMX.FTZ R4, R175, R4, !PT ;  /* 0x00000004af047209 */ /* 0x000fc80007810000 */
[----:B------:R-:W-:-:S04]  /*fc90*/  FMNMX.FTZ R4, R225, R4, !PT ;  /* 0x00000004e1047209 */ /* 0x000fc80007810000 */
[----:B------:R-:W-:-:S04]  /*fca0*/  FMNMX.FTZ R4, R191, R4, !PT ;  /* 0x00000004bf047209 */ /* 0x000fc80007810000 */
[----:B------:R-:W-:-:S05]  /*fcb0*/  FMNMX.FTZ R4, R192, R4, !PT ;  /* 0x00000004c0047209 */ /* 0x000fca0007810000 */
[----:B------:R-:W2:Y:S01]  /*fcc0*/  SHFL.BFLY PT, R6, R4, 0x2, 0x1f ;  /* 0x0c401f0004067f89 */ /* 0x000ea200000e0000 */
[----:B-1----:R-:W-:Y:S01]  /*fcd0*/  FMNMX.FTZ R0, R0, R2, !PT ;  /* 0x0000000200007209 */ /* 0x002fe20007810000 */
[----:B------:R-:W-:-:S04]  /*fce0*/  IMAD.WIDE.U32 R230, R5, -0x2daee0ad, RZ ;  /* 0xd2511f5305e67825 */ /* 0x000fc800078e00ff */
[----:B------:R-:W-:Y:S02]  /*fcf0*/  IMAD.U32 R2, RZ, RZ, UR37 ;  /* 0x00000025ff027e24 */ /* 0x000fe4000f8e00ff */
[----:B------:R-:W-:Y:S01]  /*fd00*/  IMAD.WIDE.U32 R30, R3, -0x2daee0ad, RZ ;  /* 0xd2511f53031e7825 */ /* 0x000fe200078e00ff */
[----:B------:R-:W1:Y:S02]  /*fd10*/  SHFL.BFLY PT, R148, R0, 0x1, 0x1f ;  /* 0x0c201f0000947f89 */ /* 0x000e6400000e0000 */
[----:B------:R-:W-:Y:S02]  /*fd20*/  LOP3.LUT R2, R231, UR33, R2, 0x96, !PT ;  /* 0x00000021e7027c12 */ /* 0x000fe4000f8e9602 */
[----:B------:R-:W-:-:S03]  /*fd30*/  LOP3.LUT R5, R31, UR4, R230, 0x96, !PT ;  /* 0x000000041f057c12 */ /* 0x000fc6000f8e96e6 */
[----:B------:R-:W-:-:S04]  /*fd40*/  IMAD.WIDE.U32 R2, R2, -0x326172a9, RZ ;  /* 0xcd9e8d5702027825 */ /* 0x000fc800078e00ff */
[----:B------:R-:W-:Y:S01]  /*fd50*/  IMAD.WIDE.U32 R28, R5, -0x326172a9, RZ ;  /* 0xcd9e8d57051c7825 */ /* 0x000fe200078e00ff */
[----:B--2---:R-:W-:Y:S02]  /*fd60*/  FMNMX.FTZ R4, R4, R6, !PT ;  /* 0x0000000604047209 */ /* 0x004fe40007810000 */
[----:B------:R-:W-:Y:S02]  /*fd70*/  LOP3.LUT R3, R3, UR11, R26, 0x96, !PT ;  /* 0x0000000b03037c12 */ /* 0x000fe4000f8e961a */
[----:B------:R-:W-:Y:S01]  /*fd80*/  LOP3.LUT R6, R29, UR9, R2, 0x96, !PT ;  /* 0x000000091d067c12 */ /* 0x000fe2000f8e9602 */
[----:B------:R-:W2:Y:S02]  /*fd90*/  SHFL.BFLY PT, R10, R4, 0x1, 0x1f ;  /* 0x0c201f00040a7f89 */ /* 0x000ea400000e0000 */
[----:B------:R-:W-:-:S04]  /*fda0*/  IMAD.WIDE.U32 R2, R3, -0x2daee0ad, RZ ;  /* 0xd2511f5303027825 */ /* 0x000fc800078e00ff */
[----:B------:R-:W-:Y:S01]  /*fdb0*/  IMAD.WIDE.U32 R6, R6, -0x2daee0ad, RZ ;  /* 0xd2511f5306067825 */ /* 0x000fe200078e00ff */
[----:B------:R-:W-:Y:S02]  /*fdc0*/  LOP3.LUT R3, R3, UR8, R30, 0x96, !PT ;  /* 0x0000000803037c12 */ /* 0x000fe4000f8e961e */
[----:B-1----:R-:W-:Y:S02]  /*fdd0*/  FMNMX.FTZ R148, R0, R148, !PT ;  /* 0x0000009400947209 */ /* 0x002fe40007810000 */
[----:B------:R-:W-:Y:S01]  /*fde0*/  LOP3.LUT R8, R7, UR6, R2, 0x96, !PT ;  /* 0x0000000607087c12 */ /* 0x000fe2000f8e9602 */
[----:B------:R-:W-:Y:S01]  /*fdf0*/  IMAD.WIDE.U32 R2, R3, -0x326172a9, RZ ;  /* 0xcd9e8d5703027825 */ /* 0x000fe200078e00ff */
[----:B------:R-:W-:-:S03]  /*fe00*/  FSETP.NEU.FTZ.AND P2, PT, R148, -INF , PT ;  /* 0xff8000009400780b */ /* 0x000fc60003f5d000 */
[----:B------:R-:W-:Y:S01]  /*fe10*/  FMUL.FTZ R13, R148, UR34 ;  /* 0x00000022940d7c20 */ /* 0x000fe20008410000 */
[----:B------:R-:W-:Y:S01]  /*fe20*/  IMAD.WIDE.U32 R8, R8, -0x326172a9, RZ ;  /* 0xcd9e8d5708087825 */ /* 0x000fe200078e00ff */
[----:B------:R-:W-:-:S03]  /*fe30*/  LOP3.LUT R5, R3, UR7, R28, 0x96, !PT ;  /* 0x0000000703057c12 */ /* 0x000fc6000f8e961c */
[----:B------:R-:W-:Y:S02]  /*fe40*/  FSEL R13, R13, RZ, P2 ;  /* 0x000000ff0d0d7208 */ /* 0x000fe40001000000 */
[----:B------:R-:W-:Y:S02]  /*fe50*/  LOP3.LUT R2, R9, UR10, R2, 0x96, !PT ;  /* 0x0000000a09027c12 */ /* 0x000fe4000f8e9602 */
[----:B--2---:R-:W-:Y:S01]  /*fe60*/  FMNMX.FTZ R3, R4, R10, !PT ;  /* 0x0000000a04037209 */ /* 0x004fe20007810000 */
[----:B------:R-:W-:-:S04]  /*fe70*/  IMAD.WIDE.U32 R4, R5, -0x2daee0ad, RZ ;  /* 0xd2511f5305047825 */ /* 0x000fc800078e00ff */
[----:B------:R-:W-:Y:S01]  /*fe80*/  FFMA.FTZ R0, R150, UR34, -R13 ;  /* 0x0000002296007c23 */ /* 0x000fe2000801080d */
[----:B------:R-:W-:-:S03]  /*fe90*/  IMAD.WIDE.U32 R24, R2, -0x2daee0ad, RZ ;  /* 0xd2511f5302187825 */ /* 0x000fc600078e00ff */
[----:B------:R1:W-:Y:S01]  /*fea0*/  MUFU.EX2 R34, R0 ;  /* 0x0000000000227308 */ /* 0x0003e20000000800 */
[----:B------:R-:W-:Y:S02]  /*feb0*/  LOP3.LUT R6, R5, UR20, R6, 0x96, !PT ;  /* 0x0000001405067c12 */ /* 0x000fe4000f8e9606 */
[----:B------:R-:W-:Y:S01]  /*fec0*/  LOP3.LUT R4, R25, UR15, R4, 0x96, !PT ;  /* 0x0000000f19047c12 */ /* 0x000fe2000f8e9604 */
[----:B------:R-:W-:Y:S01]  /*fed0*/  FFMA.FTZ R14, R14, UR34, -R13 ;  /* 0x000000220e0e7c23 */ /* 0x000fe2000801080d */
[----:B------:R-:W-:Y:S01]  /*fee0*/  UIADD3 UR4, UR36, -0x4ab325aa, URZ ;  /* 0xb54cda5624047890 */ /* 0x000fe2000fffe03f */
[----:B------:R-:W-:Y:S02]  /*fef0*/  IMAD.WIDE.U32 R6, R6, -0x326172a9, RZ ;  /* 0xcd9e8d5706067825 */ /* 0x000fe400078e00ff */
[----:B------:R2:W3:Y:S02]  /*ff00*/  MUFU.EX2 R177, R14 ;  /* 0x0000000e00b17308 */ /* 0x0004e40000000800 */
[----:B------:R-:W-:-:S04]  /*ff10*/  IMAD.WIDE.U32 R4, R4, -0x326172a9, RZ ;  /* 0xcd9e8d5704047825 */ /* 0x000fc800078e00ff */
[----:B-1----:R-:W-:-:S04]  /*ff20*/  FFMA.FTZ R0, R172, UR34, -R13 ;  /* 0x00000022ac007c23 */ /* 0x002fc8000801080d */
[----:B------:R1:W-:Y:S01]  /*ff30*/  MUFU.EX2 R226, R0 ;  /* 0x0000000000e27308 */ /* 0x0003e20000000800 */
[C---:B------:R-:W-:Y:S02]  /*ff40*/  FSETP.NEU.FTZ.AND P1, PT, R3.reuse, -INF , PT ;  /* 0xff8000000300780b */ /* 0x040fe40003f3d000 */
[----:B------:R-:W-:Y:S01]  /*ff50*/  LOP3.LUT R2, R4, 0xffff, RZ, 0xc0, !PT ;  /* 0x0000ffff04027812 */ /* 0x000fe200078ec0ff */
[----:B--2---:R-:W-:Y:S01]  /*ff60*/  FMUL.FTZ R14, R3, UR34 ;  /* 0x00000022030e7c20 */ /* 0x004fe20008410000 */
[----:B------:R-:W-:Y:S02]  /*ff70*/  LOP3.LUT R25, R7, UR27, R8, 0x96, !PT ;  /* 0x0000001b07197c12 */ /* 0x000fe4000f8e9608 */
[----:B------:R-:W-:Y:S02]  /*ff80*/  SHF.R.U32.HI R7, RZ, 0x8, R2 ;  /* 0x00000008ff077819 */ /* 0x000fe40000011602 */
[----:B------:R-:W-:Y:S01]  /*ff90*/  FSEL R14, R14, RZ, P1 ;  /* 0x000000ff0e0e7208 */ /* 0x000fe20000800000 */
[----:B-1----:R-:W-:-:S04]  /*ffa0*/  FFMA.FTZ R0, R149, UR34, -R13 ;  /* 0x0000002295007c23 */ /* 0x002fc8000801080d */
[----:B------:R1:W-:Y:S01]  /*ffb0*/  MUFU.EX2 R171, R0 ;  /* 0x0000000000ab7308 */ /* 0x0003e20000000800 */
[----:B------:R-:W-:Y:S01]  /*ffc0*/  FFMA.FTZ R15, R15, UR34, -R14 ;  /* 0x000000220f0f7c23 */ /* 0x000fe2000801080e */
[----:B-1----:R-:W-:Y:S01]  /*ffd0*/  LOP3.LUT R0, R5, UR4, R6, 0x96, !PT ;  /* 0x0000000405007c12 */ /* 0x002fe2000f8e9606 */
[----:B------:R-:W-:-:S03]  /*ffe0*/  FFMA.FTZ R5, R184, UR34, -R14 ;  /* 0x00000022b8057c23 */ /* 0x000fc6000801080e */
[C---:B------:R-:W-:Y:S02]  /*fff0*/  LOP3.LUT R2, R0.reuse, 0xffff, RZ, 0xc0, !PT ;  /* 0x0000ffff00027812 */ /* 0x040fe400078ec0ff */
[----:B------:R-:W-:Y:S02]  /*10000*/  LOP3.LUT R8, R0, 0xff, RZ, 0xc0, !PT ;  /* 0x000000ff00087812 */ /* 0x000fe400078ec0ff */
[----:B------:R-:W-:Y:S01]  /*10010*/  SHF.R.U32.HI R2, RZ, 0x8, R2 ;  /* 0x00000008ff027819 */ /* 0x000fe20000011602 */
[----:B------:R1:W-:Y:S01]  /*10020*/  MUFU.EX2 R186, R5 ;  /* 0x0000000500ba7308 */ /* 0x0003e20000000800 */
[----:B------:R-:W-:Y:S02]  /*10030*/  SHF.R.U32.HI R6, RZ, 0x10, R4 ;  /* 0x00000010ff067819 */ /* 0x000fe40000011604 */
[----:B------:R-:W-:Y:S02]  /*10040*/  PRMT R8, R8, 0x5410, R2 ;  /* 0x0000541008087816 */ /* 0x000fe40000000002 */
[----:B------:R-:W-:-:S02]  /*10050*/  SHF.R.U32.HI R2, RZ, 0x10, R0 ;  /* 0x00000010ff027819 */ /* 0x000fc40000011600 */
[----:B------:R-:W-:Y:S01]  /*10060*/  LOP3.LUT R10, R4, 0xff, RZ, 0xc0, !PT ;  /* 0x000000ff040a7812 */ /* 0x000fe200078ec0ff */
[----:B------:R-:W2:Y:S01]  /*10070*/  MUFU.EX2 R176, R15 ;  /* 0x0000000f00b07308 */ /* 0x000ea20000000800 */
[----:B------:R-:W-:Y:S02]  /*10080*/  SHF.R.U32.HI R9, RZ, 0x18, R4 ;  /* 0x00000018ff097819 */ /* 0x000fe40000011604 */
[----:B------:R-:W-:Y:S01]  /*10090*/  LOP3.LUT R4, R6, 0xff, RZ, 0xc0, !PT ;  /* 0x000000ff06047812 */ /* 0x000fe200078ec0ff */
[----:B-1----:R-:W-:Y:S01]  /*100a0*/  FFMA.FTZ R5, R174, UR34, -R14 ;  /* 0x00000022ae057c23 */ /* 0x002fe2000801080e */
[----:B------:R-:W-:-:S03]  /*100b0*/  FSEL R6, R148, RZ, P2 ;  /* 0x000000ff94067208 */ /* 0x000fc60001000000 */
[----:B------:R1:W-:Y:S01]  /*100c0*/  MUFU.EX2 R178, R5 ;  /* 0x0000000500b27308 */ /* 0x0003e20000000800 */
[----:B------:R-:W-:Y:S01]  /*100d0*/  PRMT R10, R10, 0x5410, R7 ;  /* 0x000054100a0a7816 */ /* 0x000fe20000000007 */
[----:B------:R-:W-:Y:S01]  /*100e0*/  FADD.FTZ R7, R250, -R6 ;  /* 0x80000006fa077221 */ /* 0x000fe20000010000 */
[----:B------:R-:W-:Y:S01]  /*100f0*/  PRMT R11, R4, 0x5410, R9 ;  /* 0x00005410040b7816 */ /* 0x000fe20000000009 */
[----:B------:R-:W-:Y:S01]  /*10100*/  FFMA.FTZ R4, R173, UR34, -R14 ;  /* 0x00000022ad047c23 */ /* 0x000fe2000801080e */
[----:B------:R-:W-:Y:S02]  /*10110*/  SHF.R.U32.HI R6, RZ, 0x18, R0 ;  /* 0x00000018ff067819 */ /* 0x000fe40000011600 */
[----:B------:R-:W-:Y:S02]  /*10120*/  HSET2.LE.AND R8, R8, R168, PT ;  /* 0x000000a808087233 */ /* 0x000fe40003803000 */
[----:B-1----:R-:W-:Y:S02]  /*10130*/  LOP3.LUT R5, R2, 0xff, RZ, 0xc0, !PT ;  /* 0x000000ff02057812 */ /* 0x002fe400078ec0ff */
[----:B------:R-:W-:-:S05]  /*10140*/  FSEL R2, R3, RZ, P1 ;  /* 0x000000ff03027208 */ /* 0x000fca0000800000 */
[----:B------:R-:W-:Y:S01]  /*10150*/  FADD.FTZ R2, R248, -R2 ;  /* 0x80000002f8027221 */ /* 0x000fe20000010000 */
[----:B---3--:R-:W-:Y:S01]  /*10160*/  F2FP.BF16.F32.PACK_AB R0, R34, R177 ;  /* 0x000000b12200723e */ /* 0x008fe200000010ff */
[----:B------:R2:W1:Y:S01]  /*10170*/  MUFU.EX2 R170, R4 ;  /* 0x0000000400aa7308 */ /* 0x0004620000000800 */
[----:B------:R-:W-:Y:S01]  /*10180*/  PRMT R5, R5, 0x5410, R6 ;  /* 0x0000541005057816 */ /* 0x000fe20000000006 */
[----:B------:R-:W-:Y:S01]  /*10190*/  FMUL.FTZ R2, R2, UR34 ;  /* 0x0000002202027c20 */ /* 0x000fe20008410000 */
[----:B------:R-:W-:Y:S01]  /*101a0*/  FMUL.FTZ R7, R7, UR34 ;  /* 0x0000002207077c20 */ /* 0x000fe20008410000 */
[----:B------:R-:W-:Y:S02]  /*101b0*/  LOP3.LUT R8, R8, R0, RZ, 0xc0, !PT ;  /* 0x0000000008087212 */ /* 0x000fe400078ec0ff */
[----:B------:R-:W-:Y:S02]  /*101c0*/  HSET2.LE.AND R0, R5, R168, PT ;  /* 0x000000a805007233 */ /* 0x000fe40003803000 */
[----:B------:R-:W3:Y:S08]  /*101d0*/  MUFU.EX2 R12, R7 ;  /* 0x00000007000c7308 */ /* 0x000ef00000000800 */
[----:B------:R-:W4:Y:S01]  /*101e0*/  MUFU.EX2 R2, R2 ;  /* 0x0000000200027308 */ /* 0x000f220000000800 */
[----:B--2---:R-:W-:-:S04]  /*101f0*/  F2FP.BF16.F32.PACK_AB R4, R186, R176 ;  /* 0x000000b0ba04723e */ /* 0x004fc800000010ff */
[----:B------:R-:W-:Y:S02]  /*10200*/  LOP3.LUT R9, R0, R4, RZ, 0xc0, !PT ;  /* 0x0000000400097212 */ /* 0x000fe400078ec0ff */
[----:B------:R-:W-:Y:S02]  /*10210*/  HSET2.LE.AND R0, R10, R168, PT ;  /* 0x000000a80a007233 */ /* 0x000fe40003803000 */
[----:B------:R-:W-:-:S04]  /*10220*/  F2FP.BF16.F32.PACK_AB R4, R171, R226 ;  /* 0x000000e2ab04723e */ /* 0x000fc800000010ff */
[----:B------:R-:W-:Y:S02]  /*10230*/  LOP3.LUT R10, R0, R4, RZ, 0xc0, !PT ;  /* 0x00000004000a7212 */ /* 0x000fe400078ec0ff */
[----:B------:R-:W-:Y:S02]  /*10240*/  HSET2.LE.AND R0, R11, R168, PT ;  /* 0x000000a80b007233 */ /* 0x000fe40003803000 */
[----:B-1----:R-:W-:Y:S01]  /*10250*/  F2FP.BF16.F32.PACK_AB R4, R170, R178 ;  /* 0x000000b2aa04723e */ /* 0x002fe200000010ff */
[-C--:B---3--:R-:W-:Y:S01]  /*10260*/  FMUL.FTZ R152, R152, R12.reuse ;  /* 0x0000000c98987220 */ /* 0x088fe20000410000 */
[----:B------:R-:W-:Y:S01]  /*10270*/  FMUL.FTZ R153, R153, R12 ;  /* 0x0000000c99997220 */ /* 0x000fe20000410000 */
[----:B----4-:R-:W-:Y:S01]  /*10280*/  FMUL.FTZ R154, R154, R2 ;  /* 0x000000029a9a7220 */ /* 0x010fe20000410000 */
[----:B------:R-:W-:Y:S01]  /*10290*/  LOP3.LUT R11, R0, R4, RZ, 0xc0, !PT ;  /* 0x00000004000b7212 */ /* 0x000fe200078ec0ff */
        /* <DEDUP_REMOVED lines=9> */
[----:B------:R-:W1:Y:S01]  /*10330*/  LDSM.16.MT88.4 R4, [R199+0x18000] ;  /* 0x01800000c704783b */ /* 0x000e620000004200 */
[C---:B------:R-:W-:Y:S06]  /*10340*/  HMMA.16816.F32.BF16 R236, R8.reuse, R22, R152 ;  /* 0x0000001608ec723c */ /* 0x040fec0000041898 */
[----:B------:R-:W-:Y:S01]  /*10350*/  HMMA.16816.F32.BF16 R248, R8, R16, R36 ;  /* 0x0000001008f8723c */ /* 0x000fe20000041824 */
[----:B------:R-:W-:-:S05]  /*10360*/  MOV R23, R244 ;  /* 0x000000f400177202 */ /* 0x000fca0000000f00 */
        /* <DEDUP_REMOVED lines=14> */
[----:B------:R-:W-:Y:S01]  /*10450*/  HMMA.16816.F32.BF16 R156, R8, R20, R156 ;  /* 0x00000014089c723c */ /* 0x000fe2000004189c */
[----:B------:R-:W-:Y:S01]  /*10460*/  MOV R15, R238 ;  /* 0x000000ee000f7202 */ /* 0x000fe20000000f00 */
[----:B------:R-:W-:-:S02]  /*10470*/  IMAD.MOV.U32 R0, RZ, RZ, R239 ;  /* 0x000000ffff007224 */ /* 0x000fc400078e00ef */
[-C--:B------:R-:W-:Y:S01]  /*10480*/  FMUL.FTZ R52, R52, R12.reuse ;  /* 0x0000000c34347220 */ /* 0x080fe20000410000 */
[----:B------:R-:W-:Y:S01]  /*10490*/  FMUL.FTZ R53, R53, R12 ;  /* 0x0000000c35357220 */ /* 0x000fe20000410000 */
[-C--:B------:R-:W-:Y:S01]  /*104a0*/  FMUL.FTZ R54, R54, R2.reuse ;  /* 0x0000000236367220 */ /* 0x080fe20000410000 */
[----:B------:R-:W-:Y:S01]  /*104b0*/  FMUL.FTZ R55, R55, R2 ;  /* 0x0000000237377220 */ /* 0x000fe20000410000 */
[----:B------:R-:W-:Y:S01]  /*104c0*/  MOV R21, R236 ;  /* 0x000000ec00157202 */ /* 0x000fe20000000f00 */
[----:B------:R-:W-:Y:S02]  /*104d0*/  IMAD.MOV.U32 R20, RZ, RZ, R237 ;  /* 0x000000ffff147224 */ /* 0x000fe400078e00ed */
[-C--:B------:R-:W-:Y:S01]  /*104e0*/  FMUL.FTZ R56, R56, R12.reuse ;  /* 0x0000000c38387220 */ /* 0x080fe20000410000 */
[----:B------:R-:W-:Y:S01]  /*104f0*/  FMUL.FTZ R57, R57, R12 ;  /* 0x0000000c39397220 */ /* 0x000fe20000410000 */
[-C--:B------:R-:W-:Y:S01]  /*10500*/  FMUL.FTZ R58, R58, R2.reuse ;  /* 0x000000023a3a7220 */ /* 0x080fe20000410000 */
[----:B-1----:R-:W-:Y:S01]  /*10510*/  HMMA.16816.F32.BF16 R240, R8, R4, R44 ;  /* 0x0000000408f0723c */ /* 0x002fe2000004182c */
[----:B------:R-:W-:-:S05]  /*10520*/  FMUL.FTZ R59, R59, R2 ;  /* 0x000000023b3b7220 */ /* 0x000fca0000410000 */
[C---:B------:R-:W-:Y:S01]  /*10530*/  HMMA.16816.F32.BF16 R236, R8.reuse, R6, R48 ;  /* 0x0000000608ec723c */ /* 0x040fe20000041830 */
[----:B------:R-:W1:Y:S01]  /*10540*/  LDSM.16.MT88.4 R4, [R196+0x1a000] ;  /* 0x01a00000c404783b */ /* 0x000e620000004200 */
[----:B------:R-:W-:Y:S01]  /*10550*/  MOV R149, R192 ;  /* 0x000000c000957202 */ /* 0x000fe20000000f00 */
[----:B------:R-:W-:Y:S01]  /*10560*/  IMAD.MOV.U32 R46, RZ, RZ, R186 ;  /* 0x000000ffff2e7224 */ /* 0x000fe200078e00ba */
[----:B------:R-:W-:Y:S02]  /*10570*/  MOV R47, R187 ;  /* 0x000000bb002f7202 */ /* 0x000fe40000000f00 */
[----:B--2---:R-:W-:Y:S07]  /*10580*/  HMMA.16816.F32.BF16 R192, R8, R16, R52 ;  /* 0x0000001008c0723c */ /* 0x004fee0000041834 */
[----:B------:R-:W-:-:S02]  /*10590*/  IMAD.MOV.U32 R54, RZ, RZ, R185 ;  /* 0x000000ffff367224 */ /* 0x000fc400078e00b9 */
        /* <DEDUP_REMOVED lines=14> */
[----:B------:R-:W-:-:S02]  /*10680*/  IMAD.MOV.U32 R44, RZ, RZ, R178 ;  /* 0x000000ffff2c7224 */ /* 0x000fc400078e00b2 */
[----:B------:R-:W-:Y:S02]  /*10690*/  IMAD.MOV.U32 R50, RZ, RZ, R176 ;  /* 0x000000ffff327224 */ /* 0x000fe400078e00b0 */
[-C--:B------:R-:W-:Y:S01]  /*106a0*/  FMUL.FTZ R68, R68, R12.reuse ;  /* 0x0000000c44447220 */ /* 0x080fe20000410000 */
[----:B------:R-:W-:Y:S01]  /*106b0*/  FMUL.FTZ R69, R69, R12 ;  /* 0x0000000c45457220 */ /* 0x000fe20000410000 */
[-C--:B------:R-:W-:Y:S01]  /*106c0*/  FMUL.FTZ R70, R70, R2.reuse ;  /* 0x0000000246467220 */ /* 0x080fe20000410000 */
[----:B------:R-:W-:Y:S01]  /*106d0*/  FMUL.FTZ R71, R71, R2 ;  /* 0x0000000247477220 */ /* 0x000fe20000410000 */
[-C--:B------:R-:W-:Y:S01]  /*106e0*/  FMUL.FTZ R72, R72, R12.reuse ;  /* 0x0000000c48487220 */ /* 0x080fe20000410000 */
[----:B------:R-:W-:Y:S01]  /*106f0*/  FMUL.FTZ R73, R73, R12 ;  /* 0x0000000c49497220 */ /* 0x000fe20000410000 */
[----:B-1----:R-:W-:Y:S01]  /*10700*/  HMMA.16816.F32.BF16 R188, R8, R4, R60 ;  /* 0x0000000408bc723c */ /* 0x002fe2000004183c */
[-C--:B------:R-:W-:Y:S01]  /*10710*/  FMUL.FTZ R74, R74, R2.reuse ;  /* 0x000000024a4a7220 */ /* 0x080fe20000410000 */
[----:B------:R-:W-:-:S04]  /*10720*/  FMUL.FTZ R75, R75, R2 ;  /* 0x000000024b4b7220 */ /* 0x000fc80000410000 */
[C---:B------:R-:W-:Y:S01]  /*10730*/  HMMA.16816.F32.BF16 R176, R8.reuse, R6, R64 ;  /* 0x0000000608b0723c */ /* 0x040fe20000041840 */
[----:B------:R-:W1:Y:S01]  /*10740*/  LDSM.16.MT88.4 R4, [R199+0x1a000] ;  /* 0x01a00000c704783b */ /* 0x000e620000004200 */
[----:B------:R-:W-:Y:S01]  /*10750*/  MOV R49, R175 ;  /* 0x000000af00317202 */ /* 0x000fe20000000f00 */
[----:B------:R-:W-:Y:S01]  /*10760*/  IMAD.MOV.U32 R48, RZ, RZ, R171 ;  /* 0x000000ffff307224 */ /* 0x000fe200078e00ab */
[----:B------:R-:W-:Y:S02]  /*10770*/  MOV R55, R170 ;  /* 0x000000aa00377202 */ /* 0x000fe40000000f00 */
[----:B------:R-:W-:Y:S01]  /*10780*/  MOV R53, R168 ;  /* 0x000000a800357202 */ /* 0x000fe20000000f00 */
        /* <DEDUP_REMOVED lines=19> */
[C---:B-1----:R-:W-:Y:S06]  /*108c0*/  HMMA.16816.F32.BF16 R56, R8.reuse, R4, R76 ;  /* 0x000000040838723c */ /* 0x042fec000004184c */
[C---:B------:R-:W-:Y:S01]  /*108d0*/  HMMA.16816.F32.BF16 R64, R8.reuse, R6, R80 ;  /* 0x000000060840723c */ /* 0x040fe20000041850 */
[----:B------:R-:W1:Y:S05]  /*108e0*/  LDSM.16.MT88.4 R4, [R196+0x1c000] ;  /* 0x01c00000c404783b */ /* 0x000e6a0000004200 */
        /* <DEDUP_REMOVED lines=71> */
[----:B------:R-:W-:Y:S01]  /*10d60*/  HMMA.16816.F32.BF16 R136, R8, R18, R136 ;  /* 0x000000120888723c */ /* 0x000fe20000041888 */
[----:B------:R-:W2:Y:S01]  /*10d70*/  LDSM.16.MT88.4 R16, [R198+0x1e000] ;  /* 0x01e00000c610783b */ /* 0x000ea20000004200 */
[-C--:B------:R-:W-:Y:S01]  /*10d80*/  FMUL.FTZ R160, R160, R12.reuse ;  /* 0x0000000ca0a07220 */ /* 0x080fe20000410000 */
[----:B------:R-:W-:Y:S01]  /*10d90*/  FMUL.FTZ R161, R161, R12 ;  /* 0x0000000ca1a17220 */ /* 0x000fe20000410000 */
[-C--:B------:R-:W-:Y:S01]  /*10da0*/  FMUL.FTZ R162, R162, R2.reuse ;  /* 0x00000002a2a27220 */ /* 0x080fe20000410000 */
[----:B------:R-:W-:Y:S01]  /*10db0*/  FMUL.FTZ R163, R163, R2 ;  /* 0x00000002a3a37220 */ /* 0x000fe20000410000 */
[----:B------:R-:W-:Y:S01]  /*10dc0*/  UIADD3 UR29, UR37, 0x646e171e, URZ ;  /* 0x646e171e251d7890 */ /* 0x000fe2000fffe03f */
        /* <DEDUP_REMOVED lines=8> */
[----:B------:R-:W-:-:S02]  /*10e50*/  MOV R71, R47 ;  /* 0x0000002f00477202 */ /* 0x000fc40000000f00 */
[----:B------:R-:W-:Y:S01]  /*10e60*/  MOV R47, R0 ;  /* 0x00000000002f7202 */ /* 0x000fe20000000f00 */
[----:B-1----:R-:W-:Y:S01]  /*10e70*/  HMMA.16816.F32.BF16 R160, R8, R4, R160 ;  /* 0x0000000408a0723c */ /* 0x002fe200000418a0 */
[----:B------:R-:W-:-:S06]  /*10e80*/  IMAD.MOV.U32 R104, RZ, RZ, R53 ;  /* 0x000000ffff687224 */ /* 0x000fcc00078e0035 */
[----:B------:R-:W-:Y:S01]  /*10e90*/  IMAD.WIDE.U32 R4, R25, -0x2daee0ad, RZ ;  /* 0xd2511f5319047825 */ /* 0x000fe200078e00ff */
[----:B------:R-:W-:Y:S02]  /*10ea0*/  MOV R87, R54 ;  /* 0x0000003600577202 */ /* 0x000fe40000000f00 */
[----:B------:R-:W-:Y:S02]  /*10eb0*/  MOV R53, R49 ;  /* 0x0000003100357202 */ /* 0x000fe40000000f00 */
[----:B------:R-:W-:Y:S01]  /*10ec0*/  LOP3.LUT R0, R5, UR29, R24, 0x96, !PT ;  /* 0x0000001d05007c12 */ /* 0x000fe2000f8e9618 */
[----:B------:R-:W-:Y:S01]  /*10ed0*/  IMAD.MOV.U32 R54, RZ, RZ, R48 ;  /* 0x000000ffff367224 */ /* 0x000fe200078e0030 */
[C---:B------:R-:W-:Y:S01]  /*10ee0*/  LOP3.LUT R5, R4.reuse, 0xffff, RZ, 0xc0, !PT ;  /* 0x0000ffff04057812 */ /* 0x040fe200078ec0ff */
[----:B------:R-:W-:Y:S01]  /*10ef0*/  IMAD.MOV.U32 R52, RZ, RZ, R50 ;  /* 0x000000ffff347224 */ /* 0x000fe200078e0032 */
[----:B------:R-:W-:Y:S01]  /*10f00*/  MOV R63, R51 ;  /* 0x00000033003f7202 */ /* 0x000fe20000000f00 */
[----:B------:R-:W-:Y:S01]  /*10f10*/  IMAD.MOV.U32 R60, RZ, RZ, R46 ;  /* 0x000000ffff3c7224 */ /* 0x000fe200078e002e */
[----:B------:R-:W-:Y:S01]  /*10f20*/  HMMA.16816.F32.BF16 R48, R8, R6, R164 ;  /* 0x000000060830723c */ /* 0x000fe200000418a4 */
[----:B------:R-:W-:Y:S01]  /*10f30*/  IMAD.MOV.U32 R46, RZ, RZ, R15 ;  /* 0x000000ffff2e7224 */ /* 0x000fe200078e000f */
[----:B------:R-:W-:-:S04]  /*10f40*/  LOP3.LUT R15, R4, 0xff, RZ, 0xc0, !PT ;  /* 0x000000ff040f7812 */ /* 0x000fc800078ec0ff */
[----:B--2---:R-:W-:Y:S01]  /*10f50*/  HMMA.16816.F32.BF16 R140, R8, R16, R140 ;  /* 0x00000010088c723c */ /* 0x004fe2000004188c */
[----:B------:R-:W-:-:S06]  /*10f60*/  SHF.R.U32.HI R7, RZ, 0x10, R4 ;  /* 0x00000010ff077819 */ /* 0x000fcc0000011604 */
[----:B------:R-:W-:Y:S02]  /*10f70*/  SHF.R.U32.HI R16, RZ, 0x18, R4 ;  /* 0x00000018ff107819 */ /* 0x000fe40000011604 */
[----:B------:R-:W-:Y:S01]  /*10f80*/  SHF.R.U32.HI R4, RZ, 0x8, R5 ;  /* 0x00000008ff047819 */ /* 0x000fe20000011605 */
[----:B------:R-:W-:-:S03]  /*10f90*/  FFMA.FTZ R5, R228, UR34, -R13 ;  /* 0x00000022e4057c23 */ /* 0x000fc6000801080d */
[----:B------:R-:W-:Y:S01]  /*10fa0*/  PRMT R17, R15, 0x5410, R4 ;  /* 0x000054100f117816 */ /* 0x000fe20000000004 */
[----:B------:R1:W-:Y:S01]  /*10fb0*/  MUFU.EX2 R69, R5 ;  /* 0x0000000500457308 */ /* 0x0003e20000000800 */
[----:B------:R-:W-:Y:S01]  /*10fc0*/  LOP3.LUT R4, R0, 0xffff, RZ, 0xc0, !PT ;  /* 0x0000ffff00047812 */ /* 0x000fe200078ec0ff */
[----:B------:R-:W-:Y:S01]  /*10fd0*/  FFMA.FTZ R6, R223, UR34, -R13 ;  /* 0x00000022df067c23 */ /* 0x000fe2000801080d */
[----:B-1----:R-:W-:-:S04]  /*10fe0*/  LOP3.LUT R5, R7, 0xff, RZ, 0xc0, !PT ;  /* 0x000000ff07057812 */ /* 0x002fc800078ec0ff */
[----:B------:R-:W-:Y:S02]  /*10ff0*/  PRMT R15, R5, 0x5410, R16 ;  /* 0x00005410050f7816 */ /* 0x000fe40000000010 */
[----:B------:R-:W-:Y:S02]  /*11000*/  SHF.R.U32.HI R5, RZ, 0x8, R4 ;  /* 0x00000008ff057819 */ /* 0x000fe40000011604 */
[----:B------:R-:W-:Y:S01]  /*11010*/  LOP3.LUT R4, R0, 0xff, RZ, 0xc0, !PT ;  /* 0x000000ff00047812 */ /* 0x000fe200078ec0ff */
[----:B------:R1:W2:Y:S03]  /*11020*/  MUFU.EX2 R92, R6 ;  /* 0x00000006005c7308 */ /* 0x0002a60000000800 */
[----:B------:R-:W-:Y:S02]  /*11030*/  PRMT R7, R4, 0x5410, R5 ;  /* 0x0000541004077816 */ /* 0x000fe40000000005 */
[----:B------:R-:W-:-:S02]  /*11040*/  SHF.R.U32.HI R4, RZ, 0x10, R0 ;  /* 0x00000010ff047819 */ /* 0x000fc40000011600 */
[----:B------:R-:W-:Y:S02]  /*11050*/  SHF.R.U32.HI R5, RZ, 0x18, R0 ;  /* 0x00000018ff057819 */ /* 0x000fe40000011600 */
[----:B------:R-:W-:Y:S01]  /*11060*/  LOP3.LUT R0, R4, 0xff, RZ, 0xc0, !PT ;  /* 0x000000ff04007812 */ /* 0x000fe200078ec0ff */
[----:B------:R-:W-:Y:S01]  /*11070*/  FFMA.FTZ R4, R183, UR34, -R14 ;  /* 0x00000022b7047c23 */ /* 0x000fe2000801080e */
[----:B-1----:R-:W-:-:S04]  /*11080*/  FFMA.FTZ R6, R181, UR34, -R13 ;  /* 0x00000022b5067c23 */ /* 0x002fc8000801080d */
[----:B------:R1:W-:Y:S08]  /*11090*/  MUFU.EX2 R85, R6 ;  /* 0x0000000600557308 */ /* 0x0003f00000000800 */
[----:B------:R3:W-:Y:S01]  /*110a0*/  MUFU.EX2 R84, R4 ;  /* 0x0000000400547308 */ /* 0x0007e20000000800 */
[----:B-1----:R-:W-:-:S07]  /*110b0*/  FFMA.FTZ R6, R229, UR34, -R14 ;  /* 0x00000022e5067c23 */ /* 0x002fce000801080e */
[----:B------:R1:W4:Y:S01]  /*110c0*/  MUFU.EX2 R68, R6 ;  /* 0x0000000600447308 */ /* 0x0003220000000800 */
[----:B---3--:R-:W-:Y:S01]  /*110d0*/  HSET2.LE.AND R4, R7, R104, PT ;  /* 0x0000006807047233 */ /* 0x008fe20003803000 */
[-C--:B------:R-:W-:Y:S01]  /*110e0*/  FMUL.FTZ R144, R144, R12.reuse ;  /* 0x0000000c90907220 */ /* 0x080fe20000410000 */
[----:B------:R-:W-:Y:S01]  /*110f0*/  FMUL.FTZ R145, R145, R12 ;  /* 0x0000000c91917220 */ /* 0x000fe20000410000 */
[----:B------:R-:W-:Y:S01]  /*11100*/  FMUL.FTZ R146, R146, R2 ;  /* 0x0000000292927220 */ /* 0x000fe20000410000 */
[----:B-1----:R-:W-:Y:S01]  /*11110*/  PRMT R6, R0, 0x5410, R5 ;  /* 0x0000541000067816 */ /* 0x002fe20000000005 */
[----:B------:R-:W-:Y:S01]  /*11120*/  FFMA.FTZ R0, R180, UR34, -R13 ;  /* 0x00000022b4007c23 */ /* 0x000fe2000801080d */
[----:B------:R-:W-:-:S03]  /*11130*/  FFMA.FTZ R5, R182, UR34, -R14 ;  /* 0x00000022b6057c23 */ /* 0x000fc6000801080e */
[----:B------:R2:W1:Y:S01]  /*11140*/  MUFU.EX2 R100, R0 ;  /* 0x0000000000647308 */ /* 0x0004620000000800 */
[----:B------:R-:W-:Y:S01]  /*11150*/  FMUL.FTZ R147, R147, R2 ;  /* 0x0000000293937220 */ /* 0x000fe20000410000 */
[----:B------:R-:W-:Y:S01]  /*11160*/  IMAD.MOV.U32 R62, RZ, RZ, R44 ;  /* 0x000000ffff3e7224 */ /* 0x000fe200078e002c */
[----:B------:R-:W-:Y:S01]  /*11170*/  MOV R61, R45 ;  /* 0x0000002d003d7202 */ /* 0x000fe20000000f00 */
[----:B------:R-:W-:-:S04]  /*11180*/  IMAD.MOV.U32 R70, RZ, RZ, R22 ;  /* 0x000000ffff467224 */ /* 0x000fc800078e0016 */
[----:B------:R4:W-:Y:S01]  /*11190*/  MUFU.EX2 R86, R5 ;  /* 0x0000000500567308 */ /* 0x0009e20000000800 */
[----:B--2---:R-:W-:-:S04]  /*111a0*/  F2FP.BF16.F32.PACK_AB R0, R69, R92 ;  /* 0x0000005c4500723e */ /* 0x004fc800000010ff */
[----:B------:R-:W-:Y:S02]  /*111b0*/  LOP3.LUT R4, R4, R0, RZ, 0xc0, !PT ;  /* 0x0000000004047212 */ /* 0x000fe400078ec0ff */
[----:B------:R-:W-:Y:S02]  /*111c0*/  HSET2.LE.AND R0, R6, R104, PT ;  /* 0x0000006806007233 */ /* 0x000fe40003803000 */
[----:B----4-:R-:W-:Y:S01]  /*111d0*/  F2FP.BF16.F32.PACK_AB R5, R84, R68 ;  /* 0x000000445405723e */ /* 0x010fe200000010ff */
[----:B------:R-:W-:Y:S01]  /*111e0*/  IMAD.MOV.U32 R44, RZ, RZ, R21 ;  /* 0x000000ffff2c7224 */ /* 0x000fe200078e0015 */
[----:B------:R-:W-:Y:S02]  /*111f0*/  MOV R79, R23 ;  /* 0x00000017004f7202 */ /* 0x000fe40000000f00 */
[----:B------:R-:W-:Y:S01]  /*11200*/  MOV R45, R20 ;  /* 0x00000014002d7202 */ /* 0x000fe20000000f00 */
[----:B------:R-:W-:Y:S01]  /*11210*/  HMMA.16816.F32.BF16 R144, R8, R18, R144 ;  /* 0x000000120890723c */ /* 0x000fe20000041890 */
[----:B------:R-:W2:Y:S01]  /*11220*/  LDSM.16.MT88.4 R20, [R197+0x18800] ;  /* 0x01880000c514783b */ /* 0x000ea20000004200 */
[----:B------:R-:W-:-:S02]  /*11230*/  LOP3.LUT R5, R0, R5, RZ, 0xc0, !PT ;  /* 0x0000000500057212 */ /* 0x000fc400078ec0ff */
[----:B------:R-:W-:Y:S01]  /*11240*/  HSET2.LE.AND R0, R17, R104, PT ;  /* 0x0000006811007233 */ /* 0x000fe20003803000 */
[----:B------:R-:W-:Y:S04]  /*11250*/  LDSM.16.MT88.4 R8, [R198+0x18800] ;  /* 0x01880000c608783b */ /* 0x000fe80000004200 */
[----:B------:R-:W3:Y:S01]  /*11260*/  LDSM.16.MT88.4 R16, [R199+0x18800] ;  /* 0x01880000c710783b */ /* 0x000ee20000004200 */
[----:B------:R-:W-:-:S04]  /*11270*/  FFMA.FTZ R6, R224, UR34, -R14 ;  /* 0x00000022e0067c23 */ /* 0x000fc8000801080e */
[----:B------:R1:W4:Y:S01]  /*11280*/  MUFU.EX2 R107, R6 ;  /* 0x00000006006b7308 */ /* 0x0003220000000800 */
[----:B------:R-:W-:Y:S02]  /*11290*/  MOV R106, R60 ;  /* 0x0000003c006a7202 */ /* 0x000fe40000000f00 */
[----:B-1----:R-:W-:Y:S02]  /*112a0*/  F2FP.BF16.F32.PACK_AB R6, R100, R85 ;  /* 0x000000556406723e */ /* 0x002fe400000010ff */
[----:B----4-:R-:W-:Y:S02]  /*112b0*/  F2FP.BF16.F32.PACK_AB R7, R107, R86 ;  /* 0x000000566b07723e */ /* 0x010fe400000010ff */
[----:B------:R-:W-:Y:S02]  /*112c0*/  LOP3.LUT R6, R0, R6, RZ, 0xc0, !PT ;  /* 0x0000000600067212 */ /* 0x000fe400078ec0ff */
[----:B------:R-:W-:-:S05]  /*112d0*/  HSET2.LE.AND R0, R15, R104, PT ;  /* 0x000000680f007233 */ /* 0x000fca0003803000 */
[----:B------:R-:W-:Y:S01]  /*112e0*/  LOP3.LUT R7, R0, R7, RZ, 0xc0, !PT ;  /* 0x0000000700077212 */ /* 0x000fe200078ec0ff */
[----:B------:R-:W-:Y:S01]  /*112f0*/  IMAD.MOV.U32 R15, RZ, RZ, R61 ;  /* 0x000000ffff0f7224 */ /* 0x000fe200078e003d */
[----:B------:R-:W-:Y:S01]  /*11300*/  MOV R95, R62 ;  /* 0x0000003e005f7202 */ /* 0x000fe20000000f00 */
[----:B------:R-:W-:Y:S01]  /*11310*/  IMAD.MOV.U32 R88, RZ, RZ, R26 ;  /* 0x000000ffff587224 */ /* 0x000fe200078e001a */
[----:B------:R-:W-:Y:S01]  /*11320*/  MOV R101, R63 ;  /* 0x0000003f00657202 */ /* 0x000fe20000000f00 */
[----:B------:R-:W-:Y:S01]  /*11330*/  IMAD.MOV.U32 R109, RZ, RZ, R77 ;  /* 0x000000ffff6d7224 */ /* 0x000fe200078e004d */
[----:B------:R-:W-:Y:S01]  /*11340*/  MOV R89, R27 ;  /* 0x0000001b00597202 */ /* 0x000fe20000000f00 */
[----:B--2---:R-:W-:Y:S01]  /*11350*/  HMMA.16816.F32.BF16 R60, R4, R22, R244 ;  /* 0x00000016043c723c */ /* 0x004fe200000418f4 */
[----:B------:R-:W-:Y:S01]  /*11360*/  MOV R108, R76 ;  /* 0x0000004c006c7202 */ /* 0x000fe20000000f00 */
[----:B------:R-:W-:Y:S01]  /*11370*/  IMAD.MOV.U32 R228, RZ, RZ, R70 ;  /* 0x000000ffffe47224 */ /* 0x000fe200078e0046 */
[----:B------:R-:W-:-:S02]  /*11380*/  MOV R110, R78 ;  /* 0x0000004e006e7202 */ /* 0x000fc40000000f00 */
[----:B------:R-:W-:Y:S02]  /*11390*/  MOV R111, R79 ;  /* 0x0000004f006f7202 */ /* 0x000fe40000000f00 */
[----:B------:R-:W-:Y:S01]  /*113a0*/  MOV R105, R71 ;  /* 0x0000004700697202 */ /* 0x000fe20000000f00 */
[C---:B---3--:R-:W-:Y:S01]  /*113b0*/  HMMA.16816.F32.BF16 R76, R4.reuse, R18, R236 ;  /* 0x00000012044c723c */ /* 0x048fe200000418ec */
[----:B------:R-:W-:Y:S01]  /*113c0*/  MOV R246, R69 ;  /* 0x0000004500f67202 */ /* 0x000fe20000000f00 */
[----:B------:R-:W-:Y:S01]  /*113d0*/  IMAD.MOV.U32 R102, RZ, RZ, R52 ;  /* 0x000000ffff667224 */ /* 0x000fe200078e0034 */
[----:B------:R-:W-:Y:S01]  /*113e0*/  MOV R245, R68 ;  /* 0x0000004400f57202 */ /* 0x000fe20000000f00 */
[----:B------:R-:W-:Y:S01]  /*113f0*/  IMAD.MOV.U32 R93, RZ, RZ, R55 ;  /* 0x000000ffff5d7224 */ /* 0x000fe200078e0037 */
[----:B------:R-:W-:Y:S01]  /*11400*/  MOV R103, R53 ;  /* 0x0000003500677202 */ /* 0x000fe20000000f00 */
[C---:B------:R-:W-:Y:S01]  /*11410*/  HMMA.16816.F32.BF16 R68, R4.reuse, R16, R240 ;  /* 0x000000100444723c */ /* 0x040fe200000418f0 */
[----:B------:R-:W-:Y:S01]  /*11420*/  MOV R94, R54 ;  /* 0x00000036005e7202 */ /* 0x000fe20000000f00 */
[----:B------:R-:W1:Y:S01]  /*11430*/  LDSM.16.MT88.4 R16, [R197+0x1a800] ;  /* 0x01a80000c510783b */ /* 0x000e620000004200 */
        /* <DEDUP_REMOVED lines=8> */
[----:B------:R-:W-:Y:S01]  /*114c0*/  MOV R249, R86 ;  /* 0x0000005600f97202 */ /* 0x000fe20000000f00 */
[----:B------:R-:W-:Y:S01]  /*114d0*/  IMAD.MOV.U32 R223, RZ, RZ, R101 ;  /* 0x000000ffffdf7224 */ /* 0x000fe200078e0065 */
[----:B------:R-:W-:Y:S01]  /*114e0*/  MOV R248, R85 ;  /* 0x0000005500f87202 */ /* 0x000fe20000000f00 */
[----:B------:R-:W-:Y:S01]  /*114f0*/  IMAD.MOV.U32 R182, RZ, RZ, R95 ;  /* 0x000000ffffb67224 */ /* 0x000fe200078e005f */
[----:B------:R-:W-:Y:S01]  /*11500*/  MOV R229, R227 ;  /* 0x000000e300e57202 */ /* 0x000fe20000000f00 */
[----:B------:R-:W-:Y:S01]  /*11510*/  HMMA.16816.F32.BF16 R84, R4, R8, R192 ;  /* 0x000000080454723c */ /* 0x000fe200000418c0 */
        /* <DEDUP_REMOVED lines=10> */
[----:B------:R-:W-:Y:S01]  /*115c0*/  LDSM.16.MT88.4 R24, [R196+0x18800] ;  /* 0x01880000c418783b */ /* 0x000fe20000004200 */
[----:B------:R-:W-:-:S02]  /*115d0*/  MOV R239, R105 ;  /* 0x0000006900ef7202 */ /* 0x000fc40000000f00 */
[----:B------:R-:W-:Y:S02]  /*115e0*/  MOV R251, R107 ;  /* 0x0000006b00fb7202 */ /* 0x000fe40000000f00 */
[C---:B-1----:R-:W-:Y:S06]  /*115f0*/  HMMA.16816.F32.BF16 R104, R4.reuse, R16, R172 ;  /* 0x000000100468723c */ /* 0x042fec00000418ac */
[----:B------:R-:W-:Y:S01]  /*11600*/  HMMA.16816.F32.BF16 R108, R4, R18, R168 ;  /* 0x00000012046c723c */ /* 0x000fe200000418a8 */
[----:B------:R-:W1:Y:S01]  /*11610*/  LDSM.16.MT88.4 R16, [R196+0x1c800] ;  /* 0x01c80000c410783b */ /* 0x000e620000004200 */
[----:B------:R-:W-:Y:S01]  /*11620*/  MOV R250, R100 ;  /* 0x0000006400fa7202 */ /* 0x000fe20000000f00 */
[----:B------:R-:W-:Y:S01]  /*11630*/  IMAD.MOV.U32 R244, RZ, RZ, R92 ;  /* 0x000000fffff47224 */ /* 0x000fe200078e005c */
[----:B------:R-:W-:-:S02]  /*11640*/  MOV R241, R102 ;  /* 0x0000006600f17202 */ /* 0x000fc40000000f00 */
[C---:B--2---:R-:W-:Y:S06]  /*11650*/  HMMA.16816.F32.BF16 R56, R4.reuse, R8, R56 ;  /* 0x000000080438723c */ /* 0x044fec0000041838 */
[----:B------:R-:W-:Y:S01]  /*11660*/  HMMA.16816.F32.BF16 R64, R4, R10, R64 ;  /* 0x0000000a0440723c */ /* 0x000fe20000041840 */
[----:B------:R-:W2:Y:S01]  /*11670*/  LDSM.16.MT88.4 R8, [R197+0x1c800] ;  /* 0x01c80000c508783b */ /* 0x000ea20000004200 */
[----:B------:R-:W-:Y:S02]  /*11680*/  MOV R242, R103 ;  /* 0x0000006700f27202 */ /* 0x000fe40000000f00 */
[----:B------:R-:W-:-:S02]  /*11690*/  MOV R243, R93 ;  /* 0x0000005d00f37202 */ /* 0x000fc40000000f00 */
[----:B------:R-:W-:Y:S01]  /*116a0*/  MOV R0, R94 ;  /* 0x0000005e00007202 */ /* 0x000fe20000000f00 */
[C---:B------:R-:W-:Y:S06]  /*116b0*/  HMMA.16816.F32.BF16 R100, R4.reuse, R22, R176 ;  /* 0x000000160464723c */ /* 0x040fec00000418b0 */
[----:B------:R-:W-:Y:S01]  /*116c0*/  HMMA.16816.F32.BF16 R92, R4, R20, R188 ;  /* 0x00000014045c723c */ /* 0x000fe200000418bc */
[----:B------:R-:W3:Y:S01]  /*116d0*/  LDSM.16.MT88.4 R20, [R198+0x1a800] ;  /* 0x01a80000c614783b */ /* 0x000ee20000004200 */
[----:B------:R-:W-:Y:S02]  /*116e0*/  MOV R180, R226 ;  /* 0x000000e200b47202 */ /* 0x000fe40000000f00 */
[----:B------:R-:W-:-:S02]  /*116f0*/  MOV R236, R181 ;  /* 0x000000b500ec7202 */ /* 0x000fc40000000f00 */
[----:B-1----:R-:W-:Y:S07]  /*11700*/  HMMA.16816.F32.BF16 R224, R4, R16, R72 ;  /* 0x0000001004e0723c */ /* 0x002fee0000041848 */
[----:B------:R-:W-:Y:S01]  /*11710*/  MOV R74, R239 ;  /* 0x000000ef004a7202 */ /* 0x000fe20000000f00 */
[----:B------:R-:W-:Y:S01]  /*11720*/  IMAD.MOV.U32 R239, RZ, RZ, R240 ;  /* 0x000000ffffef7224 */ /* 0x000fe200078e00f0 */
[----:B------:R-:W-:Y:S01]  /*11730*/  MOV R75, R237 ;  /* 0x000000ed004b7202 */ /* 0x000fe20000000f00 */
[----:B------:R-:W-:Y:S01]  /*11740*/  IMAD.MOV.U32 R237, RZ, RZ, R183 ;  /* 0x000000ffffed7224 */ /* 0x000fe200078e00b7 */
[----:B------:R-:W-:-:S02]  /*11750*/  MOV R73, R241 ;  /* 0x000000f100497202 */ /* 0x000fc40000000f00 */
[----:B------:R-:W-:Y:S02]  /*11760*/  MOV R241, R182 ;  /* 0x000000b600f17202 */ /* 0x000fe40000000f00 */
[----:B------:R-:W-:Y:S02]  /*11770*/  MOV R240, R180 ;  /* 0x000000b400f07202 */ /* 0x000fe40000000f00 */
[----:B--2---:R-:W-:Y:S07]  /*11780*/  HMMA.16816.F32.BF16 R180, R4, R8, R40 ;  /* 0x0000000804b4723c */ /* 0x004fee0000041828 */
[----:B------:R-:W-:Y:S01]  /*11790*/  MOV R40, R164 ;  /* 0x000000a400287202 */ /* 0x000fe20000000f00 */
[----:B------:R-:W-:Y:S01]  /*117a0*/  IMAD.MOV.U32 R43, RZ, RZ, R165 ;  /* 0x000000ffff2b7224 */ /* 0x000fe200078e00a5 */
[----:B------:R-:W-:-:S02]  /*117b0*/  MOV R41, R166 ;  /* 0x000000a600297202 */ /* 0x000fc40000000f00 */
[----:B------:R-:W-:Y:S02]  /*117c0*/  MOV R42, R167 ;  /* 0x000000a7002a7202 */ /* 0x000fe40000000f00 */
[C---:B------:R-:W-:Y:S01]  /*117d0*/  HMMA.16816.F32.BF16 R164, R4.reuse, R10, R36 ;  /* 0x0000000a04a4723c */ /* 0x040fe20000041824 */
[----:B------:R-:W1:Y:S05]  /*117e0*/  LDSM.16.MT88.4 R8, [R196+0x1e800] ;  /* 0x01e80000c408783b */ /* 0x000e6a0000004200 */
[C---:B---3--:R-:W-:Y:S06]  /*117f0*/  HMMA.16816.F32.BF16 R152, R4.reuse, R20, R152 ;  /* 0x000000140498723c */ /* 0x048fec0000041898 */
[C---:B------:R-:W-:Y:S01]  /*11800*/  HMMA.16816.F32.BF16 R192, R4.reuse, R22, R80 ;  /* 0x0000001604c0723c */ /* 0x040fe20000041850 */
[----:B------:R-:W2:Y:S05]  /*11810*/  LDSM.16.MT88.4 R20, [R199+0x1c800] ;  /* 0x01c80000c714783b */ /* 0x000eaa0000004200 */
[----:B------:R-:W-:Y:S01]  /*11820*/  HMMA.16816.F32.BF16 R188, R4, R18, R96 ;  /* 0x0000001204bc723c */ /* 0x000fe20000041860 */
[----:B------:R-:W3:Y:S01]  /*11830*/  LDSM.16.MT88.4 R16, [R197+0x1e800] ;  /* 0x01e80000c510783b */ /* 0x000ee20000004200 */
[----:B------:R-:W-:Y:S01]  /*11840*/  UIADD3 UR33, UR33, 0x1, URZ ;  /* 0x0000000121217890 */ /* 0x000fe2000fffe03f */
[----:B------:R-:W-:Y:S01]  /*11850*/  MOV R72, R242 ;  /* 0x000000f200487202 */ /* 0x000fe20000000f00 */
[----:B------:R-:W-:-:S04]  /*11860*/  IMAD.MOV.U32 R242, RZ, RZ, R0 ;  /* 0x000000fffff27224 */ /* 0x000fc800078e0000 */
[----:B------:R-:W-:-:S04]  /*11870*/  MOV R0, UR33 ;  /* 0x0000002100007c02 */ /* 0x000fc80008000f00 */
[----:B------:R-:W-:Y:S01]  /*11880*/  LOP3.LUT R0, R231, UR37, R0, 0x96, !PT ;  /* 0x00000025e7007c12 */ /* 0x000fe2000f8e9600 */
[----:B------:R-:W-:Y:S01]  /*11890*/  HMMA.16816.F32.BF16 R156, R4, R24, R156 ;  /* 0x00000018049c723c */ /* 0x000fe2000004189c */
[----:B------:R-:W-:Y:S01]  /*118a0*/  IMAD.MOV.U32 R38, RZ, RZ, R186 ;  /* 0x000000ffff267224 */ /* 0x000fe200078e00ba */
[----:B------:R-:W-:-:S04]  /*118b0*/  MOV R39, R187 ;  /* 0x000000bb00277202 */ /* 0x000fc80000000f00 */
[C---:B------:R-:W-:Y:S01]  /*118c0*/  HMMA.16816.F32.BF16 R44, R4.reuse, R26, R44 ;  /* 0x0000001a042c723c */ /* 0x040fe2000004182c */
[----:B------:R-:W4:Y:S05]  /*118d0*/  LDSM.16.MT88.4 R24, [R198+0x1c800] ;  /* 0x01c80000c618783b */ /* 0x000f2a0000004200 */
[C---:B-1----:R-:W-:Y:S07]  /*118e0*/  HMMA.16816.F32.BF16 R80, R4.reuse, R10, R128 ;  /* 0x0000000a0450723c */ /* 0x042fee0000041880 */
[----:B------:R-:W-:Y:S01]  /*118f0*/  IMAD.WIDE.U32 R10, R0, -0x326172a9, RZ ;  /* 0xcd9e8d57000a7825 */ /* 0x000fe200078e00ff */
[C---:B--2---:R-:W-:Y:S04]  /*11900*/  HMMA.16816.F32.BF16 R168, R4.reuse, R20, R32 ;  /* 0x0000001404a8723c */ /* 0x044fe80000041820 */
[----:B------:R-:W-:Y:S01]  /*11910*/  LOP3.LUT R0, R11, UR11, R38, 0x96, !PT ;  /* 0x0000000b0b007c12 */ /* 0x000fe2000f8e9626 */
[----:B------:R-:W-:Y:S01]  /*11920*/  IMAD.MOV.U32 R36, RZ, RZ, R72 ;  /* 0x000000ffff247224 */ /* 0x000fe200078e0048 */
[C---:B------:R-:W-:Y:S01]  /*11930*/  HMMA.16816.F32.BF16 R184, R4.reuse, R22, R112 ;  /* 0x0000001604b8723c */ /* 0x040fe20000041870 */
[----:B------:R-:W1:Y:S01]  /*11940*/  LDSM.16.MT88.4 R20, [R199+0x1e800] ;  /* 0x01e80000c714783b */ /* 0x000e620000004200 */
[----:B------:R-:W-:Y:S01]  /*11950*/  IMAD.MOV.U32 R34, RZ, RZ, R40 ;  /* 0x000000ffff227224 */ /* 0x000fe200078e0028 */
[----:B------:R-:W-:Y:S01]  /*11960*/  MOV R38, R73 ;  /* 0x0000004900267202 */ /* 0x000fe20000000f00 */
[----:B------:R-:W-:Y:S01]  /*11970*/  IMAD.MOV.U32 R40, RZ, RZ, R75 ;  /* 0x000000ffff287224 */ /* 0x000fe200078e004b */
[----:B------:R-:W-:Y:S01]  /*11980*/  MOV R39, R74 ;  /* 0x0000004a00277202 */ /* 0x000fe20000000f00 */
[C---:B---3--:R-:W-:Y:S06]  /*11990*/  HMMA.16816.F32.BF16 R136, R4.reuse, R18, R136 ;  /* 0x000000120488723c */ /* 0x048fec0000041888 */
[C---:B------:R-:W-:Y:S01]  /*119a0*/  HMMA.16816.F32.BF16 R72, R4.reuse, R16, R132 ;  /* 0x000000100448723c */ /* 0x040fe20000041884 */
[----:B------:R-:W2:Y:S05]  /*119b0*/  LDSM.16.MT88.4 R16, [R198+0x1e800] ;  /* 0x01e80000c610783b */ /* 0x000eaa0000004200 */
[----:B------:R-:W-:Y:S01]  /*119c0*/  HMMA.16816.F32.BF16 R96, R4, R8, R124 ;  /* 0x000000080460723c */ /* 0x000fe2000004187c */
[----:B------:R-:W-:-:S06]  /*119d0*/  MOV R35, R41 ;  /* 0x0000002900237202 */ /* 0x000fcc0000000f00 */
[----:B------:R-:W-:Y:S01]  /*119e0*/  IMAD.WIDE.U32 R8, R0, -0x2daee0ad, RZ ;  /* 0xd2511f5300087825 */ /* 0x000fe200078e00ff */
[----:B------:R-:W-:Y:S02]  /*119f0*/  LOP3.LUT R0, R29, UR9, R10, 0x96, !PT ;  /* 0x000000091d007c12 */ /* 0x000fe4000f8e960a */
[----:B------:R-:W-:Y:S02]  /*11a00*/  MOV R37, R42 ;  /* 0x0000002a00257202 */ /* 0x000fe40000000f00 */
[----:B------:R-:W-:Y:S01]  /*11a10*/  MOV R41, R238 ;  /* 0x000000ee00297202 */ /* 0x000fe20000000f00 */
[----:B------:R-:W-:Y:S01]  /*11a20*/  IMAD.MOV.U32 R238, RZ, RZ, R200 ;  /* 0x000000ffffee7224 */ /* 0x000fe200078e00c8 */
[----:B------:R-:W-:Y:S01]  /*11a30*/  MOV R42, R15 ;  /* 0x0000000f002a7202 */ /* 0x000fe20000000f00 */
[----:B------:R-:W-:Y:S01]  /*11a40*/  IMAD.WIDE.U32 R10, R0, -0x2daee0ad, RZ ;  /* 0xd2511f53000a7825 */ /* 0x000fe200078e00ff */
[----:B------:R-:W-:-:S03]  /*11a50*/  LOP3.LUT R15, R9, UR8, R30, 0x96, !PT ;  /* 0x00000008090f7c12 */ /* 0x000fc6000f8e961e */
[----:B------:R-:W-:Y:S01]  /*11a60*/  FFMA.FTZ R9, R34, UR34, -R13 ;  /* 0x0000002222097c23 */ /* 0x000fe2000801080d */
[----:B------:R-:W-:Y:S01]  /*11a70*/  MOV R33, R35 ;  /* 0x0000002300217202 */ /* 0x000fe20000000f00 */
[----:B------:R-:W-:Y:S01]  /*11a80*/  IMAD.MOV.U32 R35, RZ, RZ, R39 ;  /* 0x000000ffff237224 */ /* 0x000fe200078e0027 */
[----:B------:R-:W-:Y:S01]  /*11a90*/  MOV R34, R38 ;  /* 0x0000002600227202 */ /* 0x000fe20000000f00 */
[----:B----4-:R-:W-:Y:S01]  /*11aa0*/  HMMA.16816.F32.BF16 R176, R4, R24, R116 ;  /* 0x0000001804b0723c */ /* 0x010fe20000041874 */
[----:B------:R-:W-:Y:S01]  /*11ab0*/  MOV R38, R40 ;  /* 0x0000002800267202 */ /* 0x000fe20000000f00 */
[----:B------:R-:W-:Y:S01]  /*11ac0*/  IMAD.MOV.U32 R40, RZ, RZ, R42 ;  /* 0x000000ffff287224 */ /* 0x000fe200078e002a */
[----:B------:R-:W-:Y:S01]  /*11ad0*/  MOV R39, R41 ;  /* 0x0000002900277202 */ /* 0x000fe20000000f00 */
[----:B------:R3:W5:Y:S01]  /*11ae0*/  LDL.LU R200, [R1+0x60] ;  /* 0x0000600001c87983 */ /* 0x0007620000300800 */
[----:B------:R-:W-:Y:S02]  /*11af0*/  MOV R41, R238 ;  /* 0x000000ee00297202 */ /* 0x000fe40000000f00 */
[----:B------:R-:W-:Y:S01]  /*11b00*/  LOP3.LUT R0, R11, UR6, R8, 0x96, !PT ;  /* 0x000000060b007c12 */ /* 0x000fe2000f8e9608 */
[----:B------:R-:W-:Y:S01]  /*11b10*/  FFMA.FTZ R11, R33, UR34, -R13 ;  /* 0x00000022210b7c23 */ /* 0x000fe2000801080d */
[----:B------:R4:W-:Y:S01]  /*11b20*/  MUFU.EX2 R238, R9 ;  /* 0x0000000900ee7308 */ /* 0x0009e20000000800 */
[----:B------:R-:W-:Y:S01]  /*11b30*/  IMAD.MOV.U32 R33, RZ, RZ, R35 ;  /* 0x000000ffff217224 */ /* 0x000fe200078e0023 */
[----:B------:R-:W-:Y:S01]  /*11b40*/  MOV R35, R41 ;  /* 0x0000002900237202 */ /* 0x000fe20000000f00 */
[----:B------:R-:W-:-:S02]  /*11b50*/  IMAD.MOV.U32 R114, RZ, RZ, R40 ;  /* 0x000000ffff727224 */ /* 0x000fc400078e0028 */
[----:B------:R-:W-:Y:S01]  /*11b60*/  IMAD.WIDE.U32 R40, R0, -0x326172a9, RZ ;  /* 0xcd9e8d5700287825 */ /* 0x000fe200078e00ff */
[----:B------:R-:W-:Y:S02]  /*11b70*/  MOV R42, R151 ;  /* 0x00000097002a7202 */ /* 0x000fe40000000f00 */
[----:B------:R-:W-:Y:S01]  /*11b80*/  MOV R32, R237 ;  /* 0x000000ed00207202 */ /* 0x000fe20000000f00 */
[----:B-1----:R-:W-:Y:S01]  /*11b90*/  HMMA.16816.F32.BF16 R160, R4, R20, R160 ;  /* 0x0000001404a0723c */ /* 0x002fe200000418a0 */
[----:B----4-:R-:W-:Y:S01]  /*11ba0*/  IMAD.WIDE.U32 R8, R15, -0x326172a9, RZ ;  /* 0xcd9e8d570f087825 */ /* 0x010fe200078e00ff */
[----:B------:R-:W-:-:S04]  /*11bb0*/  MOV R112, R38 ;  /* 0x0000002600707202 */ /* 0x000fc80000000f00 */
[C---:B------:R-:W-:Y:S01]  /*11bc0*/  HMMA.16816.F32.BF16 R48, R4.reuse, R22, R48 ;  /* 0x000000160430723c */ /* 0x040fe20000041830 */
[----:B------:R-:W-:Y:S01]  /*11bd0*/  MOV R113, R39 ;  /* 0x0000002700717202 */ /* 0x000fe20000000f00 */
[----:B------:R-:W1:Y:S01]  /*11be0*/  LDSM.16.MT88.4 R20, [R197+0x19000] ;  /* 0x01900000c514783b */ /* 0x000e620000004200 */
[----:B------:R-:W-:Y:S01]  /*11bf0*/  LOP3.LUT R15, R9, UR7, R28, 0x96, !PT ;  /* 0x00000007090f7c12 */ /* 0x000fe2000f8e961c */
[----:B------:R-:W-:Y:S01]  /*11c00*/  FFMA.FTZ R9, R234, UR34, -R13 ;  /* 0x00000022ea097c23 */ /* 0x000fe2000801080d */
[----:B------:R-:W-:Y:S01]  /*11c10*/  LOP3.LUT R0, R41, UR10, R8, 0x96, !PT ;  /* 0x0000000a29007c12 */ /* 0x000fe2000f8e9608 */
[C---:B------:R-:W-:Y:S01]  /*11c20*/  HMMA.16816.F32.BF16 R172, R4.reuse, R26, R120 ;  /* 0x0000001a04ac723c */ /* 0x040fe20000041878 */
[----:B------:R-:W-:Y:S01]  /*11c30*/  MOV R115, R42 ;  /* 0x0000002a00737202 */ /* 0x000fe20000000f00 */
[----:B------:R4:W-:Y:S01]  /*11c40*/  MUFU.EX2 R237, R9 ;  /* 0x0000000900ed7308 */ /* 0x0009e20000000800 */
[----:B------:R-:W-:Y:S01]  /*11c50*/  IMAD.MOV.U32 R119, RZ, RZ, R113 ;  /* 0x000000ffff777224 */ /* 0x000fe200078e0071 */
[----:B------:R-:W3:Y:S01]  /*11c60*/  LDSM.16.MT88.4 R24, [R196+0x19000] ;  /* 0x01900000c418783b */ /* 0x000ee20000004200 */
[----:B------:R-:W-:Y:S01]  /*11c70*/  IMAD.WIDE.U32 R38, R0, -0x2daee0ad, RZ ;  /* 0xd2511f5300267825 */ /* 0x000fe200078e00ff */
[----:B--2---:R-:W-:Y:S02]  /*11c80*/  HMMA.16816.F32.BF16 R140, R4, R16, R140 ;  /* 0x00000010048c723c */ /* 0x004fe4000004188c */
[----:B------:R-:W-:Y:S01]  /*11c90*/  LDSM.16.MT88.4 R28, [R199+0x19000] ;  /* 0x01900000c71c783b */ /* 0x000fe20000004200 */
[----:B------:R-:W-:-:S02]  /*11ca0*/  IMAD.MOV.U32 R42, RZ, RZ, R236 ;  /* 0x000000ffff2a7224 */ /* 0x000fc400078e00ec */
[----:B------:R2:W1:Y:S01]  /*11cb0*/  MUFU.EX2 R236, R11 ;  /* 0x0000000b00ec7308 */ /* 0x0004620000000800 */
[----:B------:R-:W-:Y:S01]  /*11cc0*/  MOV R113, R115 ;  /* 0x0000007300717202 */ /* 0x000fe20000000f00 */
[----:B------:R-:W-:Y:S01]  /*11cd0*/  HMMA.16816.F32.BF16 R144, R4, R18, R144 ;  /* 0x000000120490723c */ /* 0x000fe20000041890 */
[----:B------:R-:W-:Y:S01]  /*11ce0*/  MOV R126, R35 ;  /* 0x00000023007e7202 */ /* 0x000fe20000000f00 */
[----:B------:R1:W5:Y:S01]  /*11cf0*/  LDL.LU R151, [R1+0x5c] ;  /* 0x00005c0001977983 */ /* 0x0003620000300800 */
[----:B----4-:R-:W-:Y:S01]  /*11d00*/  IMAD.WIDE.U32 R8, R15, -0x2daee0ad, RZ ;  /* 0xd2511f530f087825 */ /* 0x010fe200078e00ff */
[----:B------:R-:W-:-:S04]  /*11d10*/  MOV R115, R33 ;  /* 0x0000002100737202 */ /* 0x000fc80000000f00 */
[----:B------:R-:W-:Y:S02]  /*11d20*/  LOP3.LUT R10, R9, UR20, R10, 0x96, !PT ;  /* 0x00000014090a7c12 */ /* 0x000fe4000f8e960a */
[----:B------:R-:W-:Y:S01]  /*11d30*/  LOP3.LUT R0, R39, UR15, R8, 0x96, !PT ;  /* 0x0000000f27007c12 */ /* 0x000fe2000f8e9608 */
[----:B--2---:R-:W-:Y:S01]  /*11d40*/  FFMA.FTZ R11, R235, UR34, -R13 ;  /* 0x00000022eb0b7c23 */ /* 0x004fe2000801080d */
[----:B------:R-:W-:Y:S02]  /*11d50*/  MOV R235, R112 ;  /* 0x0000007000eb7202 */ /* 0x000fe40000000f00 */
[----:B------:R-:W-:Y:S01]  /*11d60*/  MOV R112, R114 ;  /* 0x0000007200707202 */ /* 0x000fe20000000f00 */
[----:B------:R-:W-:Y:S01]  /*11d70*/  IMAD.MOV.U32 R114, RZ, RZ, R32 ;  /* 0x000000ffff727224 */ /* 0x000fe200078e0020 */
[----:B------:R-:W-:Y:S01]  /*11d80*/  MOV R32, R34 ;  /* 0x0000002200207202 */ /* 0x000fe20000000f00 */
[----:B------:R-:W-:Y:S01]  /*11d90*/  IMAD.MOV.U32 R33, RZ, RZ, R36 ;  /* 0x000000ffff217224 */ /* 0x000fe200078e0024 */
[----:B------:R-:W-:Y:S01]  /*11da0*/  MOV R34, R37 ;  /* 0x0000002500227202 */ /* 0x000fe20000000f00 */
[----:B------:R-:W-:-:S04]  /*11db0*/  IMAD.WIDE.U32 R36, R10, -0x326172a9, RZ ;  /* 0xcd9e8d570a247825 */ /* 0x000fc800078e00ff */
[----:B------:R-:W-:Y:S01]  /*11dc0*/  FFMA.FTZ R10, R119, UR34, -R14 ;  /* 0x00000022770a7c23 */ /* 0x000fe2000801080e */
[----:B------:R-:W-:-:S04]  /*11dd0*/  IMAD.WIDE.U32 R8, R0, -0x326172a9, RZ ;  /* 0xcd9e8d5700087825 */ /* 0x000fc800078e00ff */
[----:B------:R-:W-:Y:S01]  /*11de0*/  FFMA.FTZ R4, R229, UR34, -R14 ;  /* 0x00000022e5047c23 */ /* 0x000fe2000801080e */
[----:B------:R2:W4:Y:S01]  /*11df0*/  MUFU.EX2 R234, R11 ;  /* 0x0000000b00ea7308 */ /* 0x0005220000000800 */
[----:B------:R-:W-:Y:S02]  /*11e00*/  LOP3.LUT R0, R9, UR4, R36, 0x96, !PT ;  /* 0x0000000409007c12 */ /* 0x000fe4000f8e9624 */
[C---:B------:R-:W-:Y:S02]  /*11e10*/  LOP3.LUT R9, R8.reuse, 0xffff, RZ, 0xc0, !PT ;  /* 0x0000ffff08097812 */ /* 0x040fe400078ec0ff */
[----:B------:R-:W-:-:S03]  /*11e20*/  LOP3.LUT R15, R8, 0xff, RZ, 0xc0, !PT ;  /* 0x000000ff080f7812 */ /* 0x000fc600078ec0ff */
[----:B------:R1:W-:Y:S01]  /*11e30*/  MUFU.EX2 R231, R10 ;  /* 0x0000000a00e77308 */ /* 0x0003e20000000800 */
[----:B------:R-:W-:Y:S02]  /*11e40*/  SHF.R.U32.HI R16, RZ, 0x18, R8 ;  /* 0x00000018ff107819 */ /* 0x000fe40000011608 */
[----:B------:R-:W-:-:S05]  /*11e50*/  MOV R119, R228 ;  /* 0x000000e400777202 */ /* 0x000fca0000000f00 */
[----:B------:R3:W-:Y:S01]  /*11e60*/  MUFU.EX2 R229, R4 ;  /* 0x0000000400e57308 */ /* 0x0007e20000000800 */
[----:B--2---:R-:W-:Y:S01]  /*11e70*/  SHF.R.U32.HI R11, RZ, 0x10, R8 ;  /* 0x00000010ff0b7819 */ /* 0x004fe20000011608 */
[----:B------:R-:W-:Y:S01]  /*11e80*/  FFMA.FTZ R8, R113, UR34, -R14 ;  /* 0x0000002271087c23 */ /* 0x000fe2000801080e */
[----:B------:R-:W-:Y:S02]  /*11e90*/  SHF.R.U32.HI R5, RZ, 0x10, R0 ;  /* 0x00000010ff057819 */ /* 0x000fe40000011600 */
[----:B------:R-:W-:Y:S01]  /*11ea0*/  LOP3.LUT R7, R0, 0xff, RZ, 0xc0, !PT ;  /* 0x000000ff00077812 */ /* 0x000fe200078ec0ff */
[----:B-1----:R-:W-:Y:S01]  /*11eb0*/  FFMA.FTZ R10, R112, UR34, -R14 ;  /* 0x00000022700a7c23 */ /* 0x002fe2000801080e */
[----:B------:R-:W-:Y:S01]  /*11ec0*/  SHF.R.U32.HI R6, RZ, 0x18, R0 ;  /* 0x00000018ff067819 */ /* 0x000fe20000011600 */
[----:B------:R-:W-:Y:S01]  /*11ed0*/  MUFU.EX2 R228, R8 ;  /* 0x0000000800e47308 */ /* 0x000fe20000000800 */
[----:B------:R-:W-:Y:S02]  /*11ee0*/  SHF.R.U32.HI R9, RZ, 0x8, R9 ;  /* 0x00000008ff097819 */ /* 0x000fe40000011609 */
[----:B---3--:R-:W-:-:S05]  /*11ef0*/  LOP3.LUT R4, R0, 0xffff, RZ, 0xc0, !PT ;  /* 0x0000ffff00047812 */ /* 0x008fca00078ec0ff */
[----:B------:R1:W2:Y:S01]  /*11f00*/  MUFU.EX2 R230, R10 ;  /* 0x0000000a00e67308 */ /* 0x0002a20000000800 */
[----:B------:R-:W-:Y:S02]  /*11f10*/  SHF.R.U32.HI R0, RZ, 0x8, R4 ;  /* 0x00000008ff007819 */ /* 0x000fe40000011604 */
[----:B------:R-:W-:Y:S02]  /*11f20*/  LOP3.LUT R4, R5, 0xff, RZ, 0xc0, !PT ;  /* 0x000000ff05047812 */ /* 0x000fe400078ec0ff */
[----:B------:R-:W-:Y:S02]  /*11f30*/  PRMT R0, R7, 0x5410, R0 ;  /* 0x0000541007007816 */ /* 0x000fe40000000000 */
[----:B------:R-:W-:Y:S02]  /*11f40*/  PRMT R7, R4, 0x5410, R6 ;  /* 0x0000541004077816 */ /* 0x000fe40000000006 */
[----:B------:R-:W-:Y:S02]  /*11f50*/  F2FP.BF16.F32.PACK_AB R4, R236, R238 ;  /* 0x000000eeec04723e */ /* 0x000fe400000010ff */
[----:B------:R-:W-:-:S02]  /*11f60*/  HSET2.LE.AND R0, R0, R235, PT ;  /* 0x000000eb00007233 */ /* 0x000fc40003803000 */
[----:B-1----:R-:W-:Y:S02]  /*11f70*/  PRMT R10, R15, 0x5410, R9 ;  /* 0x000054100f0a7816 */ /* 0x002fe40000000009 */
[----:B------:R-:W-:Y:S02]  /*11f80*/  LOP3.LUT R9, R11, 0xff, RZ, 0xc0, !PT ;  /* 0x000000ff0b097812 */ /* 0x000fe400078ec0ff */
[----:B----4-:R-:W-:Y:S02]  /*11f90*/  F2FP.BF16.F32.PACK_AB R5, R234, R237 ;  /* 0x000000edea05723e */ /* 0x010fe400000010ff */
[----:B------:R-:W-:Y:S02]  /*11fa0*/  HSET2.LE.AND R6, R10, R235, PT ;  /* 0x000000eb0a067233 */ /* 0x000fe40003803000 */
[----:B------:R-:W-:Y:S02]  /*11fb0*/  PRMT R9, R9, 0x5410, R16 ;  /* 0x0000541009097816 */ /* 0x000fe40000000010 */
[----:B------:R-:W1:Y:S01]  /*11fc0*/  LDSM.16.MT88.4 R16, [R197+0x1b000] ;  /* 0x01b00000c510783b */ /* 0x000e620000004200 */
[----:B------:R-:W-:-:S02]  /*11fd0*/  LOP3.LUT R4, R0, R4, RZ, 0xc0, !PT ;  /* 0x0000000400047212 */ /* 0x000fc400078ec0ff */
[----:B------:R-:W-:Y:S02]  /*11fe0*/  LOP3.LUT R6, R6, R5, RZ, 0xc0, !PT ;  /* 0x0000000506067212 */ /* 0x000fe400078ec0ff */
[--C-:B------:R-:W-:Y:S02]  /*11ff0*/  HSET2.LE.AND R0, R9, R235.reuse, PT ;  /* 0x000000eb09007233 */ /* 0x100fe40003803000 */
[----:B------:R-:W-:Y:S02]  /*12000*/  HSET2.LE.AND R5, R7, R235, PT ;  /* 0x000000eb07057233 */ /* 0x000fe40003803000 */
[----:B--2---:R-:W-:Y:S02]  /*12010*/  F2FP.BF16.F32.PACK_AB R7, R229, R230 ;  /* 0x000000e6e507723e */ /* 0x004fe400000010ff */
[----:B------:R-:W-:Y:S02]  /*12020*/  F2FP.BF16.F32.PACK_AB R8, R228, R231 ;  /* 0x000000e7e408723e */ /* 0x000fe400000010ff */
[----:B------:R-:W-:-:S02]  /*12030*/  LOP3.LUT R7, R0, R7, RZ, 0xc0, !PT ;  /* 0x0000000700077212 */ /* 0x000fc400078ec0ff */
[----:B------:R-:W-:Y:S02]  /*12040*/  LOP3.LUT R5, R5, R8, RZ, 0xc0, !PT ;  /* 0x0000000805057212 */ /* 0x000fe400078ec0ff */
[----:B------:R-:W2:Y:S05]  /*12050*/  LDSM.16.MT88.4 R8, [R199+0x1b000] ;  /* 0x01b00000c708783b */ /* 0x000eaa0000004200 */
[C---:B------:R-:W-:Y:S06]  /*12060*/  HMMA.16816.F32.BF16 R52, R4.reuse, R20, R52 ;  /* 0x000000140434723c */ /* 0x040fec0000041834 */
[C---:B------:R-:W-:Y:S01]  /*12070*/  HMMA.16816.F32.BF16 R60, R4.reuse, R22, R60 ;  /* 0x00000016043c723c */ /* 0x040fe2000004183c */
[----:B------:R-:W3:Y:S05]  /*12080*/  LDSM.16.MT88.4 R20, [R196+0x1b000] ;  /* 0x01b00000c414783b */ /* 0x000eea0000004200 */
[C---:B------:R-:W-:Y:S06]  /*12090*/  HMMA.16816.F32.BF16 R156, R4.reuse, R24, R156 ;  /* 0x00000018049c723c */ /* 0x040fec000004189c */
[C---:B------:R-:W-:Y:S01]  /*120a0*/  HMMA.16816.F32.BF16 R44, R4.reuse, R26, R44 ;  /* 0x0000001a042c723c */ /* 0x040fe2000004182c */
[----:B------:R-:W4:Y:S05]  /*120b0*/  LDSM.16.MT88.4 R24, [R198+0x19000] ;  /* 0x01900000c618783b */ /* 0x000f2a0000004200 */
[C---:B-1----:R-:W-:Y:S06]  /*120c0*/  HMMA.16816.F32.BF16 R104, R4.reuse, R16, R104 ;  /* 0x000000100468723c */ /* 0x042fec0000041868 */
[----:B------:R-:W-:Y:S01]  /*120d0*/  HMMA.16816.F32.BF16 R108, R4, R18, R108 ;  /* 0x00000012046c723c */ /* 0x000fe2000004186c */
[----:B------:R-:W1:Y:S01]  /*120e0*/  LDSM.16.MT88.4 R16, [R199+0x1d000] ;  /* 0x01d00000c710783b */ /* 0x000e620000004200 */
[----:B------:R-:W-:Y:S01]  /*120f0*/  MOV R121, R32 ;  /* 0x0000002000797202 */ /* 0x000fe20000000f00 */
[----:B------:R-:W-:Y:S01]  /*12100*/  IMAD.MOV.U32 R127, RZ, RZ, R34 ;  /* 0x000000ffff7f7224 */ /* 0x000fe200078e0022 */
[----:B------:R-:W-:-:S02]  /*12110*/  MOV R120, R33 ;  /* 0x0000002100787202 */ /* 0x000fc40000000f00 */
[----:B------:R-:W1:Y:S01]  /*12120*/  LDSM.16.MT88.4 R32, [R198+0x1b000] ;  /* 0x01b00000c620783b */ /* 0x000e620000004200 */
[----:B------:R-:W-:Y:S01]  /*12130*/  MOV R123, R114 ;  /* 0x00000072007b7202 */ /* 0x000fe20000000f00 */
[----:B------:R-:W-:Y:S02]  /*12140*/  IMAD.MOV.U32 R122, RZ, RZ, R115 ;  /* 0x000000ffff7a7224 */ /* 0x000fe400078e0073 */
[C---:B--2---:R-:W-:Y:S06]  /*12150*/  HMMA.16816.F32.BF16 R112, R4.reuse, R8, R56 ;  /* 0x000000080470723c */ /* 0x044fec0000041838 */
[C---:B---3--:R-:W-:Y:S06]  /*12160*/  HMMA.16816.F32.BF16 R92, R4.reuse, R20, R92 ;  /* 0x00000014045c723c */ /* 0x048fec000004185c */
[C---:B------:R-:W-:Y:S01]  /*12170*/  HMMA.16816.F32.BF16 R100, R4.reuse, R22, R100 ;  /* 0x000000160464723c */ /* 0x040fe20000041864 */
[----:B------:R-:W2:Y:S05]  /*12180*/  LDSM.16.MT88.4 R20, [R197+0x1d000] ;  /* 0x01d00000c514783b */ /* 0x000eaa0000004200 */
[----:B----4-:R-:W-:Y:S01]  /*12190*/  HMMA.16816.F32.BF16 R84, R4, R24, R84 ;  /* 0x000000180454723c */ /* 0x010fe20000041854 */
[----:B------:R-:W-:-:S05]  /*121a0*/  IMAD.MOV.U32 R56, RZ, RZ, R119 ;  /* 0x000000ffff387224 */ /* 0x000fca00078e0077 */
[C---:B------:R-:W-:Y:S01]  /*121b0*/  HMMA.16816.F32.BF16 R88, R4.reuse, R26, R88 ;  /* 0x0000001a0458723c */ /* 0x040fe20000041858 */
[----:B------:R-:W3:Y:S05]  /*121c0*/  LDSM.16.MT88.4 R24, [R196+0x1d000] ;  /* 0x01d00000c418783b */ /* 0x000eea0000004200 */
[C---:B------:R-:W-:Y:S01]  /*121d0*/  HMMA.16816.F32.BF16 R116, R4.reuse, R10, R64 ;  /* 0x0000000a0474723c */ /* 0x040fe20000041840 */
[----:B------:R-:W4:Y:S05]  /*121e0*/  LDSM.16.MT88.4 R8, [R198+0x1d000] ;  /* 0x01d00000c608783b */ /* 0x000f2a0000004200 */
        /* <DEDUP_REMOVED lines=9> */
[----:B------:R-:W-:Y:S01]  /*12280*/  MOV R66, R122 ;  /* 0x0000007a00427202 */ /* 0x000fe20000000f00 */
[----:B------:R-:W-:Y:S01]  /*12290*/  FFMA.FTZ R0, R0, UR34, -R13 ;  /* 0x0000002200007c23 */ /* 0x000fe2000801080d */
[----:B------:R-:W-:Y:S02]  /*122a0*/  MOV R57, R58 ;  /* 0x0000003a00397202 */ /* 0x000fe40000000f00 */
[----:B------:R-:W-:Y:S01]  /*122b0*/  MOV R58, R59 ;  /* 0x0000003b003a7202 */ /* 0x000fe20000000f00 */
[----:B------:R-:W-:Y:S01]  /*122c0*/  IMAD.MOV.U32 R59, RZ, RZ, R223 ;  /* 0x000000ffff3b7224 */ /* 0x000fe200078e00df */
[----:B------:R-:W-:Y:S01]  /*122d0*/  MOV R67, R126 ;  /* 0x0000007e00437202 */ /* 0x000fe20000000f00 */
[----:B------:R-:W-:Y:S01]  /*122e0*/  IMAD.MOV.U32 R15, RZ, RZ, R123 ;  /* 0x000000ffff0f7224 */ /* 0x000fe200078e007b */
[----:B------:R3:W-:Y:S01]  /*122f0*/  MUFU.EX2 R223, R0 ;  /* 0x0000000000df7308 */ /* 0x0007e20000000800 */
[C---:B------:R-:W-:Y:S01]  /*12300*/  HMMA.16816.F32.BF16 R120, R4.reuse, R32, R152 ;  /* 0x000000200478723c */ /* 0x040fe20000041898 */
[----:B------:R-:W-:Y:S05]  /*12310*/  LDSM.16.MT88.4 R152, [R196+0x19800] ;  /* 0x01980000c498783b */ /* 0x000fea0000004200 */
[C---:B------:R-:W-:Y:S01]  /*12320*/  HMMA.16816.F32.BF16 R124, R4.reuse, R34, R192 ;  /* 0x00000022047c723c */ /* 0x040fe200000418c0 */
[----:B------:R-:W1:Y:S05]  /*12330*/  LDSM.16.MT88.4 R32, [R197+0x1f000] ;  /* 0x01f00000c520783b */ /* 0x000e6a0000004200 */
[----:B--2---:R-:W-:Y:S01]  /*12340*/  HMMA.16816.F32.BF16 R132, R4, R20, R180 ;  /* 0x000000140484723c */ /* 0x004fe200000418b4 */
[----:B---3--:R-:W-:-:S05]  /*12350*/  FFMA.FTZ R0, R66, UR34, -R13 ;  /* 0x0000002242007c23 */ /* 0x008fca000801080d */
[C---:B------:R-:W-:Y:S01]  /*12360*/  HMMA.16816.F32.BF16 R164, R4.reuse, R22, R164 ;  /* 0x0000001604a4723c */ /* 0x040fe200000418a4 */
[----:B------:R-:W2:Y:S05]  /*12370*/  LDSM.16.MT88.4 R20, [R198+0x1f000] ;  /* 0x01f00000c614783b */ /* 0x000eaa0000004200 */
[C---:B------:R-:W-:Y:S01]  /*12380*/  HMMA.16816.F32.BF16 R128, R4.reuse, R24, R224 ;  /* 0x000000180480723c */ /* 0x040fe200000418e0 */
[----:B------:R3:W2:Y:S05]  /*12390*/  MUFU.EX2 R224, R0 ;  /* 0x0000000000e07308 */ /* 0x0006aa0000000800 */
[C---:B----4-:R-:W-:Y:S07]  /*123a0*/  HMMA.16816.F32.BF16 R176, R4.reuse, R8, R176 ;  /* 0x0000000804b0723c */ /* 0x050fee00000418b0 */
[--C-:B------:R-:W-:Y:S01]  /*123b0*/  FFMA.FTZ R8, R56, UR34, -R13.reuse ;  /* 0x0000002238087c23 */ /* 0x100fe2000801080d */
[----:B---3--:R-:W-:Y:S01]  /*123c0*/  FFMA.FTZ R0, R67, UR34, -R13 ;  /* 0x0000002243007c23 */ /* 0x008fe2000801080d */
[----:B------:R-:W-:Y:S01]  /*123d0*/  MOV R56, R150 ;  /* 0x0000009600387202 */ /* 0x000fe20000000f00 */
[C---:B------:R-:W-:Y:S06]  /*123e0*/  HMMA.16816.F32.BF16 R172, R4.reuse, R10, R172 ;  /* 0x0000000a04ac723c */ /* 0x040fec00000418ac */
[----:B------:R-:W-:Y:S01]  /*123f0*/  HMMA.16816.F32.BF16 R24, R4, R26, R188 ;  /* 0x0000001a0418723c */ /* 0x000fe200000418bc */
[----:B------:R3:W-:Y:S01]  /*12400*/  MUFU.EX2 R225, R0 ;  /* 0x0000000000e17308 */ /* 0x0007e20000000800 */
[----:B------:R-:W-:Y:S01]  /*12410*/  FFMA.FTZ R10, R57, UR34, -R14 ;  /* 0x00000022390a7c23 */ /* 0x000fe2000801080e */
[----:B------:R-:W-:Y:S01]  /*12420*/  MOV R57, R149 ;  /* 0x0000009500397202 */ /* 0x000fe20000000f00 */
[----:B------:R-:W-:Y:S05]  /*12430*/  LDSM.16.MT88.4 R64, [R196+0x1b800] ;  /* 0x01b80000c440783b */ /* 0x000fea0000004200 */
[----:B------:R4:W-:Y:S01]  /*12440*/  MUFU.EX2 R150, R8 ;  /* 0x0000000800967308 */ /* 0x0009e20000000800 */
[----:B---3--:R-:W-:-:S07]  /*12450*/  LOP3.LUT R0, R37, UR27, R40, 0x96, !PT ;  /* 0x0000001b25007c12 */ /* 0x008fce000f8e9628 */
[----:B------:R3:W-:Y:S01]  /*12460*/  MUFU.EX2 R149, R10 ;  /* 0x0000000a00957308 */ /* 0x0007e20000000800 */
[----:B----4-:R-:W-:Y:S01]  /*12470*/  IMAD.WIDE.U32 R8, R0, -0x2daee0ad, RZ ;  /* 0xd2511f5300087825 */ /* 0x010fe200078e00ff */
[C---:B------:R-:W-:Y:S06]  /*12480*/  HMMA.16816.F32.BF16 R180, R4.reuse, R28, R96 ;  /* 0x0000001c04b4723c */ /* 0x040fec0000041860 */
[C---:B-1----:R-:W-:Y:S01]  /*12490*/  HMMA.16816.F32.BF16 R160, R4.reuse, R16, R160 ;  /* 0x0000001004a0723c */ /* 0x042fe200000418a0 */
[----:B------:R-:W-:Y:S01]  /*124a0*/  LOP3.LUT R0, R9, UR29, R38, 0x96, !PT ;  /* 0x0000001d09007c12 */ /* 0x000fe2000f8e9626 */
[----:B------:R-:W-:Y:S01]  /*124b0*/  LDSM.16.MT88.4 R96, [R196+0x1d800] ;  /* 0x01d80000c460783b */ /* 0x000fe20000004200 */
[C---:B------:R-:W-:Y:S01]  /*124c0*/  LOP3.LUT R9, R8.reuse, 0xffff, RZ, 0xc0, !PT ;  /* 0x0000ffff08097812 */ /* 0x040fe200078ec0ff */
[----:B---3--:R-:W-:Y:S01]  /*124d0*/  FFMA.FTZ R10, R15, UR34, -R14 ;  /* 0x000000220f0a7c23 */ /* 0x008fe2000801080e */
[----:B------:R-:W-:Y:S01]  /*124e0*/  LOP3.LUT R11, R8, 0xff, RZ, 0xc0, !PT ;  /* 0x000000ff080b7812 */ /* 0x000fe200078ec0ff */
[----:B------:R-:W-:Y:S01]  /*124f0*/  HMMA.16816.F32.BF16 R188, R4, R30, R80 ;  /* 0x0000001e04bc723c */ /* 0x000fe20000041850 */
[----:B------:R-:W-:Y:S01]  /*12500*/  SHF.R.U32.HI R9, RZ, 0x8, R9 ;  /* 0x00000008ff097819 */ /* 0x000fe20000011609 */
[----:B------:R-:W-:Y:S01]  /*12510*/  LDSM.16.MT88.4 R80, [R199+0x1b800] ;  /* 0x01b80000c750783b */ /* 0x000fe20000004200 */
[----:B------:R-:W-:-:S03]  /*12520*/  SHF.R.U32.HI R15, RZ, 0x10, R8 ;  /* 0x00000010ff0f7819 */ /* 0x000fc60000011608 */
[----:B------:R-:W-:Y:S01]  /*12530*/  HMMA.16816.F32.BF16 R28, R4, R18, R48 ;  /* 0x00000012041c723c */ /* 0x000fe20000041830 */
[----:B------:R1:W3:Y:S01]  /*12540*/  MUFU.EX2 R19, R10 ;  /* 0x0000000a00137308 */ /* 0x0002e20000000800 */
[----:B------:R-:W-:Y:S01]  /*12550*/  SHF.R.U32.HI R16, RZ, 0x18, R8 ;  /* 0x00000018ff107819 */ /* 0x000fe20000011608 */
[----:B------:R-:W-:Y:S01]  /*12560*/  LDSM.16.MT88.4 R48, [R199+0x19800] ;  /* 0x01980000c730783b */ /* 0x000fe20000004200 */
[----:B------:R-:W-:Y:S02]  /*12570*/  PRMT R17, R11, 0x5410, R9 ;  /* 0x000054100b117816 */ /* 0x000fe40000000009 */
[----:B------:R-:W-:Y:S01]  /*12580*/  LOP3.LUT R8, R0, 0xffff, RZ, 0xc0, !PT ;  /* 0x0000ffff00087812 */ /* 0x000fe200078ec0ff */
[----:B------:R-:W-:Y:S01]  /*12590*/  FFMA.FTZ R9, R57, UR34, -R14 ;  /* 0x0000002239097c23 */ /* 0x000fe2000801080e */
[--C-:B------:R-:W-:Y:S02]  /*125a0*/  SHF.R.U32.HI R11, RZ, 0x10, R0.reuse ;  /* 0x00000010ff0b7819 */ /* 0x100fe40000011600 */
[----:B------:R-:W-:-:S02]  /*125b0*/  SHF.R.U32.HI R13, RZ, 0x18, R0 ;  /* 0x00000018ff0d7819 */ /* 0x000fc40000011600 */
[----:B------:R-:W-:Y:S01]  /*125c0*/  SHF.R.U32.HI R8, RZ, 0x8, R8 ;  /* 0x00000008ff087819 */ /* 0x000fe20000011608 */
[----:B-1----:R-:W-:Y:S01]  /*125d0*/  FFMA.FTZ R10, R56, UR34, -R14 ;  /* 0x00000022380a7c23 */ /* 0x002fe2000801080e */
[----:B------:R-:W-:-:S03]  /*125e0*/  LOP3.LUT R14, R0, 0xff, RZ, 0xc0, !PT ;  /* 0x000000ff000e7812 */ /* 0x000fc600078ec0ff */
[----:B------:R1:W-:Y:S01]  /*125f0*/  MUFU.EX2 R18, R10 ;  /* 0x0000000a00127308 */ /* 0x0003e20000000800 */
[----:B------:R-:W-:Y:S01]  /*12600*/  LOP3.LUT R0, R11, 0xff, RZ, 0xc0, !PT ;  /* 0x000000ff0b007812 */ /* 0x000fe200078ec0ff */
[----:B------:R-:W-:Y:S01]  /*12610*/  IMAD.MOV.U32 R56, RZ, RZ, R235 ;  /* 0x000000ffff387224 */ /* 0x000fe200078e00eb */
[----:B------:R-:W-:Y:S01]  /*12620*/  MOV R57, R42 ;  /* 0x0000002a00397202 */ /* 0x000fe20000000f00 */
[----:B------:R-:W-:Y:S01]  /*12630*/  HMMA.16816.F32.BF16 R192, R4, R32, R72 ;  /* 0x0000002004c0723c */ /* 0x000fe20000041848 */
[----:B------:R-:W-:Y:S01]  /*12640*/  MOV R235, R43 ;  /* 0x0000002b00eb7202 */ /* 0x000fe20000000f00 */
[----:B------:R-:W-:Y:S01]  /*12650*/  LDSM.16.MT88.4 R72, [R197+0x1b800] ;  /* 0x01b80000c548783b */ /* 0x000fe20000004200 */
[----:B-1----:R-:W-:-:S03]  /*12660*/  LOP3.LUT R10, R15, 0xff, RZ, 0xc0, !PT ;  /* 0x000000ff0f0a7812 */ /* 0x002fc600078ec0ff */
[C---:B--2---:R-:W-:Y:S01]  /*12670*/  HMMA.16816.F32.BF16 R140, R4.reuse, R20, R140 ;  /* 0x00000014048c723c */ /* 0x044fe2000004188c */
[----:B------:R1:W2:Y:S01]  /*12680*/  MUFU.EX2 R15, R9 ;  /* 0x00000009000f7308 */ /* 0x0002a20000000800 */
[----:B------:R-:W4:Y:S01]  /*12690*/  LDSM.16.MT88.4 R40, [R197+0x19800] ;  /* 0x01980000c528783b */ /* 0x000f220000004200 */
[----:B------:R-:W-:Y:S01]  /*126a0*/  IMAD.MOV.U32 R227, RZ, RZ, R57 ;  /* 0x000000ffffe37224 */ /* 0x000fe200078e0039 */
[----:B------:R-:W-:Y:S02]  /*126b0*/  MOV R226, R58 ;  /* 0x0000003a00e27202 */ /* 0x000fe40000000f00 */
[C---:B------:R-:W-:Y:S01]  /*126c0*/  HMMA.16816.F32.BF16 R32, R4.reuse, R34, R136 ;  /* 0x000000220420723c */ /* 0x040fe20000041888 */
[----:B------:R-:W-:Y:S01]  /*126d0*/  MOV R11, R59 ;  /* 0x0000003b000b7202 */ /* 0x000fe20000000f00 */
[----:B------:R-:W-:Y:S04]  /*126e0*/  LDSM.16.MT88.4 R136, [R197+0x1f800] ;  /* 0x01f80000c588783b */ /* 0x000fe80000004200 */
[----:B------:R-:W-:Y:S01]  /*126f0*/  HMMA.16816.F32.BF16 R20, R4, R22, R144 ;  /* 0x000000160414723c */ /* 0x000fe20000041890 */
[----:B-1----:R-:W-:-:S02]  /*12700*/  PRMT R9, R10, 0x5410, R16 ;  /* 0x000054100a097816 */ /* 0x002fc40000000010 */
[----:B------:R-:W-:Y:S02]  /*12710*/  PRMT R10, R14, 0x5410, R8 ;  /* 0x000054100e0a7816 */ /* 0x000fe40000000008 */
[----:B------:R-:W-:Y:S02]  /*12720*/  PRMT R8, R0, 0x5410, R13 ;  /* 0x0000541000087816 */ /* 0x000fe4000000000d */
[--C-:B------:R-:W-:Y:S02]  /*12730*/  HSET2.LE.AND R7, R17, R56.reuse, PT ;  /* 0x0000003811077233 */ /* 0x100fe40003803000 */
[--C-:B------:R-:W-:Y:S02]  /*12740*/  HSET2.LE.AND R9, R9, R56.reuse, PT ;  /* 0x0000003809097233 */ /* 0x100fe40003803000 */
[--C-:B------:R-:W-:Y:S02]  /*12750*/  HSET2.LE.AND R0, R10, R56.reuse, PT ;  /* 0x000000380a007233 */ /* 0x100fe40003803000 */
[----:B------:R-:W-:-:S02]  /*12760*/  HSET2.LE.AND R5, R8, R56, PT ;  /* 0x0000003808057233 */ /* 0x000fc40003803000 */
[----:B------:R-:W1:Y:S01]  /*12770*/  LDSM.16.MT88.4 R56, [R198+0x19800] ;  /* 0x01980000c638783b */ /* 0x000e620000004200 */
[----:B------:R-:W-:Y:S02]  /*12780*/  F2FP.BF16.F32.PACK_AB R4, R224, R223 ;  /* 0x000000dfe004723e */ /* 0x000fe400000010ff */
[----:B---3--:R-:W-:Y:S02]  /*12790*/  F2FP.BF16.F32.PACK_AB R6, R19, R149 ;  /* 0x000000951306723e */ /* 0x008fe400000010ff */
[----:B------:R-:W-:Y:S02]  /*127a0*/  F2FP.BF16.F32.PACK_AB R8, R150, R225 ;  /* 0x000000e19608723e */ /* 0x000fe400000010ff */
[----:B--2---:R-:W-:Y:S02]  /*127b0*/  F2FP.BF16.F32.PACK_AB R10, R15, R18 ;  /* 0x000000120f0a723e */ /* 0x004fe400000010ff */
[----:B------:R-:W-:Y:S02]  /*127c0*/  LOP3.LUT R144, R0, R4, RZ, 0xc0, !PT ;  /* 0x0000000400907212 */ /* 0x000fe400078ec0ff */
[----:B------:R-:W-:-:S02]  /*127d0*/  LOP3.LUT R145, R5, R6, RZ, 0xc0, !PT ;  /* 0x0000000605917212 */ /* 0x000fc400078ec0ff */
[----:B------:R-:W-:Y:S02]  /*127e0*/  LOP3.LUT R146, R7, R8, RZ, 0xc0, !PT ;  /* 0x0000000807927212 */ /* 0x000fe400078ec0ff */
[----:B------:R-:W-:Y:S01]  /*127f0*/  LOP3.LUT R147, R9, R10, RZ, 0xc0, !PT ;  /* 0x0000000a09937212 */ /* 0x000fe200078ec0ff */
[----:B------:R-:W-:Y:S01]  /*12800*/  FFMA.FTZ R0, R252, R12, R11 ;  /* 0x0000000cfc007223 */ /* 0x000fe2000001000b */
[----:B------:R-:W-:Y:S01]  /*12810*/  FFMA.FTZ R2, R227, R2, R226 ;  /* 0x00000002e3027223 */ /* 0x000fe200000100e2 */
[----:B------:R-:W-:Y:S04]  /*12820*/  LDSM.16.MT88.4 R4, [R198+0x1f800] ;  /* 0x01f80000c604783b */ /* 0x000fe80000004200 */
        /* <DEDUP_REMOVED lines=8> */
[----:B------:R-:W2:Y:S01]  /*128b0*/  LDSM.16.MT88.4 R88, [R198+0x1b800] ;  /* 0x01b80000c658783b */ /* 0x000ea20000004200 */
[----:B------:R-:W-:Y:S01]  /*128c0*/  FADD.FTZ R0, R235, R0 ;  /* 0x00000000eb007221 */ /* 0x000fe20000010000 */
[----:B------:R-:W-:-:S03]  /*128d0*/  FADD.FTZ R8, R239, R2 ;  /* 0x00000002ef087221 */ /* 0x000fc60000010000 */
[----:B------:R-:W-:Y:S01]  /*128e0*/  FADD.FTZ R2, R240, R0 ;  /* 0x00000000f0027221 */ /* 0x000fe20000010000 */
[----:B------:R-:W-:-:S04]  /*128f0*/  FADD.FTZ R0, R241, R8 ;  /* 0x00000008f1007221 */ /* 0x000fc80000010000 */
[----:B------:R-:W-:-:S04]  /*12900*/  FADD.FTZ R0, R243, R0 ;  /* 0x00000000f3007221 */ /* 0x000fc80000010000 */
[----:B------:R-:W-:-:S04]  /*12910*/  FADD.FTZ R0, R245, R0 ;  /* 0x00000000f5007221 */ /* 0x000fc80000010000 */
[----:B------:R-:W-:-:S04]  /*12920*/  FADD.FTZ R0, R247, R0 ;  /* 0x00000000f7007221 */ /* 0x000fc80000010000 */
[----:B------:R-:W-:-:S04]  /*12930*/  FADD.FTZ R0, R249, R0 ;  /* 0x00000000f9007221 */ /* 0x000fc80000010000 */
[----:B------:R-:W-:Y:S01]  /*12940*/  FADD.FTZ R0, R251, R0 ;  /* 0x00000000fb007221 */ /* 0x000fe20000010000 */
[C---:B------:R-:W-:Y:S03]  /*12950*/  HMMA.16816.F32.BF16 R40, R144.reuse, R42, R60 ;  /* 0x0000002a9028723c */ /* 0x040fe6000004183c */
[----:B------:R-:W-:Y:S01]  /*12960*/  FADD.FTZ R0, R231, R0 ;  /* 0x00000000e7007221 */ /* 0x000fe20000010000 */
[----:B------:R-:W-:Y:S02]  /*12970*/  FADD.FTZ R2, R242, R2 ;  /* 0x00000002f2027221 */ /* 0x000fe40000010000 */
[----:B------:R-:W-:Y:S01]  /*12980*/  HMMA.16816.F32.BF16 R60, R144, R64, R92 ;  /* 0x00000040903c723c */ /* 0x000fe2000004185c */
[----:B------:R-:W-:Y:S01]  /*12990*/  FADD.FTZ R0, R228, R0 ;  /* 0x00000000e4007221 */ /* 0x000fe20000010000 */
[----:B------:R-:W-:-:S04]  /*129a0*/  FADD.FTZ R2, R244, R2 ;  /* 0x00000002f4027221 */ /* 0x000fc80000010000 */
[----:B------:R-:W-:Y:S01]  /*129b0*/  HMMA.16816.F32.BF16 R64, R144, R66, R100 ;  /* 0x000000429040723c */ /* 0x000fe20000041864 */
[----:B------:R-:W-:-:S05]  /*129c0*/  FADD.FTZ R0, R230, R0 ;  /* 0x00000000e6007221 */ /* 0x000fca0000010000 */
[C---:B------:R-:W-:Y:S06]  /*129d0*/  HMMA.16816.F32.BF16 R48, R144.reuse, R50, R76 ;  /* 0x000000329030723c */ /* 0x040fec000004184c */
[----:B-1----:R-:W-:Y:S01]  /*129e0*/  HMMA.16816.F32.BF16 R100, R144, R104, R132 ;  /* 0x000000689064723c */ /* 0x002fe20000041884 */
[----:B------:R-:W-:-:S05]  /*129f0*/  FADD.FTZ R0, R229, R0 ;  /* 0x00000000e5007221 */ /* 0x000fca0000010000 */
[C---:B------:R-:W-:Y:S01]  /*12a00*/  HMMA.16816.F32.BF16 R76, R144.reuse, R80, R112 ;  /* 0x00000050904c723c */ /* 0x040fe20000041870 */
[----:B------:R-:W1:Y:S05]  /*12a10*/  LDSM.16.MT88.4 R112, [R199+0x1d800] ;  /* 0x01d80000c770783b */ /* 0x000e6a0000004200 */
[C---:B--2---:R-:W-:Y:S01]  /*12a20*/  HMMA.16816.F32.BF16 R84, R144.reuse, R88, R120 ;  /* 0x000000589054723c */ /* 0x044fe20000041878 */
[----:B------:R-:W2:Y:S05]  /*12a30*/  LDSM.16.MT88.4 R120, [R198+0x1d800] ;  /* 0x01d80000c678783b */ /* 0x000eaa0000004200 */
        /* <DEDUP_REMOVED lines=12> */
[----:B------:R-:W-:Y:S02]  /*12b00*/  FADD.FTZ R2, R236, R2 ;  /* 0x00000002ec027221 */ /* 0x000fe40000010000 */
[----:B------:R1:W-:Y:S02]  /*12b10*/  STL [R1+0x8], R0 ;  /* 0x0000080001007387 */ /* 0x0003e40000100800 */
[----:B------:R-:W-:-:S04]  /*12b20*/  FADD.FTZ R2, R237, R2 ;  /* 0x00000002ed027221 */ /* 0x000fc80000010000 */
[----:B------:R-:W-:-:S04]  /*12b30*/  FADD.FTZ R2, R234, R2 ;  /* 0x00000002ea027221 */ /* 0x000fc80000010000 */
[----:B------:R-:W-:Y:S01]  /*12b40*/  FADD.FTZ R2, R223, R2 ;  /* 0x00000002df027221 */ /* 0x000fe20000010000 */
[----:B------:R-:W-:Y:S03]  /*12b50*/  HMMA.16816.F32.BF16 R72, R144, R74, R108 ;  /* 0x0000004a9048723c */ /* 0x000fe6000004186c */
[----:B------:R-:W-:-:S03]  /*12b60*/  FADD.FTZ R2, R224, R2 ;  /* 0x00000002e0027221 */ /* 0x000fc60000010000 */
[----:B------:R-:W-:Y:S01]  /*12b70*/  HMMA.16816.F32.BF16 R80, R144, R82, R116 ;  /* 0x000000529050723c */ /* 0x000fe20000041874 */
[----:B------:R-:W-:Y:S01]  /*12b80*/  FADD.FTZ R2, R225, R2 ;  /* 0x00000002e1027221 */ /* 0x000fe20000010000 */
[----:B------:R-:W-:-:S04]  /*12b90*/  @UP0 UIADD3 UR22, UR22, -0x4, URZ ;  /* 0xfffffffc16160890 */ /* 0x000fc8000fffe03f */
[----:B------:R-:W-:Y:S01]  /*12ba0*/  HMMA.16816.F32.BF16 R88, R144, R90, R124 ;  /* 0x0000005a9058723c */ /* 0x000fe2000004187c */
[----:B------:R-:W-:-:S05]  /*12bb0*/  FADD.FTZ R252, R150, R2 ;  /* 0x0000000296fc7221 */ /* 0x000fca0000010000 */
[C---:B-1----:R-:W-:Y:S06]  /*12bc0*/  HMMA.16816.F32.BF16 R108, R144.reuse, R112, R168 ;  /* 0x00000070906c723c */ /* 0x042fec00000418a8 */
[C---:B--2---:R-:W-:Y:S06]  /*12bd0*/  HMMA.16816.F32.BF16 R116, R144.reuse, R120, R176 ;  /* 0x000000789074723c */ /* 0x044fec00000418b0 */
[C---:B---3--:R-:W-:Y:S06]  /*12be0*/  HMMA.16816.F32.BF16 R124, R144.reuse, R128, R180 ;  /* 0x00000080907c723c */ /* 0x048fec00000418b4 */
[C---:B------:R-:W-:Y:S06]  /*12bf0*/  HMMA.16816.F32.BF16 R132, R144.reuse, R136, R192 ;  /* 0x000000889084723c */ /* 0x040fec00000418c0 */
        /* <DEDUP_REMOVED lines=11> */
.L_x_973:
[----:B------:R-:W-:-:S12]  /*12cb0*/  UIADD3 UR22, UR41, -0x1, URZ ;  /* 0xffffffff29167890 */ /* 0x000fd8000fffe03f */
.L_x_980:
[----:B------:R-:W-:-:S13]  /*12cc0*/  ISETP.LE.AND P0, PT, RZ, UR22, PT ;  /* 0x00000016ff007c0c */ /* 0x000fda000bf03270 */
[----:B------:R-:W-:Y:S05]  /*12cd0*/  @!P0 BRA `(.L_x_981) ;  /* 0x0000004400f48947 */ /* 0x000fea0003800000 */
[----:B------:R-:W2:Y:S01]  /*12ce0*/  LDL.LU R6, [R1+0x54] ;  /* 0x0000540001067983 */ /* 0x000ea20000300800 */
[----:B------:R-:W-:Y:S01]  /*12cf0*/  ULDC UR4, c[0x0][0x2d0] ;  /* 0x0000b40000047ab9 */ /* 0x000fe20000000800 */
[----:B------:R-:W-:Y:S01]  /*12d00*/  IMAD.U32 R8, RZ, RZ, UR24 ;  /* 0x00000018ff087e24 */ /* 0x000fe2000f8e00ff */
[----:B------:R-:W-:Y:S01]  /*12d10*/  ULDC.64 UR8, c[0x0][0x218] ;  /* 0x0000860000087ab9 */ /* 0x000fe20000000a00 */
[----:B------:R-:W3:Y:S01]  /*12d20*/  LDL.LU R2, [R1+0x50] ;  /* 0x0000500001027983 */ /* 0x000ee20000300800 */
[----:B------:R-:W1:Y:S01]  /*12d30*/  S2R R10, SR_TID.X ;  /* 0x00000000000a7919 */ /* 0x000e620000002100 */
[----:B------:R-:W-:Y:S01]  /*12d40*/  IMAD.U32 R244, RZ, RZ, UR25 ;  /* 0x00000019fff47e24 */ /* 0x000fe2000f8e00ff */
[----:B------:R-:W-:Y:S01]  /*12d50*/  ULDC.64 UR6, c[0x0][0x220] ;  /* 0x0000880000067ab9 */ /* 0x000fe20000000a00 */
[----:B------:R-:W4:Y:S04]  /*12d60*/  LDL.LU R0, [R1+0x58] ;  /* 0x0000580001007983 */ /* 0x000f280000300800 */
[----:B-----5:R-:W2:Y:S04]  /*12d70*/  LDL.64 R14, [R1+0x20] ;  /* 0x00002000010e7983 */ /* 0x020ea80000100a00 */
[----:B------:R-:W4:Y:S04]  /*12d80*/  LDL.LU R13, [R1+0x38] ;  /* 0x00003800010d7983 */ /* 0x000f280000300800 */
[----:B------:R-:W4:Y:S01]  /*12d90*/  LDL.LU R12, [R1+0x3c] ;  /* 0x00003c00010c7983 */ /* 0x000f220000300800 */
[----:B------:R-:W-:Y:S01]  /*12da0*/  IMAD.MOV.U32 R149, RZ, RZ, R3 ;  /* 0x000000ffff957224 */ /* 0x000fe200078e0003 */
[----:B------:R-:W-:Y:S01]  /*12db0*/  UIADD3 UR33, UR22, -0x1, URZ ;  /* 0xffffffff16217890 */ /* 0x000fe2000fffe03f */
[----:B------:R-:W-:Y:S01]  /*12dc0*/  IMAD.MOV.U32 R150, RZ, RZ, R148 ;  /* 0x000000ffff967224 */ /* 0x000fe200078e0094 */
[----:B-1----:R-:W-:Y:S01]  /*12dd0*/  SHF.R.S32.HI R9, RZ, 0x1f, R10 ;  /* 0x0000001fff097819 */ /* 0x002fe2000001140a */
[----:B---3--:R-:W-:-:S04]  /*12de0*/  IMAD.MOV.U32 R11, RZ, RZ, R2 ;  /* 0x000000ffff0b7224 */ /* 0x008fc800078e0002 */
[----:B------:R-:W-:Y:S01]  /*12df0*/  IMAD.WIDE.U32 R228, R11, -0x2daee0ad, RZ ;  /* 0xd2511f530be47825 */ /* 0x000fe200078e00ff */
[----:B--2---:R-:W-:-:S03]  /*12e00*/  SHF.R.S32.HI R5, RZ, 0x1f, R14 ;  /* 0x0000001fff057819 */ /* 0x004fc6000001140e */
[----:B------:R-:W-:Y:S01]  /*12e10*/  IMAD.MOV.U32 R4, RZ, RZ, R14 ;  /* 0x000000ffff047224 */ /* 0x000fe200078e000e */
[----:B------:R-:W-:Y:S01]  /*12e20*/  ISETP.GE.AND P3, PT, R14, UR4, PT ;  /* 0x000000040e007c0c */ /* 0x000fe2000bf66270 */
[----:B------:R-:W-:Y:S01]  /*12e30*/  ULDC UR4, c[0x0][0x2ec] ;  /* 0x0000bb0000047ab9 */ /* 0x000fe20000000800 */
[----:B----4-:R-:W-:-:S04]  /*12e40*/  IMAD.WIDE.U32 R242, R13, -0x326172a9, RZ ;  /* 0xcd9e8d570df27825 */ /* 0x010fc800078e00ff */
[----:B------:R-:W-:Y:S01]  /*12e50*/  IMAD.WIDE.U32 R6, R6, UR21, R4 ;  /* 0x0000001506067c25 */ /* 0x000fe2000f8e0004 */
[----:B------:R-:W-:-:S03]  /*12e60*/  LOP3.LUT R226, R243, R12, RZ, 0x3c, !PT ;  /* 0x0000000cf3e27212 */ /* 0x000fc600078e3cff */
[----:B------:R-:W-:Y:S01]  /*12e70*/  IMAD.WIDE.U32 R4, R0, UR21, R4 ;  /* 0x0000001500047c25 */ /* 0x000fe2000f8e0004 */
[----:B------:R-:W-:Y:S02]  /*12e80*/  IADD3 R0, P1, R6, UR26, RZ ;  /* 0x0000001a06007c10 */ /* 0x000fe4000ff3e0ff */
[----:B------:R-:W1:Y:S02]  /*12e90*/  @!P3 LDC.64 R250, c[0x0][0x220] ;  /* 0x00008800fffabb82 */ /* 0x000e640000000a00 */
[----:B------:R-:W-:Y:S01]  /*12ea0*/  IADD3.X R8, R8, UR32, R7, P1, !PT ;  /* 0x0000002008087c10 */ /* 0x000fe20008ffe407 */
[----:B------:R-:W-:Y:S01]  /*12eb0*/  IMAD.WIDE.U32 R226, R226, -0x2daee0ad, RZ ;  /* 0xd2511f53e2e27825 */ /* 0x000fe200078e00ff */
[----:B------:R-:W-:Y:S01]  /*12ec0*/  IADD3 R2, P0, R4, UR28, RZ ;  /* 0x0000001c04027c10 */ /* 0x000fe2000ff1e0ff */
[----:B------:R-:W-:Y:S01]  /*12ed0*/  ULDC UR32, c[0x0][0x2d0] ;  /* 0x0000b40000207ab9 */ /* 0x000fe20000000800 */
[----:B------:R-:W-:Y:S02]  /*12ee0*/  LEA R247, P1, R0, UR8, 0x1 ;  /* 0x0000000800f77c11 */ /* 0x000fe4000f8208ff */
[----:B------:R-:W2:Y:S01]  /*12ef0*/  @!P3 LDC.64 R6, c[0x0][0x220] ;  /* 0x00008800ff06bb82 */ /* 0x000ea20000000a00 */
[----:B------:R-:W-:-:S02]  /*12f00*/  LEA.HI R4, R9, R10, RZ, 0x3 ;  /* 0x0000000a09047211 */ /* 0x000fc400078f18ff */
[----:B------:R-:W-:Y:S01]  /*12f10*/  IADD3.X R244, R244, UR35, R5, P0, !PT ;  /* 0x00000023f4f47c10 */ /* 0x000fe200087fe405 */
[----:B------:R-:W-:Y:S01]  /*12f20*/  UMOV UR35, URZ ;  /* 0x0000003f00237c82 */ /* 0x000fe20008000000 */
[----:B------:R-:W-:Y:S02]  /*12f30*/  LEA R246, P0, R2, UR6, 0x1 ;  /* 0x0000000602f67c11 */ /* 0x000fe4000f8008ff */
[----:B------:R-:W-:Y:S01]  /*12f40*/  LEA.HI.X R245, R0, UR9, R8, 0x1, P1 ;  /* 0x0000000900f57c11 */ /* 0x000fe200088f0c08 */
[----:B------:R-:W-:Y:S01]  /*12f50*/  ULDC.64 UR8, c[0x0][0x248] ;  /* 0x0000920000087ab9 */ /* 0x000fe20000000a00 */
[----:B------:R-:W-:Y:S02]  /*12f60*/  SHF.R.S32.HI R0, RZ, 0x3, R4 ;  /* 0x00000003ff007819 */ /* 0x000fe40000011404 */
[----:B------:R-:W-:Y:S01]  /*12f70*/  LEA.HI.X R244, R2, UR7, R244, 0x1, P0 ;  /* 0x0000000702f47c11 */ /* 0x000fe200080f0cf4 */
[----:B------:R-:W-:Y:S01]  /*12f80*/  ULDC.64 UR6, c[0x0][0x250] ;  /* 0x0000940000067ab9 */ /* 0x000fe20000000a00 */
[----:B------:R-:W-:-:S02]  /*12f90*/  IADD3 R224, P0, R0, 0x20, RZ ;  /* 0x0000002000e07810 */ /* 0x000fc40007f1e0ff */
[----:B------:R-:W-:Y:S01]  /*12fa0*/  SHF.R.S32.HI R0, RZ, 0x1f, R0 ;  /* 0x0000001fff007819 */ /* 0x000fe20000011400 */
[----:B--2---:R2:W-:Y:S04]  /*12fb0*/  @!P3 STL.64 [R1], R6 ;  /* 0x000000060100b387 */ /* 0x0045e80000100a00 */
[----:B------:R-:W3:Y:S04]  /*12fc0*/  LDL.LU.64 R14, [R1+0x40] ;  /* 0x00004000010e7983 */ /* 0x000ee80000300a00 */
[----:B------:R-:W4:Y:S01]  /*12fd0*/  LDL.LU.64 R12, [R1+0x48] ;  /* 0x00004800010c7983 */ /* 0x000f220000300a00 */
[----:B------:R-:W-:-:S02]  /*12fe0*/  IMAD.X R225, RZ, RZ, R0, P0 ;  /* 0x000000ffffe17224 */ /* 0x000fc400000e0600 */
[----:B---3--:R-:W-:Y:S02]  /*12ff0*/  IMAD.MOV.U32 R249, RZ, RZ, R15 ;  /* 0x000000fffff97224 */ /* 0x008fe400078e000f */
[----:B----4-:R-:W-:Y:S01]  /*13000*/  IMAD.MOV.U32 R248, RZ, RZ, R12 ;  /* 0x000000fffff87224 */ /* 0x010fe200078e000c */
[----:B-12---:R-:W-:Y:S06]  /*13010*/  BRA `(.L_x_982) ;  /* 0x0000000000f87947 */ /* 0x006fec0003800000 */
.L_x_984:
        /* <DEDUP_REMOVED lines=13> */
[----:B--2---:R-:W-:Y:S04]  /*130f0*/  LEA R2, P5, R174, R192, 0x6 ;  /* 0x000000c0ae027211 */ /* 0x004fe800078a30ff */
[----:B-1----:R-:W-:Y:S02]  /*13100*/  @!P3 LEA R170, P6, R2, R170, 0x1 ;  /* 0x000000aa02aab211 */ /* 0x002fe400078c08ff */
[----:B---3--:R-:W-:Y:S02]  /*13110*/  LEA.HI.X R148, R174, R191, R148, 0x6, P5 ;  /* 0x000000bfae947211 */ /* 0x008fe400028f3494 */
[C---:B------:R-:W-:Y:S02]  /*13120*/  IADD3 R3, P5, R2.reuse, UR40, RZ ;  /* 0x0000002802037c10 */ /* 0x040fe4000ffbe0ff */
[----:B------:R-:W-:Y:S02]  /*13130*/  @!P3 LEA.HI.X R171, R2, R171, R148, 0x1, P6 ;  /* 0x000000ab02abb211 */ /* 0x000fe400030f0c94 */
[----:B------:R-:W-:Y:S02]  /*13140*/  IADD3.X R173, R148, UR39, RZ, P5, !PT ;  /* 0x0000002794ad7c10 */ /* 0x000fe4000affe4ff */
[C---:B-----5:R-:W-:Y:S01]  /*13150*/  @!P3 LEA R168, P5, R3.reuse, R168, 0x1 ;  /* 0x000000a803a8b211 */ /* 0x060fe200078a08ff */
        /* <DEDUP_REMOVED lines=42> */
.L_x_982:
[----:B------:R-:W2:Y:S01]  /*13400*/  LDL R8, [R1] ;  /* 0x0000000001087983 */ /* 0x000ea20000100800 */
[----:B------:R-:W-:Y:S01]  /*13410*/  UIADD3 UR34, -UR35, UR22, URZ ;  /* 0x0000001623227290 */ /* 0x000fe2000fffe13f */
[----:B------:R-:W-:Y:S04]  /*13420*/  DEPBAR.LE SB0, 0x0 ;  /* 0x000080000000791a */ /* 0x000fe80000000000 */
[----:B------:R-:W3:Y:S01]  /*13430*/  LDL R16, [R1+0x18] ;  /* 0x0000180001107983 */ /* 0x000ee20000100800 */
[----:B------:R-:W-:Y:S01]  /*13440*/  IMAD.U32 R4, RZ, RZ, UR34 ;  /* 0x00000022ff047e24 */ /* 0x000fe2000f8e00ff */
[----:B------:R-:W-:Y:S01]  /*13450*/  USHF.R.S32.HI UR11, URZ, 0x1f, UR34 ;  /* 0x0000001f3f0b7899 */ /* 0x000fe20008011422 */
[----:B------:R-:W-:Y:S01]  /*13460*/  IMAD.U32 R3, RZ, RZ, UR34 ;  /* 0x00000022ff037e24 */ /* 0x000fe2000f8e00ff */
[----:B------:R-:W4:Y:S01]  /*13470*/  LDL R10, [R1+0x4] ;  /* 0x00000400010a7983 */ /* 0x000f220000100800 */
[----:B------:R-:W-:Y:S01]  /*13480*/  IMAD.U32 R2, RZ, RZ, UR34 ;  /* 0x00000022ff027e24 */ /* 0x000fe2000f8e00ff */
[----:B------:R-:W-:Y:S01]  /*13490*/  LEA R4, P1, R4, R232, 0x6 ;  /* 0x000000e804047211 */ /* 0x000fe200078230ff */
[----:B------:R-:W-:Y:S01]  /*134a0*/  UIMAD UR10, UR12, UR34, URZ ;  /* 0x000000220c0a72a4 */ /* 0x000fe2000f8e023f */
[----:B------:R-:W5:Y:S01]  /*134b0*/  LDL R15, [R1+0x14] ;  /* 0x00001400010f7983 */ /* 0x000f620000100800 */
[----:B------:R-:W-:Y:S01]  /*134c0*/  IMAD.U32 R6, RZ, RZ, UR34 ;  /* 0x00000022ff067e24 */ /* 0x000fe2000f8e00ff */
[----:B------:R-:W-:Y:S01]  /*134d0*/  LEA.HI.X.SX32 R5, R3, R233, 0x6, P1 ;  /* 0x000000e903057211 */ /* 0x000fe200008f36ff */
[----:B------:R-:W-:Y:S01]  /*134e0*/  IMAD.WIDE.U32 R12, R4, UR6, RZ ;  /* 0x00000006040c7c25 */ /* 0x000fe2000f8e00ff */
[----:B------:R-:W5:Y:S01]  /*134f0*/  LDL R14, [R1+0x1c] ;  /* 0x00001c00010e7983 */ /* 0x000f620000100800 */
[----:B------:R-:W-:Y:S01]  /*13500*/  UIMAD UR10, UR11, UR13, UR10 ;  /* 0x0000000d0b0a72a4 */ /* 0x000fe2000f8e020a */
[----:B------:R-:W-:Y:S01]  /*13510*/  BAR.SYNC.DEFER_BLOCKING 0x0 ;  /* 0x0000000000007b1d */ /* 0x000fe20000010000 */
[----:B------:R-:W-:Y:S01]  /*13520*/  IMAD R5, R5, UR6, RZ ;  /* 0x0000000605057c24 */ /* 0x000fe2000f8e02ff */
[----:B------:R-:W-:Y:S01]  /*13530*/  LEA R2, P0, R2, R224, 0x6 ;  /* 0x000000e002027211 */ /* 0x000fe200078030ff */
[----:B------:R-:W-:Y:S02]  /*13540*/  IMAD.U32 R0, RZ, RZ, UR34 ;  /* 0x00000022ff007e24 */ /* 0x000fe4000f8e00ff */
[----:B------:R-:W-:Y:S01]  /*13550*/  IMAD R5, R4, UR7, R5 ;  /* 0x0000000704057c24 */ /* 0x000fe2000f8e0205 */
[----:B------:R-:W-:Y:S01]  /*13560*/  LEA R4, P2, R12, R246, 0x1 ;  /* 0x000000f60c047211 */ /* 0x000fe200078408ff */
[----:B------:R-:W-:Y:S01]  /*13570*/  IMAD.WIDE.U32 R6, R6, UR13, R248 ;  /* 0x0000000d06067c25 */ /* 0x000fe2000f8e00f8 */
[----:B------:R-:W-:Y:S03]  /*13580*/  LEA.HI.X.SX32 R3, R0, R225, 0x6, P0 ;  /* 0x000000e100037211 */ /* 0x000fe600000f36ff */
[----:B------:R-:W-:Y:S02]  /*13590*/  IMAD.IADD R5, R13, 0x1, R5 ;  /* 0x000000010d057824 */ /* 0x000fe400078e0205 */
[----:B------:R-:W-:Y:S01]  /*135a0*/  VIADD R0, R7, UR10 ;  /* 0x0000000a07007c36 */ /* 0x000fe20008000000 */
[----:B------:R-:W-:Y:S01]  /*135b0*/  @!P3 IADD3 R7, P0, R6, UR23, RZ ;  /* 0x000000170607bc10 */ /* 0x000fe2000ff1e0ff */
[----:B------:R-:W-:Y:S01]  /*135c0*/  IMAD R3, R3, UR6, RZ ;  /* 0x0000000603037c24 */ /* 0x000fe2000f8e02ff */
[----:B------:R-:W-:Y:S01]  /*135d0*/  LEA.HI.X R5, R12, R244, R5, 0x1, P2 ;  /* 0x000000f40c057211 */ /* 0x000fe200010f0c05 */
[----:B------:R-:W-:Y:S02]  /*135e0*/  UIADD3 UR10, UR33, -UR35, URZ ;  /* 0x80000023210a7290 */ /* 0x000fe4000fffe03f */
[----:B------:R-:W-:Y:S01]  /*135f0*/  IMAD R3, R2, UR7, R3 ;  /* 0x0000000702037c24 */ /* 0x000fe2000f8e0203 */
[----:B------:R-:W-:Y:S01]  /*13600*/  @P3 STS.128 [R222+0x18000], RZ ;  /* 0x018000ffde003388 */ /* 0x000fe20000000c00 */
[----:B------:R-:W1:Y:S02]  /*13610*/  S2R R223, SR_TID.X ;  /* 0x0000000000df7919 */ /* 0x000e640000002100 */
[----:B-1----:R-:W-:Y:S05]  /*13620*/  IMAD.SHL.U32 R223, R223, 0x2, RZ ;  /* 0x00000002dfdf7824 */ /* 0x002fea00078e00ff */
[----:B------:R-:W-:Y:S02]  /*13630*/  LOP3.LUT R223, R223, 0x6, RZ, 0xc0, !PT ;  /* 0x00000006dfdf7812 */ /* 0x000fe400078ec0ff */
[----:B--2---:R-:W-:Y:S02]  /*13640*/  @!P3 LEA R8, P1, R6, R8, 0x1 ;  /* 0x000000080608b211 */ /* 0x004fe400078208ff */
[----:B---3--:R-:W-:Y:S02]  /*13650*/  ISETP.GE.AND P2, PT, R16, UR32, PT ;  /* 0x0000002010007c0c */ /* 0x008fe4000bf46270 */
[----:B----4-:R-:W-:Y:S01]  /*13660*/  @!P3 LEA.HI.X R9, R6, R10, R0, 0x1, P1 ;  /* 0x0000000a0609b211 */ /* 0x010fe200008f0c00 */
[----:B------:R-:W-:Y:S01]  /*13670*/  IMAD.WIDE.U32 R10, R2, UR6, RZ ;  /* 0x00000006020a7c25 */ /* 0x000fe2000f8e00ff */
[----:B------:R-:W-:Y:S02]  /*13680*/  @!P3 LEA R6, P1, R7, R250, 0x1 ;  /* 0x000000fa0706b211 */ /* 0x000fe400078208ff */
[----:B------:R-:W-:Y:S01]  /*13690*/  @!P3 IADD3.X R0, R0, UR14, RZ, P0, !PT ;  /* 0x0000000e0000bc10 */ /* 0x000fe200087fe4ff */
[----:B------:R-:W-:Y:S01]  /*136a0*/  @!PT LDS RZ, [RZ] ;  /* 0x00000000fffff984 */ /* 0x000fe20000000800 */
[----:B------:R-:W-:Y:S01]  /*136b0*/  @!PT LDS RZ, [RZ] ;  /* 0x00000000fffff984 */ /* 0x000fe20000000800 */
[----:B------:R-:W-:Y:S01]  /*136c0*/  @!PT LDS RZ, [RZ] ;  /* 0x00000000fffff984 */ /* 0x000fe20000000800 */
[----:B------:R1:W-:Y:S01]  /*136d0*/  @!P3 LDGSTS.E.BYPASS.LTC128B.128 [R222+0x18000], desc[UR30][R8.64] ;  /* 0x1800000008debfae */ /* 0x0003e2000b901d5e */
[----:B------:R-:W-:Y:S01]  /*136e0*/  IMAD.IADD R3, R11, 0x1, R3 ;  /* 0x000000010b037824 */ /* 0x000fe200078e0203 */
[C---:B------:R-:W-:Y:S02]  /*136f0*/  LEA R2, P0, R10.reuse, R246, 0x1 ;  /* 0x000000f60a027211 */ /* 0x040fe400078008ff */
[----:B------:R-:W-:Y:S02]  /*13700*/  @!P3 LEA.HI.X R7, R7, R251, R0, 0x1, P1 ;  /* 0x000000fb0707b211 */ /* 0x000fe400008f0c00 */
[----:B------:R-:W-:Y:S01]  /*13710*/  @P2 STS.128 [R222+0x1a000], RZ ;  /* 0x01a000ffde002388 */ /* 0x000fe20000000c00 */
[----:B-----5:R-:W-:Y:S01]  /*13720*/  ISETP.GE.AND P1, PT, R15, UR32, PT ;  /* 0x000000200f007c0c */ /* 0x020fe2000bf26270 */
[----:B------:R-:W-:Y:S01]  /*13730*/  IMAD.U32 R0, RZ, RZ, UR10 ;  /* 0x0000000aff007e24 */ /* 0x000fe2000f8e00ff */
[----:B------:R-:W-:Y:S01]  /*13740*/  LEA.HI.X R3, R10, R244, R3, 0x1, P0 ;  /* 0x000000f40a037211 */ /* 0x000fe200000f0c03 */
[----:B------:R-:W-:Y:S01]  /*13750*/  @!PT LDS RZ, [RZ] ;  /* 0x00000000fffff984 */ /* 0x000fe20000000800 */
[----:B------:R-:W-:Y:S01]  /*13760*/  @!PT LDS RZ, [RZ] ;  /* 0x00000000fffff984 */ /* 0x000fe20000000800 */
[----:B------:R-:W-:Y:S01]  /*13770*/  @!PT LDS RZ, [RZ] ;  /* 0x00000000fffff984 */ /* 0x000fe20000000800 */
[----:B------:R-:W-:Y:S01]  /*13780*/  @!P2 LDGSTS.E.BYPASS.LTC128B.128 [R222+0x1a000], desc[UR30][R4.64+0x80] ;  /* 0x1a00008004deafae */ /* 0x000fe2000b901d5e */
[----:B------:R-:W-:Y:S09]  /*13790*/  ISETP.GE.AND P0, PT, R14, UR32, PT ;  /* 0x000000200e007c0c */ /* 0x000ff2000bf06270 */
        /* <DEDUP_REMOVED lines=39> */
[----:B------:R-:W2:Y:S02]  /*13a10*/  LDSM.16.M88.4 R176, [R206] ;  /* 0x00000000ceb0783b */ /* 0x000ea40000000200 */
[----:B------:R-:W-:Y:S02]  /*13a20*/  LEA R2, P4, R2, R224, 0x6 ;  /* 0x000000e002027211 */ /* 0x000fe400078830ff */
        /* <DEDUP_REMOVED lines=187> */
[----:B------:R-:W-:Y:S05]  /*145e0*/  IMAD.U32 R176, RZ, RZ, UR10 ;  /* 0x0000000affb07e24 */ /* 0x000fea000f8e00ff */
[----:B------:R-:W-:Y:S01]  /*145f0*/  LEA R176, P5, R176, R232, 0x6 ;  /* 0x000000e8b0b07211 */ /* 0x000fe200078a30ff */
[C---:B-----5:R-:W-:Y:S04]  /*14600*/  HMMA.16816.F32.BF16 R20, R172.reuse, R188, R20 ;  /* 0x000000bcac14723c */ /* 0x060fe80000041814 */
[----:B------:R-:W-:Y:S02]  /*14610*/  LEA.HI.X.SX32 R177, R3, R233, 0x6, P5 ;  /* 0x000000e903b17211 */ /* 0x000fe400028f36ff */
[----:B------:R-:W-:Y:S01]  /*14620*/  LEA.HI.X.SX32 R3, R0, R225, 0x6, P4 ;  /* 0x000000e100037211 */ /* 0x000fe200020f36ff */
[C---:B------:R-:W-:Y:S01]  /*14630*/  HMMA.16816.F32.BF16 R24, R172.reuse, R190, R24 ;  /* 0x000000beac18723c */ /* 0x040fe20000041818 */
[----:B------:R-:W-:Y:S03]  /*14640*/  IMAD.U32 R0, RZ, RZ, UR34 ;  /* 0x00000022ff007e24 */ /* 0x000fe6000f8e00ff */
[----:B------:R-:W-:Y:S02]  /*14650*/  IMAD R148, R177, UR8, RZ ;  /* 0x00000008b1947c24 */ /* 0x000fe4000f8e02ff */
[C---:B--2---:R-:W-:Y:S05]  /*14660*/  HMMA.16816.F32.BF16 R28, R172.reuse, R192, R28 ;  /* 0x000000c0ac1c723c */ /* 0x044fea000004181c */
[C---:B------:R-:W-:Y:S01]  /*14670*/  IMAD R148, R176.reuse, UR9, R148 ;  /* 0x00000009b0947c24 */ /* 0x040fe2000f8e0294 */
[----:B------:R-:W-:Y:S01]  /*14680*/  HMMA.16816.F32.BF16 R32, R172, R194, R32 ;  /* 0x000000c2ac20723c */ /* 0x000fe20000041820 */
[----:B------:R-:W1:Y:S04]  /*14690*/  LDSM.16.M88.4 R172, [R200+0x7000] ;  /* 0x00700000c8ac783b */ /* 0x000e680000000200 */
[----:B------:R-:W-:Y:S01]  /*146a0*/  IMAD.WIDE.U32 R176, R176, UR8, RZ ;  /* 0x00000008b0b07c25 */ /* 0x000fe2000f8e00ff */
[C---:B---3--:R-:W-:Y:S05]  /*146b0*/  HMMA.16816.F32.BF16 R4, R168.reuse, R180, R4 ;  /* 0x000000b4a804723c */ /* 0x048fea0000041804 */
[----:B------:R-:W-:Y:S01]  /*146c0*/  IADD3 R148, R177, R148, RZ ;  /* 0x00000094b1947210 */ /* 0x000fe20007ffe0ff */
[C---:B------:R-:W-:Y:S05]  /*146d0*/  HMMA.16816.F32.BF16 R8, R168.reuse, R182, R8 ;  /* 0x000000b6a808723c */ /* 0x040fea0000041808 */
[----:B------:R-:W-:Y:S01]  /*146e0*/  IMAD R3, R3, UR8, RZ ;  /* 0x0000000803037c24 */ /* 0x000fe2000f8e02ff */
[C---:B----4-:R-:W-:Y:S05]  /*146f0*/  HMMA.16816.F32.BF16 R12, R168.reuse, R184, R12 ;  /* 0x000000b8a80c723c */ /* 0x050fea000004180c */
[----:B------:R-:W-:Y:S01]  /*14700*/  LEA R182, P5, R176, R247, 0x1 ;  /* 0x000000f7b0b67211 */ /* 0x000fe200078a08ff */
[----:B------:R-:W-:Y:S01]  /*14710*/  IMAD R0, R0, 0x40, R223 ;  /* 0x0000004000007824 */ /* 0x000fe200078e02df */
[C---:B------:R-:W-:Y:S04]  /*14720*/  HMMA.16816.F32.BF16 R16, R168.reuse, R186, R16 ;  /* 0x000000baa810723c */ /* 0x040fe80000041810 */
[----:B------:R-:W-:Y:S01]  /*14730*/  LEA.HI.X R183, R176, R245, R148, 0x1, P5 ;  /* 0x000000f5b0b77211 */ /* 0x000fe200028f0c94 */
[C---:B------:R-:W-:Y:S01]  /*14740*/  IMAD R3, R2.reuse, UR9, R3 ;  /* 0x0000000902037c24 */ /* 0x040fe2000f8e0203 */
[----:B------:R-:W2:Y:S01]  /*14750*/  LDSM.16.M88.4 R176, [R200+0x7800] ;  /* 0x00780000c8b0783b */ /* 0x000ea20000000200 */
[----:B------:R-:W-:Y:S04]  /*14760*/  DEPBAR.LE SB0, 0x0 ;  /* 0x000080000000791a */ /* 0x000fe80000000000 */
[----:B------:R-:W-:Y:S01]  /*14770*/  BAR.SYNC.DEFER_BLOCKING 0x0 ;  /* 0x0000000000007b1d */ /* 0x000fe20000010000 */
[----:B------:R-:W-:Y:S01]  /*14780*/  IMAD.WIDE.U32 R188, R2, UR8, RZ ;  /* 0x0000000802bc7c25 */ /* 0x000fe2000f8e00ff */
[----:B------:R-:W-:Y:S01]  /*14790*/  I2FP.F32.S32 R2, R0 ;  /* 0x0000000000027245 */ /* 0x000fe20000201400 */
[C---:B-1----:R-:W-:Y:S05]  /*147a0*/  HMMA.16816.F32.BF16 R20, R168.reuse, R172, R20 ;  /* 0x000000aca814723c */ /* 0x042fea0000041814 */
[----:B------:R-:W-:Y:S01]  /*147b0*/  LEA R180, P4, R188, R247, 0x1 ;  /* 0x000000f7bcb47211 */ /* 0x000fe200078808ff */
[C---:B------:R-:W-:Y:S01]  /*147c0*/  FFMA.FTZ R6, R2.reuse, UR5, R6 ;  /* 0x0000000502067c23 */ /* 0x040fe20008010006 */
[----:B------:R-:W-:Y:S01]  /*147d0*/  FFMA.FTZ R4, R2, UR5, R4 ;  /* 0x0000000502047c23 */ /* 0x000fe20008010004 */
[C---:B------:R-:W-:Y:S01]  /*147e0*/  VIADD R2, R0.reuse, 0x8 ;  /* 0x0000000800027836 */ /* 0x040fe20000000000 */
[C---:B------:R-:W-:Y:S03]  /*147f0*/  HMMA.16816.F32.BF16 R24, R168.reuse, R174, R24 ;  /* 0x000000aea818723c */ /* 0x040fe60000041818 */
[----:B------:R-:W-:Y:S01]  /*14800*/  IMAD.IADD R3, R189, 0x1, R3 ;  /* 0x00000001bd037824 */ /* 0x000fe200078e0203 */
[----:B------:R-:W-:Y:S01]  /*14810*/  I2FP.F32.S32 R2, R2 ;  /* 0x0000000200027245 */ /* 0x000fe20000201400 */
[C---:B------:R-:W-:Y:S02]  /*14820*/  VIADD R184, R0.reuse, 0x1 ;  /* 0x0000000100b87836 */ /* 0x040fe40000000000 */
[----:B------:R-:W-:Y:S01]  /*14830*/  VIADD R148, R0, 0x9 ;  /* 0x0000000900947836 */ /* 0x000fe20000000000 */
[----:B------:R-:W-:Y:S02]  /*14840*/  LEA.HI.X R181, R188, R245, R3, 0x1, P4 ;  /* 0x000000f5bcb57211 */ /* 0x000fe400020f0c03 */
[----:B------:R-:W-:Y:S01]  /*14850*/  ISETP.LT.AND P4, PT, RZ, UR34, PT ;  /* 0x00000022ff007c0c */ /* 0x000fe2000bf81270 */
[----:B------:R-:W-:Y:S01]  /*14860*/  VIADD R172, R0, 0x11 ;  /* 0x0000001100ac7836 */ /* 0x000fe20000000000 */
[----:B------:R-:W-:Y:S01]  /*14870*/  I2FP.F32.S32 R3, R184 ;  /* 0x000000b800037245 */ /* 0x000fe20000201400 */
[C---:B------:R-:W-:Y:S01]  /*14880*/  FFMA.FTZ R10, R2.reuse, UR5, R10 ;  /* 0x00000005020a7c23 */ /* 0x040fe2000801000a */
[----:B------:R-:W-:Y:S01]  /*14890*/  I2FP.F32.S32 R148, R148 ;  /* 0x0000009400947245 */ /* 0x000fe20000201400 */
[----:B------:R-:W-:Y:S01]  /*148a0*/  FFMA.FTZ R8, R2, UR5, R8 ;  /* 0x0000000502087c23 */ /* 0x000fe20008010008 */
[----:B------:R-:W-:Y:S01]  /*148b0*/  I2FP.F32.S32 R2, R172 ;  /* 0x000000ac00027245 */ /* 0x000fe20000201400 */
[C---:B------:R-:W-:Y:S01]  /*148c0*/  FFMA.FTZ R7, R3.reuse, UR5, R7 ;  /* 0x0000000503077c23 */ /* 0x040fe20008010007 */
[C---:B------:R-:W-:Y:S01]  /*148d0*/  IADD3 R172, R0.reuse, 0x21, RZ ;  /* 0x0000002100ac7810 */ /* 0x040fe20007ffe0ff */
[----:B------:R-:W-:Y:S01]  /*148e0*/  FFMA.FTZ R5, R3, UR5, R5 ;  /* 0x0000000503057c23 */ /* 0x000fe20008010005 */
[----:B------:R-:W-:Y:S02]  /*148f0*/  VIADD R3, R0, 0x10 ;  /* 0x0000001000037836 */ /* 0x000fe40000000000 */
[C---:B------:R-:W-:Y:S01]  /*14900*/  FFMA.FTZ R11, R148.reuse, UR5, R11 ;  /* 0x00000005940b7c23 */ /* 0x040fe2000801000b */
[----:B------:R-:W-:Y:S01]  /*14910*/  FFMA.FTZ R9, R148, UR5, R9 ;  /* 0x0000000594097c23 */ /* 0x000fe20008010009 */
[C---:B------:R-:W-:Y:S01]  /*14920*/  FFMA.FTZ R15, R2.reuse, UR5, R15 ;  /* 0x00000005020f7c23 */ /* 0x040fe2000801000f */
[----:B------:R-:W-:Y:S01]  /*14930*/  FFMA.FTZ R13, R2, UR5, R13 ;  /* 0x00000005020d7c23 */ /* 0x000fe2000801000d */
[----:B------:R-:W-:Y:S01]  /*14940*/  I2FP.F32.S32 R3, R3 ;  /* 0x0000000300037245 */ /* 0x000fe20000201400 */
[C---:B------:R-:W-:Y:S01]  /*14950*/  VIADD R148, R0.reuse, 0x18 ;  /* 0x0000001800947836 */ /* 0x040fe20000000000 */
[C---:B--2---:R-:W-:Y:S03]  /*14960*/  HMMA.16816.F32.BF16 R28, R168.reuse, R176, R28 ;  /* 0x000000b0a81c723c */ /* 0x044fe6000004181c */
[C---:B------:R-:W-:Y:S01]  /*14970*/  VIADD R2, R0.reuse, 0x19 ;  /* 0x0000001900027836 */ /* 0x040fe20000000000 */
[----:B------:R-:W-:Y:S01]  /*14980*/  I2FP.F32.S32 R148, R148 ;  /* 0x0000009400947245 */ /* 0x000fe20000201400 */
[C---:B------:R-:W-:Y:S01]  /*14990*/  FFMA.FTZ R14, R3.reuse, UR5, R14 ;  /* 0x00000005030e7c23 */ /* 0x040fe2000801000e */
[----:B------:R-:W-:Y:S01]  /*149a0*/  FFMA.FTZ R12, R3, UR5, R12 ;  /* 0x00000005030c7c23 */ /* 0x000fe2000801000c */
[----:B------:R-:W-:Y:S01]  /*149b0*/  VIADD R3, R0, 0x20 ;  /* 0x0000002000037836 */ /* 0x000fe20000000000 */
[----:B------:R-:W-:Y:S01]  /*149c0*/  I2FP.F32.S32 R2, R2 ;  /* 0x0000000200027245 */ /* 0x000fe20000201400 */
[----:B------:R-:W-:Y:S03]  /*149d0*/  HMMA.16816.F32.BF16 R32, R168, R178, R32 ;  /* 0x000000b2a820723c */ /* 0x000fe60000041820 */
[----:B------:R-:W-:Y:S01]  /*149e0*/  I2FP.F32.S32 R3, R3 ;  /* 0x0000000300037245 */ /* 0x000fe20000201400 */
[C---:B------:R-:W-:Y:S01]  /*149f0*/  FFMA.FTZ R18, R148.reuse, UR5, R18 ;  /* 0x0000000594127c23 */ /* 0x040fe20008010012 */
[----:B------:R-:W-:Y:S01]  /*14a00*/  FFMA.FTZ R16, R148, UR5, R16 ;  /* 0x0000000594107c23 */ /* 0x000fe20008010010 */
[----:B------:R-:W-:Y:S01]  /*14a10*/  FMNMX.FTZ R148, R6, R149, !PT ;  /* 0x0000009506947209 */ /* 0x000fe20007810000 */
[C---:B------:R-:W-:Y:S01]  /*14a20*/  FFMA.FTZ R19, R2.reuse, UR5, R19 ;  /* 0x0000000502137c23 */ /* 0x040fe20008010013 */
[----:B------:R-:W-:Y:S03]  /*14a30*/  FFMA.FTZ R17, R2, UR5, R17 ;  /* 0x0000000502117c23 */ /* 0x000fe60008010011 */
[----:B------:R-:W-:Y:S01]  /*14a40*/  I2FP.F32.S32 R2, R172 ;  /* 0x000000ac00027245 */ /* 0x000fe20000201400 */
[C---:B------:R-:W-:Y:S01]  /*14a50*/  FFMA.FTZ R22, R3.reuse, UR5, R22 ;  /* 0x0000000503167c23 */ /* 0x040fe20008010016 */
[----:B------:R-:W-:Y:S01]  /*14a60*/  FMNMX.FTZ R172, R4, R150, !PT ;  /* 0x0000009604ac7209 */ /* 0x000fe20007810000 */
[----:B------:R-:W-:Y:S01]  /*14a70*/  FFMA.FTZ R20, R3, UR5, R20 ;  /* 0x0000000503147c23 */ /* 0x000fe20008010014 */
[----:B------:R-:W-:Y:S01]  /*14a80*/  FMNMX.FTZ R148, R7, R148, !PT ;  /* 0x0000009407947209 */ /* 0x000fe20007810000 */
[C---:B------:R-:W-:Y:S01]  /*14a90*/  FFMA.FTZ R23, R2.reuse, UR5, R23 ;  /* 0x0000000502177c23 */ /* 0x040fe20008010017 */
[----:B------:R-:W-:Y:S01]  /*14aa0*/  FMNMX.FTZ R172, R5, R172, !PT ;  /* 0x000000ac05ac7209 */ /* 0x000fe20007810000 */
[----:B------:R-:W-:Y:S01]  /*14ab0*/  FFMA.FTZ R21, R2, UR5, R21 ;  /* 0x0000000502157c23 */ /* 0x000fe20008010015 */
[----:B------:R-:W-:Y:S01]  /*14ac0*/  FMNMX.FTZ R148, R10, R148, !PT ;  /* 0x000000940a947209 */ /* 0x000fe20007810000 */
[----:B------:R-:W-:Y:S01]  /*14ad0*/  VIADD R3, R0, 0x28 ;  /* 0x0000002800037836 */ /* 0x000fe20000000000 */
[----:B------:R-:W-:Y:S01]  /*14ae0*/  FMNMX.FTZ R172, R8, R172, !PT ;  /* 0x000000ac08ac7209 */ /* 0x000fe20007810000 */
[C---:B------:R-:W-:Y:S01]  /*14af0*/  VIADD R2, R0.reuse, 0x29 ;  /* 0x0000002900027836 */ /* 0x040fe20000000000 */
[----:B------:R-:W-:Y:S01]  /*14b00*/  FMNMX.FTZ R148, R11, R148, !PT ;  /* 0x000000940b947209 */ /* 0x000fe20007810000 */
[C---:B------:R-:W-:Y:S01]  /*14b10*/  VIADD R173, R0.reuse, 0x30 ;  /* 0x0000003000ad7836 */ /* 0x040fe20000000000 */
[----:B------:R-:W-:Y:S01]  /*14b20*/  I2FP.F32.S32 R3, R3 ;  /* 0x0000000300037245 */ /* 0x000fe20000201400 */
[C---:B------:R-:W-:Y:S01]  /*14b30*/  VIADD R168, R0.reuse, 0x38 ;  /* 0x0000003800a87836 */ /* 0x040fe20000000000 */
[----:B------:R-:W-:Y:S01]  /*14b40*/  FMNMX.FTZ R172, R9, R172, !PT ;  /* 0x000000ac09ac7209 */ /* 0x000fe20007810000 */
[----:B------:R-:W-:Y:S01]  /*14b50*/  VIADD R169, R0, 0x39 ;  /* 0x0000003900a97836 */ /* 0x000fe20000000000 */
[----:B------:R-:W-:Y:S01]  /*14b60*/  I2FP.F32.S32 R2, R2 ;  /* 0x0000000200027245 */ /* 0x000fe20000201400 */
[C---:B------:R-:W-:Y:S01]  /*14b70*/  FFMA.FTZ R26, R3.reuse, UR5, R26 ;  /* 0x00000005031a7c23 */ /* 0x040fe2000801001a */
[----:B------:R-:W-:Y:S01]  /*14b80*/  FMNMX.FTZ R148, R14, R148, !PT ;  /* 0x000000940e947209 */ /* 0x000fe20007810000 */
[----:B------:R-:W-:Y:S01]  /*14b90*/  FFMA.FTZ R24, R3, UR5, R24 ;  /* 0x0000000503187c23 */ /* 0x000fe20008010018 */
        /* <DEDUP_REMOVED lines=9> */
[----:B------:R-:W-:Y:S01]  /*14c30*/  FMNMX.FTZ R3, R16, R148, !PT ;  /* 0x0000009410037209 */ /* 0x000fe20007810000 */
[----:B------:R-:W-:Y:S01]  /*14c40*/  VIADD R148, R0, 0x31 ;  /* 0x0000003100947836 */ /* 0x000fe20000000000 */
[----:B------:R-:W-:Y:S02]  /*14c50*/  FMNMX.FTZ R2, R19, R2, !PT ;  /* 0x0000000213027209 */ /* 0x000fe40007810000 */
        /* <DEDUP_REMOVED lines=27> */
.L_x_983:
[----:B------:R-:W1:Y:S01]  /*14e10*/  SHFL.BFLY PT, R2, R0, 0x2, 0x1f ;  /* 0x0c401f0000027f89 */ /* 0x000e6200000e0000 */
[----:B------:R-:W-:Y:S01]  /*14e20*/  USHF.L.U32 UR34, UR34, 0x1, URZ ;  /* 0x0000000122227899 */ /* 0x000fe2000800063f */
[----:B------:R-:W-:Y:S01]  /*14e30*/  MOV R3, UR37 ;  /* 0x0000002500037c02 */ /* 0x000fe20008000f00 */
[----:B------:R-:W-:Y:S05]  /*14e40*/  UIADD3 UR10, UR37, -0x4498517b, URZ ;  /* 0xbb67ae85250a7890 */ /* 0x000fea000fffe03f */
[----:B------:R-:W2:Y:S01]  /*14e50*/  SHFL.BFLY PT, R148, R172, 0x2, 0x1f ;  /* 0x0c401f00ac947f89 */ /* 0x000ea200000e0000 */
[----:B------:R-:W-:Y:S01]  /*14e60*/  UIADD3 UR24, UR36, -0x61c88647, URZ ;  /* 0x9e3779b924187890 */ /* 0x000fe2000fffe03f */
[----:B------:R-:W3:Y:S01]  /*14e70*/  LDC.U8 R195, c[0x0][0x388] ;  /* 0x0000e200ffc37b82 */ /* 0x000ee20000000000 */
[----:B----4-:R-:W-:Y:S01]  /*14e80*/  LOP3.LUT R168, R229, UR34, R3, 0x96, !PT ;  /* 0x00000022e5a87c12 */ /* 0x010fe2000f8e9603 */
[----:B------:R-:W-:Y:S01]  /*14e90*/  UIADD3 UR29, UR36, 0x3c6ef372, URZ ;  /* 0x3c6ef372241d7890 */ /* 0x000fe2000fffe03f */
[----:B------:R-:W-:Y:S01]  /*14ea0*/  LOP3.LUT R3, R227, UR10, R228, 0x96, !PT ;  /* 0x0000000ae3037c12 */ /* 0x000fe2000f8e96e4 */
[----:B------:R-:W-:Y:S04]  /*14eb0*/  UIADD3 UR28, UR37, 0x76cf5d0a, URZ ;  /* 0x76cf5d0a251c7890 */ /* 0x000fe8000fffe03f */
[----:B------:R-:W3:Y:S01]  /*14ec0*/  LDC.U8 R194, c[0x0][0x388] ;  /* 0x0000e200ffc27b82 */ /* 0x000ee20000000000 */
[----:B------:R-:W-:Y:S01]  /*14ed0*/  IMAD.WIDE.U32 R170, R168, -0x326172a9, RZ ;  /* 0xcd9e8d57a8aa7825 */ /* 0x000fe200078e00ff */
[----:B------:R-:W-:Y:S01]  /*14ee0*/  UIADD3 UR21, UR37, 0x32370b8f, URZ ;  /* 0x32370b8f25157890 */ /* 0x000fe2000fffe03f */
[----:B------:R-:W-:Y:S01]  /*14ef0*/  LDSM.16.MT88.4 R176, [R197+0x18000] ;  /* 0x01800000c5b0783b */ /* 0x000fe20000004200 */
[----:B------:R-:W-:Y:S01]  /*14f00*/  UIADD3 UR25, UR36, -0x255992d5, URZ ;  /* 0xdaa66d2b24197890 */ /* 0x000fe2000fffe03f */
[----:B------:R-:W-:Y:S01]  /*14f10*/  IMAD.WIDE.U32 R192, R3, -0x326172a9, RZ ;  /* 0xcd9e8d5703c07825 */ /* 0x000fe200078e00ff */
[----:B------:R-:W-:Y:S01]  /*14f20*/  LOP3.LUT R168, R171, UR24, R242, 0x96, !PT ;  /* 0x00000018aba87c12 */ /* 0x000fe2000f8e96f2 */
[----:B------:R-:W-:Y:S02]  /*14f30*/  UIADD3 UR10, UR36, 0x78dde6e4, URZ ;  /* 0x78dde6e4240a7890 */ /* 0x000fe4000fffe03f */
[----:B------:R-:W-:Y:S01]  /*14f40*/  UIADD3 UR26, UR36, -0x4ab325aa, URZ ;  /* 0xb54cda56241a7890 */ /* 0x000fe2000fffe03f */
[----:B------:R-:W-:Y:S01]  /*14f50*/  LOP3.LUT R170, R193, UR29, R170, 0x96, !PT ;  /* 0x0000001dc1aa7c12 */ /* 0x000fe2000f8e96aa */
[----:B------:R-:W-:Y:S01]  /*14f60*/  LDSM.16.MT88.4 R180, [R199+0x18000] ;  /* 0x01800000c7b4783b */ /* 0x000fe20000004200 */
[----:B------:R-:W-:Y:S02]  /*14f70*/  UIADD3 UR11, UR37, 0x646e171e, URZ ;  /* 0x646e171e250b7890 */ /* 0x000fe4000fffe03f */
[----:B------:R-:W-:Y:S01]  /*14f80*/  UIADD3 UR34, UR34, 0x1, URZ ;  /* 0x0000000122227890 */ /* 0x000fe2000fffe03f */
[----:B------:R-:W-:Y:S01]  /*14f90*/  IMAD.WIDE.U32 R170, R170, -0x2daee0ad, RZ ;  /* 0xd2511f53aaaa7825 */ /* 0x000fe200078e00ff */
[----:B------:R-:W-:Y:S02]  /*14fa0*/  UIADD3 UR35, UR35, 0x1, URZ ;  /* 0x0000000123237890 */ /* 0x000fe4000fffe03f */
[----:B-1----:R-:W-:Y:S02]  /*14fb0*/  FMNMX.FTZ R0, R0, R2, !PT ;  /* 0x0000000200007209 */ /* 0x002fe40007810000 */
[----:B--2---:R-:W-:Y:S02]  /*14fc0*/  FMNMX.FTZ R148, R172, R148, !PT ;  /* 0x00000094ac947209 */ /* 0x004fe40007810000 */
[----:B------:R-:W-:Y:S01]  /*14fd0*/  LDSM.16.MT88.4 R172, [R196+0x18000] ;  /* 0x01800000c4ac783b */ /* 0x000fe20000004200 */
[----:B---3--:R-:W-:Y:S07]  /*14fe0*/  PRMT R194, R194, 0x7054, R195 ;  /* 0x00007054c2c27816 */ /* 0x008fee00000000c3 */
[----:B------:R-:W1:Y:S08]  /*14ff0*/  SHFL.BFLY PT, R2, R0, 0x1, 0x1f ;  /* 0x0c201f0000027f89 */ /* 0x000e7000000e0000 */
[----:B------:R-:W2:Y:S01]  /*15000*/  SHFL.BFLY PT, R169, R148, 0x1, 0x1f ;  /* 0x0c201f0094a97f89 */ /* 0x000ea200000e0000 */
[----:B-1----:R-:W-:Y:S02]  /*15010*/  FMNMX.FTZ R3, R0, R2, !PT ;  /* 0x0000000200037209 */ /* 0x002fe40007810000 */
[----:B--2---:R-:W-:Y:S03]  /*15020*/  FMNMX.FTZ R148, R148, R169, !PT ;  /* 0x000000a994947209 */ /* 0x004fe60007810000 */
[C---:B------:R-:W-:Y:S01]  /*15030*/  FADD.FTZ R0, -R3.reuse, R149 ;  /* 0x0000009503007221 */ /* 0x040fe20000010100 */
[----:B------:R-:W-:Y:S04]  /*15040*/  IMAD.WIDE.U32 R168, R168, -0x2daee0ad, RZ ;  /* 0xd2511f53a8a87825 */ /* 0x000fe800078e00ff */
[----:B------:R-:W-:Y:S01]  /*15050*/  FMUL.FTZ R185, R3, UR4 ;  /* 0x0000000403b97c20 */ /* 0x000fe20008410000 */
[----:B------:R-:W-:Y:S01]  /*15060*/  FSETP.NEU.FTZ.AND P0, PT, R148, -INF , PT ;  /* 0xff8000009400780b */ /* 0x000fe20003f1d000 */
[----:B------:R-:W-:Y:S01]  /*15070*/  FMUL.FTZ R0, R0, UR4 ;  /* 0x0000000400007c20 */ /* 0x000fe20008410000 */
[----:B------:R-:W-:Y:S01]  /*15080*/  FMUL.FTZ R184, R148, UR4 ;  /* 0x0000000494b87c20 */ /* 0x000fe20008410000 */
[----:B------:R-:W-:Y:S02]  /*15090*/  LOP3.LUT R169, R169, UR28, R226, 0x96, !PT ;  /* 0x0000001ca9a97c12 */ /* 0x000fe4000f8e96e2 */
[----:B------:R1:W2:Y:S02]  /*150a0*/  MUFU.EX2 R2, R0 ;  /* 0x0000000000027308 */ /* 0x0002a40000000800 */
[----:B------:R-:W-:Y:S02]  /*150b0*/  FSEL R184, R184, RZ, P0 ;  /* 0x000000ffb8b87208 */ /* 0x000fe40000000000 */
[----:B------:R-:W-:Y:S03]  /*150c0*/  FSETP.NEU.FTZ.AND P0, PT, R3, -INF , PT ;  /* 0xff8000000300780b */ /* 0x000fe60003f1d000 */
[--C-:B------:R-:W-:Y:S01]  /*150d0*/  FFMA.FTZ R8, R8, UR4, -R184.reuse ;  /* 0x0000000408087c23 */ /* 0x100fe200080108b8 */
[--C-:B------:R-:W-:Y:S01]  /*150e0*/  FFMA.FTZ R9, R9, UR4, -R184.reuse ;  /* 0x0000000409097c23 */ /* 0x100fe200080108b8 */
[----:B------:R-:W-:Y:S01]  /*150f0*/  FSEL R185, R185, RZ, P0 ;  /* 0x000000ffb9b97208 */ /* 0x000fe20000000000 */
[--C-:B------:R-:W-:Y:S01]  /*15100*/  FFMA.FTZ R4, R4, UR4, -R184.reuse ;  /* 0x0000000404047c23 */ /* 0x100fe200080108b8 */
[----:B------:R3:W-:Y:S01]  /*15110*/  MUFU.EX2 R241, R8 ;  /* 0x0000000800f17308 */ /* 0x0007e20000000800 */
[--C-:B------:R-:W-:Y:S01]  /*15120*/  FFMA.FTZ R5, R5, UR4, -R184.reuse ;  /* 0x0000000405057c23 */ /* 0x100fe200080108b8 */
[----:B------:R-:W-:Y:S01]  /*15130*/  FFMA.FTZ R16, R16, UR4, -R184 ;  /* 0x0000000410107c23 */ /* 0x000fe200080108b8 */
[--C-:B------:R-:W-:Y:S01]  /*15140*/  FFMA.FTZ R10, R10, UR4, -R185.reuse ;  /* 0x000000040a0a7c23 */ /* 0x100fe200080108b9 */
[--C-:B------:R-:W-:Y:S01]  /*15150*/  FFMA.FTZ R11, R11, UR4, -R185.reuse ;  /* 0x000000040b0b7c23 */ /* 0x100fe200080108b9 */
[--C-:B------:R-:W-:Y:S01]  /*15160*/  FFMA.FTZ R6, R6, UR4, -R185.reuse ;  /* 0x0000000406067c23 */ /* 0x100fe200080108b9 */
[----:B-1----:R-:W-:Y:S01]  /*15170*/  LOP3.LUT R0, R171, UR21, R168, 0x96, !PT ;  /* 0x00000015ab007c12 */ /* 0x002fe2000f8e96a8 */
[----:B------:R-:W-:Y:S03]  /*15180*/  IMAD.WIDE.U32 R168, R169, -0x326172a9, RZ ;  /* 0xcd9e8d57a9a87825 */ /* 0x000fe600078e00ff */
[----:B------:R1:W4:Y:S01]  /*15190*/  MUFU.EX2 R240, R9 ;  /* 0x0000000900f07308 */ /* 0x0003220000000800 */
[----:B------:R-:W-:Y:S01]  /*151a0*/  FFMA.FTZ R7, R7, UR4, -R185 ;  /* 0x0000000407077c23 */ /* 0x000fe200080108b9 */
[----:B------:R-:W-:Y:S04]  /*151b0*/  IMAD.WIDE.U32 R188, R0, -0x326172a9, RZ ;  /* 0xcd9e8d5700bc7825 */ /* 0x000fe800078e00ff */
[C---:B--2---:R-:W-:Y:S01]  /*151c0*/  FMUL.FTZ R38, R2.reuse, R38 ;  /* 0x0000002602267220 */ /* 0x044fe20000410000 */
[C---:B------:R-:W-:Y:S01]  /*151d0*/  FMUL.FTZ R39, R2.reuse, R39 ;  /* 0x0000002702277220 */ /* 0x040fe20000410000 */
[C---:B------:R-:W-:Y:S01]  /*151e0*/  FMUL.FTZ R42, R2.reuse, R42 ;  /* 0x0000002a022a7220 */ /* 0x040fe20000410000 */
[----:B------:R-:W-:Y:S01]  /*151f0*/  LOP3.LUT R168, R189, UR10, R168, 0x96, !PT ;  /* 0x0000000abda87c12 */ /* 0x000fe2000f8e96a8 */
[----:B------:R2:W-:Y:S01]  /*15200*/  MUFU.EX2 R236, R4 ;  /* 0x0000000400ec7308 */ /* 0x0005e20000000800 */
[----:B---3--:R-:W-:Y:S01]  /*15210*/  LOP3.LUT R8, R169, UR25, R192, 0x96, !PT ;  /* 0x00000019a9087c12 */ /* 0x008fe2000f8e96c0 */
[C---:B------:R-:W-:Y:S01]  /*15220*/  FMUL.FTZ R43, R2.reuse, R43 ;  /* 0x0000002b022b7220 */ /* 0x040fe20000410000 */
[----:B------:R-:W-:Y:S01]  /*15230*/  FMUL.FTZ R46, R2, R46 ;  /* 0x0000002e022e7220 */ /* 0x000fe20000410000 */
[----:B------:R-:W-:Y:S04]  /*15240*/  IMAD.WIDE.U32 R190, R168, -0x2daee0ad, RZ ;  /* 0xd2511f53a8be7825 */ /* 0x000fe800078e00ff */
[C---:B------:R-:W-:Y:S01]  /*15250*/  FMUL.FTZ R47, R2.reuse, R47 ;  /* 0x0000002f022f7220 */ /* 0x040fe20000410000 */
[----:B------:R-:W-:Y:S01]  /*15260*/  FMUL.FTZ R50, R2, R50 ;  /* 0x0000003202327220 */ /* 0x000fe20000410000 */
[----:B-1----:R-:W-:Y:S01]  /*15270*/  IMAD.WIDE.U32 R8, R8, -0x2daee0ad, RZ ;  /* 0xd2511f5308087825 */ /* 0x002fe200078e00ff */
[----:B------:R1:W-:Y:S03]  /*15280*/  MUFU.EX2 R239, R10 ;  /* 0x0000000a00ef7308 */ /* 0x0003e60000000800 */
[C---:B------:R-:W-:Y:S01]  /*15290*/  FMUL.FTZ R51, R2.reuse, R51 ;  /* 0x0000003302337220 */ /* 0x040fe20000410000 */
[C---:B------:R-:W-:Y:S01]  /*152a0*/  FMUL.FTZ R54, R2.reuse, R54 ;  /* 0x0000003602367220 */ /* 0x040fe20000410000 */
[----:B------:R-:W-:Y:S01]  /*152b0*/  LOP3.LUT R8, R191, UR15, R8, 0x96, !PT ;  /* 0x0000000fbf087c12 */ /* 0x000fe2000f8e9608 */
[C---:B------:R-:W-:Y:S01]  /*152c0*/  FMUL.FTZ R55, R2.reuse, R55 ;  /* 0x0000003702377220 */ /* 0x040fe20000410000 */
[----:B------:R-:W-:Y:S01]  /*152d0*/  LOP3.LUT R170, R9, UR20, R170, 0x96, !PT ;  /* 0x0000001409aa7c12 */ /* 0x000fe2000f8e96aa */
[----:B------:R-:W-:Y:S02]  /*152e0*/  FMUL.FTZ R58, R2, R58 ;  /* 0x0000003a023a7220 */ /* 0x000fe40000410000 */
[----:B------:R3:W5:Y:S01]  /*152f0*/  MUFU.EX2 R238, R11 ;  /* 0x0000000b00ee7308 */ /* 0x0007620000000800 */
[----:B------:R-:W-:Y:S04]  /*15300*/  IMAD.WIDE.U32 R8, R8, -0x326172a9, RZ ;  /* 0xcd9e8d5708087825 */ /* 0x000fe800078e00ff */
[C---:B------:R-:W-:Y:S01]  /*15310*/  FMUL.FTZ R59, R2.reuse, R59 ;  /* 0x0000003b023b7220 */ /* 0x040fe20000410000 */
[----:B------:R-:W-:Y:S01]  /*15320*/  FMUL.FTZ R62, R2, R62 ;  /* 0x0000003e023e7220 */ /* 0x000fe20000410000 */
[----:B------:R-:W-:Y:S01]  /*15330*/  IMAD.WIDE.U32 R186, R170, -0x326172a9, RZ ;  /* 0xcd9e8d57aaba7825 */ /* 0x000fe200078e00ff */
[----:B--2---:R-:W-:Y:S02]  /*15340*/  SHF.R.U32.HI R4, RZ, 0x10, R8 ;  /* 0x00000010ff047819 */ /* 0x004fe40000011608 */
[----:B------:R2:W5:Y:S01]  /*15350*/  MUFU.EX2 R237, R5 ;  /* 0x0000000500ed7308 */ /* 0x0005620000000800 */
[----:B-1----:R-:W-:Y:S01]  /*15360*/  LOP3.LUT R10, R8, 0xffff, RZ, 0xc0, !PT ;  /* 0x0000ffff080a7812 */ /* 0x002fe200078ec0ff */
[C---:B------:R-:W-:Y:S01]  /*15370*/  FMUL.FTZ R63, R2.reuse, R63 ;  /* 0x0000003f023f7220 */ /* 0x040fe20000410000 */
[----:B------:R-:W-:Y:S01]  /*15380*/  LOP3.LUT R0, R9, UR26, R186, 0x96, !PT ;  /* 0x0000001a09007c12 */ /* 0x000fe2000f8e96ba */
[----:B------:R-:W-:Y:S01]  /*15390*/  FMUL.FTZ R66, R2, R66 ;  /* 0x0000004202427220 */ /* 0x000fe20000410000 */
[----:B------:R-:W-:Y:S01]  /*153a0*/  LOP3.LUT R170, R8, 0xff, RZ, 0xc0, !PT ;  /* 0x000000ff08aa7812 */ /* 0x000fe200078ec0ff */
[----:B------:R-:W-:Y:S01]  /*153b0*/  FMUL.FTZ R67, R2, R67 ;  /* 0x0000004302437220 */ /* 0x000fe20000410000 */
[----:B------:R-:W-:Y:S03]  /*153c0*/  LOP3.LUT R171, R4, 0xff, RZ, 0xc0, !PT ;  /* 0x000000ff04ab7812 */ /* 0x000fe600078ec0ff */
[----:B------:R1:W-:Y:S01]  /*153d0*/  MUFU.EX2 R234, R6 ;  /* 0x0000000600ea7308 */ /* 0x0003e20000000800 */
[----:B---3--:R-:W-:Y:S01]  /*153e0*/  SHF.R.U32.HI R11, RZ, 0x18, R8 ;  /* 0x00000018ff0b7819 */ /* 0x008fe20000011608 */
[----:B------:R-:W-:Y:S01]  /*153f0*/  FMUL.FTZ R70, R2, R70 ;  /* 0x0000004602467220 */ /* 0x000fe20000410000 */
[----:B------:R-:W-:Y:S01]  /*15400*/  LOP3.LUT R9, R0, 0xff, RZ, 0xc0, !PT ;  /* 0x000000ff00097812 */ /* 0x000fe200078ec0ff */
[C---:B------:R-:W-:Y:S01]  /*15410*/  FMUL.FTZ R71, R2.reuse, R71 ;  /* 0x0000004702477220 */ /* 0x040fe20000410000 */
[--C-:B------:R-:W-:Y:S01]  /*15420*/  SHF.R.U32.HI R8, RZ, 0x18, R0.reuse ;  /* 0x00000018ff087819 */ /* 0x100fe20000011600 */
[----:B------:R-:W-:Y:S01]  /*15430*/  FMUL.FTZ R74, R2, R74 ;  /* 0x0000004a024a7220 */ /* 0x000fe20000410000 */
[----:B------:R-:W-:Y:S03]  /*15440*/  LOP3.LUT R4, R0, 0xffff, RZ, 0xc0, !PT ;  /* 0x0000ffff00047812 */ /* 0x000fe600078ec0ff */
[----:B------:R-:W-:Y:S01]  /*15450*/  MUFU.EX2 R235, R7 ;  /* 0x0000000700eb7308 */ /* 0x000fe20000000800 */
[----:B--2---:R-:W-:Y:S01]  /*15460*/  SHF.R.U32.HI R5, RZ, 0x10, R0 ;  /* 0x00000010ff057819 */ /* 0x004fe20000011600 */
[----:B------:R-:W-:Y:S01]  /*15470*/  FADD.FTZ R0, -R148, R150 ;  /* 0x0000009694007221 */ /* 0x000fe20000010100 */
[----:B------:R-:W-:Y:S01]  /*15480*/  SHF.R.U32.HI R10, RZ, 0x8, R10 ;  /* 0x00000008ff0a7819 */ /* 0x000fe2000001160a */
[----:B------:R-:W-:Y:S01]  /*15490*/  FMUL.FTZ R75, R2, R75 ;  /* 0x0000004b024b7220 */ /* 0x000fe20000410000 */
[----:B------:R-:W-:Y:S01]  /*154a0*/  PRMT R171, R171, 0x5410, R11 ;  /* 0x00005410abab7816 */ /* 0x000fe2000000000b */
[----:B------:R-:W-:Y:S01]  /*154b0*/  FMUL.FTZ R0, R0, UR4 ;  /* 0x0000000400007c20 */ /* 0x000fe20008410000 */
[----:B------:R-:W-:Y:S01]  /*154c0*/  PRMT R170, R170, 0x5410, R10 ;  /* 0x00005410aaaa7816 */ /* 0x000fe2000000000a */
[C---:B------:R-:W-:Y:S01]  /*154d0*/  FMUL.FTZ R10, R2.reuse, R154 ;  /* 0x0000009a020a7220 */ /* 0x040fe20000410000 */
[----:B-1----:R-:W-:Y:S01]  /*154e0*/  SHF.R.U32.HI R6, RZ, 0x8, R4 ;  /* 0x00000008ff067819 */ /* 0x002fe20000011604 */
[C---:B------:R-:W-:Y:S01]  /*154f0*/  FMUL.FTZ R11, R2.reuse, R155 ;  /* 0x0000009b020b7220 */ /* 0x040fe20000410000 */
[----:B------:R-:W-:Y:S01]  /*15500*/  LOP3.LUT R4, R5, 0xff, RZ, 0xc0, !PT ;  /* 0x000000ff05047812 */ /* 0x000fe200078ec0ff */
[----:B------:R-:W1:Y:S01]  /*15510*/  MUFU.EX2 R0, R0 ;  /* 0x0000000000007308 */ /* 0x000e620000000800 */
[----:B------:R-:W-:Y:S01]  /*15520*/  PRMT R6, R9, 0x5410, R6 ;  /* 0x0000541009067816 */ /* 0x000fe20000000006 */
[----:B------:R-:W-:Y:S01]  /*15530*/  FMUL.FTZ R78, R2, R78 ;  /* 0x0000004e024e7220 */ /* 0x000fe20000410000 */
[----:B------:R-:W-:Y:S01]  /*15540*/  PRMT R4, R4, 0x5410, R8 ;  /* 0x0000541004047816 */ /* 0x000fe20000000008 */
[C---:B------:R-:W-:Y:S01]  /*15550*/  FMUL.FTZ R79, R2.reuse, R79 ;  /* 0x0000004f024f7220 */ /* 0x040fe20000410000 */
[--C-:B------:R-:W-:Y:S01]  /*15560*/  HSET2.LE.AND R170, R170, R194.reuse, PT ;  /* 0x000000c2aaaa7233 */ /* 0x100fe20003803000 */
[C---:B------:R-:W-:Y:S01]  /*15570*/  FMUL.FTZ R82, R2.reuse, R82 ;  /* 0x0000005202527220 */ /* 0x040fe20000410000 */
[--C-:B------:R-:W-:Y:S01]  /*15580*/  HSET2.LE.AND R171, R171, R194.reuse, PT ;  /* 0x000000c2abab7233 */ /* 0x100fe20003803000 */
[C---:B------:R-:W-:Y:S01]  /*15590*/  FMUL.FTZ R83, R2.reuse, R83 ;  /* 0x0000005302537220 */ /* 0x040fe20000410000 */
[--C-:B------:R-:W-:Y:S01]  /*155a0*/  HSET2.LE.AND R168, R6, R194.reuse, PT ;  /* 0x000000c206a87233 */ /* 0x100fe20003803000 */
[C---:B------:R-:W-:Y:S01]  /*155b0*/  FMUL.FTZ R86, R2.reuse, R86 ;  /* 0x0000005602567220 */ /* 0x040fe20000410000 */
[----:B------:R-:W-:Y:S01]  /*155c0*/  HSET2.LE.AND R169, R4, R194, PT ;  /* 0x000000c204a97233 */ /* 0x000fe20003803000 */
[----:B------:R-:W-:Y:S01]  /*155d0*/  FMUL.FTZ R87, R2, R87 ;  /* 0x0000005702577220 */ /* 0x000fe20000410000 */
[----:B----4-:R-:W-:Y:S01]  /*155e0*/  F2FP.BF16.F32.PACK_AB R4, R240, R241 ;  /* 0x000000f1f004723e */ /* 0x010fe200000010ff */
[----:B------:R-:W-:Y:S01]  /*155f0*/  FMUL.FTZ R90, R2, R90 ;  /* 0x0000005a025a7220 */ /* 0x000fe20000410000 */
[----:B-----5:R-:W-:Y:S01]  /*15600*/  F2FP.BF16.F32.PACK_AB R5, R238, R239 ;  /* 0x000000efee05723e */ /* 0x020fe200000010ff */
[----:B------:R-:W-:Y:S01]  /*15610*/  FMUL.FTZ R91, R2, R91 ;  /* 0x0000005b025b7220 */ /* 0x000fe20000410000 */
[----:B------:R-:W-:Y:S01]  /*15620*/  F2FP.BF16.F32.PACK_AB R6, R237, R236 ;  /* 0x000000eced06723e */ /* 0x000fe200000010ff */
[C---:B-1----:R-:W-:Y:S01]  /*15630*/  FMUL.FTZ R8, R0.reuse, R152 ;  /* 0x0000009800087220 */ /* 0x042fe20000410000 */
[----:B------:R-:W-:Y:S01]  /*15640*/  F2FP.BF16.F32.PACK_AB R7, R235, R234 ;  /* 0x000000eaeb07723e */ /* 0x000fe200000010ff */
[----:B------:R-:W-:Y:S01]  /*15650*/  FMUL.FTZ R9, R0, R153 ;  /* 0x0000009900097220 */ /* 0x000fe20000410000 */
[----:B------:R-:W-:Y:S01]  /*15660*/  LOP3.LUT R170, R170, R4, RZ, 0xc0, !PT ;  /* 0x00000004aaaa7212 */ /* 0x000fe200078ec0ff */
[C---:B------:R-:W-:Y:S01]  /*15670*/  FMUL.FTZ R4, R0.reuse, R156 ;  /* 0x0000009c00047220 */ /* 0x040fe20000410000 */
[----:B------:R-:W-:Y:S01]  /*15680*/  LOP3.LUT R171, R171, R5, RZ, 0xc0, !PT ;  /* 0x00000005abab7212 */ /* 0x000fe200078ec0ff */
[----:B------:R-:W-:Y:S01]  /*15690*/  FMUL.FTZ R5, R0, R157 ;  /* 0x0000009d00057220 */ /* 0x000fe20000410000 */
[----:B------:R-:W-:Y:S01]  /*156a0*/  LOP3.LUT R168, R168, R6, RZ, 0xc0, !PT ;  /* 0x00000006a8a87212 */ /* 0x000fe200078ec0ff */
[C---:B------:R-:W-:Y:S01]  /*156b0*/  FMUL.FTZ R6, R2.reuse, R158 ;  /* 0x0000009e02067220 */ /* 0x040fe20000410000 */
[----:B------:R-:W-:Y:S01]  /*156c0*/  LOP3.LUT R169, R169, R7, RZ, 0xc0, !PT ;  /* 0x00000007a9a97212 */ /* 0x000fe200078ec0ff */
[----:B------:R-:W-:Y:S01]  /*156d0*/  FMUL.FTZ R7, R2, R159 ;  /* 0x0000009f02077220 */ /* 0x000fe20000410000 */
[----:B------:R-:W1:Y:S01]  /*156e0*/  LDSM.16.MT88.4 R152, [R198+0x18000] ;  /* 0x01800000c698783b */ /* 0x000e620000004200 */
[--C-:B------:R-:W-:Y:S01]  /*156f0*/  FFMA.FTZ R34, R34, UR4, -R185.reuse ;  /* 0x0000000422227c23 */ /* 0x100fe200080108b9 */
[C---:B------:R-:W-:Y:S01]  /*15700*/  FMUL.FTZ R36, R0.reuse, R36 ;  /* 0x0000002400247220 */ /* 0x040fe20000410000 */
[C---:B------:R-:W-:Y:S01]  /*15710*/  FMUL.FTZ R37, R0.reuse, R37 ;  /* 0x0000002500257220 */ /* 0x040fe20000410000 */
[C---:B------:R-:W-:Y:S01]  /*15720*/  FMUL.FTZ R40, R0.reuse, R40 ;  /* 0x0000002800287220 */ /* 0x040fe20000410000 */
[C---:B------:R-:W-:Y:S01]  /*15730*/  FMUL.FTZ R41, R0.reuse, R41 ;  /* 0x0000002900297220 */ /* 0x040fe20000410000 */
[C---:B------:R-:W-:Y:S01]  /*15740*/  HMMA.16816.F32.BF16 R4, R168.reuse, R172, R4 ;  /* 0x000000aca804723c */ /* 0x040fe20000041804 */
[----:B------:R2:W-:Y:S01]  /*15750*/  MUFU.EX2 R231, R16 ;  /* 0x0000001000e77308 */ /* 0x0005e20000000800 */
[----:B------:R-:W3:Y:S03]  /*15760*/  LDSM.16.MT88.4 R156, [R196+0x1a000] ;  /* 0x01a00000c49c783b */ /* 0x000ee60000004200 */
[C---:B------:R-:W-:Y:S01]  /*15770*/  FMUL.FTZ R44, R0.reuse, R44 ;  /* 0x0000002c002c7220 */ /* 0x040fe20000410000 */
[C---:B------:R-:W-:Y:S04]  /*15780*/  HMMA.16816.F32.BF16 R8, R168.reuse, R174, R8 ;  /* 0x000000aea808723c */ /* 0x040fe80000041808 */
[----:B------:R-:W4:Y:S01]  /*15790*/  LDSM.16.MT88.4 R172, [R197+0x1a000] ;  /* 0x01a00000c5ac783b */ /* 0x000f220000004200 */
[C---:B------:R-:W-:Y:S01]  /*157a0*/  FMUL.FTZ R45, R0.reuse, R45 ;  /* 0x0000002d002d7220 */ /* 0x040fe20000410000 */
[C---:B------:R-:W-:Y:S05]  /*157b0*/  HMMA.16816.F32.BF16 R36, R168.reuse, R176, R36 ;  /* 0x000000b0a824723c */ /* 0x040fea0000041824 */
[C---:B------:R-:W-:Y:S01]  /*157c0*/  FMUL.FTZ R48, R0.reuse, R48 ;  /* 0x0000003000307220 */ /* 0x040fe20000410000 */
[C---:B------:R-:W-:Y:S05]  /*157d0*/  HMMA.16816.F32.BF16 R40, R168.reuse, R178, R40 ;  /* 0x000000b2a828723c */ /* 0x040fea0000041828 */
[C---:B------:R-:W-:Y:S01]  /*157e0*/  FMUL.FTZ R49, R0.reuse, R49 ;  /* 0x0000003100317220 */ /* 0x040fe20000410000 */
[C---:B------:R-:W-:Y:S05]  /*157f0*/  HMMA.16816.F32.BF16 R44, R168.reuse, R180, R44 ;  /* 0x000000b4a82c723c */ /* 0x040fea000004182c */
[C---:B------:R-:W-:Y:S01]  /*15800*/  FMUL.FTZ R52, R0.reuse, R52 ;  /* 0x0000003400347220 */ /* 0x040fe20000410000 */
[C---:B------:R-:W-:Y:S05]  /*15810*/  HMMA.16816.F32.BF16 R48, R168.reuse, R182, R48 ;  /* 0x000000b6a830723c */ /* 0x040fea0000041830 */
[C---:B------:R-:W-:Y:S01]  /*15820*/  FMUL.FTZ R53, R0.reuse, R53 ;  /* 0x0000003500357220 */ /* 0x040fe20000410000 */
[C---:B------:R-:W-:Y:S01]  /*15830*/  FMUL.FTZ R56, R0.reuse, R56 ;  /* 0x0000003800387220 */ /* 0x040fe20000410000 */
[C---:B------:R-:W-:Y:S01]  /*15840*/  FMUL.FTZ R57, R0.reuse, R57 ;  /* 0x0000003900397220 */ /* 0x040fe20000410000 */
[C---:B------:R-:W-:Y:S03]  /*15850*/  FMUL.FTZ R60, R0.reuse, R60 ;  /* 0x0000003c003c7220 */ /* 0x040fe60000410000 */
        /* <DEDUP_REMOVED lines=8> */
[C---:B---3--:R-:W-:Y:S05]  /*158e0*/  HMMA.16816.F32.BF16 R60, R168.reuse, R156, R60 ;  /* 0x0000009ca83c723c */ /* 0x048fea000004183c */
[C---:B------:R-:W-:Y:S01]  /*158f0*/  FMUL.FTZ R72, R0.reuse, R72 ;  /* 0x0000004800487220 */ /* 0x040fe20000410000 */
[C---:B------:R-:W-:Y:S01]  /*15900*/  HMMA.16816.F32.BF16 R64, R168.reuse, R158, R64 ;  /* 0x0000009ea840723c */ /* 0x040fe20000041840 */
[----:B------:R-:W3:Y:S04]  /*15910*/  LDSM.16.MT88.4 R156, [R198+0x1a000] ;  /* 0x01a00000c69c783b */ /* 0x000ee80000004200 */
[C---:B------:R-:W-:Y:S01]  /*15920*/  FMUL.FTZ R73, R0.reuse, R73 ;  /* 0x0000004900497220 */ /* 0x040fe20000410000 */
[C---:B----4-:R-:W-:Y:S05]  /*15930*/  HMMA.16816.F32.BF16 R68, R168.reuse, R172, R68 ;  /* 0x000000aca844723c */ /* 0x050fea0000041844 */
[C---:B------:R-:W-:Y:S01]  /*15940*/  FMUL.FTZ R76, R0.reuse, R76 ;  /* 0x0000004c004c7220 */ /* 0x040fe20000410000 */
[C---:B------:R-:W-:Y:S01]  /*15950*/  HMMA.16816.F32.BF16 R72, R168.reuse, R174, R72 ;  /* 0x000000aea848723c */ /* 0x040fe20000041848 */
[----:B------:R-:W4:Y:S04]  /*15960*/  LDSM.16.MT88.4 R172, [R196+0x1c000] ;  /* 0x01c00000c4ac783b */ /* 0x000f280000004200 */
[C---:B------:R-:W-:Y:S01]  /*15970*/  FMUL.FTZ R77, R0.reuse, R77 ;  /* 0x0000004d004d7220 */ /* 0x040fe20000410000 */
        /* <DEDUP_REMOVED lines=21> */
[C---:B----4-:R-:W-:Y:S05]  /*15ad0*/  HMMA.16816.F32.BF16 R92, R168.reuse, R172, R92 ;  /* 0x000000aca85c723c */ /* 0x050fea000004185c */
[----:B------:R-:W-:Y:S01]  /*15ae0*/  FMUL.FTZ R103, R2, R103 ;  /* 0x0000006702677220 */ /* 0x000fe20000410000 */
[C---:B------:R-:W-:Y:S01]  /*15af0*/  HMMA.16816.F32.BF16 R96, R168.reuse, R174, R96 ;  /* 0x000000aea860723c */ /* 0x040fe20000041860 */
[----:B------:R-:W4:Y:S04]  /*15b00*/  LDSM.16.MT88.4 R172, [R198+0x1c000] ;  /* 0x01c00000c6ac783b */ /* 0x000f280000004200 */
        /* <DEDUP_REMOVED lines=28> */
[C---:B----4-:R-:W-:Y:S03]  /*15cd0*/  HMMA.16816.F32.BF16 R116, R168.reuse, R172, R116 ;  /* 0x000000aca874723c */ /* 0x050fe60000041874 */
[C---:B------:R-:W-:Y:S01]  /*15ce0*/  FMUL.FTZ R126, R2.reuse, R126 ;  /* 0x0000007e027e7220 */ /* 0x040fe20000410000 */
[----:B------:R-:W-:Y:S01]  /*15cf0*/  FMUL.FTZ R127, R2, R127 ;  /* 0x0000007f027f7220 */ /* 0x000fe20000410000 */
[C---:B------:R-:W-:Y:S01]  /*15d00*/  FMUL.FTZ R124, R0.reuse, R124 ;  /* 0x0000007c007c7220 */ /* 0x040fe20000410000 */
[C---:B------:R-:W-:Y:S05]  /*15d10*/  HMMA.16816.F32.BF16 R120, R168.reuse, R174, R120 ;  /* 0x000000aea878723c */ /* 0x040fea0000041878 */
[----:B------:R-:W-:Y:S01]  /*15d20*/  FMUL.FTZ R125, R0, R125 ;  /* 0x0000007d007d7220 */ /* 0x000fe20000410000 */
[----:B------:R-:W-:Y:S01]  /*15d30*/  FFMA.FTZ R149, R17, UR4, -R184 ;  /* 0x0000000411957c23 */ /* 0x000fe200080108b8 */
[--C-:B------:R-:W-:Y:S01]  /*15d40*/  FFMA.FTZ R18, R18, UR4, -R185.reuse ;  /* 0x0000000412127c23 */ /* 0x100fe200080108b9 */
[C---:B------:R-:W-:Y:S02]  /*15d50*/  FMUL.FTZ R130, R2.reuse, R130 ;  /* 0x0000008202827220 */ /* 0x040fe40000410000 */
[----:B------:R4:W-:Y:S01]  /*15d60*/  MUFU.EX2 R230, R149 ;  /* 0x0000009500e67308 */ /* 0x0009e20000000800 */
[----:B------:R-:W-:Y:S01]  /*15d70*/  FMUL.FTZ R131, R2, R131 ;  /* 0x0000008302837220 */ /* 0x000fe20000410000 */
[C---:B-1----:R-:W-:Y:S03]  /*15d80*/  HMMA.16816.F32.BF16 R124, R168.reuse, R152, R124 ;  /* 0x00000098a87c723c */ /* 0x042fe6000004187c */
[C---:B------:R-:W-:Y:S01]  /*15d90*/  FMUL.FTZ R128, R0.reuse, R128 ;  /* 0x0000008000807220 */ /* 0x040fe20000410000 */
[----:B------:R-:W-:Y:S01]  /*15da0*/  FMUL.FTZ R129, R0, R129 ;  /* 0x0000008100817220 */ /* 0x000fe20000410000 */
[----:B------:R-:W-:Y:S03]  /*15db0*/  FFMA.FTZ R19, R19, UR4, -R185 ;  /* 0x0000000413137c23 */ /* 0x000fe600080108b9 */
[----:B------:R1:W-:Y:S03]  /*15dc0*/  MUFU.EX2 R195, R18 ;  /* 0x0000001200c37308 */ /* 0x0003e60000000800 */
[----:B------:R-:W-:Y:S01]  /*15dd0*/  MOV R177, R194 ;  /* 0x000000c200b17202 */ /* 0x000fe20000000f00 */
[C---:B------:R-:W-:Y:S01]  /*15de0*/  FMUL.FTZ R134, R2.reuse, R134 ;  /* 0x0000008602867220 */ /* 0x040fe20000410000 */
[C---:B------:R-:W-:Y:S01]  /*15df0*/  HMMA.16816.F32.BF16 R128, R168.reuse, R154, R128 ;  /* 0x0000009aa880723c */ /* 0x040fe20000041880 */
[----:B------:R-:W5:Y:S02]  /*15e00*/  LDSM.16.MT88.4 R152, [R199+0x1e000] ;  /* 0x01e00000c798783b */ /* 0x000f640000004200 */
[----:B------:R-:W-:Y:S02]  /*15e10*/  LOP3.LUT R150, R187, UR27, R188, 0x96, !PT ;  /* 0x0000001bbb967c12 */ /* 0x000fe4000f8e96bc */
[----:B------:R1:W5:Y:S01]  /*15e20*/  MUFU.EX2 R223, R19 ;  /* 0x0000001300df7308 */ /* 0x0003620000000800 */
[----:B------:R-:W-:Y:S01]  /*15e30*/  FMUL.FTZ R135, R2, R135 ;  /* 0x0000008702877220 */ /* 0x000fe20000410000 */
[C---:B------:R-:W-:Y:S01]  /*15e40*/  FMUL.FTZ R132, R0.reuse, R132 ;  /* 0x0000008400847220 */ /* 0x040fe20000410000 */
[----:B------:R-:W-:Y:S03]  /*15e50*/  FMUL.FTZ R133, R0, R133 ;  /* 0x0000008500857220 */ /* 0x000fe60000410000 */
[----:B------:R-:W-:Y:S01]  /*15e60*/  FFMA.FTZ R13, R13, UR4, -R184 ;  /* 0x000000040d0d7c23 */ /* 0x000fe200080108b8 */
[----:B--2---:R-:W-:Y:S03]  /*15e70*/  IMAD.WIDE.U32 R16, R150, -0x2daee0ad, RZ ;  /* 0xd2511f5396107825 */ /* 0x004fe600078e00ff */
[----:B------:R2:W-:Y:S01]  /*15e80*/  MUFU.EX2 R191, R13 ;  /* 0x0000000d00bf7308 */ /* 0x0005e20000000800 */
[C---:B---3--:R-:W-:Y:S03]  /*15e90*/  HMMA.16816.F32.BF16 R132, R168.reuse, R156, R132 ;  /* 0x0000009ca884723c */ /* 0x048fe60000041884 */
[----:B----4-:R-:W-:Y:S01]  /*15ea0*/  LOP3.LUT R149, R17, UR11, R190, 0x96, !PT ;  /* 0x0000000b11957c12 */ /* 0x010fe2000f8e96be */
[----:B------:R-:W-:Y:S01]  /*15eb0*/  FMUL.FTZ R138, R2, R138 ;  /* 0x0000008a028a7220 */ /* 0x000fe20000410000 */
[----:B------:R-:W-:Y:S01]  /*15ec0*/  LOP3.LUT R175, R16, 0xff, RZ, 0xc0, !PT ;  /* 0x000000ff10af7812 */ /* 0x000fe200078ec0ff */
[----:B------:R-:W-:Y:S01]  /*15ed0*/  FMUL.FTZ R139, R2, R139 ;  /* 0x0000008b028b7220 */ /* 0x000fe20000410000 */
[--C-:B------:R-:W-:Y:S01]  /*15ee0*/  SHF.R.U32.HI R174, RZ, 0x18, R16.reuse ;  /* 0x00000018ffae7819 */ /* 0x100fe20000011610 */
[----:B------:R-:W-:Y:S03]  /*15ef0*/  FMUL.FTZ R136, R0, R136 ;  /* 0x0000008800887220 */ /* 0x000fe60000410000 */
[----:B------:R-:W-:Y:S01]  /*15f00*/  LOP3.LUT R17, R16, 0xffff, RZ, 0xc0, !PT ;  /* 0x0000ffff10117812 */ /* 0x000fe200078ec0ff */
[----:B------:R-:W-:Y:S01]  /*15f10*/  FMUL.FTZ R137, R0, R137 ;  /* 0x0000008900897220 */ /* 0x000fe20000410000 */
[----:B-1----:R-:W-:Y:S01]  /*15f20*/  SHF.R.U32.HI R18, RZ, 0x10, R16 ;  /* 0x00000010ff127819 */ /* 0x002fe20000011610 */
[----:B------:R-:W-:Y:S01]  /*15f30*/  FFMA.FTZ R16, R12, UR4, -R184 ;  /* 0x000000040c107c23 */ /* 0x000fe200080108b8 */
[----:B------:R-:W-:Y:S01]  /*15f40*/  SHF.R.U32.HI R172, RZ, 0x8, R17 ;  /* 0x00000008ffac7819 */ /* 0x000fe20000011611 */
[----:B------:R-:W-:Y:S01]  /*15f50*/  FMUL.FTZ R19, R2, R163 ;  /* 0x000000a302137220 */ /* 0x000fe20000410000 */
[----:B------:R-:W-:Y:S01]  /*15f60*/  LOP3.LUT R150, R18, 0xff, RZ, 0xc0, !PT ;  /* 0x000000ff12967812 */ /* 0x000fe200078ec0ff */
[----:B------:R1:W3:Y:S01]  /*15f70*/  MUFU.EX2 R194, R16 ;  /* 0x0000001000c27308 */ /* 0x0002e20000000800 */
[C---:B------:R-:W-:Y:S01]  /*15f80*/  HMMA.16816.F32.BF16 R136, R168.reuse, R158, R136 ;  /* 0x0000009ea888723c */ /* 0x040fe20000041888 */
[----:B------:R-:W4:Y:S02]  /*15f90*/  LDSM.16.MT88.4 R156, [R198+0x1e000] ;  /* 0x01e00000c69c783b */ /* 0x000f240000004200 */
[----:B------:R-:W-:Y:S01]  /*15fa0*/  FMUL.FTZ R18, R2, R162 ;  /* 0x000000a202127220 */ /* 0x000fe20000410000 */
[----:B------:R-:W-:Y:S01]  /*15fb0*/  FMUL.FTZ R17, R0, R161 ;  /* 0x000000a100117220 */ /* 0x000fe20000410000 */
[C---:B------:R-:W-:Y:S01]  /*15fc0*/  LOP3.LUT R12, R149.reuse, 0xffff, RZ, 0xc0, !PT ;  /* 0x0000ffff950c7812 */ /* 0x040fe200078ec0ff */
[----:B------:R-:W-:Y:S01]  /*15fd0*/  FFMA.FTZ R14, R14, UR4, -R185 ;  /* 0x000000040e0e7c23 */ /* 0x000fe200080108b9 */
[----:B------:R-:W-:Y:S01]  /*15fe0*/  LOP3.LUT R173, R149, 0xff, RZ, 0xc0, !PT ;  /* 0x000000ff95ad7812 */ /* 0x000fe200078ec0ff */
[C---:B------:R-:W-:Y:S02]  /*15ff0*/  FMUL.FTZ R142, R2.reuse, R142 ;  /* 0x0000008e028e7220 */ /* 0x040fe40000410000 */
[----:B------:R3:W-:Y:S01]  /*16000*/  MUFU.EX2 R190, R14 ;  /* 0x0000000e00be7308 */ /* 0x0007e20000000800 */
[----:B------:R-:W-:Y:S01]  /*16010*/  SHF.R.U32.HI R12, RZ, 0x8, R12 ;  /* 0x00000008ff0c7819 */ /* 0x000fe2000001160c */
[----:B------:R-:W-:Y:S01]  /*16020*/  FMUL.FTZ R143, R2, R143 ;  /* 0x0000008f028f7220 */ /* 0x000fe20000410000 */
[----:B--2---:R-:W-:Y:S01]  /*16030*/  PRMT R13, R175, 0x5410, R172 ;  /* 0x00005410af0d7816 */ /* 0x004fe200000000ac */
[C---:B------:R-:W-:Y:S01]  /*16040*/  FMUL.FTZ R140, R0.reuse, R140 ;  /* 0x0000008c008c7220 */ /* 0x040fe20000410000 */
[----:B------:R-:W-:Y:S01]  /*16050*/  PRMT R173, R173, 0x5410, R12 ;  /* 0x00005410adad7816 */ /* 0x000fe2000000000c */
[----:B-1----:R-:W-:Y:S01]  /*16060*/  FMUL.FTZ R16, R0, R160 ;  /* 0x000000a000107220 */ /* 0x002fe20000410000 */
[----:B------:R-:W-:Y:S01]  /*16070*/  PRMT R150, R150, 0x5410, R174 ;  /* 0x0000541096967816 */ /* 0x000fe200000000ae */
[----:B------:R-:W-:Y:S01]  /*16080*/  FMUL.FTZ R141, R0, R141 ;  /* 0x0000008d008d7220 */ /* 0x000fe20000410000 */
[--C-:B------:R-:W-:Y:S01]  /*16090*/  SHF.R.U32.HI R12, RZ, 0x10, R149.reuse ;  /* 0x00000010ff0c7819 */ /* 0x100fe20000011695 */
[C---:B------:R-:W-:Y:S01]  /*160a0*/  FMUL.FTZ R146, R2.reuse, R146 ;  /* 0x0000009202927220 */ /* 0x040fe20000410000 */
[----:B-----5:R-:W-:Y:S01]  /*160b0*/  F2FP.BF16.F32.PACK_AB R163, R223, R195 ;  /* 0x000000c3dfa3723e */ /* 0x020fe200000010ff */
[C---:B------:R-:W-:Y:S01]  /*160c0*/  FMUL.FTZ R147, R2.reuse, R147 ;  /* 0x0000009302937220 */ /* 0x040fe20000410000 */
[C---:B------:R-:W-:Y:S03]  /*160d0*/  HMMA.16816.F32.BF16 R16, R168.reuse, R152, R16 ;  /* 0x00000098a810723c */ /* 0x040fe60000041810 */
[--C-:B------:R-:W-:Y:S01]  /*160e0*/  HSET2.LE.AND R150, R150, R177.reuse, PT ;  /* 0x000000b196967233 */ /* 0x100fe20003803000 */
[----:B---3--:R-:W-:Y:S01]  /*160f0*/  FMUL.FTZ R14, R2, R166 ;  /* 0x000000a6020e7220 */ /* 0x008fe20000410000 */
[----:B------:R-:W-:Y:S01]  /*16100*/  F2FP.BF16.F32.PACK_AB R162, R230, R231 ;  /* 0x000000e7e6a2723e */ /* 0x000fe200000010ff */
[C---:B------:R-:W-:Y:S01]  /*16110*/  FMUL.FTZ R144, R0.reuse, R144 ;  /* 0x0000009000907220 */ /* 0x040fe20000410000 */
[----:B------:R-:W-:Y:S01]  /*16120*/  SHF.R.U32.HI R153, RZ, 0x18, R149 ;  /* 0x00000018ff997819 */ /* 0x000fe20000011695 */
[----:B------:R-:W-:Y:S03]  /*16130*/  FMUL.FTZ R145, R0, R145 ;  /* 0x0000009100917220 */ /* 0x000fe60000410000 */
[--C-:B------:R-:W-:Y:S01]  /*16140*/  HSET2.LE.AND R149, R13, R177.reuse, PT ;  /* 0x000000b10d957233 */ /* 0x100fe20003803000 */
[----:B------:R-:W-:Y:S01]  /*16150*/  FFMA.FTZ R13, R15, UR4, -R185 ;  /* 0x000000040f0d7c23 */ /* 0x000fe200080108b9 */
[----:B------:R-:W-:Y:S01]  /*16160*/  LOP3.LUT R152, R12, 0xff, RZ, 0xc0, !PT ;  /* 0x000000ff0c987812 */ /* 0x000fe200078ec0ff */
[----:B------:R-:W-:Y:S01]  /*16170*/  FMUL.FTZ R15, R2, R167 ;  /* 0x000000a7020f7220 */ /* 0x000fe20000410000 */
[----:B------:R-:W-:Y:S01]  /*16180*/  FMUL.FTZ R12, R0, R164 ;  /* 0x000000a4000c7220 */ /* 0x000fe20000410000 */
[----:B------:R1:W2:Y:S01]  /*16190*/  MUFU.EX2 R189, R13 ;  /* 0x0000000d00bd7308 */ /* 0x0002a20000000800 */
[----:B------:R-:W-:Y:S01]  /*161a0*/  PRMT R152, R152, 0x5410, R153 ;  /* 0x0000541098987816 */ /* 0x000fe20000000099 */
[--C-:B------:R-:W-:Y:S01]  /*161b0*/  FFMA.FTZ R26, R26, UR4, -R185.reuse ;  /* 0x000000041a1a7c23 */ /* 0x100fe200080108b9 */
[----:B------:R-:W-:Y:S01]  /*161c0*/  LOP3.LUT R163, R150, R163, RZ, 0xc0, !PT ;  /* 0x000000a396a37212 */ /* 0x000fe200078ec0ff */
[--C-:B------:R-:W-:Y:S01]  /*161d0*/  FFMA.FTZ R27, R27, UR4, -R185.reuse ;  /* 0x000000041b1b7c23 */ /* 0x100fe200080108b9 */
[----:B------:R-:W-:Y:S01]  /*161e0*/  LOP3.LUT R162, R149, R162, RZ, 0xc0, !PT ;  /* 0x000000a295a27212 */ /* 0x000fe200078ec0ff */
[--C-:B------:R-:W-:Y:S01]  /*161f0*/  FFMA.FTZ R21, R21, UR4, -R184.reuse ;  /* 0x0000000415157c23 */ /* 0x100fe200080108b8 */
[--C-:B------:R-:W-:Y:S03]  /*16200*/  HSET2.LE.AND R150, R152, R177.reuse, PT ;  /* 0x000000b198967233 */ /* 0x100fe60003803000 */
[----:B------:R-:W-:Y:S01]  /*16210*/  MUFU.EX2 R183, R27 ;  /* 0x0000001b00b77308 */ /* 0x000fe20000000800 */
[----:B------:R-:W-:Y:S01]  /*16220*/  HSET2.LE.AND R149, R173, R177, PT ;  /* 0x000000b1ad957233 */ /* 0x000fe20003803000 */
[--C-:B------:R-:W-:Y:S01]  /*16230*/  FFMA.FTZ R30, R30, UR4, -R185.reuse ;  /* 0x000000041e1e7c23 */ /* 0x100fe200080108b9 */
[----:B------:R-:W-:Y:S01]  /*16240*/  LDSM.16.MT88.4 R172, [R199+0x18800] ;  /* 0x01880000c7ac783b */ /* 0x000fe20000004200 */
[----:B------:R-:W-:Y:S01]  /*16250*/  F2FP.BF16.F32.PACK_AB R160, R191, R194 ;  /* 0x000000c2bfa0723e */ /* 0x000fe200000010ff */
[----:B------:R-:W-:Y:S01]  /*16260*/  FFMA.FTZ R31, R31, UR4, -R185 ;  /* 0x000000041f1f7c23 */ /* 0x000fe200080108b9 */
[--C-:B------:R-:W-:Y:S01]  /*16270*/  FFMA.FTZ R32, R32, UR4, -R184.reuse ;  /* 0x0000000420207c23 */ /* 0x100fe200080108b8 */
[--C-:B------:R-:W-:Y:S01]  /*16280*/  FFMA.FTZ R25, R25, UR4, -R184.reuse ;  /* 0x0000000419197c23 */ /* 0x100fe200080108b8 */
[----:B------:R-:W-:Y:S01]  /*16290*/  LOP3.LUT R160, R149, R160, RZ, 0xc0, !PT ;  /* 0x000000a095a07212 */ /* 0x000fe200078ec0ff */
[----:B-1----:R-:W-:Y:S01]  /*162a0*/  FMUL.FTZ R13, R0, R165 ;  /* 0x000000a5000d7220 */ /* 0x002fe20000410000 */
[----:B--2---:R-:W-:Y:S01]  /*162b0*/  F2FP.BF16.F32.PACK_AB R161, R189, R190 ;  /* 0x000000bebda1723e */ /* 0x004fe200000010ff */
[----:B------:R-:W1:Y:S01]  /*162c0*/  LDSM.16.MT88.4 R164, [R196+0x18800] ;  /* 0x01880000c4a4783b */ /* 0x000e620000004200 */
[----:B------:R-:W-:Y:S01]  /*162d0*/  MUFU.EX2 R181, R21 ;  /* 0x0000001500b57308 */ /* 0x000fe20000000800 */
[----:B------:R-:W-:Y:S01]  /*162e0*/  MOV R149, UR34 ;  /* 0x0000002200957c02 */ /* 0x000fe20008000f00 */
[--C-:B------:R-:W-:Y:S01]  /*162f0*/  FFMA.FTZ R28, R28, UR4, -R184.reuse ;  /* 0x000000041c1c7c23 */ /* 0x100fe200080108b8 */
[----:B------:R-:W-:Y:S01]  /*16300*/  LOP3.LUT R161, R150, R161, RZ, 0xc0, !PT ;  /* 0x000000a196a17212 */ /* 0x000fe200078ec0ff */
[C---:B------:R-:W-:Y:S03]  /*16310*/  HMMA.16816.F32.BF16 R12, R168.reuse, R154, R12 ;  /* 0x0000009aa80c723c */ /* 0x040fe6000004180c */
[----:B------:R-:W2:Y:S01]  /*16320*/  LDSM.16.MT88.4 R152, [R197+0x18800] ;  /* 0x01880000c598783b */ /* 0x000ea20000004200 */
[----:B------:R-:W-:Y:S02]  /*16330*/  LOP3.LUT R149, R229, UR37, R149, 0x96, !PT ;  /* 0x00000025e5957c12 */ /* 0x000fe4000f8e9695 */
[----:B------:R3:W-:Y:S01]  /*16340*/  MUFU.EX2 R187, R25 ;  /* 0x0000001900bb7308 */ /* 0x0007e20000000800 */
[C---:B----4-:R-:W-:Y:S04]  /*16350*/  HMMA.16816.F32.BF16 R140, R168.reuse, R156, R140 ;  /* 0x0000009ca88c723c */ /* 0x050fe8000004188c */
[----:B------:R-:W-:Y:S02]  /*16360*/  FFMA.FTZ R29, R29, UR4, -R184 ;  /* 0x000000041d1d7c23 */ /* 0x000fe400080108b8 */
[----:B------:R-:W-:Y:S01]  /*16370*/  HMMA.16816.F32.BF16 R144, R168, R158, R144 ;  /* 0x0000009ea890723c */ /* 0x000fe20000041890 */
[----:B------:R-:W4:Y:S02]  /*16380*/  LDSM.16.MT88.4 R156, [R198+0x18800] ;  /* 0x01880000c69c783b */ /* 0x000f240000004200 */
[----:B------:R-:W-:Y:S06]  /*16390*/  MUFU.EX2 R186, R26 ;  /* 0x0000001a00ba7308 */ /* 0x000fec0000000800 */
[----:B------:R-:W5:Y:S04]  /*163a0*/  LDSM.16.MT88.4 R168, [R196+0x1a800] ;  /* 0x01a80000c4a8783b */ /* 0x000f680000004200 */
[----:B------:R3:W-:Y:S01]  /*163b0*/  MUFU.EX2 R178, R28 ;  /* 0x0000001c00b27308 */ /* 0x0007e20000000800 */
        /* <DEDUP_REMOVED lines=22> */
[C---:B------:R-:W-:Y:S05]  /*16520*/  HMMA.16816.F32.BF16 R88, R160.reuse, R174, R88 ;  /* 0x000000aea058723c */ /* 0x040fea0000041858 */
[----:B------:R-:W-:Y:S01]  /*16530*/  IMAD.WIDE.U32 R172, R149, -0x326172a9, RZ ;  /* 0xcd9e8d5795ac7825 */ /* 0x000fe200078e00ff */
[C---:B----4-:R-:W-:Y:S05]  /*16540*/  HMMA.16816.F32.BF16 R92, R160.reuse, R156, R92 ;  /* 0x0000009ca05c723c */ /* 0x050fea000004185c */
[----:B------:R-:W-:Y:S01]  /*16550*/  LOP3.LUT R172, R193, UR29, R172, 0x96, !PT ;  /* 0x0000001dc1ac7c12 */ /* 0x000fe2000f8e96ac */
[C---:B------:R-:W-:Y:S01]  /*16560*/  HMMA.16816.F32.BF16 R96, R160.reuse, R158, R96 ;  /* 0x0000009ea060723c */ /* 0x040fe20000041860 */
[----:B------:R-:W3:Y:S04]  /*16570*/  LDSM.16.MT88.4 R156, [R196+0x1e800] ;  /* 0x01e80000c49c783b */ /* 0x000ee80000004200 */
[----:B------:R-:W-:Y:S01]  /*16580*/  MOV R193, R177 ;  /* 0x000000b100c17202 */ /* 0x000fe20000000f00 */
[C---:B-----5:R-:W-:Y:S06]  /*16590*/  HMMA.16816.F32.BF16 R100, R160.reuse, R168, R100 ;  /* 0x000000a8a064723c */ /* 0x060fec0000041864 */
[C---:B------:R-:W-:Y:S01]  /*165a0*/  HMMA.16816.F32.BF16 R104, R160.reuse, R170, R104 ;  /* 0x000000aaa068723c */ /* 0x040fe20000041868 */
[----:B------:R-:W4:Y:S05]  /*165b0*/  LDSM.16.MT88.4 R168, [R197+0x1e800] ;  /* 0x01e80000c5a8783b */ /* 0x000f2a0000004200 */
[C---:B-1----:R-:W-:Y:S06]  /*165c0*/  HMMA.16816.F32.BF16 R108, R160.reuse, R164, R108 ;  /* 0x000000a4a06c723c */ /* 0x042fec000004186c */
[C---:B------:R-:W-:Y:S05]  /*165d0*/  HMMA.16816.F32.BF16 R112, R160.reuse, R166, R112 ;  /* 0x000000a6a070723c */ /* 0x040fea0000041870 */
[----:B------:R-:W-:Y:S01]  /*165e0*/  LOP3.LUT R164, R173, UR24, R242, 0x96, !PT ;  /* 0x00000018ada47c12 */ /* 0x000fe2000f8e96f2 */
[C---:B--2---:R-:W-:Y:S05]  /*165f0*/  HMMA.16816.F32.BF16 R116, R160.reuse, R152, R116 ;  /* 0x00000098a074723c */ /* 0x044fea0000041874 */
[----:B------:R-:W-:Y:S01]  /*16600*/  IMAD.WIDE.U32 R164, R164, -0x2daee0ad, RZ ;  /* 0xd2511f53a4a47825 */ /* 0x000fe200078e00ff */
[C---:B------:R-:W-:Y:S05]  /*16610*/  HMMA.16816.F32.BF16 R120, R160.reuse, R154, R120 ;  /* 0x0000009aa078723c */ /* 0x040fea0000041878 */
[----:B------:R-:W-:Y:S01]  /*16620*/  IMAD.WIDE.U32 R172, R172, -0x2daee0ad, RZ ;  /* 0xd2511f53acac7825 */ /* 0x000fe200078e00ff */
[C---:B---3--:R-:W-:Y:S05]  /*16630*/  HMMA.16816.F32.BF16 R124, R160.reuse, R156, R124 ;  /* 0x0000009ca07c723c */ /* 0x048fea000004187c */
[----:B------:R-:W-:Y:S01]  /*16640*/  LOP3.LUT R150, R165, UR28, R226, 0x96, !PT ;  /* 0x0000001ca5967c12 */ /* 0x000fe2000f8e96e2 */
[C---:B------:R-:W-:Y:S05]  /*16650*/  HMMA.16816.F32.BF16 R128, R160.reuse, R158, R128 ;  /* 0x0000009ea080723c */ /* 0x040fea0000041880 */
[----:B------:R-:W-:Y:S01]  /*16660*/  LOP3.LUT R149, R173, UR21, R164, 0x96, !PT ;  /* 0x00000015ad957c12 */ /* 0x000fe2000f8e96a4 */
[C---:B----4-:R-:W-:Y:S01]  /*16670*/  HMMA.16816.F32.BF16 R132, R160.reuse, R168, R132 ;  /* 0x000000a8a084723c */ /* 0x050fe20000041884 */
[----:B------:R-:W1:Y:S04]  /*16680*/  LDSM.16.MT88.4 R164, [R199+0x1e800] ;  /* 0x01e80000c7a4783b */ /* 0x000e680000004200 */
[----:B------:R-:W-:Y:S01]  /*16690*/  IMAD.WIDE.U32 R152, R150, -0x326172a9, RZ ;  /* 0xcd9e8d5796987825 */ /* 0x000fe200078e00ff */
[C---:B------:R-:W-:Y:S03]  /*166a0*/  HMMA.16816.F32.BF16 R136, R160.reuse, R170, R136 ;  /* 0x000000aaa088723c */ /* 0x040fe60000041888 */
[----:B------:R-:W-:Y:S02]  /*166b0*/  LDSM.16.MT88.4 R168, [R198+0x19800] ;  /* 0x01980000c6a8783b */ /* 0x000fe40000004200 */
[----:B------:R-:W-:Y:S06]  /*166c0*/  IMAD.WIDE.U32 R174, R149, -0x326172a9, RZ ;  /* 0xcd9e8d5795ae7825 */ /* 0x000fec00078e00ff */
[----:B------:R-:W-:Y:S01]  /*166d0*/  FFMA.FTZ R149, R24, UR4, -R184 ;  /* 0x0000000418957c23 */ /* 0x000fe200080108b8 */
[----:B------:R-:W-:Y:S03]  /*166e0*/  LOP3.LUT R153, R153, UR25, R192, 0x96, !PT ;  /* 0x0000001999997c12 */ /* 0x000fe6000f8e96c0 */
[----:B------:R2:W3:Y:S01]  /*166f0*/  MUFU.EX2 R188, R149 ;  /* 0x0000009500bc7308 */ /* 0x0004e20000000800 */
[----:B------:R-:W-:Y:S01]  /*16700*/  LOP3.LUT R24, R175, UR10, R152, 0x96, !PT ;  /* 0x0000000aaf187c12 */ /* 0x000fe2000f8e9698 */
[----:B------:R-:W-:Y:S04]  /*16710*/  IMAD.WIDE.U32 R152, R153, -0x2daee0ad, RZ ;  /* 0xd2511f5399987825 */ /* 0x000fe800078e00ff */
[----:B------:R-:W-:Y:S01]  /*16720*/  IMAD.WIDE.U32 R176, R24, -0x2daee0ad, RZ ;  /* 0xd2511f5318b07825 */ /* 0x000fe200078e00ff */
[----:B------:R-:W-:Y:S03]  /*16730*/  LOP3.LUT R172, R153, UR20, R172, 0x96, !PT ;  /* 0x0000001499ac7c12 */ /* 0x000fe6000f8e96ac */
[----:B------:R-:W-:Y:S01]  /*16740*/  MUFU.EX2 R175, R30 ;  /* 0x0000001e00af7308 */ /* 0x000fe20000000800 */
[----:B------:R-:W-:Y:S01]  /*16750*/  LOP3.LUT R24, R177, UR15, R152, 0x96, !PT ;  /* 0x0000000fb1187c12 */ /* 0x000fe2000f8e9698 */
[----:B------:R-:W-:Y:S01]  /*16760*/  IMAD.WIDE.U32 R172, R172, -0x326172a9, RZ ;  /* 0xcd9e8d57acac7825 */ /* 0x000fe200078e00ff */
[----:B------:R-:W4:Y:S03]  /*16770*/  LDSM.16.MT88.4 R152, [R198+0x1e800] ;  /* 0x01e80000c698783b */ /* 0x000f260000004200 */
[----:B------:R-:W-:Y:S04]  /*16780*/  IMAD.WIDE.U32 R24, R24, -0x326172a9, RZ ;  /* 0xcd9e8d5718187825 */ /* 0x000fe800078e00ff */
[----:B------:R5:W-:Y:S01]  /*16790*/  MUFU.EX2 R177, R29 ;  /* 0x0000001d00b17308 */ /* 0x000be20000000800 */
[----:B------:R-:W-:Y:S02]  /*167a0*/  LOP3.LUT R28, R173, UR27, R174, 0x96, !PT ;  /* 0x0000001bad1c7c12 */ /* 0x000fe4000f8e96ae */
[--C-:B------:R-:W-:Y:S02]  /*167b0*/  SHF.R.U32.HI R26, RZ, 0x10, R24.reuse ;  /* 0x00000010ff1a7819 */ /* 0x100fe40000011618 */
[C---:B------:R-:W-:Y:S01]  /*167c0*/  LOP3.LUT R157, R24.reuse, 0xff, RZ, 0xc0, !PT ;  /* 0x000000ff189d7812 */ /* 0x040fe200078ec0ff */
[C---:B-1----:R-:W-:Y:S04]  /*167d0*/  HMMA.16816.F32.BF16 R16, R160.reuse, R164, R16 ;  /* 0x000000a4a010723c */ /* 0x042fe80000041810 */
[----:B------:R-:W-:Y:S01]  /*167e0*/  MUFU.EX2 R173, R32 ;  /* 0x0000002000ad7308 */ /* 0x000fe20000000800 */
[----:B------:R-:W-:Y:S02]  /*167f0*/  SHF.R.U32.HI R156, RZ, 0x18, R24 ;  /* 0x00000018ff9c7819 */ /* 0x000fe40000011618 */
[----:B--2---:R-:W-:Y:S01]  /*16800*/  LOP3.LUT R149, R24, 0xffff, RZ, 0xc0, !PT ;  /* 0x0000ffff18957812 */ /* 0x004fe200078ec0ff */
[C---:B------:R-:W-:Y:S06]  /*16810*/  HMMA.16816.F32.BF16 R12, R160.reuse, R166, R12 ;  /* 0x000000a6a00c723c */ /* 0x040fec000004180c */
[----:B------:R-:W-:Y:S01]  /*16820*/  MUFU.EX2 R174, R31 ;  /* 0x0000001f00ae7308 */ /* 0x000fe20000000800 */
[----:B------:R-:W-:Y:S01]  /*16830*/  FFMA.FTZ R24, R20, UR4, -R184 ;  /* 0x0000000414187c23 */ /* 0x000fe200080108b8 */
[----:B------:R-:W-:Y:S03]  /*16840*/  LOP3.LUT R25, R25, UR26, R172, 0x96, !PT ;  /* 0x0000001a19197c12 */ /* 0x000fe6000f8e96ac */
[----:B------:R-:W-:Y:S01]  /*16850*/  FFMA.FTZ R184, R33, UR4, -R184 ;  /* 0x0000000421b87c23 */ /* 0x000fe200080108b8 */
[----:B------:R-:W-:Y:S04]  /*16860*/  LOP3.LUT R27, R26, 0xff, RZ, 0xc0, !PT ;  /* 0x000000ff1a1b7812 */ /* 0x000fe800078ec0ff */
[----:B------:R1:W2:Y:S01]  /*16870*/  MUFU.EX2 R182, R24 ;  /* 0x0000001800b67308 */ /* 0x0002a20000000800 */
[C---:B------:R-:W-:Y:S01]  /*16880*/  LOP3.LUT R20, R25.reuse, 0xffff, RZ, 0xc0, !PT ;  /* 0x0000ffff19147812 */ /* 0x040fe200078ec0ff */
[----:B-----5:R-:W-:Y:S01]  /*16890*/  IMAD.WIDE.U32 R28, R28, -0x2daee0ad, RZ ;  /* 0xd2511f531c1c7825 */ /* 0x020fe200078e00ff */
[----:B------:R-:W-:Y:S02]  /*168a0*/  SHF.R.U32.HI R26, RZ, 0x10, R25 ;  /* 0x00000010ff1a7819 */ /* 0x000fe40000011619 */
[----:B------:R-:W-:Y:S02]  /*168b0*/  SHF.R.U32.HI R149, RZ, 0x8, R149 ;  /* 0x00000008ff957819 */ /* 0x000fe40000011695 */
[----:B------:R-:W-:Y:S03]  /*168c0*/  LOP3.LUT R150, R25, 0xff, RZ, 0xc0, !PT ;  /* 0x000000ff19967812 */ /* 0x000fe600078ec0ff */
[----:B------:R-:W-:Y:S01]  /*168d0*/  MUFU.EX2 R172, R34 ;  /* 0x0000002200ac7308 */ /* 0x000fe20000000800 */
[----:B------:R-:W-:Y:S02]  /*168e0*/  SHF.R.U32.HI R25, RZ, 0x18, R25 ;  /* 0x00000018ff197819 */ /* 0x000fe40000011619 */
[----:B------:R-:W-:Y:S01]  /*168f0*/  PRMT R157, R157, 0x5410, R149 ;  /* 0x000054109d9d7816 */ /* 0x000fe20000000095 */
[C---:B----4-:R-:W-:Y:S03]  /*16900*/  HMMA.16816.F32.BF16 R140, R160.reuse, R152, R140 ;  /* 0x00000098a08c723c */ /* 0x050fe6000004188c */
[----:B------:R-:W-:Y:S01]  /*16910*/  PRMT R156, R27, 0x5410, R156 ;  /* 0x000054101b9c7816 */ /* 0x000fe2000000009c */
[----:B------:R-:W-:Y:S01]  /*16920*/  FFMA.FTZ R149, R22, UR4, -R185 ;  /* 0x0000000416957c23 */ /* 0x000fe200080108b9 */
[----:B-1----:R-:W-:Y:S01]  /*16930*/  SHF.R.U32.HI R24, RZ, 0x8, R20 ;  /* 0x00000008ff187819 */ /* 0x002fe20000011614 */
[----:B------:R-:W-:Y:S01]  /*16940*/  HMMA.16816.F32.BF16 R144, R160, R154, R144 ;  /* 0x0000009aa090723c */ /* 0x000fe20000041890 */
[----:B------:R-:W-:Y:S01]  /*16950*/  LDSM.16.MT88.4 R152, [R199+0x19000] ;  /* 0x01900000c798783b */ /* 0x000fe20000004200 */
[----:B------:R1:W-:Y:S03]  /*16960*/  MUFU.EX2 R180, R149 ;  /* 0x0000009500b47308 */ /* 0x0003e60000000800 */
[----:B------:R-:W-:Y:S02]  /*16970*/  LOP3.LUT R20, R26, 0xff, RZ, 0xc0, !PT ;  /* 0x000000ff1a147812 */ /* 0x000fe400078ec0ff */
[----:B------:R-:W-:Y:S02]  /*16980*/  PRMT R164, R150, 0x5410, R24 ;  /* 0x0000541096a47816 */ /* 0x000fe40000000018 */
[----:B------:R-:W-:Y:S03]  /*16990*/  LDSM.16.MT88.4 R160, [R198+0x19000] ;  /* 0x01900000c6a0783b */ /* 0x000fe60000004200 */
[----:B------:R-:W-:Y:S01]  /*169a0*/  MUFU.EX2 R184, R184 ;  /* 0x000000b800b87308 */ /* 0x000fe20000000800 */
[----:B------:R-:W-:Y:S02]  /*169b0*/  PRMT R150, R20, 0x5410, R25 ;  /* 0x0000541014967816 */ /* 0x000fe40000000019 */
[--C-:B------:R-:W-:Y:S02]  /*169c0*/  HSET2.LE.AND R22, R157, R193.reuse, PT ;  /* 0x000000c19d167233 */ /* 0x100fe40003803000 */
[----:B---3--:R-:W-:Y:S01]  /*169d0*/  F2FP.BF16.F32.PACK_AB R20, R187, R188 ;  /* 0x000000bcbb14723e */ /* 0x008fe200000010ff */
[----:B------:R-:W3:Y:S01]  /*169e0*/  LDSM.16.MT88.4 R24, [R196+0x19000] ;  /* 0x01900000c418783b */ /* 0x000ee20000004200 */
[--C-:B------:R-:W-:Y:S02]  /*169f0*/  HSET2.LE.AND R21, R156, R193.reuse, PT ;  /* 0x000000c19c157233 */ /* 0x100fe40003803000 */
[----:B------:R-:W-:Y:S01]  /*16a00*/  LOP3.LUT R22, R22, R20, RZ, 0xc0, !PT ;  /* 0x0000001416167212 */ /* 0x000fe200078ec0ff */
[--C-:B------:R-:W-:Y:S01]  /*16a10*/  FFMA.FTZ R20, R23, UR4, -R185.reuse ;  /* 0x0000000417147c23 */ /* 0x100fe200080108b9 */
[----:B-1----:R-:W-:Y:S01]  /*16a20*/  F2FP.BF16.F32.PACK_AB R149, R183, R186 ;  /* 0x000000bab795723e */ /* 0x002fe200000010ff */
[----:B------:R-:W-:Y:S01]  /*16a30*/  FFMA.FTZ R185, R35, UR4, -R185 ;  /* 0x0000000423b97c23 */ /* 0x000fe200080108b9 */
[----:B------:R-:W-:Y:S01]  /*16a40*/  LOP3.LUT R30, R29, UR11, R176, 0x96, !PT ;  /* 0x0000000b1d1e7c12 */ /* 0x000fe2000f8e96b0 */
[----:B------:R1:W4:Y:S01]  /*16a50*/  MUFU.EX2 R179, R20 ;  /* 0x0000001400b37308 */ /* 0x0003220000000800 */
[----:B------:R-:W5:Y:S01]  /*16a60*/  LDSM.16.MT88.4 R156, [R197+0x19000] ;  /* 0x01900000c59c783b */ /* 0x000f620000004200 */
[----:B------:R-:W-:Y:S02]  /*16a70*/  LOP3.LUT R23, R21, R149, RZ, 0xc0, !PT ;  /* 0x0000009515177212 */ /* 0x000fe400078ec0ff */
[--C-:B------:R-:W-:Y:S02]  /*16a80*/  HSET2.LE.AND R149, R150, R193.reuse, PT ;  /* 0x000000c196957233 */ /* 0x100fe40003803000 */
[----:B--2---:R-:W-:Y:S02]  /*16a90*/  F2FP.BF16.F32.PACK_AB R21, R181, R182 ;  /* 0x000000b6b515723e */ /* 0x004fe400000010ff */
[--C-:B------:R-:W-:Y:S01]  /*16aa0*/  SHF.R.U32.HI R32, RZ, 0x10, R30.reuse ;  /* 0x00000010ff207819 */ /* 0x100fe2000001161e */
[----:B------:R-:W2:Y:S01]  /*16ab0*/  LDL.LU R176, [R1+0x8] ;  /* 0x0000080001b07983 */ /* 0x000ea20000300800 */
[----:B------:R-:W-:Y:S01]  /*16ac0*/  LOP3.LUT R33, R30, 0xff, RZ, 0xc0, !PT ;  /* 0x000000ff1e217812 */ /* 0x000fe200078ec0ff */
[----:B------:R-:W5:Y:S01]  /*16ad0*/  MUFU.EX2 R185, R185 ;  /* 0x000000b900b97308 */ /* 0x000f620000000800 */
[----:B------:R-:W-:Y:S02]  /*16ae0*/  SHF.R.U32.HI R31, RZ, 0x18, R30 ;  /* 0x00000018ff1f7819 */ /* 0x000fe4000001161e */
[--C-:B-1----:R-:W-:Y:S02]  /*16af0*/  HSET2.LE.AND R20, R164, R193.reuse, PT ;  /* 0x000000c1a4147233 */ /* 0x102fe40003803000 */
[----:B----4-:R-:W-:Y:S01]  /*16b00*/  F2FP.BF16.F32.PACK_AB R150, R179, R180 ;  /* 0x000000b4b396723e */ /* 0x010fe200000010ff */
[----:B------:R-:W-:Y:S02]  /*16b10*/  LDSM.16.MT88.4 R164, [R199+0x19800] ;  /* 0x01980000c7a4783b */ /* 0x000fe40000004200 */
[----:B------:R-:W-:Y:S02]  /*16b20*/  LOP3.LUT R20, R20, R21, RZ, 0xc0, !PT ;  /* 0x0000001514147212 */ /* 0x000fe400078ec0ff */
[----:B------:R-:W-:Y:S02]  /*16b30*/  LOP3.LUT R21, R149, R150, RZ, 0xc0, !PT ;  /* 0x0000009695157212 */ /* 0x000fe400078ec0ff */
[----:B------:R-:W-:Y:S02]  /*16b40*/  LOP3.LUT R150, R28, 0xffff, RZ, 0xc0, !PT ;  /* 0x0000ffff1c967812 */ /* 0x000fe400078ec0ff */
[----:B------:R-:W-:Y:S02]  /*16b50*/  LOP3.LUT R29, R30, 0xffff, RZ, 0xc0, !PT ;  /* 0x0000ffff1e1d7812 */ /* 0x000fe400078ec0ff */
[----:B------:R-:W-:Y:S01]  /*16b60*/  SHF.R.U32.HI R149, RZ, 0x10, R28 ;  /* 0x00000010ff957819 */ /* 0x000fe2000001161c */
[C---:B---3--:R-:W-:Y:S05]  /*16b70*/  HMMA.16816.F32.BF16 R4, R20.reuse, R24, R4 ;  /* 0x000000181404723c */ /* 0x048fea0000041804 */
[----:B------:R-:W-:Y:S01]  /*16b80*/  SHF.R.U32.HI R30, RZ, 0x8, R29 ;  /* 0x00000008ff1e7819 */ /* 0x000fe2000001161d */
[C---:B------:R-:W-:Y:S01]  /*16b90*/  HMMA.16816.F32.BF16 R8, R20.reuse, R26, R8 ;  /* 0x0000001a1408723c */ /* 0x040fe20000041808 */
[----:B------:R-:W1:Y:S04]  /*16ba0*/  LDSM.16.MT88.4 R24, [R196+0x1b000] ;  /* 0x01b00000c418783b */ /* 0x000e680000004200 */
[----:B------:R-:W-:Y:S01]  /*16bb0*/  LOP3.LUT R29, R32, 0xff, RZ, 0xc0, !PT ;  /* 0x000000ff201d7812 */ /* 0x000fe200078ec0ff */
[C---:B-----5:R-:W-:Y:S05]  /*16bc0*/  HMMA.16816.F32.BF16 R36, R20.reuse, R156, R36 ;  /* 0x0000009c1424723c */ /* 0x060fea0000041824 */
[----:B------:R-:W-:Y:S01]  /*16bd0*/  SHF.R.U32.HI R150, RZ, 0x8, R150 ;  /* 0x00000008ff967819 */ /* 0x000fe20000011696 */
[C---:B------:R-:W-:Y:S01]  /*16be0*/  HMMA.16816.F32.BF16 R40, R20.reuse, R158, R40 ;  /* 0x0000009e1428723c */ /* 0x040fe20000041828 */
[----:B------:R-:W3:Y:S04]  /*16bf0*/  LDSM.16.MT88.4 R156, [R197+0x1b000] ;  /* 0x01b00000c59c783b */ /* 0x000ee80000004200 */
[----:B------:R-:W-:Y:S01]  /*16c00*/  LOP3.LUT R149, R149, 0xff, RZ, 0xc0, !PT ;  /* 0x000000ff95957812 */ /* 0x000fe200078ec0ff */
[C---:B------:R-:W-:Y:S05]  /*16c10*/  HMMA.16816.F32.BF16 R44, R20.reuse, R152, R44 ;  /* 0x00000098142c723c */ /* 0x040fea000004182c */
[----:B------:R-:W-:Y:S01]  /*16c20*/  PRMT R29, R29, 0x5410, R31 ;  /* 0x000054101d1d7816 */ /* 0x000fe2000000001f */
[C---:B------:R-:W-:Y:S01]  /*16c30*/  HMMA.16816.F32.BF16 R48, R20.reuse, R154, R48 ;  /* 0x0000009a1430723c */ /* 0x040fe20000041830 */
[----:B------:R-:W4:Y:S04]  /*16c40*/  LDSM.16.MT88.4 R152, [R199+0x1b000] ;  /* 0x01b00000c798783b */ /* 0x000f280000004200 */
[----:B------:R-:W-:Y:S01]  /*16c50*/  F2FP.BF16.F32.PACK_AB R31, R174, R175 ;  /* 0x000000afae1f723e */ /* 0x000fe200000010ff */
        /* <DEDUP_REMOVED lines=26> */
[----:B------:R-:W-:Y:S05]  /*16e00*/  LDSM.16.MT88.4 R160, [R197+0x19800] ;  /* 0x01980000c5a0783b */ /* 0x000fea0000004200 */
[C---:B-1----:R-:W-:Y:S06]  /*16e10*/  HMMA.16816.F32.BF16 R124, R20.reuse, R24, R124 ;  /* 0x00000018147c723c */ /* 0x042fec000004187c */
[C---:B------:R-:W-:Y:S01]  /*16e20*/  HMMA.16816.F32.BF16 R128, R20.reuse, R26, R128 ;  /* 0x0000001a1480723c */ /* 0x040fe20000041880 */
[----:B------:R-:W1:Y:S05]  /*16e30*/  LDSM.16.MT88.4 R24, [R198+0x1f000] ;  /* 0x01f00000c618783b */ /* 0x000e6a0000004200 */
[C---:B---3--:R-:W-:Y:S06]  /*16e40*/  HMMA.16816.F32.BF16 R132, R20.reuse, R156, R132 ;  /* 0x0000009c1484723c */ /* 0x048fec0000041884 */
[C---:B------:R-:W-:Y:S05]  /*16e50*/  HMMA.16816.F32.BF16 R136, R20.reuse, R158, R136 ;  /* 0x0000009e1488723c */ /* 0x040fea0000041888 */
[----:B------:R-:W-:Y:S01]  /*16e60*/  LOP3.LUT R157, R28, 0xff, RZ, 0xc0, !PT ;  /* 0x000000ff1c9d7812 */ /* 0x000fe200078ec0ff */
[C---:B----4-:R-:W-:Y:S05]  /*16e70*/  HMMA.16816.F32.BF16 R16, R20.reuse, R152, R16 ;  /* 0x000000981410723c */ /* 0x050fea0000041810 */
[----:B------:R-:W-:Y:S01]  /*16e80*/  SHF.R.U32.HI R156, RZ, 0x18, R28 ;  /* 0x00000018ff9c7819 */ /* 0x000fe2000001161c */
[C---:B------:R-:W-:Y:S05]  /*16e90*/  HMMA.16816.F32.BF16 R12, R20.reuse, R154, R12 ;  /* 0x0000009a140c723c */ /* 0x040fea000004180c */
[----:B------:R-:W-:Y:S02]  /*16ea0*/  PRMT R28, R33, 0x5410, R30 ;  /* 0x00005410211c7816 */ /* 0x000fe4000000001e */
[----:B------:R-:W3:Y:S01]  /*16eb0*/  LDSM.16.MT88.4 R32, [R196+0x19800] ;  /* 0x01980000c420783b */ /* 0x000ee20000004200 */
[--C-:B------:R-:W-:Y:S03]  /*16ec0*/  HSET2.LE.AND R30, R29, R193.reuse, PT ;  /* 0x000000c11d1e7233 */ /* 0x100fe60003803000 */
[--C-:B------:R-:W-:Y:S02]  /*16ed0*/  HSET2.LE.AND R28, R28, R193.reuse, PT ;  /* 0x000000c11c1c7233 */ /* 0x100fe40003803000 */
[----:B------:R-:W-:Y:S02]  /*16ee0*/  F2FP.BF16.F32.PACK_AB R29, R177, R178 ;  /* 0x000000b2b11d723e */ /* 0x000fe400000010ff */
[----:B------:R-:W-:Y:S01]  /*16ef0*/  PRMT R150, R157, 0x5410, R150 ;  /* 0x000054109d967816 */ /* 0x000fe20000000096 */
[C---:B-1----:R-:W-:Y:S03]  /*16f00*/  HMMA.16816.F32.BF16 R140, R20.reuse, R24, R140 ;  /* 0x00000018148c723c */ /* 0x042fe6000004188c */
[----:B------:R-:W-:Y:S02]  /*16f10*/  PRMT R149, R149, 0x5410, R156 ;  /* 0x0000541095957816 */ /* 0x000fe4000000009c */
[----:B------:R-:W-:Y:S01]  /*16f20*/  LOP3.LUT R28, R28, R29, RZ, 0xc0, !PT ;  /* 0x0000001d1c1c7212 */ /* 0x000fe200078ec0ff */
[----:B------:R-:W-:Y:S01]  /*16f30*/  HMMA.16816.F32.BF16 R144, R20, R26, R144 ;  /* 0x0000001a1490723c */ /* 0x000fe20000041890 */
[----:B------:R-:W1:Y:S04]  /*16f40*/  LDSM.16.MT88.4 R20, [R196+0x1b800] ;  /* 0x01b80000c414783b */ /* 0x000e680000004200 */
[----:B------:R-:W-:Y:S02]  /*16f50*/  LOP3.LUT R29, R30, R31, RZ, 0xc0, !PT ;  /* 0x0000001f1e1d7212 */ /* 0x000fe400078ec0ff */
[--C-:B------:R-:W-:Y:S02]  /*16f60*/  HSET2.LE.AND R30, R150, R193.reuse, PT ;  /* 0x000000c1961e7233 */ /* 0x100fe40003803000 */
[----:B------:R-:W-:Y:S02]  /*16f70*/  LDSM.16.MT88.4 R24, [R198+0x1b800] ;  /* 0x01b80000c618783b */ /* 0x000fe40000004200 */
[----:B------:R-:W-:Y:S02]  /*16f80*/  HSET2.LE.AND R149, R149, R193, PT ;  /* 0x000000c195957233 */ /* 0x000fe40003803000 */
[----:B------:R-:W-:Y:S02]  /*16f90*/  F2FP.BF16.F32.PACK_AB R31, R184, R173 ;  /* 0x000000adb81f723e */ /* 0x000fe400000010ff */
[----:B------:R-:W-:Y:S02]  /*16fa0*/  F2FP.BF16.F32.PACK_AB R150, R185, R172 ;  /* 0x000000acb996723e */ /* 0x000fe400000010ff */
[----:B------:R-:W-:Y:S02]  /*16fb0*/  LOP3.LUT R30, R30, R31, RZ, 0xc0, !PT ;  /* 0x0000001f1e1e7212 */ /* 0x000fe400078ec0ff */
[----:B------:R-:W-:Y:S01]  /*16fc0*/  LOP3.LUT R31, R149, R150, RZ, 0xc0, !PT ;  /* 0x00000096951f7212 */ /* 0x000fe200078ec0ff */
[----:B------:R-:W-:Y:S01]  /*16fd0*/  FFMA.FTZ R149, R0, R252, R236 ;  /* 0x000000fc00957223 */ /* 0x000fe200000100ec */
[----:B------:R-:W-:Y:S05]  /*16fe0*/  MOV R150, R148 ;  /* 0x0000009400967202 */ /* 0x000fea0000000f00 */
[C---:B---3--:R-:W-:Y:S01]  /*16ff0*/  HMMA.16816.F32.BF16 R156, R28.reuse, R32, R4 ;  /* 0x000000201c9c723c */ /* 0x048fe20000041804 */
[----:B------:R-:W3:Y:S05]  /*17000*/  LDSM.16.MT88.4 R4, [R197+0x1b800] ;  /* 0x01b80000c504783b */ /* 0x000eea0000004200 */
[C---:B------:R-:W-:Y:S03]  /*17010*/  HMMA.16816.F32.BF16 R152, R28.reuse, R34, R8 ;  /* 0x000000221c98723c */ /* 0x040fe60000041808 */
[----:B------:R-:W4:Y:S03]  /*17020*/  LDSM.16.MT88.4 R8, [R199+0x1b800] ;  /* 0x01b80000c708783b */ /* 0x000f260000004200 */
[C---:B------:R-:W-:Y:S05]  /*17030*/  HMMA.16816.F32.BF16 R36, R28.reuse, R160, R36 ;  /* 0x000000a01c24723c */ /* 0x040fea0000041824 */
[----:B------:R-:W5:Y:S01]  /*17040*/  LDSM.16.MT88.4 R32, [R196+0x1d800] ;  /* 0x01d80000c420783b */ /* 0x000f620000004200 */
[C---:B------:R-:W-:Y:S06]  /*17050*/  HMMA.16816.F32.BF16 R40, R28.reuse, R162, R40 ;  /* 0x000000a21c28723c */ /* 0x040fec0000041828 */
[C---:B------:R-:W-:Y:S01]  /*17060*/  HMMA.16816.F32.BF16 R44, R28.reuse, R164, R44 ;  /* 0x000000a41c2c723c */ /* 0x040fe2000004182c */
[----:B------:R-:W5:Y:S05]  /*17070*/  LDSM.16.MT88.4 R160, [R197+0x1d800] ;  /* 0x01d80000c5a0783b */ /* 0x000f6a0000004200 */
[C---:B------:R-:W-:Y:S03]  /*17080*/  HMMA.16816.F32.BF16 R48, R28.reuse, R166, R48 ;  /* 0x000000a61c30723c */ /* 0x040fe60000041830 */
[----:B------:R-:W-:Y:S03]  /*17090*/  LDSM.16.MT88.4 R164, [R199+0x1f800] ;  /* 0x01f80000c7a4783b */ /* 0x000fe60000004200 */
[C---:B------:R-:W-:Y:S06]  /*170a0*/  HMMA.16816.F32.BF16 R52, R28.reuse, R168, R52 ;  /* 0x000000a81c34723c */ /* 0x040fec0000041834 */
[C---:B------:R-:W-:Y:S06]  /*170b0*/  HMMA.16816.F32.BF16 R56, R28.reuse, R170, R56 ;  /* 0x000000aa1c38723c */ /* 0x040fec0000041838 */
[C---:B-1----:R-:W-:Y:S06]  /*170c0*/  HMMA.16816.F32.BF16 R60, R28.reuse, R20, R60 ;  /* 0x000000141c3c723c */ /* 0x042fec000004183c */
[C---:B------:R-:W-:Y:S01]  /*170d0*/  HMMA.16816.F32.BF16 R64, R28.reuse, R22, R64 ;  /* 0x000000161c40723c */ /* 0x040fe20000041840 */
[----:B------:R-:W1:Y:S04]  /*170e0*/  LDSM.16.MT88.4 R20, [R199+0x1d800] ;  /* 0x01d80000c714783b */ /* 0x000e680000004200 */
[----:B--2---:R-:W-:Y:S01]  /*170f0*/  FFMA.FTZ R2, R2, R176, R234 ;  /* 0x000000b002027223 */ /* 0x004fe200000100ea */
[C---:B---3--:R-:W-:Y:S05]  /*17100*/  HMMA.16816.F32.BF16 R68, R28.reuse, R4, R68 ;  /* 0x000000041c44723c */ /* 0x048fea0000041844 */
[----:B------:R-:W-:Y:S01]  /*17110*/  FADD.FTZ R0, R235, R2 ;  /* 0x00000002eb007221 */ /* 0x000fe20000010000 */
[C---:B------:R-:W-:Y:S01]  /*17120*/  HMMA.16816.F32.BF16 R72, R28.reuse, R6, R72 ;  /* 0x000000061c48723c */ /* 0x040fe20000041848 */
[----:B------:R-:W2:Y:S04]  /*17130*/  LDSM.16.MT88.4 R4, [R198+0x1d800] ;  /* 0x01d80000c604783b */ /* 0x000ea80000004200 */
[----:B------:R-:W-:Y:S01]  /*17140*/  FADD.FTZ R0, R239, R0 ;  /* 0x00000000ef007221 */ /* 0x000fe20000010000 */
[C---:B----4-:R-:W-:Y:S05]  /*17150*/  HMMA.16816.F32.BF16 R76, R28.reuse, R8, R76 ;  /* 0x000000081c4c723c */ /* 0x050fea000004184c */
        /* <DEDUP_REMOVED lines=14> */
[C---:B------:R-:W-:Y:S05]  /*17240*/  HMMA.16816.F32.BF16 R100, R28.reuse, R160, R100 ;  /* 0x000000a01c64723c */ /* 0x040fea0000041864 */
[----:B------:R-:W-:Y:S01]  /*17250*/  FADD.FTZ R0, R179, R0 ;  /* 0x00000000b3007221 */ /* 0x000fe20000010000 */
[C---:B------:R-:W-:Y:S05]  /*17260*/  HMMA.16816.F32.BF16 R104, R28.reuse, R162, R104 ;  /* 0x000000a21c68723c */ /* 0x040fea0000041868 */
[----:B------:R-:W-:Y:S01]  /*17270*/  FADD.FTZ R0, R186, R0 ;  /* 0x00000000ba007221 */ /* 0x000fe20000010000 */
[C---:B-1----:R-:W-:Y:S05]  /*17280*/  HMMA.16816.F32.BF16 R108, R28.reuse, R20, R108 ;  /* 0x000000141c6c723c */ /* 0x042fea000004186c */
[----:B------:R-:W-:Y:S01]  /*17290*/  FADD.FTZ R0, R183, R0 ;  /* 0x00000000b7007221 */ /* 0x000fe20000010000 */
[C---:B------:R-:W-:Y:S05]  /*172a0*/  HMMA.16816.F32.BF16 R112, R28.reuse, R22, R112 ;  /* 0x000000161c70723c */ /* 0x040fea0000041870 */
[----:B------:R-:W-:Y:S01]  /*172b0*/  FADD.FTZ R0, R175, R0 ;  /* 0x00000000af007221 */ /* 0x000fe20000010000 */
[C---:B--2---:R-:W-:Y:S05]  /*172c0*/  HMMA.16816.F32.BF16 R116, R28.reuse, R4, R116 ;  /* 0x000000041c74723c */ /* 0x044fea0000041874 */
[----:B------:R-:W-:Y:S01]  /*172d0*/  FADD.FTZ R0, R174, R0 ;  /* 0x00000000ae007221 */ /* 0x000fe20000010000 */
[C---:B------:R-:W-:Y:S05]  /*172e0*/  HMMA.16816.F32.BF16 R120, R28.reuse, R6, R120 ;  /* 0x000000061c78723c */ /* 0x040fea0000041878 */
[----:B------:R-:W-:Y:S01]  /*172f0*/  FADD.FTZ R0, R172, R0 ;  /* 0x00000000ac007221 */ /* 0x000fe20000010000 */
[C---:B---3--:R-:W-:Y:S05]  /*17300*/  HMMA.16816.F32.BF16 R124, R28.reuse, R8, R124 ;  /* 0x000000081c7c723c */ /* 0x048fea000004187c */
[----:B------:R-:W-:Y:S01]  /*17310*/  FADD.FTZ R2, R237, R149 ;  /* 0x00000095ed027221 */ /* 0x000fe20000010000 */
[C---:B------:R-:W-:Y:S05]  /*17320*/  HMMA.16816.F32.BF16 R128, R28.reuse, R10, R128 ;  /* 0x0000000a1c80723c */ /* 0x040fea0000041880 */
[----:B------:R-:W-:Y:S01]  /*17330*/  FADD.FTZ R2, R241, R2 ;  /* 0x00000002f1027221 */ /* 0x000fe20000010000 */
        /* <DEDUP_REMOVED lines=8> */
[C---:B-----5:R-:W-:Y:S05]  /*173c0*/  HMMA.16816.F32.BF16 R140, R28.reuse, R32, R140 ;  /* 0x000000201c8c723c */ /* 0x060fea000004188c */
[----:B------:R-:W-:Y:S01]  /*173d0*/  FADD.FTZ R0, R185, R0 ;  /* 0x00000000b9007221 */ /* 0x000fe20000010000 */
[----:B------:R-:W-:Y:S01]  /*173e0*/  FADD.FTZ R2, R230, R2 ;  /* 0x00000002e6027221 */ /* 0x000fe20000010000 */
[----:B------:R-:W-:Y:S03]  /*173f0*/  HMMA.16816.F32.BF16 R144, R28, R34, R144 ;  /* 0x000000221c90723c */ /* 0x000fe60000041890 */
[----:B------:R1:W-:Y:S01]  /*17400*/  STL [R1+0x8], R0 ;  /* 0x0000080001007387 */ /* 0x0003e20000100800 */
[----:B------:R-:W-:Y:S01]  /*17410*/  FADD.FTZ R2, R182, R2 ;  /* 0x00000002b6027221 */ /* 0x000fe20000010000 */
[----:B------:R-:W-:Y:S03]  /*17420*/  MOV R149, R3 ;  /* 0x0000000300957202 */ /* 0x000fe60000000f00 */
[----:B------:R-:W-:Y:S04]  /*17430*/  FADD.FTZ R2, R181, R2 ;  /* 0x00000002b5027221 */ /* 0x000fe80000010000 */
[----:B------:R-:W-:Y:S04]  /*17440*/  FADD.FTZ R2, R188, R2 ;  /* 0x00000002bc027221 */ /* 0x000fe80000010000 */
[----:B------:R-:W-:Y:S04]  /*17450*/  FADD.FTZ R2, R187, R2 ;  /* 0x00000002bb027221 */ /* 0x000fe80000010000 */
[----:B------:R-:W-:Y:S04]  /*17460*/  FADD.FTZ R2, R178, R2 ;  /* 0x00000002b2027221 */ /* 0x000fe80000010000 */
[----:B------:R-:W-:Y:S04]  /*17470*/  FADD.FTZ R2, R177, R2 ;  /* 0x00000002b1027221 */ /* 0x000fe80000010000 */
[----:B------:R-:W-:Y:S04]  /*17480*/  FADD.FTZ R2, R173, R2 ;  /* 0x00000002ad027221 */ /* 0x000fe80000010000 */
[----:B------:R-:W-:Y:S01]  /*17490*/  FADD.FTZ R252, R184, R2 ;  /* 0x00000002b8fc7221 */ /* 0x000fe20000010000 */
[----:B-1----:R-:W-:Y:S06]  /*174a0*/  @P4 BRA `(.L_x_982) ;  /* 0xffffffbc00d44947 */ /* 0x002fec000383ffff */
.L_x_981:
[----:B------:R-:W2:Y:S01]  /*174b0*/  LDL.LU R4, [R1+0x8] ;  /* 0x0000080001047983 */ /* 0x000ea20000300800 */
[----:B------:R-:W-:Y:S01]  /*174c0*/  ULDC UR4, c[0x0][0x38c] ;  /* 0x0000e30000047ab9 */ /* 0x000fe20000000800 */
[----:B------:R-:W-:Y:S01]  /*174d0*/  UMOV UR5, 0x400 ;  /* 0x0000040000057882 */ /* 0x000fe20000000000 */
[----:B------:R-:W-:Y:S01]  /*174e0*/  UISETP.NE.AND UP0, UPT, UR17, -0x1, UPT ;  /* 0xffffffff1100788c */ /* 0x000fe2000bf05270 */
[----:B------:R-:W1:Y:S01]  /*174f0*/  SHFL.BFLY PT, R2, R252, 0x2, 0x1f ;  /* 0x0c401f00fc027f89 */ /* 0x000e6200000e0000 */
[----:B------:R-:W3:Y:S01]  /*17500*/  S2R R171, SR_TID.X ;  /* 0x0000000000ab7919 */ /* 0x000ee20000002100 */
[----:B-1----:R-:W-:-:S05]  /*17510*/  FADD.FTZ R2, R2, R252 ;  /* 0x000000fc02027221 */ /* 0x002fca0000010000 */
[----:B------:R-:W1:Y:S01]  /*17520*/  SHFL.BFLY PT, R5, R2, 0x1, 0x1f ;  /* 0x0c201f0002057f89 */ /* 0x000e6200000e0000 */
[----:B---3--:R-:W-:-:S04]  /*17530*/  SHF.R.S32.HI R172, RZ, 0x1f, R171 ;  /* 0x0000001fffac7819 */ /* 0x008fc800000114ab */
[----:B------:R-:W-:-:S04]  /*17540*/  LEA.HI R170, R172, R171, RZ, 0x2 ;  /* 0x000000abacaa7211 */ /* 0x000fc800078f10ff */
[----:B------:R-:W-:Y:S01]  /*17550*/  SHF.R.S32.HI R16, RZ, 0x2, R170 ;  /* 0x00000002ff107819 */ /* 0x000fe200000114aa */
[----:B-1----:R-:W-:Y:S01]  /*17560*/  FADD.FTZ R149, R2, R5 ;  /* 0x0000000502957221 */ /* 0x002fe20000010000 */
[----:B------:R-:W-:-:S04]  /*17570*/  MOV R2, 0x3f800000 ;  /* 0x3f80000000027802 */ /* 0x000fc80000000f00 */
[----:B------:R-:W-:-:S13]  /*17580*/  FSETP.NE.FTZ.AND P4, PT, R149, RZ, PT ;  /* 0x000000ff9500720b */ /* 0x000fda0003f95000 */
[----:B------:R-:W1:Y:S02]  /*17590*/  @P4 MUFU.RCP R2, R149 ;  /* 0x0000009500024308 */ /* 0x000e640000001000 */
[----:B-1----:R-:W-:-:S04]  /*175a0*/  FMUL.FTZ R2, R2, UR4 ;  /* 0x0000000402027c20 */ /* 0x002fc80008410000 */
        /* <DEDUP_REMOVED lines=80> */
[----:B------:R-:W-:Y:S01]  /*17ab0*/  F2FP.BF16.F32.PACK_AB R53, R53, R128 ;  /* 0x000000803535723e */ /* 0x000fe200000010ff */
[----:B--2---:R-:W1:Y:S02]  /*17ac0*/  SHFL.BFLY PT, R0, R4, 0x2, 0x1f ;  /* 0x0c401f0004007f89 */ /* 0x004e6400000e0000 */
[----:B-1----:R-:W-:-:S05]  /*17ad0*/  FADD.FTZ R0, R0, R4 ;  /* 0x0000000400007221 */ /* 0x002fca0000010000 */
[----:B------:R-:W1:Y:S02]  /*17ae0*/  SHFL.BFLY PT, R4, R0, 0x1, 0x1f ;  /* 0x0c201f0000047f89 */ /* 0x000e6400000e0000 */
[----:B-1----:R-:W-:Y:S01]  /*17af0*/  FADD.FTZ R150, R0, R4 ;  /* 0x0000000400967221 */ /* 0x002fe20000010000 */
[----:B------:R-:W-:Y:S02]  /*17b00*/  MOV R0, 0x3f800000 ;  /* 0x3f80000000007802 */ /* 0x000fe40000000f00 */
[----:B------:R-:W-:Y:S02]  /*17b10*/  SHF.R.S32.HI R4, RZ, 0x1f, R170 ;  /* 0x0000001fff047819 */ /* 0x000fe400000114aa */
[----:B------:R-:W-:Y:S02]  /*17b20*/  FSETP.NE.FTZ.AND P0, PT, R150, RZ, PT ;  /* 0x000000ff9600720b */ /* 0x000fe40003f15000 */
[----:B------:R-:W-:-:S04]  /*17b30*/  LEA.HI R4, R4, R16, RZ, 0x3 ;  /* 0x0000001004047211 */ /* 0x000fc800078f18ff */
[----:B------:R-:W-:-:S04]  /*17b40*/  LOP3.LUT R4, R4, 0xfffffff8, RZ, 0xc0, !PT ;  /* 0xfffffff804047812 */ /* 0x000fc800078ec0ff */
[----:B------:R-:W-:-:S03]  /*17b50*/  IADD3 R16, R16, -R4, RZ ;  /* 0x8000000410107210 */ /* 0x000fc60007ffe0ff */
[----:B------:R-:W1:Y:S01]  /*17b60*/  @P0 MUFU.RCP R0, R150 ;  /* 0x0000009600000308 */ /* 0x000e620000001000 */
[----:B------:R-:W-:Y:S01]  /*17b70*/  R2P PR, R16, 0x6 ;  /* 0x0000000610007804 */ /* 0x000fe20000000000 */
[----:B-1----:R-:W-:Y:S01]  /*17b80*/  FMUL.FTZ R0, R0, UR4 ;  /* 0x0000000400007c20 */ /* 0x002fe20008410000 */
[----:B------:R-:W1:Y:S03]  /*17b90*/  S2UR UR4, SR_CgaCtaId ;  /* 0x00000000000479c3 */ /* 0x000e660000008800 */
        /* <DEDUP_REMOVED lines=67> */
[----:B------:R-:W-:Y:S02]  /*17fd0*/  LEA.HI R58, R172, R171, RZ, 0x5 ;  /* 0x000000abac3a7211 */ /* 0x000fe400078f28ff */
[----:B------:R-:W-:Y:S02]  /*17fe0*/  LOP3.LUT R0, R170, 0x3ffffffc, RZ, 0xc0, !PT ;  /* 0x3ffffffcaa007812 */ /* 0x000fe400078ec0ff */
[----:B------:R-:W-:Y:S02]  /*17ff0*/  SHF.L.U32 R2, R16, 0x6, RZ ;  /* 0x0000000610027819 */ /* 0x000fe400000006ff */
[----:B------:R-:W-:Y:S02]  /*18000*/  F2FP.BF16.F32.PACK_AB R47, R57, R52 ;  /* 0x00000034392f723e */ /* 0x000fe400000010ff */
[----:B------:R-:W-:Y:S02]  /*18010*/  F2FP.BF16.F32.PACK_AB R11, R11, R10 ;  /* 0x0000000a0b0b723e */ /* 0x000fe400000010ff */
[----:B------:R-:W-:-:S02]  /*18020*/  SHF.R.S32.HI R52, RZ, 0x5, R58 ;  /* 0x00000005ff347819 */ /* 0x000fc4000001143a */
[----:B------:R-:W-:Y:S02]  /*18030*/  IADD3 R0, -R0, R171, RZ ;  /* 0x000000ab00007210 */ /* 0x000fe40007ffe1ff */
[----:B------:R-:W-:Y:S02]  /*18040*/  LOP3.LUT R2, R2, 0x1c0, RZ, 0xc0, !PT ;  /* 0x000001c002027812 */ /* 0x000fe400078ec0ff */
[----:B------:R-:W-:Y:S02]  /*18050*/  LOP3.LUT R10, R16, 0x1, RZ, 0xc0, !PT ;  /* 0x00000001100a7812 */ /* 0x000fe400078ec0ff */
[----:B------:R-:W-:Y:S02]  /*18060*/  F2FP.BF16.F32.PACK_AB R15, R15, R6 ;  /* 0x000000060f0f723e */ /* 0x000fe400000010ff */
[----:B------:R-:W-:Y:S02]  /*18070*/  LEA R6, R52, R0, 0x9 ;  /* 0x0000000034067211 */ /* 0x000fe400078e48ff */
[----:B------:R-:W-:-:S02]  /*18080*/  LEA.HI R0, R2, R2, RZ, 0x1d ;  /* 0x0000000202007211 */ /* 0x000fc400078fe8ff */
[----:B------:R-:W-:Y:S02]  /*18090*/  ISETP.NE.U32.AND P3, PT, R10, 0x1, PT ;  /* 0x000000010a00780c */ /* 0x000fe40003f65070 */
[----:B------:R-:W-:Y:S02]  /*180a0*/  LEA R0, R6, R0, 0x1 ;  /* 0x0000000006007211 */ /* 0x000fe400078e08ff */
[----:B------:R-:W-:Y:S02]  /*180b0*/  MOV R6, 0x20 ;  /* 0x0000002000067802 */ /* 0x000fe40000000f00 */
        /* <DEDUP_REMOVED lines=11> */
[----:B------:R-:W-:Y:S02]  /*18170*/  @P3 IADD3 R2, R0, 0x10, RZ ;  /* 0x0000001000023810 */ /* 0x000fe40007ffe0ff */
[----:B------:R-:W-:Y:S02]  /*18180*/  SEL R10, R10, 0xffffffc0, !P2 ;  /* 0xffffffc00a0a7807 */ /* 0x000fe40005000000 */
[----:B------:R-:W-:Y:S01]  /*18190*/  F2FP.BF16.F32.PACK_AB R13, R13, R12 ;  /* 0x0000000c0d0d723e */ /* 0x000fe200000010ff */
[----:B------:R3:W-:Y:S01]  /*181a0*/  STS [R2], R7 ;  /* 0x0000000702007388 */ /* 0x0007e20000000800 */
[----:B------:R-:W-:Y:S02]  /*181b0*/  F2FP.BF16.F32.PACK_AB R12, R19, R156 ;  /* 0x0000009c130c723e */ /* 0x000fe400000010ff */
[----:B------:R-:W-:Y:S01]  /*181c0*/  F2FP.BF16.F32.PACK_AB R51, R17, R152 ;  /* 0x000000981133723e */ /* 0x000fe200000010ff */
[----:B------:R4:W-:Y:S01]  /*181d0*/  STS [R2+0x400], R9 ;  /* 0x0004000902007388 */ /* 0x0009e20000000800 */
[----:B------:R-:W-:-:S02]  /*181e0*/  F2FP.BF16.F32.PACK_AB R48, R48, R54 ;  /* 0x000000363030723e */ /* 0x000fc400000010ff */
[----:B------:R-:W-:Y:S02]  /*181f0*/  F2FP.BF16.F32.PACK_AB R44, R44, R62 ;  /* 0x0000003e2c2c723e */ /* 0x000fe400000010ff */
[----:B------:R-:W-:Y:S02]  /*18200*/  F2FP.BF16.F32.PACK_AB R43, R65, R64 ;  /* 0x00000040412b723e */ /* 0x000fe400000010ff */
[----:B------:R-:W-:Y:S02]  /*18210*/  F2FP.BF16.F32.PACK_AB R42, R42, R66 ;  /* 0x000000422a2a723e */ /* 0x000fe400000010ff */
[----:B-1----:R-:W-:Y:S02]  /*18220*/  IADD3 R5, R0, R6, RZ ;  /* 0x0000000600057210 */ /* 0x002fe40007ffe0ff */
[----:B------:R-:W-:Y:S02]  /*18230*/  F2FP.BF16.F32.PACK_AB R40, R40, R70 ;  /* 0x000000462828723e */ /* 0x000fe400000010ff */
[----:B------:R-:W-:Y:S01]  /*18240*/  F2FP.BF16.F32.PACK_AB R39, R73, R72 ;  /* 0x000000484927723e */ /* 0x000fe200000010ff */
[----:B------:R1:W-:Y:S01]  /*18250*/  STS [R5], R8 ;  /* 0x0000000805007388 */ /* 0x0003e20000000800 */
[----:B--2---:R-:W-:-:S02]  /*18260*/  IADD3 R4, R6, R2, RZ ;  /* 0x0000000206047210 */ /* 0x004fc40007ffe0ff */
[----:B------:R-:W-:Y:S01]  /*18270*/  F2FP.BF16.F32.PACK_AB R38, R38, R74 ;  /* 0x0000004a2626723e */ /* 0x000fe200000010ff */
[----:B------:R-:W-:Y:S01]  /*18280*/  STS [R5+0x400], R13 ;  /* 0x0004000d05007388 */ /* 0x000fe20000000800 */
[-C--:B------:R-:W-:Y:S02]  /*18290*/  IADD3 R6, R4, R10.reuse, RZ ;  /* 0x0000000a04067210 */ /* 0x080fe40007ffe0ff */
[----:B---3--:R-:W-:Y:S01]  /*182a0*/  IADD3 R7, R5, R10, RZ ;  /* 0x0000000a05077210 */ /* 0x008fe20007ffe0ff */
[----:B------:R-:W-:Y:S01]  /*182b0*/  STS [R4], R12 ;  /* 0x0000000c04007388 */ /* 0x000fe20000000800 */
[----:B------:R-:W-:Y:S02]  /*182c0*/  F2FP.BF16.F32.PACK_AB R36, R36, R78 ;  /* 0x0000004e2424723e */ /* 0x000fe400000010ff */
[----:B----4-:R-:W-:Y:S01]  /*182d0*/  IADD3 R9, R0, R10, RZ ;  /* 0x0000000a00097210 */ /* 0x010fe20007ffe0ff */
[----:B------:R-:W-:Y:S01]  /*182e0*/  STS [R4+0x400], R11 ;  /* 0x0004000b04007388 */ /* 0x000fe20000000800 */
[----:B------:R-:W-:-:S02]  /*182f0*/  F2FP.BF16.F32.PACK_AB R34, R34, R82 ;  /* 0x000000522222723e */ /* 0x000fc400000010ff */
[----:B------:R-:W-:Y:S01]  /*18300*/  PLOP3.LUT P1, PT, PT, PT, UP0, 0x80, 0x0 ;  /* 0x000000000000781c */ /* 0x000fe20003f2f008 */
[----:B------:R-:W-:Y:S01]  /*18310*/  STS [R9], R14 ;  /* 0x0000000e09007388 */ /* 0x000fe20000000800 */
[----:B------:R-:W-:Y:S02]  /*18320*/  F2FP.BF16.F32.PACK_AB R32, R32, R86 ;  /* 0x000000562020723e */ /* 0x000fe400000010ff */
[----:B------:R-:W-:Y:S01]  /*18330*/  F2FP.BF16.F32.PACK_AB R30, R30, R90 ;  /* 0x0000005a1e1e723e */ /* 0x000fe200000010ff */
[----:B------:R2:W-:Y:S01]  /*18340*/  STS [R9+0x400], R15 ;  /* 0x0004000f09007388 */ /* 0x0005e20000000800 */
[----:B------:R-:W-:Y:S02]  /*18350*/  F2FP.BF16.F32.PACK_AB R28, R28, R94 ;  /* 0x0000005e1c1c723e */ /* 0x000fe400000010ff */
[----:B------:R-:W-:Y:S02]  /*18360*/  F2FP.BF16.F32.PACK_AB R26, R26, R98 ;  /* 0x000000621a1a723e */ /* 0x000fe400000010ff */
        /* <DEDUP_REMOVED lines=69> */
.L_x_985:
        /* <DEDUP_REMOVED lines=10> */
[----:B------:R3:W-:Y:S04]  /*18860*/  STS [R0+0xc400], R54 ;  /* 0x00c4003600007388 */ /* 0x0007e80000000800 */
[----:B------:R-:W-:Y:S02]  /*18870*/  STS [R2+0xc000], R53 ;  /* 0x00c0003502007388 */ /* 0x000fe40000000800 */
[----:B------:R-:W-:-:S02]  /*18880*/  @!P2 PLOP3.LUT P6, PT, PT, PT, PT, 0x8, 0x0 ;  /* 0x000000000000a81c */ /* 0x000fc40003fce170 */
[----:B------:R-:W-:Y:S01]  /*18890*/  STS [R2+0xc400], R22 ;  /* 0x00c4001602007388 */ /* 0x000fe20000000800 */
[----:B--2---:R-:W-:-:S03]  /*188a0*/  UIMAD UR6, UR4, -0x80, UR19 ;  /* 0xffffff80040678a4 */ /* 0x004fc6000f8e0213 */
[----:B------:R-:W-:Y:S04]  /*188b0*/  STS [R5+0xc000], R21 ;  /* 0x00c0001505007388 */ /* 0x000fe80000000800 */
[----:B------:R-:W-:Y:S04]  /*188c0*/  STS [R5+0xc400], R20 ;  /* 0x00c4001405007388 */ /* 0x000fe80000000800 */
[----:B------:R-:W-:Y:S04]  /*188d0*/  STS [R4+0xc000], R19 ;  /* 0x00c0001304007388 */ /* 0x000fe80000000800 */
[----:B------:R2:W-:Y:S01]  /*188e0*/  STS [R4+0xc400], R18 ;  /* 0x00c4001204007388 */ /* 0x0005e20000000800 */
[----:B---3--:R-:W-:-:S03]  /*188f0*/  LOP3.LUT R0, R58, 0xffffffe0, RZ, 0xc0, !PT ;  /* 0xffffffe03a007812 */ /* 0x008fc600078ec0ff */
[----:B------:R-:W-:Y:S04]  /*18900*/  STS [R9+0xc000], R17 ;  /* 0x00c0001109007388 */ /* 0x000fe80000000800 */
[----:B------:R3:W-:Y:S04]  /*18910*/  STS [R9+0xc400], R16 ;  /* 0x00c4001009007388 */ /* 0x0007e80000000800 */
[----:B------:R4:W-:Y:S04]  /*18920*/  STS [R8+0xc000], R15 ;  /* 0x00c0000f08007388 */ /* 0x0009e80000000800 */
[----:B------:R5:W-:Y:S04]  /*18930*/  STS [R8+0xc400], R14 ;  /* 0x00c4000e08007388 */ /* 0x000be80000000800 */
[----:B------:R-:W-:Y:S04]  /*18940*/  STS [R7+0xc000], R13 ;  /* 0x00c0000d07007388 */ /* 0x000fe80000000800 */
[----:B------:R1:W-:Y:S01]  /*18950*/  STS [R7+0xc400], R12 ;  /* 0x00c4000c07007388 */ /* 0x0003e20000000800 */
[----:B--2---:R-:W2:Y:S01]  /*18960*/  @P1 LDC.64 R4, c[0x0][0x2c0] ;  /* 0x0000b000ff041b82 */ /* 0x004ea20000000a00 */
[----:B------:R-:W2:Y:S02]  /*18970*/  S2R R18, SR_CTAID.Z ;  /* 0x0000000000127919 */ /* 0x000ea40000002700 */
[----:B------:R2:W-:Y:S01]  /*18980*/  STS [R6+0xc400], R10 ;  /* 0x00c4000a06007388 */ /* 0x0005e20000000800 */
[----:B---3--:R-:W-:-:S03]  /*18990*/  IMAD.IADD R9, R171, 0x1, -R0 ;  /* 0x00000001ab097824 */ /* 0x008fc600078e0a00 */
[----:B------:R3:W-:Y:S01]  /*189a0*/  STS [R6+0xc000], R11 ;  /* 0x00c0000b06007388 */ /* 0x0007e20000000800 */
[----:B----4-:R-:W4:Y:S01]  /*189b0*/  S2R R15, SR_CTAID.Y ;  /* 0x00000000000f7919 */ /* 0x010f220000002600 */
[----:B-----5:R-:W4:Y:S01]  /*189c0*/  @P4 LDC R14, c[0x0][0x2e8] ;  /* 0x0000ba00ff0e4b82 */ /* 0x020f220000000800 */
[----:B------:R-:W-:-:S07]  /*189d0*/  @P1 IMAD.MOV.U32 R8, RZ, RZ, 0x1 ;  /* 0x00000001ff081424 */ /* 0x000fce00078e00ff */
[----:B-1----:R-:W1:Y:S01]  /*189e0*/  @P1 LDC R7, c[0x0][0x2c0] ;  /* 0x0000b000ff071b82 */ /* 0x002e620000000800 */
[----:B--2---:R-:W-:Y:S01]  /*189f0*/  @P1 IMAD R0, R5, R4, RZ ;  /* 0x0000000405001224 */ /* 0x004fe200078e02ff */
[----:B------:R-:W-:Y:S01]  /*18a00*/  @!P2 CS2R R4, SRZ ;  /* 0x000000000004a805 */ /* 0x000fe2000001ff00 */
[----:B------:R2:W1:Y:S01]  /*18a10*/  @P4 MUFU.LG2 R10, R149 ;  /* 0x00000095000a4308 */ /* 0x0004620000000c00 */
[----:B---3--:R-:W-:Y:S02]  /*18a20*/  SHF.R.S32.HI R11, RZ, 0x1f, R23 ;  /* 0x0000001fff0b7819 */ /* 0x008fe40000011417 */
[----:B------:R-:W-:Y:S02]  /*18a30*/  LEA.HI R6, R172, R171, RZ, 0x3 ;  /* 0x000000abac067211 */ /* 0x000fe400078f18ff */
[CC--:B------:R-:W-:Y:S02]  /*18a40*/  LEA.HI R2, R11.reuse, R23.reuse, RZ, 0x5 ;  /* 0x000000170b027211 */ /* 0x0c0fe400078f28ff */
[----:B------:R-:W-:-:S02]  /*18a50*/  LEA.HI R11, R11, R23, RZ, 0x3 ;  /* 0x000000170b0b7211 */ /* 0x000fc400078f18ff */
[----:B------:R-:W-:Y:S02]  /*18a60*/  LOP3.LUT R2, R2, 0xffffffe0, RZ, 0xc0, !PT ;  /* 0xffffffe002027812 */ /* 0x000fe400078ec0ff */
[----:B------:R-:W-:Y:S01]  /*18a70*/  SHF.R.S32.HI R13, RZ, 0x3, R6 ;  /* 0x00000003ff0d7819 */ /* 0x000fe20000011406 */
        /* <DEDUP_REMOVED lines=9> */
.L_x_986:
[----:B------:R-:W-:Y:S05]  /*18b10*/  @P1 BRA `(.L_x_987) ;  /* 0x0000000000181947 */ /* 0x000fea0003800000 */
[----:B------:R-:W3:Y:S01]  /*18b20*/  LDC R0, c[0x0][0x2c4] ;  /* 0x0000b100ff007b82 */ /* 0x000ee20000000800 */
[----:B------:R-:W-:Y:S02]  /*18b30*/  ISETP.NE.AND P1, PT, RZ, UR9, PT ;  /* 0x00000009ff007c0c */ /* 0x000fe4000bf25270 */
[----:B-1----:R-:W-:-:S05]  /*18b40*/  MOV R7, 0x1 ;  /* 0x0000000100077802 */ /* 0x002fca0000000f00 */
[----:B------:R-:W1:Y:S08]  /*18b50*/  LDC R8, c[0x0][0x270] ;  /* 0x00009c00ff087b82 */ /* 0x000e700000000800 */
[----:B---3--:R-:W1:Y:S02]  /*18b60*/  @P1 LDC R0, c[0x0][0x2e4] ;  /* 0x0000b900ff001b82 */ /* 0x008e640000000800 */
[----:B-1----:R-:W-:-:S07]  /*18b70*/  IMAD R8, R0, R8, RZ ;  /* 0x0000000800087224 */ /* 0x002fce00078e02ff */
.L_x_987:
[----:B------:R-:W-:Y:S01]  /*18b80*/  BAR.SYNC.DEFER_BLOCKING 0x0 ;  /* 0x0000000000007b1d */ /* 0x000fe20000010000 */
[----:B------:R-:W-:Y:S01]  /*18b90*/  LEA.HI.SX32 R12, R6, 0x20, 0x1d ;  /* 0x00000020060c7811 */ /* 0x000fe200078feaff */
[----:B------:R-:W-:Y:S01]  /*18ba0*/  IMAD.IADD R17, R23, 0x1, -R2 ;  /* 0x0000000117117824 */ /* 0x000fe200078e0a02 */
[----:B------:R-:W-:Y:S01]  /*18bb0*/  SHF.R.S32.HI R6, RZ, 0x3, R11 ;  /* 0x00000003ff067819 */ /* 0x000fe2000001140b */
[----:B----4-:R-:W-:Y:S01]  /*18bc0*/  IMAD R8, R15, R8, RZ ;  /* 0x000000080f087224 */ /* 0x010fe200078e02ff */
[----:B------:R-:W-:-:S03]  /*18bd0*/  SHF.R.S32.HI R11, RZ, 0x1f, R52 ;  /* 0x0000001fff0b7819 */ /* 0x000fc60000011434 */
[----:B------:R-:W3:Y:S01]  /*18be0*/  @P0 LDC R16, c[0x0][0x2e8] ;  /* 0x0000ba00ff100b82 */ /* 0x000ee20000000800 */
[----:B------:R-:W-:Y:S01]  /*18bf0*/  ISETP.GE.AND P3, PT, R13, UR6, PT ;  /* 0x000000060d007c0c */ /* 0x000fe2000bf66270 */
[----:B------:R-:W-:Y:S01]  /*18c00*/  VIADD R2, R6, 0x40 ;  /* 0x0000004006027836 */ /* 0x000fe20000000000 */
[----:B------:R-:W4:Y:S01]  /*18c10*/  @P0 MUFU.LG2 R13, R150 ;  /* 0x00000096000d0308 */ /* 0x000f220000000c00 */
[----:B------:R-:W-:Y:S01]  /*18c20*/  SEL R8, R8, RZ, !P6 ;  /* 0x000000ff08087207 */ /* 0x000fe20007000000 */
[----:B-1----:R-:W-:Y:S01]  /*18c30*/  @P4 FMUL.FTZ R10, R10, 0.69314718246459960938 ;  /* 0x3f3172180a0a4820 */ /* 0x002fe20000410000 */
[----:B------:R-:W-:Y:S01]  /*18c40*/  LOP3.LUT P5, RZ, R9, 0x3, RZ, 0xc0, !PT ;  /* 0x0000000309ff7812 */ /* 0x000fe200078ac0ff */
[----:B------:R-:W-:Y:S01]  /*18c50*/  IMAD R9, R7, UR4, RZ ;  /* 0x0000000407097c24 */ /* 0x000fe2000f8e02ff */
[----:B------:R-:W-:Y:S01]  /*18c60*/  ISETP.GE.AND P1, PT, R2, UR16, PT ;  /* 0x0000001002007c0c */ /* 0x000fe2000bf26270 */
[----:B------:R-:W-:Y:S01]  /*18c70*/  IMAD.MOV.U32 R15, RZ, RZ, 0x7f800000 ;  /* 0x7f800000ff0f7424 */ /* 0x000fe200078e00ff */
[----:B------:R-:W-:Y:S01]  /*18c80*/  LEA.HI R2, R11, R52, RZ, 0x3 ;  /* 0x000000340b027211 */ /* 0x000fe200078f18ff */
[----:B------:R-:W-:Y:S01]  /*18c90*/  @P4 FFMA.FTZ R15, R148, R14, R10 ;  /* 0x0000000e940f4223 */ /* 0x000fe2000001000a */
[----:B------:R-:W-:Y:S01]  /*18ca0*/  ISETP.GE.AND P2, PT, R12, UR6, PT ;  /* 0x000000060c007c0c */ /* 0x000fe2000bf46270 */
[----:B------:R-:W-:Y:S01]  /*18cb0*/  BSSY B0, `(.L_x_988) ;  /* 0x0000024000007945 */ /* 0x000fe20003800000 */
[----:B------:R-:W-:Y:S01]  /*18cc0*/  LOP3.LUT R2, R2, 0xffffff8, RZ, 0xc0, !PT ;  /* 0x0ffffff802027812 */ /* 0x000fe200078ec0ff */
[----:B------:R-:W-:Y:S01]  /*18cd0*/  IMAD.MOV.U32 R14, RZ, RZ, 0x7f800000 ;  /* 0x7f800000ff0e7424 */ /* 0x000fe200078e00ff */
[----:B------:R-:W-:Y:S01]  /*18ce0*/  SHF.R.S32.HI R11, RZ, 0x1f, R17 ;  /* 0x0000001fff0b7819 */ /* 0x000fe20000011411 */
[----:B------:R1:W1:Y:S02]  /*18cf0*/  LDS.128 R32, [R222+0x3000] ;  /* 0x00300000de207984 */ /* 0x0002640000000c00 */
[----:B------:R-:W-:Y:S01]  /*18d00*/  IMAD.IADD R12, R52, 0x1, -R2 ;  /* 0x00000001340c7824 */ /* 0x000fe200078e0a02 */
[----:B------:R-:W-:Y:S01]  /*18d10*/  LEA.HI R11, R11, R17, RZ, 0x2 ;  /* 0x000000110b0b7211 */ /* 0x000fe200078f10ff */
[----:B------:R-:W-:-:S02]  /*18d20*/  IMAD R2, R18, R0, R8 ;  /* 0x0000000012027224 */ /* 0x000fc400078e0208 */
[----:B----4-:R-:W-:Y:S01]  /*18d30*/  @P0 FMUL.FTZ R10, R13, 0.69314718246459960938 ;  /* 0x3f3172180d0a0820 */ /* 0x010fe20000410000 */
[----:B------:R-:W-:Y:S01]  /*18d40*/  IMAD.SHL.U32 R0, R9, 0x80, RZ ;  /* 0x0000008009007824 */ /* 0x000fe200078e00ff */
[----:B------:R-:W-:Y:S02]  /*18d50*/  SHF.R.S32.HI R8, RZ, 0x2, R11 ;  /* 0x00000002ff087819 */ /* 0x000fe4000001140b */
[----:B---3--:R-:W-:Y:S02]  /*18d60*/  @P0 FFMA.FTZ R14, R3, R16, R10 ;  /* 0x00000010030e0223 */ /* 0x008fe4000001000a */
[----:B------:R-:W-:Y:S02]  /*18d70*/  IADD3 R4, P6, P4, R0, R4, R2 ;  /* 0x0000000400047210 */ /* 0x000fe40007cde002 */
[----:B------:R-:W-:Y:S01]  /*18d80*/  SHF.R.S32.HI R9, RZ, 0x1f, R0 ;  /* 0x0000001fff097819 */ /* 0x000fe20000011400 */
[----:B------:R-:W-:Y:S01]  /*18d90*/  IMAD R0, R12, 0x10, R8 ;  /* 0x000000100c007824 */ /* 0x000fe200078e0208 */
[----:B------:R-:W-:-:S04]  /*18da0*/  SHF.R.S32.HI R2, RZ, 0x1f, R2 ;  /* 0x0000001fff027819 */ /* 0x000fc80000011402 */
[----:B------:R-:W-:Y:S01]  /*18db0*/  IADD3.X R5, R9, R5, R2, P6, P4 ;  /* 0x0000000509057210 */ /* 0x000fe200037e8402 */
[----:B-1----:R-:W-:Y:S06]  /*18dc0*/  @P5 BRA `(.L_x_989) ;  /* 0x0000000000485947 */ /* 0x002fec0003800000 */
        /* <DEDUP_REMOVED lines=8> */
[----:B------:R-:W3:Y:S01]  /*18e50*/  @!P5 LDC.64 R12, c[0x0][0x2b0] ;  /* 0x0000ac00ff0cdb82 */ /* 0x000ee20000000a00 */
[C---:B------:R-:W-:Y:S02]  /*18e60*/  @!P5 IADD3 R8, P0, R3.reuse, R4, RZ ;  /* 0x000000040308d210 */ /* 0x040fe40007f1e0ff */
[-C--:B------:R-:W-:Y:S02]  /*18e70*/  @!P6 LEA.HI.X.SX32 R0, R0, R5.reuse, 0x1, P4 ;  /* 0x000000050000e211 */ /* 0x080fe400020f0eff */
[----:B------:R-:W-:Y:S02]  /*18e80*/  @!P5 LEA.HI.X.SX32 R3, R3, R5, 0x1, P0 ;  /* 0x000000050303d211 */ /* 0x000fe400000f0eff */
[----:B-1----:R-:W-:-:S04]  /*18e90*/  @!P6 LEA R4, P4, R2, R10, 0x2 ;  /* 0x0000000a0204e211 */ /* 0x002fc800078810ff */
[----:B------:R-:W-:Y:S02]  /*18ea0*/  @!P6 LEA.HI.X R5, R2, R11, R0, 0x2, P4 ;  /* 0x0000000b0205e211 */ /* 0x000fe400020f1400 */
[----:B---3--:R-:W-:-:S03]  /*18eb0*/  @!P5 LEA R2, P0, R8, R12, 0x2 ;  /* 0x0000000c0802d211 */ /* 0x008fc600078010ff */
[----:B------:R1:W-:Y:S01]  /*18ec0*/  @!P6 STG.E desc[UR30][R4.64], R15 ;  /* 0x0000000f0400e986 */ /* 0x0003e2000c10191e */
[----:B------:R-:W-:-:S05]  /*18ed0*/  @!P5 LEA.HI.X R3, R8, R13, R3, 0x2, P0 ;  /* 0x0000000d0803d211 */ /* 0x000fca00000f1403 */
[----:B------:R1:W-:Y:S04]  /*18ee0*/  @!P5 STG.E desc[UR30][R2.64], R14 ;  /* 0x0000000e0200d986 */ /* 0x0003e8000c10191e */
.L_x_989:
[----:B------:R-:W-:Y:S05]  /*18ef0*/  BSYNC B0 ;  /* 0x0000000000007941 */ /* 0x000fea0003800000 */
.L_x_988:
[----:B-1----:R-:W3:Y:S04]  /*18f00*/  LDL R3, [R1+0x1c] ;  /* 0x00001c0001037983 */ /* 0x002ee80000100800 */
[----:B------:R-:W4:Y:S04]  /*18f10*/  LDL R2, [R1+0x14] ;  /* 0x0000140001027983 */ /* 0x000f280000100800 */
[----:B------:R-:W5:Y:S04]  /*18f20*/  LDL R0, [R1+0x18] ;  /* 0x0000180001007983 */ /* 0x000f680000100800 */
[----:B------:R-:W2:Y:S01]  /*18f30*/  LDL.64 R36, [R1+0x20] ;  /* 0x0000200001247983 */ /* 0x000ea20000100a00 */
[----:B------:R-:W-:Y:S01]  /*18f40*/  SHF.R.S32.HI R5, RZ, 0x1f, R18 ;  /* 0x0000001fff057819 */ /* 0x000fe20000011412 */
[----:B------:R-:W-:Y:S01]  /*18f50*/  ULDC.64 UR4, c[0x0][0x2a0] ;  /* 0x0000a80000047ab9 */ /* 0x000fe20000000a00 */
[----:B------:R-:W-:Y:S01]  /*18f60*/  SHF.R.S32.HI R7, RZ, 0x1f, R6 ;  /* 0x0000001fff077819 */ /* 0x000fe20000011406 */
[----:B------:R1:W1:Y:S01]  /*18f70*/  LDS.128 R24, [R222] ;  /* 0x00000000de187984 */ /* 0x0002620000000c00 */
[----:B------:R-:W-:Y:S01]  /*18f80*/  IMAD.U32 R4, RZ, RZ, UR18 ;  /* 0x00000012ff047e24 */ /* 0x000fe2000f8e00ff */
[----:B------:R-:W-:Y:S02]  /*18f90*/  BSSY B0, `(.L_x_990) ;  /* 0x0000024000007945 */ /* 0x000fe40003800000 */
[----:B------:R1:W1:Y:S04]  /*18fa0*/  LDS.128 R20, [R222+0x4000] ;  /* 0x00400000de147984 */ /* 0x0002680000000c00 */
[----:B------:R1:W1:Y:S01]  /*18fb0*/  LDS.128 R12, [R222+0xc000] ;  /* 0x00c00000de0c7984 */ /* 0x0002620000000c00 */
[----:B---3--:R-:W-:-:S02]  /*18fc0*/  IMAD.MOV.U32 R29, RZ, RZ, R3 ;  /* 0x000000ffff1d7224 */ /* 0x008fc400078e0003 */
[----:B----4-:R-:W-:Y:S01]  /*18fd0*/  IMAD.MOV.U32 R30, RZ, RZ, R2 ;  /* 0x000000ffff1e7224 */ /* 0x010fe200078e0002 */
[----:B-----5:R-:W-:Y:S02]  /*18fe0*/  MOV R31, R0 ;  /* 0x00000000001f7202 */ /* 0x020fe40000000f00 */
[----:B------:R-:W-:Y:S01]  /*18ff0*/  IADD3 R0, R6, 0x60, RZ ;  /* 0x0000006006007810 */ /* 0x000fe20007ffe0ff */
[----:B------:R-:W-:Y:S01]  /*19000*/  IMAD.WIDE R6, R4, 0x80, R6 ;  /* 0x0000008004067825 */ /* 0x000fe200078e0206 */
[----:B--2---:R-:W-:Y:S02]  /*19010*/  SHF.R.S32.HI R3, RZ, 0x1f, R36 ;  /* 0x0000001fff037819 */ /* 0x004fe40000011424 */
[----:B------:R-:W-:-:S04]  /*19020*/  IADD3 R2, P0, R36, UR10, RZ ;  /* 0x0000000a24027c10 */ /* 0x000fc8000ff1e0ff */
[----:B------:R-:W-:Y:S02]  /*19030*/  IADD3.X R3, R3, UR7, RZ, P0, !PT ;  /* 0x0000000703037c10 */ /* 0x000fe400087fe4ff */
[----:B------:R-:W-:Y:S01]  /*19040*/  ISETP.GE.AND P0, PT, R0, UR16, PT ;  /* 0x0000001000007c0c */ /* 0x000fe2000bf06270 */
[----:B------:R-:W-:Y:S02]  /*19050*/  IMAD R0, R5, UR4, RZ ;  /* 0x0000000405007c24 */ /* 0x000fe4000f8e02ff */
[----:B------:R-:W-:-:S04]  /*19060*/  IMAD.WIDE.U32 R10, R18, UR4, R2 ;  /* 0x00000004120a7c25 */ /* 0x000fc8000f8e0002 */
[----:B------:R-:W-:Y:S02]  /*19070*/  IMAD R0, R18, UR5, R0 ;  /* 0x0000000512007c24 */ /* 0x000fe4000f8e0200 */
[----:B------:R2:W3:Y:S02]  /*19080*/  LDS.128 R16, [R222+0x8000] ;  /* 0x00800000de107984 */ /* 0x0004e40000000c00 */
[----:B------:R-:W-:Y:S01]  /*19090*/  IMAD.IADD R9, R11, 0x1, R0 ;  /* 0x000000010b097824 */ /* 0x000fe200078e0200 */
[----:B-1----:R-:W-:Y:S06]  /*190a0*/  @P3 BRA `(.L_x_991) ;  /* 0x0000000000483947 */ /* 0x002fec0003800000 */
        /* <DEDUP_REMOVED lines=14> */
[----:B------:R1:W-:Y:S04]  /*19190*/  @!P6 STG.E.128 desc[UR30][R2.64], R24 ;  /* 0x000000180200e986 */ /* 0x0003e8000c101d1e */
[----:B------:R1:W-:Y:S04]  /*191a0*/  @!P5 STG.E.128 desc[UR30][R2.64+0x80], R20 ;  /* 0x000080140200d986 */ /* 0x0003e8000c101d1e */
[----:B---3--:R1:W-:Y:S04]  /*191b0*/  @!P4 STG.E.128 desc[UR30][R2.64+0x100], R16 ;  /* 0x000100100200c986 */ /* 0x0083e8000c101d1e */
[----:B------:R1:W-:Y:S02]  /*191c0*/  @!P3 STG.E.128 desc[UR30][R2.64+0x180], R12 ;  /* 0x0001800c0200b986 */ /* 0x0003e4000c101d1e */
.L_x_991:
[----:B------:R-:W-:Y:S05]  /*191d0*/  BSYNC B0 ;  /* 0x0000000000007941 */ /* 0x000fea0003800000 */
.L_x_990:
[----:B-1----:R1:W4:Y:S01]  /*191e0*/  LDS.128 R24, [R222+0x1000] ;  /* 0x00100000de187984 */ /* 0x0023220000000c00 */
[----:B------:R-:W-:Y:S03]  /*191f0*/  BSSY B0, `(.L_x_992) ;  /* 0x000001a000007945 */ /* 0x000fe60003800000 */
[----:B------:R1:W1:Y:S04]  /*19200*/  LDS.128 R20, [R222+0x5000] ;  /* 0x00500000de147984 */ /* 0x0002680000000c00 */
[----:B---3--:R3:W1:Y:S04]  /*19210*/  LDS.128 R16, [R222+0x9000] ;  /* 0x00900000de107984 */ /* 0x0086680000000c00 */
        /* <DEDUP_REMOVED lines=8> */
[----:B------:R-:W-:Y:S01]  /*192a0*/  ISETP.GE.AND P4, PT, R31, UR6, PT ;  /* 0x000000061f007c0c */ /* 0x000fe2000bf86270 */
        /* <DEDUP_REMOVED lines=10> */
[----:B----4-:R4:W-:Y:S04]  /*19350*/  @!P5 STG.E.128 desc[UR30][R2.64], R24 ;  /* 0x000000180200d986 */ /* 0x0109e8000c101d1e */
[----:B-1----:R4:W-:Y:S04]  /*19360*/  @!P4 STG.E.128 desc[UR30][R2.64+0x80], R20 ;  /* 0x000080140200c986 */ /* 0x0029e8000c101d1e */
[----:B------:R4:W-:Y:S04]  /*19370*/  @!P3 STG.E.128 desc[UR30][R2.64+0x100], R16 ;  /* 0x000100100200b986 */ /* 0x0009e8000c101d1e */
[----:B------:R4:W-:Y:S02]  /*19380*/  @!P2 STG.E.128 desc[UR30][R2.64+0x180], R12 ;  /* 0x0001800c0200a986 */ /* 0x0009e4000c101d1e */
.L_x_993:
[----:B------:R-:W-:Y:S05]  /*19390*/  BSYNC B0 ;  /* 0x0000000000007941 */ /* 0x000fea0003800000 */
.L_x_992:
[----:B----4-:R4:W2:Y:S01]  /*193a0*/  LDS.128 R24, [R222+0x2000] ;  /* 0x00200000de187984 */ /* 0x0108a20000000c00 */
        /* <DEDUP_REMOVED lines=26> */
.L_x_995:
[----:B------:R-:W-:Y:S05]  /*19550*/  BSYNC B0 ;  /* 0x0000000000007941 */ /* 0x000fea0003800000 */
.L_x_994:
[----:B-12---:R1:W2:Y:S04]  /*19560*/  LDS.128 R16, [R222+0x7000] ;  /* 0x00700000de107984 */ /* 0x0062a80000000c00 */
[----:B------:R1:W1:Y:S04]  /*19570*/  LDS.128 R12, [R222+0xb000] ;  /* 0x00b00000de0c7984 */ /* 0x0002680000000c00 */
[----:B---34-:R-:W3:Y:S01]  /*19580*/  LDS.128 R220, [R222+0xf000] ;  /* 0x00f00000dedc7984 */ /* 0x018ee20000000c00 */
[----:B------:R-:W-:Y:S05]  /*19590*/  @P0 EXIT ;  /* 0x000000000000094d */ /* 0x000fea0003800000 */
        /* <DEDUP_REMOVED lines=21> */
[----:B---3--:R-:W-:Y:S01]  /*196f0*/  STG.E.128 desc[UR30][R2.64+0x180], R220 ;  /* 0x000180dc02007986 */ /* 0x008fe2000c101d1e */
[----:B------:R-:W-:Y:S05]  /*19700*/  EXIT ;  /* 0x000000000000794d */ /* 0x000fea0003800000 */
.L_x_951:
        /* <DEDUP_REMOVED lines=87> */
.L_x_997:
[----:B------:R-:W-:Y:S05]  /*19c80*/  BSYNC B0 ;  /* 0x0000000000007941 */ /* 0x000fea0003800000 */
.L_x_996:
        /* <DEDUP_REMOVED lines=25> */
.L_x_999:
[----:B------:R-:W-:Y:S05]  /*19e20*/  BSYNC B0 ;  /* 0x0000000000007941 */ /* 0x000fea0003800000 */
.L_x_998:
        /* <DEDUP_REMOVED lines=24> */
.L_x_1001:
[----:B------:R-:W-:Y:S05]  /*19fb0*/  BSYNC B0 ;  /* 0x0000000000007941 */ /* 0x000fea0003800000 */
.L_x_1000:
        /* <DEDUP_REMOVED lines=27> */
.L_x_1003:
[----:B------:R-:W-:Y:S05]  /*1a170*/  BSYNC B0 ;  /* 0x0000000000007941 */ /* 0x000fea0003800000 */
.L_x_1002:
        /* <DEDUP_REMOVED lines=10> */
.L_x_1005:
[----:B------:R-:W-:Y:S05]  /*1a220*/  BSYNC B0 ;  /* 0x0000000000007941 */ /* 0x000fea0003800000 */
.L_x_1004:
        /* <DEDUP_REMOVED lines=10> */
.L_x_1007:
[----:B------:R-:W-:Y:S05]  /*1a2d0*/  BSYNC B0 ;  /* 0x0000000000007941 */ /* 0x000fea0003800000 */
.L_x_1006:
        /* <DEDUP_REMOVED lines=10> */
.L_x_1009:
[----:B------:R-:W-:Y:S05]  /*1a380*/  BSYNC B0 ;  /* 0x0000000000007941 */ /* 0x000fea0003800000 */
.L_x_1008:
        /* <DEDUP_REMOVED lines=10> */
.L_x_1010:
        /* <DEDUP_REMOVED lines=13> */
.L_x_1274:


//--------------------- .text._ZN5flash16flash_fwd_kernelI23Flash_fwd_kernel_traitsILi256ELi128ELi64ELi8ELb0ELb0EN7cutlass10bfloat16_tE19Flash_kernel_traitsILi256ELi128ELi64ELi8ES3_EELb1ELb1ELb0ELb0ELb0ELb0ELb0ELb1EEEvNS_16Flash_fwd_paramsE --------------------------
	.section	.text._ZN5flash16flash_fwd_kernelI23Flash_fwd_kernel_traitsILi256ELi128ELi64ELi8ELb0ELb0EN7cutlass10bfloat16_tE19Flash_kernel_traitsILi256ELi128ELi64ELi8ES3_EELb1ELb1ELb0ELb0ELb0ELb0ELb0ELb1EEEvNS_16Flash_fwd_paramsE,"ax",@progbits
	.align	128
        .global         _ZN5flash16flash_fwd_kernelI23Flash_fwd_kernel_traitsILi256ELi128ELi64ELi8ELb0ELb0EN7cutlass10bfloat16_tE19Flash_kernel_traitsILi256ELi128ELi64ELi8ES3_EELb1ELb1ELb0ELb0ELb0ELb0ELb0ELb1EEEvNS_16Flash_fwd_paramsE
        .type           _ZN5flash16flash_fwd_kernelI23Flash_fwd_kernel_traitsILi256ELi128ELi64ELi8ELb0ELb0EN7cutlass10bfloat16_tE19Flash_kernel_traitsILi256ELi128ELi64ELi8ES3_EELb1ELb1ELb0ELb0ELb0ELb0ELb0ELb1EEEvNS_16Flash_fwd_paramsE,@function
        .size           _ZN5flash16flash_fwd_kernelI23Flash_fwd_kernel_traitsILi256ELi128ELi64ELi8ELb0ELb0EN7cutlass10bfloat16_tE19Flash_kernel_traitsILi256ELi128ELi64ELi8ES3_EELb1ELb1ELb0ELb0ELb0ELb0ELb0ELb1EEEvNS_16Flash_fwd_paramsE,(.L_x_1275 - _ZN5flash16flash_fwd_kernelI23Flash_fwd_kernel_traitsILi256ELi128ELi64ELi8ELb0ELb0EN7cutlass10bfloat16_tE19Flash_kernel_traitsILi256ELi128ELi64ELi8ES3_EELb1ELb1ELb0ELb0ELb0ELb0ELb0ELb1EEEvNS_16Flash_fwd_paramsE)
        .other          _ZN5flash16flash_fwd_kernelI23Flash_fwd_kernel_traitsILi256ELi128ELi64ELi8ELb0ELb0EN7cutlass10bfloat16_tE19Flash_kernel_traitsILi256ELi128ELi64ELi8ES3_EELb1ELb1ELb0ELb0ELb0ELb0ELb0ELb1EEEvNS_16Flash_fwd_paramsE,@"STO_CUDA_ENTRY STV_DEFAULT"
_ZN5flash16flash_fwd_kernelI23Flash_fwd_kernel_traitsILi256ELi128ELi64ELi8ELb0ELb0EN7cutlass10bfloat16_tE19Flash_kernel_traitsILi256ELi128ELi64ELi8ES3_EELb1ELb1ELb0ELb0ELb0ELb0ELb0ELb1EEEvNS_16Flash_fwd_paramsE:
.text._ZN5flash16flash_fwd_kernelI23Flash_fwd_kernel_traitsILi256ELi128ELi64ELi8ELb0ELb0EN7cutlass10bfloat16_tE19Flash_kernel_traitsILi256ELi128ELi64ELi8ES3_EELb1ELb1ELb0ELb0ELb0ELb0ELb0ELb1EEEvNS_16Flash_fwd_paramsE:
        /* <DEDUP_REMOVED lines=11> */
[----:B-1----:R-:W-:-:S05]  /*00b0*/  VIADD R1, R1, 0xffffff58 ;  /* 0xffffff5801017836 */ /* 0x002fca0000000000 */
[----:B------:R-:W-:Y:S01]  /*00c0*/  S2UR UR16, SR_CTAID.X ;  /* 0x00000000001079c3 */ /* 0x000fe20000002500 */
[----:B------:R-:W4:Y:S07]  /*00d0*/  @P2 LDG.E.64 R8, desc[UR28][R8.64] ;  /* 0x0000001c08082981 */ /* 0x000f2e000c1e1b00 */
[----:B------:R-:W1:Y:S08]  /*00e0*/  S2UR UR6, SR_CTAID.Y ;  /* 0x00000000000679c3 */ /* 0x000e700000002600 */
[----:B------:R-:W5:Y:S01]  /*00f0*/  S2UR UR12, SR_CTAID.Z ;  /* 0x00000000000c79c3 */ /* 0x000f620000002700 */
[----:B--2---:R-:W2:Y:S01]  /*0100*/  @P2 LDG.E.64 R6, desc[UR28][R2.64] ;  /* 0x0000001c02062981 */ /* 0x004ea2000c1e1b00 */
[----:B------:R-:W-:Y:S01]  /*0110*/  UISETP.NE.U32.AND UP2, UPT, UR8, URZ, UPT ;  /* 0x0000003f0800728c */ /* 0x000fe2000bf45070 */
[----:B------:R-:W-:Y:S01]  /*0120*/  ULDC.U8 UR7, c[0x0][0x3c2] ;  /* 0x0000f08000077ab9 */ /* 0x000fe20000000000 */
[----:B------:R-:W-:-:S02]  /*0130*/  UMOV UR15, 0xffffffff ;  /* 0xffffffff000f7882 */ /* 0x000fc40000000000 */
[----:B------:R-:W-:Y:S02]  /*0140*/  UISETP.NE.AND.EX UP2, UPT, UR9, URZ, UPT, UP2 ;  /* 0x0000003f0900728c */ /* 0x000fe4000bf45320 */
[----:B------:R-:W2:Y:S01]  /*0150*/  @P2 LDC R0, c[0x0][0x3b0] ;  /* 0x0000ec00ff002b82 */ /* 0x000ea20000000800 */
[----:B------:R-:W-:Y:S01]  /*0160*/  ULDC.64 UR8, c[0x0][0x2f0] ;  /* 0x0000bc0000087ab9 */ /* 0x000fe20000000a00 */
[----:B------:R-:W-:Y:S02]  /*0170*/  UISETP.NE.AND UP3, UPT, UR7, URZ, UPT ;  /* 0x0000003f0700728c */ /* 0x000fe4000bf65270 */
[----:B------:R-:W-:Y:S01]  /*0180*/  PLOP3.LUT P0, PT, PT, PT, UP2, 0x80, 0x0 ;  /* 0x000000000000781c */ /* 0x000fe20003f0f028 */
[----:B------:R-:W-:Y:S01]  /*0190*/  UMOV UR18, 0xffffffff ;  /* 0xffffffff00127882 */ /* 0x000fe20000000000 */
[----:B------:R-:W-:Y:S01]  /*01a0*/  ULDC.U8 UR14, c[0x0][0x388] ;  /* 0x0000e200000e7ab9 */ /* 0x000fe20000000000 */
[----:B-1----:R-:W-:-:S06]  /*01b0*/  UIMAD.WIDE UR8, UR6, 0x4, UR8 ;  /* 0x00000004060878a5 */ /* 0x002fcc000f8e0208 */
[----:B------:R-:W-:Y:S01]  /*01c0*/  IMAD.U32 R12, RZ, RZ, UR8 ;  /* 0x00000008ff0c7e24 */ /* 0x000fe2000f8e00ff */
[----:B-----5:R-:W-:Y:S01]  /*01d0*/  ULOP3.LUT UR4, UR12, UR16, UR6, 0xfe, !UPT ;  /* 0x000000100c047292 */ /* 0x020fe2000f8efe06 */
[----:B------:R-:W-:Y:S01]  /*01e0*/  IMAD.U32 R13, RZ, RZ, UR9 ;  /* 0x00000009ff0d7e24 */ /* 0x000fe2000f8e00ff */
[----:B------:R-:W-:-:S04]  /*01f0*/  ULDC.64 UR8, c[0x0][0x2f8] ;  /* 0x0000be0000087ab9 */ /* 0x000fc80000000a00 */
        /* <DEDUP_REMOVED lines=8> */
[----:B------:R-:W-:Y:S01]  /*0280*/  @UP1 ULDC.64 UR10, c[0x0][0x300] ;  /* 0x0000c000000a1ab9 */ /* 0x000fe20000000a00 */
[----:B------:R-:W-:Y:S02]  /*0290*/  UIMAD.WIDE UR8, UR6, 0x4, UR8 ;  /* 0x00000004060878a5 */ /* 0x000fe4000f8e0208 */
[----:B------:R-:W-:Y:S01]  /*02a0*/  @UP1 UIMAD.WIDE UR10, UR6, 0x4, UR10 ;  /* 0x00000004060a18a5 */ /* 0x000fe2000f8e020a */
[----:B----4-:R-:W-:-:S02]  /*02b0*/  @P2 R2UR UR30, R8 ;  /* 0x00000000081e22ca */ /* 0x010fc400000e0000 */
[----:B------:R-:W-:-:S11]  /*02c0*/  @P2 R2UR UR31, R9 ;  /* 0x00000000091f22ca */ /* 0x000fd600000e0000 */
[----:B------:R-:W-:Y:S02]  /*02d0*/  IMAD.U32 R10, RZ, RZ, UR30 ;  /* 0x0000001eff0a7e24 */ /* 0x000fe4000f8e00ff */
[----:B------:R-:W-:Y:S01]  /*02e0*/  IMAD.U32 R11, RZ, RZ, UR31 ;  /* 0x0000001fff0b7e24 */ /* 0x000fe2000f8e00ff */
[----:B--2---:R-:W-:-:S04]  /*02f0*/  @P2 IADD3 R2, P1, R6, R0, RZ ;  /* 0x0000000006022210 */ /* 0x004fc80007f3e0ff */
[----:B-1----:R1:W-:Y:S01]  /*0300*/  @!P3 STG.E.64 desc[UR28][R4.64], R10 ;  /* 0x0000000a0400b986 */ /* 0x0023e2000c101b1c */
[----:B------:R-:W-:Y:S01]  /*0310*/  @P2 IMAD.X R3, RZ, RZ, R7, P1 ;  /* 0x000000ffff032224 */ /* 0x000fe200008e0607 */
[----:B------:R-:W-:-:S04]  /*0320*/  PLOP3.LUT P1, PT, PT, PT, UP1, 0x80, 0x0 ;  /* 0x000000000000781c */ /* 0x000fc80003f2f018 */
[----:B------:R2:W-:Y:S04]  /*0330*/  @!P3 STG.E.64 desc[UR28][R4.64+0x8], R2 ;  /* 0x000008020400b986 */ /* 0x0005e8000c101b1c */
[----:B------:R-:W3:Y:S04]  /*0340*/  @P0 LDG.E R8, desc[UR28][R12.64] ;  /* 0x0000001c0c080981 */ /* 0x000ee8000c1e1900 */
[----:B------:R-:W4:Y:S01]  /*0350*/  @P0 LDG.E R0, desc[UR28][R12.64+0x4] ;  /* 0x0000041c0c000981 */ /* 0x000f22000c1e1900 */
[----:B------:R-:W-:Y:S01]  /*0360*/  PLOP3.LUT P2, PT, PT, PT, UP0, 0x80, 0x0 ;  /* 0x000000000000781c */ /* 0x000fe20003f4f008 */
[----:B------:R-:W-:-:S02]  /*0370*/  IMAD.U32 R6, RZ, RZ, UR8 ;  /* 0x00000008ff067e24 */ /* 0x000fc4000f8e00ff */
[----:B------:R-:W-:Y:S02]  /*0380*/  IMAD.U32 R7, RZ, RZ, UR9 ;  /* 0x00000009ff077e24 */ /* 0x000fe4000f8e00ff */
[----:B-1----:R-:W-:Y:S02]  /*0390*/  IMAD.U32 R10, RZ, RZ, UR10 ;  /* 0x0000000aff0a7e24 */ /* 0x002fe4000f8e00ff */
[----:B------:R-:W-:-:S06]  /*03a0*/  IMAD.U32 R11, RZ, RZ, UR11 ;  /* 0x0000000bff0b7e24 */ /* 0x000fcc000f8e00ff */
[----:B--2---:R-:W2:Y:S04]  /*03b0*/  @!P2 LDG.E R5, desc[UR28][R6.64] ;  /* 0x0000001c0605a981 */ /* 0x004ea8000c1e1900 */
[----:B------:R-:W5:Y:S01]  /*03c0*/  @P1 LDG.E R4, desc[UR28][R10.64] ;  /* 0x0000001c0a041981 */ /* 0x000f62000c1e1900 */
[----:B------:R-:W-:Y:S01]  /*03d0*/  UMOV UR7, URZ ;  /* 0x0000003f00077c82 */ /* 0x000fe20008000000 */
[----:B---3--:R-:W-:Y:S02]  /*03e0*/  @P0 R2UR UR15, R8 ;  /* 0x00000000080f02ca */ /* 0x008fe400000e0000 */
[----:B----4-:R-:W-:Y:S02]  /*03f0*/  @P0 R2UR UR17, R0 ;  /* 0x00000000001102ca */ /* 0x010fe400000e0000 */
[----:B------:R-:W-:-:S04]  /*0400*/  ISETP.NE.U32.AND P0, PT, RZ, UR4, PT ;  /* 0x00000004ff007c0c */ /* 0x000fc8000bf05070 */
[----:B------:R-:W-:-:S07]  /*0410*/  ISETP.NE.AND.EX P0, PT, RZ, UR5, PT, P0 ;  /* 0x00000005ff007c0c */ /* 0x000fce000bf05300 */
[----:B------:R-:W-:Y:S01]  /*0420*/  @UP2 UIADD3 UR17, UR17, -UR15, URZ ;  /* 0x8000000f11112290 */ /* 0x000fe2000fffe03f */
[----:B--2---:R-:W-:-:S06]  /*0430*/  @!P2 R2UR UR18, R5 ;  /* 0x000000000512a2ca */ /* 0x004fcc00000e0000 */
[----:B------:R-:W-:Y:S01]  /*0440*/  @!UP2 ULDC UR17, c[0x0][0x2c4] ;  /* 0x0000b1000011aab9 */ /* 0x000fe20000000800 */
[----:B------:R-:W-:Y:S02]  /*0450*/  SHF.R.S32.HI R5, RZ, 0x1f, R14 ;  /* 0x0000001fff057819 */ /* 0x000fe4000001140e */
[----:B-----5:R-:W-:Y:S02]  /*0460*/  @P1 R2UR UR7, R4 ;  /* 0x00000000040712ca */ /* 0x020fe400000e0000 */
[----:B------:R-:W-:Y:S01]  /*0470*/  LEA.HI R26, R5, R14, RZ, 0x5 ;  /* 0x0000000e051a7211 */ /* 0x000fe200078f28ff */
[----:B------:R-:W-:-:S12]  /*0480*/  @!P0 BRA `(.L_x_1011) ;  /* 0x00000000001c8947 */ /* 0x000fd80003800000 */
[----:B------:R-:W-:-:S13]  /*0490*/  PLOP3.LUT P0, PT, PT, PT, UP3, 0x80, 0x0 ;  /* 0x000000000000781c */ /* 0x000fda0003f0f038 */
[----:B------:R-:W2:Y:S04]  /*04a0*/  @P0 LDG.E R0, desc[UR28][R6.64+0x4] ;  /* 0x0000041c06000981 */ /* 0x000ea8000c1e1900 */
[----:B------:R-:W3:Y:S01]  /*04b0*/  @!P0 LDG.E R4, desc[UR28][R6.64] ;  /* 0x0000001c06048981 */ /* 0x000ee2000c1e1900 */
[----:B--2---:R-:W-:-:S13]  /*04c0*/  @P0 R2UR UR8, R0 ;  /* 0x00000000000802ca */ /* 0x004fda00000e0000 */
[----:B------:R-:W-:-:S07]  /*04d0*/  @UP3 UIADD3 UR8, UR8, -UR18, URZ ;  /* 0x8000001208083290 */ /* 0x000fce000fffe03f */
[----:B---3--:R-:W-:Y:S01]  /*04e0*/  @!P0 R2UR UR8, R4 ;  /* 0x00000000040882ca */ /* 0x008fe200000e0000 */
[----:B------:R-:W-:-:S14]  /*04f0*/  BRA `(.L_x_1012) ;  /* 0x0000000000047947 */ /* 0x000fdc0003800000 */
.L_x_1011:
[----:B------:R-:W-:-:S05]  /*0500*/  ULDC UR8, c[0x0][0x2c8] ;  /* 0x0000b20000087ab9 */ /* 0x000fca0000000800 */
.L_x_1012:
        /* <DEDUP_REMOVED lines=38> */
[----:B------:R-:W-:Y:S01]  /*0770*/  UISETP.NE.AND UP0, UPT, UR18, -0x1, UPT ;  /* 0xffffffff1200788c */ /* 0x000fe2000bf05270 */
[----:B------:R-:W-:Y:S01]  /*0780*/  ULDC UR23, c[0x0][0x270] ;  /* 0x00009c0000177ab9 */ /* 0x000fe20000000800 */
[----:B------:R-:W-:Y:S01]  /*0790*/  ULDC UR34, c[0x0][0x2d4] ;  /* 0x0000b50000227ab9 */ /* 0x000fe20000000800 */
[----:B------:R-:W-:Y:S01]  /*07a0*/  UIMAD UR23, UR6, UR23, UR12 ;  /* 0x00000017061772a4 */ /* 0x000fe2000f8e020c */
[----:B------:R-:W-:Y:S02]  /*07b0*/  IMAD.IADD R13, R14, 0x1, -R13 ;  /* 0x000000010e0d7824 */ /* 0x000fe400078e0a0d */
[----:B------:R-:W-:Y:S01]  /*07c0*/  PLOP3.LUT P0, PT, PT, PT, UP0, 0x80, 0x0 ;  /* 0x000000000000781c */ /* 0x000fe20003f0f008 */
[----:B------:R-:W-:Y:S01]  /*07d0*/  ULDC UR20, c[0x0][0x2d8] ;  /* 0x0000b60000147ab9 */ /* 0x000fe20000000800 */
[----:B------:R-:W-:-:S02]  /*07e0*/  UIMAD UR34, UR23, UR34, UR25 ;  /* 0x00000022172272a4 */ /* 0x000fc4000f8e0219 */
[----:B------:R-:W-:Y:S01]  /*07f0*/  @!UP1 USHF.R.S32.HI UR10, URZ, 0x1f, UR6 ;  /* 0x0000001f3f0a9899 */ /* 0x000fe20008011406 */
[----:B------:R-:W-:Y:S01]  /*0800*/  SHF.R.S32.HI R0, RZ, 0x1f, R13 ;  /* 0x0000001fff007819 */ /* 0x000fe2000001140d */
[----:B------:R-:W-:Y:S01]  /*0810*/  @!UP1 ULDC.64 UR4, c[0x0][0x228] ;  /* 0x00008a0000049ab9 */ /* 0x000fe20000000a00 */
[----:B------:R-:W-:Y:S01]  /*0820*/  @UP1 ULDC.64 UR8, c[0x0][0x240] ;  /* 0x0000900000081ab9 */ /* 0x000fe20000000a00 */
[----:B------:R-:W-:Y:S02]  /*0830*/  @!UP1 UIMAD UR10, UR10, UR4, URZ ;  /* 0x000000040a0a92a4 */ /* 0x000fe4000f8e023f */
[----:B------:R-:W-:Y:S02]  /*0840*/  @UP1 UIMAD.WIDE.U32 UR36, UR15, UR8, URZ ;  /* 0x000000080f2412a5 */ /* 0x000fe4000f8e003f */
[----:B------:R-:W-:Y:S02]  /*0850*/  @UP0 UIADD3 UR22, UR7, UR18, URZ ;  /* 0x0000001207160290 */ /* 0x000fe4000fffe03f */
[----:B------:R-:W-:-:S02]  /*0860*/  @!UP1 UIMAD UR5, UR6, UR5, UR10 ;  /* 0x00000005060592a4 */ /* 0x000fc4000f8e020a */
[----:B------:R-:W-:Y:S01]  /*0870*/  USHF.L.U32 UR23, UR23, 0x5, URZ ;  /* 0x0000000517177899 */ /* 0x000fe2000800063f */
[----:B------:R-:W-:Y:S01]  /*0880*/  @UP0 ULDC.64 UR10, c[0x0][0x248] ;  /* 0x00009200000a0ab9 */ /* 0x000fe20000000a00 */
[----:B------:R-:W-:Y:S02]  /*0890*/  @UP1 UIMAD UR13, UR15, UR9, UR37 ;  /* 0x000000090f0d12a4 */ /* 0x000fe4000f8e0225 */
[----:B------:R-:W-:Y:S02]  /*08a0*/  @!UP1 UIMAD.WIDE.U32 UR8, UR6, UR4, URZ ;  /* 0x00000004060892a5 */ /* 0x000fe4000f8e003f */
[----:B------:R-:W-:Y:S01]  /*08b0*/  IADD3 R8, P2, P1, R2, UR23, R13 ;  /* 0x0000001702087c10 */ /* 0x000fe2000f95e00d */
[----:B------:R-:W-:Y:S02]  /*08c0*/  @UP0 UIMAD.WIDE.U32 UR32, UR22, UR10, URZ ;  /* 0x0000000a162002a5 */ /* 0x000fe4000f8e003f */
[----:B------:R-:W-:Y:S02]  /*08d0*/  USHF.R.S32.HI UR4, URZ, 0x1f, UR23 ;  /* 0x0000001f3f047899 */ /* 0x000fe40008011417 */
[----:B------:R-:W-:-:S02]  /*08e0*/  @UP0 UIMAD UR22, UR22, UR11, URZ ;  /* 0x0000000b161602a4 */ /* 0x000fc4000f8e023f */
[----:B------:R-:W-:Y:S02]  /*08f0*/  UIMAD UR34, UR34, UR20, URZ ;  /* 0x00000014222272a4 */ /* 0x000fe4000f8e023f */
[----:B------:R-:W-:Y:S01]  /*0900*/  @UP0 UIADD3 UR22, UR33, UR22, URZ ;  /* 0x0000001621160290 */ /* 0x000fe2000fffe03f */
[----:B------:R-:W-:Y:S01]  /*0910*/  IADD3.X R2, R3, UR4, R0, P2, P1 ;  /* 0x0000000403027c10 */ /* 0x000fe200097e2400 */
        /* <DEDUP_REMOVED lines=17> */
.L_x_1014:
[----:B------:R-:W-:Y:S01]  /*0a30*/  ULDC UR4, c[0x0][0x278] ;  /* 0x00009e0000047ab9 */ /* 0x000fe20000000800 */
[----:B------:R-:W1:Y:S01]  /*0a40*/  S2R R3, SR_CTAID.Z ;  /* 0x0000000000037919 */ /* 0x000e620000002700 */
[----:B------:R-:W-:Y:S01]  /*0a50*/  IMAD.U32 R0, RZ, RZ, UR4 ;  /* 0x00000004ff007e24 */ /* 0x000fe2000f8e00ff */
[----:B------:R-:W-:-:S04]  /*0a60*/  UMOV UR32, URZ ;  /* 0x0000003f00207c82 */ /* 0x000fc80008000000 */
        /* <DEDUP_REMOVED lines=10> */
[----:B------:R-:W-:Y:S02]  /*0b10*/  SHF.R.S32.HI R32, RZ, 0x3, R0 ;  /* 0x00000003ff207819 */ /* 0x000fe40000011400 */
[----:B------:R-:W-:Y:S02]  /*0b20*/  LOP3.LUT R3, R0, 0xfffffff8, RZ, 0xc0, !PT ;  /* 0xfffffff800037812 */ /* 0x000fe400078ec0ff */
[----:B------:R-:W-:Y:S01]  /*0b30*/  SHF.R.S32.HI R33, RZ, 0x1f, R32 ;  /* 0x0000001fff217819 */ /* 0x000fe20000011420 */
[----:B------:R-:W-:Y:S02]  /*0b40*/  VIADD R0, R32, 0x60 ;  /* 0x0000006020007836 */ /* 0x000fe40000000000 */
[----:B------:R-:W-:Y:S01]  /*0b50*/  UIADD3 UR9, URZ, -UR33, URZ ;  /* 0x800000213f097290 */ /* 0x000fe2000fffe03f */
[----:B------:R-:W-:Y:S01]  /*0b60*/  IMAD.IADD R3, R14, 0x1, -R3 ;  /* 0x000000010e037824 */ /* 0x000fe200078e0a03 */
[----:B------:R1:W-:Y:S01]  /*0b70*/  STL.64 [R1+0x18], R32 ;  /* 0x0000182001007387 */ /* 0x0003e20000100a00 */
[C---:B------:R-:W-:Y:S01]  /*0b80*/  IMAD.SHL.U32 R7, R32.reuse, 0x40, RZ ;  /* 0x0000004020077824 */ /* 0x040fe200078e00ff */
[----:B------:R-:W-:Y:S01]  /*0b90*/  UIMAD UR9, UR9, UR5, URZ ;  /* 0x00000005090972a4 */ /* 0x000fe2000f8e023f */
[----:B------:R-:W-:-:S02]  /*0ba0*/  VIADD R4, R32, 0x40 ;  /* 0x0000004020047836 */ /* 0x000fc40000000000 */
[----:B------:R-:W-:Y:S01]  /*0bb0*/  IMAD.SHL.U32 R168, R3, 0x8, RZ ;  /* 0x0000000803a87824 */ /* 0x000fe200078e00ff */
[----:B------:R-:W-:Y:S01]  /*0bc0*/  UIMAD.WIDE.U32 UR32, UR33, UR9, UR32 ;  /* 0x00000009212072a5 */ /* 0x000fe2000f8e0020 */
[----:B------:R-:W-:-:S03]  /*0bd0*/  LOP3.LUT R7, R7, 0x1c0, RZ, 0xc0, !PT ;  /* 0x000001c007077812 */ /* 0x000fc600078ec0ff */
[--C-:B------:R-:W-:Y:S02]  /*0be0*/  SHF.R.S32.HI R169, RZ, 0x1f, R168.reuse ;  /* 0x0000001fffa97819 */ /* 0x100fe400000114a8 */
[----:B------:R-:W-:Y:S01]  /*0bf0*/  LOP3.LUT R251, R7, 0x38, R168, 0xf8, !PT ;  /* 0x0000003807fb7812 */ /* 0x000fe200078ef8a8 */
[----:B------:R-:W-:Y:S02]  /*0c00*/  UMOV UR9, UR33 ;  /* 0x0000002100097c82 */ /* 0x000fe40008000000 */
[----:B------:R-:W-:Y:S02]  /*0c10*/  UIMAD.WIDE.U32 UR32, UR9, UR8, URZ ;  /* 0x00000008092072a5 */ /* 0x000fe4000f8e003f */
[----:B------:R-:W-:-:S05]  /*0c20*/  USHF.R.S32.HI UR32, URZ, 0x1f, UR12 ;  /* 0x0000001f3f207899 */ /* 0x000fca000801140c */
[----:B------:R-:W-:Y:S01]  /*0c30*/  UMOV UR23, UR33 ;  /* 0x0000002100177c82 */ /* 0x000fe20008000000 */
[----:B------:R-:W-:Y:S02]  /*0c40*/  UIADD3 UR33, -UR25, UR17, URZ ;  /* 0x0000001119217290 */ /* 0x000fe4000fffe13f */
[----:B------:R-:W-:-:S04]  /*0c50*/  UIADD3 UR9, -UR23, URZ, URZ ;  /* 0x0000003f17097290 */ /* 0x000fc8000fffe13f */
[----:B------:R-:W-:Y:S01]  /*0c60*/  UIMAD UR8, UR5, UR9, UR8 ;  /* 0x00000009050872a4 */ /* 0x000fe2000f8e0208 */
[----:B------:R-:W-:Y:S02]  /*0c70*/  ISETP.GE.AND P5, PT, R0, UR33, PT ;  /* 0x0000002100007c0c */ /* 0x000fe4000bfa6270 */
[----:B------:R-:W-:Y:S01]  /*0c80*/  SHF.R.S32.HI R0, RZ, 0x1f, R13 ;  /* 0x0000001fff007819 */ /* 0x000fe2000001140d */
[----:B------:R-:W-:Y:S01]  /*0c90*/  UISETP.GT.U32.AND UP1, UPT, UR5, UR8, UPT ;  /* 0x000000080500728c */ /* 0x000fe2000bf24070 */
[----:B------:R-:W-:Y:S02]  /*0ca0*/  ISETP.GE.AND P4, PT, R4, UR33, PT ;  /* 0x0000002104007c0c */ /* 0x000fe4000bf86270 */
[----:B------:R-:W-:Y:S02]  /*0cb0*/  LEA.HI R9, R0, R13, RZ, 0x2 ;  /* 0x0000000d00097211 */ /* 0x000fe400078f10ff */
[----:B------:R-:W-:Y:S02]  /*0cc0*/  SHF.R.U32.HI R4, RZ, 0x3, R7 ;  /* 0x00000003ff047819 */ /* 0x000fe40000011607 */
[----:B------:R-:W-:-:S02]  /*0cd0*/  LEA.HI R0, R5, R14, RZ, 0x6 ;  /* 0x0000000e05007211 */ /* 0x000fc400078f30ff */
[----:B------:R-:W-:Y:S02]  /*0ce0*/  LOP3.LUT R251, R251, R4, RZ, 0x3c, !PT ;  /* 0x00000004fbfb7212 */ /* 0x000fe400078e3cff */
[----:B------:R-:W-:Y:S01]  /*0cf0*/  @!UP1 UIADD3 UR8, UR8, -UR5, URZ ;  /* 0x8000000508089290 */ /* 0x000fe2000fffe03f */
[----:B------:R-:W-:Y:S01]  /*0d00*/  LOP3.LUT R4, R9, 0x7ffffffc, RZ, 0xc0, !PT ;  /* 0x7ffffffc09047812 */ /* 0x000fe200078ec0ff */
[----:B------:R-:W-:Y:S01]  /*0d10*/  @!UP1 UIADD3 UR23, UR23, 0x1, URZ ;  /* 0x0000000117179890 */ /* 0x000fe2000fffe03f */
[----:B------:R-:W-:Y:S01]  /*0d20*/  IMAD.SHL.U32 R0, R0, 0x8, RZ ;  /* 0x0000000800007824 */ /* 0x000fe200078e00ff */
[----:B------:R-:W-:Y:S02]  /*0d30*/  UISETP.GE.U32.AND UP2, UPT, UR8, UR5, UPT ;  /* 0x000000050800728c */ /* 0x000fe4000bf46070 */
[----:B------:R-:W-:Y:S01]  /*0d40*/  ULOP3.LUT UR8, UR12, UR4, URZ, 0x3c, !UPT ;  /* 0x000000040c087292 */ /* 0x000fe2000f8e3c3f */
[----:B------:R-:W-:Y:S01]  /*0d50*/  IMAD.IADD R13, R13, 0x1, -R4 ;  /* 0x000000010d0d7824 */ /* 0x000fe200078e0a04 */
[----:B------:R-:W-:Y:S01]  /*0d60*/  @UP0 UIADD3 UR5, UR7, UR18, URZ ;  /* 0x0000001207050290 */ /* 0x000fe2000fffe03f */
[----:B------:R-:W-:Y:S01]  /*0d70*/  LOP3.LUT R251, R251, 0xfffffe00, R0, 0xf8, !PT ;  /* 0xfffffe00fbfb7812 */ /* 0x000fe200078ef800 */
[----:B------:R-:W-:-:S03]  /*0d80*/  UISETP.GE.AND UP1, UPT, UR8, URZ, UPT ;  /* 0x0000003f0800728c */ /* 0x000fc6000bf26270 */
[----:B------:R-:W-:Y:S02]  /*0d90*/  @UP0 ULDC.64 UR8, c[0x0][0x250] ;  /* 0x0000940000080ab9 */ /* 0x000fe40000000a00 */
[----:B------:R-:W-:Y:S02]  /*0da0*/  @UP2 UIADD3 UR23, UR23, 0x1, URZ ;  /* 0x0000000117172890 */ /* 0x000fe4000fffe03f */
[----:B------:R-:W-:Y:S02]  /*0db0*/  UISETP.NE.AND UP2, UPT, UR4, URZ, UPT ;  /* 0x0000003f0400728c */ /* 0x000fe4000bf45270 */
[----:B------:R-:W-:Y:S02]  /*0dc0*/  @UP0 UIMAD.WIDE.U32 UR38, UR5, UR8, URZ ;  /* 0x00000008052602a5 */ /* 0x000fe4000f8e003f */
[----:B------:R-:W-:Y:S01]  /*0dd0*/  @UP0 UIMAD UR5, UR5, UR9, URZ ;  /* 0x00000009050502a4 */ /* 0x000fe2000f8e023f */
[----:B------:R-:W-:Y:S02]  /*0de0*/  UMOV UR18, UR23 ;  /* 0x0000001700127c82 */ /* 0x000fe40008000000 */
[----:B------:R-:W-:-:S02]  /*0df0*/  @!UP1 UIADD3 UR18, -UR18, URZ, URZ ;  /* 0x0000003f12129290 */ /* 0x000fc4000fffe13f */
[----:B------:R-:W-:Y:S02]  /*0e00*/  @UP0 UIADD3 UR23, UR39, UR5, URZ ;  /* 0x0000000527170290 */ /* 0x000fe4000fffe03f */
[----:B------:R-:W-:Y:S01]  /*0e10*/  @!UP2 ULOP3.LUT UR18, URZ, UR4, URZ, 0x33, !UPT ;  /* 0x000000043f12a292 */ /* 0x000fe2000f8e333f */
[----:B------:R-:W-:-:S03]  /*0e20*/  @UP0 UMOV UR26, UR38 ;  /* 0x00000026001a0c82 */ /* 0x000fc60008000000 */
[----:B------:R-:W-:Y:S01]  /*0e30*/  USHF.R.S32.HI UR35, URZ, 0x1f, UR18 ;  /* 0x0000001f3f237899 */ /* 0x000fe20008011412 */
[----:B-1----:R-:W-:Y:S11]  /*0e40*/  @P0 BRA `(.L_x_1015) ;  /* 0x0000000000340947 */ /* 0x002ff60003800000 */
        /* <DEDUP_REMOVED lines=13> */
.L_x_1015:
[----:B------:R-:W-:Y:S01]  /*0f20*/  ULDC.64 UR4, c[0x0][0x258] ;  /* 0x0000960000047ab9 */ /* 0x000fe20000000a00 */
[C---:B------:R-:W-:Y:S01]  /*0f30*/  IADD3 R6, P0, R168.reuse, UR36, RZ ;  /* 0x00000024a8067c10 */ /* 0x040fe2000ff1e0ff */
[----:B------:R-:W-:Y:S01]  /*0f40*/  IMAD.U32 R18, RZ, RZ, UR4 ;  /* 0x00000004ff127e24 */ /* 0x000fe2000f8e00ff */
[----:B------:R-:W-:Y:S01]  /*0f50*/  UIMAD UR4, UR32, UR4, URZ ;  /* 0x00000004200472a4 */ /* 0x000fe2000f8e023f */
[C---:B------:R-:W-:Y:S01]  /*0f60*/  IADD3 R101, R168.reuse, 0x40, RZ ;  /* 0x00000040a8657810 */ /* 0x040fe20007ffe0ff */
[----:B------:R-:W-:Y:S01]  /*0f70*/  ULDC.64 UR6, c[0x0][0x260] ;  /* 0x0000980000067ab9 */ /* 0x000fe20000000a00 */
[----:B------:R-:W-:Y:S01]  /*0f80*/  IADD3.X R7, R169, UR13, RZ, P0, !PT ;  /* 0x0000000da9077c10 */ /* 0x000fe200087fe4ff */
[----:B------:R-:W-:Y:S01]  /*0f90*/  UIMAD UR13, UR35, UR6, URZ ;  /* 0x00000006230d72a4 */ /* 0x000fe2000f8e023f */
[----:B------:R-:W-:Y:S01]  /*0fa0*/  IMAD.U32 R12, RZ, RZ, UR6 ;  /* 0x00000006ff0c7e24 */ /* 0x000fe2000f8e00ff */
[----:B------:R-:W-:Y:S01]  /*0fb0*/  UIMAD UR6, UR12, UR5, UR4 ;  /* 0x000000050c0672a4 */ /* 0x000fe2000f8e0204 */
[----:B------:R-:W-:Y:S01]  /*0fc0*/  VIADD R99, R168, 0x80 ;  /* 0x00000080a8637836 */ /* 0x000fe20000000000 */
[----:B------:R1:W-:Y:S01]  /*0fd0*/  STL [R1+0x4], R101 ;  /* 0x0000046501007387 */ /* 0x0003e20000100800 */
[----:B------:R-:W-:Y:S01]  /*0fe0*/  IMAD R0, R33, UR10, RZ ;  /* 0x0000000a21007c24 */ /* 0x000fe2000f8e02ff */
[----:B------:R-:W-:Y:S01]  /*0ff0*/  LEA.HI R4, R5, R14, RZ, 0x4 ;  /* 0x0000000e05047211 */ /* 0x000fe200078f20ff */
[----:B------:R-:W2:Y:S01]  /*1000*/  S2UR UR4, SR_CgaCtaId ;  /* 0x00000000000479c3 */ /* 0x000ea20000008800 */
[----:B------:R1:W-:Y:S01]  /*1010*/  STL [R1], R99 ;  /* 0x0000006301007387 */ /* 0x0003e20000100800 */
[C---:B------:R-:W-:Y:S01]  /*1020*/  IMAD.WIDE.U32 R10, R32.reuse, UR10, R168 ;  /* 0x0000000a200a7c25 */ /* 0x040fe2000f8e00a8 */
[--C-:B------:R-:W-:Y:S01]  /*1030*/  SHF.R.S32.HI R97, RZ, 0x5, R26.reuse ;  /* 0x00000005ff617819 */ /* 0x100fe2000001141a */
[----:B------:R-:W-:Y:S01]  /*1040*/  UIMAD UR32, UR18, UR7, UR13 ;  /* 0x00000007122072a4 */ /* 0x000fe2000f8e020d */
[----:B------:R-:W-:Y:S01]  /*1050*/  SHF.R.S32.HI R26, RZ, 0x1f, R26 ;  /* 0x0000001fff1a7819 */ /* 0x000fe2000001141a */
[C---:B------:R-:W-:Y:S01]  /*1060*/  IMAD R0, R32.reuse, UR11, R0 ;  /* 0x0000000b20007c24 */ /* 0x040fe2000f8e0200 */
[----:B------:R-:W-:Y:S01]  /*1070*/  ISETP.GE.AND P0, PT, R32, UR33, PT ;  /* 0x0000002120007c0c */ /* 0x000fe2000bf06270 */
[----:B------:R-:W-:Y:S01]  /*1080*/  IMAD.WIDE.U32 R18, R18, UR12, R6 ;  /* 0x0000000c12127c25 */ /* 0x000fe2000f8e0006 */
[----:B------:R-:W-:Y:S01]  /*1090*/  IADD3 R28, P1, R10, UR24, RZ ;  /* 0x000000180a1c7c10 */ /* 0x000fe2000ff3e0ff */
[----:B------:R-:W-:Y:S01]  /*10a0*/  ULDC.64 UR12, c[0x0][0x268] ;  /* 0x00009a00000c7ab9 */ /* 0x000fe20000000a00 */
[----:B------:R-:W-:Y:S01]  /*10b0*/  LOP3.LUT R5, R4, 0xfffffff0, RZ, 0xc0, !PT ;  /* 0xfffffff004057812 */ /* 0x000fe200078ec0ff */
[----:B------:R-:W-:Y:S01]  /*10c0*/  UMOV UR7, 0x400 ;  /* 0x0000040000077882 */ /* 0x000fe20000000000 */
[----:B------:R-:W-:Y:S01]  /*10d0*/  LEA.HI R26, R26, R97, RZ, 0x3 ;  /* 0x000000611a1a7211 */ /* 0x000fe200078f18ff */
[----:B------:R-:W-:Y:S01]  /*10e0*/  UIMAD UR35, UR35, UR12, URZ ;  /* 0x0000000c232372a4 */ /* 0x000fe2000f8e023f */
[----:B------:R-:W-:Y:S01]  /*10f0*/  IADD3.X R29, R11, UR22, R0, P1, !PT ;  /* 0x000000160b1d7c10 */ /* 0x000fe20008ffe400 */
[----:B------:R-:W-:Y:S01]  /*1100*/  IMAD.IADD R0, R14, 0x1, -R5 ;  /* 0x000000010e007824 */ /* 0x000fe200078e0a05 */
[----:B------:R-:W-:Y:S01]  /*1110*/  LOP3.LUT R26, R26, 0xffffff8, RZ, 0xc0, !PT ;  /* 0x0ffffff81a1a7812 */ /* 0x000fe200078ec0ff */
[----:B------:R-:W-:Y:S01]  /*1120*/  IMAD.U32 R22, RZ, RZ, UR16 ;  /* 0x00000010ff167e24 */ /* 0x000fe2000f8e00ff */
[----:B------:R-:W-:Y:S01]  /*1130*/  SHF.R.S32.HI R9, RZ, 0x2, R9 ;  /* 0x00000002ff097819 */ /* 0x000fe20000011409 */
[----:B------:R-:W-:Y:S01]  /*1140*/  UIADD3 UR5, UR19, -0x1, URZ ;  /* 0xffffffff13057890 */ /* 0x000fe2000fffe03f */
[----:B------:R-:W-:Y:S01]  /*1150*/  SHF.R.S32.HI R213, RZ, 0x4, R4 ;  /* 0x00000004ffd57819 */ /* 0x000fe20000011404 */
[----:B------:R-:W-:Y:S01]  /*1160*/  IMAD.IADD R26, R97, 0x1, -R26 ;  /* 0x00000001611a7824 */ /* 0x000fe200078e0a1a */
[----:B------:R-:W-:Y:S01]  /*1170*/  SHF.R.S32.HI R5, RZ, 0x1f, R0 ;  /* 0x0000001fff057819 */ /* 0x000fe20000011400 */
[----:B--2---:R-:W-:Y:S01]  /*1180*/  ULEA UR4, UR4, UR7, 0x18 ;  /* 0x0000000704047291 */ /* 0x004fe2000f8ec03f */
[----:B------:R-:W-:Y:S01]  /*1190*/  VIADD R21, R19, UR6 ;  /* 0x0000000613157c36 */ /* 0x000fe20008000000 */
[----:B------:R-:W-:Y:S01]  /*11a0*/  UIMAD UR13, UR18, UR13, UR35 ;  /* 0x0000000d120d72a4 */ /* 0x000fe2000f8e0223 */
[----:B------:R-:W-:Y:S01]  /*11b0*/  BSSY B0, `(.L_x_1016) ;  /* 0x0000037000007945 */ /* 0x000fe20003800000 */
[----:B------:R-:W-:Y:S01]  /*11c0*/  LEA.HI R25, R4, R213, RZ, 0x1 ;  /* 0x000000d504197211 */ /* 0x000fe200078f08ff */
[----:B------:R-:W-:Y:S01]  /*11d0*/  VIADD R17, R32, 0x20 ;  /* 0x0000002020117836 */ /* 0x000fe20000000000 */
[----:B------:R-:W-:Y:S01]  /*11e0*/  LEA.HI R16, R5, R0, RZ, 0x3 ;  /* 0x0000000005107211 */ /* 0x000fe200078f18ff */
[----:B------:R-:W-:Y:S01]  /*11f0*/  VIADD R252, R168, 0xc0 ;  /* 0x000000c0a8fc7836 */ /* 0x000fe20000000000 */
[----:B------:R-:W-:Y:S01]  /*1200*/  SHF.L.U32 R13, R13, 0x1, RZ ;  /* 0x000000010d0d7819 */ /* 0x000fe200000006ff */
[----:B------:R-:W-:Y:S01]  /*1210*/  IMAD.WIDE R22, R22, 0x80, R32 ;  /* 0x0000008016167825 */ /* 0x000fe200078e0220 */
[----:B------:R-:W-:-:S03]  /*1220*/  LEA R251, R251, UR4, 0x1 ;  /* 0x00000004fbfb7c11 */ /* 0x000fc6000f8e08ff */
[----:B------:R-:W-:Y:S02]  /*1230*/  IMAD R26, R26, 0x10, R9 ;  /* 0x000000101a1a7824 */ /* 0x000fe400078e0209 */
[----:B------:R-:W-:Y:S01]  /*1240*/  IMAD.U32 R15, RZ, RZ, UR12 ;  /* 0x0000000cff0f7e24 */ /* 0x000fe2000f8e00ff */
[----:B-1----:R-:W-:Y:S06]  /*1250*/  @P0 BRA `(.L_x_1017) ;  /* 0x0000000000b00947 */ /* 0x002fec0003800000 */
        /* <DEDUP_REMOVED lines=44> */
.L_x_1017:
[----:B------:R-:W-:Y:S05]  /*1520*/  BSYNC B0 ;  /* 0x0000000000007941 */ /* 0x000fea0003800000 */
.L_x_1016:
[----:B------:R-:W-:Y:S01]  /*1530*/  IMAD.WIDE.U32 R28, R12, UR18, R28 ;  /* 0x000000120c1c7c25 */ /* 0x000fe2000f8e001c */
[----:B------:R-:W-:Y:S01]  /*1540*/  ISETP.GE.AND P0, PT, R17, UR33, PT ;  /* 0x0000002111007c0c */ /* 0x000fe2000bf06270 */
[----:B------:R-:W-:Y:S01]  /*1550*/  ULEA UR6, UR19, UR34, 0x6 ;  /* 0x0000002213067291 */ /* 0x000fe2000f8e303f */
[----:B-12---:R-:W-:Y:S01]  /*1560*/  LOP3.LUT R4, R25, 0xfffffffe, RZ, 0xc0, !PT ;  /* 0xfffffffe19047812 */ /* 0x006fe200078ec0ff */
[----:B------:R-:W-:Y:S01]  /*1570*/  IMAD R7, R26, UR20, R13 ;  /* 0x000000141a077c24 */ /* 0x000fe2000f8e020d */
[----:B------:R1:W-:Y:S01]  /*1580*/  STL.64 [R1+0x8], R28 ;  /* 0x0000081c01007387 */ /* 0x0003e20000100a00 */
[----:B------:R-:W-:Y:S01]  /*1590*/  UIADD3 UR6, UR6, -0x40, URZ ;  /* 0xffffffc006067890 */ /* 0x000fe2000fffe03f */
[----:B------:R-:W-:Y:S01]  /*15a0*/  LOP3.LUT R5, R16, 0xfffffff8, RZ, 0xc0, !PT ;  /* 0xfffffff810057812 */ /* 0x000fe200078ec0ff */
[----:B------:R-:W-:Y:S01]  /*15b0*/  UIMAD UR12, UR5, -0x40, UR27 ;  /* 0xffffffc0050c78a4 */ /* 0x000fe2000f8e021b */
[----:B------:R-:W-:Y:S01]  /*15c0*/  BSSY B0, `(.L_x_1018) ;  /* 0x0000035000007945 */ /* 0x000fe20003800000 */
[----:B------:R-:W-:Y:S01]  /*15d0*/  IMAD.IADD R213, R213, 0x1, -R4 ;  /* 0x00000001d5d57824 */ /* 0x000fe200078e0a04 */
[----:B------:R-:W-:Y:S01]  /*15e0*/  IADD3 R0, R0, -R5, RZ ;  /* 0x8000000500007210 */ /* 0x000fe20007ffe0ff */
[----:B------:R-:W-:Y:S01]  /*15f0*/  IMAD.U32 R6, RZ, RZ, UR6 ;  /* 0x00000006ff067e24 */ /* 0x000fe2000f8e00ff */
[----:B------:R-:W-:Y:S01]  /*1600*/  IADD3 R238, P6, R7, UR6, RZ ;  /* 0x0000000607ee7c10 */ /* 0x000fe2000ffde0ff */
[----:B------:R-:W-:-:S12]  /*1610*/  @P0 BRA `(.L_x_1019) ;  /* 0x0000000000bc0947 */ /* 0x000fd80003800000 */
        /* <DEDUP_REMOVED lines=47> */
.L_x_1019:
[----:B------:R-:W-:Y:S05]  /*1910*/  BSYNC B0 ;  /* 0x0000000000007941 */ /* 0x000fea0003800000 */
.L_x_1018:
        /* <DEDUP_REMOVED lines=49> */
.L_x_1021:
[----:B------:R-:W-:Y:S05]  /*1c30*/  BSYNC B0 ;  /* 0x0000000000007941 */ /* 0x000fea0003800000 */
.L_x_1020:
        /* <DEDUP_REMOVED lines=13> */
[----:B---34-:R-:W3:Y:S01]  /*1d10*/  @!P5 LDC.64 R12, c[0x0][0x210] ;  /* 0x00008400ff0cdb82 */ /* 0x018ee20000000a00 */
[----:B------:R-:W-:Y:S01]  /*1d20*/  IMAD R20, R19, UR7, R20 ;  /* 0x0000000713147c24 */ /* 0x000fe2000f8e0214 */
[----:B------:R4:W-:Y:S03]  /*1d30*/  @P5 STS.128 [R251+0x3000], RZ ;  /* 0x003000fffb005388 */ /* 0x0009e60000000c00 */
[----:B------:R-:W-:-:S03]  /*1d40*/  IMAD.IADD R20, R23, 0x1, R20 ;  /* 0x0000000117147824 */ /* 0x000fc600078e0214 */
        /* <DEDUP_REMOVED lines=32> */
.L_x_1023:
[----:B------:R-:W-:Y:S05]  /*1f50*/  BSYNC B0 ;  /* 0x0000000000007941 */ /* 0x000fea0003800000 */
.L_x_1022:
[----:B------:R-:W-:Y:S01]  /*1f60*/  VIADD R127, R29, UR32 ;  /* 0x000000201d7f7c36 */ /* 0x000fe20008000000 */
[----:B------:R-:W-:Y:S01]  /*1f70*/  USHF.L.U64.HI UR35, UR10, 0x6, UR11 ;  /* 0x000000060a237899 */ /* 0x000fe2000801020b */
[----:B------:R-:W-:Y:S01]  /*1f80*/  IMAD.MOV.U32 R126, RZ, RZ, R28 ;  /* 0x000000ffff7e7224 */ /* 0x000fe200078e001c */
[----:B------:R-:W-:Y:S01]  /*1f90*/  ISETP.GE.AND P1, PT, R32, UR12, PT ;  /* 0x0000000c20007c0c */ /* 0x000fe2000bf26270 */
[----:B------:R-:W-:Y:S01]  /*1fa0*/  USHF.L.U32 UR36, UR10, 0x6, URZ ;  /* 0x000000060a247899 */ /* 0x000fe2000800063f */
[----:B------:R-:W-:Y:S01]  /*1fb0*/  IMAD.U32 R19, RZ, RZ, UR5 ;  /* 0x00000005ff137e24 */ /* 0x000fe2000f8e00ff */
[----:B------:R-:W-:Y:S01]  /*1fc0*/  USHF.R.S32.HI UR38, URZ, 0x1f, UR5 ;  /* 0x0000001f3f267899 */ /* 0x000fe20008011405 */
[----:B------:R1:W-:Y:S01]  /*1fd0*/  STL.64 [R1+0x10], R126 ;  /* 0x0000107e01007387 */ /* 0x0003e20000100a00 */
[----:B------:R-:W-:Y:S01]  /*1fe0*/  UIMAD UR6, UR35, UR5, URZ ;  /* 0x00000005230672a4 */ /* 0x000fe2000f8e023f */
[----:B------:R-:W-:Y:S01]  /*1ff0*/  SHF.L.U32 R24, R0, 0x6, RZ ;  /* 0x0000000600187819 */ /* 0x000fe200000006ff */
[----:B------:R-:W-:Y:S01]  /*2000*/  IMAD.WIDE.U32 R20, R19, UR36, R126 ;  /* 0x0000002413147c25 */ /* 0x000fe2000f8e007e */
[----:B------:R-:W-:Y:S01]  /*2010*/  BSSY B0, `(.L_x_1024) ;  /* 0x000002f000007945 */ /* 0x000fe20003800000 */
[----:B------:R-:W-:Y:S01]  /*2020*/  UIMAD UR6, UR38, UR36, UR6 ;  /* 0x00000024260672a4 */ /* 0x000fe2000f8e0206 */
[----:B------:R-:W-:Y:S01]  /*2030*/  ISETP.GE.AND P0, PT, R17, UR12, PT ;  /* 0x0000000c11007c0c */ /* 0x000fe2000bf06270 */
[----:B------:R-:W-:Y:S01]  /*2040*/  IMAD.WIDE.U32 R26, R32, UR8, R168 ;  /* 0x00000008201a7c25 */ /* 0x000fe2000f8e00a8 */
[----:B------:R-:W-:-:S02]  /*2050*/  SHF.L.U32 R23, R213, 0x3, RZ ;  /* 0x00000003d5177819 */ /* 0x000fc400000006ff */
[----:B------:R-:W-:Y:S01]  /*2060*/  LOP3.LUT R24, R24, 0x1c0, RZ, 0xc0, !PT ;  /* 0x000001c018187812 */ /* 0x000fe200078ec0ff */
[----:B------:R-:W-:Y:S01]  /*2070*/  IMAD R22, R33, UR8, RZ ;  /* 0x0000000821167c24 */ /* 0x000fe2000f8e02ff */
[----:B------:R-:W-:Y:S01]  /*2080*/  IADD3 R18, R21, UR6, RZ ;  /* 0x0000000615127c10 */ /* 0x000fe2000fffe0ff */
[----:B------:R-:W-:Y:S06]  /*2090*/  @P1 BRA `(.L_x_1025) ;  /* 0x0000000000981947 */ /* 0x000fec0003800000 */
[----:B------:R-:W-:Y:S02]  /*20a0*/  ULDC UR6, c[0x0][0x2d0] ;  /* 0x0000b40000067ab9 */ /* 0x000fe40000000800 */
[----:B------:R-:W-:Y:S02]  /*20b0*/  ISETP.GE.AND P4, PT, R101, UR6, PT ;  /* 0x0000000665007c0c */ /* 0x000fe4000bf86270 */
[----:B------:R-:W-:Y:S02]  /*20c0*/  ISETP.GE.AND P5, PT, R168, UR6, PT ;  /* 0x00000006a8007c0c */ /* 0x000fe4000bfa6270 */
[----:B------:R-:W-:-:S09]  /*20d0*/  ISETP.GE.AND P3, PT, R99, UR6, PT ;  /* 0x0000000663007c0c */ /* 0x000fd2000bf66270 */
[----:B---34-:R-:W3:Y:S02]  /*20e0*/  @!P4 LDC.64 R10, c[0x0][0x218] ;  /* 0x00008600ff0acb82 */ /* 0x018ee40000000a00 */
        /* <DEDUP_REMOVED lines=33> */
.L_x_1025:
[----:B------:R-:W-:Y:S05]  /*2300*/  BSYNC B0 ;  /* 0x0000000000007941 */ /* 0x000fea0003800000 */
.L_x_1024:
[----:B------:R-:W-:Y:S01]  /*2310*/  ISETP.GE.AND P5, PT, R17, UR12, PT ;  /* 0x0000000c11007c0c */ /* 0x000fe2000bfa6270 */
[----:B--234-:R-:W-:Y:S01]  /*2320*/  IMAD R5, R32, UR9, R22 ;  /* 0x0000000920057c24 */ /* 0x01cfe2000f8e0216 */
[----:B------:R-:W-:Y:S01]  /*2330*/  LOP3.LUT R17, R24, 0x8, R23, 0xf8, !PT ;  /* 0x0000000818117812 */ /* 0x000fe200078ef817 */
[----:B------:R-:W-:Y:S01]  /*2340*/  USHF.L.U64.HI UR33, UR10, 0x5, UR11 ;  /* 0x000000050a217899 */ /* 0x000fe2000801020b */
[----:B------:R-:W-:Y:S01]  /*2350*/  SHF.R.U32.HI R4, RZ, 0x3, R24 ;  /* 0x00000003ff047819 */ /* 0x000fe20000011618 */
[----:B------:R-:W-:Y:S01]  /*2360*/  USHF.L.U32 UR34, UR10, 0x5, URZ ;  /* 0x000000050a227899 */ /* 0x000fe2000800063f */
[----:B------:R-:W-:Y:S01]  /*2370*/  IADD3 R24, P1, R26, UR26, RZ ;  /* 0x0000001a1a187c10 */ /* 0x000fe2000ff3e0ff */
[----:B------:R-:W-:Y:S01]  /*2380*/  BSSY B0, `(.L_x_1026) ;  /* 0x000002d000007945 */ /* 0x000fe20003800000 */
[----:B------:R-:W-:Y:S01]  /*2390*/  LOP3.LUT R17, R17, R4, RZ, 0x3c, !PT ;  /* 0x0000000411117212 */ /* 0x000fe200078e3cff */
[----:B------:R-:W-:Y:S01]  /*23a0*/  IMAD.SHL.U32 R22, R3, 0x40, RZ ;  /* 0x0000004003167824 */ /* 0x000fe200078e00ff */
[----:B------:R-:W-:Y:S01]  /*23b0*/  IADD3.X R25, R27, UR23, R5, P1, !PT ;  /* 0x000000171b197c10 */ /* 0x000fe20008ffe405 */
[----:B------:R-:W-:Y:S08]  /*23c0*/  @P0 BRA `(.L_x_1027) ;  /* 0x0000000000a00947 */ /* 0x000ff00003800000 */
[----:B------:R-:W-:Y:S01]  /*23d0*/  ULDC UR6, c[0x0][0x2d0] ;  /* 0x0000b40000067ab9 */ /* 0x000fe20000000800 */
[----:B------:R-:W-:Y:S02]  /*23e0*/  IADD3 R20, P0, R20, UR34, RZ ;  /* 0x0000002214147c10 */ /* 0x000fe4000ff1e0ff */
[----:B------:R-:W-:Y:S02]  /*23f0*/  ISETP.GE.AND P3, PT, R101, UR6, PT ;  /* 0x0000000665007c0c */ /* 0x000fe4000bf66270 */
[----:B------:R-:W-:Y:S02]  /*2400*/  ISETP.GE.AND P4, PT, R168, UR6, PT ;  /* 0x00000006a8007c0c */ /* 0x000fe4000bf86270 */
[----:B------:R-:W-:Y:S02]  /*2410*/  ISETP.GE.AND P2, PT, R99, UR6, PT ;  /* 0x0000000663007c0c */ /* 0x000fe4000bf46270 */
[----:B------:R-:W-:-:S07]  /*2420*/  IADD3.X R21, R18, UR33, RZ, P0, !PT ;  /* 0x0000002112157c10 */ /* 0x000fce00087fe4ff */
        /* <DEDUP_REMOVED lines=34> */
.L_x_1027:
[----:B------:R-:W-:Y:S05]  /*2650*/  BSYNC B0 ;  /* 0x0000000000007941 */ /* 0x000fea0003800000 */
.L_x_1026:
[----:B------:R-:W0:Y:S01]  /*2660*/  LDGDEPBAR ;  /* 0x00000000000079af */ /* 0x000e220000000000 */
[C---:B------:R-:W-:Y:S01]  /*2670*/  ISETP.GE.AND P0, PT, R32.reuse, UR12, PT ;  /* 0x0000000c20007c0c */ /* 0x040fe2000bf06270 */
[----:B---3--:R-:W-:Y:S01]  /*2680*/  IMAD.SHL.U32 R12, R32, 0x8, RZ ;  /* 0x00000008200c7824 */ /* 0x008fe200078e00ff */
[----:B--2---:R-:W-:Y:S01]  /*2690*/  LOP3.LUT R5, R22, 0x1c0, RZ, 0xc0, !PT ;  /* 0x000001c016057812 */ /* 0x004fe200078ec0ff */
[----:B------:R-:W-:Y:S01]  /*26a0*/  IMAD.SHL.U32 R16, R16, 0x40, RZ ;  /* 0x0000004010107824 */ /* 0x000fe200078e00ff */
[----:B------:R-:W-:Y:S01]  /*26b0*/  LEA R4, R97, UR25, 0x4 ;  /* 0x0000001961047c11 */ /* 0x000fe2000f8e20ff */
[----:B------:R-:W-:Y:S01]  /*26c0*/  USHF.L.U64.HI UR25, UR8, 0x6, UR9 ;  /* 0x0000000608197899 */ /* 0x000fe20008010209 */
[----:B------:R-:W-:Y:S01]  /*26d0*/  LOP3.LUT R12, R5, 0x8, R12, 0xf8, !PT ;  /* 0x00000008050c7812 */ /* 0x000fe200078ef80c */
[----:B------:R-:W-:Y:S01]  /*26e0*/  IMAD.WIDE.U32 R10, R15, UR18, R24 ;  /* 0x000000120f0a7c25 */ /* 0x000fe2000f8e0018 */
[----:B------:R-:W-:Y:S01]  /*26f0*/  SHF.R.U32.HI R5, RZ, 0x3, R5 ;  /* 0x00000003ff057819 */ /* 0x000fe20000011605 */
[----:B------:R-:W-:Y:S01]  /*2700*/  USHF.L.U32 UR37, UR8, 0x6, URZ ;  /* 0x0000000608257899 */ /* 0x000fe2000800063f */
[----:B------:R-:W-:Y:S01]  /*2710*/  IADD3 R9, R4, 0x1, R9 ;  /* 0x0000000104097810 */ /* 0x000fe20007ffe009 */
[----:B------:R-:W-:Y:S01]  /*2720*/  UIMAD UR6, UR25, UR5, URZ ;  /* 0x00000005190672a4 */ /* 0x000fe2000f8e023f */
[----:B------:R-:W-:Y:S01]  /*2730*/  LOP3.LUT R12, R12, R5, RZ, 0x3c, !PT ;  /* 0x000000050c0c7212 */ /* 0x000fe200078e3cff */
[----:B------:R-:W-:Y:S01]  /*2740*/  VIADD R13, R11, UR13 ;  /* 0x0000000d0b0d7c36 */ /* 0x000fe20008000000 */
[----:B------:R-:W-:Y:S01]  /*2750*/  LOP3.LUT R4, R17, 0xfffffe00, R16, 0xf8, !PT ;  /* 0xfffffe0011047812 */ /* 0x000fe200078ef810 */
[----:B------:R-:W-:Y:S01]  /*2760*/  IMAD.U32 R18, RZ, RZ, UR27 ;  /* 0x0000001bff127e24 */ /* 0x000fe2000f8e00ff */
[----:B------:R-:W-:Y:S01]  /*2770*/  LEA R213, R213, R12, 0x9 ;  /* 0x0000000cd5d57211 */ /* 0x000fe200078e48ff */
[----:B------:R-:W-:Y:S01]  /*2780*/  IMAD.MOV.U32 R12, RZ, RZ, R10 ;  /* 0x000000ffff0c7224 */ /* 0x000fe200078e000a */
[----:B------:R-:W-:Y:S01]  /*2790*/  UIMAD UR6, UR38, UR37, UR6 ;  /* 0x00000025260672a4 */ /* 0x000fe2000f8e0206 */
[----:B------:R-:W-:Y:S01]  /*27a0*/  IMAD R214, R97, 0x400, R4 ;  /* 0x0000040061d67824 */ /* 0x000fe200078e0204 */
[----:B------:R-:W-:Y:S01]  /*27b0*/  IADD3 R9, R18, -UR17, R9 ;  /* 0x8000001112097c10 */ /* 0x000fe2000fffe009 */
[----:B------:R-:W-:Y:S01]  /*27c0*/  IMAD.WIDE.U32 R24, R19, UR37, R12 ;  /* 0x0000002513187c25 */ /* 0x000fe2000f8e000c */
[----:B------:R-:W-:Y:S01]  /*27d0*/  BSSY B0, `(.L_x_1028) ;  /* 0x0000031000007945 */ /* 0x000fe20003800000 */
[----:B------:R-:W-:-:S04]  /*27e0*/  DEPBAR.LE SB0, 0x0 ;  /* 0x000080000000791a */ /* 0x000fc80000000000 */
[----:B------:R-:W-:Y:S01]  /*27f0*/  BAR.SYNC.DEFER_BLOCKING 0x0 ;  /* 0x0000000000007b1d */ /* 0x000fe20000010000 */
[----:B------:R-:W-:Y:S01]  /*2800*/  VIADD R22, R25, UR6 ;  /* 0x0000000619167c36 */ /* 0x000fe20008000000 */
[----:B------:R-:W-:Y:S02]  /*2810*/  IADD3 R9, R9, UR21, RZ ;  /* 0x0000001509097c10 */ /* 0x000fe4000fffe0ff */
[----:B------:R-:W-:Y:S02]  /*2820*/  LEA R214, R214, UR4, 0x1 ;  /* 0x00000004d6d67c11 */ /* 0x000fe4000f8e08ff */
        /* <DEDUP_REMOVED lines=43> */
.L_x_1029:
[----:B------:R-:W-:Y:S05]  /*2ae0*/  BSYNC B0 ;  /* 0x0000000000007941 */ /* 0x000fea0003800000 */
.L_x_1028:
        /* <DEDUP_REMOVED lines=18> */
[----:B---3--:R-:W3:Y:S01]  /*2c10*/  @!P2 LDC.64 R16, c[0x0][0x220] ;  /* 0x00008800ff10ab82 */ /* 0x008ee20000000a00 */
        /* <DEDUP_REMOVED lines=30> */
.L_x_1031:
[----:B------:R-:W-:Y:S05]  /*2e00*/  BSYNC B0 ;  /* 0x0000000000007941 */ /* 0x000fea0003800000 */
.L_x_1030:
[----:B------:R-:W-:Y:S01]  /*2e10*/  LDSM.16.M88.4 R52, [R214] ;  /* 0x00000000d634783b */ /* 0x000fe20000000200 */
[----:B------:R-:W-:Y:S01]  /*2e20*/  LOP3.LUT P0, RZ, R3, 0x2, RZ, 0xc0, !PT ;  /* 0x0000000203ff7812 */ /* 0x000fe2000780c0ff */
[----:B------:R-:W-:Y:S01]  /*2e30*/  IMAD.MOV.U32 R5, RZ, RZ, 0x10 ;  /* 0x00000010ff057424 */ /* 0x000fe200078e00ff */
[----:B------:R-:W-:Y:S01]  /*2e40*/  LOP3.LUT P1, RZ, R0, 0x2, RZ, 0xc0, !PT ;  /* 0x0000000200ff7812 */ /* 0x000fe2000782c0ff */
[----:B------:R-:W5:Y:S01]  /*2e50*/  LDSM.16.M88.4 R44, [R213+0x10800] ;  /* 0x01080000d52c783b */ /* 0x000f620000000200 */
[C---:B-1-34-:R-:W-:Y:S01]  /*2e60*/  VIADD R16, R213.reuse, 0x10000 ;  /* 0x00010000d5107836 */ /* 0x05afe20000000000 */
[----:B------:R-:W-:Y:S01]  /*2e70*/  SHF.R.S32.HI R239, RZ, 0x1f, R7 ;  /* 0x0000001fffef7819 */ /* 0x000fe20000011407 */
[----:B------:R-:W-:Y:S01]  /*2e80*/  VIADD R211, R213, 0x10020 ;  /* 0x00010020d5d37836 */ /* 0x000fe20000000000 */
[----:B------:R-:W1:Y:S01]  /*2e90*/  LDSM.16.M88.4 R28, [R213+0x10000] ;  /* 0x01000000d51c783b */ /* 0x000e620000000200 */
[----:B------:R-:W-:Y:S01]  /*2ea0*/  SEL R5, R5, 0xfffffff0, !P1 ;  /* 0xfffffff005057807 */ /* 0x000fe20004800000 */
[----:B------:R-:W-:Y:S01]  /*2eb0*/  IMAD.SHL.U32 R14, R14, 0x2, RZ ;  /* 0x000000020e0e7824 */ /* 0x000fe200078e00ff */
[----:B------:R-:W-:Y:S01]  /*2ec0*/  LOP3.LUT P1, RZ, R0, 0x4, RZ, 0xc0, !PT ;  /* 0x0000000400ff7812 */ /* 0x000fe2000782c0ff */
[----:B------:R-:W3:Y:S01]  /*2ed0*/  LDSM.16.M88.4 R76, [R213+0x11000] ;  /* 0x01100000d54c783b */ /* 0x000ee20000000200 */
[----:B------:R-:W-:Y:S01]  /*2ee0*/  LEA.HI.X.SX32 R239, R6, R239, 0x1, P6 ;  /* 0x000000ef06ef7211 */ /* 0x000fe200030f0eff */
[----:B------:R-:W-:Y:S01]  /*2ef0*/  IMAD R212, R5, 0x2, R214 ;  /* 0x0000000205d47824 */ /* 0x000fe200078e02d6 */
[----:B------:R-:W-:Y:S01]  /*2f00*/  UISETP.GE.AND UP0, UPT, UR19, 0x2, UPT ;  /* 0x000000021300788c */ /* 0x000fe2000bf06270 */
[----:B------:R-:W-:Y:S01]  /*2f10*/  @P0 VIADD R211, R16, 0xffffffe0 ;  /* 0xffffffe010d30836 */ /* 0x000fe20000000000 */
[----:B------:R-:W-:Y:S01]  /*2f20*/  LDSM.16.M88.4 R84, [R213+0x11800] ;  /* 0x01180000d554783b */ /* 0x000fe20000000200 */
[----:B------:R-:W-:Y:S01]  /*2f30*/  LOP3.LUT P0, RZ, R3, 0x4, RZ, 0xc0, !PT ;  /* 0x0000000403ff7812 */ /* 0x000fe2000780c0ff */
[----:B------:R-:W-:Y:S01]  /*2f40*/  IMAD.MOV.U32 R3, RZ, RZ, 0x20 ;  /* 0x00000020ff037424 */ /* 0x000fe200078e00ff */
[----:B------:R-:W-:Y:S01]  /*2f50*/  UIADD3 UR38, UR31, 0x646e171e, URZ ;  /* 0x646e171e1f267890 */ /* 0x000fe2000fffe03f */
[----:B------:R-:W-:Y:S01]  /*2f60*/  LDSM.16.M88.4 R60, [R212] ;  /* 0x00000000d43c783b */ /* 0x000fe20000000200 */
[----:B------:R-:W-:Y:S01]  /*2f70*/  UMOV UR39, UR5 ;  /* 0x0000000500277c82 */ /* 0x000fe20008000000 */
[----:B------:R-:W-:Y:S01]  /*2f80*/  VIADD R203, R211, 0x800 ;  /* 0x00000800d3cb7836 */ /* 0x000fe20000000000 */
[C---:B------:R-:W-:Y:S01]  /*2f90*/  SEL R0, R3.reuse, 0xffffffe0, !P0 ;  /* 0xffffffe003007807 */ /* 0x040fe20004000000 */
[----:B------:R-:W4:Y:S01]  /*2fa0*/  LDSM.16.M88.4 R40, [R211+0x800] ;  /* 0x00080000d328783b */ /* 0x000f220000000200 */
[----:B------:R-:W-:Y:S01]  /*2fb0*/  SEL R3, R3, 0xffffffe0, !P1 ;  /* 0xffffffe003037807 */ /* 0x000fe20004800000 */
[----:B------:R-:W-:-:S02]  /*2fc0*/  VIADD R202, R211, 0x1000 ;  /* 0x00001000d3ca7836 */ /* 0x000fc40000000000 */
[----:B------:R-:W2:Y:S01]  /*2fd0*/  LDSM.16.M88.4 R16, [R211] ;  /* 0x00000000d310783b */ /* 0x000ea20000000200 */
[C---:B------:R-:W-:Y:S02]  /*2fe0*/  IMAD R207, R0.reuse, 0x2, R213 ;  /* 0x0000000200cf7824 */ /* 0x040fe400078e02d5 */
[C---:B------:R-:W-:Y:S01]  /*2ff0*/  IMAD R210, R3.reuse, 0x2, R214 ;  /* 0x0000000203d27824 */ /* 0x040fe200078e02d6 */
[----:B------:R-:W-:Y:S01]  /*3000*/  LDSM.16.M88.4 R64, [R211+0x1000] ;  /* 0x00100000d340783b */ /* 0x000fe20000000200 */
[----:B------:R-:W-:Y:S02]  /*3010*/  IMAD R209, R3, 0x2, R212 ;  /* 0x0000000203d17824 */ /* 0x000fe400078e02d4 */
[----:B------:R-:W-:Y:S01]  /*3020*/  IMAD R200, R0, 0x2, R211 ;  /* 0x0000000200c87824 */ /* 0x000fe200078e02d3 */
[----:B------:R-:W-:Y:S01]  /*3030*/  LDSM.16.M88.4 R68, [R210] ;  /* 0x00000000d244783b */ /* 0x000fe20000000200 */
[----:B------:R-:W-:Y:S02]  /*3040*/  IMAD.U32 R0, RZ, RZ, UR5 ;  /* 0x00000005ff007e24 */ /* 0x000fe4000f8e00ff */
[C---:B------:R-:W-:Y:S01]  /*3050*/  VIADD R201, R211.reuse, 0x1800 ;  /* 0x00001800d3c97836 */ /* 0x040fe20000000000 */
[----:B------:R-:W2:Y:S01]  /*3060*/  LDSM.16.M88.4 R20, [R207+0x10800] ;  /* 0x01080000cf14783b */ /* 0x000ea20000000200 */
[C---:B------:R-:W-:Y:S01]  /*3070*/  VIADD R199, R211.reuse, 0x2000 ;  /* 0x00002000d3c77836 */ /* 0x040fe20000000000 */
[----:B-----5:R-:W-:Y:S02]  /*3080*/  HMMA.16816.F32.BF16 R48, R52, R44, RZ ;  /* 0x0000002c3430723c */ /* 0x020fe400000418ff */
[----:B------:R-:W5:Y:S01]  /*3090*/  LDSM.16.M88.4 R24, [R207+0x10000] ;  /* 0x01000000cf18783b */ /* 0x000f620000000200 */
[----:B------:R-:W-:-:S02]  /*30a0*/  VIADD R198, R211, 0x2800 ;  /* 0x00002800d3c67836 */ /* 0x000fc40000000000 */
[C---:B------:R-:W-:Y:S01]  /*30b0*/  VIADD R197, R211.reuse, 0x3000 ;  /* 0x00003000d3c57836 */ /* 0x040fe20000000000 */
[----:B------:R-:W5:Y:S01]  /*30c0*/  LDSM.16.M88.4 R56, [R211+0x1800] ;  /* 0x00180000d338783b */ /* 0x000f620000000200 */
[C---:B------:R-:W-:Y:S01]  /*30d0*/  HMMA.16816.F32.BF16 R44, R52.reuse, R46, RZ ;  /* 0x0000002e342c723c */ /* 0x040fe200000418ff */
[C---:B------:R-:W-:Y:S02]  /*30e0*/  VIADD R196, R211.reuse, 0x3800 ;  /* 0x00003800d3c47836 */ /* 0x040fe40000000000 */
[----:B------:R-:W-:Y:S01]  /*30f0*/  LDSM.16.M88.4 R36, [R209] ;  /* 0x00000000d124783b */ /* 0x000fe20000000200 */
[C---:B------:R-:W-:Y:S02]  /*3100*/  VIADD R195, R211.reuse, 0x4000 ;  /* 0x00004000d3c37836 */ /* 0x040fe40000000000 */
[----:B-1----:R-:W-:Y:S01]  /*3110*/  HMMA.16816.F32.BF16 R32, R52, R28, RZ ;  /* 0x0000001c3420723c */ /* 0x002fe200000418ff */
[----:B------:R-:W-:Y:S01]  /*3120*/  LDSM.16.M88.4 R92, [R207+0x11000] ;  /* 0x01100000cf5c783b */ /* 0x000fe20000000200 */
[----:B------:R-:W-:-:S02]  /*3130*/  VIADD R194, R211, 0x4800 ;  /* 0x00004800d3c27836 */ /* 0x000fc40000000000 */
[C---:B------:R-:W-:Y:S01]  /*3140*/  VIADD R193, R211.reuse, 0x5000 ;  /* 0x00005000d3c17836 */ /* 0x040fe20000000000 */
[----:B------:R-:W-:Y:S01]  /*3150*/  LDSM.16.M88.4 R88, [R207+0x11800] ;  /* 0x01180000cf58783b */ /* 0x000fe20000000200 */
[C---:B------:R-:W-:Y:S01]  /*3160*/  HMMA.16816.F32.BF16 R28, R52.reuse, R30, RZ ;  /* 0x0000001e341c723c */ /* 0x040fe200000418ff */
[C---:B------:R-:W-:Y:S02]  /*3170*/  VIADD R192, R211.reuse, 0x5800 ;  /* 0x00005800d3c07836 */ /* 0x040fe40000000000 */
[----:B------:R-:W0:Y:S01]  /*3180*/  LDGDEPBAR ;  /* 0x00000000000079af */ /* 0x000e220000000000 */
[C---:B------:R-:W-:Y:S02]  /*3190*/  VIADD R191, R211.reuse, 0x6000 ;  /* 0x00006000d3bf7836 */ /* 0x040fe40000000000 */
[----:B---3--:R-:W-:Y:S01]  /*31a0*/  HMMA.16816.F32.BF16 R80, R52, R76, RZ ;  /* 0x0000004c3450723c */ /* 0x008fe200000418ff */
[C---:B------:R-:W-:Y:S02]  /*31b0*/  VIADD R190, R211.reuse, 0x6800 ;  /* 0x00006800d3be7836 */ /* 0x040fe40000000000 */
[----:B------:R-:W-:-:S02]  /*31c0*/  VIADD R189, R211, 0x7000 ;  /* 0x00007000d3bd7836 */ /* 0x000fc40000000000 */
[----:B------:R-:W-:Y:S01]  /*31d0*/  VIADD R188, R211, 0x7800 ;  /* 0x00007800d3bc7836 */ /* 0x000fe20000000000 */
[----:B----4-:R-:W-:Y:S06]  /*31e0*/  HMMA.16816.F32.BF16 R48, R60, R40, R48 ;  /* 0x000000283c30723c */ /* 0x010fec0000041830 */
[----:B------:R-:W-:Y:S06]  /*31f0*/  HMMA.16816.F32.BF16 R76, R52, R78, RZ ;  /* 0x0000004e344c723c */ /* 0x000fec00000418ff */
[C---:B------:R-:W-:Y:S01]  /*3200*/  HMMA.16816.F32.BF16 R44, R60.reuse, R42, R44 ;  /* 0x0000002a3c2c723c */ /* 0x040fe2000004182c */
[----:B------:R-:W1:Y:S05]  /*3210*/  LDSM.16.M88.4 R40, [R200+0x800] ;  /* 0x00080000c828783b */ /* 0x000e6a0000000200 */
[----:B--2---:R-:W-:Y:S06]  /*3220*/  HMMA.16816.F32.BF16 R32, R60, R16, R32 ;  /* 0x000000103c20723c */ /* 0x004fec0000041820 */
[C---:B------:R-:W-:Y:S06]  /*3230*/  HMMA.16816.F32.BF16 R72, R52.reuse, R84, RZ ;  /* 0x000000543448723c */ /* 0x040fec00000418ff */
[----:B------:R-:W-:Y:S01]  /*3240*/  HMMA.16816.F32.BF16 R52, R52, R86, RZ ;  /* 0x000000563434723c */ /* 0x000fe200000418ff */
[----:B------:R-:W-:Y:S05]  /*3250*/  LDSM.16.M88.4 R84, [R214+0x4000] ;  /* 0x00400000d654783b */ /* 0x000fea0000000200 */
[----:B------:R-:W-:Y:S01]  /*3260*/  HMMA.16816.F32.BF16 R28, R60, R18, R28 ;  /* 0x000000123c1c723c */ /* 0x000fe2000004181c */
[----:B------:R-:W2:Y:S05]  /*3270*/  LDSM.16.M88.4 R16, [R200] ;  /* 0x00000000c810783b */ /* 0x000eaa0000000200 */
[----:B------:R-:W-:Y:S06]  /*3280*/  HMMA.16816.F32.BF16 R48, R68, R20, R48 ;  /* 0x000000144430723c */ /* 0x000fec0000041830 */
[C---:B------:R-:W-:Y:S06]  /*3290*/  HMMA.16816.F32.BF16 R80, R60.reuse, R64, R80 ;  /* 0x000000403c50723c */ /* 0x040fec0000041850 */
[----:B------:R-:W-:Y:S01]  /*32a0*/  HMMA.16816.F32.BF16 R76, R60, R66, R76 ;  /* 0x000000423c4c723c */ /* 0x000fe2000004184c */
[----:B------:R-:W-:Y:S05]  /*32b0*/  LDSM.16.M88.4 R64, [R200+0x1000] ;  /* 0x00100000c840783b */ /* 0x000fea0000000200 */
[C---:B------:R-:W-:Y:S01]  /*32c0*/  HMMA.16816.F32.BF16 R44, R68.reuse, R22, R44 ;  /* 0x00000016442c723c */ /* 0x040fe2000004182c */
[----:B------:R-:W3:Y:S05]  /*32d0*/  LDSM.16.M88.4 R20, [R213+0x12800] ;  /* 0x01280000d514783b */ /* 0x000eea0000000200 */
[----:B-----5:R-:W-:Y:S06]  /*32e0*/  HMMA.16816.F32.BF16 R32, R68, R24, R32 ;  /* 0x000000184420723c */ /* 0x020fec0000041820 */
[C---:B------:R-:W-:Y:S06]  /*32f0*/  HMMA.16816.F32.BF16 R72, R60.reuse, R56, R72 ;  /* 0x000000383c48723c */ /* 0x040fec0000041848 */
[----:B------:R-:W-:Y:S01]  /*3300*/  HMMA.16816.F32.BF16 R60, R60, R58, R52 ;  /* 0x0000003a3c3c723c */ /* 0x000fe20000041834 */
[----:B------:R-:W-:Y:S04]  /*3310*/  LDSM.16.M88.4 R56, [R200+0x1800] ;  /* 0x00180000c838783b */ /* 0x000fe80000000200 */
[----:B------:R-:W-:Y:S01]  /*3320*/  LDSM.16.M88.4 R52, [R212+0x4000] ;  /* 0x00400000d434783b */ /* 0x000fe20000000200 */
[----:B------:R-:W-:Y:S03]  /*3330*/  HMMA.16816.F32.BF16 R28, R68, R26, R28 ;  /* 0x0000001a441c723c */ /* 0x000fe6000004181c */
[----:B------:R-:W4:Y:S03]  /*3340*/  LDSM.16.M88.4 R24, [R213+0x12000] ;  /* 0x01200000d518783b */ /* 0x000f260000000200 */
[----:B-1----:R-:W-:Y:S06]  /*3350*/  HMMA.16816.F32.BF16 R48, R36, R40, R48 ;  /* 0x000000282430723c */ /* 0x002fec0000041830 */
[C---:B------:R-:W-:Y:S06]  /*3360*/  HMMA.16816.F32.BF16 R80, R68.reuse, R92, R80 ;  /* 0x0000005c4450723c */ /* 0x040fec0000041850 */
[----:B------:R-:W-:Y:S01]  /*3370*/  HMMA.16816.F32.BF16 R76, R68, R94, R76 ;  /* 0x0000005e444c723c */ /* 0x000fe2000004184c */
[----:B------:R-:W-:Y:S05]  /*3380*/  LDSM.16.M88.4 R92, [R213+0x13000] ;  /* 0x01300000d55c783b */ /* 0x000fea0000000200 */
[C---:B------:R-:W-:Y:S01]  /*3390*/  HMMA.16816.F32.BF16 R44, R36.reuse, R42, R44 ;  /* 0x0000002a242c723c */ /* 0x040fe2000004182c */
[----:B------:R-:W1:Y:S05]  /*33a0*/  LDSM.16.M88.4 R40, [R211+0x2800] ;  /* 0x00280000d328783b */ /* 0x000e6a0000000200 */
[----:B--2---:R-:W-:Y:S06]  /*33b0*/  HMMA.16816.F32.BF16 R32, R36, R16, R32 ;  /* 0x000000102420723c */ /* 0x004fec0000041820 */
[C---:B------:R-:W-:Y:S06]  /*33c0*/  HMMA.16816.F32.BF16 R72, R68.reuse, R88, R72 ;  /* 0x000000584448723c */ /* 0x040fec0000041848 */
[----:B------:R-:W-:Y:S01]  /*33d0*/  HMMA.16816.F32.BF16 R68, R68, R90, R60 ;  /* 0x0000005a4444723c */ /* 0x000fe2000004183c */
[----:B------:R-:W-:Y:S04]  /*33e0*/  LDSM.16.M88.4 R88, [R213+0x13800] ;  /* 0x01380000d558783b */ /* 0x000fe80000000200 */
[----:B------:R-:W-:Y:S01]  /*33f0*/  LDSM.16.M88.4 R60, [R210+0x4000] ;  /* 0x00400000d23c783b */ /* 0x000fe20000000200 */
[----:B------:R-:W-:Y:S03]  /*3400*/  HMMA.16816.F32.BF16 R28, R36, R18, R28 ;  /* 0x00000012241c723c */ /* 0x000fe6000004181c */
[----:B------:R-:W2:Y:S03]  /*3410*/  LDSM.16.M88.4 R16, [R211+0x2000] ;  /* 0x00200000d310783b */ /* 0x000ea60000000200 */
[----:B---3--:R-:W-:Y:S06]  /*3420*/  HMMA.16816.F32.BF16 R48, R84, R20, R48 ;  /* 0x000000145430723c */ /* 0x008fec0000041830 */
[C---:B------:R-:W-:Y:S06]  /*3430*/  HMMA.16816.F32.BF16 R80, R36.reuse, R64, R80 ;  /* 0x000000402450723c */ /* 0x040fec0000041850 */
[----:B------:R-:W-:Y:S01]  /*3440*/  HMMA.16816.F32.BF16 R76, R36, R66, R76 ;  /* 0x00000042244c723c */ /* 0x000fe2000004184c */
[----:B------:R-:W-:Y:S05]  /*3450*/  LDSM.16.M88.4 R64, [R211+0x3000] ;  /* 0x00300000d340783b */ /* 0x000fea0000000200 */
[C---:B------:R-:W-:Y:S01]  /*3460*/  HMMA.16816.F32.BF16 R44, R84.reuse, R22, R44 ;  /* 0x00000016542c723c */ /* 0x040fe2000004182c */
[----:B------:R-:W3:Y:S05]  /*3470*/  LDSM.16.M88.4 R20, [R207+0x12800] ;  /* 0x01280000cf14783b */ /* 0x000eea0000000200 */
[----:B----4-:R-:W-:Y:S06]  /*3480*/  HMMA.16816.F32.BF16 R32, R84, R24, R32 ;  /* 0x000000185420723c */ /* 0x010fec0000041820 */
        /* <DEDUP_REMOVED lines=67> */
[----:B------:R-:W2:Y:S04]  /*38c0*/  LDSM.16.M88.4 R88, [R207+0x15000] ;  /* 0x01500000cf58783b */ /* 0x000ea80000000200 */
[----:B------:R-:W-:Y:S01]  /*38d0*/  LDSM.16.M88.4 R84, [R207+0x15800] ;  /* 0x01580000cf54783b */ /* 0x000fe20000000200 */
[----:B------:R-:W-:Y:S03]  /*38e0*/  HMMA.16816.F32.BF16 R28, R52, R18, R28 ;  /* 0x00000012341c723c */ /* 0x000fe6000004181c */
[----:B------:R-:W5:Y:S03]  /*38f0*/  LDSM.16.M88.4 R16, [R200+0x4000] ;  /* 0x00400000c810783b */ /* 0x000f660000000200 */
        /* <DEDUP_REMOVED lines=9> */
[----:B------:R-:W4:Y:S04]  /*3990*/  LDSM.16.M88.4 R56, [R200+0x5000] ;  /* 0x00500000c838783b */ /* 0x000f280000000200 */
[----:B------:R-:W-:Y:S01]  /*39a0*/  LDSM.16.M88.4 R52, [R200+0x5800] ;  /* 0x00580000c834783b */ /* 0x000fe20000000200 */
[----:B------:R-:W-:Y:S03]  /*39b0*/  HMMA.16816.F32.BF16 R28, R60, R26, R28 ;  /* 0x0000001a3c1c723c */ /* 0x000fe6000004181c */
[----:B------:R-:W4:Y:S03]  /*39c0*/  LDSM.16.M88.4 R24, [R213+0x16000] ;  /* 0x01600000d518783b */ /* 0x000f260000000200 */
[----:B-1----:R-:W-:Y:S06]  /*39d0*/  HMMA.16816.F32.BF16 R48, R36, R40, R48 ;  /* 0x000000282430723c */ /* 0x002fec0000041830 */
[C---:B--2---:R-:W-:Y:S06]  /*39e0*/  HMMA.16816.F32.BF16 R80, R60.reuse, R88, R80 ;  /* 0x000000583c50723c */ /* 0x044fec0000041850 */
[----:B------:R-:W-:Y:S01]  /*39f0*/  HMMA.16816.F32.BF16 R76, R60, R90, R76 ;  /* 0x0000005a3c4c723c */ /* 0x000fe2000004184c */
[----:B------:R-:W-:Y:S05]  /*3a00*/  LDSM.16.M88.4 R88, [R213+0x17000] ;  /* 0x01700000d558783b */ /* 0x000fea0000000200 */
[C---:B------:R-:W-:Y:S01]  /*3a10*/  HMMA.16816.F32.BF16 R44, R36.reuse, R42, R44 ;  /* 0x0000002a242c723c */ /* 0x040fe2000004182c */
[----:B------:R-:W-:Y:S05]  /*3a20*/  LDSM.16.M88.4 R40, [R207+0x16000] ;  /* 0x01600000cf28783b */ /* 0x000fea0000000200 */
[----:B-----5:R-:W-:Y:S06]  /*3a30*/  HMMA.16816.F32.BF16 R32, R36, R16, R32 ;  /* 0x000000102420723c */ /* 0x020fec0000041820 */
[C---:B------:R-:W-:Y:S06]  /*3a40*/  HMMA.16816.F32.BF16 R72, R60.reuse, R84, R72 ;  /* 0x000000543c48723c */ /* 0x040fec0000041848 */
[----:B------:R-:W-:Y:S01]  /*3a50*/  HMMA.16816.F32.BF16 R68, R60, R86, R68 ;  /* 0x000000563c44723c */ /* 0x000fe20000041844 */
[----:B------:R-:W1:Y:S04]  /*3a60*/  LDSM.16.M88.4 R60, [R211+0x6800] ;  /* 0x00680000d33c783b */ /* 0x000e680000000200 */
[----:B------:R-:W-:Y:S01]  /*3a70*/  LDSM.16.M88.4 R84, [R213+0x17800] ;  /* 0x01780000d554783b */ /* 0x000fe20000000200 */
[----:B------:R-:W-:Y:S03]  /*3a80*/  HMMA.16816.F32.BF16 R28, R36, R18, R28 ;  /* 0x00000012241c723c */ /* 0x000fe6000004181c */
[----:B------:R-:W2:Y:S03]  /*3a90*/  LDSM.16.M88.4 R16, [R211+0x6000] ;  /* 0x00600000d310783b */ /* 0x000ea60000000200 */
[----:B---3--:R-:W-:Y:S06]  /*3aa0*/  HMMA.16816.F32.BF16 R48, R92, R20, R48 ;  /* 0x000000145c30723c */ /* 0x008fec0000041830 */
[C---:B----4-:R-:W-:Y:S06]  /*3ab0*/  HMMA.16816.F32.BF16 R80, R36.reuse, R56, R80 ;  /* 0x000000382450723c */ /* 0x050fec0000041850 */
[----:B------:R-:W-:Y:S01]  /*3ac0*/  HMMA.16816.F32.BF16 R76, R36, R58, R76 ;  /* 0x0000003a244c723c */ /* 0x000fe2000004184c */
[----:B------:R-:W3:Y:S05]  /*3ad0*/  LDSM.16.M88.4 R56, [R211+0x7000] ;  /* 0x00700000d338783b */ /* 0x000eea0000000200 */
[C---:B------:R-:W-:Y:S01]  /*3ae0*/  HMMA.16816.F32.BF16 R44, R92.reuse, R22, R44 ;  /* 0x000000165c2c723c */ /* 0x040fe2000004182c */
[----:B------:R-:W-:Y:S05]  /*3af0*/  LDSM.16.M88.4 R20, [R200+0x6000] ;  /* 0x00600000c814783b */ /* 0x000fea0000000200 */
[C---:B------:R-:W-:Y:S06]  /*3b00*/  HMMA.16816.F32.BF16 R32, R92.reuse, R24, R32 ;  /* 0x000000185c20723c */ /* 0x040fec0000041820 */
[----:B------:R-:W-:Y:S01]  /*3b10*/  HMMA.16816.F32.BF16 R28, R92, R26, R28 ;  /* 0x0000001a5c1c723c */ /* 0x000fe2000004181c */
[----:B------:R-:W-:Y:S05]  /*3b20*/  LDSM.16.M88.4 R24, [R210+0xc000] ;  /* 0x00c00000d218783b */ /* 0x000fea0000000200 */
[C---:B------:R-:W-:Y:S06]  /*3b30*/  HMMA.16816.F32.BF16 R72, R36.reuse, R52, R72 ;  /* 0x000000342448723c */ /* 0x040fec0000041848 */
[----:B------:R-:W-:Y:S01]  /*3b40*/  HMMA.16816.F32.BF16 R68, R36, R54, R68 ;  /* 0x000000362444723c */ /* 0x000fe20000041844 */
[----:B------:R-:W4:Y:S04]  /*3b50*/  LDSM.16.M88.4 R36, [R207+0x16800] ;  /* 0x01680000cf24783b */ /* 0x000f280000000200 */
[----:B------:R-:W5:Y:S01]  /*3b60*/  LDSM.16.M88.4 R52, [R211+0x7800] ;  /* 0x00780000d334783b */ /* 0x000f620000000200 */
[----:B-1----:R-:W-:Y:S06]  /*3b70*/  HMMA.16816.F32.BF16 R48, R64, R60, R48 ;  /* 0x0000003c4030723c */ /* 0x002fec0000041830 */
[C---:B------:R-:W-:Y:S06]  /*3b80*/  HMMA.16816.F32.BF16 R80, R92.reuse, R88, R80 ;  /* 0x000000585c50723c */ /* 0x040fec0000041850 */
[----:B------:R-:W-:Y:S06]  /*3b90*/  HMMA.16816.F32.BF16 R76, R92, R90, R76 ;  /* 0x0000005a5c4c723c */ /* 0x000fec000004184c */
[C---:B------:R-:W-:Y:S01]  /*3ba0*/  HMMA.16816.F32.BF16 R60, R64.reuse, R62, R44 ;  /* 0x0000003e403c723c */ /* 0x040fe2000004182c */
[----:B------:R-:W1:Y:S05]  /*3bb0*/  LDSM.16.M88.4 R44, [R207+0x17000] ;  /* 0x01700000cf2c783b */ /* 0x000e6a0000000200 */
[C---:B--2---:R-:W-:Y:S06]  /*3bc0*/  HMMA.16816.F32.BF16 R32, R64.reuse, R16, R32 ;  /* 0x000000104020723c */ /* 0x044fec0000041820 */
[----:B------:R-:W-:Y:S01]  /*3bd0*/  HMMA.16816.F32.BF16 R28, R64, R18, R28 ;  /* 0x00000012401c723c */ /* 0x000fe2000004181c */
[----:B------:R-:W2:Y:S05]  /*3be0*/  LDSM.16.M88.4 R16, [R209+0xc000] ;  /* 0x00c00000d110783b */ /* 0x000eaa0000000200 */
[C---:B------:R-:W-:Y:S06]  /*3bf0*/  HMMA.16816.F32.BF16 R68, R92.reuse, R86, R68 ;  /* 0x000000565c44723c */ /* 0x040fec0000041844 */
[----:B------:R-:W-:Y:S06]  /*3c00*/  HMMA.16816.F32.BF16 R72, R92, R84, R72 ;  /* 0x000000545c48723c */ /* 0x000fec0000041848 */
[C---:B---3--:R-:W-:Y:S06]  /*3c10*/  HMMA.16816.F32.BF16 R80, R64.reuse, R56, R80 ;  /* 0x000000384050723c */ /* 0x048fec0000041850 */
[----:B------:R-:W-:Y:S06]  /*3c20*/  HMMA.16816.F32.BF16 R76, R64, R58, R76 ;  /* 0x0000003a404c723c */ /* 0x000fec000004184c */
[C---:B----4-:R-:W-:Y:S06]  /*3c30*/  HMMA.16816.F32.BF16 R48, R24.reuse, R36, R48 ;  /* 0x000000241830723c */ /* 0x050fec0000041830 */
[C---:B------:R-:W-:Y:S01]  /*3c40*/  HMMA.16816.F32.BF16 R60, R24.reuse, R38, R60 ;  /* 0x00000026183c723c */ /* 0x040fe2000004183c */
[----:B------:R-:W3:Y:S05]  /*3c50*/  LDSM.16.M88.4 R36, [R207+0x17800] ;  /* 0x01780000cf24783b */ /* 0x000eea0000000200 */
[C---:B------:R-:W-:Y:S01]  /*3c60*/  HMMA.16816.F32.BF16 R84, R24.reuse, R40, R32 ;  /* 0x000000281854723c */ /* 0x040fe20000041820 */
[----:B------:R-:W4:Y:S05]  /*3c70*/  LDSM.16.M88.4 R32, [R200+0x6800] ;  /* 0x00680000c820783b */ /* 0x000f2a0000000200 */
[----:B------:R-:W-:Y:S01]  /*3c80*/  HMMA.16816.F32.BF16 R28, R24, R42, R28 ;  /* 0x0000002a181c723c */ /* 0x000fe2000004181c */
[----:B------:R-:W4:Y:S05]  /*3c90*/  LDSM.16.M88.4 R40, [R200+0x7000] ;  /* 0x00700000c828783b */ /* 0x000f2a0000000200 */
[----:B-----5:R-:W-:Y:S06]  /*3ca0*/  HMMA.16816.F32.BF16 R68, R64, R54, R68 ;  /* 0x000000364044723c */ /* 0x020fec0000041844 */
[C---:B-1----:R-:W-:Y:S06]  /*3cb0*/  HMMA.16816.F32.BF16 R80, R24.reuse, R44, R80 ;  /* 0x0000002c1850723c */ /* 0x042fec0000041850 */
[----:B------:R-:W-:Y:S01]  /*3cc0*/  HMMA.16816.F32.BF16 R76, R24, R46, R76 ;  /* 0x0000002e184c723c */ /* 0x000fe2000004184c */
[----:B------:R-:W1:Y:S01]  /*3cd0*/  LDSM.16.M88.4 R44, [R200+0x7800] ;  /* 0x00780000c82c783b */ /* 0x000e620000000200 */
[----:B------:R-:W-:-:S04]  /*3ce0*/  DEPBAR.LE SB0, 0x0 ;  /* 0x000080000000791a */ /* 0x000fc80000000000 */
[----:B------:R-:W-:Y:S06]  /*3cf0*/  HMMA.16816.F32.BF16 R72, R64, R52, R72 ;  /* 0x000000344048723c */ /* 0x000fec0000041848 */
[C---:B--2---:R-:W-:Y:S06]  /*3d00*/  HMMA.16816.F32.BF16 R84, R16.reuse, R20, R84 ;  /* 0x000000141054723c */ /* 0x044fec0000041854 */
[----:B------:R-:W-:Y:S01]  /*3d10*/  HMMA.16816.F32.BF16 R28, R16, R22, R28 ;  /* 0x00000016101c723c */ /* 0x000fe2000004181c */
[----:B------:R-:W-:Y:S01]  /*3d20*/  LOP3.LUT R21, R14, 0x6, RZ, 0xc0, !PT ;  /* 0x000000060e157812 */ /* 0x000fe200078ec0ff */
[----:B------:R-:W-:-:S04]  /*3d30*/  IMAD.U32 R14, RZ, RZ, UR16 ;  /* 0x00000010ff0e7e24 */ /* 0x000fc8000f8e00ff */
[----:B---3--:R-:W-:Y:S01]  /*3d40*/  HMMA.16816.F32.BF16 R68, R24, R38, R68 ;  /* 0x000000261844723c */ /* 0x008fe20000041844 */
[----:B------:R-:W-:Y:S01]  /*3d50*/  IMAD R0, R0, 0x40, R21 ;  /* 0x0000004000007824 */ /* 0x000fe200078e0215 */
[C---:B------:R-:W-:Y:S01]  /*3d60*/  VIMNMX R23, R9.reuse, UR27, PT ;  /* 0x0000001b09177c48 */ /* 0x040fe2000bfe0100 */
[----:B------:R-:W-:Y:S01]  /*3d70*/  IMAD.U32 R22, RZ, RZ, UR27 ;  /* 0x0000001bff167e24 */ /* 0x000fe2000f8e00ff */
[----:B------:R-:W-:Y:S01]  /*3d80*/  UIADD3 UR27, UR30, -0x4ab325aa, URZ ;  /* 0xb54cda561e1b7890 */ /* 0x000fe2000fffe03f */
[C---:B------:R-:W-:Y:S01]  /*3d90*/  VIADD R20, R0.reuse, 0x1 ;  /* 0x0000000100147836 */ /* 0x040fe20000000000 */
[C---:B----4-:R-:W-:Y:S01]  /*3da0*/  HMMA.16816.F32.BF16 R48, R16.reuse, R32, R48 ;  /* 0x000000201030723c */ /* 0x050fe20000041830 */
[C---:B------:R-:W-:Y:S01]  /*3db0*/  VIADD R21, R0.reuse, 0x8 ;  /* 0x0000000800157836 */ /* 0x040fe20000000000 */
[----:B------:R-:W-:Y:S01]  /*3dc0*/  VIADDMNMX R22, R9, 0x8, R22, PT ;  /* 0x0000000809167846 */ /* 0x000fe20003800116 */
[----:B------:R-:W-:Y:S01]  /*3dd0*/  VIADD R9, R0, 0x9 ;  /* 0x0000000900097836 */ /* 0x000fe20000000000 */
[-C--:B------:R-:W-:Y:S01]  /*3de0*/  ISETP.GE.AND P5, PT, R20, R23.reuse, PT ;  /* 0x000000171400720c */ /* 0x080fe20003fa6270 */
[----:B------:R-:W-:Y:S01]  /*3df0*/  VIADD R7, R0, 0x10 ;  /* 0x0000001000077836 */ /* 0x000fe20000000000 */
[----:B------:R-:W-:Y:S01]  /*3e00*/  HMMA.16816.F32.BF16 R60, R16, R34, R60 ;  /* 0x00000022103c723c */ /* 0x000fe2000004183c */
[----:B------:R-:W-:Y:S01]  /*3e10*/  ISETP.GE.AND P2, PT, R20, R22, PT ;  /* 0x000000161400720c */ /* 0x000fe20003f46270 */
[----:B------:R-:W-:Y:S01]  /*3e20*/  IMAD R14, R14, 0x8, R97 ;  /* 0x000000080e0e7824 */ /* 0x000fe200078e0261 */
[----:B------:R-:W-:-:S02]  /*3e30*/  ISETP.GE.AND P3, PT, R9, R23, PT ;  /* 0x000000170900720c */ /* 0x000fc40003f66270 */
[-C--:B------:R-:W-:Y:S01]  /*3e40*/  ISETP.GE.AND P0, PT, R9, R22.reuse, PT ;  /* 0x000000160900720c */ /* 0x080fe20003f06270 */
[----:B------:R-:W-:Y:S01]  /*3e50*/  HMMA.16816.F32.BF16 R72, R24, R36, R72 ;  /* 0x000000241848723c */ /* 0x000fe20000041848 */
[----:B------:R-:W-:Y:S01]  /*3e60*/  FSEL R6, R85, -INF , !P5 ;  /* 0xff80000055067808 */ /* 0x000fe20006800000 */
[C---:B------:R-:W-:Y:S01]  /*3e70*/  VIADD R9, R0.reuse, 0x11 ;  /* 0x0000001100097836 */ /* 0x040fe20000000000 */
[CC--:B------:R-:W-:Y:S02]  /*3e80*/  ISETP.GE.AND P4, PT, R21.reuse, R23.reuse, PT ;  /* 0x000000171500720c */ /* 0x0c0fe40003f86270 */
[-C--:B------:R-:W-:Y:S01]  /*3e90*/  ISETP.GE.AND P1, PT, R21, R22.reuse, PT ;  /* 0x000000161500720c */ /* 0x080fe20003f26270 */
[C---:B------:R-:W-:Y:S01]  /*3ea0*/  HMMA.16816.F32.BF16 R80, R16.reuse, R40, R80 ;  /* 0x000000281050723c */ /* 0x040fe20000041850 */
[C---:B------:R-:W-:Y:S02]  /*3eb0*/  ISETP.GE.AND P6, PT, R7.reuse, R23, PT ;  /* 0x000000170700720c */ /* 0x040fe40003fc6270 */
[----:B------:R-:W-:Y:S01]  /*3ec0*/  ISETP.GE.AND P5, PT, R7, R22, PT ;  /* 0x000000160700720c */ /* 0x000fe20003fa6270 */
[----:B------:R-:W-:Y:S01]  /*3ed0*/  VIADD R7, R0, 0x18 ;  /* 0x0000001800077836 */ /* 0x000fe20000000000 */
[----:B------:R-:W-:Y:S01]  /*3ee0*/  FSEL R52, R87, -INF , !P2 ;  /* 0xff80000057347808 */ /* 0x000fe20005000000 */
[----:B------:R-:W-:Y:S01]  /*3ef0*/  HMMA.16816.F32.BF16 R76, R16, R42, R76 ;  /* 0x0000002a104c723c */ /* 0x000fe2000004184c */
[----:B------:R-:W-:-:S02]  /*3f00*/  FSEL R32, R28, -INF , !P4 ;  /* 0xff8000001c207808 */ /* 0x000fc40006000000 */
[----:B------:R-:W-:Y:S02]  /*3f10*/  FSEL R54, R30, -INF , !P1 ;  /* 0xff8000001e367808 */ /* 0x000fe40004800000 */
[CC--:B------:R-:W-:Y:S01]  /*3f20*/  ISETP.GE.AND P2, PT, R9.reuse, R23.reuse, PT ;  /* 0x000000170900720c */ /* 0x0c0fe20003f46270 */
[C---:B-1----:R-:W-:Y:S01]  /*3f30*/  HMMA.16816.F32.BF16 R68, R16.reuse, R46, R68 ;  /* 0x0000002e1044723c */ /* 0x042fe20000041844 */
[-C--:B------:R-:W-:Y:S01]  /*3f40*/  ISETP.GE.AND P4, PT, R9, R22.reuse, PT ;  /* 0x000000160900720c */ /* 0x080fe20003f86270 */
[C---:B------:R-:W-:Y:S01]  /*3f50*/  VIADD R9, R0.reuse, 0x20 ;  /* 0x0000002000097836 */ /* 0x040fe20000000000 */
[----:B------:R-:W-:Y:S02]  /*3f60*/  FSEL R30, R29, -INF , !P3 ;  /* 0xff8000001d1e7808 */ /* 0x000fe40005800000 */
[C---:B------:R-:W-:Y:S01]  /*3f70*/  ISETP.GE.AND P1, PT, R7.reuse, R23, PT ;  /* 0x000000170700720c */ /* 0x040fe20003f26270 */
[----:B------:R-:W-:Y:S01]  /*3f80*/  HMMA.16816.F32.BF16 R72, R16, R44, R72 ;  /* 0x0000002c1048723c */ /* 0x000fe20000041848 */
[----:B------:R-:W-:Y:S01]  /*3f90*/  BAR.SYNC.DEFER_BLOCKING 0x0 ;  /* 0x0000000000007b1d */ /* 0x000fe20000010000 */
[----:B------:R-:W-:Y:S01]  /*3fa0*/  ISETP.GE.AND P3, PT, R7, R22, PT ;  /* 0x000000160700720c */ /* 0x000fe20003f66270 */
[----:B------:R-:W-:Y:S01]  /*3fb0*/  VIADD R7, R0, 0x19 ;  /* 0x0000001900077836 */ /* 0x000fe20000000000 */
[----:B------:R-:W-:-:S02]  /*3fc0*/  FSEL R50, R50, -INF , !P5 ;  /* 0xff80000032327808 */ /* 0x000fc40006800000 */
[----:B------:R-:W-:Y:S02]  /*3fd0*/  FSEL R28, R49, -INF , !P2 ;  /* 0xff800000311c7808 */ /* 0x000fe40005000000 */
[----:B------:R-:W-:Y:S02]  /*3fe0*/  FSEL R56, R31, -INF , !P0 ;  /* 0xff8000001f387808 */ /* 0x000fe40004000000 */
[----:B------:R-:W-:Y:S02]  /*3ff0*/  FSEL R48, R48, -INF , !P6 ;  /* 0xff80000030307808 */ /* 0x000fe40007000000 */
        /* <DEDUP_REMOVED lines=29> */
[----:B------:R-:W-:Y:S02]  /*41d0*/  PLOP3.LUT P0, PT, PT, PT, UP0, 0x80, 0x0 ;  /* 0x000000000000781c */ /* 0x000fe40003f0f008 */
        /* <DEDUP_REMOVED lines=9> */
[----:B------:R-:W-:Y:S02]  /*4270*/  FSEL R98, R74, -INF , !P4 ;  /* 0xff8000004a627808 */ /* 0x000fe40006000000 */
[----:B------:R-:W-:Y:S02]  /*4280*/  FSEL R84, R84, -INF , !P5 ;  /* 0xff80000054547808 */ /* 0x000fe40006800000 */
        /* <DEDUP_REMOVED lines=91> */
.L_x_1034:
[----:B------:R-:W-:Y:S05]  /*4840*/  BSYNC B0 ;  /* 0x0000000000007941 */ /* 0x000fea0003800000 */
.L_x_1033:
[----:B------:R-:W0:Y:S02]  /*4850*/  LDGDEPBAR ;  /* 0x00000000000079af */ /* 0x000e240000000000 */
.L_x_1032:
        /* <DEDUP_REMOVED lines=27> */
[----:B------:R-:W-:Y:S01]  /*4a10*/  IMAD.U32 R128, RZ, RZ, UR14 ;  /* 0x0000000eff807e24 */ /* 0x000fe2000f8e00ff */
[----:B------:R-:W-:Y:S01]  /*4a20*/  FMNMX.FTZ R7, R120, R7, !PT ;  /* 0x0000000778077209 */ /* 0x000fe20007810000 */
[----:B------:R-:W-:Y:S01]  /*4a30*/  STL.64 [R1+0x68], R10 ;  /* 0x0000680a01007387 */ /* 0x000fe20000100a00 */
        /* <DEDUP_REMOVED lines=13> */
[----:B--2---:R-:W-:Y:S02]  /*4b10*/  FMNMX.FTZ R20, R114, R7, !PT ;  /* 0x0000000772147209 */ /* 0x004fe40007810000 */
[----:B-1----:R-:W-:Y:S02]  /*4b20*/  FMNMX.FTZ R18, R16, R9, !PT ;  /* 0x0000000910127209 */ /* 0x002fe40007810000 */
[----:B------:R-:W-:Y:S01]  /*4b30*/  LOP3.LUT R9, R2, UR30, RZ, 0x3c, !PT ;  /* 0x0000001e02097c12 */ /* 0x000fe2000f8e3cff */
[----:B------:R-:W1:Y:S01]  /*4b40*/  SHFL.BFLY PT, R7, R20, 0x2, 0x1f ;  /* 0x0c401f0014077f89 */ /* 0x000e6200000e0000 */
[----:B------:R-:W-:Y:S01]  /*4b50*/  LOP3.LUT R2, R177, UR6, RZ, 0x3c, !PT ;  /* 0x00000006b1027c12 */ /* 0x000fe2000f8e3cff */
[----:B------:R-:W-:Y:S01]  /*4b60*/  ULDC UR6, c[0x0][0x2ec] ;  /* 0x0000bb0000067ab9 */ /* 0x000fe20000000800 */
[----:B------:R-:W-:Y:S01]  /*4b70*/  LEA R208, R4, UR4, 0x1 ;  /* 0x0000000404d07c11 */ /* 0x000fe2000f8e08ff */
[----:B------:R-:W2:Y:S01]  /*4b80*/  SHFL.BFLY PT, R25, R18, 0x2, 0x1f ;  /* 0x0c401f0012197f89 */ /* 0x000ea200000e0000 */
[----:B------:R-:W-:Y:S01]  /*4b90*/  LEA R128, R128, UR14, 0x10 ;  /* 0x0000000e80807c11 */ /* 0x000fe2000f8e80ff */
[----:B------:R-:W-:Y:S01]  /*4ba0*/  IMAD.WIDE.U32 R172, R2, -0x326172a9, RZ ;  /* 0xcd9e8d5702ac7825 */ /* 0x000fe200078e00ff */
[----:B------:R-:W-:Y:S01]  /*4bb0*/  UIADD3 UR4, UR47, 0x1, URZ ;  /* 0x000000012f047890 */ /* 0x000fe2000fffe03f */
[----:B------:R-:W-:Y:S02]  /*4bc0*/  LDSM.16.MT88.4 R140, [R208+0x18000] ;  /* 0x01800000d08c783b */ /* 0x000fe40000004200 */
[--C-:B------:R-:W-:Y:S01]  /*4bd0*/  IMAD R206, R5, 0x2, R208.reuse ;  /* 0x0000000205ce7824 */ /* 0x100fe200078e02d0 */
[----:B------:R-:W-:Y:S01]  /*4be0*/  ULOP3.LUT UR4, UR4, UR31, URZ, 0x3c, !UPT ;  /* 0x0000001f04047292 */ /* 0x000fe2000f8e3c3f */
[C---:B------:R-:W-:Y:S01]  /*4bf0*/  IMAD R205, R3.reuse, 0x2, R208 ;  /* 0x0000000203cd7824 */ /* 0x040fe200078e02d0 */
[----:B------:R-:W-:Y:S01]  /*4c00*/  LDSM.16.MT88.4 R40, [R208+0x18800] ;  /* 0x01880000d028783b */ /* 0x000fe20000004200 */
[----:B------:R-:W-:-:S03]  /*4c10*/  IMAD R204, R3, 0x2, R206 ;  /* 0x0000000203cc7824 */ /* 0x000fc600078e02ce */
[----:B------:R-:W-:Y:S04]  /*4c20*/  LDSM.16.MT88.4 R148, [R206+0x18000] ;  /* 0x01800000ce94783b */ /* 0x000fe80000004200 */
[----:B------:R-:W-:Y:S01]  /*4c30*/  LDSM.16.MT88.4 R156, [R205+0x18000] ;  /* 0x01800000cd9c783b */ /* 0x000fe20000004200 */
[----:B-1----:R-:W-:-:S03]  /*4c40*/  FMNMX.FTZ R7, R20, R7, !PT ;  /* 0x0000000714077209 */ /* 0x002fc60007810000 */
[----:B------:R-:W-:Y:S01]  /*4c50*/  LDSM.16.MT88.4 R36, [R204+0x18000] ;  /* 0x01800000cc24783b */ /* 0x000fe20000004200 */
[----:B------:R-:W-:Y:S02]  /*4c60*/  LOP3.LUT R20, R175, R9, RZ, 0x3c, !PT ;  /* 0x00000009af147212 */ /* 0x000fe400078e3cff */
[----:B--2---:R-:W-:Y:S01]  /*4c70*/  FMNMX.FTZ R25, R18, R25, !PT ;  /* 0x0000001912197209 */ /* 0x004fe20007810000 */
[----:B------:R-:W1:Y:S02]  /*4c80*/  SHFL.BFLY PT, R0, R7, 0x1, 0x1f ;  /* 0x0c201f0007007f89 */ /* 0x000e6400000e0000 */
[----:B------:R-:W-:Y:S02]  /*4c90*/  IMAD.WIDE.U32 R20, R20, -0x2daee0ad, RZ ;  /* 0xd2511f5314147825 */ /* 0x000fe400078e00ff */
[----:B------:R-:W2:Y:S03]  /*4ca0*/  SHFL.BFLY PT, R2, R25, 0x1, 0x1f ;  /* 0x0c201f0019027f89 */ /* 0x000ea600000e0000 */
[----:B------:R-:W-:Y:S01]  /*4cb0*/  LOP3.LUT R18, R21, UR5, R176, 0x96, !PT ;  /* 0x0000000515127c12 */ /* 0x000fe2000f8e96b0 */
[----:B------:R-:W-:Y:S01]  /*4cc0*/  UIADD3 UR5, UR30, 0x1715609d, URZ ;  /* 0x1715609d1e057890 */ /* 0x000fe2000fffe03f */
[----:B------:R-:W-:Y:S01]  /*4cd0*/  LDSM.16.MT88.4 R68, [R204+0x1a000] ;  /* 0x01a00000cc44783b */ /* 0x000fe20000004200 */
[----:B------:R-:W-:-:S02]  /*4ce0*/  LOP3.LUT R176, R177, UR4, RZ, 0x3c, !PT ;  /* 0x00000004b1b07c12 */ /* 0x000fc4000f8e3cff */
[----:B------:R-:W-:Y:S01]  /*4cf0*/  IMAD.WIDE.U32 R18, R18, -0x326172a9, RZ ;  /* 0xcd9e8d5712127825 */ /* 0x000fe200078e00ff */
[----:B------:R-:W-:Y:S03]  /*4d00*/  LDSM.16.MT88.4 R44, [R208+0x1a000] ;  /* 0x01a00000d02c783b */ /* 0x000fe60000004200 */
[----:B------:R-:W-:Y:S01]  /*4d10*/  IMAD.WIDE.U32 R176, R176, -0x326172a9, RZ ;  /* 0xcd9e8d57b0b07825 */ /* 0x000fe200078e00ff */
[----:B------:R-:W-:Y:S01]  /*4d20*/  LOP3.LUT R172, R19, UR45, R172, 0x96, !PT ;  /* 0x0000002d13ac7c12 */ /* 0x000fe2000f8e96ac */
[----:B------:R-:W-:Y:S04]  /*4d30*/  LDSM.16.MT88.4 R80, [R205+0x1a800] ;  /* 0x01a80000cd50783b */ /* 0x000fe80000004200 */
[----:B------:R-:W-:Y:S01]  /*4d40*/  LDSM.16.MT88.4 R72, [R208+0x1a800] ;  /* 0x01a80000d048783b */ /* 0x000fe20000004200 */
[----:B-1----:R-:W-:-:S02]  /*4d50*/  FMNMX.FTZ R0, R7, R0, !PT ;  /* 0x0000000007007209 */ /* 0x002fc40007810000 */
[----:B------:R-:W-:Y:S01]  /*4d60*/  LOP3.LUT R7, R173, UR46, R174, 0x96, !PT ;  /* 0x0000002ead077c12 */ /* 0x000fe2000f8e96ae */
[----:B------:R-:W-:Y:S01]  /*4d70*/  IMAD.WIDE.U32 R172, R172, -0x2daee0ad, RZ ;  /* 0xd2511f53acac7825 */ /* 0x000fe200078e00ff */
[----:B------:R-:W-:-:S03]  /*4d80*/  FSETP.NEU.FTZ.AND P1, PT, R0, -INF , PT ;  /* 0xff8000000000780b */ /* 0x000fc60003f3d000 */
[----:B------:R-:W-:Y:S01]  /*4d90*/  FMUL.FTZ R241, R0, UR6 ;  /* 0x0000000600f17c20 */ /* 0x000fe20008410000 */
[----:B--2---:R-:W-:Y:S01]  /*4da0*/  FMNMX.FTZ R2, R25, R2, !PT ;  /* 0x0000000219027209 */ /* 0x004fe20007810000 */
[----:B------:R-:W-:Y:S01]  /*4db0*/  IMAD.WIDE.U32 R246, R7, -0x2daee0ad, RZ ;  /* 0xd2511f5307f67825 */ /* 0x000fe200078e00ff */
[----:B------:R-:W-:Y:S01]  /*4dc0*/  LDSM.16.MT88.4 R76, [R208+0x1c000] ;  /* 0x01c00000d04c783b */ /* 0x000fe20000004200 */
[----:B------:R-:W-:Y:S02]  /*4dd0*/  LOP3.LUT R174, R177, UR46, R174, 0x96, !PT ;  /* 0x0000002eb1ae7c12 */ /* 0x000fe4000f8e96ae */
[----:B------:R-:W-:Y:S01]  /*4de0*/  FSEL R241, R241, RZ, P1 ;  /* 0x000000fff1f17208 */ /* 0x000fe20000800000 */
[----:B------:R-:W-:Y:S01]  /*4df0*/  FMUL.FTZ R233, R2, UR6 ;  /* 0x0000000602e97c20 */ /* 0x000fe20008410000 */
[----:B------:R-:W-:Y:S01]  /*4e00*/  LOP3.LUT R7, R247, UR44, R20, 0x96, !PT ;  /* 0x0000002cf7077c12 */ /* 0x000fe2000f8e9614 */
[----:B------:R-:W-:Y:S01]  /*4e10*/  LDSM.16.MT88.4 R92, [R205+0x1c000] ;  /* 0x01c00000cd5c783b */ /* 0x000fe20000004200 */
[----:B------:R-:W-:Y:S01]  /*4e20*/  LOP3.LUT R246, R173, UR42, R246, 0x96, !PT ;  /* 0x0000002aadf67c12 */ /* 0x000fe2000f8e96f6 */
[--C-:B------:R-:W-:Y:S01]  /*4e30*/  FFMA.FTZ R244, R86, UR6, -R241.reuse ;  /* 0x0000000656f47c23 */ /* 0x100fe200080108f1 */
[----:B------:R-:W-:Y:S01]  /*4e40*/  FFMA.FTZ R235, R52, UR6, -R241 ;  /* 0x0000000634eb7c23 */ /* 0x000fe200080108f1 */
[----:B------:R-:W-:Y:S01]  /*4e50*/  IMAD.WIDE.U32 R166, R7, -0x326172a9, RZ ;  /* 0xcd9e8d5707a67825 */ /* 0x000fe200078e00ff */
[----:B------:R-:W-:-:S03]  /*4e60*/  FSETP.NEU.FTZ.AND P1, PT, R2, -INF , PT ;  /* 0xff8000000200780b */ /* 0x000fc60003f3d000 */
[--C-:B------:R-:W-:Y:S01]  /*4e70*/  FFMA.FTZ R227, R54, UR6, -R241.reuse ;  /* 0x0000000636e37c23 */ /* 0x100fe200080108f1 */
[--C-:B------:R-:W-:Y:S01]  /*4e80*/  FFMA.FTZ R228, R56, UR6, -R241.reuse ;  /* 0x0000000638e47c23 */ /* 0x100fe200080108f1 */
[----:B------:R-:W-:Y:S01]  /*4e90*/  IMAD.WIDE.U32 R246, R246, -0x326172a9, RZ ;  /* 0xcd9e8d57f6f67825 */ /* 0x000fe200078e00ff */
[----:B------:R-:W-:Y:S01]  /*4ea0*/  LOP3.LUT R7, R167, UR43, R18, 0x96, !PT ;  /* 0x0000002ba7077c12 */ /* 0x000fe2000f8e9612 */
[----:B------:R-:W-:Y:S01]  /*4eb0*/  MUFU.EX2 R244, R244 ;  /* 0x000000f400f47308 */ /* 0x000fe20000000800 */
[----:B------:R-:W-:Y:S01]  /*4ec0*/  FSEL R233, R233, RZ, P1 ;  /* 0x000000ffe9e97208 */ /* 0x000fe20000800000 */
[----:B------:R-:W-:Y:S01]  /*4ed0*/  FFMA.FTZ R232, R50, UR6, -R241 ;  /* 0x0000000632e87c23 */ /* 0x000fe200080108f1 */
[----:B------:R-:W-:Y:S01]  /*4ee0*/  LOP3.LUT R166, R247, UR41, R166, 0x96, !PT ;  /* 0x00000029f7a67c12 */ /* 0x000fe2000f8e96a6 */
[----:B------:R-:W-:-:S04]  /*4ef0*/  IMAD.WIDE.U32 R170, R7, -0x2daee0ad, RZ ;  /* 0xd2511f5307aa7825 */ /* 0x000fc800078e00ff */
[----:B------:R-:W-:Y:S01]  /*4f00*/  FFMA.FTZ R125, R58, UR6, -R241 ;  /* 0x000000063a7d7c23 */ /* 0x000fe200080108f1 */
[--C-:B------:R-:W-:Y:S01]  /*4f10*/  FFMA.FTZ R242, R32, UR6, -R233.reuse ;  /* 0x0000000620f27c23 */ /* 0x100fe200080108e9 */
[--C-:B------:R-:W-:Y:S01]  /*4f20*/  FFMA.FTZ R229, R30, UR6, -R233.reuse ;  /* 0x000000061ee57c23 */ /* 0x100fe200080108e9 */
[----:B------:R-:W-:Y:S01]  /*4f30*/  IMAD.WIDE.U32 R166, R166, -0x2daee0ad, RZ ;  /* 0xd2511f53a6a67825 */ /* 0x000fe200078e00ff */
[----:B------:R-:W-:Y:S01]  /*4f40*/  LOP3.LUT R172, R171, UR40, R172, 0x96, !PT ;  /* 0x00000028abac7c12 */ /* 0x000fe2000f8e96ac */
[----:B------:R-:W1:Y:S02]  /*4f50*/  MUFU.EX2 R235, R235 ;  /* 0x000000eb00eb7308 */ /* 0x000e640000000800 */
[--C-:B------:R-:W-:Y:S01]  /*4f60*/  FFMA.FTZ R231, R84, UR6, -R233.reuse ;  /* 0x0000000654e77c23 */ /* 0x100fe200080108e9 */
[----:B------:R-:W-:Y:S01]  /*4f70*/  FFMA.FTZ R230, R6, UR6, -R233 ;  /* 0x0000000606e67c23 */ /* 0x000fe200080108e9 */
[----:B------:R-:W-:Y:S01]  /*4f80*/  LOP3.LUT R170, R167, UR7, R170, 0x96, !PT ;  /* 0x00000007a7aa7c12 */ /* 0x000fe2000f8e96aa */
[----:B------:R-:W-:-:S04]  /*4f90*/  IMAD.WIDE.U32 R172, R172, -0x326172a9, RZ ;  /* 0xcd9e8d57acac7825 */ /* 0x000fc800078e00ff */
[----:B------:R-:W-:Y:S01]  /*4fa0*/  FFMA.FTZ R126, R62, UR6, -R241 ;  /* 0x000000063e7e7c23 */ /* 0x000fe200080108f1 */
[--C-:B------:R-:W-:Y:S01]  /*4fb0*/  FFMA.FTZ R240, R48, UR6, -R233.reuse ;  /* 0x0000000630f07c23 */ /* 0x100fe200080108e9 */
[--C-:B------:R-:W-:Y:S01]  /*4fc0*/  FFMA.FTZ R237, R28, UR6, -R233.reuse ;  /* 0x000000061ced7c23 */ /* 0x100fe200080108e9 */
[----:B------:R-:W-:Y:S01]  /*4fd0*/  IMAD.WIDE.U32 R170, R170, -0x326172a9, RZ ;  /* 0xcd9e8d57aaaa7825 */ /* 0x000fe200078e00ff */
[----:B------:R-:W-:Y:S01]  /*4fe0*/  MUFU.EX2 R227, R227 ;  /* 0x000000e300e37308 */ /* 0x000fe20000000800 */
[----:B------:R-:W-:Y:S02]  /*4ff0*/  LOP3.LUT R246, R173, UR5, R246, 0x96, !PT ;  /* 0x00000005adf67c12 */ /* 0x000fe4000f8e96f6 */
[--C-:B------:R-:W-:Y:S01]  /*5000*/  FFMA.FTZ R127, R60, UR6, -R233.reuse ;  /* 0x000000063c7f7c23 */ /* 0x100fe200080108e9 */
[----:B------:R-:W-:Y:S01]  /*5010*/  FFMA.FTZ R130, R24, UR6, -R233 ;  /* 0x0000000618827c23 */ /* 0x000fe200080108e9 */
[--C-:B------:R-:W-:Y:S01]  /*5020*/  SHF.R.U32.HI R25, RZ, 0x10, R170.reuse ;  /* 0x00000010ff197819 */ /* 0x100fe200000116aa */
[----:B------:R-:W-:Y:S01]  /*5030*/  FFMA.FTZ R131, R26, UR6, -R241 ;  /* 0x000000061a837c23 */ /* 0x000fe200080108f1 */
[----:B------:R-:W-:Y:S01]  /*5040*/  SHF.R.U32.HI R7, RZ, 0x18, R170 ;  /* 0x00000018ff077819 */ /* 0x000fe200000116aa */
[----:B------:R-:W-:Y:S01]  /*5050*/  IMAD.WIDE.U32 R246, R246, -0x2daee0ad, RZ ;  /* 0xd2511f53f6f67825 */ /* 0x000fe200078e00ff */
[----:B------:R-:W2:Y:S01]  /*5060*/  MUFU.EX2 R228, R228 ;  /* 0x000000e400e47308 */ /* 0x000ea20000000800 */
[----:B------:R-:W-:Y:S01]  /*5070*/  LOP3.LUT R32, R25, 0xff, RZ, 0xc0, !PT ;  /* 0x000000ff19207812 */ /* 0x000fe200078ec0ff */
[----:B------:R-:W-:Y:S01]  /*5080*/  LDSM.16.MT88.4 R52, [R206+0x1a000] ;  /* 0x01a00000ce34783b */ /* 0x000fe20000004200 */
[----:B------:R-:W-:Y:S01]  /*5090*/  LOP3.LUT R31, R171, UR27, R172, 0x96, !PT ;  /* 0x0000001bab1f7c12 */ /* 0x000fe2000f8e96ac */
[----:B------:R-:W-:Y:S01]  /*50a0*/  FFMA.FTZ R226, R124, UR6, -R233 ;  /* 0x000000067ce27c23 */ /* 0x000fe200080108e9 */
[----:B------:R-:W-:Y:S01]  /*50b0*/  PRMT R7, R32, 0x5410, R7 ;  /* 0x0000541020077816 */ /* 0x000fe20000000007 */
[----:B------:R-:W-:Y:S01]  /*50c0*/  LDSM.16.MT88.4 R60, [R205+0x1a000] ;  /* 0x01a00000cd3c783b */ /* 0x000fe20000004200 */
[----:B------:R-:W-:Y:S01]  /*50d0*/  SHF.R.U32.HI R32, RZ, 0x10, R31 ;  /* 0x00000010ff207819 */ /* 0x000fe2000001161f */
[----:B------:R-:W-:Y:S01]  /*50e0*/  MUFU.EX2 R242, R242 ;  /* 0x000000f200f27308 */ /* 0x000fe20000000800 */
[C---:B------:R-:W-:Y:S01]  /*50f0*/  LOP3.LUT R6, R31.reuse, 0xffff, RZ, 0xc0, !PT ;  /* 0x0000ffff1f067812 */ /* 0x040fe200078ec0ff */
[----:B------:R-:W-:Y:S01]  /*5100*/  LDSM.16.MT88.4 R84, [R206+0x1c000] ;  /* 0x01c00000ce54783b */ /* 0x000fe20000004200 */
[----:B------:R-:W-:Y:S01]  /*5110*/  LOP3.LUT R33, R31, 0xff, RZ, 0xc0, !PT ;  /* 0x000000ff1f217812 */ /* 0x000fe200078ec0ff */
[----:B------:R-:W-:Y:S01]  /*5120*/  FFMA.FTZ R225, R122, UR6, -R233 ;  /* 0x000000067ae17c23 */ /* 0x000fe200080108e9 */
[----:B------:R-:W-:Y:S01]  /*5130*/  SHF.R.U32.HI R31, RZ, 0x18, R31 ;  /* 0x00000018ff1f7819 */ /* 0x000fe2000001161f */
[--C-:B------:R-:W-:Y:S01]  /*5140*/  FFMA.FTZ R220, R120, UR6, -R241.reuse ;  /* 0x0000000678dc7c23 */ /* 0x100fe200080108f1 */
[----:B------:R-:W-:Y:S01]  /*5150*/  LOP3.LUT R32, R32, 0xff, RZ, 0xc0, !PT ;  /* 0x000000ff20207812 */ /* 0x000fe200078ec0ff */
[----:B------:R-:W3:Y:S01]  /*5160*/  MUFU.EX2 R229, R229 ;  /* 0x000000e500e57308 */ /* 0x000ee20000000800 */
[----:B-1----:R-:W-:Y:S01]  /*5170*/  F2FP.BF16.F32.PACK_AB R234, R235, R244 ;  /* 0x000000f4ebea723e */ /* 0x002fe200000010ff */
[----:B------:R-:W-:Y:S01]  /*5180*/  FFMA.FTZ R219, R118, UR6, -R241 ;  /* 0x0000000676db7c23 */ /* 0x000fe200080108f1 */
[----:B------:R-:W-:Y:S01]  /*5190*/  PRMT R31, R32, 0x5410, R31 ;  /* 0x00005410201f7816 */ /* 0x000fe2000000001f */
[----:B------:R-:W-:Y:S01]  /*51a0*/  FFMA.FTZ R218, R106, UR6, -R241 ;  /* 0x000000066ada7c23 */ /* 0x000fe200080108f1 */
[----:B------:R-:W-:Y:S01]  /*51b0*/  PRMT R243, R234, 0x7632, R243 ;  /* 0x00007632eaf37816 */ /* 0x000fe200000000f3 */
[----:B------:R-:W-:Y:S01]  /*51c0*/  FFMA.FTZ R217, R104, UR6, -R241 ;  /* 0x0000000668d97c23 */ /* 0x000fe200080108f1 */
[----:B------:R-:W-:Y:S01]  /*51d0*/  LOP3.LUT R34, R170, 0xffff, RZ, 0xc0, !PT ;  /* 0x0000ffffaa227812 */ /* 0x000fe200078ec0ff */
[----:B------:R-:W-:Y:S01]  /*51e0*/  MUFU.EX2 R231, R231 ;  /* 0x000000e700e77308 */ /* 0x000fe20000000800 */
[----:B--2---:R-:W-:Y:S01]  /*51f0*/  F2FP.BF16.F32.PACK_AB R167, R228, R227 ;  /* 0x000000e3e4a7723e */ /* 0x004fe200000010ff */
[--C-:B------:R-:W-:Y:S01]  /*5200*/  FFMA.FTZ R224, R110, UR6, -R233.reuse ;  /* 0x000000066ee07c23 */ /* 0x100fe200080108e9 */
[----:B------:R-:W-:Y:S01]  /*5210*/  HSET2.LE.AND R31, R31, R128, PT ;  /* 0x000000801f1f7233 */ /* 0x000fe20003803000 */
[----:B------:R-:W-:Y:S01]  /*5220*/  FFMA.FTZ R223, R108, UR6, -R233 ;  /* 0x000000066cdf7c23 */ /* 0x000fe200080108e9 */
[----:B------:R-:W-:Y:S01]  /*5230*/  PRMT R4, R234, 0x5410, R243 ;  /* 0x00005410ea047816 */ /* 0x000fe200000000f3 */
[----:B------:R-:W-:Y:S01]  /*5240*/  FFMA.FTZ R222, R102, UR6, -R233 ;  /* 0x0000000666de7c23 */ /* 0x000fe200080108e9 */
[----:B------:R-:W-:Y:S01]  /*5250*/  LOP3.LUT R29, R170, 0xff, RZ, 0xc0, !PT ;  /* 0x000000ffaa1d7812 */ /* 0x000fe200078ec0ff */
[----:B------:R-:W1:Y:S01]  /*5260*/  MUFU.EX2 R230, R230 ;  /* 0x000000e600e67308 */ /* 0x000e620000000800 */
[----:B------:R-:W-:-:S02]  /*5270*/  SHF.R.U32.HI R34, RZ, 0x8, R34 ;  /* 0x00000008ff227819 */ /* 0x000fc40000011622 */
[----:B------:R-:W-:Y:S02]  /*5280*/  PRMT R164, R167, 0x7632, R164 ;  /* 0x00007632a7a47816 */ /* 0x000fe400000000a4 */
[----:B------:R-:W-:Y:S02]  /*5290*/  SHF.R.U32.HI R6, RZ, 0x8, R6 ;  /* 0x00000008ff067819 */ /* 0x000fe40000011606 */
[----:B---3--:R-:W-:Y:S01]  /*52a0*/  F2FP.BF16.F32.PACK_AB R129, R229, R242 ;  /* 0x000000f2e581723e */ /* 0x008fe200000010ff */
[----:B------:R-:W-:Y:S01]  /*52b0*/  MUFU.EX2 R232, R232 ;  /* 0x000000e800e87308 */ /* 0x000fe20000000800 */
[----:B------:R-:W-:Y:S02]  /*52c0*/  LOP3.LUT R133, R31, R4, RZ, 0xc0, !PT ;  /* 0x000000041f857212 */ /* 0x000fe400078ec0ff */
[----:B------:R-:W-:Y:S02]  /*52d0*/  PRMT R29, R29, 0x5410, R34 ;  /* 0x000054101d1d7816 */ /* 0x000fe40000000022 */
[----:B------:R-:W-:-:S02]  /*52e0*/  HSET2.LE.AND R4, R7, R128, PT ;  /* 0x0000008007047233 */ /* 0x000fc40003803000 */
[----:B------:R-:W-:Y:S01]  /*52f0*/  LOP3.LUT R30, R246, 0xffff, RZ, 0xc0, !PT ;  /* 0x0000fffff61e7812 */ /* 0x000fe200078ec0ff */
[----:B------:R-:W2:Y:S01]  /*5300*/  MUFU.EX2 R125, R125 ;  /* 0x0000007d007d7308 */ /* 0x000ea20000000800 */
[----:B-1----:R-:W-:Y:S02]  /*5310*/  F2FP.BF16.F32.PACK_AB R236, R230, R231 ;  /* 0x000000e7e6ec723e */ /* 0x002fe400000010ff */
[----:B------:R-:W-:Y:S02]  /*5320*/  SHF.R.U32.HI R27, RZ, 0x10, R246 ;  /* 0x00000010ff1b7819 */ /* 0x000fe400000116f6 */
[----:B------:R-:W-:Y:S02]  /*5330*/  PRMT R135, R167, 0x5410, R164 ;  /* 0x00005410a7877816 */ /* 0x000fe400000000a4 */
[----:B------:R-:W-:Y:S01]  /*5340*/  PRMT R33, R33, 0x5410, R6 ;  /* 0x0000541021217816 */ /* 0x000fe20000000006 */
[----:B------:R-:W-:Y:S01]  /*5350*/  MUFU.EX2 R126, R126 ;  /* 0x0000007e007e7308 */ /* 0x000fe20000000800 */
[----:B------:R-:W-:-:S02]  /*5360*/  PRMT R165, R129, 0x7632, R165 ;  /* 0x0000763281a57816 */ /* 0x000fc400000000a5 */
[----:B------:R-:W-:Y:S02]  /*5370*/  PRMT R245, R236, 0x7632, R245 ;  /* 0x00007632ecf57816 */ /* 0x000fe400000000f5 */
[----:B------:R-:W-:Y:S02]  /*5380*/  SHF.R.U32.HI R30, RZ, 0x8, R30 ;  /* 0x00000008ff1e7819 */ /* 0x000fe4000001161e */
[----:B------:R-:W-:Y:S01]  /*5390*/  SHF.R.U32.HI R6, RZ, 0x18, R246 ;  /* 0x00000018ff067819 */ /* 0x000fe200000116f6 */
[----:B------:R-:W-:Y:S01]  /*53a0*/  MUFU.EX2 R240, R240 ;  /* 0x000000f000f07308 */ /* 0x000fe20000000800 */
[----:B------:R-:W-:Y:S02]  /*53b0*/  LOP3.LUT R27, R27, 0xff, RZ, 0xc0, !PT ;  /* 0x000000ff1b1b7812 */ /* 0x000fe400078ec0ff */
[----:B------:R-:W-:Y:S02]  /*53c0*/  HSET2.LE.AND R29, R29, R128, PT ;  /* 0x000000801d1d7233 */ /* 0x000fe40003803000 */
[----:B------:R-:W-:-:S02]  /*53d0*/  LOP3.LUT R135, R4, R135, RZ, 0xc0, !PT ;  /* 0x0000008704877212 */ /* 0x000fc400078ec0ff */
[----:B------:R-:W-:Y:S01]  /*53e0*/  LOP3.LUT R25, R246, 0xff, RZ, 0xc0, !PT ;  /* 0x000000fff6197812 */ /* 0x000fe200078ec0ff */
[----:B------:R-:W1:Y:S01]  /*53f0*/  MUFU.EX2 R237, R237 ;  /* 0x000000ed00ed7308 */ /* 0x000e620000000800 */
[----:B------:R-:W-:Y:S02]  /*5400*/  PRMT R134, R129, 0x5410, R165 ;  /* 0x0000541081867816 */ /* 0x000fe400000000a5 */
[----:B------:R-:W-:Y:S02]  /*5410*/  LOP3.LUT R4, R247, UR38, R166, 0x96, !PT ;  /* 0x00000026f7047c12 */ /* 0x000fe4000f8e96a6 */
[----:B------:R-:W-:Y:S02]  /*5420*/  HSET2.LE.AND R33, R33, R128, PT ;  /* 0x0000008021217233 */ /* 0x000fe40003803000 */
[----:B------:R-:W-:Y:S01]  /*5430*/  PRMT R132, R236, 0x5410, R245 ;  /* 0x00005410ec847816 */ /* 0x000fe200000000f5 */
[----:B------:R-:W-:Y:S01]  /*5440*/  MUFU.EX2 R127, R127 ;  /* 0x0000007f007f7308 */ /* 0x000fe20000000800 */
[----:B------:R-:W-:-:S02]  /*5450*/  PRMT R27, R27, 0x5410, R6 ;  /* 0x000054101b1b7816 */ /* 0x000fc40000000006 */
[----:B------:R-:W-:Y:S02]  /*5460*/  PRMT R25, R25, 0x5410, R30 ;  /* 0x0000541019197816 */ /* 0x000fe4000000001e */
[----:B------:R-:W-:Y:S02]  /*5470*/  LOP3.LUT R134, R29, R134, RZ, 0xc0, !PT ;  /* 0x000000861d867212 */ /* 0x000fe400078ec0ff */
[C---:B------:R-:W-:Y:S01]  /*5480*/  LOP3.LUT R6, R4.reuse, 0xffff, RZ, 0xc0, !PT ;  /* 0x0000ffff04067812 */ /* 0x040fe200078ec0ff */
[----:B------:R-:W3:Y:S01]  /*5490*/  LDSM.16.MT88.4 R28, [R206+0x18800] ;  /* 0x01880000ce1c783b */ /* 0x000ee20000004200 */
[----:B------:R-:W-:Y:S01]  /*54a0*/  SHF.R.U32.HI R49, RZ, 0x10, R4 ;  /* 0x00000010ff317819 */ /* 0x000fe20000011604 */
[----:B------:R-:W4:Y:S01]  /*54b0*/  MUFU.EX2 R130, R130 ;  /* 0x0000008200827308 */ /* 0x000f220000000800 */
[----:B------:R-:W-:Y:S02]  /*54c0*/  LOP3.LUT R132, R33, R132, RZ, 0xc0, !PT ;  /* 0x0000008421847212 */ /* 0x000fe400078ec0ff */
[----:B------:R-:W-:-:S02]  /*54d0*/  LOP3.LUT R33, R4, 0xff, RZ, 0xc0, !PT ;  /* 0x000000ff04217812 */ /* 0x000fc400078ec0ff */
[----:B------:R-:W-:Y:S02]  /*54e0*/  SHF.R.U32.HI R6, RZ, 0x8, R6 ;  /* 0x00000008ff067819 */ /* 0x000fe40000011606 */
[----:B------:R-:W-:Y:S01]  /*54f0*/  SHF.R.U32.HI R4, RZ, 0x18, R4 ;  /* 0x00000018ff047819 */ /* 0x000fe20000011604 */
[----:B------:R-:W4:Y:S01]  /*5500*/  MUFU.EX2 R131, R131 ;  /* 0x0000008300837308 */ /* 0x000f220000000800 */
[----:B------:R-:W-:Y:S01]  /*5510*/  LOP3.LUT R49, R49, 0xff, RZ, 0xc0, !PT ;  /* 0x000000ff31317812 */ /* 0x000fe200078ec0ff */
[C---:B------:R-:W-:Y:S01]  /*5520*/  HMMA.16816.F32.BF16 R144, R132.reuse, R148, RZ ;  /* 0x000000948490723c */ /* 0x040fe200000418ff */
[----:B------:R-:W-:Y:S02]  /*5530*/  PRMT R33, R33, 0x5410, R6 ;  /* 0x0000541021217816 */ /* 0x000fe40000000006 */
[----:B------:R-:W-:Y:S02]  /*5540*/  PRMT R49, R49, 0x5410, R4 ;  /* 0x0000541031317816 */ /* 0x000fe40000000004 */
[----:B------:R-:W3:Y:S01]  /*5550*/  LDSM.16.MT88.4 R4, [R205+0x18800] ;  /* 0x01880000cd04783b */ /* 0x000ee20000004200 */
[----:B--2---:R-:W-:Y:S01]  /*5560*/  F2FP.BF16.F32.PACK_AB R187, R125, R232 ;  /* 0x000000e87dbb723e */ /* 0x004fe200000010ff */
[----:B------:R-:W-:Y:S01]  /*5570*/  HMMA.16816.F32.BF16 R148, R132, R150, RZ ;  /* 0x000000968494723c */ /* 0x000fe200000418ff */
[----:B-1----:R-:W-:Y:S01]  /*5580*/  F2FP.BF16.F32.PACK_AB R184, R237, R240 ;  /* 0x000000f0edb8723e */ /* 0x002fe200000010ff */
[----:B------:R-:W-:Y:S01]  /*5590*/  MUFU.EX2 R226, R226 ;  /* 0x000000e200e27308 */ /* 0x000fe20000000800 */
[----:B------:R-:W-:-:S02]  /*55a0*/  PRMT R186, R187, 0x7632, R186 ;  /* 0x00007632bbba7816 */ /* 0x000fc400000000ba */
[----:B----4-:R-:W-:Y:S01]  /*55b0*/  F2FP.BF16.F32.PACK_AB R180, R130, R127 ;  /* 0x0000007f82b4723e */ /* 0x010fe200000010ff */
[C---:B------:R-:W-:Y:S01]  /*55c0*/  HMMA.16816.F32.BF16 R152, R132.reuse, R156, RZ ;  /* 0x0000009c8498723c */ /* 0x040fe200000418ff */
[----:B------:R-:W-:Y:S02]  /*55d0*/  HSET2.LE.AND R49, R49, R128, PT ;  /* 0x0000008031317233 */ /* 0x000fe40003803000 */
[----:B------:R-:W-:Y:S01]  /*55e0*/  F2FP.BF16.F32.PACK_AB R183, R131, R126 ;  /* 0x0000007e83b7723e */ /* 0x000fe200000010ff */
[----:B------:R-:W-:Y:S01]  /*55f0*/  MUFU.EX2 R225, R225 ;  /* 0x000000e100e17308 */ /* 0x000fe20000000800 */
[----:B------:R-:W-:Y:S01]  /*5600*/  PRMT R48, R187, 0x5410, R186 ;  /* 0x00005410bb307816 */ /* 0x000fe200000000ba */
[----:B------:R-:W-:Y:S01]  /*5610*/  HMMA.16816.F32.BF16 R156, R132, R158, RZ ;  /* 0x0000009e849c723c */ /* 0x000fe200000418ff */
[----:B------:R-:W-:Y:S02]  /*5620*/  PRMT R185, R184, 0x7632, R185 ;  /* 0x00007632b8b97816 */ /* 0x000fe400000000b9 */
[----:B------:R-:W-:-:S02]  /*5630*/  PRMT R181, R180, 0x7632, R181 ;  /* 0x00007632b4b57816 */ /* 0x000fc400000000b5 */
[----:B------:R-:W-:Y:S01]  /*5640*/  PRMT R182, R183, 0x7632, R182 ;  /* 0x00007632b7b67816 */ /* 0x000fe200000000b6 */
[C---:B------:R-:W-:Y:S01]  /*5650*/  HMMA.16816.F32.BF16 R136, R132.reuse, R140, RZ ;  /* 0x0000008c8488723c */ /* 0x040fe200000418ff */
[--C-:B------:R-:W-:Y:S01]  /*5660*/  HSET2.LE.AND R26, R25, R128.reuse, PT ;  /* 0x00000080191a7233 */ /* 0x100fe20003803000 */
[----:B------:R-:W-:Y:S01]  /*5670*/  MUFU.EX2 R220, R220 ;  /* 0x000000dc00dc7308 */ /* 0x000fe20000000800 */
[--C-:B------:R-:W-:Y:S02]  /*5680*/  HSET2.LE.AND R24, R33, R128.reuse, PT ;  /* 0x0000008021187233 */ /* 0x100fe40003803000 */
[----:B------:R-:W-:Y:S01]  /*5690*/  LOP3.LUT R25, R49, R48, RZ, 0xc0, !PT ;  /* 0x0000003031197212 */ /* 0x000fe200078ec0ff */
[C---:B------:R-:W-:Y:S01]  /*56a0*/  HMMA.16816.F32.BF16 R140, R132.reuse, R142, RZ ;  /* 0x0000008e848c723c */ /* 0x040fe200000418ff */
[----:B------:R-:W-:Y:S02]  /*56b0*/  HSET2.LE.AND R27, R27, R128, PT ;  /* 0x000000801b1b7233 */ /* 0x000fe40003803000 */
[----:B------:R-:W-:Y:S01]  /*56c0*/  PRMT R33, R184, 0x5410, R185 ;  /* 0x00005410b8217816 */ /* 0x000fe200000000b9 */
[----:B------:R-:W1:Y:S01]  /*56d0*/  MUFU.EX2 R219, R219 ;  /* 0x000000db00db7308 */ /* 0x000e620000000800 */
[----:B------:R-:W-:Y:S01]  /*56e0*/  PRMT R49, R180, 0x5410, R181 ;  /* 0x00005410b4317816 */ /* 0x000fe200000000b5 */
[----:B------:R-:W-:Y:S01]  /*56f0*/  HMMA.16816.F32.BF16 R160, R132, R36, RZ ;  /* 0x0000002484a0723c */ /* 0x000fe200000418ff */
[----:B------:R-:W-:-:S02]  /*5700*/  PRMT R48, R183, 0x5410, R182 ;  /* 0x00005410b7307816 */ /* 0x000fc400000000b6 */
[----:B------:R-:W-:Y:S02]  /*5710*/  LOP3.LUT R24, R24, R33, RZ, 0xc0, !PT ;  /* 0x0000002118187212 */ /* 0x000fe400078ec0ff */
[----:B------:R-:W-:Y:S01]  /*5720*/  LOP3.LUT R26, R26, R49, RZ, 0xc0, !PT ;  /* 0x000000311a1a7212 */ /* 0x000fe200078ec0ff */
[----:B------:R-:W-:Y:S01]  /*5730*/  LDSM.16.MT88.4 R32, [R204+0x18800] ;  /* 0x01880000cc20783b */ /* 0x000fe20000004200 */
[----:B------:R-:W-:Y:S01]  /*5740*/  LOP3.LUT R27, R27, R48, RZ, 0xc0, !PT ;  /* 0x000000301b1b7212 */ /* 0x000fe200078ec0ff */
[----:B------:R-:W-:Y:S01]  /*5750*/  HMMA.16816.F32.BF16 R36, R132, R38, RZ ;  /* 0x000000268424723c */ /* 0x000fe200000418ff */
[----:B------:R-:W-:Y:S01]  /*5760*/  LOP3.LUT R249, R247, UR38, R166, 0x96, !PT ;  /* 0x00000026f7f97c12 */ /* 0x000fe2000f8e96a6 */
[----:B------:R-:W-:Y:S01]  /*5770*/  MUFU.EX2 R218, R218 ;  /* 0x000000da00da7308 */ /* 0x000fe20000000800 */
[----:B------:R-:W-:Y:S02]  /*5780*/  LOP3.LUT R250, R171, UR27, R172, 0x96, !PT ;  /* 0x0000001babfa7c12 */ /* 0x000fe4000f8e96ac */
[----:B------:R-:W-:Y:S01]  /*5790*/  LOP3.LUT R172, R170, 0xff, RZ, 0xc0, !PT ;  /* 0x000000ffaaac7812 */ /* 0x000fe200078ec0ff */
[----:B---3--:R-:W-:Y:S01]  /*57a0*/  HMMA.16816.F32.BF16 R144, R24, R28, R144 ;  /* 0x0000001c1890723c */ /* 0x008fe20000041890 */
[----:B-1----:R-:W-:-:S02]  /*57b0*/  F2FP.BF16.F32.PACK_AB R179, R219, R220 ;  /* 0x000000dcdbb3723e */ /* 0x002fc400000010ff */
[----:B------:R-:W-:Y:S01]  /*57c0*/  ISETP.LE.U32.AND P6, PT, R172, UR14, PT ;  /* 0x0000000eac007c0c */ /* 0x000fe2000bfc3070 */
[----:B------:R-:W-:Y:S01]  /*57d0*/  MUFU.EX2 R217, R217 ;  /* 0x000000d900d97308 */ /* 0x000fe20000000800 */
[----:B------:R-:W-:Y:S01]  /*57e0*/  PRMT R178, R179, 0x7632, R178 ;  /* 0x00007632b3b27816 */ /* 0x000fe200000000b2 */
[C---:B------:R-:W-:Y:S01]  /*57f0*/  HMMA.16816.F32.BF16 R148, R24.reuse, R30, R148 ;  /* 0x0000001e1894723c */ /* 0x040fe20000041894 */
[----:B------:R-:W1:Y:S05]  /*5800*/  LDSM.16.MT88.4 R28, [R206+0x1a800] ;  /* 0x01a80000ce1c783b */ /* 0x000e6a0000004200 */
[C---:B------:R-:W-:Y:S01]  /*5810*/  HMMA.16816.F32.BF16 R152, R24.reuse, R4, R152 ;  /* 0x000000041898723c */ /* 0x040fe20000041898 */
[----:B------:R-:W-:Y:S05]  /*5820*/  MUFU.EX2 R224, R224 ;  /* 0x000000e000e07308 */ /* 0x000fea0000000800 */
[----:B------:R-:W-:Y:S01]  /*5830*/  HMMA.16816.F32.BF16 R156, R24, R6, R156 ;  /* 0x00000006189c723c */ /* 0x000fe2000004189c */
[----:B------:R-:W2:Y:S02]  /*5840*/  LDSM.16.MT88.4 R4, [R204+0x1a800] ;  /* 0x01a80000cc04783b */ /* 0x000ea40000004200 */
[----:B------:R-:W3:Y:S03]  /*5850*/  MUFU.EX2 R223, R223 ;  /* 0x000000df00df7308 */ /* 0x000ee60000000800 */
[C---:B------:R-:W-:Y:S06]  /*5860*/  HMMA.16816.F32.BF16 R48, R132.reuse, R52, RZ ;  /* 0x000000348430723c */ /* 0x040fec00000418ff */
[C---:B------:R-:W-:Y:S06]  /*5870*/  HMMA.16816.F32.BF16 R52, R132.reuse, R54, RZ ;  /* 0x000000368434723c */ /* 0x040fec00000418ff */
[----:B------:R-:W-:Y:S01]  /*5880*/  HMMA.16816.F32.BF16 R64, R132, R68, RZ ;  /* 0x000000448440723c */ /* 0x000fe200000418ff */
[----:B---3--:R-:W-:-:S05]  /*5890*/  F2FP.BF16.F32.PACK_AB R172, R223, R224 ;  /* 0x000000e0dfac723e */ /* 0x008fca00000010ff */
[C---:B------:R-:W-:Y:S06]  /*58a0*/  HMMA.16816.F32.BF16 R68, R132.reuse, R70, RZ ;  /* 0x000000468444723c */ /* 0x040fec00000418ff */
[C---:B------:R-:W-:Y:S06]  /*58b0*/  HMMA.16816.F32.BF16 R56, R132.reuse, R60, RZ ;  /* 0x0000003c8438723c */ /* 0x040fec00000418ff */
[----:B------:R-:W-:Y:S06]  /*58c0*/  HMMA.16816.F32.BF16 R60, R132, R62, RZ ;  /* 0x0000003e843c723c */ /* 0x000fec00000418ff */
[C---:B------:R-:W-:Y:S06]  /*58d0*/  HMMA.16816.F32.BF16 R136, R24.reuse, R40, R136 ;  /* 0x000000281888723c */ /* 0x040fec0000041888 */
[----:B------:R-:W-:Y:S06]  /*58e0*/  HMMA.16816.F32.BF16 R140, R24, R42, R140 ;  /* 0x0000002a188c723c */ /* 0x000fec000004188c */
[C---:B------:R-:W-:Y:S06]  /*58f0*/  HMMA.16816.F32.BF16 R40, R132.reuse, R44, RZ ;  /* 0x0000002c8428723c */ /* 0x040fec00000418ff */
[----:B------:R-:W-:Y:S06]  /*5900*/  HMMA.16816.F32.BF16 R44, R132, R46, RZ ;  /* 0x0000002e842c723c */ /* 0x000fec00000418ff */
[C---:B-1----:R-:W-:Y:S06]  /*5910*/  HMMA.16816.F32.BF16 R48, R24.reuse, R28, R48 ;  /* 0x0000001c1830723c */ /* 0x042fec0000041830 */
        /* <DEDUP_REMOVED lines=8> */
[C---:B------:R-:W-:Y:S06]  /*59a0*/  HMMA.16816.F32.BF16 R56, R24.reuse, R80, R56 ;  /* 0x000000501838723c */ /* 0x040fec0000041838 */
[----:B------:R-:W-:Y:S06]  /*59b0*/  HMMA.16816.F32.BF16 R60, R24, R82, R60 ;  /* 0x00000052183c723c */ /* 0x000fec000004183c */
[----:B------:R-:W-:Y:S06]  /*59c0*/  HMMA.16816.F32.BF16 R80, R132, R84, RZ ;  /* 0x000000548450723c */ /* 0x000fec00000418ff */
[C---:B------:R-:W-:Y:S06]  /*59d0*/  HMMA.16816.F32.BF16 R40, R24.reuse, R72, R40 ;  /* 0x000000481828723c */ /* 0x040fec0000041828 */
[----:B------:R-:W-:Y:S06]  /*59e0*/  HMMA.16816.F32.BF16 R44, R24, R74, R44 ;  /* 0x0000004a182c723c */ /* 0x000fec000004182c */
[C---:B------:R-:W-:Y:S06]  /*59f0*/  HMMA.16816.F32.BF16 R72, R132.reuse, R76, RZ ;  /* 0x0000004c8448723c */ /* 0x040fec00000418ff */
[C---:B------:R-:W-:Y:S06]  /*5a00*/  HMMA.16816.F32.BF16 R76, R132.reuse, R78, RZ ;  /* 0x0000004e844c723c */ /* 0x040fec00000418ff */
[C---:B------:R-:W-:Y:S06]  /*5a10*/  HMMA.16816.F32.BF16 R88, R132.reuse, R92, RZ ;  /* 0x0000005c8458723c */ /* 0x040fec00000418ff */
[----:B------:R-:W-:Y:S06]  /*5a20*/  HMMA.16816.F32.BF16 R84, R132, R86, RZ ;  /* 0x000000568454723c */ /* 0x000fec00000418ff */
[----:B-1----:R-:W-:Y:S06]  /*5a30*/  HMMA.16816.F32.BF16 R80, R24, R28, R80 ;  /* 0x0000001c1850723c */ /* 0x002fec0000041850 */
[----:B------:R-:W-:Y:S01]  /*5a40*/  HMMA.16816.F32.BF16 R92, R132, R94, RZ ;  /* 0x0000005e845c723c */ /* 0x000fe200000418ff */
[----:B------:R-:W-:-:S05]  /*5a50*/  LOP3.LUT R28, R19, UR45, R176, 0x96, !PT ;  /* 0x0000002d131c7c12 */ /* 0x000fca000f8e96b0 */
[C---:B---3--:R-:W-:Y:S06]  /*5a60*/  HMMA.16816.F32.BF16 R76, R24.reuse, R34, R76 ;  /* 0x00000022184c723c */ /* 0x048fec000004184c */
[----:B------:R-:W-:Y:S01]  /*5a70*/  HMMA.16816.F32.BF16 R72, R24, R32, R72 ;  /* 0x000000201848723c */ /* 0x000fe20000041848 */
[----:B------:R-:W-:-:S05]  /*5a80*/  IMAD.WIDE.U32 R34, R174, -0x2daee0ad, RZ ;  /* 0xd2511f53ae227825 */ /* 0x000fca00078e00ff */
[----:B--2---:R-:W-:Y:S01]  /*5a90*/  HMMA.16816.F32.BF16 R88, R24, R4, R88 ;  /* 0x000000041858723c */ /* 0x004fe20000041858 */
[----:B------:R-:W-:-:S05]  /*5aa0*/  IMAD.WIDE.U32 R32, R28, -0x2daee0ad, RZ ;  /* 0xd2511f531c207825 */ /* 0x000fca00078e00ff */
[C---:B------:R-:W-:Y:S01]  /*5ab0*/  HMMA.16816.F32.BF16 R84, R24.reuse, R30, R84 ;  /* 0x0000001e1854723c */ /* 0x040fe20000041854 */
[----:B------:R-:W-:Y:S02]  /*5ac0*/  LOP3.LUT R5, R35, UR44, R20, 0x96, !PT ;  /* 0x0000002c23057c12 */ /* 0x000fe4000f8e9614 */
[C-C-:B------:R-:W-:Y:S02]  /*5ad0*/  LOP3.LUT R4, R33.reuse, UR42, R34.reuse, 0x96, !PT ;  /* 0x0000002a21047c12 */ /* 0x140fe4000f8e9622 */
[----:B------:R-:W-:Y:S01]  /*5ae0*/  LOP3.LUT R34, R33, UR42, R34, 0x96, !PT ;  /* 0x0000002a21227c12 */ /* 0x000fe2000f8e9622 */
[----:B------:R-:W-:Y:S01]  /*5af0*/  IMAD.WIDE.U32 R174, R5, -0x326172a9, RZ ;  /* 0xcd9e8d5705ae7825 */ /* 0x000fe200078e00ff */
[----:B------:R-:W-:Y:S03]  /*5b00*/  HMMA.16816.F32.BF16 R92, R24, R6, R92 ;  /* 0x00000006185c723c */ /* 0x000fe6000004185c */
[----:B------:R-:W-:Y:S01]  /*5b10*/  IMAD.WIDE.U32 R30, R4, -0x326172a9, RZ ;  /* 0xcd9e8d57041e7825 */ /* 0x000fe200078e00ff */
[----:B------:R-:W-:-:S02]  /*5b20*/  LOP3.LUT R5, R175, UR43, R18, 0x96, !PT ;  /* 0x0000002baf057c12 */ /* 0x000fc4000f8e9612 */
[----:B------:R-:W-:Y:S01]  /*5b30*/  LOP3.LUT R4, R35, UR44, R20, 0x96, !PT ;  /* 0x0000002c23047c12 */ /* 0x000fe2000f8e9614 */
[----:B------:R-:W-:Y:S01]  /*5b40*/  IMAD.WIDE.U32 R34, R34, -0x326172a9, RZ ;  /* 0xcd9e8d5722227825 */ /* 0x000fe200078e00ff */
[----:B------:R-:W-:-:S03]  /*5b50*/  LOP3.LUT R174, R31, UR41, R174, 0x96, !PT ;  /* 0x000000291fae7c12 */ /* 0x000fc6000f8e96ae */
[----:B------:R-:W-:-:S04]  /*5b60*/  IMAD.WIDE.U32 R6, R5, -0x2daee0ad, RZ ;  /* 0xd2511f5305067825 */ /* 0x000fc800078e00ff */
[----:B------:R-:W-:Y:S01]  /*5b70*/  IMAD.WIDE.U32 R174, R174, -0x2daee0ad, RZ ;  /* 0xd2511f53aeae7825 */ /* 0x000fe200078e00ff */
[----:B------:R-:W-:-:S03]  /*5b80*/  LOP3.LUT R7, R7, UR40, R32, 0x96, !PT ;  /* 0x0000002807077c12 */ /* 0x000fc6000f8e9620 */
[----:B------:R-:W-:Y:S01]  /*5b90*/  IMAD.WIDE.U32 R4, R4, -0x326172a9, RZ ;  /* 0xcd9e8d5704047825 */ /* 0x000fe200078e00ff */
[----:B------:R-:W-:-:S03]  /*5ba0*/  LOP3.LUT R6, R175, UR7, R6, 0x96, !PT ;  /* 0x00000007af067c12 */ /* 0x000fc6000f8e9606 */
[----:B------:R-:W-:Y:S01]  /*5bb0*/  IMAD.WIDE.U32 R28, R7, -0x326172a9, RZ ;  /* 0xcd9e8d57071c7825 */ /* 0x000fe200078e00ff */
[----:B------:R-:W-:Y:S02]  /*5bc0*/  LOP3.LUT R5, R5, UR43, R18, 0x96, !PT ;  /* 0x0000002b05057c12 */ /* 0x000fe4000f8e9612 */
[----:B------:R-:W-:Y:S01]  /*5bd0*/  LOP3.LUT R4, R35, UR41, R4, 0x96, !PT ;  /* 0x0000002923047c12 */ /* 0x000fe2000f8e9604 */
[----:B------:R-:W-:Y:S01]  /*5be0*/  IMAD.WIDE.U32 R6, R6, -0x326172a9, RZ ;  /* 0xcd9e8d5706067825 */ /* 0x000fe200078e00ff */
[----:B------:R-:W-:-:S03]  /*5bf0*/  LOP3.LUT R30, R29, UR5, R30, 0x96, !PT ;  /* 0x000000051d1e7c12 */ /* 0x000fc6000f8e961e */
[----:B------:R-:W-:Y:S01]  /*5c00*/  IMAD.WIDE.U32 R176, R5, -0x2daee0ad, RZ ;  /* 0xd2511f5305b07825 */ /* 0x000fe200078e00ff */
[----:B------:R-:W-:Y:S02]  /*5c10*/  LOP3.LUT R173, R7, UR27, R28, 0x96, !PT ;  /* 0x0000001b07ad7c12 */ /* 0x000fe4000f8e961c */
[----:B------:R-:W-:Y:S01]  /*5c20*/  SHF.R.U32.HI R28, RZ, 0x18, R6 ;  /* 0x00000018ff1c7819 */ /* 0x000fe20000011606 */
[----:B------:R-:W-:Y:S01]  /*5c30*/  IMAD.WIDE.U32 R10, R4, -0x2daee0ad, RZ ;  /* 0xd2511f53040a7825 */ /* 0x000fe200078e00ff */
[----:B------:R-:W-:Y:S02]  /*5c40*/  LOP3.LUT R175, R6, 0xff, RZ, 0xc0, !PT ;  /* 0x000000ff06af7812 */ /* 0x000fe400078ec0ff */
[----:B------:R-:W-:Y:S02]  /*5c50*/  ISETP.LE.U32.AND P1, PT, R28, UR14, PT ;  /* 0x0000000e1c007c0c */ /* 0x000fe4000bf23070 */
[----:B------:R-:W-:Y:S02]  /*5c60*/  LOP3.LUT R28, R173, 0xffff, RZ, 0xc0, !PT ;  /* 0x0000ffffad1c7812 */ /* 0x000fe400078ec0ff */
[----:B------:R-:W-:-:S02]  /*5c70*/  LOP3.LUT R31, R6, 0xffff, RZ, 0xc0, !PT ;  /* 0x0000ffff061f7812 */ /* 0x000fc400078ec0ff */
[----:B------:R-:W-:Y:S02]  /*5c80*/  SHF.R.U32.HI R29, RZ, 0x10, R6 ;  /* 0x00000010ff1d7819 */ /* 0x000fe40000011606 */
[----:B------:R-:W-:Y:S02]  /*5c90*/  LOP3.LUT R6, R177, UR40, R32, 0x96, !PT ;  /* 0x00000028b1067c12 */ /* 0x000fe4000f8e9620 */
[----:B------:R-:W-:Y:S02]  /*5ca0*/  LOP3.LUT R166, R173, 0xff, RZ, 0xc0, !PT ;  /* 0x000000ffada67812 */ /* 0x000fe400078ec0ff */
[----:B------:R-:W-:Y:S01]  /*5cb0*/  LOP3.LUT R4, R11, UR7, R176, 0x96, !PT ;  /* 0x000000070b047c12 */ /* 0x000fe2000f8e96b0 */
[----:B------:R-:W-:Y:S01]  /*5cc0*/  IMAD.WIDE.U32 R32, R6, -0x326172a9, RZ ;  /* 0xcd9e8d5706207825 */ /* 0x000fe200078e00ff */
[----:B------:R-:W-:Y:S02]  /*5cd0*/  SHF.R.U32.HI R28, RZ, 0x8, R28 ;  /* 0x00000008ff1c7819 */ /* 0x000fe4000001161c */
[----:B------:R-:W-:Y:S01]  /*5ce0*/  ISETP.LE.U32.AND P4, PT, R166, UR14, PT ;  /* 0x0000000ea6007c0c */ /* 0x000fe2000bf83070 */
[----:B------:R-:W-:Y:S01]  /*5cf0*/  IMAD.WIDE.U32 R176, R4, -0x326172a9, RZ ;  /* 0xcd9e8d5704b07825 */ /* 0x000fe200078e00ff */
[----:B------:R-:W-:-:S02]  /*5d00*/  LOP3.LUT R28, R28, 0xffff, RZ, 0xc0, !PT ;  /* 0x0000ffff1c1c7812 */ /* 0x000fc400078ec0ff */
[----:B------:R-:W-:Y:S01]  /*5d10*/  LOP3.LUT R4, R33, UR5, R34, 0x96, !PT ;  /* 0x0000000521047c12 */ /* 0x000fe2000f8e9622 */
[----:B------:R-:W-:Y:S01]  /*5d20*/  FFMA.FTZ R221, R100, UR6, -R233 ;  /* 0x0000000664dd7c23 */ /* 0x000fe200080108e9 */
[----:B------:R-:W-:Y:S01]  /*5d30*/  ISETP.LE.U32.AND P5, PT, R28, UR14, PT ;  /* 0x0000000e1c007c0c */ /* 0x000fe2000bfa3070 */
[----:B------:R-:W-:Y:S01]  /*5d40*/  MUFU.EX2 R222, R222 ;  /* 0x000000de00de7308 */ /* 0x000fe20000000800 */
[----:B------:R-:W-:Y:S01]  /*5d50*/  LOP3.LUT R33, R176, 0xffff, RZ, 0xc0, !PT ;  /* 0x0000ffffb0217812 */ /* 0x000fe200078ec0ff */
[--C-:B------:R-:W-:Y:S01]  /*5d60*/  FFMA.FTZ R216, R98, UR6, -R241.reuse ;  /* 0x0000000662d87c23 */ /* 0x100fe200080108f1 */
[----:B------:R-:W-:Y:S01]  /*5d70*/  LOP3.LUT R34, R176, 0xff, RZ, 0xc0, !PT ;  /* 0x000000ffb0227812 */ /* 0x000fe200078ec0ff */
[----:B------:R-:W-:Y:S01]  /*5d80*/  FFMA.FTZ R215, R96, UR6, -R241 ;  /* 0x0000000660d77c23 */ /* 0x000fe200080108f1 */
[--C-:B------:R-:W-:Y:S01]  /*5d90*/  SHF.R.U32.HI R6, RZ, 0x10, R176.reuse ;  /* 0x00000010ff067819 */ /* 0x100fe200000116b0 */
[----:B------:R-:W-:Y:S01]  /*5da0*/  @!P6 HFMA2.BF16_V2 R108, -RZ.H0_H0, RZ.H0_H0, -R129.H0_H0 ;  /* 0x200000ffff6ce231 */ /* 0x000fe20000340981 */
[----:B------:R-:W-:Y:S01]  /*5db0*/  SHF.R.U32.HI R35, RZ, 0x18, R176 ;  /* 0x00000018ff237819 */ /* 0x000fe200000116b0 */
[----:B------:R-:W-:Y:S01]  /*5dc0*/  FADD.FTZ R231, R231, R230 ;  /* 0x000000e6e7e77221 */ /* 0x000fe20000010000 */
[----:B------:R-:W-:Y:S01]  /*5dd0*/  F2FP.BF16.F32.PACK_AB R176, R225, R226 ;  /* 0x000000e2e1b0723e */ /* 0x000fe200000010ff */
[----:B------:R-:W-:Y:S01]  /*5de0*/  FADD.FTZ R244, R244, R235 ;  /* 0x000000ebf4f47221 */ /* 0x000fe20000010000 */
[----:B------:R-:W-:Y:S01]  /*5df0*/  LOP3.LUT R32, R177, UR27, R32, 0x96, !PT ;  /* 0x0000001bb1207c12 */ /* 0x000fe2000f8e9620 */
[----:B------:R-:W-:Y:S01]  /*5e00*/  ULDC.64 UR4, c[0x0][0x2a8] ;  /* 0x0000aa0000047ab9 */ /* 0x000fe20000000a00 */
[----:B------:R-:W-:Y:S01]  /*5e10*/  PRMT R177, R176, 0x7632, R177 ;  /* 0x00007632b0b17816 */ /* 0x000fe200000000b1 */
[----:B------:R-:W-:Y:S01]  /*5e20*/  @!P4 HFMA2.BF16_V2 R124, -RZ.H0_H0, RZ.H0_H0, -R176.H0_H0 ;  /* 0x200000ffff7cc231 */ /* 0x000fe200003409b0 */
[----:B------:R-:W-:-:S02]  /*5e30*/  SHF.R.U32.HI R166, RZ, 0x18, R173 ;  /* 0x00000018ffa67819 */ /* 0x000fc400000116ad */
[----:B------:R-:W-:Y:S01]  /*5e40*/  PRMT R28, R176, 0x5410, R177 ;  /* 0x00005410b01c7816 */ /* 0x000fe200000000b1 */
[----:B------:R-:W-:Y:S01]  /*5e50*/  @!P5 HFMA2.BF16_V2 R123, -RZ.H0_H0, RZ.H0_H0, -R177.H0_H0 ;  /* 0x200000ffff7bd231 */ /* 0x000fe200003409b1 */
[----:B------:R-:W-:Y:S02]  /*5e60*/  SHF.R.U32.HI R173, RZ, 0x10, R173 ;  /* 0x00000010ffad7819 */ /* 0x000fe400000116ad */
[----:B------:R-:W-:Y:S02]  /*5e70*/  @!P4 PRMT R176, R124, 0x5410, RZ ;  /* 0x000054107cb0c816 */ /* 0x000fe400000000ff */
[----:B------:R-:W-:Y:S02]  /*5e80*/  ISETP.LE.U32.AND P4, PT, R166, UR14, PT ;  /* 0x0000000ea6007c0c */ /* 0x000fe4000bf83070 */
[----:B------:R-:W-:Y:S02]  /*5e90*/  LOP3.LUT R173, R173, 0xff, RZ, 0xc0, !PT ;  /* 0x000000ffadad7812 */ /* 0x000fe400078ec0ff */
[----:B------:R-:W-:-:S02]  /*5ea0*/  @!P5 PRMT R177, R123, 0x5410, RZ ;  /* 0x000054107bb1d816 */ /* 0x000fc400000000ff */
[----:B------:R-:W-:Y:S02]  /*5eb0*/  ISETP.LE.U32.AND P5, PT, R173, UR14, PT ;  /* 0x0000000ead007c0c */ /* 0x000fe4000bfa3070 */
[----:B------:R-:W-:Y:S02]  /*5ec0*/  LOP3.LUT R123, R29, 0xff, RZ, 0xc0, !PT ;  /* 0x000000ff1d7b7812 */ /* 0x000fe400078ec0ff */
[----:B------:R-:W-:Y:S02]  /*5ed0*/  PRMT R29, R179, 0x5410, R178 ;  /* 0x00005410b31d7816 */ /* 0x000fe400000000b2 */
[----:B------:R-:W-:Y:S01]  /*5ee0*/  SHF.R.U32.HI R31, RZ, 0x8, R31 ;  /* 0x00000008ff1f7819 */ /* 0x000fe2000001161f */
[----:B------:R-:W-:Y:S01]  /*5ef0*/  @!P4 HFMA2.BF16_V2 R122, -RZ.H0_H0, RZ.H0_H0, -R178.H0_H0 ;  /* 0x200000ffff7ac231 */ /* 0x000fe200003409b2 */
[----:B------:R-:W-:Y:S02]  /*5f00*/  ISETP.LE.U32.AND P2, PT, R175, UR14, PT ;  /* 0x0000000eaf007c0c */ /* 0x000fe4000bf43070 */
[----:B------:R-:W-:-:S02]  /*5f10*/  LOP3.LUT R31, R31, 0xffff, RZ, 0xc0, !PT ;  /* 0x0000ffff1f1f7812 */ /* 0x000fc400078ec0ff */
[----:B------:R-:W-:Y:S01]  /*5f20*/  @!P4 PRMT R178, R122, 0x5410, RZ ;  /* 0x000054107ab2c816 */ /* 0x000fe200000000ff */
[----:B------:R-:W-:Y:S01]  /*5f30*/  @!P5 HFMA2.BF16_V2 R121, -RZ.H0_H0, RZ.H0_H0, -R179.H0_H0 ;  /* 0x200000ffff79d231 */ /* 0x000fe200003409b3 */
[----:B------:R-:W-:Y:S01]  /*5f40*/  ISETP.LE.U32.AND P4, PT, R123, UR14, PT ;  /* 0x0000000e7b007c0c */ /* 0x000fe2000bf83070 */
[----:B------:R-:W-:Y:S01]  /*5f50*/  IMAD.WIDE.U32 R122, R30, -0x2daee0ad, RZ ;  /* 0xd2511f531e7a7825 */ /* 0x000fe200078e00ff */
[----:B------:R-:W-:Y:S02]  /*5f60*/  F2FP.BF16.F32.PACK_AB R175, R217, R218 ;  /* 0x000000dad9af723e */ /* 0x000fe400000010ff */
[----:B------:R-:W-:Y:S02]  /*5f70*/  @!P5 PRMT R179, R121, 0x5410, RZ ;  /* 0x0000541079b3d816 */ /* 0x000fe400000000ff */
[----:B------:R-:W-:Y:S01]  /*5f80*/  ISETP.LE.U32.AND P5, PT, R31, UR14, PT ;  /* 0x0000000e1f007c0c */ /* 0x000fe2000bfa3070 */
[----:B------:R-:W-:Y:S01]  /*5f90*/  @!P2 HFMA2.BF16_V2 R120, -RZ.H0_H0, RZ.H0_H0, -R172.H0_H0 ;  /* 0x200000ffff78a231 */ /* 0x000fe200003409ac */
[----:B------:R-:W-:-:S02]  /*5fa0*/  LOP3.LUT R121, R123, UR38, R174, 0x96, !PT ;  /* 0x000000267b797c12 */ /* 0x000fc4000f8e96ae */
[----:B------:R-:W-:Y:S02]  /*5fb0*/  PRMT R174, R175, 0x7632, R174 ;  /* 0x00007632afae7816 */ /* 0x000fe400000000ae */
[----:B------:R-:W-:Y:S01]  /*5fc0*/  SHF.R.U32.HI R31, RZ, 0x10, R121 ;  /* 0x00000010ff1f7819 */ /* 0x000fe20000011679 */
[----:B------:R-:W1:Y:S01]  /*5fd0*/  MUFU.EX2 R221, R221 ;  /* 0x000000dd00dd7308 */ /* 0x000e620000000800 */
[C---:B------:R-:W-:Y:S01]  /*5fe0*/  PRMT R173, R172.reuse, 0x7632, R173 ;  /* 0x00007632acad7816 */ /* 0x040fe200000000ad */
[----:B------:R-:W-:Y:S01]  /*5ff0*/  @!P1 HFMA2.BF16_V2 R3, -RZ.H0_H0, RZ.H0_H0, -R174.H0_H0 ;  /* 0x200000ffff039231 */ /* 0x000fe200003409ae */
[----:B------:R-:W-:Y:S01]  /*6000*/  LOP3.LUT R31, R31, 0xff, RZ, 0xc0, !PT ;  /* 0x000000ff1f1f7812 */ /* 0x000fe200078ec0ff */
[----:B------:R-:W-:Y:S01]  /*6010*/  @!P4 HFMA2.BF16_V2 R118, -RZ.H0_H0, RZ.H0_H0, -R175.H0_H0 ;  /* 0x200000ffff76c231 */ /* 0x000fe200003409af */
[----:B------:R-:W-:Y:S01]  /*6020*/  PRMT R30, R172, 0x5410, R173 ;  /* 0x00005410ac1e7816 */ /* 0x000fe200000000ad */
[----:B------:R-:W-:Y:S01]  /*6030*/  @!P5 HFMA2.BF16_V2 R119, -RZ.H0_H0, RZ.H0_H0, -R173.H0_H0 ;  /* 0x200000ffff77d231 */ /* 0x000fe200003409ad */
[----:B------:R-:W-:-:S02]  /*6040*/  @!P2 PRMT R172, R120, 0x5410, RZ ;  /* 0x0000541078aca816 */ /* 0x000fc400000000ff */
[----:B------:R-:W-:Y:S02]  /*6050*/  ISETP.LE.U32.AND P2, PT, R31, UR14, PT ;  /* 0x0000000e1f007c0c */ /* 0x000fe4000bf43070 */
[----:B------:R-:W-:Y:S02]  /*6060*/  PRMT R31, R175, 0x5410, R174 ;  /* 0x00005410af1f7816 */ /* 0x000fe400000000ae */
[----:B------:R-:W-:Y:S02]  /*6070*/  @!P1 PRMT R174, R3, 0x5410, RZ ;  /* 0x0000541003ae9816 */ /* 0x000fe400000000ff */
[----:B------:R-:W-:Y:S02]  /*6080*/  LOP3.LUT R3, R121, 0xff, RZ, 0xc0, !PT ;  /* 0x000000ff79037812 */ /* 0x000fe400078ec0ff */
[----:B------:R-:W-:Y:S01]  /*6090*/  @!P5 PRMT R173, R119, 0x5410, RZ ;  /* 0x0000541077add816 */ /* 0x000fe200000000ff */
[----:B------:R-:W-:Y:S01]  /*60a0*/  MUFU.EX2 R216, R216 ;  /* 0x000000d800d87308 */ /* 0x000fe20000000800 */
[----:B------:R-:W-:Y:S01]  /*60b0*/  ISETP.LE.U32.AND P5, PT, R3, UR14, PT ;  /* 0x0000000e03007c0c */ /* 0x000fe2000bfa3070 */
[----:B------:R-:W-:Y:S01]  /*60c0*/  IMAD.MOV.U32 R119, RZ, RZ, R11 ;  /* 0x000000ffff777224 */ /* 0x000fe200078e000b */
[----:B------:R-:W-:-:S02]  /*60d0*/  SHF.R.U32.HI R3, RZ, 0x18, R121 ;  /* 0x00000018ff037819 */ /* 0x000fc40000011679 */
[----:B------:R-:W-:Y:S02]  /*60e0*/  LOP3.LUT R121, R121, 0xffff, RZ, 0xc0, !PT ;  /* 0x0000ffff79797812 */ /* 0x000fe400078ec0ff */
[----:B------:R-:W-:Y:S01]  /*60f0*/  @!P4 PRMT R175, R118, 0x5410, RZ ;  /* 0x0000541076afc816 */ /* 0x000fe200000000ff */
[----:B------:R-:W2:Y:S01]  /*6100*/  MUFU.EX2 R215, R215 ;  /* 0x000000d700d77308 */ /* 0x000ea20000000800 */
[----:B------:R-:W-:Y:S01]  /*6110*/  SHF.R.U32.HI R121, RZ, 0x8, R121 ;  /* 0x00000008ff797819 */ /* 0x000fe20000011679 */
[----:B------:R-:W-:Y:S01]  /*6120*/  IMAD.MOV.U32 R118, RZ, RZ, R10 ;  /* 0x000000ffff767224 */ /* 0x000fe200078e000a */
[----:B-1----:R-:W-:Y:S02]  /*6130*/  F2FP.BF16.F32.PACK_AB R166, R221, R222 ;  /* 0x000000dedda6723e */ /* 0x002fe400000010ff */
[----:B------:R-:W-:Y:S02]  /*6140*/  LOP3.LUT R5, R170, 0xffff, RZ, 0xc0, !PT ;  /* 0x0000ffffaa057812 */ /* 0x000fe400078ec0ff */
[----:B------:R-:W-:-:S02]  /*6150*/  SHF.R.U32.HI R7, RZ, 0x10, R170 ;  /* 0x00000010ff077819 */ /* 0x000fc400000116aa */
[----:B------:R-:W-:Y:S02]  /*6160*/  LOP3.LUT R121, R121, 0xffff, RZ, 0xc0, !PT ;  /* 0x0000ffff79797812 */ /* 0x000fe400078ec0ff */
[----:B------:R-:W-:Y:S02]  /*6170*/  ISETP.LE.U32.AND P1, PT, R3, UR14, PT ;  /* 0x0000000e03007c0c */ /* 0x000fe4000bf23070 */
[----:B------:R-:W-:Y:S02]  /*6180*/  LOP3.LUT R6, R6, 0xff, RZ, 0xc0, !PT ;  /* 0x000000ff06067812 */ /* 0x000fe400078ec0ff */
[----:B------:R-:W-:Y:S02]  /*6190*/  @!P6 PRMT R129, R108, 0x5410, RZ ;  /* 0x000054106c81e816 */ /* 0x000fe400000000ff */
[----:B------:R-:W-:Y:S01]  /*61a0*/  SHF.R.U32.HI R33, RZ, 0x8, R33 ;  /* 0x00000008ff217819 */ /* 0x000fe20000011621 */
[----:B------:R-:W-:Y:S01]  /*61b0*/  FFMA.FTZ R230, R112, UR6, -R233 ;  /* 0x0000000670e67c23 */ /* 0x000fe200080108e9 */
[----:B------:R-:W-:Y:S01]  /*61c0*/  ISETP.LE.U32.AND P4, PT, R121, UR14, PT ;  /* 0x0000000e79007c0c */ /* 0x000fe2000bf83070 */
[----:B------:R-:W-:Y:S01]  /*61d0*/  @!P5 HFMA2.BF16_V2 R117, -RZ.H0_H0, RZ.H0_H0, -R166.H0_H0 ;  /* 0x200000ffff75d231 */ /* 0x000fe200003409a6 */
[----:B------:R-:W-:Y:S01]  /*61e0*/  PRMT R3, R166, 0x7632, R3 ;  /* 0x00007632a6037816 */ /* 0x000fe20000000003 */
[----:B------:R-:W-:Y:S01]  /*61f0*/  IMAD.MOV.U32 R120, RZ, RZ, R118 ;  /* 0x000000ffff787224 */ /* 0x000fe200078e0076 */
[----:B------:R-:W-:Y:S01]  /*6200*/  SHF.R.U32.HI R170, RZ, 0x18, R170 ;  /* 0x00000018ffaa7819 */ /* 0x000fe200000116aa */
[----:B------:R-:W-:Y:S01]  /*6210*/  FADD.FTZ R242, R242, R231 ;  /* 0x000000e7f2f27221 */ /* 0x000fe20000010000 */
[----:B------:R-:W-:Y:S01]  /*6220*/  PRMT R248, R166, 0x5410, R3 ;  /* 0x00005410a6f87816 */ /* 0x000fe20000000003 */
[----:B------:R-:W-:Y:S01]  /*6230*/  USHF.L.U32 UR20, UR20, 0x3, URZ ;  /* 0x0000000314147899 */ /* 0x000fe2000800063f */
[----:B------:R-:W-:Y:S01]  /*6240*/  @!P5 PRMT R166, R117, 0x5410, RZ ;  /* 0x0000541075a6d816 */ /* 0x000fe200000000ff */
[----:B------:R1:W5:Y:S01]  /*6250*/  LDL.LU.64 R10, [R1+0x68] ;  /* 0x00006800010a7983 */ /* 0x0003620000300a00 */
[----:B------:R-:W-:-:S03]  /*6260*/  SHF.R.U32.HI R117, RZ, 0x18, R249 ;  /* 0x00000018ff757819 */ /* 0x000fc600000116f9 */
[----:B------:R-:W-:Y:S01]  /*6270*/  @!P4 HFMA2.BF16_V2 R111, -RZ.H0_H0, RZ.H0_H0, -R3.H0_H0 ;  /* 0x200000ffff6fc231 */ /* 0x000fe20000340903 */
[----:B------:R-:W-:Y:S02]  /*6280*/  LOP3.LUT R118, R249, 0xff, RZ, 0xc0, !PT ;  /* 0x000000fff9767812 */ /* 0x000fe400078ec0ff */
[----:B--2---:R-:W-:Y:S02]  /*6290*/  F2FP.BF16.F32.PACK_AB R171, R215, R216 ;  /* 0x000000d8d7ab723e */ /* 0x004fe400000010ff */
[----:B------:R-:W-:Y:S02]  /*62a0*/  @!P4 PRMT R3, R111, 0x5410, RZ ;  /* 0x000054106f03c816 */ /* 0x000fe400000000ff */
[----:B------:R-:W-:Y:S02]  /*62b0*/  ISETP.LE.U32.AND P4, PT, R117, UR14, PT ;  /* 0x0000000e75007c0c */ /* 0x000fe4000bf83070 */
[----:B------:R-:W-:Y:S02]  /*62c0*/  LOP3.LUT R117, R249, 0xffff, RZ, 0xc0, !PT ;  /* 0x0000fffff9757812 */ /* 0x000fe400078ec0ff */
[----:B------:R-:W-:-:S02]  /*62d0*/  ISETP.LE.U32.AND P5, PT, R118, UR14, PT ;  /* 0x0000000e76007c0c */ /* 0x000fc4000bfa3070 */
[----:B------:R-:W-:Y:S01]  /*62e0*/  SHF.R.U32.HI R117, RZ, 0x8, R117 ;  /* 0x00000008ff757819 */ /* 0x000fe20000011675 */
[----:B------:R-:W-:Y:S01]  /*62f0*/  @!P2 HFMA2.BF16_V2 R101, -RZ.H0_H0, RZ.H0_H0, -R171.H0_H0 ;  /* 0x200000ffff65a231 */ /* 0x000fe200003409ab */
[----:B------:R-:W-:Y:S02]  /*6300*/  ISETP.LE.U32.AND P3, PT, R170, UR14, PT ;  /* 0x0000000eaa007c0c */ /* 0x000fe4000bf63070 */
[----:B------:R-:W-:Y:S02]  /*6310*/  PRMT R170, R171, 0x7632, R170 ;  /* 0x00007632abaa7816 */ /* 0x000fe400000000aa */
[----:B------:R-:W-:Y:S02]  /*6320*/  LOP3.LUT R117, R117, 0xffff, RZ, 0xc0, !PT ;  /* 0x0000ffff75757812 */ /* 0x000fe400078ec0ff */
[----:B------:R-:W-:Y:S02]  /*6330*/  SHF.R.U32.HI R111, RZ, 0x10, R249 ;  /* 0x00000010ff6f7819 */ /* 0x000fe400000116f9 */
[----:B------:R-:W-:Y:S01]  /*6340*/  PRMT R249, R171, 0x5410, R170 ;  /* 0x00005410abf97816 */ /* 0x000fe200000000aa */
[----:B------:R-:W-:Y:S01]  /*6350*/  @!P1 HFMA2.BF16_V2 R110, -RZ.H0_H0, RZ.H0_H0, -R170.H0_H0 ;  /* 0x200000ffff6e9231 */ /* 0x000fe200003409aa */
[----:B------:R-:W-:-:S02]  /*6360*/  @!P2 PRMT R171, R101, 0x5410, RZ ;  /* 0x0000541065aba816 */ /* 0x000fc400000000ff */
[----:B------:R-:W-:Y:S02]  /*6370*/  ISETP.LE.U32.AND P2, PT, R117, UR14, PT ;  /* 0x0000000e75007c0c */ /* 0x000fe4000bf43070 */
[----:B------:R-:W-:Y:S02]  /*6380*/  LOP3.LUT R111, R111, 0xff, RZ, 0xc0, !PT ;  /* 0x000000ff6f6f7812 */ /* 0x000fe400078ec0ff */
[----:B------:R-:W-:Y:S01]  /*6390*/  SHF.R.U32.HI R101, RZ, 0x10, R250 ;  /* 0x00000010ff657819 */ /* 0x000fe200000116fa */
[----:B------:R-:W-:Y:S01]  /*63a0*/  @!P5 HFMA2.BF16_V2 R103, -RZ.H0_H0, RZ.H0_H0, -R184.H0_H0 ;  /* 0x200000ffff67d231 */ /* 0x000fe200003409b8 */
[----:B------:R-:W-:Y:S02]  /*63b0*/  @!P1 PRMT R170, R110, 0x5410, RZ ;  /* 0x000054106eaa9816 */ /* 0x000fe400000000ff */
[----:B------:R-:W-:Y:S02]  /*63c0*/  ISETP.LE.U32.AND P1, PT, R111, UR14, PT ;  /* 0x0000000e6f007c0c */ /* 0x000fe4000bf23070 */
[----:B------:R-:W-:-:S02]  /*63d0*/  LOP3.LUT R101, R101, 0xff, RZ, 0xc0, !PT ;  /* 0x000000ff65657812 */ /* 0x000fc400078ec0ff */
[----:B------:R-:W-:Y:S02]  /*63e0*/  @!P5 PRMT R184, R103, 0x5410, RZ ;  /* 0x0000541067b8d816 */ /* 0x000fe400000000ff */
[----:B------:R-:W-:Y:S01]  /*63f0*/  ISETP.LE.U32.AND P5, PT, R101, UR14, PT ;  /* 0x0000000e65007c0c */ /* 0x000fe2000bfa3070 */
[----:B------:R-:W-:Y:S01]  /*6400*/  @!P2 HFMA2.BF16_V2 R100, -RZ.H0_H0, RZ.H0_H0, -R185.H0_H0 ;  /* 0x200000ffff64a231 */ /* 0x000fe200003409b9 */
[----:B------:R-:W-:Y:S01]  /*6410*/  LOP3.LUT R101, R250, 0xffff, RZ, 0xc0, !PT ;  /* 0x0000fffffa657812 */ /* 0x000fe200078ec0ff */
[----:B------:R-:W-:-:S03]  /*6420*/  @!P4 HFMA2.BF16_V2 R102, -RZ.H0_H0, RZ.H0_H0, -R186.H0_H0 ;  /* 0x200000ffff66c231 */ /* 0x000fc600003409ba */
[----:B------:R-:W-:Y:S01]  /*6430*/  SHF.R.U32.HI R101, RZ, 0x8, R101 ;  /* 0x00000008ff657819 */ /* 0x000fe20000011665 */
[----:B------:R-:W-:Y:S01]  /*6440*/  @!P1 HFMA2.BF16_V2 R99, -RZ.H0_H0, RZ.H0_H0, -R187.H0_H0 ;  /* 0x200000ffff639231 */ /* 0x000fe200003409bb */
[----:B------:R-:W-:Y:S02]  /*6450*/  @!P2 PRMT R185, R100, 0x5410, RZ ;  /* 0x0000541064b9a816 */ /* 0x000fe400000000ff */
[----:B------:R-:W-:Y:S02]  /*6460*/  LOP3.LUT R100, R250, 0xff, RZ, 0xc0, !PT ;  /* 0x000000fffa647812 */ /* 0x000fe400078ec0ff */
[----:B------:R-:W-:Y:S02]  /*6470*/  LOP3.LUT R101, R101, 0xffff, RZ, 0xc0, !PT ;  /* 0x0000ffff65657812 */ /* 0x000fe400078ec0ff */
[----:B------:R-:W-:Y:S02]  /*6480*/  SHF.R.U32.HI R250, RZ, 0x18, R250 ;  /* 0x00000018fffa7819 */ /* 0x000fe400000116fa */
[----:B------:R-:W-:-:S02]  /*6490*/  @!P4 PRMT R186, R102, 0x5410, RZ ;  /* 0x0000541066bac816 */ /* 0x000fc400000000ff */
[----:B------:R-:W-:Y:S02]  /*64a0*/  @!P1 PRMT R187, R99, 0x5410, RZ ;  /* 0x0000541063bb9816 */ /* 0x000fe400000000ff */
[----:B------:R-:W-:Y:S02]  /*64b0*/  ISETP.LE.U32.AND P4, PT, R250, UR14, PT ;  /* 0x0000000efa007c0c */ /* 0x000fe4000bf83070 */
[----:B------:R-:W-:Y:S02]  /*64c0*/  ISETP.LE.U32.AND P2, PT, R101, UR14, PT ;  /* 0x0000000e65007c0c */ /* 0x000fe4000bf43070 */
[----:B------:R-:W-:Y:S02]  /*64d0*/  ISETP.LE.U32.AND P1, PT, R100, UR14, PT ;  /* 0x0000000e64007c0c */ /* 0x000fe4000bf23070 */
[----:B------:R-:W2:Y:S01]  /*64e0*/  LDSM.16.MT88.4 R100, [R204+0x1c000] ;  /* 0x01c00000cc64783b */ /* 0x000ea20000004200 */
[----:B------:R-:W-:Y:S01]  /*64f0*/  SHF.R.U32.HI R5, RZ, 0x8, R5 ;  /* 0x00000008ff057819 */ /* 0x000fe20000011605 */
[----:B------:R-:W-:-:S03]  /*6500*/  @!P5 HFMA2.BF16_V2 R96, -RZ.H0_H0, RZ.H0_H0, -R234.H0_H0 ;  /* 0x200000ffff60d231 */ /* 0x000fc600003409ea */
[----:B------:R-:W-:Y:S02]  /*6510*/  LOP3.LUT R5, R5, 0xffff, RZ, 0xc0, !PT ;  /* 0x0000ffff05057812 */ /* 0x000fe400078ec0ff */
[----:B------:R-:W-:-:S04]  /*6520*/  @!P4 HFMA2.BF16_V2 R109, -RZ.H0_H0, RZ.H0_H0, -R243.H0_H0 ;  /* 0x200000ffff6dc231 */ /* 0x000fc800003409f3 */
[----:B------:R-:W-:Y:S01]  /*6530*/  @!P1 HFMA2.BF16_V2 R98, -RZ.H0_H0, RZ.H0_H0, -R236.H0_H0 ;  /* 0x200000ffff629231 */ /* 0x000fe200003409ec */
[----:B------:R-:W-:Y:S02]  /*6540*/  @!P4 PRMT R243, R109, 0x5410, RZ ;  /* 0x000054106df3c816 */ /* 0x000fe400000000ff */
[C---:B------:R-:W-:Y:S02]  /*6550*/  LOP3.LUT R99, R246.reuse, 0xff, RZ, 0xc0, !PT ;  /* 0x000000fff6637812 */ /* 0x040fe400078ec0ff */
[----:B------:R-:W-:Y:S02]  /*6560*/  LOP3.LUT R110, R246, 0xffff, RZ, 0xc0, !PT ;  /* 0x0000fffff66e7812 */ /* 0x000fe400078ec0ff */
[----:B------:R-:W-:Y:S02]  /*6570*/  SHF.R.U32.HI R111, RZ, 0x10, R246 ;  /* 0x00000010ff6f7819 */ /* 0x000fe400000116f6 */
[----:B------:R-:W-:Y:S01]  /*6580*/  @!P1 PRMT R236, R98, 0x5410, RZ ;  /* 0x0000541062ec9816 */ /* 0x000fe200000000ff */
[----:B------:R-:W-:Y:S01]  /*6590*/  IMAD.MOV.U32 R98, RZ, RZ, R120 ;  /* 0x000000ffff627224 */ /* 0x000fe200078e0078 */
[----:B------:R-:W-:Y:S01]  /*65a0*/  ISETP.LE.U32.AND P4, PT, R5, UR14, PT ;  /* 0x0000000e05007c0c */ /* 0x000fe2000bf83070 */
[----:B------:R-:W-:Y:S01]  /*65b0*/  IMAD.WIDE.U32 R4, R4, -0x2daee0ad, RZ ;  /* 0xd2511f5304047825 */ /* 0x000fe200078e00ff */
[----:B------:R-:W-:-:S02]  /*65c0*/  SHF.R.U32.HI R246, RZ, 0x18, R246 ;  /* 0x00000018fff67819 */ /* 0x000fc400000116f6 */
[----:B------:R-:W-:Y:S02]  /*65d0*/  LOP3.LUT R7, R7, 0xff, RZ, 0xc0, !PT ;  /* 0x000000ff07077812 */ /* 0x000fe400078ec0ff */
[----:B------:R-:W-:Y:S02]  /*65e0*/  @!P5 PRMT R234, R96, 0x5410, RZ ;  /* 0x0000541060ead816 */ /* 0x000fe400000000ff */
[----:B------:R-:W-:Y:S02]  /*65f0*/  ISETP.LE.U32.AND P5, PT, R246, UR14, PT ;  /* 0x0000000ef6007c0c */ /* 0x000fe4000bfa3070 */
[----:B------:R-:W-:Y:S02]  /*6600*/  LOP3.LUT R117, R122, 0xffff, RZ, 0xc0, !PT ;  /* 0x0000ffff7a757812 */ /* 0x000fe400078ec0ff */
[----:B------:R-:W-:Y:S02]  /*6610*/  ISETP.LE.U32.AND P1, PT, R7, UR14, PT ;  /* 0x0000000e07007c0c */ /* 0x000fe4000bf23070 */
[----:B------:R-:W-:-:S02]  /*6620*/  PRMT R35, R6, 0x5410, R35 ;  /* 0x0000541006237816 */ /* 0x000fc40000000023 */
[----:B------:R-:W-:Y:S02]  /*6630*/  LOP3.LUT R118, R5, UR38, R98, 0x96, !PT ;  /* 0x0000002605767c12 */ /* 0x000fe4000f8e9662 */
[C---:B------:R-:W-:Y:S02]  /*6640*/  LOP3.LUT R123, R4.reuse, 0xffff, RZ, 0xc0, !PT ;  /* 0x0000ffff047b7812 */ /* 0x040fe400078ec0ff */
[----:B------:R-:W-:Y:S02]  /*6650*/  LOP3.LUT R246, R4, 0xff, RZ, 0xc0, !PT ;  /* 0x000000ff04f67812 */ /* 0x000fe400078ec0ff */
[--C-:B------:R-:W-:Y:S02]  /*6660*/  SHF.R.U32.HI R124, RZ, 0x10, R4.reuse ;  /* 0x00000010ff7c7819 */ /* 0x100fe40000011604 */
[----:B------:R-:W-:Y:S02]  /*6670*/  SHF.R.U32.HI R247, RZ, 0x18, R4 ;  /* 0x00000018fff77819 */ /* 0x000fe40000011604 */
[----:B------:R-:W3:Y:S01]  /*6680*/  LDSM.16.MT88.4 R4, [R204+0x1c800] ;  /* 0x01c80000cc04783b */ /* 0x000ee20000004200 */
[----:B------:R-:W-:-:S02]  /*6690*/  @!P2 HFMA2.BF16_V2 R97, -RZ.H0_H0, RZ.H0_H0, -R245.H0_H0 ;  /* 0x200000ffff61a231 */ /* 0x000fc400003409f5 */
[----:B------:R-:W-:-:S03]  /*66a0*/  IMAD.MOV.U32 R121, RZ, RZ, R119 ;  /* 0x000000ffff797224 */ /* 0x000fc600078e0077 */
[----:B------:R-:W-:Y:S02]  /*66b0*/  @!P2 PRMT R245, R97, 0x5410, RZ ;  /* 0x0000541061f5a816 */ /* 0x000fe400000000ff */
[----:B------:R-:W-:Y:S01]  /*66c0*/  ISETP.LE.U32.AND P2, PT, R99, UR14, PT ;  /* 0x0000000e63007c0c */ /* 0x000fe2000bf43070 */
[----:B------:R-:W-:Y:S02]  /*66d0*/  IMAD.MOV.U32 R99, RZ, RZ, R121 ;  /* 0x000000ffff637224 */ /* 0x000fe400078e0079 */
[C---:B--2---:R-:W-:Y:S01]  /*66e0*/  HMMA.16816.F32.BF16 R96, R132.reuse, R100, RZ ;  /* 0x000000648460723c */ /* 0x044fe200000418ff */
[----:B------:R-:W-:Y:S02]  /*66f0*/  LOP3.LUT R111, R111, 0xff, RZ, 0xc0, !PT ;  /* 0x000000ff6f6f7812 */ /* 0x000fe400078ec0ff */
[----:B------:R-:W-:Y:S02]  /*6700*/  LOP3.LUT R121, R32, 0xff, RZ, 0xc0, !PT ;  /* 0x000000ff20797812 */ /* 0x000fe400078ec0ff */
[----:B------:R-:W-:Y:S01]  /*6710*/  ISETP.LE.U32.AND P6, PT, R111, UR14, PT ;  /* 0x0000000e6f007c0c */ /* 0x000fe2000bfc3070 */
[----:B------:R-:W-:-:S15]  /*6720*/  HMMA.16816.F32.BF16 R100, R132, R102, RZ ;  /* 0x000000668464723c */ /* 0x000fde00000418ff */
[----:B------:R-:W-:-:S03]  /*6730*/  NOP ;  /* 0x0000000000007918 */ /* 0x000fc60000000000 */
[----:B---3--:R-:W-:Y:S07]  /*6740*/  HMMA.16816.F32.BF16 R96, R24, R4, R96 ;  /* 0x000000041860723c */ /* 0x008fee0000041860 */
[----:B------:R-:W-:-:S04]  /*6750*/  LOP3.LUT R4, R32, 0xffff, RZ, 0xc0, !PT ;  /* 0x0000ffff20047812 */ /* 0x000fc800078ec0ff */
[----:B------:R-:W-:-:S04]  /*6760*/  SHF.R.U32.HI R4, RZ, 0x8, R4 ;  /* 0x00000008ff047819 */ /* 0x000fc80000011604 */
[----:B------:R-:W-:Y:S02]  /*6770*/  PRMT R121, R121, 0x5410, R4 ;  /* 0x0000541079797816 */ /* 0x000fe40000000004 */
[----:B------:R-:W-:Y:S02]  /*6780*/  SHF.R.U32.HI R4, RZ, 0x8, R110 ;  /* 0x00000008ff047819 */ /* 0x000fe4000001166e */
[----:B------:R-:W2:Y:S01]  /*6790*/  LDSM.16.MT88.4 R108, [R208+0x1e000] ;  /* 0x01e00000d06c783b */ /* 0x000ea20000004200 */
[----:B------:R-:W-:Y:S01]  /*67a0*/  SHF.R.U32.HI R5, RZ, 0x10, R32 ;  /* 0x00000010ff057819 */ /* 0x000fe20000011620 */
[----:B------:R-:W-:Y:S01]  /*67b0*/  @!P3 HFMA2.BF16_V2 R105, -RZ.H0_H0, RZ.H0_H0, -R164.H0_H0 ;  /* 0x200000ffff69b231 */ /* 0x000fe200003409a4 */
[----:B------:R-:W-:Y:S02]  /*67c0*/  PRMT R33, R34, 0x5410, R33 ;  /* 0x0000541022217816 */ /* 0x000fe40000000021 */
[----:B------:R-:W-:Y:S02]  /*67d0*/  LOP3.LUT R5, R5, 0xff, RZ, 0xc0, !PT ;  /* 0x000000ff05057812 */ /* 0x000fe400078ec0ff */
[----:B------:R-:W-:-:S02]  /*67e0*/  LOP3.LUT R4, R4, 0xffff, RZ, 0xc0, !PT ;  /* 0x0000ffff04047812 */ /* 0x000fc400078ec0ff */
[----:B------:R-:W-:Y:S01]  /*67f0*/  SHF.R.U32.HI R34, RZ, 0x18, R32 ;  /* 0x00000018ff227819 */ /* 0x000fe20000011620 */
[----:B------:R-:W-:Y:S01]  /*6800*/  HMMA.16816.F32.BF16 R100, R24, R6, R100 ;  /* 0x000000061864723c */ /* 0x000fe20000041864 */
[----:B------:R-:W-:Y:S02]  /*6810*/  @!P3 PRMT R164, R105, 0x5410, RZ ;  /* 0x0000541069a4b816 */ /* 0x000fe400000000ff */
[----:B------:R-:W-:Y:S02]  /*6820*/  PRMT R34, R5, 0x5410, R34 ;  /* 0x0000541005227816 */ /* 0x000fe40000000022 */
[----:B------:R-:W-:Y:S02]  /*6830*/  ISETP.LE.U32.AND P3, PT, R4, UR14, PT ;  /* 0x0000000e04007c0c */ /* 0x000fe4000bf63070 */
[----:B------:R-:W3:Y:S01]  /*6840*/  LDSM.16.MT88.4 R4, [R208+0x1e800] ;  /* 0x01e80000d004783b */ /* 0x000ee20000004200 */
[----:B------:R-:W-:Y:S02]  /*6850*/  @!P4 HFMA2.BF16_V2 R107, -RZ.H0_H0, RZ.H0_H0, -R165.H0_H0 ;  /* 0x200000ffff6bc231 */ /* 0x000fe400003409a5 */
[----:B------:R-:W-:-:S02]  /*6860*/  @!P1 HFMA2.BF16_V2 R106, -RZ.H0_H0, RZ.H0_H0, -R167.H0_H0 ;  /* 0x200000ffff6a9231 */ /* 0x000fc400003409a7 */
[----:B------:R-:W-:Y:S01]  /*6870*/  @!P2 HFMA2.BF16_V2 R104, -RZ.H0_H0, RZ.H0_H0, -R180.H0_H0 ;  /* 0x200000ffff68a231 */ /* 0x000fe200003409b4 */
[----:B------:R-:W-:Y:S02]  /*6880*/  @!P4 PRMT R165, R107, 0x5410, RZ ;  /* 0x000054106ba5c816 */ /* 0x000fe400000000ff */
[----:B------:R-:W-:Y:S02]  /*6890*/  @!P1 PRMT R167, R106, 0x5410, RZ ;  /* 0x000054106aa79816 */ /* 0x000fe400000000ff */
[----:B------:R-:W-:Y:S02]  /*68a0*/  @!P2 PRMT R180, R104, 0x5410, RZ ;  /* 0x0000541068b4a816 */ /* 0x000fe400000000ff */
[C---:B--2---:R-:W-:Y:S06]  /*68b0*/  HMMA.16816.F32.BF16 R104, R132.reuse, R108, RZ ;  /* 0x0000006c8468723c */ /* 0x044fec00000418ff */
[----:B------:R-:W-:Y:S01]  /*68c0*/  HMMA.16816.F32.BF16 R108, R132, R110, RZ ;  /* 0x0000006e846c723c */ /* 0x000fe200000418ff */
[----:B------:R-:W-:-:S04]  /*68d0*/  SHF.R.U32.HI R117, RZ, 0x8, R117 ;  /* 0x00000008ff757819 */ /* 0x000fc80000011675 */
[----:B------:R-:W-:Y:S02]  /*68e0*/  LOP3.LUT R117, R117, 0xffff, RZ, 0xc0, !PT ;  /* 0x0000ffff75757812 */ /* 0x000fe400078ec0ff */
[----:B------:R-:W-:-:S11]  /*68f0*/  SHF.R.U32.HI R119, RZ, 0x10, R122 ;  /* 0x00000010ff777819 */ /* 0x000fd6000001167a */
[----:B---3--:R-:W-:Y:S07]  /*6900*/  HMMA.16816.F32.BF16 R104, R24, R4, R104 ;  /* 0x000000041868723c */ /* 0x008fee0000041868 */
[----:B------:R-:W-:Y:S01]  /*6910*/  FFMA.FTZ R4, R116, UR6, -R241 ;  /* 0x0000000674047c23 */ /* 0x000fe200080108f1 */
[----:B------:R-:W-:-:S05]  /*6920*/  @!P3 HFMA2.BF16_V2 R116, -RZ.H0_H0, RZ.H0_H0, -R181.H0_H0 ;  /* 0x200000ffff74b231 */ /* 0x000fca00003409b5 */
[----:B------:R-:W-:Y:S02]  /*6930*/  @!P3 PRMT R181, R116, 0x5410, RZ ;  /* 0x0000541074b5b816 */ /* 0x000fe400000000ff */
[----:B------:R-:W-:Y:S02]  /*6940*/  ISETP.LE.U32.AND P3, PT, R117, UR14, PT ;  /* 0x0000000e75007c0c */ /* 0x000fe4000bf63070 */
[----:B------:R-:W-:Y:S02]  /*6950*/  LOP3.LUT R117, R118, 0xffff, RZ, 0xc0, !PT ;  /* 0x0000ffff76757812 */ /* 0x000fe400078ec0ff */
[----:B------:R-:W-:Y:S02]  /*6960*/  LOP3.LUT R119, R119, 0xff, RZ, 0xc0, !PT ;  /* 0x000000ff77777812 */ /* 0x000fe400078ec0ff */
[----:B------:R-:W-:Y:S02]  /*6970*/  SHF.R.U32.HI R123, RZ, 0x8, R123 ;  /* 0x00000008ff7b7819 */ /* 0x000fe4000001167b */
[----:B------:R-:W-:-:S02]  /*6980*/  SHF.R.U32.HI R117, RZ, 0x8, R117 ;  /* 0x00000008ff757819 */ /* 0x000fc40000011675 */
[----:B------:R-:W-:Y:S01]  /*6990*/  LOP3.LUT R250, R118, 0xff, RZ, 0xc0, !PT ;  /* 0x000000ff76fa7812 */ /* 0x000fe200078ec0ff */
[----:B------:R-:W-:Y:S01]  /*69a0*/  HMMA.16816.F32.BF16 R108, R24, R6, R108 ;  /* 0x00000006186c723c */ /* 0x000fe2000004186c */
[----:B------:R-:W-:Y:S02]  /*69b0*/  PRMT R32, R246, 0x5410, R123 ;  /* 0x00005410f6207816 */ /* 0x000fe4000000007b */
[----:B------:R-:W-:Y:S02]  /*69c0*/  ISETP.LE.U32.AND P2, PT, R119, UR14, PT ;  /* 0x0000000e77007c0c */ /* 0x000fe4000bf43070 */
[--C-:B------:R-:W-:Y:S02]  /*69d0*/  SHF.R.U32.HI R246, RZ, 0x10, R118.reuse ;  /* 0x00000010fff67819 */ /* 0x100fe40000011676 */
[----:B------:R-:W-:Y:S02]  /*69e0*/  SHF.R.U32.HI R7, RZ, 0x18, R118 ;  /* 0x00000018ff077819 */ /* 0x000fe40000011676 */
[----:B------:R-:W-:-:S02]  /*69f0*/  PRMT R250, R250, 0x5410, R117 ;  /* 0x00005410fafa7816 */ /* 0x000fc40000000075 */
[----:B------:R-:W2:Y:S01]  /*6a00*/  LDSM.16.MT88.4 R116, [R206+0x1e000] ;  /* 0x01e00000ce74783b */ /* 0x000ea20000004200 */
[----:B------:R-:W-:Y:S01]  /*6a10*/  FFMA.FTZ R233, R16, UR6, -R233 ;  /* 0x0000000610e97c23 */ /* 0x000fe200080108e9 */
[----:B------:R-:W-:Y:S01]  /*6a20*/  FADD.FTZ R5, R227, R244 ;  /* 0x000000f4e3057221 */ /* 0x000fe20000010000 */
[----:B------:R-:W-:Y:S08]  /*6a30*/  MUFU.EX2 R230, R230 ;  /* 0x000000e600e67308 */ /* 0x000ff00000000800 */
[----:B------:R-:W3:Y:S01]  /*6a40*/  MUFU.EX2 R227, R233 ;  /* 0x000000e900e37308 */ /* 0x000ee20000000800 */
[----:B------:R-:W-:Y:S01]  /*6a50*/  LOP3.LUT R120, R122, 0xff, RZ, 0xc0, !PT ;  /* 0x000000ff7a787812 */ /* 0x000fe200078ec0ff */
[----:B------:R-:W-:Y:S01]  /*6a60*/  FADD.FTZ R5, R228, R5 ;  /* 0x00000005e4057221 */ /* 0x000fe20000010000 */
[----:B------:R-:W-:-:S02]  /*6a70*/  LOP3.LUT R246, R246, 0xff, RZ, 0xc0, !PT ;  /* 0x000000fff6f67812 */ /* 0x000fc400078ec0ff */
[----:B------:R-:W-:Y:S01]  /*6a80*/  ISETP.LE.U32.AND P4, PT, R120, UR14, PT ;  /* 0x0000000e78007c0c */ /* 0x000fe2000bf83070 */
[----:B------:R-:W-:Y:S01]  /*6a90*/  FADD.FTZ R120, R232, R5 ;  /* 0x00000005e8787221 */ /* 0x000fe20000010000 */
[----:B------:R-:W-:Y:S01]  /*6aa0*/  PRMT R246, R246, 0x5410, R7 ;  /* 0x00005410f6f67816 */ /* 0x000fe20000000007 */
[----:B------:R4:W-:Y:S01]  /*6ab0*/  MUFU.EX2 R235, R4 ;  /* 0x0000000400eb7308 */ /* 0x0009e20000000800 */
[----:B------:R-:W-:Y:S01]  /*6ac0*/  FFMA.FTZ R241, R114, UR6, -R241 ;  /* 0x0000000672f17c23 */ /* 0x000fe200080108f1 */
[----:B------:R-:W-:-:S04]  /*6ad0*/  FADD.FTZ R229, R229, R242 ;  /* 0x000000f2e5e57221 */ /* 0x000fc80000010000 */
[--C-:B------:R-:W-:Y:S01]  /*6ae0*/  FADD.FTZ R240, R240, R229.reuse ;  /* 0x000000e5f0f07221 */ /* 0x100fe20000010000 */
[----:B---3--:R-:W-:Y:S01]  /*6af0*/  F2FP.BF16.F32.PACK_AB R231, R227, R230 ;  /* 0x000000e6e3e7723e */ /* 0x008fe200000010ff */
[----:B------:R-:W3:Y:S01]  /*6b00*/  MUFU.EX2 R228, R241 ;  /* 0x000000f100e47308 */ /* 0x000ee20000000800 */
[----:B----4-:R-:W4:Y:S02]  /*6b10*/  LDSM.16.MT88.4 R4, [R206+0x1e800] ;  /* 0x01e80000ce04783b */ /* 0x010f240000004200 */
[----:B------:R-:W-:Y:S01]  /*6b20*/  PRMT R229, R231, 0x7632, R229 ;  /* 0x00007632e7e57816 */ /* 0x000fe200000000e5 */
[----:B------:R-:W-:Y:S02]  /*6b30*/  @!P6 HFMA2.BF16_V2 R115, -RZ.H0_H0, RZ.H0_H0, -R183.H0_H0 ;  /* 0x200000ffff73e231 */ /* 0x000fe400003409b7 */
[----:B------:R-:W-:Y:S02]  /*6b40*/  @!P5 HFMA2.BF16_V2 R114, -RZ.H0_H0, RZ.H0_H0, -R182.H0_H0 ;  /* 0x200000ffff72d231 */ /* 0x000fe400003409b6 */
[----:B------:R-:W-:-:S02]  /*6b50*/  @!P4 HFMA2.BF16_V2 R113, -RZ.H0_H0, RZ.H0_H0, -R231.H0_H0 ;  /* 0x200000ffff71c231 */ /* 0x000fc400003409e7 */
[----:B------:R-:W-:Y:S01]  /*6b60*/  @!P3 HFMA2.BF16_V2 R112, -RZ.H0_H0, RZ.H0_H0, -R229.H0_H0 ;  /* 0x200000ffff70b231 */ /* 0x000fe200003409e5 */
[----:B------:R-:W-:Y:S02]  /*6b70*/  SHF.R.U32.HI R122, RZ, 0x18, R122 ;  /* 0x00000018ff7a7819 */ /* 0x000fe4000001167a */
[----:B------:R-:W-:Y:S02]  /*6b80*/  PRMT R242, R231, 0x5410, R229 ;  /* 0x00005410e7f27816 */ /* 0x000fe400000000e5 */
[----:B------:R-:W-:Y:S02]  /*6b90*/  @!P6 PRMT R183, R115, 0x5410, RZ ;  /* 0x0000541073b7e816 */ /* 0x000fe400000000ff */
[----:B------:R-:W-:Y:S02]  /*6ba0*/  @!P5 PRMT R182, R114, 0x5410, RZ ;  /* 0x0000541072b6d816 */ /* 0x000fe400000000ff */
[----:B------:R-:W-:Y:S02]  /*6bb0*/  @!P4 PRMT R231, R113, 0x5410, RZ ;  /* 0x0000541071e7c816 */ /* 0x000fe400000000ff */
[----:B------:R-:W-:-:S02]  /*6bc0*/  @!P3 PRMT R229, R112, 0x5410, RZ ;  /* 0x0000541070e5b816 */ /* 0x000fc400000000ff */
[----:B--2---:R-:W-:Y:S01]  /*6bd0*/  HMMA.16816.F32.BF16 R112, R132, R116, RZ ;  /* 0x000000748470723c */ /* 0x004fe200000418ff */
[----:B------:R-:W-:Y:S02]  /*6be0*/  ISETP.LE.U32.AND P1, PT, R122, UR14, PT ;  /* 0x0000000e7a007c0c */ /* 0x000fe4000bf23070 */
[----:B---3--:R-:W-:-:S04]  /*6bf0*/  F2FP.BF16.F32.PACK_AB R233, R228, R235 ;  /* 0x000000ebe4e9723e */ /* 0x008fc800000010ff */
[----:B------:R-:W-:Y:S01]  /*6c00*/  PRMT R232, R233, 0x7632, R232 ;  /* 0x00007632e9e87816 */ /* 0x000fe200000000e8 */
[----:B------:R-:W-:-:S06]  /*6c10*/  @!P2 HFMA2.BF16_V2 R17, -RZ.H0_H0, RZ.H0_H0, -R233.H0_H0 ;  /* 0x200000ffff11a231 */ /* 0x000fcc00003409e9 */
[----:B------:R-:W-:Y:S01]  /*6c20*/  @!P1 HFMA2.BF16_V2 R16, -RZ.H0_H0, RZ.H0_H0, -R232.H0_H0 ;  /* 0x200000ffff109231 */ /* 0x000fe200003409e8 */
[----:B------:R-:W-:Y:S01]  /*6c30*/  PRMT R244, R233, 0x5410, R232 ;  /* 0x00005410e9f47816 */ /* 0x000fe200000000e8 */
[----:B------:R-:W-:Y:S01]  /*6c40*/  FADD.FTZ R125, R125, R120 ;  /* 0x000000787d7d7221 */ /* 0x000fe20000010000 */
[----:B------:R-:W-:Y:S02]  /*6c50*/  LOP3.LUT R124, R124, 0xff, RZ, 0xc0, !PT ;  /* 0x000000ff7c7c7812 */ /* 0x000fe400078ec0ff */
[----:B------:R-:W-:Y:S01]  /*6c60*/  @!P1 PRMT R232, R16, 0x5410, RZ ;  /* 0x0000541010e89816 */ /* 0x000fe200000000ff */
[----:B------:R-:W-:Y:S01]  /*6c70*/  FADD.FTZ R240, R237, R240 ;  /* 0x000000f0edf07221 */ /* 0x000fe20000010000 */
[C---:B------:R-:W-:Y:S02]  /*6c80*/  LEA R16, P1, R238.reuse, UR4, 0x1 ;  /* 0x00000004ee107c11 */ /* 0x040fe4000f8208ff */
[----:B------:R-:W-:Y:S01]  /*6c90*/  @!P2 PRMT R233, R17, 0x5410, RZ ;  /* 0x0000541011e9a816 */ /* 0x000fe200000000ff */
[----:B----4-:R-:W-:Y:S01]  /*6ca0*/  HMMA.16816.F32.BF16 R112, R24, R4, R112 ;  /* 0x000000041870723c */ /* 0x010fe20000041870 */
[----:B------:R-:W-:Y:S01]  /*6cb0*/  LEA.HI.X R17, R238, UR5, R239, 0x1, P1 ;  /* 0x00000005ee117c11 */ /* 0x000fe200088f0cef */
[----:B------:R-:W-:Y:S01]  /*6cc0*/  FADD.FTZ R239, R127, R240 ;  /* 0x000000f07fef7221 */ /* 0x000fe20000010000 */
[----:B------:R-:W-:-:S03]  /*6cd0*/  PRMT R247, R124, 0x5410, R247 ;  /* 0x000054107cf77816 */ /* 0x000fc600000000f7 */
[----:B------:R-:W-:Y:S01]  /*6ce0*/  HMMA.16816.F32.BF16 R116, R132, R118, RZ ;  /* 0x000000768474723c */ /* 0x000fe200000418ff */
[----:B------:R-:W-:Y:S02]  /*6cf0*/  FADD.FTZ R4, R126, R125 ;  /* 0x0000007d7e047221 */ /* 0x000fe40000010000 */
[----:B------:R-:W2:Y:S02]  /*6d00*/  LDSM.16.MT88.4 R124, [R205+0x1e000] ;  /* 0x01e00000cd7c783b */ /* 0x000ea40000004200 */
[----:B------:R-:W-:Y:S01]  /*6d10*/  FADD.FTZ R237, R131, R4 ;  /* 0x0000000483ed7221 */ /* 0x000fe20000010000 */
[----:B------:R-:W-:-:S15]  /*6d20*/  HSET2.LE.AND R121, R121, R128, PT ;  /* 0x0000008079797233 */ /* 0x000fde0003803000 */
[----:B------:R-:W-:-:S03]  /*6d30*/  NOP ;  /* 0x0000000000007918 */ /* 0x000fc60000000000 */
[----:B------:R-:W-:Y:S01]  /*6d40*/  HMMA.16816.F32.BF16 R116, R24, R6, R116 ;  /* 0x000000061874723c */ /* 0x000fe20000041874 */
[----:B------:R-:W3:Y:S01]  /*6d50*/  LDSM.16.MT88.4 R4, [R205+0x1e800] ;  /* 0x01e80000cd04783b */ /* 0x000ee20000004200 */
[----:B------:R-:W-:Y:S01]  /*6d60*/  LOP3.LUT R28, R121, R28, RZ, 0xc0, !PT ;  /* 0x0000001c791c7212 */ /* 0x000fe200078ec0ff */
[----:B------:R-:W-:-:S03]  /*6d70*/  IMAD.U32 R241, RZ, RZ, UR20 ;  /* 0x00000014fff17e24 */ /* 0x000fc6000f8e00ff */
[----:B--2---:R-:W-:Y:S01]  /*6d80*/  HMMA.16816.F32.BF16 R120, R132, R124, RZ ;  /* 0x0000007c8478723c */ /* 0x004fe200000418ff */
[----:B------:R-:W-:Y:S01]  /*6d90*/  IMAD.WIDE R240, R241, 0x2, R16 ;  /* 0x00000002f1f07825 */ /* 0x000fe200078e0210 */
[--C-:B------:R-:W-:Y:S02]  /*6da0*/  HSET2.LE.AND R34, R34, R128.reuse, PT ;  /* 0x0000008022227233 */ /* 0x100fe40003803000 */
[----:B------:R-:W-:Y:S01]  /*6db0*/  HSET2.LE.AND R33, R33, R128, PT ;  /* 0x0000008021217233 */ /* 0x000fe20003803000 */
[----:B------:R-:W-:Y:S02]  /*6dc0*/  STG.E.U16 desc[UR28][R16.64], R236 ;  /* 0x000000ec10007986 */ /* 0x000fe4000c10151c */
[----:B------:R-:W-:Y:S02]  /*6dd0*/  LOP3.LUT R29, R34, R29, RZ, 0xc0, !PT ;  /* 0x0000001d221d7212 */ /* 0x000fe400078ec0ff */
[----:B------:R-:W-:Y:S01]  /*6de0*/  STG.E.U16 desc[UR28][R16.64+0x2], R245 ;  /* 0x000002f510007986 */ /* 0x000fe2000c10151c */
[----:B------:R-:W-:-:S03]  /*6df0*/  LOP3.LUT R30, R33, R30, RZ, 0xc0, !PT ;  /* 0x0000001e211e7212 */ /* 0x000fc600078ec0ff */
[----:B------:R2:W-:Y:S01]  /*6e00*/  STG.E.U16 desc[UR28][R240.64+0x2], R243 ;  /* 0x000002f3f0007986 */ /* 0x0005e2000c10151c */
[----:B------:R-:W-:Y:S10]  /*6e10*/  HMMA.16816.F32.BF16 R124, R132, R126, RZ ;  /* 0x0000007e847c723c */ /* 0x000ff400000418ff */
[----:B---3--:R-:W-:Y:S07]  /*6e20*/  HMMA.16816.F32.BF16 R120, R24, R4, R120 ;  /* 0x000000041878723c */ /* 0x008fee0000041878 */
[----:B------:R-:W-:-:S02]  /*6e30*/  HSET2.LE.AND R4, R35, R128, PT ;  /* 0x0000008023047233 */ /* 0x000fc40003803000 */
[--C-:B--2---:R-:W-:Y:S02]  /*6e40*/  HSET2.LE.AND R243, R32, R128.reuse, PT ;  /* 0x0000008020f37233 */ /* 0x104fe40003803000 */
[----:B------:R-:W2:Y:S03]  /*6e50*/  LDSM.16.MT88.4 R32, [R204+0x1e000] ;  /* 0x01e00000cc20783b */ /* 0x000ea60000004200 */
[----:B------:R-:W-:Y:S01]  /*6e60*/  HMMA.16816.F32.BF16 R124, R24, R6, R124 ;  /* 0x00000006187c723c */ /* 0x000fe2000004187c */
[----:B------:R-:W-:Y:S02]  /*6e70*/  HSET2.LE.AND R5, R250, R128, PT ;  /* 0x00000080fa057233 */ /* 0x000fe40003803000 */
[----:B------:R-:W-:-:S04]  /*6e80*/  LOP3.LUT R31, R4, R31, RZ, 0xc0, !PT ;  /* 0x0000001f041f7212 */ /* 0x000fc800078ec0ff */
[--C-:B------:R-:W-:Y:S02]  /*6e90*/  HSET2.LE.AND R7, R247, R128.reuse, PT ;  /* 0x00000080f7077233 */ /* 0x100fe40003803000 */
[----:B------:R-:W-:Y:S01]  /*6ea0*/  HSET2.LE.AND R128, R246, R128, PT ;  /* 0x00000080f6807233 */ /* 0x000fe20003803000 */
[----:B------:R-:W-:Y:S01]  /*6eb0*/  STG.E.U16 desc[UR28][R240.64], R234 ;  /* 0x000000eaf0007986 */ /* 0x000fe2000c10151c */
[----:B------:R-:W-:Y:S01]  /*6ec0*/  LOP3.LUT R4, R5, R248, RZ, 0xc0, !PT ;  /* 0x000000f805047212 */ /* 0x000fe200078ec0ff */
[----:B------:R-:W-:Y:S02]  /*6ed0*/  FADD.FTZ R239, R130, R239 ;  /* 0x000000ef82ef7221 */ /* 0x000fe40000010000 */
[----:B------:R2:W-:Y:S01]  /*6ee0*/  STG.E.U16 desc[UR28][R16.64+0x10], R129 ;  /* 0x0000108110007986 */ /* 0x0005e2000c10151c */
[----:B------:R-:W-:Y:S02]  /*6ef0*/  LOP3.LUT R5, R128, R249, RZ, 0xc0, !PT ;  /* 0x000000f980057212 */ /* 0x000fe400078ec0ff */
[C---:B--2---:R-:W-:Y:S06]  /*6f00*/  HMMA.16816.F32.BF16 R128, R132.reuse, R32, RZ ;  /* 0x000000208480723c */ /* 0x044fec00000418ff */
[----:B------:R-:W-:Y:S01]  /*6f10*/  HMMA.16816.F32.BF16 R132, R132, R34, RZ ;  /* 0x000000228484723c */ /* 0x000fe200000418ff */
[----:B------:R-:W2:-:S15]  /*6f20*/  LDSM.16.MT88.4 R32, [R204+0x1e800] ;  /* 0x01e80000cc20783b */ /* 0x000e9e0000004200 */
[----:B------:R-:W-:-:S02]  /*6f30*/  NOP ;  /* 0x0000000000007918 */ /* 0x000fc40000000000 */
[C---:B--2---:R-:W-:Y:S06]  /*6f40*/  HMMA.16816.F32.BF16 R128, R24.reuse, R32, R128 ;  /* 0x000000201880723c */ /* 0x044fec0000041880 */
[----:B------:R-:W-:Y:S01]  /*6f50*/  HMMA.16816.F32.BF16 R132, R24, R34, R132 ;  /* 0x000000221884723c */ /* 0x000fe20000041884 */
[----:B------:R-:W2:Y:S04]  /*6f60*/  LDSM.16.MT88.4 R24, [R208+0x19000] ;  /* 0x01900000d018783b */ /* 0x000ea80000004200 */
[----:B------:R-:W3:Y:S01]  /*6f70*/  LDSM.16.MT88.4 R32, [R206+0x19000] ;  /* 0x01900000ce20783b */ /* 0x000ee20000004200 */
[C---:B--2---:R-:W-:Y:S06]  /*6f80*/  HMMA.16816.F32.BF16 R136, R28.reuse, R24, R136 ;  /* 0x000000181c88723c */ /* 0x044fec0000041888 */
[C---:B------:R-:W-:Y:S01]  /*6f90*/  HMMA.16816.F32.BF16 R140, R28.reuse, R26, R140 ;  /* 0x0000001a1c8c723c */ /* 0x040fe2000004188c */
[----:B------:R-:W2:Y:S05]  /*6fa0*/  LDSM.16.MT88.4 R24, [R205+0x19000] ;  /* 0x01900000cd18783b */ /* 0x000eaa0000004200 */
[C---:B---3--:R-:W-:Y:S06]  /*6fb0*/  HMMA.16816.F32.BF16 R144, R28.reuse, R32, R144 ;  /* 0x000000201c90723c */ /* 0x048fec0000041890 */
[C---:B------:R-:W-:Y:S01]  /*6fc0*/  HMMA.16816.F32.BF16 R148, R28.reuse, R34, R148 ;  /* 0x000000221c94723c */ /* 0x040fe20000041894 */
[----:B------:R-:W3:Y:S05]  /*6fd0*/  LDSM.16.MT88.4 R32, [R204+0x19000] ;  /* 0x01900000cc20783b */ /* 0x000eea0000004200 */
        /* <DEDUP_REMOVED lines=37> */
[----:B------:R-:W-:Y:S01]  /*7230*/  HMMA.16816.F32.BF16 R124, R28, R26, R124 ;  /* 0x0000001a1c7c723c */ /* 0x000fe2000004187c */
[----:B------:R-:W2:Y:S01]  /*7240*/  LDSM.16.MT88.4 R24, [R208+0x19800] ;  /* 0x01980000d018783b */ /* 0x000ea20000004200 */
[----:B------:R-:W-:-:S02]  /*7250*/  LOP3.LUT R6, R243, R242, RZ, 0xc0, !PT ;  /* 0x000000f2f3067212 */ /* 0x000fc400078ec0ff */
[----:B------:R-:W-:Y:S02]  /*7260*/  LOP3.LUT R7, R7, R244, RZ, 0xc0, !PT ;  /* 0x000000f407077212 */ /* 0x000fe400078ec0ff */
[C---:B---3--:R-:W-:Y:S06]  /*7270*/  HMMA.16816.F32.BF16 R128, R28.reuse, R32, R128 ;  /* 0x000000201c80723c */ /* 0x048fec0000041880 */
[----:B------:R-:W-:Y:S01]  /*7280*/  HMMA.16816.F32.BF16 R132, R28, R34, R132 ;  /* 0x000000221c84723c */ /* 0x000fe20000041884 */
[----:B------:R-:W3:Y:S04]  /*7290*/  LDSM.16.MT88.4 R32, [R206+0x19800] ;  /* 0x01980000ce20783b */ /* 0x000ee80000004200 */
[----:B------:R-:W4:Y:S01]  /*72a0*/  LDSM.16.MT88.4 R28, [R205+0x19800] ;  /* 0x01980000cd1c783b */ /* 0x000f220000004200 */
        /* <DEDUP_REMOVED lines=29> */
[----:B------:R-:W2:Y:S01]  /*7480*/  LDSM.16.MT88.4 R24, [R208+0x1f800] ;  /* 0x01f80000d018783b */ /* 0x000ea20000004200 */
[----:B------:R-:W-:-:S04]  /*7490*/  FADD.FTZ R226, R226, R239 ;  /* 0x000000efe2e27221 */ /* 0x000fc80000010000 */
[----:B------:R-:W-:Y:S01]  /*74a0*/  FADD.FTZ R225, R225, R226 ;  /* 0x000000e2e1e17221 */ /* 0x000fe20000010000 */
[----:B---3--:R-:W-:Y:S03]  /*74b0*/  HMMA.16816.F32.BF16 R88, R4, R32, R88 ;  /* 0x000000200458723c */ /* 0x008fe60000041858 */
[----:B------:R-:W-:-:S03]  /*74c0*/  FADD.FTZ R224, R224, R225 ;  /* 0x000000e1e0e07221 */ /* 0x000fc60000010000 */
[----:B------:R-:W-:Y:S01]  /*74d0*/  HMMA.16816.F32.BF16 R92, R4, R34, R92 ;  /* 0x00000022045c723c */ /* 0x000fe2000004185c */
[----:B------:R-:W3:Y:S01]  /*74e0*/  LDSM.16.MT88.4 R32, [R206+0x1f800] ;  /* 0x01f80000ce20783b */ /* 0x000ee20000004200 */
[----:B------:R-:W-:-:S04]  /*74f0*/  FADD.FTZ R223, R223, R224 ;  /* 0x000000e0dfdf7221 */ /* 0x000fc80000010000 */
[C---:B----4-:R-:W-:Y:S06]  /*7500*/  HMMA.16816.F32.BF16 R96, R4.reuse, R28, R96 ;  /* 0x0000001c0460723c */ /* 0x050fec0000041860 */
[----:B------:R-:W-:Y:S01]  /*7510*/  HMMA.16816.F32.BF16 R100, R4, R30, R100 ;  /* 0x0000001e0464723c */ /* 0x000fe20000041864 */
[----:B------:R-:W4:Y:S01]  /*7520*/  LDSM.16.MT88.4 R28, [R205+0x1f800] ;  /* 0x01f80000cd1c783b */ /* 0x000f220000004200 */
[----:B------:R-:W-:-:S03]  /*7530*/  FADD.FTZ R222, R222, R223 ;  /* 0x000000dfdede7221 */ /* 0x000fc60000010000 */
[----:B------:R-:W-:Y:S01]  /*7540*/  STG.E.U16 desc[UR28][R16.64+0x12], R165 ;  /* 0x000012a510007986 */ /* 0x000fe2000c10151c */
[C---:B--2---:R-:W-:Y:S06]  /*7550*/  HMMA.16816.F32.BF16 R104, R4.reuse, R24, R104 ;  /* 0x000000180468723c */ /* 0x044fec0000041868 */
[----:B------:R-:W-:Y:S01]  /*7560*/  HMMA.16816.F32.BF16 R108, R4, R26, R108 ;  /* 0x0000001a046c723c */ /* 0x000fe2000004186c */
[----:B------:R-:W2:Y:S01]  /*7570*/  LDSM.16.MT88.4 R24, [R204+0x1f800] ;  /* 0x01f80000cc18783b */ /* 0x000ea20000004200 */
[----:B------:R-:W-:-:S03]  /*7580*/  FADD.FTZ R221, R221, R222 ;  /* 0x000000dedddd7221 */ /* 0x000fc60000010000 */
        /* <DEDUP_REMOVED lines=23> */
[----:B------:R1:W-:Y:S04]  /*7700*/  STG.E.U16 desc[UR28][R16.64+0x60], R166 ;  /* 0x000060a610007986 */ /* 0x0003e8000c10151c */
[----:B------:R1:W-:Y:S04]  /*7710*/  STG.E.U16 desc[UR28][R16.64+0x62], R3 ;  /* 0x0000620310007986 */ /* 0x0003e8000c10151c */
[----:B------:R1:W-:Y:S04]  /*7720*/  STG.E.U16 desc[UR28][R240.64+0x60], R171 ;  /* 0x000060abf0007986 */ /* 0x0003e8000c10151c */
[----:B------:R1:W-:Y:S04]  /*7730*/  STG.E.U16 desc[UR28][R240.64+0x62], R170 ;  /* 0x000062aaf0007986 */ /* 0x0003e8000c10151c */
[----:B------:R2:W-:Y:S04]  /*7740*/  STG.E.U16 desc[UR28][R16.64+0x70], R231 ;  /* 0x000070e710007986 */ /* 0x0005e8000c10151c */
[----:B------:R2:W-:Y:S04]  /*7750*/  STG.E.U16 desc[UR28][R16.64+0x72], R229 ;  /* 0x000072e510007986 */ /* 0x0005e8000c10151c */
[----:B------:R2:W-:Y:S04]  /*7760*/  STG.E.U16 desc[UR28][R240.64+0x70], R233 ;  /* 0x000070e9f0007986 */ /* 0x0005e8000c10151c */
[----:B------:R2:W-:Y:S04]  /*7770*/  STG.E.U16 desc[UR28][R240.64+0x72], R232 ;  /* 0x000072e8f0007986 */ /* 0x0005e8000c10151c */
[----:B------:R2:W-:Y:S01]  /*7780*/  STL [R1+0x34], R247 ;  /* 0x000034f701007387 */ /* 0x0005e20000100800 */
[----:B------:R-:W-:-:S04]  /*7790*/  FADD.FTZ R217, R217, R218 ;  /* 0x000000dad9d97221 */ /* 0x000fc80000010000 */
[----:B------:R-:W-:-:S04]  /*77a0*/  FADD.FTZ R216, R216, R217 ;  /* 0x000000d9d8d87221 */ /* 0x000fc80000010000 */
[----:B------:R-:W-:Y:S01]  /*77b0*/  FADD.FTZ R216, R215, R216 ;  /* 0x000000d8d7d87221 */ /* 0x000fe20000010000 */
[----:B-1----:R-:W-:Y:S01]  /*77c0*/  IADD3 R166, P1, R16, -0x80, RZ ;  /* 0xffffff8010a67810 */ /* 0x002fe20007f3e0ff */
[----:B---3--:R-:W-:Y:S02]  /*77d0*/  HMMA.16816.F32.BF16 R112, R4, R32, R112 ;  /* 0x000000200470723c */ /* 0x008fe40000041870 */
[----:B------:R-:W-:Y:S01]  /*77e0*/  FADD.FTZ R235, R235, R216 ;  /* 0x000000d8ebeb7221 */ /* 0x000fe20000010000 */
[----:B------:R-:W-:-:S03]  /*77f0*/  IADD3.X R167, R17, -0x1, RZ, P1, !PT ;  /* 0xffffffff11a77810 */ /* 0x000fc60000ffe4ff */
[----:B------:R-:W-:Y:S01]  /*7800*/  HMMA.16816.F32.BF16 R116, R4, R34, R116 ;  /* 0x000000220474723c */ /* 0x000fe20000041874 */
[----:B------:R-:W-:-:S05]  /*7810*/  FADD.FTZ R164, R228, R235 ;  /* 0x000000ebe4a47221 */ /* 0x000fca0000010000 */
[C---:B----4-:R-:W-:Y:S06]  /*7820*/  HMMA.16816.F32.BF16 R120, R4.reuse, R28, R120 ;  /* 0x0000001c0478723c */ /* 0x050fec0000041878 */
[C---:B------:R-:W-:Y:S06]  /*7830*/  HMMA.16816.F32.BF16 R124, R4.reuse, R30, R124 ;  /* 0x0000001e047c723c */ /* 0x040fec000004187c */
[C---:B--2---:R-:W-:Y:S06]  /*7840*/  HMMA.16816.F32.BF16 R128, R4.reuse, R24, R128 ;  /* 0x000000180480723c */ /* 0x044fec0000041880 */
[----:B------:R-:W-:Y:S01]  /*7850*/  HMMA.16816.F32.BF16 R132, R4, R26, R132 ;  /* 0x0000001a0484723c */ /* 0x000fe20000041884 */
[----:B------:R-:W-:-:S08]  /*7860*/  NOP ;  /* 0x0000000000007918 */ /* 0x000fd00000000000 */
[----:B------:R-:W-:-:S15]  /*7870*/  @!P0 BRA `(.L_x_1035) ;  /* 0x000000a800d88947 */ /* 0x000fde0003800000 */
[----:B------:R-:W2:Y:S01]  /*7880*/  LDL R236, [R1+0x4] ;  /* 0x0000040001ec7983 */ /* 0x000ea20000100800 */
[----:B------:R-:W-:-:S03]  /*7890*/  ULDC UR4, c[0x0][0x2d0] ;  /* 0x0000b40000047ab9 */ /* 0x000fc60000000800 */
[----:B------:R-:W3:Y:S01]  /*78a0*/  LDL R238, [R1] ;  /* 0x0000000001ee7983 */ /* 0x000ee20000100800 */
[----:B------:R-:W-:Y:S01]  /*78b0*/  ISETP.GE.AND P6, PT, R168, UR4, PT ;  /* 0x00000004a8007c0c */ /* 0x000fe2000bfc6270 */
[----:B------:R-:W-:Y:S01]  /*78c0*/  UIADD3 UR39, UR19, -0x2, URZ ;  /* 0xfffffffe13277890 */ /* 0x000fe2000fffe03f */
[----:B------:R-:W-:Y:S01]  /*78d0*/  ISETP.GE.AND P3, PT, R252, UR4, PT ;  /* 0x00000004fc007c0c */ /* 0x000fe2000bf66270 */
[----:B-----5:R-:W-:Y:S01]  /*78e0*/  IMAD.MOV.U32 R24, RZ, RZ, R10 ;  /* 0x000000ffff187224 */ /* 0x020fe200078e000a */
[----:B------:R-:W-:-:S04]  /*78f0*/  DEPBAR.LE SB0, 0x0 ;  /* 0x000080000000791a */ /* 0x000fc80000000000 */
[----:B------:R-:W-:Y:S01]  /*7900*/  USHF.R.S32.HI UR5, URZ, 0x1f, UR39 ;  /* 0x0000001f3f057899 */ /* 0x000fe20008011427 */
[----:B------:R-:W-:Y:S01]  /*7910*/  IMAD.U32 R34, RZ, RZ, UR39 ;  /* 0x00000027ff227e24 */ /* 0x000fe2000f8e00ff */
[----:B------:R-:W-:Y:S01]  /*7920*/  BAR.SYNC.DEFER_BLOCKING 0x0 ;  /* 0x0000000000007b1d */ /* 0x000fe20000010000 */
[----:B------:R-:W-:Y:S01]  /*7930*/  IMAD.MOV.U32 R25, RZ, RZ, R13 ;  /* 0x000000ffff197224 */ /* 0x000fe200078e000d */
[----:B------:R-:W-:Y:S01]  /*7940*/  UISETP.GE.AND UP0, UPT, UR19, 0x3, UPT ;  /* 0x000000031300788c */ /* 0x000fe2000bf06270 */
[----:B------:R-:W-:Y:S02]  /*7950*/  IMAD.U32 R165, RZ, RZ, UR39 ;  /* 0x00000027ffa57e24 */ /* 0x000fe4000f8e00ff */
[----:B------:R-:W-:-:S03]  /*7960*/  IMAD.WIDE.U32 R34, R34, UR37, R24 ;  /* 0x0000002522227c25 */ /* 0x000fc6000f8e0018 */
[----:B------:R-:W1:Y:S08]  /*7970*/  @!P6 LDC.64 R6, c[0x0][0x220] ;  /* 0x00008800ff06eb82 */ /* 0x000e700000000a00 */
[----:B------:R-:W4:Y:S08]  /*7980*/  @!P3 LDC.64 R28, c[0x0][0x220] ;  /* 0x00008800ff1cbb82 */ /* 0x000f300000000a00 */
[----:B------:R-:W4:Y:S01]  /*7990*/  @!P6 LDC.64 R26, c[0x0][0x220] ;  /* 0x00008800ff1aeb82 */ /* 0x000f220000000a00 */
[----:B------:R-:W-:Y:S01]  /*79a0*/  @P6 STS.128 [R251+0x18000], RZ ;  /* 0x018000fffb006388 */ /* 0x000fe20000000c00 */
[----:B-1----:R-:W-:-:S02]  /*79b0*/  @!P6 LEA R168, P1, R34, R6, 0x1 ;  /* 0x0000000622a8e211 */ /* 0x002fc400078208ff */
[----:B--2---:R-:W-:Y:S02]  /*79c0*/  ISETP.GE.AND P5, PT, R236, UR4, PT ;  /* 0x00000004ec007c0c */ /* 0x004fe4000bfa6270 */
[----:B---3--:R-:W-:Y:S01]  /*79d0*/  ISETP.GE.AND P4, PT, R238, UR4, PT ;  /* 0x00000004ee007c0c */ /* 0x008fe2000bf86270 */
[----:B------:R-:W-:-:S04]  /*79e0*/  UIMAD UR4, UR25, UR39, URZ ;  /* 0x00000027190472a4 */ /* 0x000fc8000f8e023f */
[----:B------:R-:W-:-:S06]  /*79f0*/  UIMAD UR4, UR5, UR37, UR4 ;  /* 0x00000025050472a4 */ /* 0x000fcc000f8e0204 */
[----:B------:R-:W1:Y:S01]  /*7a00*/  @!P5 LDC.64 R4, c[0x0][0x220] ;  /* 0x00008800ff04db82 */ /* 0x000e620000000a00 */
[----:B------:R-:W-:-:S05]  /*7a10*/  VIADD R32, R35, UR4 ;  /* 0x0000000423207c36 */ /* 0x000fca0008000000 */
[C---:B------:R-:W-:Y:S02]  /*7a20*/  @!P6 LEA.HI.X R169, R34.reuse, R7, R32, 0x1, P1 ;  /* 0x0000000722a9e211 */ /* 0x040fe400008f0c20 */
[----:B------:R-:W2:Y:S01]  /*7a30*/  @!P4 LDC.64 R30, c[0x0][0x220] ;  /* 0x00008800ff1ecb82 */ /* 0x000ea20000000a00 */
[C---:B------:R-:W-:Y:S02]  /*7a40*/  IADD3 R3, P1, R34.reuse, UR21, RZ ;  /* 0x0000001522037c10 */ /* 0x040fe4000ff3e0ff */
[----:B------:R-:W-:Y:S01]  /*7a50*/  @!PT LDS RZ, [RZ] ;  /* 0x00000000fffff984 */ /* 0x000fe20000000800 */
[----:B------:R-:W-:Y:S01]  /*7a60*/  @!PT LDS RZ, [RZ] ;  /* 0x00000000fffff984 */ /* 0x000fe20000000800 */
[----:B------:R-:W-:Y:S01]  /*7a70*/  @!PT LDS RZ, [RZ] ;  /* 0x00000000fffff984 */ /* 0x000fe20000000800 */
[----:B------:R-:W-:Y:S05]  /*7a80*/  @!P6 LDGSTS.E.BYPASS.LTC128B.128 [R251+0x18000], desc[UR28][R168.64] ;  /* 0x18000000a8fbefae */ /* 0x000fea000b901d5c */
[----:B------:R-:W3:Y:S01]  /*7a90*/  @!P5 LDC.64 R24, c[0x0][0x220] ;  /* 0x00008800ff18db82 */ /* 0x000ee20000000a00 */
[----:B------:R-:W-:Y:S01]  /*7aa0*/  @P5 STS.128 [R251+0x1a000], RZ ;  /* 0x01a000fffb005388 */ /* 0x000fe20000000c00 */
[----:B-1----:R-:W-:-:S06]  /*7ab0*/  @!P5 LEA R166, P0, R34, R4, 0x1 ;  /* 0x0000000422a6d211 */ /* 0x002fcc00078008ff */
[----:B------:R-:W1:Y:S01]  /*7ac0*/  @!P4 LDC.64 R6, c[0x0][0x220] ;  /* 0x00008800ff06cb82 */ /* 0x000e620000000a00 */
[C---:B------:R-:W-:Y:S02]  /*7ad0*/  @!P5 LEA.HI.X R167, R34.reuse, R5, R32, 0x1, P0 ;  /* 0x0000000522a7d211 */ /* 0x040fe400000f0c20 */
[----:B--2---:R-:W-:-:S05]  /*7ae0*/  @!P4 LEA R30, P0, R34, R30, 0x1 ;  /* 0x0000001e221ec211 */ /* 0x004fca00078008ff */
[----:B------:R-:W2:Y:S01]  /*7af0*/  @!P3 LDC.64 R4, c[0x0][0x220] ;  /* 0x00008800ff04bb82 */ /* 0x000ea20000000a00 */
[----:B------:R-:W-:Y:S01]  /*7b00*/  @!PT LDS RZ, [RZ] ;  /* 0x00000000fffff984 */ /* 0x000fe20000000800 */
[----:B------:R-:W-:Y:S01]  /*7b10*/  @!PT LDS RZ, [RZ] ;  /* 0x00000000fffff984 */ /* 0x000fe20000000800 */
[----:B------:R-:W-:Y:S01]  /*7b20*/  @!PT LDS RZ, [RZ] ;  /* 0x00000000fffff984 */ /* 0x000fe20000000800 */
[----:B------:R-:W-:Y:S01]  /*7b30*/  @!P5 LDGSTS.E.BYPASS.LTC128B.128 [R251+0x1a000], desc[UR28][R166.64+0x80] ;  /* 0x1a000080a6fbdfae */ /* 0x000fe2000b901d5c */
[C-C-:B------:R-:W-:Y:S02]  /*7b40*/  @!P4 LEA.HI.X R31, R34.reuse, R31, R32.reuse, 0x1, P0 ;  /* 0x0000001f221fc211 */ /* 0x140fe400000f0c20 */
[----:B----4-:R-:W-:Y:S01]  /*7b50*/  @!P3 LEA R170, P0, R34, R28, 0x1 ;  /* 0x0000001c22aab211 */ /* 0x010fe200078008ff */
[----:B------:R-:W-:Y:S01]  /*7b60*/  @P4 STS.128 [R251+0x1c000], RZ ;  /* 0x01c000fffb004388 */ /* 0x000fe20000000c00 */
[----:B------:R-:W-:Y:S02]  /*7b70*/  IADD3.X R28, R32, UR12, RZ, P1, !PT ;  /* 0x0000000c201c7c10 */ /* 0x000fe40008ffe4ff */
[----:B------:R-:W-:Y:S01]  /*7b80*/  @!P6 LEA R26, P1, R3, R26, 0x1 ;  /* 0x0000001a031ae211 */ /* 0x000fe200078208ff */
[----:B------:R-:W-:Y:S01]  /*7b90*/  @!PT LDS RZ, [RZ] ;  /* 0x00000000fffff984 */ /* 0x000fe20000000800 */
[----:B------:R-:W-:Y:S01]  /*7ba0*/  @!PT LDS RZ, [RZ] ;  /* 0x00000000fffff984 */ /* 0x000fe20000000800 */
[----:B------:R-:W-:Y:S01]  /*7bb0*/  @!PT LDS RZ, [RZ] ;  /* 0x00000000fffff984 */ /* 0x000fe20000000800 */
[----:B------:R-:W-:Y:S01]  /*7bc0*/  @!P4 LDGSTS.E.BYPASS.LTC128B.128 [R251+0x1c000], desc[UR28][R30.64+0x100] ;  /* 0x1c0001001efbcfae */ /* 0x000fe2000b901d5c */
[----:B------:R-:W-:-:S02]  /*7bd0*/  @!P3 LEA.HI.X R171, R34, R29, R32, 0x1, P0 ;  /* 0x0000001d22abb211 */ /* 0x000fc400000f0c20 */
[C---:B---3--:R-:W-:Y:S01]  /*7be0*/  @!P5 LEA R24, P2, R3.reuse, R24, 0x1 ;  /* 0x000000180318d211 */ /* 0x048fe200078408ff */
[----:B------:R-:W-:Y:S01]  /*7bf0*/  @P3 STS.128 [R251+0x1e000], RZ ;  /* 0x01e000fffb003388 */ /* 0x000fe20000000c00 */
[C-C-:B------:R-:W-:Y:S02]  /*7c00*/  @!P6 LEA.HI.X R27, R3.reuse, R27, R28.reuse, 0x1, P1 ;  /* 0x0000001b031be211 */ /* 0x140fe400008f0c1c */
[C---:B-1----:R-:W-:Y:S01]  /*7c10*/  @!P4 LEA R176, P1, R3.reuse, R6, 0x1 ;  /* 0x0000000603b0c211 */ /* 0x042fe200078208ff */
[----:B------:R-:W-:Y:S01]  /*7c20*/  @!PT LDS RZ, [RZ] ;  /* 0x00000000fffff984 */ /* 0x000fe20000000800 */
[----:B------:R-:W-:Y:S01]  /*7c30*/  @!PT LDS RZ, [RZ] ;  /* 0x00000000fffff984 */ /* 0x000fe20000000800 */
[----:B------:R-:W-:Y:S01]  /*7c40*/  @!PT LDS RZ, [RZ] ;  /* 0x00000000fffff984 */ /* 0x000fe20000000800 */
[----:B------:R1:W-:Y:S01]  /*7c50*/  @!P3 LDGSTS.E.BYPASS.LTC128B.128 [R251+0x1e000], desc[UR28][R170.64+0x180] ;  /* 0x1e000180aafbbfae */ /* 0x0003e2000b901d5c */
[C-C-:B------:R-:W-:Y:S02]  /*7c60*/  @!P5 LEA.HI.X R25, R3.reuse, R25, R28.reuse, 0x1, P2 ;  /* 0x000000190319d211 */ /* 0x140fe400010f0c1c */
        /* <DEDUP_REMOVED lines=25> */
[----:B------:R-:W4:Y:S04]  /*7e00*/  LDSM.16.M88.4 R216, [R213+0x10800] ;  /* 0x01080000d5d8783b */ /* 0x000f280000000200 */
[----:B------:R-:W3:Y:S04]  /*7e10*/  LDSM.16.M88.4 R180, [R213+0x11000] ;  /* 0x01100000d5b4783b */ /* 0x000ee80000000200 */
[----:B-1----:R-:W1:Y:S04]  /*7e20*/  LDSM.16.M88.4 R168, [R213+0x11800] ;  /* 0x01180000d5a8783b */ /* 0x002e680000000200 */
[----:B------:R-:W-:Y:S04]  /*7e30*/  LDSM.16.M88.4 R32, [R212] ;  /* 0x00000000d420783b */ /* 0x000fe80000000200 */
[----:B------:R-:W1:Y:S04]  /*7e40*/  LDSM.16.M88.4 R28, [R211] ;  /* 0x00000000d31c783b */ /* 0x000e680000000200 */
[----:B------:R-:W1:Y:S04]  /*7e50*/  LDSM.16.M88.4 R232, [R203] ;  /* 0x00000000cbe8783b */ /* 0x000e680000000200 */
[----:B------:R-:W1:Y:S04]  /*7e60*/  LDSM.16.M88.4 R228, [R202] ;  /* 0x00000000cae4783b */ /* 0x000e680000000200 */
[----:B------:R-:W1:Y:S04]  /*7e70*/  LDSM.16.M88.4 R224, [R201] ;  /* 0x00000000c9e0783b */ /* 0x000e680000000200 */
[----:B------:R-:W-:Y:S01]  /*7e80*/  LDSM.16.M88.4 R236, [R207+0x10800] ;  /* 0x01080000cfec783b */ /* 0x000fe20000000200 */
[C---:B--2---:R-:W-:Y:S01]  /*7e90*/  HMMA.16816.F32.BF16 R24, R172.reuse, R4, RZ ;  /* 0x00000004ac18723c */ /* 0x044fe200000418ff */
[----:B------:R-:W2:Y:S02]  /*7ea0*/  S2R R3, SR_TID.X ;  /* 0x0000000000037919 */ /* 0x000ea40000002100 */
[----:B------:R-:W0:Y:S03]  /*7eb0*/  LDGDEPBAR ;  /* 0x00000000000079af */ /* 0x000e260000000000 */
[C---:B------:R-:W-:Y:S06]  /*7ec0*/  HMMA.16816.F32.BF16 R4, R172.reuse, R6, RZ ;  /* 0x00000006ac04723c */ /* 0x040fec00000418ff */
[C---:B----4-:R-:W-:Y:S06]  /*7ed0*/  HMMA.16816.F32.BF16 R220, R172.reuse, R216, RZ ;  /* 0x000000d8acdc723c */ /* 0x050fec00000418ff */
[C---:B---3--:R-:W-:Y:S06]  /*7ee0*/  HMMA.16816.F32.BF16 R184, R172.reuse, R180, RZ ;  /* 0x000000b4acb8723c */ /* 0x048fec00000418ff */
[C---:B------:R-:W-:Y:S06]  /*7ef0*/  HMMA.16816.F32.BF16 R216, R172.reuse, R218, RZ ;  /* 0x000000daacd8723c */ /* 0x040fec00000418ff */
[----:B------:R-:W-:Y:S01]  /*7f00*/  HMMA.16816.F32.BF16 R180, R172, R182, RZ ;  /* 0x000000b6acb4723c */ /* 0x000fe200000418ff */
[----:B--2---:R-:W-:-:S05]  /*7f10*/  IMAD.SHL.U32 R3, R3, 0x2, RZ ;  /* 0x0000000203037824 */ /* 0x004fca00078e00ff */
[----:B-1----:R-:W-:Y:S01]  /*7f20*/  HMMA.16816.F32.BF16 R176, R172, R168, RZ ;  /* 0x000000a8acb0723c */ /* 0x002fe200000418ff */
[----:B------:R-:W-:-:S05]  /*7f30*/  LOP3.LUT R166, R3, 0x6, RZ, 0xc0, !PT ;  /* 0x0000000603a67812 */ /* 0x000fca00078ec0ff */
[----:B------:R-:W-:Y:S01]  /*7f40*/  HMMA.16816.F32.BF16 R172, R172, R170, RZ ;  /* 0x000000aaacac723c */ /* 0x000fe200000418ff */
[----:B------:R-:W-:Y:S01]  /*7f50*/  LDSM.16.M88.4 R168, [R210] ;  /* 0x00000000d2a8783b */ /* 0x000fe20000000200 */
[----:B------:R-:W-:-:S04]  /*7f60*/  IMAD R165, R165, 0x40, R166 ;  /* 0x00000040a5a57824 */ /* 0x000fc800078e02a6 */
[----:B------:R-:W-:Y:S01]  /*7f70*/  HMMA.16816.F32.BF16 R24, R32, R28, R24 ;  /* 0x0000001c2018723c */ /* 0x000fe20000041818 */
[----:B------:R-:W-:-:S05]  /*7f80*/  VIADD R3, R165, 0x1 ;  /* 0x00000001a5037836 */ /* 0x000fca0000000000 */
[C---:B------:R-:W-:Y:S01]  /*7f90*/  HMMA.16816.F32.BF16 R4, R32.reuse, R30, R4 ;  /* 0x0000001e2004723c */ /* 0x040fe20000041804 */
[----:B------:R-:W1:Y:S01]  /*7fa0*/  LDSM.16.M88.4 R28, [R207+0x10000] ;  /* 0x01000000cf1c783b */ /* 0x000e620000000200 */
[CC--:B------:R-:W-:Y:S02]  /*7fb0*/  ISETP.GE.AND P2, PT, R3.reuse, R23.reuse, PT ;  /* 0x000000170300720c */ /* 0x0c0fe40003f46270 */
[----:B------:R-:W-:Y:S02]  /*7fc0*/  ISETP.GE.AND P1, PT, R3, R22, PT ;  /* 0x000000160300720c */ /* 0x000fe40003f26270 */
        /* <DEDUP_REMOVED lines=9> */
[----:B------:R-:W-:Y:S01]  /*8060*/  LDSM.16.M88.4 R32, [R200] ;  /* 0x00000000c820783b */ /* 0x000fe20000000200 */
        /* <DEDUP_REMOVED lines=12> */
[----:B------:R-:W-:Y:S01]  /*8130*/  LDSM.16.M88.4 R228, [R200+0x1800] ;  /* 0x00180000c8e4783b */ /* 0x000fe20000000200 */
[C---:B-1----:R-:W-:Y:S06]  /*8140*/  HMMA.16816.F32.BF16 R220, R224.reuse, R28, R220 ;  /* 0x0000001ce0dc723c */ /* 0x042fec00000418dc */
[C---:B------:R-:W-:Y:S01]  /*8150*/  HMMA.16816.F32.BF16 R216, R224.reuse, R30, R216 ;  /* 0x0000001ee0d8723c */ /* 0x040fe200000418d8 */
[----:B------:R-:W1:Y:S05]  /*8160*/  LDSM.16.M88.4 R28, [R213+0x13000] ;  /* 0x01300000d51c783b */ /* 0x000e6a0000000200 */
[C---:B------:R-:W-:Y:S06]  /*8170*/  HMMA.16816.F32.BF16 R24, R224.reuse, R32, R24 ;  /* 0x00000020e018723c */ /* 0x040fec0000041818 */
[C---:B------:R-:W-:Y:S01]  /*8180*/  HMMA.16816.F32.BF16 R4, R224.reuse, R34, R4 ;  /* 0x00000022e004723c */ /* 0x040fe20000041804 */
[----:B------:R-:W3:Y:S05]  /*8190*/  LDSM.16.M88.4 R32, [R213+0x12800] ;  /* 0x01280000d520783b */ /* 0x000eea0000000200 */
[C---:B----4-:R-:W-:Y:S06]  /*81a0*/  HMMA.16816.F32.BF16 R184, R224.reuse, R236, R184 ;  /* 0x000000ece0b8723c */ /* 0x050fec00000418b8 */
[----:B------:R-:W-:Y:S01]  /*81b0*/  HMMA.16816.F32.BF16 R180, R224, R238, R180 ;  /* 0x000000eee0b4723c */ /* 0x000fe200000418b4 */
[----:B------:R-:W4:Y:S05]  /*81c0*/  LDSM.16.M88.4 R236, [R213+0x13800] ;  /* 0x01380000d5ec783b */ /* 0x000f2a0000000200 */
[C---:B--2---:R-:W-:Y:S06]  /*81d0*/  HMMA.16816.F32.BF16 R24, R232.reuse, R168, R24 ;  /* 0x000000a8e818723c */ /* 0x044fec0000041818 */
[C---:B------:R-:W-:Y:S01]  /*81e0*/  HMMA.16816.F32.BF16 R4, R232.reuse, R170, R4 ;  /* 0x000000aae804723c */ /* 0x040fe20000041804 */
[----:B------:R-:W-:Y:S05]  /*81f0*/  LDSM.16.M88.4 R168, [R197] ;  /* 0x00000000c5a8783b */ /* 0x000fea0000000200 */
[C---:B-1----:R-:W-:Y:S06]  /*8200*/  HMMA.16816.F32.BF16 R184, R232.reuse, R28, R184 ;  /* 0x0000001ce8b8723c */ /* 0x042fec00000418b8 */
[----:B------:R-:W-:Y:S01]  /*8210*/  HMMA.16816.F32.BF16 R180, R232, R30, R180 ;  /* 0x0000001ee8b4723c */ /* 0x000fe200000418b4 */
[----:B------:R-:W1:Y:S05]  /*8220*/  LDSM.16.M88.4 R28, [R212+0x4000] ;  /* 0x00400000d41c783b */ /* 0x000e6a0000000200 */
[C---:B------:R-:W-:Y:S06]  /*8230*/  HMMA.16816.F32.BF16 R176, R224.reuse, R228, R176 ;  /* 0x000000e4e0b0723c */ /* 0x040fec00000418b0 */
[----:B------:R-:W-:Y:S01]  /*8240*/  HMMA.16816.F32.BF16 R172, R224, R230, R172 ;  /* 0x000000e6e0ac723c */ /* 0x000fe200000418ac */
[----:B------:R-:W2:Y:S04]  /*8250*/  LDSM.16.M88.4 R228, [R199] ;  /* 0x00000000c7e4783b */ /* 0x000ea80000000200 */
[----:B------:R-:W2:Y:S01]  /*8260*/  LDSM.16.M88.4 R224, [R198] ;  /* 0x00000000c6e0783b */ /* 0x000ea20000000200 */
[C---:B---3--:R-:W-:Y:S06]  /*8270*/  HMMA.16816.F32.BF16 R220, R232.reuse, R32, R220 ;  /* 0x00000020e8dc723c */ /* 0x048fec00000418dc */
[C---:B------:R-:W-:Y:S01]  /*8280*/  HMMA.16816.F32.BF16 R216, R232.reuse, R34, R216 ;  /* 0x00000022e8d8723c */ /* 0x040fe200000418d8 */
[----:B------:R-:W3:Y:S05]  /*8290*/  LDSM.16.M88.4 R32, [R196] ;  /* 0x00000000c420783b */ /* 0x000eea0000000200 */
        /* <DEDUP_REMOVED lines=41> */
[----:B------:R-:W-:Y:S04]  /*8530*/  LDSM.16.M88.4 R224, [R212+0x8000] ;  /* 0x00800000d4e0783b */ /* 0x000fe80000000200 */
[----:B------:R-:W4:Y:S01]  /*8540*/  LDSM.16.M88.4 R32, [R195] ;  /* 0x00000000c320783b */ /* 0x000f220000000200 */
[C---:B---3--:R-:W-:Y:S06]  /*8550*/  HMMA.16816.F32.BF16 R24, R168.reuse, R28, R24 ;  /* 0x0000001ca818723c */ /* 0x048fec0000041818 */
[C---:B------:R-:W-:Y:S01]  /*8560*/  HMMA.16816.F32.BF16 R4, R168.reuse, R30, R4 ;  /* 0x0000001ea804723c */ /* 0x040fe20000041804 */
[----:B------:R-:W3:Y:S05]  /*8570*/  LDSM.16.M88.4 R28, [R194] ;  /* 0x00000000c21c783b */ /* 0x000eea0000000200 */
[C---:B------:R-:W-:Y:S06]  /*8580*/  HMMA.16816.F32.BF16 R220, R168.reuse, R236, R220 ;  /* 0x000000eca8dc723c */ /* 0x040fec00000418dc */
[C---:B------:R-:W-:Y:S01]  /*8590*/  HMMA.16816.F32.BF16 R216, R168.reuse, R238, R216 ;  /* 0x000000eea8d8723c */ /* 0x040fe200000418d8 */
[----:B------:R-:W3:Y:S05]  /*85a0*/  LDSM.16.M88.4 R236, [R193] ;  /* 0x00000000c1ec783b */ /* 0x000eea0000000200 */
[C---:B-1----:R-:W-:Y:S06]  /*85b0*/  HMMA.16816.F32.BF16 R184, R168.reuse, R232, R184 ;  /* 0x000000e8a8b8723c */ /* 0x042fec00000418b8 */
[C---:B------:R-:W-:Y:S01]  /*85c0*/  HMMA.16816.F32.BF16 R180, R168.reuse, R234, R180 ;  /* 0x000000eaa8b4723c */ /* 0x040fe200000418b4 */
[----:B------:R-:W-:Y:S05]  /*85d0*/  LDSM.16.M88.4 R232, [R210+0x8000] ;  /* 0x00800000d2e8783b */ /* 0x000fea0000000200 */
[C---:B--2---:R-:W-:Y:S06]  /*85e0*/  HMMA.16816.F32.BF16 R176, R168.reuse, R228, R176 ;  /* 0x000000e4a8b0723c */ /* 0x044fec00000418b0 */
[----:B------:R-:W-:Y:S01]  /*85f0*/  HMMA.16816.F32.BF16 R172, R168, R230, R172 ;  /* 0x000000e6a8ac723c */ /* 0x000fe200000418ac */
[----:B------:R-:W1:Y:S04]  /*8600*/  LDSM.16.M88.4 R228, [R192] ;  /* 0x00000000c0e4783b */ /* 0x000e680000000200 */
[----:B------:R-:W-:Y:S01]  /*8610*/  LDSM.16.M88.4 R168, [R207+0x14000] ;  /* 0x01400000cfa8783b */ /* 0x000fe20000000200 */
[C---:B----4-:R-:W-:Y:S06]  /*8620*/  HMMA.16816.F32.BF16 R24, R224.reuse, R32, R24 ;  /* 0x00000020e018723c */ /* 0x050fec0000041818 */
[C---:B------:R-:W-:Y:S01]  /*8630*/  HMMA.16816.F32.BF16 R4, R224.reuse, R34, R4 ;  /* 0x00000022e004723c */ /* 0x040fe20000041804 */
[----:B------:R-:W2:Y:S05]  /*8640*/  LDSM.16.M88.4 R32, [R207+0x14800] ;  /* 0x01480000cf20783b */ /* 0x000eaa0000000200 */
[C---:B---3--:R-:W-:Y:S06]  /*8650*/  HMMA.16816.F32.BF16 R220, R224.reuse, R28, R220 ;  /* 0x0000001ce0dc723c */ /* 0x048fec00000418dc */
[C---:B------:R-:W-:Y:S01]  /*8660*/  HMMA.16816.F32.BF16 R216, R224.reuse, R30, R216 ;  /* 0x0000001ee0d8723c */ /* 0x040fe200000418d8 */
[----:B------:R-:W3:Y:S05]  /*8670*/  LDSM.16.M88.4 R28, [R207+0x15000] ;  /* 0x01500000cf1c783b */ /* 0x000eea0000000200 */
[C---:B------:R-:W-:Y:S06]  /*8680*/  HMMA.16816.F32.BF16 R184, R224.reuse, R236, R184 ;  /* 0x000000ece0b8723c */ /* 0x040fec00000418b8 */
        /* <DEDUP_REMOVED lines=8> */
[----:B------:R-:W-:Y:S05]  /*8710*/  LDSM.16.M88.4 R32, [R200+0x5000] ;  /* 0x00500000c820783b */ /* 0x000fea0000000200 */
[C---:B---3--:R-:W-:Y:S06]  /*8720*/  HMMA.16816.F32.BF16 R184, R232.reuse, R28, R184 ;  /* 0x0000001ce8b8723c */ /* 0x048fec00000418b8 */
[C---:B------:R-:W-:Y:S01]  /*8730*/  HMMA.16816.F32.BF16 R180, R232.reuse, R30, R180 ;  /* 0x0000001ee8b4723c */ /* 0x040fe200000418b4 */
[----:B------:R-:W1:Y:S05]  /*8740*/  LDSM.16.M88.4 R28, [R209+0x8000] ;  /* 0x00800000d11c783b */ /* 0x000e6a0000000200 */
[C---:B------:R-:W-:Y:S06]  /*8750*/  HMMA.16816.F32.BF16 R24, R232.reuse, R168, R24 ;  /* 0x000000a8e818723c */ /* 0x040fec0000041818 */
[C---:B------:R-:W-:Y:S01]  /*8760*/  HMMA.16816.F32.BF16 R4, R232.reuse, R170, R4 ;  /* 0x000000aae804723c */ /* 0x040fe20000041804 */
[----:B------:R-:W2:Y:S05]  /*8770*/  LDSM.16.M88.4 R168, [R200+0x5800] ;  /* 0x00580000c8a8783b */ /* 0x000eaa0000000200 */
        /* <DEDUP_REMOVED lines=9> */
[----:B------:R-:W3:Y:S05]  /*8810*/  LDSM.16.M88.4 R228, [R213+0x16800] ;  /* 0x01680000d5e4783b */ /* 0x000eea0000000200 */
[C---:B------:R-:W-:Y:S06]  /*8820*/  HMMA.16816.F32.BF16 R220, R28.reuse, R224, R220 ;  /* 0x000000e01cdc723c */ /* 0x040fec00000418dc */
[C---:B------:R-:W-:Y:S01]  /*8830*/  HMMA.16816.F32.BF16 R216, R28.reuse, R226, R216 ;  /* 0x000000e21cd8723c */ /* 0x040fe200000418d8 */
[----:B------:R-:W4:Y:S05]  /*8840*/  LDSM.16.M88.4 R224, [R213+0x17000] ;  /* 0x01700000d5e0783b */ /* 0x000f2a0000000200 */
[C---:B--2---:R-:W-:Y:S06]  /*8850*/  HMMA.16816.F32.BF16 R176, R28.reuse, R168, R176 ;  /* 0x000000a81cb0723c */ /* 0x044fec00000418b0 */
[----:B------:R-:W-:Y:S01]  /*8860*/  HMMA.16816.F32.BF16 R172, R28, R170, R172 ;  /* 0x000000aa1cac723c */ /* 0x000fe200000418ac */
[----:B------:R-:W2:Y:S04]  /*8870*/  LDSM.16.M88.4 R168, [R213+0x17800] ;  /* 0x01780000d5a8783b */ /* 0x000ea80000000200 */
[----:B------:R-:W2:Y:S01]  /*8880*/  LDSM.16.M88.4 R28, [R191] ;  /* 0x00000000bf1c783b */ /* 0x000ea20000000200 */
[C---:B-1----:R-:W-:Y:S06]  /*8890*/  HMMA.16816.F32.BF16 R24, R32.reuse, R232, R24 ;  /* 0x000000e82018723c */ /* 0x042fec0000041818 */
[C---:B------:R-:W-:Y:S01]  /*88a0*/  HMMA.16816.F32.BF16 R4, R32.reuse, R234, R4 ;  /* 0x000000ea2004723c */ /* 0x040fe20000041804 */
[----:B------:R-:W1:Y:S05]  /*88b0*/  LDSM.16.M88.4 R232, [R190] ;  /* 0x00000000bee8783b */ /* 0x000e6a0000000200 */
[C---:B---3--:R-:W-:Y:S06]  /*88c0*/  HMMA.16816.F32.BF16 R220, R32.reuse, R228, R220 ;  /* 0x000000e420dc723c */ /* 0x048fec00000418dc */
[C---:B------:R-:W-:Y:S01]  /*88d0*/  HMMA.16816.F32.BF16 R216, R32.reuse, R230, R216 ;  /* 0x000000e620d8723c */ /* 0x040fe200000418d8 */
[----:B------:R-:W3:Y:S05]  /*88e0*/  LDSM.16.M88.4 R228, [R189] ;  /* 0x00000000bde4783b */ /* 0x000eea0000000200 */
[C---:B----4-:R-:W-:Y:S06]  /*88f0*/  HMMA.16816.F32.BF16 R184, R32.reuse, R224, R184 ;  /* 0x000000e020b8723c */ /* 0x050fec00000418b8 */
[C---:B------:R-:W-:Y:S01]  /*8900*/  HMMA.16816.F32.BF16 R180, R32.reuse, R226, R180 ;  /* 0x000000e220b4723c */ /* 0x040fe200000418b4 */
[----:B------:R-:W4:Y:S05]  /*8910*/  LDSM.16.M88.4 R224, [R188] ;  /* 0x00000000bce0783b */ /* 0x000f2a0000000200 */
[C---:B--2---:R-:W-:Y:S06]  /*8920*/  HMMA.16816.F32.BF16 R176, R32.reuse, R168, R176 ;  /* 0x000000a820b0723c */ /* 0x044fec00000418b0 */
[----:B------:R-:W-:Y:S01]  /*8930*/  HMMA.16816.F32.BF16 R172, R32, R170, R172 ;  /* 0x000000aa20ac723c */ /* 0x000fe200000418ac */
[----:B------:R-:W-:Y:S04]  /*8940*/  LDSM.16.M88.4 R168, [R210+0xc000] ;  /* 0x00c00000d2a8783b */ /* 0x000fe80000000200 */
[----:B------:R-:W2:Y:S01]  /*8950*/  LDSM.16.M88.4 R32, [R207+0x16000] ;  /* 0x01600000cf20783b */ /* 0x000ea20000000200 */
[C---:B------:R-:W-:Y:S06]  /*8960*/  HMMA.16816.F32.BF16 R24, R236.reuse, R28, R24 ;  /* 0x0000001cec18723c */ /* 0x040fec0000041818 */
        /* <DEDUP_REMOVED lines=8> */
[----:B----4-:R-:W-:Y:S06]  /*89f0*/  HMMA.16816.F32.BF16 R176, R236, R224, R176 ;  /* 0x000000e0ecb0723c */ /* 0x010fec00000418b0 */
[C---:B--2---:R-:W-:Y:S06]  /*8a00*/  HMMA.16816.F32.BF16 R24, R168.reuse, R32, R24 ;  /* 0x00000020a818723c */ /* 0x044fec0000041818 */
[----:B------:R-:W-:Y:S01]  /*8a10*/  HMMA.16816.F32.BF16 R4, R168, R34, R4 ;  /* 0x00000022a804723c */ /* 0x000fe20000041804 */
[----:B------:R-:W2:Y:S05]  /*8a20*/  LDSM.16.M88.4 R32, [R207+0x17800] ;  /* 0x01780000cf20783b */ /* 0x000eaa0000000200 */
[----:B------:R-:W-:Y:S01]  /*8a30*/  HMMA.16816.F32.BF16 R172, R236, R226, R172 ;  /* 0x000000e2ecac723c */ /* 0x000fe200000418ac */
[----:B------:R-:W3:Y:S05]  /*8a40*/  LDSM.16.M88.4 R224, [R207+0x17000] ;  /* 0x01700000cfe0783b */ /* 0x000eea0000000200 */
[C---:B------:R-:W-:Y:S06]  /*8a50*/  HMMA.16816.F32.BF16 R220, R168.reuse, R28, R220 ;  /* 0x0000001ca8dc723c */ /* 0x040fec00000418dc */
[----:B------:R-:W-:Y:S01]  /*8a60*/  HMMA.16816.F32.BF16 R216, R168, R30, R216 ;  /* 0x0000001ea8d8723c */ /* 0x000fe200000418d8 */
[----:B------:R-:W4:Y:S05]  /*8a70*/  LDSM.16.M88.4 R28, [R200+0x6800] ;  /* 0x00680000c81c783b */ /* 0x000f2a0000000200 */
[C---:B-1----:R-:W-:Y:S06]  /*8a80*/  HMMA.16816.F32.BF16 R24, R232.reuse, R228, R24 ;  /* 0x000000e4e818723c */ /* 0x042fec0000041818 */
[----:B------:R-:W-:Y:S06]  /*8a90*/  HMMA.16816.F32.BF16 R4, R232, R230, R4 ;  /* 0x000000e6e804723c */ /* 0x000fec0000041804 */
[C---:B--2---:R-:W-:Y:S06]  /*8aa0*/  HMMA.16816.F32.BF16 R176, R168.reuse, R32, R176 ;  /* 0x00000020a8b0723c */ /* 0x044fec00000418b0 */
[C---:B------:R-:W-:Y:S01]  /*8ab0*/  HMMA.16816.F32.BF16 R172, R168.reuse, R34, R172 ;  /* 0x00000022a8ac723c */ /* 0x040fe200000418ac */
[----:B------:R-:W1:Y:S05]  /*8ac0*/  LDSM.16.M88.4 R32, [R200+0x7000] ;  /* 0x00700000c820783b */ /* 0x000e6a0000000200 */
[----:B------:R-:W-:Y:S01]  /*8ad0*/  FSEL R3, R25, -INF , !P2 ;  /* 0xff80000019037808 */ /* 0x000fe20005000000 */
[----:B------:R-:W-:Y:S01]  /*8ae0*/  VIADD R25, R165, 0x9 ;  /* 0x00000009a5197836 */ /* 0x000fe20000000000 */
[----:B------:R-:W-:Y:S01]  /*8af0*/  FSEL R215, R27, -INF , !P1 ;  /* 0xff8000001bd77808 */ /* 0x000fe20004800000 */
[----:B---3--:R-:W-:Y:S03]  /*8b00*/  HMMA.16816.F32.BF16 R184, R168, R224, R184 ;  /* 0x000000e0a8b8723c */ /* 0x008fe600000418b8 */
[----:B------:R-:W-:-:S03]  /*8b10*/  ISETP.GE.AND P1, PT, R25, R23, PT ;  /* 0x000000171900720c */ /* 0x000fc60003f26270 */
[----:B------:R-:W-:Y:S01]  /*8b20*/  HMMA.16816.F32.BF16 R180, R168, R226, R180 ;  /* 0x000000e2a8b4723c */ /* 0x000fe200000418b4 */
[----:B------:R-:W2:Y:S01]  /*8b30*/  LDSM.16.M88.4 R168, [R200+0x7800] ;  /* 0x00780000c8a8783b */ /* 0x000ea20000000200 */
[----:B------:R-:W-:Y:S01]  /*8b40*/  FSEL R167, R5, -INF , !P1 ;  /* 0xff80000005a77808 */ /* 0x000fe20004800000 */
[----:B------:R-:W-:Y:S01]  /*8b50*/  VIADD R5, R165, 0x18 ;  /* 0x00000018a5057836 */ /* 0x000fe20000000000 */
[----:B------:R-:W-:-:S04]  /*8b60*/  DEPBAR.LE SB0, 0x0 ;  /* 0x000080000000791a */ /* 0x000fc80000000000 */
[C---:B----4-:R-:W-:Y:S06]  /*8b70*/  HMMA.16816.F32.BF16 R220, R232.reuse, R28, R220 ;  /* 0x0000001ce8dc723c */ /* 0x050fec00000418dc */
[----:B------:R-:W-:Y:S01]  /*8b80*/  HMMA.16816.F32.BF16 R216, R232, R30, R216 ;  /* 0x0000001ee8d8723c */ /* 0x000fe200000418d8 */
[----:B------:R-:W-:Y:S01]  /*8b90*/  VIADD R28, R165, 0x8 ;  /* 0x00000008a51c7836 */ /* 0x000fe20000000000 */
[----:B------:R-:W-:Y:S04]  /*8ba0*/  BAR.SYNC.DEFER_BLOCKING 0x0 ;  /* 0x0000000000007b1d */ /* 0x000fe80000010000 */
[----:B------:R-:W-:-:S02]  /*8bb0*/  ISETP.GE.AND P0, PT, R28, R23, PT ;  /* 0x000000171c00720c */ /* 0x000fc40003f06270 */
[-C--:B------:R-:W-:Y:S01]  /*8bc0*/  ISETP.GE.AND P2, PT, R28, R22.reuse, PT ;  /* 0x000000161c00720c */ /* 0x080fe20003f46270 */
[C---:B------:R-:W-:Y:S01]  /*8bd0*/  VIADD R28, R165.reuse, 0x10 ;  /* 0x00000010a51c7836 */ /* 0x040fe20000000000 */
[----:B------:R-:W-:Y:S01]  /*8be0*/  FSEL R166, R4, -INF , !P0 ;  /* 0xff80000004a67808 */ /* 0x000fe20004000000 */
[----:B------:R-:W-:Y:S01]  /*8bf0*/  VIADD R4, R165, 0x11 ;  /* 0x00000011a5047836 */ /* 0x000fe20000000000 */
[----:B------:R-:W-:Y:S02]  /*8c00*/  ISETP.GE.AND P0, PT, R25, R22, PT ;  /* 0x000000161900720c */ /* 0x000fe40003f06270 */
[----:B------:R-:W-:Y:S01]  /*8c10*/  FSEL R224, R6, -INF , !P2 ;  /* 0xff80000006e07808 */ /* 0x000fe20005000000 */
[----:B-1----:R-:W-:Y:S01]  /*8c20*/  HMMA.16816.F32.BF16 R184, R232, R32, R184 ;  /* 0x00000020e8b8723c */ /* 0x002fe200000418b8 */
[----:B------:R-:W-:Y:S02]  /*8c30*/  ISETP.GE.AND P2, PT, R28, R23, PT ;  /* 0x000000171c00720c */ /* 0x000fe40003f46270 */
[----:B------:R-:W-:-:S02]  /*8c40*/  FSEL R225, R7, -INF , !P0 ;  /* 0xff80000007e17808 */ /* 0x000fc40004000000 */
[-C--:B------:R-:W-:Y:S01]  /*8c50*/  ISETP.GE.AND P1, PT, R28, R22.reuse, PT ;  /* 0x000000161c00720c */ /* 0x080fe20003f26270 */
[C---:B------:R-:W-:Y:S01]  /*8c60*/  HMMA.16816.F32.BF16 R180, R232.reuse, R34, R180 ;  /* 0x00000022e8b4723c */ /* 0x040fe200000418b4 */
[----:B------:R-:W-:Y:S02]  /*8c70*/  ISETP.GE.AND P0, PT, R4, R23, PT ;  /* 0x000000170400720c */ /* 0x000fe40003f06270 */
[----:B------:R-:W-:Y:S02]  /*8c80*/  FSEL R220, R220, -INF , !P2 ;  /* 0xff800000dcdc7808 */ /* 0x000fe40005000000 */
[----:B------:R-:W-:Y:S01]  /*8c90*/  ISETP.GE.AND P2, PT, R4, R22, PT ;  /* 0x000000160400720c */ /* 0x000fe20003f46270 */
[----:B------:R-:W-:Y:S01]  /*8ca0*/  VIADD R4, R165, 0x19 ;  /* 0x00000019a5047836 */ /* 0x000fe20000000000 */
[----:B------:R-:W-:Y:S01]  /*8cb0*/  FSEL R229, R222, -INF , !P1 ;  /* 0xff800000dee57808 */ /* 0x000fe20004800000 */
[----:B--2---:R-:W-:Y:S01]  /*8cc0*/  HMMA.16816.F32.BF16 R176, R232, R168, R176 ;  /* 0x000000a8e8b0723c */ /* 0x004fe200000418b0 */
[----:B------:R-:W-:-:S02]  /*8cd0*/  FSEL R221, R221, -INF , !P0 ;  /* 0xff800000dddd7808 */ /* 0x000fc40004000000 */
[CC--:B------:R-:W-:Y:S02]  /*8ce0*/  ISETP.GE.AND P1, PT, R5.reuse, R23.reuse, PT ;  /* 0x000000170500720c */ /* 0x0c0fe40003f26270 */
[-C--:B------:R-:W-:Y:S01]  /*8cf0*/  ISETP.GE.AND P0, PT, R5, R22.reuse, PT ;  /* 0x000000160500720c */ /* 0x080fe20003f06270 */
[----:B------:R-:W-:Y:S01]  /*8d00*/  VIADD R5, R165, 0x20 ;  /* 0x00000020a5057836 */ /* 0x000fe20000000000 */
[----:B------:R-:W-:Y:S01]  /*8d10*/  FSEL R228, R223, -INF , !P2 ;  /* 0xff800000dfe47808 */ /* 0x000fe20005000000 */
[----:B------:R-:W-:Y:S01]  /*8d20*/  HMMA.16816.F32.BF16 R172, R232, R170, R172 ;  /* 0x000000aae8ac723c */ /* 0x000fe200000418ac */
        /* <DEDUP_REMOVED lines=28> */
[----:B------:R-:W-:Y:S02]  /*8ef0*/  ISETP.GE.AND P0, PT, R5, R23, PT ;  /* 0x000000170500720c */ /* 0x000fe40003f06270 */
[-C--:B------:R-:W-:Y:S01]  /*8f00*/  ISETP.GE.AND P2, PT, R4, R22.reuse, PT ;  /* 0x000000160400720c */ /* 0x080fe20003f46270 */
[C---:B------:R-:W-:Y:S01]  /*8f10*/  VIADD R4, R165.reuse, 0x31 ;  /* 0x00000031a5047836 */ /* 0x040fe20000000000 */
[----:B------:R-:W-:Y:S02]  /*8f20*/  FSEL R241, R172, -INF , !P0 ;  /* 0xff800000acf17808 */ /* 0x000fe40004000000 */
[----:B------:R-:W-:Y:S02]  /*8f30*/  ISETP.GE.AND P0, PT, R165, R22, PT ;  /* 0x00000016a500720c */ /* 0x000fe40003f06270 */
[----:B------:R-:W-:-:S02]  /*8f40*/  FSEL R168, R183, -INF , !P2 ;  /* 0xff800000b7a87808 */ /* 0x000fc40005000000 */
        /* <DEDUP_REMOVED lines=23> */
[----:B------:R-:W-:Y:S01]  /*90c0*/  IMAD.U32 R4, RZ, RZ, UR5 ;  /* 0x00000005ff047e24 */ /* 0x000fe2000f8e00ff */
[----:B------:R-:W4:Y:S01]  /*90d0*/  @!P4 LDC.64 R28, c[0x0][0x218] ;  /* 0x00008600ff1ccb82 */ /* 0x000f220000000a00 */
[----:B------:R-:W-:-:S04]  /*90e0*/  UIMAD UR5, UR35, UR5, URZ ;  /* 0x00000005230572a4 */ /* 0x000fc8000f8e023f */
[----:B------:R-:W-:-:S03]  /*90f0*/  UIMAD UR4, UR4, UR36, UR5 ;  /* 0x00000024040472a4 */ /* 0x000fc6000f8e0205 */
[----:B------:R-:W5:Y:S08]  /*9100*/  @!P5 LDC.64 R30, c[0x0][0x218] ;  /* 0x00008600ff1edb82 */ /* 0x000f700000000a00 */
[----:B------:R-:W3:Y:S08]  /*9110*/  @!P3 LDC.64 R26, c[0x0][0x218] ;  /* 0x00008600ff1abb82 */ /* 0x000ef00000000a00 */
[----:B------:R-:W3:Y:S08]  /*9120*/  @!P6 LDC.64 R24, c[0x0][0x218] ;  /* 0x00008600ff18eb82 */ /* 0x000ef00000000a00 */
[----:B------:R-:W3:Y:S01]  /*9130*/  @!P5 LDC.64 R6, c[0x0][0x218] ;  /* 0x00008600ff06db82 */ /* 0x000ee20000000a00 */
[----:B--2---:R-:W-:-:S07]  /*9140*/  IMAD.WIDE.U32 R226, R4, UR36, R248 ;  /* 0x0000002404e27c25 */ /* 0x004fce000f8e00f8 */
[----:B------:R-:W2:Y:S01]  /*9150*/  @!P4 LDC.64 R4, c[0x0][0x218] ;  /* 0x00008600ff04cb82 */ /* 0x000ea20000000a00 */
        /* <DEDUP_REMOVED lines=9> */
[----:B------:R1:W-:Y:S01]  /*91f0*/  @!P6 LDGSTS.E.BYPASS.LTC128B.128 [R251+0x10000], desc[UR28][R32.64] ;  /* 0x1000000020fbefae */ /* 0x0003e2000b901d5c */
        /* <DEDUP_REMOVED lines=10> */
[C---:B------:R-:W-:Y:S01]  /*92a0*/  @!P6 LEA R24, P1, R26.reuse, R24, 0x1 ;  /* 0x000000181a18e211 */ /* 0x040fe200078208ff */
[----:B------:R1:W-:Y:S01]  /*92b0*/  @P4 STS.128 [R251+0x14000], RZ ;  /* 0x014000fffb004388 */ /* 0x0003e20000000c00 */
[----:B------:R-:W-:-:S02]  /*92c0*/  @!P5 LEA R6, P2, R26, R6, 0x1 ;  /* 0x000000061a06d211 */ /* 0x000fc400078408ff */
[C-C-:B------:R-:W-:Y:S01]  /*92d0*/  @!P6 LEA.HI.X R25, R26.reuse, R25, R27.reuse, 0x1, P1 ;  /* 0x000000191a19e211 */ /* 0x140fe200008f0c1b */
[----:B------:R-:W-:Y:S01]  /*92e0*/  @!PT LDS RZ, [RZ] ;  /* 0x00000000fffff984 */ /* 0x000fe20000000800 */
[----:B------:R-:W-:Y:S01]  /*92f0*/  @!PT LDS RZ, [RZ] ;  /* 0x00000000fffff984 */ /* 0x000fe20000000800 */
[----:B------:R-:W-:Y:S01]  /*9300*/  @!PT LDS RZ, [RZ] ;  /* 0x00000000fffff984 */ /* 0x000fe20000000800 */
[----:B------:R1:W-:Y:S01]  /*9310*/  @!P4 LDGSTS.E.BYPASS.LTC128B.128 [R251+0x14000], desc[UR28][R28.64+0x100] ;  /* 0x140001001cfbcfae */ /* 0x0003e2000b901d5c */
[C---:B--2---:R-:W-:Y:S02]  /*9320*/  @!P4 LEA R4, P1, R26.reuse, R4, 0x1 ;  /* 0x000000041a04c211 */ /* 0x044fe400078208ff */
[C-C-:B------:R-:W-:Y:S01]  /*9330*/  @!P5 LEA.HI.X R7, R26.reuse, R7, R27.reuse, 0x1, P2 ;  /* 0x000000071a07d211 */ /* 0x140fe200010f0c1b */
        /* <DEDUP_REMOVED lines=30> */
.L_x_1038:
[----:B------:R-:W-:Y:S05]  /*9520*/  BSYNC B0 ;  /* 0x0000000000007941 */ /* 0x000fea0003800000 */
.L_x_1037:
[----:B------:R-:W0:Y:S02]  /*9530*/  LDGDEPBAR ;  /* 0x00000000000079af */ /* 0x000e240000000000 */
.L_x_1036:
[----:B------:R-:W-:Y:S01]  /*9540*/  FMNMX.FTZ R226, R0, R238, !PT ;  /* 0x000000ee00e27209 */ /* 0x000fe20007810000 */
[----:B------:R-:W-:Y:S01]  /*9550*/  USHF.L.U32 UR35, UR39, 0x1, URZ ;  /* 0x0000000127237899 */ /* 0x000fe2000800063f */
[----:B------:R-:W-:Y:S01]  /*9560*/  IMAD.WIDE.U32 R234, R8, -0x2daee0ad, RZ ;  /* 0xd2511f5308ea7825 */ /* 0x000fe200078e00ff */
[----:B------:R-:W-:Y:S01]  /*9570*/  UIADD3 UR43, UR30, -0x61c88647, URZ ;  /* 0x9e3779b91e2b7890 */ /* 0x000fe2000fffe03f */
[----:B------:R-:W-:Y:S01]  /*9580*/  FMNMX.FTZ R165, R215, R226, !PT ;  /* 0x000000e2d7a57209 */ /* 0x000fe20007810000 */
[----:B------:R-:W-:Y:S01]  /*9590*/  ULOP3.LUT UR4, UR35, UR31, URZ, 0x3c, !UPT ;  /* 0x0000001f23047292 */ /* 0x000fe2000f8e3c3f */
[----:B------:R-:W-:Y:S01]  /*95a0*/  STL.64 [R1+0x80], R22 ;  /* 0x0000801601007387 */ /* 0x000fe20000100a00 */
[----:B------:R-:W-:Y:S01]  /*95b0*/  UIADD3 UR42, UR30, 0x3c6ef372, URZ ;  /* 0x3c6ef3721e2a7890 */ /* 0x000fe2000fffe03f */
[----:B------:R-:W-:Y:S01]  /*95c0*/  FMNMX.FTZ R226, R224, R165, !PT ;  /* 0x000000a5e0e27209 */ /* 0x000fe20007810000 */
[----:B------:R-:W-:Y:S01]  /*95d0*/  UIADD3 UR44, UR31, 0x32370b8f, URZ ;  /* 0x32370b8f1f2c7890 */ /* 0x000fe2000fffe03f */
[----:B------:R-:W-:Y:S01]  /*95e0*/  STL.64 [R1+0x78], R12 ;  /* 0x0000780c01007387 */ /* 0x000fe20000100a00 */
[----:B------:R-:W-:Y:S01]  /*95f0*/  UIADD3 UR40, UR30, -0x255992d5, URZ ;  /* 0xdaa66d2b1e287890 */ /* 0x000fe2000fffe03f */
[----:B------:R-:W-:Y:S01]  /*9600*/  FMNMX.FTZ R226, R225, R226, !PT ;  /* 0x000000e2e1e27209 */ /* 0x000fe20007810000 */
[----:B------:R-:W-:Y:S01]  /*9610*/  UIADD3 UR36, UR30, 0x78dde6e4, URZ ;  /* 0x78dde6e41e247890 */ /* 0x000fe2000fffe03f */
[----:B------:R-:W-:Y:S01]  /*9620*/  STL.64 [R1+0x68], R10 ;  /* 0x0000680a01007387 */ /* 0x000fe20000100a00 */
[----:B------:R-:W-:Y:S01]  /*9630*/  UIADD3 UR41, UR31, -0x126145ec, URZ ;  /* 0xed9eba141f297890 */ /* 0x000fe2000fffe03f */
[----:B------:R-:W-:Y:S01]  /*9640*/  FMNMX.FTZ R171, R229, R226, !PT ;  /* 0x000000e2e5ab7209 */ /* 0x000fe20007810000 */
[----:B------:R-:W-:Y:S01]  /*9650*/  UIADD3 UR5, UR30, 0x1715609d, URZ ;  /* 0x1715609d1e057890 */ /* 0x000fe2000fffe03f */
        /* <DEDUP_REMOVED lines=16> */
[----:B-1----:R-:W-:Y:S02]  /*9760*/  FMNMX.FTZ R230, R184, R165, !PT ;  /* 0x000000a5b8e67209 */ /* 0x002fe40007810000 */
[----:B------:R-:W-:Y:S02]  /*9770*/  FMNMX.FTZ R171, R170, R171, !PT ;  /* 0x000000abaaab7209 */ /* 0x000fe40007810000 */
[----:B------:R-:W-:-:S02]  /*9780*/  FMNMX.FTZ R230, R219, R230, !PT ;  /* 0x000000e6dbe67209 */ /* 0x000fc40007810000 */
        /* <DEDUP_REMOVED lines=9> */
[----:B------:R-:W3:Y:S01]  /*9820*/  SHFL.BFLY PT, R230, R179, 0x2, 0x1f ;  /* 0x0c401f00b3e67f89 */ /* 0x000ee200000e0000 */
[----:B-1----:R-:W-:Y:S02]  /*9830*/  FMNMX.FTZ R226, R171, R226, !PT ;  /* 0x000000e2abe27209 */ /* 0x002fe40007810000 */
[----:B------:R-:W-:Y:S01]  /*9840*/  LOP3.LUT R171, R235, UR4, RZ, 0x3c, !PT ;  /* 0x00000004ebab7c12 */ /* 0x000fe2000f8e3cff */
[----:B------:R-:W-:Y:S02]  /*9850*/  UIADD3 UR4, UR31, 0x76cf5d0a, URZ ;  /* 0x76cf5d0a1f047890 */ /* 0x000fe4000fffe03f */
[----:B------:R-:W1:Y:S01]  /*9860*/  SHFL.BFLY PT, R165, R226, 0x1, 0x1f ;  /* 0x0c201f00e2a57f89 */ /* 0x000e6200000e0000 */
[----:B---3--:R-:W-:Y:S02]  /*9870*/  FMNMX.FTZ R230, R179, R230, !PT ;  /* 0x000000e6b3e67209 */ /* 0x008fe40007810000 */
[----:B-1----:R-:W-:Y:S01]  /*9880*/  FMNMX.FTZ R165, R226, R165, !PT ;  /* 0x000000a5e2a57209 */ /* 0x002fe20007810000 */
[----:B------:R-:W-:-:S03]  /*9890*/  IMAD.WIDE.U32 R226, R171, -0x326172a9, RZ ;  /* 0xcd9e8d57abe27825 */ /* 0x000fc600078e00ff */
[C---:B------:R-:W-:Y:S01]  /*98a0*/  FSETP.NEU.FTZ.AND P1, PT, R165.reuse, -INF , PT ;  /* 0xff800000a500780b */ /* 0x040fe20003f3d000 */
[----:B------:R-:W-:Y:S01]  /*98b0*/  FMUL.FTZ R231, R165, UR6 ;  /* 0x00000006a5e77c20 */ /* 0x000fe20008410000 */
[----:B------:R-:W-:Y:S01]  /*98c0*/  IMAD R171, R14, -0x326172a9, RZ ;  /* 0xcd9e8d570eab7824 */ /* 0x000fe200078e02ff */
[----:B------:R-:W-:-:S03]  /*98d0*/  LOP3.LUT R226, R19, UR42, R226, 0x96, !PT ;  /* 0x0000002a13e27c12 */ /* 0x000fc6000f8e96e2 */
[----:B------:R-:W-:Y:S02]  /*98e0*/  FSEL R231, R231, RZ, P1 ;  /* 0x000000ffe7e77208 */ /* 0x000fe40000800000 */
[----:B------:R-:W-:-:S03]  /*98f0*/  LOP3.LUT R227, R227, UR43, R171, 0x96, !PT ;  /* 0x0000002be3e37c12 */ /* 0x000fc6000f8e96ab */
[--C-:B------:R-:W-:Y:S01]  /*9900*/  FFMA.FTZ R234, R215, UR6, -R231.reuse ;  /* 0x00000006d7ea7c23 */ /* 0x100fe200080108e7 */
[----:B------:R-:W-:Y:S01]  /*9910*/  FFMA.FTZ R217, R186, UR6, -R231 ;  /* 0x00000006bad97c23 */ /* 0x000fe200080108e7 */
[----:B------:R-:W1:Y:S01]  /*9920*/  SHFL.BFLY PT, R215, R230, 0x1, 0x1f ;  /* 0x0c201f00e6d77f89 */ /* 0x000e6200000e0000 */
[----:B------:R-:W-:-:S04]  /*9930*/  IMAD.WIDE.U32 R248, R227, -0x2daee0ad, RZ ;  /* 0xd2511f53e3f87825 */ /* 0x000fc800078e00ff */
[--C-:B------:R-:W-:Y:S01]  /*9940*/  FFMA.FTZ R179, R225, UR6, -R231.reuse ;  /* 0x00000006e1b37c23 */ /* 0x100fe200080108e7 */
[--C-:B------:R-:W-:Y:S01]  /*9950*/  FFMA.FTZ R225, R218, UR6, -R231.reuse ;  /* 0x00000006dae17c23 */ /* 0x100fe200080108e7 */
[----:B------:R-:W-:Y:S01]  /*9960*/  FFMA.FTZ R232, R224, UR6, -R231 ;  /* 0x00000006e0e87c23 */ /* 0x000fe200080108e7 */
[----:B------:R-:W-:Y:S01]  /*9970*/  IMAD.WIDE.U32 R226, R226, -0x2daee0ad, RZ ;  /* 0xd2511f53e2e27825 */ /* 0x000fe200078e00ff */
[----:B------:R-:W-:-:S03]  /*9980*/  LOP3.LUT R186, R249, UR4, R20, 0x96, !PT ;  /* 0x00000004f9ba7c12 */ /* 0x000fc6000f8e9614 */
[--C-:B------:R-:W-:Y:S01]  /*9990*/  FFMA.FTZ R185, R182, UR6, -R231.reuse ;  /* 0x00000006b6b97c23 */ /* 0x100fe200080108e7 */
[--C-:B------:R-:W-:Y:S01]  /*99a0*/  FFMA.FTZ R238, R238, UR6, -R231.reuse ;  /* 0x00000006eeee7c23 */ /* 0x100fe200080108e7 */
[----:B------:R-:W-:Y:S01]  /*99b0*/  FFMA.FTZ R229, R229, UR6, -R231 ;  /* 0x00000006e5e57c23 */ /* 0x000fe200080108e7 */
[----:B------:R-:W-:Y:S01]  /*99c0*/  LOP3.LUT R248, R227, UR44, R248, 0x96, !PT ;  /* 0x0000002ce3f87c12 */ /* 0x000fe2000f8e96f8 */
        /* <DEDUP_REMOVED lines=8> */
[--C-:B------:R-:W-:Y:S01]  /*9a50*/  FFMA.FTZ R239, R170, UR6, -R231.reuse ;  /* 0x00000006aaef7c23 */ /* 0x100fe200080108e7 */
[----:B------:R-:W-:Y:S01]  /*9a60*/  LOP3.LUT R186, R249, UR36, R10, 0x96, !PT ;  /* 0x00000024f9ba7c12 */ /* 0x000fe2000f8e960a */
[--C-:B------:R-:W-:Y:S01]  /*9a70*/  FFMA.FTZ R237, R174, UR6, -R231.reuse ;  /* 0x00000006aeed7c23 */ /* 0x100fe200080108e7 */
[----:B------:R-:W-:Y:S01]  /*9a80*/  FFMA.FTZ R180, R180, UR6, -R231 ;  /* 0x00000006b4b47c23 */ /* 0x000fe200080108e7 */
[----:B------:R-:W-:Y:S01]  /*9a90*/  MUFU.EX2 R238, R238 ;  /* 0x000000ee00ee7308 */ /* 0x000fe20000000800 */
[----:B-1----:R-:W-:Y:S01]  /*9aa0*/  FMNMX.FTZ R215, R230, R215, !PT ;  /* 0x000000d7e6d77209 */ /* 0x002fe20007810000 */
[----:B------:R-:W-:-:S03]  /*9ab0*/  IMAD.WIDE.U32 R230, R218, -0x2daee0ad, RZ ;  /* 0xd2511f53dae67825 */ /* 0x000fc600078e00ff */
[----:B------:R-:W-:Y:S01]  /*9ac0*/  FSETP.NEU.FTZ.AND P2, PT, R215, -INF , PT ;  /* 0xff800000d700780b */ /* 0x000fe20003f5d000 */
[----:B------:R-:W-:Y:S01]  /*9ad0*/  IMAD.WIDE.U32 R22, R186, -0x2daee0ad, RZ ;  /* 0xd2511f53ba167825 */ /* 0x000fe200078e00ff */
[----:B------:R-:W-:-:S03]  /*9ae0*/  LOP3.LUT R242, R231, UR41, R226, 0x96, !PT ;  /* 0x00000029e7f27c12 */ /* 0x000fc6000f8e96e2 */
[C---:B------:R-:W-:Y:S01]  /*9af0*/  FMUL.FTZ R244, R215.reuse, UR6 ;  /* 0x00000006d7f47c20 */ /* 0x040fe20008410000 */
[----:B------:R-:W-:Y:S01]  /*9b00*/  FSEL R227, R215, RZ, P2 ;  /* 0x000000ffd7e37208 */ /* 0x000fe20001000000 */
[----:B------:R-:W-:Y:S01]  /*9b10*/  MUFU.EX2 R234, R234 ;  /* 0x000000ea00ea7308 */ /* 0x000fe20000000800 */
[----:B------:R-:W-:Y:S01]  /*9b20*/  LOP3.LUT R186, R23, UR7, R230, 0x96, !PT ;  /* 0x0000000717ba7c12 */ /* 0x000fe2000f8e96e6 */
[----:B------:R-:W-:Y:S01]  /*9b30*/  IMAD.WIDE.U32 R242, R242, -0x326172a9, RZ ;  /* 0xcd9e8d57f2f27825 */ /* 0x000fe200078e00ff */
[----:B------:R-:W-:-:S03]  /*9b40*/  FSEL R244, R244, RZ, P2 ;  /* 0x000000fff4f47208 */ /* 0x000fc60001000000 */
[----:B------:R-:W-:-:S04]  /*9b50*/  IMAD.WIDE.U32 R12, R186, -0x326172a9, RZ ;  /* 0xcd9e8d57ba0c7825 */ /* 0x000fc800078e00ff */
[----:B------:R-:W-:Y:S01]  /*9b60*/  FADD.FTZ R186, R2, -R227 ;  /* 0x800000e302ba7221 */ /* 0x000fe20000010000 */
[--C-:B------:R-:W-:Y:S01]  /*9b70*/  FFMA.FTZ R245, R245, UR6, -R244.reuse ;  /* 0x00000006f5f57c23 */ /* 0x100fe200080108f4 */
[--C-:B------:R-:W-:Y:S01]  /*9b80*/  FFMA.FTZ R240, R3, UR6, -R244.reuse ;  /* 0x0000000603f07c23 */ /* 0x100fe200080108f4 */
[----:B------:R-:W-:Y:S01]  /*9b90*/  FFMA.FTZ R227, R220, UR6, -R244 ;  /* 0x00000006dce37c23 */ /* 0x000fe200080108f4 */
[----:B------:R-:W-:Y:S01]  /*9ba0*/  LOP3.LUT R233, R13, UR27, R242, 0x96, !PT ;  /* 0x0000001b0de97c12 */ /* 0x000fe2000f8e96f2 */
[--C-:B------:R-:W-:Y:S01]  /*9bb0*/  FFMA.FTZ R220, R184, UR6, -R244.reuse ;  /* 0x00000006b8dc7c23 */ /* 0x100fe200080108f4 */
[--C-:B------:R-:W-:Y:S01]  /*9bc0*/  FFMA.FTZ R231, R166, UR6, -R244.reuse ;  /* 0x00000006a6e77c23 */ /* 0x100fe200080108f4 */
[----:B------:R-:W-:Y:S01]  /*9bd0*/  MUFU.EX2 R245, R245 ;  /* 0x000000f500f57308 */ /* 0x000fe20000000800 */
[----:B------:R-:W-:Y:S01]  /*9be0*/  LOP3.LUT R218, R233, 0xffff, RZ, 0xc0, !PT ;  /* 0x0000ffffe9da7812 */ /* 0x000fe200078ec0ff */
[--C-:B------:R-:W-:Y:S01]  /*9bf0*/  FFMA.FTZ R230, R167, UR6, -R244.reuse ;  /* 0x00000006a7e67c23 */ /* 0x100fe200080108f4 */
[--C-:B------:R-:W-:Y:S01]  /*9c00*/  FFMA.FTZ R226, R221, UR6, -R244.reuse ;  /* 0x00000006dde27c23 */ /* 0x100fe200080108f4 */
[----:B------:R-:W-:Y:S01]  /*9c10*/  FFMA.FTZ R223, R223, UR6, -R244 ;  /* 0x00000006dfdf7c23 */ /* 0x000fe200080108f4 */
[----:B------:R-:W-:Y:S01]  /*9c20*/  SHF.R.U32.HI R218, RZ, 0x8, R218 ;  /* 0x00000008ffda7819 */ /* 0x000fe200000116da */
[--C-:B------:R-:W-:Y:S01]  /*9c30*/  FFMA.FTZ R222, R222, UR6, -R244.reuse ;  /* 0x00000006dede7c23 */ /* 0x100fe200080108f4 */
[--C-:B------:R-:W-:Y:S01]  /*9c40*/  FFMA.FTZ R219, R219, UR6, -R244.reuse ;  /* 0x00000006dbdb7c23 */ /* 0x100fe200080108f4 */
[----:B------:R-:W1:Y:S01]  /*9c50*/  MUFU.EX2 R240, R240 ;  /* 0x000000f000f07308 */ /* 0x000e620000000800 */
[----:B------:R-:W-:Y:S01]  /*9c60*/  LOP3.LUT R218, R218, 0xffff, RZ, 0xc0, !PT ;  /* 0x0000ffffdada7812 */ /* 0x000fe200078ec0ff */
[--C-:B------:R-:W-:Y:S01]  /*9c70*/  FFMA.FTZ R187, R187, UR6, -R244.reuse ;  /* 0x00000006bbbb7c23 */ /* 0x100fe200080108f4 */
[--C-:B------:R-:W-:Y:S01]  /*9c80*/  FFMA.FTZ R184, R35, UR6, -R244.reuse ;  /* 0x0000000623b87c23 */ /* 0x100fe200080108f4 */
[--C-:B------:R-:W-:Y:S01]  /*9c90*/  FFMA.FTZ R236, R177, UR6, -R244.reuse ;  /* 0x00000006b1ec7c23 */ /* 0x100fe200080108f4 */
[----:B------:R-:W-:Y:S01]  /*9ca0*/  ISETP.LE.U32.AND P2, PT, R218, UR14, PT ;  /* 0x0000000eda007c0c */ /* 0x000fe2000bf43070 */
[----:B------:R-:W-:Y:S01]  /*9cb0*/  FMUL.FTZ R218, R186, UR6 ;  /* 0x00000006bada7c20 */ /* 0x000fe20008410000 */
[--C-:B------:R-:W-:Y:S01]  /*9cc0*/  FFMA.FTZ R186, R181, UR6, -R244.reuse ;  /* 0x00000006b5ba7c23 */ /* 0x100fe200080108f4 */
[--C-:B------:R-:W-:Y:S01]  /*9cd0*/  FFMA.FTZ R241, R241, UR6, -R244.reuse ;  /* 0x00000006f1f17c23 */ /* 0x100fe200080108f4 */
[----:B------:R-:W-:Y:S01]  /*9ce0*/  FFMA.FTZ R181, R173, UR6, -R244 ;  /* 0x00000006adb57c23 */ /* 0x000fe200080108f4 */
[----:B------:R-:W-:Y:S01]  /*9cf0*/  LOP3.LUT R244, R233, 0xff, RZ, 0xc0, !PT ;  /* 0x000000ffe9f47812 */ /* 0x000fe200078ec0ff */
[----:B------:R-:W-:Y:S01]  /*9d00*/  MUFU.EX2 R231, R231 ;  /* 0x000000e700e77308 */ /* 0x000fe20000000800 */
[----:B------:R-:W-:-:S02]  /*9d10*/  FSEL R221, R165, RZ, P1 ;  /* 0x000000ffa5dd7208 */ /* 0x000fc40000800000 */
[----:B------:R-:W-:Y:S02]  /*9d20*/  ISETP.LE.U32.AND P1, PT, R244, UR14, PT ;  /* 0x0000000ef4007c0c */ /* 0x000fe4000bf23070 */
[----:B------:R-:W-:Y:S01]  /*9d30*/  SHF.R.U32.HI R244, RZ, 0x18, R233 ;  /* 0x00000018fff47819 */ /* 0x000fe200000116e9 */
[----:B------:R-:W-:Y:S01]  /*9d40*/  FADD.FTZ R221, R0, -R221 ;  /* 0x800000dd00dd7221 */ /* 0x000fe20000010000 */
[----:B-1----:R-:W-:Y:S01]  /*9d50*/  F2FP.BF16.F32.PACK_AB R246, R240, R245 ;  /* 0x000000f5f0f6723e */ /* 0x002fe200000010ff */
[----:B------:R-:W1:Y:S01]  /*9d60*/  MUFU.EX2 R218, R218 ;  /* 0x000000da00da7308 */ /* 0x000e620000000800 */
[----:B------:R-:W-:Y:S01]  /*9d70*/  SHF.R.U32.HI R233, RZ, 0x10, R233 ;  /* 0x00000010ffe97819 */ /* 0x000fe200000116e9 */
[----:B------:R-:W-:-:S03]  /*9d80*/  FMUL.FTZ R221, R221, UR6 ;  /* 0x00000006dddd7c20 */ /* 0x000fc60008410000 */
[----:B------:R-:W-:-:S03]  /*9d90*/  LOP3.LUT R233, R233, 0xff, RZ, 0xc0, !PT ;  /* 0x000000ffe9e97812 */ /* 0x000fc600078ec0ff */
[----:B------:R-:W-:Y:S01]  /*9da0*/  @!P1 HFMA2.BF16_V2 R178, -RZ.H0_H0, RZ.H0_H0, -R246.H0_H0 ;  /* 0x200000ffffb29231 */ /* 0x000fe200003409f6 */
[----:B------:R-:W3:Y:S01]  /*9db0*/  MUFU.EX2 R221, R221 ;  /* 0x000000dd00dd7308 */ /* 0x000ee20000000800 */
[----:B-1----:R-:W-:-:S07]  /*9dc0*/  FFMA.FTZ R247, R247, R218, R245 ;  /* 0x000000daf7f77223 */ /* 0x002fce00000100f5 */
[----:B------:R-:W1:Y:S01]  /*9dd0*/  MUFU.EX2 R232, R232 ;  /* 0x000000e800e87308 */ /* 0x000e620000000800 */
[--C-:B------:R-:W-:Y:S01]  /*9de0*/  FADD.FTZ R250, R240, R247.reuse ;  /* 0x000000f7f0fa7221 */ /* 0x100fe20000010000 */
[----:B------:R-:W-:-:S03]  /*9df0*/  PRMT R247, R246, 0x7632, R247 ;  /* 0x00007632f6f77816 */ /* 0x000fc600000000f7 */
[----:B------:R-:W-:Y:S01]  /*9e00*/  FADD.FTZ R250, R231, R250 ;  /* 0x000000fae7fa7221 */ /* 0x000fe20000010000 */
[----:B------:R-:W-:Y:S01]  /*9e10*/  PRMT R240, R246, 0x5410, R247 ;  /* 0x00005410f6f07816 */ /* 0x000fe200000000f7 */
[----:B------:R-:W-:Y:S01]  /*9e20*/  @!P2 HFMA2.BF16_V2 R177, -RZ.H0_H0, RZ.H0_H0, -R247.H0_H0 ;  /* 0x200000ffffb1a231 */ /* 0x000fe200003409f7 */
[----:B------:R-:W-:Y:S02]  /*9e30*/  @!P1 PRMT R246, R178, 0x5410, RZ ;  /* 0x00005410b2f69816 */ /* 0x000fe400000000ff */
[----:B------:R-:W-:Y:S02]  /*9e40*/  ISETP.LE.U32.AND P1, PT, R244, UR14, PT ;  /* 0x0000000ef4007c0c */ /* 0x000fe4000bf23070 */
[----:B------:R-:W-:Y:S02]  /*9e50*/  F2FP.BF16.F32.PACK_AB R244, R234, R238 ;  /* 0x000000eeeaf4723e */ /* 0x000fe400000010ff */
[----:B------:R-:W-:Y:S01]  /*9e60*/  @!P2 PRMT R247, R177, 0x5410, RZ ;  /* 0x00005410b1f7a816 */ /* 0x000fe200000000ff */
[----:B---3--:R-:W-:Y:S01]  /*9e70*/  FFMA.FTZ R177, R164, R221, R238 ;  /* 0x000000dda4b17223 */ /* 0x008fe200000100ee */
[----:B------:R-:W-:-:S02]  /*9e80*/  PRMT R245, R244, 0x7632, R245 ;  /* 0x00007632f4f57816 */ /* 0x000fc400000000f5 */
[----:B------:R-:W-:Y:S01]  /*9e90*/  ISETP.LE.U32.AND P2, PT, R233, UR14, PT ;  /* 0x0000000ee9007c0c */ /* 0x000fe2000bf43070 */
[----:B------:R-:W-:Y:S01]  /*9ea0*/  FADD.FTZ R234, R234, R177 ;  /* 0x000000b1eaea7221 */ /* 0x000fe20000010000 */
[----:B------:R-:W-:Y:S01]  /*9eb0*/  PRMT R238, R244, 0x5410, R245 ;  /* 0x00005410f4ee7816 */ /* 0x000fe200000000f5 */
[----:B------:R-:W3:Y:S01]  /*9ec0*/  MUFU.EX2 R177, R179 ;  /* 0x000000b300b17308 */ /* 0x000ee20000000800 */
[----:B------:R-:W-:Y:S01]  /*9ed0*/  LOP3.LUT R233, R12, 0xffff, RZ, 0xc0, !PT ;  /* 0x0000ffff0ce97812 */ /* 0x000fe200078ec0ff */
[----:B------:R-:W-:Y:S01]  /*9ee0*/  @!P1 HFMA2.BF16_V2 R175, -RZ.H0_H0, RZ.H0_H0, -R245.H0_H0 ;  /* 0x200000ffffaf9231 */ /* 0x000fe200003409f5 */
[----:B------:R-:W-:Y:S01]  /*9ef0*/  SHF.R.U32.HI R178, RZ, 0x18, R12 ;  /* 0x00000018ffb27819 */ /* 0x000fe2000001160c */
[----:B-1----:R-:W-:Y:S01]  /*9f00*/  FADD.FTZ R234, R232, R234 ;  /* 0x000000eae8ea7221 */ /* 0x002fe20000010000 */
[----:B------:R-:W-:Y:S02]  /*9f10*/  SHF.R.U32.HI R233, RZ, 0x8, R233 ;  /* 0x00000008ffe97819 */ /* 0x000fe400000116e9 */
[----:B------:R-:W-:-:S02]  /*9f20*/  @!P1 PRMT R245, R175, 0x5410, RZ ;  /* 0x00005410aff59816 */ /* 0x000fc400000000ff */
[----:B------:R-:W1:Y:S01]  /*9f30*/  MUFU.EX2 R175, R230 ;  /* 0x000000e600af7308 */ /* 0x000e620000000800 */
[----:B------:R-:W-:Y:S01]  /*9f40*/  @!P2 HFMA2.BF16_V2 R176, -RZ.H0_H0, RZ.H0_H0, -R244.H0_H0 ;  /* 0x200000ffffb0a231 */ /* 0x000fe200003409f4 */
[----:B------:R-:W-:-:S04]  /*9f50*/  LOP3.LUT R233, R233, 0xffff, RZ, 0xc0, !PT ;  /* 0x0000ffffe9e97812 */ /* 0x000fc800078ec0ff */
[----:B------:R-:W-:Y:S02]  /*9f60*/  @!P2 PRMT R244, R176, 0x5410, RZ ;  /* 0x00005410b0f4a816 */ /* 0x000fe400000000ff */
[----:B------:R-:W-:Y:S02]  /*9f70*/  LOP3.LUT R176, R12, 0xff, RZ, 0xc0, !PT ;  /* 0x000000ff0cb07812 */ /* 0x000fe400078ec0ff */
[----:B------:R-:W-:Y:S02]  /*9f80*/  ISETP.LE.U32.AND P2, PT, R233, UR14, PT ;  /* 0x0000000ee9007c0c */ /* 0x000fe4000bf43070 */
[----:B------:R-:W-:Y:S02]  /*9f90*/  ISETP.LE.U32.AND P1, PT, R176, UR14, PT ;  /* 0x0000000eb0007c0c */ /* 0x000fe4000bf23070 */
[----:B------:R-:W-:Y:S02]  /*9fa0*/  SHF.R.U32.HI R176, RZ, 0x10, R12 ;  /* 0x00000010ffb07819 */ /* 0x000fe4000001160c */
[----:B---3--:R-:W-:-:S02]  /*9fb0*/  F2FP.BF16.F32.PACK_AB R233, R177, R232 ;  /* 0x000000e8b1e9723e */ /* 0x008fc400000010ff */
[----:B-1----:R-:W-:Y:S02]  /*9fc0*/  F2FP.BF16.F32.PACK_AB R231, R175, R231 ;  /* 0x000000e7afe7723e */ /* 0x002fe400000010ff */
[----:B------:R-:W-:Y:S02]  /*9fd0*/  LOP3.LUT R176, R176, 0xff, RZ, 0xc0, !PT ;  /* 0x000000ffb0b07812 */ /* 0x000fe400078ec0ff */
[----:B------:R-:W-:Y:S02]  /*9fe0*/  PRMT R230, R231, 0x7632, R230 ;  /* 0x00007632e7e67816 */ /* 0x000fe400000000e6 */
[----:B------:R-:W-:Y:S01]  /*9ff0*/  PRMT R232, R233, 0x7632, R232 ;  /* 0x00007632e9e87816 */ /* 0x000fe200000000e8 */
[----:B------:R-:W-:Y:S01]  /*a000*/  @!P1 HFMA2.BF16_V2 R174, -RZ.H0_H0, RZ.H0_H0, -R231.H0_H0 ;  /* 0x200000ffffae9231 */ /* 0x000fe200003409e7 */
[----:B------:R-:W-:Y:S01]  /*a010*/  PRMT R179, R231, 0x5410, R230 ;  /* 0x00005410e7b37816 */ /* 0x000fe200000000e6 */
[----:B------:R-:W-:-:S03]  /*a020*/  @!P2 HFMA2.BF16_V2 R173, -RZ.H0_H0, RZ.H0_H0, -R230.H0_H0 ;  /* 0x200000ffffada231 */ /* 0x000fc600003409e6 */
[----:B------:R-:W-:Y:S02]  /*a030*/  @!P1 PRMT R231, R174, 0x5410, RZ ;  /* 0x00005410aee79816 */ /* 0x000fe400000000ff */
[----:B------:R-:W-:Y:S01]  /*a040*/  @!P2 PRMT R230, R173, 0x5410, RZ ;  /* 0x00005410ade6a816 */ /* 0x000fe200000000ff */
[----:B------:R-:W-:Y:S01]  /*a050*/  MUFU.EX2 R174, R227 ;  /* 0x000000e300ae7308 */ /* 0x000fe20000000800 */
[----:B------:R-:W-:Y:S02]  /*a060*/  LOP3.LUT R173, R243, UR5, R248, 0x96, !PT ;  /* 0x00000005f3ad7c12 */ /* 0x000fe4000f8e96f8 */
[----:B------:R-:W-:Y:S02]  /*a070*/  ISETP.LE.U32.AND P2, PT, R176, UR14, PT ;  /* 0x0000000eb0007c0c */ /* 0x000fe4000bf43070 */
[----:B------:R-:W-:Y:S01]  /*a080*/  ISETP.LE.U32.AND P1, PT, R178, UR14, PT ;  /* 0x0000000eb2007c0c */ /* 0x000fe2000bf23070 */
[----:B------:R-:W-:-:S05]  /*a090*/  IMAD.WIDE.U32 R12, R173, -0x2daee0ad, RZ ;  /* 0xd2511f53ad0c7825 */ /* 0x000fca00078e00ff */
[----:B------:R-:W-:Y:S01]  /*a0a0*/  LOP3.LUT R176, R13, UR38, R22, 0x96, !PT ;  /* 0x000000260db07c12 */ /* 0x000fe2000f8e9616 */
[----:B------:R1:W3:Y:S01]  /*a0b0*/  MUFU.EX2 R173, R226 ;  /* 0x000000e200ad7308 */ /* 0x0002e20000000800 */
[----:B------:R-:W-:Y:S01]  /*a0c0*/  FADD.FTZ R234, R177, R234 ;  /* 0x000000eab1ea7221 */ /* 0x000fe20000010000 */
[----:B------:R4:W5:Y:S01]  /*a0d0*/  LDL.LU.64 R22, [R1+0x80] ;  /* 0x0000800001167983 */ /* 0x0009620000300a00 */
[----:B------:R-:W-:Y:S01]  /*a0e0*/  LOP3.LUT R178, R176, 0xffff, RZ, 0xc0, !PT ;  /* 0x0000ffffb0b27812 */ /* 0x000fe200078ec0ff */
[----:B------:R-:W-:Y:S02]  /*a0f0*/  @!P2 HFMA2.BF16_V2 R172, -RZ.H0_H0, RZ.H0_H0, -R233.H0_H0 ;  /* 0x200000ffffaca231 */ /* 0x000fe400003409e9 */
[----:B------:R-:W-:Y:S01]  /*a100*/  FADD.FTZ R177, R175, R250 ;  /* 0x000000faafb17221 */ /* 0x000fe20000010000 */
[----:B------:R-:W-:Y:S01]  /*a110*/  @!P1 HFMA2.BF16_V2 R31, -RZ.H0_H0, RZ.H0_H0, -R232.H0_H0 ;  /* 0x200000ffff1f9231 */ /* 0x000fe200003409e8 */
[----:B------:R-:W-:Y:S01]  /*a120*/  SHF.R.U32.HI R175, RZ, 0x18, R176 ;  /* 0x00000018ffaf7819 */ /* 0x000fe200000116b0 */
[----:B------:R-:W2:Y:S01]  /*a130*/  MUFU.EX2 R229, R229 ;  /* 0x000000e500e57308 */ /* 0x000ea20000000800 */
[----:B------:R-:W-:-:S02]  /*a140*/  SHF.R.U32.HI R250, RZ, 0x18, R12 ;  /* 0x00000018fffa7819 */ /* 0x000fc4000001160c */
[----:B-1----:R-:W-:Y:S02]  /*a150*/  SHF.R.U32.HI R226, RZ, 0x8, R178 ;  /* 0x00000008ffe27819 */ /* 0x002fe400000116b2 */
[----:B------:R-:W-:Y:S02]  /*a160*/  PRMT R178, R233, 0x5410, R232 ;  /* 0x00005410e9b27816 */ /* 0x000fe400000000e8 */
[----:B------:R-:W-:Y:S02]  /*a170*/  @!P2 PRMT R233, R172, 0x5410, RZ ;  /* 0x00005410ace9a816 */ /* 0x000fe400000000ff */
[----:B------:R-:W-:Y:S02]  /*a180*/  LOP3.LUT R172, R176, 0xff, RZ, 0xc0, !PT ;  /* 0x000000ffb0ac7812 */ /* 0x000fe400078ec0ff */
[----:B------:R-:W-:Y:S02]  /*a190*/  @!P1 PRMT R232, R31, 0x5410, RZ ;  /* 0x000054101fe89816 */ /* 0x000fe400000000ff */
[----:B------:R-:W-:-:S02]  /*a1a0*/  LOP3.LUT R31, R226, 0xffff, RZ, 0xc0, !PT ;  /* 0x0000ffffe21f7812 */ /* 0x000fc400078ec0ff */
[----:B------:R-:W-:Y:S02]  /*a1b0*/  ISETP.LE.U32.AND P1, PT, R172, UR14, PT ;  /* 0x0000000eac007c0c */ /* 0x000fe4000bf23070 */
[----:B------:R-:W-:Y:S01]  /*a1c0*/  ISETP.LE.U32.AND P2, PT, R31, UR14, PT ;  /* 0x0000000e1f007c0c */ /* 0x000fe2000bf43070 */
[----:B------:R-:W1:Y:S01]  /*a1d0*/  MUFU.EX2 R172, R228 ;  /* 0x000000e400ac7308 */ /* 0x000e620000000800 */
[----:B---3--:R-:W-:Y:S02]  /*a1e0*/  F2FP.BF16.F32.PACK_AB R227, R173, R174 ;  /* 0x000000aeade3723e */ /* 0x008fe400000010ff */
[----:B------:R-:W-:Y:S02]  /*a1f0*/  SHF.R.U32.HI R176, RZ, 0x10, R176 ;  /* 0x00000010ffb07819 */ /* 0x000fe400000116b0 */
[----:B------:R-:W-:Y:S02]  /*a200*/  PRMT R226, R227, 0x7632, R226 ;  /* 0x00007632e3e27816 */ /* 0x000fe400000000e2 */
[----:B------:R-:W-:-:S02]  /*a210*/  LOP3.LUT R176, R176, 0xff, RZ, 0xc0, !PT ;  /* 0x000000ffb0b07812 */ /* 0x000fc400078ec0ff */
[----:B------:R-:W-:Y:S01]  /*a220*/  PRMT R31, R227, 0x5410, R226 ;  /* 0x00005410e31f7816 */ /* 0x000fe200000000e2 */
[----:B------:R-:W-:Y:S02]  /*a230*/  @!P1 HFMA2.BF16_V2 R170, -RZ.H0_H0, RZ.H0_H0, -R227.H0_H0 ;  /* 0x200000ffffaa9231 */ /* 0x000fe400003409e3 */
[----:B------:R-:W-:-:S03]  /*a240*/  @!P2 HFMA2.BF16_V2 R30, -RZ.H0_H0, RZ.H0_H0, -R226.H0_H0 ;  /* 0x200000ffff1ea231 */ /* 0x000fc600003409e2 */
[----:B------:R-:W-:Y:S02]  /*a250*/  @!P1 PRMT R227, R170, 0x5410, RZ ;  /* 0x00005410aae39816 */ /* 0x000fe400000000ff */
[----:B------:R-:W-:Y:S01]  /*a260*/  ISETP.LE.U32.AND P1, PT, R175, UR14, PT ;  /* 0x0000000eaf007c0c */ /* 0x000fe2000bf23070 */
[----:B------:R-:W-:Y:S01]  /*a270*/  MUFU.EX2 R170, R223 ;  /* 0x000000df00aa7308 */ /* 0x000fe20000000800 */
[----:B------:R-:W-:Y:S02]  /*a280*/  @!P2 PRMT R226, R30, 0x5410, RZ ;  /* 0x000054101ee2a816 */ /* 0x000fe400000000ff */
[----:B------:R-:W-:Y:S01]  /*a290*/  ISETP.LE.U32.AND P2, PT, R176, UR14, PT ;  /* 0x0000000eb0007c0c */ /* 0x000fe2000bf43070 */
[----:B--2---:R-:W-:Y:S01]  /*a2a0*/  FADD.FTZ R176, R229, R234 ;  /* 0x000000eae5b07221 */ /* 0x004fe20000010000 */
[----:B-1----:R-:W-:Y:S02]  /*a2b0*/  F2FP.BF16.F32.PACK_AB R229, R172, R229 ;  /* 0x000000e5ace5723e */ /* 0x002fe400000010ff */
[----:B------:R-:W-:Y:S01]  /*a2c0*/  SHF.R.U32.HI R234, RZ, 0x10, R12 ;  /* 0x00000010ffea7819 */ /* 0x000fe2000001160c */
[----:B------:R-:W1:Y:S01]  /*a2d0*/  MUFU.EX2 R175, R222 ;  /* 0x000000de00af7308 */ /* 0x000e620000000800 */
[----:B------:R-:W-:-:S04]  /*a2e0*/  PRMT R228, R229, 0x7632, R228 ;  /* 0x00007632e5e47816 */ /* 0x000fc800000000e4 */
[----:B------:R-:W-:Y:S01]  /*a2f0*/  PRMT R30, R229, 0x5410, R228 ;  /* 0x00005410e51e7816 */ /* 0x000fe200000000e4 */
[----:B------:R-:W-:Y:S02]  /*a300*/  @!P1 HFMA2.BF16_V2 R29, -RZ.H0_H0, RZ.H0_H0, -R228.H0_H0 ;  /* 0x200000ffff1d9231 */ /* 0x000fe400003409e4 */
[----:B------:R-:W-:-:S03]  /*a310*/  @!P2 HFMA2.BF16_V2 R169, -RZ.H0_H0, RZ.H0_H0, -R229.H0_H0 ;  /* 0x200000ffffa9a231 */ /* 0x000fc600003409e5 */
[----:B------:R-:W-:Y:S02]  /*a320*/  @!P1 PRMT R228, R29, 0x5410, RZ ;  /* 0x000054101de49816 */ /* 0x000fe400000000ff */
[C---:B------:R-:W-:Y:S02]  /*a330*/  LOP3.LUT R29, R12.reuse, 0xffff, RZ, 0xc0, !PT ;  /* 0x0000ffff0c1d7812 */ /* 0x040fe400078ec0ff */
[----:B------:R-:W-:Y:S02]  /*a340*/  @!P2 PRMT R229, R169, 0x5410, RZ ;  /* 0x00005410a9e5a816 */ /* 0x000fe400000000ff */
[----:B------:R-:W-:Y:S02]  /*a350*/  SHF.R.U32.HI R29, RZ, 0x8, R29 ;  /* 0x00000008ff1d7819 */ /* 0x000fe4000001161d */
[----:B------:R-:W-:Y:S02]  /*a360*/  LOP3.LUT R169, R12, 0xff, RZ, 0xc0, !PT ;  /* 0x000000ff0ca97812 */ /* 0x000fe400078ec0ff */
[----:B------:R-:W-:Y:S01]  /*a370*/  LOP3.LUT R29, R29, 0xffff, RZ, 0xc0, !PT ;  /* 0x0000ffff1d1d7812 */ /* 0x000fe200078ec0ff */
[----:B------:R4:W5:Y:S01]  /*a380*/  LDL.LU.64 R12, [R1+0x78] ;  /* 0x00007800010c7983 */ /* 0x0009620000300a00 */
[----:B------:R-:W-:-:S02]  /*a390*/  ISETP.LE.U32.AND P1, PT, R169, UR14, PT ;  /* 0x0000000ea9007c0c */ /* 0x000fc4000bf23070 */
[----:B------:R-:W-:Y:S01]  /*a3a0*/  ISETP.LE.U32.AND P2, PT, R29, UR14, PT ;  /* 0x0000000e1d007c0c */ /* 0x000fe2000bf43070 */
[----:B------:R2:W-:Y:S01]  /*a3b0*/  STL.64 [R1+0x70], R8 ;  /* 0x0000700801007387 */ /* 0x0005e20000100a00 */
[----:B-1----:R-:W-:Y:S01]  /*a3c0*/  F2FP.BF16.F32.PACK_AB R223, R175, R170 ;  /* 0x000000aaafdf723e */ /* 0x002fe200000010ff */
[----:B------:R-:W-:Y:S01]  /*a3d0*/  UIADD3 UR45, UR35, 0x1, URZ ;  /* 0x00000001232d7890 */ /* 0x000fe2000fffe03f */
[----:B------:R-:W-:Y:S02]  /*a3e0*/  MUFU.EX2 R169, R224 ;  /* 0x000000e000a97308 */ /* 0x000fe40000000800 */
[----:B------:R-:W-:Y:S01]  /*a3f0*/  PRMT R222, R223, 0x7632, R222 ;  /* 0x00007632dfde7816 */ /* 0x000fe200000000de */
[----:B------:R-:W-:Y:S01]  /*a400*/  ULOP3.LUT UR45, UR45, UR31, URZ, 0x3c, !UPT ;  /* 0x0000001f2d2d7292 */ /* 0x000fe2000f8e3c3f */
[----:B------:R-:W-:-:S03]  /*a410*/  LOP3.LUT R234, R234, 0xff, RZ, 0xc0, !PT ;  /* 0x000000ffeaea7812 */ /* 0x000fc600078ec0ff */
[----:B------:R-:W-:Y:S02]  /*a420*/  @!P1 HFMA2.BF16_V2 R168, -RZ.H0_H0, RZ.H0_H0, -R223.H0_H0 ;  /* 0x200000ffffa89231 */ /* 0x000fe400003409df */
[----:B------:R-:W-:Y:S01]  /*a430*/  @!P2 HFMA2.BF16_V2 R28, -RZ.H0_H0, RZ.H0_H0, -R222.H0_H0 ;  /* 0x200000ffff1ca231 */ /* 0x000fe200003409de */
[----:B------:R-:W-:Y:S01]  /*a440*/  PRMT R29, R223, 0x5410, R222 ;  /* 0x00005410df1d7816 */ /* 0x000fe200000000de */
[----:B--2---:R-:W-:Y:S02]  /*a450*/  FADD.FTZ R9, R174, R177 ;  /* 0x000000b1ae097221 */ /* 0x004fe40000010000 */
[----:B------:R-:W1:Y:S01]  /*a460*/  MUFU.EX2 R174, R225 ;  /* 0x000000e100ae7308 */ /* 0x000e620000000800 */
[----:B------:R-:W-:Y:S01]  /*a470*/  FADD.FTZ R177, R172, R176 ;  /* 0x000000b0acb17221 */ /* 0x000fe20000010000 */
[----:B------:R-:W-:Y:S01]  /*a480*/  FADD.FTZ R173, R173, R9 ;  /* 0x00000009adad7221 */ /* 0x000fe20000010000 */
[----:B------:R-:W-:Y:S02]  /*a490*/  LOP3.LUT R172, R235, UR45, RZ, 0x3c, !PT ;  /* 0x0000002debac7c12 */ /* 0x000fe4000f8e3cff */
[----:B------:R-:W-:Y:S01]  /*a4a0*/  @!P2 PRMT R222, R28, 0x5410, RZ ;  /* 0x000054101cdea816 */ /* 0x000fe200000000ff */
[----:B------:R-:W-:Y:S01]  /*a4b0*/  FADD.FTZ R170, R170, R173 ;  /* 0x000000adaaaa7221 */ /* 0x000fe20000010000 */
[----:B------:R-:W-:Y:S01]  /*a4c0*/  @!P1 PRMT R223, R168, 0x5410, RZ ;  /* 0x00005410a8df9816 */ /* 0x000fe200000000ff */
[----:B------:R-:W-:Y:S01]  /*a4d0*/  IMAD.WIDE.U32 R172, R172, -0x326172a9, RZ ;  /* 0xcd9e8d57acac7825 */ /* 0x000fe200078e00ff */
[----:B------:R-:W-:-:S02]  /*a4e0*/  ISETP.LE.U32.AND P2, PT, R234, UR14, PT ;  /* 0x0000000eea007c0c */ /* 0x000fc4000bf43070 */
[----:B------:R-:W-:Y:S02]  /*a4f0*/  ISETP.LE.U32.AND P1, PT, R250, UR14, PT ;  /* 0x0000000efa007c0c */ /* 0x000fe4000bf23070 */
[----:B------:R-:W-:Y:S02]  /*a500*/  LOP3.LUT R168, R173, UR43, R171, 0x96, !PT ;  /* 0x0000002bada87c12 */ /* 0x000fe4000f8e96ab */
[----:B-1----:R-:W-:-:S03]  /*a510*/  F2FP.BF16.F32.PACK_AB R225, R169, R174 ;  /* 0x000000aea9e1723e */ /* 0x002fc600000010ff */
[----:B------:R-:W-:Y:S01]  /*a520*/  IMAD.WIDE.U32 R234, R168, -0x2daee0ad, RZ ;  /* 0xd2511f53a8ea7825 */ /* 0x000fe200078e00ff */
[----:B------:R-:W-:-:S03]  /*a530*/  PRMT R224, R225, 0x7632, R224 ;  /* 0x00007632e1e07816 */ /* 0x000fc600000000e0 */
[----:B------:R-:W-:Y:S01]  /*a540*/  @!P2 HFMA2.BF16_V2 R167, -RZ.H0_H0, RZ.H0_H0, -R225.H0_H0 ;  /* 0x200000ffffa7a231 */ /* 0x000fe200003409e1 */
[----:B------:R-:W-:Y:S01]  /*a550*/  LOP3.LUT R168, R235, UR4, R20, 0x96, !PT ;  /* 0x00000004eba87c12 */ /* 0x000fe2000f8e9614 */
[----:B------:R-:W-:Y:S01]  /*a560*/  @!P1 HFMA2.BF16_V2 R166, -RZ.H0_H0, RZ.H0_H0, -R224.H0_H0 ;  /* 0x200000ffffa69231 */ /* 0x000fe200003409e0 */
[----:B------:R-:W-:Y:S02]  /*a570*/  PRMT R28, R225, 0x5410, R224 ;  /* 0x00005410e11c7816 */ /* 0x000fe400000000e0 */
[----:B------:R-:W-:Y:S01]  /*a580*/  @!P2 PRMT R225, R167, 0x5410, RZ ;  /* 0x00005410a7e1a816 */ /* 0x000fe200000000ff */
[----:B------:R-:W-:Y:S01]  /*a590*/  FADD.FTZ R167, R175, R170 ;  /* 0x000000aaafa77221 */ /* 0x000fe20000010000 */
[----:B------:R-:W-:Y:S01]  /*a5a0*/  @!P1 PRMT R224, R166, 0x5410, RZ ;  /* 0x00005410a6e09816 */ /* 0x000fe200000000ff */
[----:B------:R-:W-:Y:S01]  /*a5b0*/  FADD.FTZ R166, R174, R177 ;  /* 0x000000b1aea67221 */ /* 0x000fe20000010000 */
[----:B------:R-:W-:Y:S01]  /*a5c0*/  LOP3.LUT R170, R19, UR42, R172, 0x96, !PT ;  /* 0x0000002a13aa7c12 */ /* 0x000fe2000f8e96ac */
[----:B------:R-:W-:-:S04]  /*a5d0*/  IMAD.WIDE.U32 R176, R168, -0x326172a9, RZ ;  /* 0xcd9e8d57a8b07825 */ /* 0x000fc800078e00ff */
[----:B------:R-:W-:Y:S01]  /*a5e0*/  IMAD.WIDE.U32 R174, R170, -0x2daee0ad, RZ ;  /* 0xd2511f53aaae7825 */ /* 0x000fe200078e00ff */
[----:B------:R-:W-:-:S04]  /*a5f0*/  LOP3.LUT R168, R177, UR40, R18, 0x96, !PT ;  /* 0x00000028b1a87c12 */ /* 0x000fc8000f8e9612 */
[----:B------:R-:W-:Y:S01]  /*a600*/  LOP3.LUT R170, R175, UR44, R234, 0x96, !PT ;  /* 0x0000002cafaa7c12 */ /* 0x000fe2000f8e96ea */
[----:B------:R-:W-:-:S05]  /*a610*/  IMAD.WIDE.U32 R234, R168, -0x2daee0ad, RZ ;  /* 0xd2511f53a8ea7825 */ /* 0x000fca00078e00ff */
[----:B------:R-:W-:Y:S01]  /*a620*/  LOP3.LUT R168, R235, UR41, R174, 0x96, !PT ;  /* 0x00000029eba87c12 */ /* 0x000fe2000f8e96ae */
[----:B------:R-:W-:-:S05]  /*a630*/  IMAD.WIDE.U32 R174, R170, -0x326172a9, RZ ;  /* 0xcd9e8d57aaae7825 */ /* 0x000fca00078e00ff */
[----:B------:R-:W-:Y:S01]  /*a640*/  LOP3.LUT R176, R175, UR36, R176, 0x96, !PT ;  /* 0x00000024afb07c12 */ /* 0x000fe2000f8e96b0 */
[----:B------:R-:W-:-:S04]  /*a650*/  IMAD.WIDE.U32 R8, R168, -0x326172a9, RZ ;  /* 0xcd9e8d57a8087825 */ /* 0x000fc800078e00ff */
[----:B------:R-:W-:Y:S01]  /*a660*/  IMAD.WIDE.U32 R176, R176, -0x2daee0ad, RZ ;  /* 0xd2511f53b0b07825 */ /* 0x000fe200078e00ff */
[----:B------:R-:W-:-:S04]  /*a670*/  LOP3.LUT R168, R9, UR5, R174, 0x96, !PT ;  /* 0x0000000509a87c12 */ /* 0x000fc8000f8e96ae */
[----:B------:R-:W-:Y:S01]  /*a680*/  LOP3.LUT R234, R177, UR7, R234, 0x96, !PT ;  /* 0x00000007b1ea7c12 */ /* 0x000fe2000f8e96ea */
[----:B------:R-:W-:-:S04]  /*a690*/  IMAD.MOV.U32 R174, RZ, RZ, R8 ;  /* 0x000000ffffae7224 */ /* 0x000fc800078e0008 */
[----:B------:R-:W-:-:S05]  /*a6a0*/  IMAD.WIDE.U32 R234, R234, -0x326172a9, RZ ;  /* 0xcd9e8d57eaea7825 */ /* 0x000fca00078e00ff */
[----:B------:R-:W-:-:S04]  /*a6b0*/  LOP3.LUT R174, R235, UR27, R174, 0x96, !PT ;  /* 0x0000001bebae7c12 */ /* 0x000fc8000f8e96ae */
[----:B------:R-:W-:-:S04]  /*a6c0*/  LOP3.LUT R170, R174, 0xff, RZ, 0xc0, !PT ;  /* 0x000000ffaeaa7812 */ /* 0x000fc800078ec0ff */
[----:B------:R-:W-:Y:S02]  /*a6d0*/  ISETP.LE.U32.AND P2, PT, R170, UR14, PT ;  /* 0x0000000eaa007c0c */ /* 0x000fe4000bf43070 */
[----:B------:R-:W-:-:S04]  /*a6e0*/  LOP3.LUT R170, R174, 0xffff, RZ, 0xc0, !PT ;  /* 0x0000ffffaeaa7812 */ /* 0x000fc800078ec0ff */
[----:B------:R-:W-:-:S04]  /*a6f0*/  SHF.R.U32.HI R170, RZ, 0x8, R170 ;  /* 0x00000008ffaa7819 */ /* 0x000fc800000116aa */
[----:B------:R-:W-:Y:S01]  /*a700*/  LOP3.LUT R170, R170, 0xffff, RZ, 0xc0, !PT ;  /* 0x0000ffffaaaa7812 */ /* 0x000fe200078ec0ff */
[----:B------:R-:W-:Y:S03]  /*a710*/  MUFU.EX2 R220, R220 ;  /* 0x000000dc00dc7308 */ /* 0x000fe60000000800 */
[----:B------:R-:W-:-:S05]  /*a720*/  ISETP.LE.U32.AND P1, PT, R170, UR14, PT ;  /* 0x0000000eaa007c0c */ /* 0x000fca000bf23070 */
[----:B------:R-:W1:Y:S01]  /*a730*/  MUFU.EX2 R170, R219 ;  /* 0x000000db00aa7308 */ /* 0x000e620000000800 */
[-C--:B------:R-:W-:Y:S01]  /*a740*/  FMUL.FTZ R136, R136, R218.reuse ;  /* 0x000000da88887220 */ /* 0x080fe20000410000 */
[----:B------:R-:W-:-:S06]  /*a750*/  FMUL.FTZ R137, R137, R218 ;  /* 0x000000da89897220 */ /* 0x000fcc0000410000 */
[----:B------:R-:W-:Y:S01]  /*a760*/  MUFU.EX2 R217, R217 ;  /* 0x000000d900d97308 */ /* 0x000fe20000000800 */
[-C--:B------:R-:W-:Y:S01]  /*a770*/  FMUL.FTZ R140, R140, R218.reuse ;  /* 0x000000da8c8c7220 */ /* 0x080fe20000410000 */
[----:B------:R-:W-:-:S06]  /*a780*/  FMUL.FTZ R141, R141, R218 ;  /* 0x000000da8d8d7220 */ /* 0x000fcc0000410000 */
[----:B------:R-:W2:Y:S01]  /*a790*/  MUFU.EX2 R216, R216 ;  /* 0x000000d800d87308 */ /* 0x000ea20000000800 */
[----:B-1----:R-:W-:Y:S01]  /*a7a0*/  F2FP.BF16.F32.PACK_AB R219, R170, R220 ;  /* 0x000000dcaadb723e */ /* 0x002fe200000010ff */
        /* <DEDUP_REMOVED lines=60> */
[----:B------:R-:W-:Y:S01]  /*ab70*/  @!P2 HFMA2.BF16_V2 R164, -RZ.H0_H0, RZ.H0_H0, -R219.H0_H0 ;  /* 0x200000ffffa4a231 */ /* 0x000fe200003409db */
[----:B------:R-:W-:Y:S01]  /*ab80*/  PRMT R218, R219, 0x7632, R218 ;  /* 0x00007632dbda7816 */ /* 0x000fe200000000da */
[----:B------:R-:W-:Y:S01]  /*ab90*/  FADD.FTZ R166, R169, R166 ;  /* 0x000000a6a9a67221 */ /* 0x000fe20000010000 */
[----:B------:R-:W-:Y:S01]  /*aba0*/  SHF.R.U32.HI R169, RZ, 0x18, R174 ;  /* 0x00000018ffa97819 */ /* 0x000fe200000116ae */
[----:B------:R-:W-:Y:S01]  /*abb0*/  IMAD.MOV.U32 R175, RZ, RZ, R9 ;  /* 0x000000ffffaf7224 */ /* 0x000fe200078e0009 */
[----:B------:R-:W-:Y:S01]  /*abc0*/  PRMT R175, R219, 0x5410, R218 ;  /* 0x00005410dbaf7816 */ /* 0x000fe200000000da */
[-C--:B------:R-:W-:Y:S01]  /*abd0*/  FMUL.FTZ R138, R138, R221.reuse ;  /* 0x000000dd8a8a7220 */ /* 0x080fe20000410000 */
[----:B------:R-:W-:Y:S01]  /*abe0*/  @!P2 PRMT R219, R164, 0x5410, RZ ;  /* 0x00005410a4dba816 */ /* 0x000fe200000000ff */
[-C--:B------:R-:W-:Y:S01]  /*abf0*/  FMUL.FTZ R139, R139, R221.reuse ;  /* 0x000000dd8b8b7220 */ /* 0x080fe20000410000 */
[----:B------:R-:W-:Y:S01]  /*ac00*/  ISETP.LE.U32.AND P2, PT, R169, UR14, PT ;  /* 0x0000000ea9007c0c */ /* 0x000fe2000bf43070 */
        /* <DEDUP_REMOVED lines=62> */
[----:B------:R-:W-:Y:S01]  /*aff0*/  SHF.R.U32.HI R174, RZ, 0x10, R174 ;  /* 0x00000010ffae7819 */ /* 0x000fe200000116ae */
[----:B------:R-:W-:Y:S01]  /*b000*/  @!P1 HFMA2.BF16_V2 R35, -RZ.H0_H0, RZ.H0_H0, -R218.H0_H0 ;  /* 0x200000ffff239231 */ /* 0x000fe200003409da */
[----:B--2---:R-:W-:Y:S01]  /*b010*/  F2FP.BF16.F32.PACK_AB R221, R216, R217 ;  /* 0x000000d9d8dd723e */ /* 0x004fe200000010ff */
[----:B------:R-:W-:Y:S01]  /*b020*/  FADD.FTZ R167, R220, R167 ;  /* 0x000000a7dca77221 */ /* 0x000fe20000010000 */
[----:B------:R-:W-:Y:S01]  /*b030*/  LOP3.LUT R174, R174, 0xff, RZ, 0xc0, !PT ;  /* 0x000000ffaeae7812 */ /* 0x000fe200078ec0ff */
[----:B------:R-:W-:Y:S01]  /*b040*/  MUFU.EX2 R185, R185 ;  /* 0x000000b900b97308 */ /* 0x000fe20000000800 */
[----:B------:R-:W-:-:S07]  /*b050*/  PRMT R220, R221, 0x7632, R220 ;  /* 0x00007632dddc7816 */ /* 0x000fce00000000dc */
[----:B------:R-:W-:Y:S01]  /*b060*/  MUFU.EX2 R236, R236 ;  /* 0x000000ec00ec7308 */ /* 0x000fe20000000800 */
[----:B------:R-:W-:Y:S01]  /*b070*/  @!P1 PRMT R218, R35, 0x5410, RZ ;  /* 0x0000541023da9816 */ /* 0x000fe200000000ff */
[----:B------:R-:W-:Y:S01]  /*b080*/  @!P2 HFMA2.BF16_V2 R34, -RZ.H0_H0, RZ.H0_H0, -R220.H0_H0 ;  /* 0x200000ffff22a231 */ /* 0x000fe200003409dc */
[----:B------:R-:W-:-:S05]  /*b090*/  ISETP.LE.U32.AND P1, PT, R174, UR14, PT ;  /* 0x0000000eae007c0c */ /* 0x000fca000bf23070 */
[----:B------:R-:W-:Y:S01]  /*b0a0*/  MUFU.EX2 R182, R182 ;  /* 0x000000b600b67308 */ /* 0x000fe20000000800 */
[----:B------:R-:W-:-:S07]  /*b0b0*/  PRMT R174, R221, 0x5410, R220 ;  /* 0x00005410ddae7816 */ /* 0x000fce00000000dc */
[----:B------:R-:W-:Y:S01]  /*b0c0*/  MUFU.EX2 R239, R239 ;  /* 0x000000ef00ef7308 */ /* 0x000fe20000000800 */
[----:B------:R-:W-:-:S07]  /*b0d0*/  @!P2 PRMT R220, R34, 0x5410, RZ ;  /* 0x0000541022dca816 */ /* 0x000fce00000000ff */
[----:B------:R-:W-:Y:S01]  /*b0e0*/  MUFU.EX2 R241, R241 ;  /* 0x000000f100f17308 */ /* 0x000fe20000000800 */
[----:B------:R-:W-:-:S07]  /*b0f0*/  LOP3.LUT R34, R234, 0xffff, RZ, 0xc0, !PT ;  /* 0x0000ffffea227812 */ /* 0x000fce00078ec0ff */
[----:B------:R-:W-:Y:S01]  /*b100*/  MUFU.EX2 R237, R237 ;  /* 0x000000ed00ed7308 */ /* 0x000fe20000000800 */
[----:B------:R-:W-:Y:S01]  /*b110*/  SHF.R.U32.HI R34, RZ, 0x8, R34 ;  /* 0x00000008ff227819 */ /* 0x000fe20000011622 */
[----:B------:R-:W-:Y:S01]  /*b120*/  STG.E.U16 desc[UR28][R16.64+-0x80], R246 ;  /* 0xffff80f610007986 */ /* 0x000fe2000c10151c */
[----:B------:R-:W-:Y:S02]  /*b130*/  LOP3.LUT R248, R243, UR5, R248, 0x96, !PT ;  /* 0x00000005f3f87c12 */ /* 0x000fe4000f8e96f8 */
[----:B------:R-:W-:Y:S01]  /*b140*/  LOP3.LUT R171, R173, UR43, R171, 0x96, !PT ;  /* 0x0000002badab7c12 */ /* 0x000fe2000f8e96ab */
[----:B------:R-:W-:Y:S02]  /*b150*/  STG.E.U16 desc[UR28][R16.64+-0x7e], R247 ;  /* 0xffff82f710007986 */ /* 0x000fe4000c10151c */
[----:B------:R-:W-:Y:S01]  /*b160*/  MUFU.EX2 R164, R187 ;  /* 0x000000bb00a47308 */ /* 0x000fe20000000800 */
[----:B------:R-:W-:Y:S01]  /*b170*/  @!P1 HFMA2.BF16_V2 R33, -RZ.H0_H0, RZ.H0_H0, -R221.H0_H0 ;  /* 0x200000ffff219231 */ /* 0x000fe200003409dd */
[----:B------:R-:W-:Y:S01]  /*b180*/  LOP3.LUT R172, R19, UR42, R172, 0x96, !PT ;  /* 0x0000002a13ac7c12 */ /* 0x000fe2000f8e96ac */
[----:B------:R4:W5:Y:S05]  /*b190*/  LDL.LU.64 R8, [R1+0x70] ;  /* 0x0000700001087983 */ /* 0x00096a0000300a00 */
[----:B------:R-:W1:Y:S01]  /*b1a0*/  MUFU.EX2 R35, R186 ;  /* 0x000000ba00237308 */ /* 0x000e620000000800 */
[----:B------:R-:W-:Y:S01]  /*b1b0*/  FADD.FTZ R169, R217, R166 ;  /* 0x000000a6d9a97221 */ /* 0x000fe20000010000 */
[----:B------:R-:W-:-:S02]  /*b1c0*/  LOP3.LUT R34, R34, 0xffff, RZ, 0xc0, !PT ;  /* 0x0000ffff22227812 */ /* 0x000fc400078ec0ff */
[----:B------:R-:W-:Y:S02]  /*b1d0*/  LOP3.LUT R166, R234, 0xff, RZ, 0xc0, !PT ;  /* 0x000000ffeaa67812 */ /* 0x000fe400078ec0ff */
[----:B------:R-:W-:Y:S02]  /*b1e0*/  @!P1 PRMT R221, R33, 0x5410, RZ ;  /* 0x0000541021dd9816 */ /* 0x000fe400000000ff */
[----:B------:R-:W-:Y:S02]  /*b1f0*/  ISETP.LE.U32.AND P1, PT, R34, UR14, PT ;  /* 0x0000000e22007c0c */ /* 0x000fe4000bf23070 */
[----:B------:R-:W-:Y:S02]  /*b200*/  ISETP.LE.U32.AND P2, PT, R166, UR14, PT ;  /* 0x0000000ea6007c0c */ /* 0x000fe4000bf43070 */
[----:B-1----:R-:W-:-:S04]  /*b210*/  F2FP.BF16.F32.PACK_AB R187, R35, R164 ;  /* 0x000000a423bb723e */ /* 0x002fc800000010ff */
[----:B------:R-:W-:Y:S02]  /*b220*/  PRMT R186, R187, 0x7632, R186 ;  /* 0x00007632bbba7816 */ /* 0x000fe400000000ba */
[----:B------:R-:W-:Y:S01]  /*b230*/  SHF.R.U32.HI R33, RZ, 0x10, R234 ;  /* 0x00000010ff217819 */ /* 0x000fe200000116ea */
[----:B------:R-:W1:Y:S04]  /*b240*/  MUFU.EX2 R34, R183 ;  /* 0x000000b700227308 */ /* 0x000e680000000800 */
[----:B------:R-:W-:Y:S02]  /*b250*/  @!P2 HFMA2.BF16_V2 R32, -RZ.H0_H0, RZ.H0_H0, -R187.H0_H0 ;  /* 0x200000ffff20a231 */ /* 0x000fe400003409bb */
[----:B------:R-:W-:Y:S01]  /*b260*/  @!P1 HFMA2.BF16_V2 R27, -RZ.H0_H0, RZ.H0_H0, -R186.H0_H0 ;  /* 0x200000ffff1b9231 */ /* 0x000fe200003409ba */
[----:B------:R-:W-:-:S02]  /*b270*/  LOP3.LUT R33, R33, 0xff, RZ, 0xc0, !PT ;  /* 0x000000ff21217812 */ /* 0x000fc400078ec0ff */
[----:B------:R-:W-:Y:S02]  /*b280*/  PRMT R177, R187, 0x5410, R186 ;  /* 0x00005410bbb17816 */ /* 0x000fe400000000ba */
[----:B------:R-:W-:Y:S02]  /*b290*/  @!P1 PRMT R186, R27, 0x5410, RZ ;  /* 0x000054101bba9816 */ /* 0x000fe400000000ff */
[----:B------:R-:W-:Y:S02]  /*b2a0*/  @!P2 PRMT R187, R32, 0x5410, RZ ;  /* 0x0000541020bba816 */ /* 0x000fe400000000ff */
[----:B------:R-:W-:Y:S01]  /*b2b0*/  ISETP.LE.U32.AND P1, PT, R33, UR14, PT ;  /* 0x0000000e21007c0c */ /* 0x000fe2000bf23070 */
[----:B------:R-:W-:-:S04]  /*b2c0*/  IMAD.WIDE.U32 R32, R168, -0x2daee0ad, RZ ;  /* 0xd2511f53a8207825 */ /* 0x000fc800078e00ff */
[----:B------:R-:W-:Y:S01]  /*b2d0*/  FADD.FTZ R166, R216, R169 ;  /* 0x000000a9d8a67221 */ /* 0x000fe20000010000 */
[----:B------:R-:W-:Y:S01]  /*b2e0*/  FADD.FTZ R169, R170, R167 ;  /* 0x000000a7aaa97221 */ /* 0x000fe20000010000 */
[----:B------:R-:W-:Y:S01]  /*b2f0*/  LOP3.LUT R27, R33, UR38, R176, 0x96, !PT ;  /* 0x00000026211b7c12 */ /* 0x000fe2000f8e96b0 */
[----:B------:R-:W2:Y:S01]  /*b300*/  MUFU.EX2 R235, R184 ;  /* 0x000000b800eb7308 */ /* 0x000ea20000000800 */
[----:B------:R-:W-:Y:S01]  /*b310*/  FADD.FTZ R167, R185, R166 ;  /* 0x000000a6b9a77221 */ /* 0x000fe20000010000 */
[----:B-1----:R-:W-:Y:S02]  /*b320*/  F2FP.BF16.F32.PACK_AB R217, R34, R185 ;  /* 0x000000b922d9723e */ /* 0x002fe400000010ff */
[----:B------:R-:W-:Y:S02]  /*b330*/  LOP3.LUT R166, R27, 0xffff, RZ, 0xc0, !PT ;  /* 0x0000ffff1ba67812 */ /* 0x000fe400078ec0ff */
[----:B------:R-:W-:Y:S02]  /*b340*/  SHF.R.U32.HI R234, RZ, 0x18, R234 ;  /* 0x00000018ffea7819 */ /* 0x000fe400000116ea */
[----:B------:R-:W-:Y:S01]  /*b350*/  SHF.R.U32.HI R166, RZ, 0x8, R166 ;  /* 0x00000008ffa67819 */ /* 0x000fe200000116a6 */
[----:B------:R-:W-:Y:S01]  /*b360*/  @!P1 HFMA2.BF16_V2 R26, -RZ.H0_H0, RZ.H0_H0, -R217.H0_H0 ;  /* 0x200000ffff1a9231 */ /* 0x000fe200003409d9 */
[----:B------:R-:W-:-:S02]  /*b370*/  PRMT R216, R217, 0x7632, R216 ;  /* 0x00007632d9d87816 */ /* 0x000fc400000000d8 */
[----:B------:R-:W-:Y:S02]  /*b380*/  ISETP.LE.U32.AND P2, PT, R234, UR14, PT ;  /* 0x0000000eea007c0c */ /* 0x000fe4000bf43070 */
[----:B------:R-:W-:Y:S02]  /*b390*/  LOP3.LUT R166, R166, 0xffff, RZ, 0xc0, !PT ;  /* 0x0000ffffa6a67812 */ /* 0x000fe400078ec0ff */
[----:B------:R-:W-:Y:S02]  /*b3a0*/  PRMT R176, R217, 0x5410, R216 ;  /* 0x00005410d9b07816 */ /* 0x000fe400000000d8 */
[----:B------:R-:W-:Y:S02]  /*b3b0*/  @!P1 PRMT R217, R26, 0x5410, RZ ;  /* 0x000054101ad99816 */ /* 0x000fe400000000ff */
[----:B------:R-:W-:Y:S02]  /*b3c0*/  ISETP.LE.U32.AND P1, PT, R166, UR14, PT ;  /* 0x0000000ea6007c0c */ /* 0x000fe4000bf23070 */
[----:B--2---:R-:W-:-:S03]  /*b3d0*/  F2FP.BF16.F32.PACK_AB R183, R236, R235 ;  /* 0x000000ebecb7723e */ /* 0x004fc600000010ff */
[----:B------:R-:W-:Y:S01]  /*b3e0*/  @!P2 HFMA2.BF16_V2 R25, -RZ.H0_H0, RZ.H0_H0, -R216.H0_H0 ;  /* 0x200000ffff19a231 */ /* 0x000fe200003409d8 */
[----:B------:R-:W-:Y:S02]  /*b3f0*/  PRMT R166, R183, 0x7632, R166 ;  /* 0x00007632b7a67816 */ /* 0x000fe400000000a6 */
[----:B------:R-:W-:Y:S02]  /*b400*/  LOP3.LUT R168, R27, 0xff, RZ, 0xc0, !PT ;  /* 0x000000ff1ba87812 */ /* 0x000fe400078ec0ff */
[----:B------:R-:W-:Y:S02]  /*b410*/  @!P2 PRMT R216, R25, 0x5410, RZ ;  /* 0x0000541019d8a816 */ /* 0x000fe400000000ff */
[--C-:B------:R-:W-:Y:S01]  /*b420*/  SHF.R.U32.HI R25, RZ, 0x10, R27.reuse ;  /* 0x00000010ff197819 */ /* 0x100fe2000001161b */
[----:B------:R-:W-:Y:S01]  /*b430*/  @!P1 HFMA2.BF16_V2 R2, -RZ.H0_H0, RZ.H0_H0, -R166.H0_H0 ;  /* 0x200000ffff029231 */ /* 0x000fe200003409a6 */
[----:B------:R-:W-:Y:S02]  /*b440*/  ISETP.LE.U32.AND P2, PT, R168, UR14, PT ;  /* 0x0000000ea8007c0c */ /* 0x000fe4000bf43070 */
[----:B------:R-:W-:-:S02]  /*b450*/  SHF.R.U32.HI R27, RZ, 0x18, R27 ;  /* 0x00000018ff1b7819 */ /* 0x000fc4000001161b */
[----:B------:R-:W-:Y:S02]  /*b460*/  PRMT R170, R183, 0x5410, R166 ;  /* 0x00005410b7aa7816 */ /* 0x000fe400000000a6 */
[----:B------:R-:W-:Y:S02]  /*b470*/  @!P1 PRMT R166, R2, 0x5410, RZ ;  /* 0x0000541002a69816 */ /* 0x000fe400000000ff */
[----:B------:R-:W-:Y:S02]  /*b480*/  ISETP.LE.U32.AND P1, PT, R27, UR14, PT ;  /* 0x0000000e1b007c0c */ /* 0x000fe4000bf23070 */
[----:B------:R-:W-:Y:S01]  /*b490*/  F2FP.BF16.F32.PACK_AB R185, R239, R182 ;  /* 0x000000b6efb9723e */ /* 0x000fe200000010ff */
[----:B------:R-:W-:Y:S02]  /*b4a0*/  FADD.FTZ R164, R164, R169 ;  /* 0x000000a9a4a47221 */ /* 0x000fe40000010000 */
[----:B------:R-:W-:Y:S01]  /*b4b0*/  @!P2 HFMA2.BF16_V2 R24, -RZ.H0_H0, RZ.H0_H0, -R183.H0_H0 ;  /* 0x200000ffff18a231 */ /* 0x000fe200003409b7 */
[----:B------:R-:W-:Y:S01]  /*b4c0*/  PRMT R184, R185, 0x7632, R184 ;  /* 0x00007632b9b87816 */ /* 0x000fe200000000b8 */
[----:B------:R-:W-:Y:S01]  /*b4d0*/  IMAD.MOV.U32 R169, RZ, RZ, R11 ;  /* 0x000000ffffa97224 */ /* 0x000fe200078e000b */
[----:B------:R-:W-:Y:S01]  /*b4e0*/  LOP3.LUT R25, R25, 0xff, RZ, 0xc0, !PT ;  /* 0x000000ff19197812 */ /* 0x000fe200078ec0ff */
[----:B------:R-:W1:Y:S01]  /*b4f0*/  MUFU.EX2 R2, R181 ;  /* 0x000000b500027308 */ /* 0x000e620000000800 */
[----:B------:R-:W-:-:S03]  /*b500*/  @!P2 PRMT R183, R24, 0x5410, RZ ;  /* 0x0000541018b7a816 */ /* 0x000fc600000000ff */
[----:B------:R-:W-:Y:S01]  /*b510*/  @!P1 HFMA2.BF16_V2 R6, -RZ.H0_H0, RZ.H0_H0, -R184.H0_H0 ;  /* 0x200000ffff069231 */ /* 0x000fe200003409b8 */
[----:B------:R-:W-:Y:S01]  /*b520*/  ISETP.LE.U32.AND P2, PT, R25, UR14, PT ;  /* 0x0000000e19007c0c */ /* 0x000fe2000bf43070 */
[----:B------:R-:W-:Y:S01]  /*b530*/  IMAD.MOV.U32 R27, RZ, RZ, R169 ;  /* 0x000000ffff1b7224 */ /* 0x000fe200078e00a9 */
[----:B------:R-:W-:Y:S02]  /*b540*/  PRMT R169, R185, 0x5410, R184 ;  /* 0x00005410b9a97816 */ /* 0x000fe400000000b8 */
[----:B------:R-:W-:Y:S02]  /*b550*/  @!P1 PRMT R184, R6, 0x5410, RZ ;  /* 0x0000541006b89816 */ /* 0x000fe400000000ff */
[----:B------:R-:W-:Y:S01]  /*b560*/  LOP3.LUT R6, R32, 0xff, RZ, 0xc0, !PT ;  /* 0x000000ff20067812 */ /* 0x000fe200078ec0ff */
[----:B------:R-:W-:-:S03]  /*b570*/  FADD.FTZ R167, R34, R167 ;  /* 0x000000a722a77221 */ /* 0x000fc60000010000 */
[----:B------:R-:W-:Y:S01]  /*b580*/  ISETP.LE.U32.AND P1, PT, R6, UR14, PT ;  /* 0x0000000e06007c0c */ /* 0x000fe2000bf23070 */
[----:B------:R-:W-:Y:S02]  /*b590*/  FADD.FTZ R234, R182, R167 ;  /* 0x000000a7b6ea7221 */ /* 0x000fe40000010000 */
[----:B------:R-:W-:Y:S01]  /*b5a0*/  @!P2 HFMA2.BF16_V2 R7, -RZ.H0_H0, RZ.H0_H0, -R185.H0_H0 ;  /* 0x200000ffff07a231 */ /* 0x000fe200003409b9 */
[----:B-1----:R-:W-:Y:S01]  /*b5b0*/  F2FP.BF16.F32.PACK_AB R167, R2, R241 ;  /* 0x000000f102a7723e */ /* 0x002fe200000010ff */
[----:B------:R-:W-:Y:S02]  /*b5c0*/  FADD.FTZ R6, R35, R164 ;  /* 0x000000a423067221 */ /* 0x000fe40000010000 */
[----:B------:R-:W1:Y:S01]  /*b5d0*/  MUFU.EX2 R164, R180 ;  /* 0x000000b400a47308 */ /* 0x000e620000000800 */
[----:B------:R-:W-:Y:S01]  /*b5e0*/  @!P2 PRMT R185, R7, 0x5410, RZ ;  /* 0x0000541007b9a816 */ /* 0x000fe200000000ff */
[----:B------:R-:W-:Y:S01]  /*b5f0*/  IMAD.MOV.U32 R168, RZ, RZ, R10 ;  /* 0x000000ffffa87224 */ /* 0x000fe200078e000a */
[----:B------:R-:W-:-:S02]  /*b600*/  SHF.R.U32.HI R7, RZ, 0x10, R32 ;  /* 0x00000010ff077819 */ /* 0x000fc40000011620 */
[----:B------:R-:W-:Y:S01]  /*b610*/  PRMT R182, R167, 0x7632, R182 ;  /* 0x00007632a7b67816 */ /* 0x000fe200000000b6 */
[----:B------:R-:W-:Y:S01]  /*b620*/  @!P1 HFMA2.BF16_V2 R0, -RZ.H0_H0, RZ.H0_H0, -R167.H0_H0 ;  /* 0x200000ffff009231 */ /* 0x000fe200003409a7 */
[----:B------:R-:W-:Y:S01]  /*b630*/  LOP3.LUT R7, R7, 0xff, RZ, 0xc0, !PT ;  /* 0x000000ff07077812 */ /* 0x000fe200078ec0ff */
[----:B------:R-:W-:Y:S01]  /*b640*/  IMAD.MOV.U32 R26, RZ, RZ, R168 ;  /* 0x000000ffff1a7224 */ /* 0x000fe200078e00a8 */
[----:B------:R-:W-:Y:S02]  /*b650*/  PRMT R168, R167, 0x5410, R182 ;  /* 0x00005410a7a87816 */ /* 0x000fe400000000b6 */
[----:B------:R-:W-:Y:S01]  /*b660*/  LOP3.LUT R24, R32, 0xffff, RZ, 0xc0, !PT ;  /* 0x0000ffff20187812 */ /* 0x000fe200078ec0ff */
[----:B------:R-:W-:Y:S01]  /*b670*/  FADD.FTZ R235, R235, R6 ;  /* 0x00000006ebeb7221 */ /* 0x000fe20000010000 */
[----:B------:R-:W-:Y:S01]  /*b680*/  @!P1 PRMT R167, R0, 0x5410, RZ ;  /* 0x0000541000a79816 */ /* 0x000fe200000000ff */
[----:B------:R-:W-:Y:S01]  /*b690*/  IMAD.U32 R243, RZ, RZ, UR20 ;  /* 0x00000014fff37e24 */ /* 0x000fe2000f8e00ff */
[----:B------:R-:W-:Y:S01]  /*b6a0*/  ISETP.LE.U32.AND P1, PT, R7, UR14, PT ;  /* 0x0000000e07007c0c */ /* 0x000fe2000bf23070 */
[----:B------:R-:W-:Y:S01]  /*b6b0*/  FADD.FTZ R234, R239, R234 ;  /* 0x000000eaefea7221 */ /* 0x000fe20000010000 */
[----:B-1----:R-:W-:Y:S01]  /*b6c0*/  F2FP.BF16.F32.PACK_AB R0, R164, R237 ;  /* 0x000000eda400723e */ /* 0x002fe200000010ff */
[----:B------:R4:W5:Y:S01]  /*b6d0*/  LDL.LU.64 R10, [R1+0x68] ;  /* 0x00006800010a7983 */ /* 0x0009620000300a00 */
[----:B------:R-:W-:-:S09]  /*b6e0*/  SHF.R.U32.HI R32, RZ, 0x18, R32 ;  /* 0x00000018ff207819 */ /* 0x000fd20000011620 */
[----:B------:R-:W-:Y:S01]  /*b6f0*/  @!P1 HFMA2.BF16_V2 R5, -RZ.H0_H0, RZ.H0_H0, -R0.H0_H0 ;  /* 0x200000ffff059231 */ /* 0x000fe20000340900 */
[----:B------:R-:W-:-:S04]  /*b700*/  @P1 PRMT R181, R0, 0x7610, R181 ;  /* 0x0000761000b51816 */ /* 0x000fc800000000b5 */
[----:B------:R-:W-:Y:S02]  /*b710*/  @!P1 PRMT R181, R5, 0x5410, RZ ;  /* 0x0000541005b59816 */ /* 0x000fe400000000ff */
[----:B------:R-:W-:Y:S02]  /*b720*/  ISETP.LE.U32.AND P1, PT, R32, UR14, PT ;  /* 0x0000000e20007c0c */ /* 0x000fe4000bf23070 */
[----:B------:R-:W-:Y:S02]  /*b730*/  LOP3.LUT R5, R27, UR40, R18, 0x96, !PT ;  /* 0x000000281b057c12 */ /* 0x000fe4000f8e9612 */
[----:B------:R-:W-:Y:S02]  /*b740*/  LOP3.LUT R32, R249, UR36, R26, 0x96, !PT ;  /* 0x00000024f9207c12 */ /* 0x000fe4000f8e961a */
[----:B------:R-:W-:Y:S01]  /*b750*/  SHF.R.U32.HI R24, RZ, 0x8, R24 ;  /* 0x00000008ff187819 */ /* 0x000fe20000011618 */
[----:B------:R-:W-:Y:S02]  /*b760*/  IMAD R5, R5, -0x2daee0ad, RZ ;  /* 0xd2511f5305057824 */ /* 0x000fe400078e02ff */
[----:B------:R-:W-:Y:S01]  /*b770*/  IMAD.WIDE.U32 R32, R32, -0x2daee0ad, RZ ;  /* 0xd2511f5320207825 */ /* 0x000fe200078e00ff */
[----:B------:R-:W-:-:S04]  /*b780*/  LOP3.LUT R24, R24, 0xffff, RZ, 0xc0, !PT ;  /* 0x0000ffff18187812 */ /* 0x000fc800078ec0ff */
[----:B------:R-:W-:Y:S02]  /*b790*/  ISETP.LE.U32.AND P2, PT, R24, UR14, PT ;  /* 0x0000000e18007c0c */ /* 0x000fe4000bf43070 */
[----:B------:R-:W-:Y:S01]  /*b7a0*/  LOP3.LUT R34, R33, UR7, R5, 0x96, !PT ;  /* 0x0000000721227c12 */ /* 0x000fe2000f8e9605 */
[----:B------:R-:W-:Y:S01]  /*b7b0*/  @!P1 HFMA2.BF16_V2 R3, -RZ.H0_H0, RZ.H0_H0, -R0.H1_H1 ;  /* 0x200000ffff039231 */ /* 0x000fe20000360900 */
[----:B------:R-:W-:-:S03]  /*b7c0*/  @P1 PRMT R180, R0, 0x7632, R180 ;  /* 0x0000763200b41816 */ /* 0x000fc600000000b4 */
[----:B------:R-:W-:Y:S01]  /*b7d0*/  IMAD.WIDE.U32 R34, R34, -0x326172a9, RZ ;  /* 0xcd9e8d5722227825 */ /* 0x000fe200078e00ff */
[----:B------:R-:W-:-:S04]  /*b7e0*/  @!P1 PRMT R180, R3, 0x5410, RZ ;  /* 0x0000541003b49816 */ /* 0x000fc800000000ff */
[----:B------:R-:W-:Y:S01]  /*b7f0*/  LOP3.LUT R3, R35, UR27, R242, 0x96, !PT ;  /* 0x0000001b23037c12 */ /* 0x000fe2000f8e96f2 */
[----:B------:R-:W-:-:S03]  /*b800*/  @!P2 HFMA2.BF16_V2 R4, -RZ.H0_H0, RZ.H0_H0, -R182.H0_H0 ;  /* 0x200000ffff04a231 */ /* 0x000fc600003409b6 */
[C---:B------:R-:W-:Y:S02]  /*b810*/  LOP3.LUT R5, R3.reuse, 0xffff, RZ, 0xc0, !PT ;  /* 0x0000ffff03057812 */ /* 0x040fe400078ec0ff */
[----:B------:R-:W-:Y:S02]  /*b820*/  @!P2 PRMT R182, R4, 0x5410, RZ ;  /* 0x0000541004b6a816 */ /* 0x000fe400000000ff */
[----:B------:R-:W-:Y:S02]  /*b830*/  SHF.R.U32.HI R5, RZ, 0x8, R5 ;  /* 0x00000008ff057819 */ /* 0x000fe40000011605 */
[----:B------:R-:W-:-:S04]  /*b840*/  LOP3.LUT R4, R3, 0xff, RZ, 0xc0, !PT ;  /* 0x000000ff03047812 */ /* 0x000fc800078ec0ff */
[----:B------:R-:W-:Y:S02]  /*b850*/  PRMT R4, R4, 0x5410, R5 ;  /* 0x0000541004047816 */ /* 0x000fe40000000005 */
[--C-:B------:R-:W-:Y:S02]  /*b860*/  SHF.R.U32.HI R5, RZ, 0x10, R3.reuse ;  /* 0x00000010ff057819 */ /* 0x100fe40000011603 */
[----:B------:R-:W-:Y:S02]  /*b870*/  SHF.R.U32.HI R6, RZ, 0x18, R3 ;  /* 0x00000018ff067819 */ /* 0x000fe40000011603 */
[----:B------:R-:W-:Y:S01]  /*b880*/  LOP3.LUT R5, R5, 0xff, RZ, 0xc0, !PT ;  /* 0x000000ff05057812 */ /* 0x000fe200078ec0ff */
[----:B------:R-:W-:Y:S02]  /*b890*/  IMAD.U32 R24, RZ, RZ, UR14 ;  /* 0x0000000eff187e24 */ /* 0x000fe4000f8e00ff */
[----:B------:R-:W-:Y:S01]  /*b8a0*/  IMAD.MOV.U32 R3, RZ, RZ, 0x7054 ;  /* 0x00007054ff037424 */ /* 0x000fe200078e00ff */
[----:B------:R-:W-:-:S02]  /*b8b0*/  PRMT R6, R5, 0x5410, R6 ;  /* 0x0000541005067816 */ /* 0x000fc40000000006 */
[----:B------:R-:W-:Y:S02]  /*b8c0*/  LOP3.LUT R5, R34, 0xffff, RZ, 0xc0, !PT ;  /* 0x0000ffff22057812 */ /* 0x000fe400078ec0ff */
[----:B------:R-:W-:Y:S02]  /*b8d0*/  PRMT R3, R24, R3, UR14 ;  /* 0x0000000e18037e16 */ /* 0x000fe40008000003 */
[----:B------:R-:W-:Y:S02]  /*b8e0*/  SHF.R.U32.HI R5, RZ, 0x8, R5 ;  /* 0x00000008ff057819 */ /* 0x000fe40000011605 */
[----:B------:R-:W-:-:S04]  /*b8f0*/  LOP3.LUT R24, R34, 0xff, RZ, 0xc0, !PT ;  /* 0x000000ff22187812 */ /* 0x000fc800078ec0ff */
[----:B------:R-:W-:Y:S02]  /*b900*/  PRMT R24, R24, 0x5410, R5 ;  /* 0x0000541018187816 */ /* 0x000fe40000000005 */
[----:B------:R-:W-:-:S05]  /*b910*/  HSET2.LE.AND R5, R4, R3, PT ;  /* 0x0000000304057233 */ /* 0x000fca0003803000 */
[----:B------:R-:W-:Y:S02]  /*b920*/  LOP3.LUT R4, R5, R240, RZ, 0xc0, !PT ;  /* 0x000000f005047212 */ /* 0x000fe400078ec0ff */
[--C-:B------:R-:W-:Y:S02]  /*b930*/  HSET2.LE.AND R5, R6, R3.reuse, PT ;  /* 0x0000000306057233 */ /* 0x100fe40003803000 */
[----:B------:R-:W-:Y:S02]  /*b940*/  HSET2.LE.AND R6, R24, R3, PT ;  /* 0x0000000318067233 */ /* 0x000fe40003803000 */
[----:B------:R-:W1:Y:S01]  /*b950*/  LDSM.16.MT88.4 R24, [R208+0x18000] ;  /* 0x01800000d018783b */ /* 0x000e620000004200 */
[--C-:B------:R-:W-:Y:S02]  /*b960*/  SHF.R.U32.HI R7, RZ, 0x10, R34.reuse ;  /* 0x00000010ff077819 */ /* 0x100fe40000011622 */
[----:B------:R-:W-:Y:S02]  /*b970*/  SHF.R.U32.HI R34, RZ, 0x18, R34 ;  /* 0x00000018ff227819 */ /* 0x000fe40000011622 */
[----:B------:R-:W-:-:S04]  /*b980*/  LOP3.LUT R7, R7, 0xff, RZ, 0xc0, !PT ;  /* 0x000000ff07077812 */ /* 0x000fc800078ec0ff */
[----:B------:R-:W-:-:S05]  /*b990*/  PRMT R34, R7, 0x5410, R34 ;  /* 0x0000541007227816 */ /* 0x000fca0000000022 */
[----:B------:R-:W-:Y:S02]  /*b9a0*/  HSET2.LE.AND R7, R34, R3, PT ;  /* 0x0000000322077233 */ /* 0x000fe40003803000 */
[----:B------:R-:W-:Y:S02]  /*b9b0*/  LOP3.LUT R5, R5, R238, RZ, 0xc0, !PT ;  /* 0x000000ee05057212 */ /* 0x000fe400078ec0ff */
[----:B------:R-:W-:Y:S02]  /*b9c0*/  LOP3.LUT R6, R6, R179, RZ, 0xc0, !PT ;  /* 0x000000b306067212 */ /* 0x000fe400078ec0ff */
[----:B------:R-:W-:-:S07]  /*b9d0*/  LOP3.LUT R7, R7, R178, RZ, 0xc0, !PT ;  /* 0x000000b207077212 */ /* 0x000fce00078ec0ff */
        /* <DEDUP_REMOVED lines=42> */
[----:B------:R-:W-:-:S04]  /*bc80*/  IMAD.WIDE.U32 R248, R248, -0x2daee0ad, RZ ;  /* 0xd2511f53f8f87825 */ /* 0x000fc800078e00ff */
[C---:B-1----:R-:W-:Y:S06]  /*bc90*/  HMMA.16816.F32.BF16 R120, R4.reuse, R24, R120 ;  /* 0x000000180478723c */ /* 0x042fec0000041878 */
[----:B------:R-:W-:Y:S01]  /*bca0*/  HMMA.16816.F32.BF16 R124, R4, R26, R124 ;  /* 0x0000001a047c723c */ /* 0x000fe2000004187c */
[----:B------:R-:W1:Y:S01]  /*bcb0*/  LDSM.16.MT88.4 R24, [R204+0x1e000] ;  /* 0x01e00000cc18783b */ /* 0x000e620000004200 */
[----:B------:R-:W-:Y:S02]  /*bcc0*/  LOP3.LUT R33, R249, UR38, R32, 0x96, !PT ;  /* 0x00000026f9217c12 */ /* 0x000fe4000f8e9620 */
[----:B------:R-:W-:-:S02]  /*bcd0*/  LOP3.LUT R32, R248, 0xff, RZ, 0xc0, !PT ;  /* 0x000000fff8207812 */ /* 0x000fc400078ec0ff */
[----:B------:R-:W-:Y:S01]  /*bce0*/  SHF.R.U32.HI R34, RZ, 0x18, R33 ;  /* 0x00000018ff227819 */ /* 0x000fe20000011621 */
[C---:B-1----:R-:W-:Y:S06]  /*bcf0*/  HMMA.16816.F32.BF16 R128, R4.reuse, R24, R128 ;  /* 0x000000180480723c */ /* 0x042fec0000041880 */
[----:B------:R-:W-:Y:S01]  /*bd00*/  HMMA.16816.F32.BF16 R132, R4, R26, R132 ;  /* 0x0000001a0484723c */ /* 0x000fe20000041884 */
[----:B------:R-:W1:Y:S06]  /*bd10*/  LDSM.16.MT88.4 R24, [R208+0x18800] ;  /* 0x01880000d018783b */ /* 0x000e6c0000004200 */
[----:B------:R-:W-:-:S04]  /*bd20*/  LOP3.LUT R5, R248, 0xffff, RZ, 0xc0, !PT ;  /* 0x0000fffff8057812 */ /* 0x000fc800078ec0ff */
[----:B------:R-:W-:-:S04]  /*bd30*/  SHF.R.U32.HI R5, RZ, 0x8, R5 ;  /* 0x00000008ff057819 */ /* 0x000fc80000011605 */
[----:B------:R-:W-:Y:S02]  /*bd40*/  PRMT R32, R32, 0x5410, R5 ;  /* 0x0000541020207816 */ /* 0x000fe40000000005 */
[C---:B------:R-:W-:Y:S02]  /*bd50*/  LOP3.LUT R5, R33.reuse, 0xffff, RZ, 0xc0, !PT ;  /* 0x0000ffff21057812 */ /* 0x040fe400078ec0ff */
[----:B------:R-:W-:Y:S02]  /*bd60*/  LOP3.LUT R4, R33, 0xff, RZ, 0xc0, !PT ;  /* 0x000000ff21047812 */ /* 0x000fe400078ec0ff */
[----:B------:R-:W-:Y:S02]  /*bd70*/  SHF.R.U32.HI R5, RZ, 0x8, R5 ;  /* 0x00000008ff057819 */ /* 0x000fe40000011605 */
[----:B------:R-:W-:Y:S02]  /*bd80*/  SHF.R.U32.HI R6, RZ, 0x10, R248 ;  /* 0x00000010ff067819 */ /* 0x000fe400000116f8 */
[----:B------:R-:W-:-:S02]  /*bd90*/  PRMT R4, R4, 0x5410, R5 ;  /* 0x0000541004047816 */ /* 0x000fc40000000005 */
[----:B------:R-:W-:Y:S02]  /*bda0*/  SHF.R.U32.HI R5, RZ, 0x10, R33 ;  /* 0x00000010ff057819 */ /* 0x000fe40000011621 */
[----:B------:R-:W-:Y:S02]  /*bdb0*/  SHF.R.U32.HI R7, RZ, 0x18, R248 ;  /* 0x00000018ff077819 */ /* 0x000fe400000116f8 */
[----:B------:R-:W-:Y:S02]  /*bdc0*/  LOP3.LUT R6, R6, 0xff, RZ, 0xc0, !PT ;  /* 0x000000ff06067812 */ /* 0x000fe400078ec0ff */
[----:B------:R-:W-:Y:S02]  /*bdd0*/  LOP3.LUT R5, R5, 0xff, RZ, 0xc0, !PT ;  /* 0x000000ff05057812 */ /* 0x000fe400078ec0ff */
[----:B------:R-:W-:Y:S02]  /*bde0*/  PRMT R6, R6, 0x5410, R7 ;  /* 0x0000541006067816 */ /* 0x000fe40000000007 */
[----:B------:R-:W-:-:S02]  /*bdf0*/  PRMT R34, R5, 0x5410, R34 ;  /* 0x0000541005227816 */ /* 0x000fc40000000022 */
[--C-:B------:R-:W-:Y:S02]  /*be00*/  HSET2.LE.AND R4, R4, R3.reuse, PT ;  /* 0x0000000304047233 */ /* 0x100fe40003803000 */
[--C-:B------:R-:W-:Y:S02]  /*be10*/  HSET2.LE.AND R32, R32, R3.reuse, PT ;  /* 0x0000000320207233 */ /* 0x100fe40003803000 */
[--C-:B------:R-:W-:Y:S02]  /*be20*/  HSET2.LE.AND R5, R34, R3.reuse, PT ;  /* 0x0000000322057233 */ /* 0x100fe40003803000 */
[----:B------:R-:W-:Y:S02]  /*be30*/  HSET2.LE.AND R7, R6, R3, PT ;  /* 0x0000000306077233 */ /* 0x000fe40003803000 */
[----:B------:R-:W-:Y:S02]  /*be40*/  LOP3.LUT R4, R4, R31, RZ, 0xc0, !PT ;  /* 0x0000001f04047212 */ /* 0x000fe400078ec0ff */
[----:B------:R-:W-:-:S02]  /*be50*/  LOP3.LUT R5, R5, R30, RZ, 0xc0, !PT ;  /* 0x0000001e05057212 */ /* 0x000fc400078ec0ff */
[----:B------:R-:W-:Y:S02]  /*be60*/  LOP3.LUT R6, R32, R29, RZ, 0xc0, !PT ;  /* 0x0000001d20067212 */ /* 0x000fe400078ec0ff */
[----:B------:R-:W-:Y:S01]  /*be70*/  LOP3.LUT R7, R7, R28, RZ, 0xc0, !PT ;  /* 0x0000001c07077212 */ /* 0x000fe200078ec0ff */
[----:B------:R-:W2:Y:S04]  /*be80*/  LDSM.16.MT88.4 R32, [R206+0x18800] ;  /* 0x01880000ce20783b */ /* 0x000ea80000004200 */
[----:B------:R-:W3:Y:S02]  /*be90*/  LDSM.16.MT88.4 R28, [R205+0x18800] ;  /* 0x01880000cd1c783b */ /* 0x000ee40000004200 */
        /* <DEDUP_REMOVED lines=39> */
[----:B------:R-:W-:-:S04]  /*c110*/  IMAD.WIDE R242, R243, 0x2, R16 ;  /* 0x00000002f3f27825 */ /* 0x000fc800078e0210 */
[----:B------:R-:W-:Y:S01]  /*c120*/  IMAD.WIDE.U32 R178, R172, -0x2daee0ad, RZ ;  /* 0xd2511f53acb27825 */ /* 0x000fe200078e00ff */
[----:B------:R-:W-:Y:S04]  /*c130*/  STG.E.U16 desc[UR28][R242.64+-0x80], R244 ;  /* 0xffff80f4f2007986 */ /* 0x000fe8000c10151c */
[----:B------:R4:W-:Y:S01]  /*c140*/  STG.E.U16 desc[UR28][R242.64+-0x7e], R245 ;  /* 0xffff82f5f2007986 */ /* 0x0009e2000c10151c */
[C---:B--2---:R-:W-:Y:S06]  /*c150*/  HMMA.16816.F32.BF16 R112, R4.reuse, R32, R112 ;  /* 0x000000200470723c */ /* 0x044fec0000041870 */
[C---:B------:R-:W-:Y:S01]  /*c160*/  HMMA.16816.F32.BF16 R116, R4.reuse, R34, R116 ;  /* 0x000000220474723c */ /* 0x040fe20000041874 */
[----:B------:R-:W-:Y:S05]  /*c170*/  LDSM.16.MT88.4 R32, [R206+0x19000] ;  /* 0x01900000ce20783b */ /* 0x000fea0000004200 */
[----:B---3--:R-:W-:Y:S01]  /*c180*/  HMMA.16816.F32.BF16 R120, R4, R28, R120 ;  /* 0x0000001c0478723c */ /* 0x008fe20000041878 */
[----:B----4-:R-:W-:-:S05]  /*c190*/  IMAD.WIDE.U32 R244, R171, -0x2daee0ad, RZ ;  /* 0xd2511f53abf47825 */ /* 0x010fca00078e00ff */
[----:B------:R-:W-:Y:S01]  /*c1a0*/  HMMA.16816.F32.BF16 R124, R4, R30, R124 ;  /* 0x0000001e047c723c */ /* 0x000fe2000004187c */
[----:B------:R-:W-:-:S05]  /*c1b0*/  LOP3.LUT R244, R179, UR44, R244, 0x96, !PT ;  /* 0x0000002cb3f47c12 */ /* 0x000fca000f8e96f4 */
[C---:B-1----:R-:W-:Y:S06]  /*c1c0*/  HMMA.16816.F32.BF16 R128, R4.reuse, R24, R128 ;  /* 0x000000180480723c */ /* 0x042fec0000041880 */
[----:B------:R-:W-:Y:S01]  /*c1d0*/  HMMA.16816.F32.BF16 R132, R4, R26, R132 ;  /* 0x0000001a0484723c */ /* 0x000fe20000041884 */
[----:B------:R-:W1:Y:S06]  /*c1e0*/  LDSM.16.MT88.4 R24, [R208+0x19000] ;  /* 0x01900000d018783b */ /* 0x000e6c0000004200 */
[----:B------:R-:W-:Y:S01]  /*c1f0*/  LOP3.LUT R4, R245, UR4, R20, 0x96, !PT ;  /* 0x00000004f5047c12 */ /* 0x000fe2000f8e9614 */
[----:B------:R-:W-:-:S04]  /*c200*/  IMAD.WIDE.U32 R244, R244, -0x326172a9, RZ ;  /* 0xcd9e8d57f4f47825 */ /* 0x000fc800078e00ff */
[----:B------:R-:W-:-:S05]  /*c210*/  IMAD.WIDE.U32 R172, R4, -0x326172a9, RZ ;  /* 0xcd9e8d5704ac7825 */ /* 0x000fca00078e00ff */
[----:B------:R-:W-:Y:S02]  /*c220*/  LOP3.LUT R4, R173, UR40, R18, 0x96, !PT ;  /* 0x00000028ad047c12 */ /* 0x000fe4000f8e9612 */
[----:B------:R-:W-:-:S03]  /*c230*/  LOP3.LUT R172, R245, UR36, R172, 0x96, !PT ;  /* 0x00000024f5ac7c12 */ /* 0x000fc6000f8e96ac */
[----:B------:R-:W-:-:S04]  /*c240*/  IMAD.WIDE.U32 R4, R4, -0x2daee0ad, RZ ;  /* 0xd2511f5304047825 */ /* 0x000fc800078e00ff */
[----:B------:R-:W-:-:S05]  /*c250*/  IMAD.WIDE.U32 R172, R172, -0x2daee0ad, RZ ;  /* 0xd2511f53acac7825 */ /* 0x000fca00078e00ff */
[----:B------:R-:W-:Y:S02]  /*c260*/  LOP3.LUT R4, R173, UR7, R4, 0x96, !PT ;  /* 0x00000007ad047c12 */ /* 0x000fe4000f8e9604 */
[----:B------:R-:W-:-:S03]  /*c270*/  LOP3.LUT R178, R5, UR41, R178, 0x96, !PT ;  /* 0x0000002905b27c12 */ /* 0x000fc6000f8e96b2 */
[----:B------:R-:W-:-:S04]  /*c280*/  IMAD.WIDE.U32 R28, R4, -0x326172a9, RZ ;  /* 0xcd9e8d57041c7825 */ /* 0x000fc800078e00ff */
[----:B------:R-:W-:Y:S01]  /*c290*/  IMAD.WIDE.U32 R178, R178, -0x326172a9, RZ ;  /* 0xcd9e8d57b2b27825 */ /* 0x000fe200078e00ff */
[--C-:B------:R-:W-:Y:S02]  /*c2a0*/  SHF.R.U32.HI R4, RZ, 0x10, R28.reuse ;  /* 0x00000010ff047819 */ /* 0x100fe4000001161c */
[----:B------:R-:W-:Y:S02]  /*c2b0*/  LOP3.LUT R7, R28, 0xffff, RZ, 0xc0, !PT ;  /* 0x0000ffff1c077812 */ /* 0x000fe400078ec0ff */
[----:B------:R-:W-:Y:S02]  /*c2c0*/  LOP3.LUT R4, R4, 0xff, RZ, 0xc0, !PT ;  /* 0x000000ff04047812 */ /* 0x000fe400078ec0ff */
[----:B------:R-:W-:Y:S02]  /*c2d0*/  LOP3.LUT R6, R28, 0xff, RZ, 0xc0, !PT ;  /* 0x000000ff1c067812 */ /* 0x000fe400078ec0ff */
[----:B------:R-:W-:Y:S02]  /*c2e0*/  SHF.R.U32.HI R5, RZ, 0x18, R28 ;  /* 0x00000018ff057819 */ /* 0x000fe4000001161c */
[----:B------:R-:W-:-:S02]  /*c2f0*/  LOP3.LUT R28, R29, UR27, R178, 0x96, !PT ;  /* 0x0000001b1d1c7c12 */ /* 0x000fc4000f8e96b2 */
[----:B------:R-:W-:Y:S02]  /*c300*/  SHF.R.U32.HI R7, RZ, 0x8, R7 ;  /* 0x00000008ff077819 */ /* 0x000fe40000011607 */
[----:B------:R-:W-:Y:S02]  /*c310*/  PRMT R4, R4, 0x5410, R5 ;  /* 0x0000541004047816 */ /* 0x000fe40000000005 */
[----:B------:R-:W-:Y:S02]  /*c320*/  LOP3.LUT R30, R28, 0xffff, RZ, 0xc0, !PT ;  /* 0x0000ffff1c1e7812 */ /* 0x000fe400078ec0ff */
[----:B------:R-:W-:Y:S02]  /*c330*/  SHF.R.U32.HI R5, RZ, 0x10, R28 ;  /* 0x00000010ff057819 */ /* 0x000fe4000001161c */
[----:B------:R-:W-:Y:S02]  /*c340*/  PRMT R6, R6, 0x5410, R7 ;  /* 0x0000541006067816 */ /* 0x000fe40000000007 */
[----:B------:R-:W-:-:S02]  /*c350*/  LOP3.LUT R7, R28, 0xff, RZ, 0xc0, !PT ;  /* 0x000000ff1c077812 */ /* 0x000fc400078ec0ff */
[----:B------:R-:W-:Y:S02]  /*c360*/  SHF.R.U32.HI R28, RZ, 0x18, R28 ;  /* 0x00000018ff1c7819 */ /* 0x000fe4000001161c */
[----:B------:R-:W-:Y:S02]  /*c370*/  SHF.R.U32.HI R30, RZ, 0x8, R30 ;  /* 0x00000008ff1e7819 */ /* 0x000fe4000001161e */
[----:B------:R-:W-:Y:S02]  /*c380*/  LOP3.LUT R5, R5, 0xff, RZ, 0xc0, !PT ;  /* 0x000000ff05057812 */ /* 0x000fe400078ec0ff */
[----:B------:R-:W-:Y:S02]  /*c390*/  PRMT R30, R7, 0x5410, R30 ;  /* 0x00005410071e7816 */ /* 0x000fe4000000001e */
[----:B------:R-:W-:Y:S02]  /*c3a0*/  PRMT R28, R5, 0x5410, R28 ;  /* 0x00005410051c7816 */ /* 0x000fe4000000001c */
[----:B------:R-:W-:-:S02]  /*c3b0*/  HSET2.LE.AND R7, R4, R3, PT ;  /* 0x0000000304077233 */ /* 0x000fc40003803000 */
[--C-:B------:R-:W-:Y:S02]  /*c3c0*/  HSET2.LE.AND R6, R6, R3.reuse, PT ;  /* 0x0000000306067233 */ /* 0x100fe40003803000 */
[--C-:B------:R-:W-:Y:S02]  /*c3d0*/  HSET2.LE.AND R4, R30, R3.reuse, PT ;  /* 0x000000031e047233 */ /* 0x100fe40003803000 */
[----:B------:R-:W-:Y:S02]  /*c3e0*/  HSET2.LE.AND R5, R28, R3, PT ;  /* 0x000000031c057233 */ /* 0x000fe40003803000 */
[----:B------:R-:W-:Y:S01]  /*c3f0*/  LOP3.LUT R6, R6, R177, RZ, 0xc0, !PT ;  /* 0x000000b106067212 */ /* 0x000fe200078ec0ff */
[----:B------:R-:W2:Y:S01]  /*c400*/  LDSM.16.MT88.4 R28, [R205+0x19000] ;  /* 0x01900000cd1c783b */ /* 0x000ea20000004200 */
[----:B------:R-:W-:Y:S02]  /*c410*/  LOP3.LUT R7, R7, R176, RZ, 0xc0, !PT ;  /* 0x000000b007077212 */ /* 0x000fe400078ec0ff */
[----:B------:R-:W-:-:S02]  /*c420*/  LOP3.LUT R4, R4, R175, RZ, 0xc0, !PT ;  /* 0x000000af04047212 */ /* 0x000fc400078ec0ff */
[----:B------:R-:W-:-:S07]  /*c430*/  LOP3.LUT R5, R5, R174, RZ, 0xc0, !PT ;  /* 0x000000ae05057212 */ /* 0x000fce00078ec0ff */
        /* <DEDUP_REMOVED lines=37> */
[----:B------:R-:W-:Y:S01]  /*c690*/  HMMA.16816.F32.BF16 R108, R4, R26, R108 ;  /* 0x0000001a046c723c */ /* 0x000fe2000004186c */
[----:B------:R-:W1:Y:S01]  /*c6a0*/  LDSM.16.MT88.4 R24, [R204+0x1f000] ;  /* 0x01f00000cc18783b */ /* 0x000e620000004200 */
[----:B------:R-:W-:-:S04]  /*c6b0*/  LOP3.LUT R178, R179, UR5, R244, 0x96, !PT ;  /* 0x00000005b3b27c12 */ /* 0x000fc8000f8e96f4 */
[C---:B---3--:R-:W-:Y:S06]  /*c6c0*/  HMMA.16816.F32.BF16 R112, R4.reuse, R32, R112 ;  /* 0x000000200470723c */ /* 0x048fec0000041870 */
[C---:B------:R-:W-:Y:S01]  /*c6d0*/  HMMA.16816.F32.BF16 R116, R4.reuse, R34, R116 ;  /* 0x000000220474723c */ /* 0x040fe20000041874 */
[----:B------:R-:W-:Y:S05]  /*c6e0*/  LDSM.16.MT88.4 R32, [R204+0x19800] ;  /* 0x01980000cc20783b */ /* 0x000fea0000004200 */
[C---:B--2---:R-:W-:Y:S06]  /*c6f0*/  HMMA.16816.F32.BF16 R120, R4.reuse, R28, R120 ;  /* 0x0000001c0478723c */ /* 0x044fec0000041878 */
[C---:B------:R-:W-:Y:S01]  /*c700*/  HMMA.16816.F32.BF16 R124, R4.reuse, R30, R124 ;  /* 0x0000001e047c723c */ /* 0x040fe2000004187c */
[----:B------:R-:W-:Y:S05]  /*c710*/  LDSM.16.MT88.4 R28, [R208+0x1b800] ;  /* 0x01b80000d01c783b */ /* 0x000fea0000004200 */
[C---:B-1----:R-:W-:Y:S07]  /*c720*/  HMMA.16816.F32.BF16 R132, R4.reuse, R26, R132 ;  /* 0x0000001a0484723c */ /* 0x042fee0000041884 */
[----:B------:R-:W-:Y:S01]  /*c730*/  IMAD.WIDE.U32 R26, R178, -0x2daee0ad, RZ ;  /* 0xd2511f53b21a7825 */ /* 0x000fe200078e00ff */
[----:B------:R-:W-:Y:S01]  /*c740*/  HMMA.16816.F32.BF16 R128, R4, R24, R128 ;  /* 0x000000180480723c */ /* 0x000fe20000041880 */
[----:B------:R-:W1:Y:S06]  /*c750*/  LDSM.16.MT88.4 R176, [R208+0x19800] ;  /* 0x01980000d0b0783b */ /* 0x000e6c0000004200 */
[----:B------:R-:W-:-:S02]  /*c760*/  LOP3.LUT R5, R26, 0xffff, RZ, 0xc0, !PT ;  /* 0x0000ffff1a057812 */ /* 0x000fc400078ec0ff */
[----:B------:R-:W-:Y:S02]  /*c770*/  LOP3.LUT R4, R26, 0xff, RZ, 0xc0, !PT ;  /* 0x000000ff1a047812 */ /* 0x000fe400078ec0ff */
[----:B------:R-:W-:Y:S02]  /*c780*/  SHF.R.U32.HI R5, RZ, 0x8, R5 ;  /* 0x00000008ff057819 */ /* 0x000fe40000011605 */
[----:B------:R-:W-:Y:S02]  /*c790*/  LOP3.LUT R24, R27, UR38, R172, 0x96, !PT ;  /* 0x000000261b187c12 */ /* 0x000fe4000f8e96ac */
[----:B------:R-:W-:Y:S01]  /*c7a0*/  PRMT R4, R4, 0x5410, R5 ;  /* 0x0000541004047816 */ /* 0x000fe20000000005 */
[----:B------:R-:W2:Y:S01]  /*c7b0*/  LDSM.16.MT88.4 R172, [R206+0x19800] ;  /* 0x01980000ceac783b */ /* 0x000ea20000004200 */
[----:B------:R-:W-:Y:S02]  /*c7c0*/  SHF.R.U32.HI R6, RZ, 0x10, R26 ;  /* 0x00000010ff067819 */ /* 0x000fe4000001161a */
[----:B------:R-:W-:-:S02]  /*c7d0*/  LOP3.LUT R5, R24, 0xffff, RZ, 0xc0, !PT ;  /* 0x0000ffff18057812 */ /* 0x000fc400078ec0ff */
[----:B------:R-:W-:Y:S02]  /*c7e0*/  SHF.R.U32.HI R25, RZ, 0x10, R24 ;  /* 0x00000010ff197819 */ /* 0x000fe40000011618 */
[----:B------:R-:W-:Y:S02]  /*c7f0*/  SHF.R.U32.HI R7, RZ, 0x18, R26 ;  /* 0x00000018ff077819 */ /* 0x000fe4000001161a */
[----:B------:R-:W-:Y:S02]  /*c800*/  LOP3.LUT R26, R24, 0xff, RZ, 0xc0, !PT ;  /* 0x000000ff181a7812 */ /* 0x000fe400078ec0ff */
[----:B------:R-:W-:Y:S02]  /*c810*/  LOP3.LUT R6, R6, 0xff, RZ, 0xc0, !PT ;  /* 0x000000ff06067812 */ /* 0x000fe400078ec0ff */
[----:B------:R-:W-:Y:S02]  /*c820*/  SHF.R.U32.HI R5, RZ, 0x8, R5 ;  /* 0x00000008ff057819 */ /* 0x000fe40000011605 */
[----:B------:R-:W-:-:S02]  /*c830*/  SHF.R.U32.HI R24, RZ, 0x18, R24 ;  /* 0x00000018ff187819 */ /* 0x000fc40000011618 */
[----:B------:R-:W-:Y:S02]  /*c840*/  LOP3.LUT R25, R25, 0xff, RZ, 0xc0, !PT ;  /* 0x000000ff19197812 */ /* 0x000fe400078ec0ff */
[----:B------:R-:W-:Y:S02]  /*c850*/  PRMT R6, R6, 0x5410, R7 ;  /* 0x0000541006067816 */ /* 0x000fe40000000007 */
[----:B------:R-:W-:Y:S02]  /*c860*/  PRMT R26, R26, 0x5410, R5 ;  /* 0x000054101a1a7816 */ /* 0x000fe40000000005 */
[----:B------:R-:W-:Y:S02]  /*c870*/  PRMT R24, R25, 0x5410, R24 ;  /* 0x0000541019187816 */ /* 0x000fe40000000018 */
[--C-:B------:R-:W-:Y:S02]  /*c880*/  HSET2.LE.AND R7, R6, R3.reuse, PT ;  /* 0x0000000306077233 */ /* 0x100fe40003803000 */
[----:B------:R-:W-:-:S02]  /*c890*/  HSET2.LE.AND R5, R26, R3, PT ;  /* 0x000000031a057233 */ /* 0x000fc40003803000 */
[--C-:B------:R-:W-:Y:S02]  /*c8a0*/  HSET2.LE.AND R6, R24, R3.reuse, PT ;  /* 0x0000000318067233 */ /* 0x100fe40003803000 */
[----:B------:R-:W-:Y:S02]  /*c8b0*/  HSET2.LE.AND R25, R4, R3, PT ;  /* 0x0000000304197233 */ /* 0x000fe40003803000 */
[----:B------:R-:W-:Y:S02]  /*c8c0*/  LOP3.LUT R4, R5, R170, RZ, 0xc0, !PT ;  /* 0x000000aa05047212 */ /* 0x000fe400078ec0ff */
[----:B------:R-:W-:Y:S02]  /*c8d0*/  LOP3.LUT R5, R6, R169, RZ, 0xc0, !PT ;  /* 0x000000a906057212 */ /* 0x000fe400078ec0ff */
[----:B------:R-:W-:Y:S02]  /*c8e0*/  LOP3.LUT R6, R25, R168, RZ, 0xc0, !PT ;  /* 0x000000a819067212 */ /* 0x000fe400078ec0ff */
[----:B------:R-:W3:Y:S01]  /*c8f0*/  LDSM.16.MT88.4 R168, [R205+0x19800] ;  /* 0x01980000cda8783b */ /* 0x000ee20000004200 */
[----:B------:R-:W-:-:S03]  /*c900*/  LOP3.LUT R7, R7, R0, RZ, 0xc0, !PT ;  /* 0x0000000007077212 */ /* 0x000fc600078ec0ff */
[----:B------:R-:W4:Y:S04]  /*c910*/  LDSM.16.MT88.4 R24, [R206+0x1b800] ;  /* 0x01b80000ce18783b */ /* 0x000f280000004200 */
        /* <DEDUP_REMOVED lines=29> */
[----:B------:R-:W4:Y:S04]  /*caf0*/  LDSM.16.MT88.4 R32, [R205+0x1f800] ;  /* 0x01f80000cd20783b */ /* 0x000f280000004200 */
        /* <DEDUP_REMOVED lines=22> */
[----:B------:R-:W-:Y:S04]  /*cc60*/  STG.E.U16 desc[UR28][R242.64+-0x20], R185 ;  /* 0xffffe0b9f2007986 */ /* 0x000fe8000c10151c */
[----:B------:R-:W-:Y:S04]  /*cc70*/  STG.E.U16 desc[UR28][R242.64+-0x1e], R184 ;  /* 0xffffe2b8f2007986 */ /* 0x000fe8000c10151c */
[----:B------:R2:W-:Y:S04]  /*cc80*/  STG.E.U16 desc[UR28][R16.64+-0x10], R167 ;  /* 0xfffff0a710007986 */ /* 0x0005e8000c10151c */
[----:B------:R-:W-:Y:S04]  /*cc90*/  STG.E.U16 desc[UR28][R16.64+-0xe], R182 ;  /* 0xfffff2b610007986 */ /* 0x000fe8000c10151c */
[----:B------:R-:W-:Y:S04]  /*cca0*/  STG.E.U16 desc[UR28][R242.64+-0x10], R181 ;  /* 0xfffff0b5f2007986 */ /* 0x000fe8000c10151c */
[----:B------:R-:W-:Y:S01]  /*ccb0*/  STG.E.U16 desc[UR28][R242.64+-0xe], R180 ;  /* 0xfffff2b4f2007986 */ /* 0x000fe2000c10151c */
[----:B------:R-:W-:-:S04]  /*ccc0*/  FADD.FTZ R236, R236, R235 ;  /* 0x000000ebecec7221 */ /* 0x000fc80000010000 */
[----:B------:R-:W-:Y:S01]  /*ccd0*/  FADD.FTZ R241, R241, R236 ;  /* 0x000000ecf1f17221 */ /* 0x000fe20000010000 */
[----:B------:R-:W-:Y:S01]  /*cce0*/  FADD.FTZ R237, R237, R234 ;  /* 0x000000eaeded7221 */ /* 0x000fe20000010000 */
[----:B-1----:R-:W-:Y:S02]  /*ccf0*/  IADD3 R166, P1, R16, -0x100, RZ ;  /* 0xffffff0010a67810 */ /* 0x002fe40007f3e0ff */
[----:B------:R-:W-:Y:S01]  /*cd00*/  FADD.FTZ R2, R2, R241 ;  /* 0x000000f102027221 */ /* 0x000fe20000010000 */
[C---:B------:R-:W-:Y:S01]  /*cd10*/  HMMA.16816.F32.BF16 R88, R4.reuse, R28, R88 ;  /* 0x0000001c0458723c */ /* 0x040fe20000041858 */
[----:B------:R-:W-:Y:S01]  /*cd20*/  FADD.FTZ R164, R164, R237 ;  /* 0x000000eda4a47221 */ /* 0x000fe20000010000 */
[----:B------:R-:W-:Y:S02]  /*cd30*/  IMAD.MOV.U32 R0, RZ, RZ, R165 ;  /* 0x000000ffff007224 */ /* 0x000fe400078e00a5 */
[----:B------:R1:W-:Y:S02]  /*cd40*/  STL [R1+0x34], R2 ;  /* 0x0000340201007387 */ /* 0x0003e40000100800 */
[----:B------:R-:W-:Y:S01]  /*cd50*/  HMMA.16816.F32.BF16 R92, R4, R30, R92 ;  /* 0x0000001e045c723c */ /* 0x000fe2000004185c */
[----:B--2---:R-:W-:-:S05]  /*cd60*/  IADD3.X R167, R17, -0x1, RZ, P1, !PT ;  /* 0xffffffff11a77810 */ /* 0x004fca0000ffe4ff */
[C---:B------:R-:W-:Y:S06]  /*cd70*/  HMMA.16816.F32.BF16 R96, R4.reuse, R176, R96 ;  /* 0x000000b00460723c */ /* 0x040fec0000041860 */
[C---:B------:R-:W-:Y:S06]  /*cd80*/  HMMA.16816.F32.BF16 R100, R4.reuse, R178, R100 ;  /* 0x000000b20464723c */ /* 0x040fec0000041864 */
[C---:B------:R-:W-:Y:S06]  /*cd90*/  HMMA.16816.F32.BF16 R104, R4.reuse, R172, R104 ;  /* 0x000000ac0468723c */ /* 0x040fec0000041868 */
[----:B------:R-:W-:Y:S01]  /*cda0*/  HMMA.16816.F32.BF16 R108, R4, R174, R108 ;  /* 0x000000ae046c723c */ /* 0x000fe2000004186c */
[----:B-1----:R-:W-:-:S05]  /*cdb0*/  IMAD.MOV.U32 R2, RZ, RZ, R215 ;  /* 0x000000ffff027224 */ /* 0x002fca00078e00d7 */
[C---:B---3--:R-:W-:Y:S06]  /*cdc0*/  HMMA.16816.F32.BF16 R112, R4.reuse, R168, R112 ;  /* 0x000000a80470723c */ /* 0x048fec0000041870 */
[C---:B------:R-:W-:Y:S06]  /*cdd0*/  HMMA.16816.F32.BF16 R116, R4.reuse, R170, R116 ;  /* 0x000000aa0474723c */ /* 0x040fec0000041874 */
[C---:B----4-:R-:W-:Y:S06]  /*cde0*/  HMMA.16816.F32.BF16 R120, R4.reuse, R32, R120 ;  /* 0x000000200478723c */ /* 0x050fec0000041878 */
[C---:B------:R-:W-:Y:S06]  /*cdf0*/  HMMA.16816.F32.BF16 R124, R4.reuse, R34, R124 ;  /* 0x00000022047c723c */ /* 0x040fec000004187c */
[C---:B------:R-:W-:Y:S06]  /*ce00*/  HMMA.16816.F32.BF16 R128, R4.reuse, R24, R128 ;  /* 0x000000180480723c */ /* 0x040fec0000041880 */
        /* <DEDUP_REMOVED lines=19> */
[----:B-1----:R-:W-:-:S02]  /*cf40*/  @!P6 LEA R166, P1, R33, R6, 0x1 ;  /* 0x0000000621a6e211 */ /* 0x002fc400078208ff */
[C---:B------:R-:W-:Y:S02]  /*cf50*/  IADD3 R2, P2, R33.reuse, UR21, RZ ;  /* 0x0000001521027c10 */ /* 0x040fe4000ff5e0ff */
        /* <DEDUP_REMOVED lines=9> */
[----:B------:R2:W-:Y:S03]  /*cff0*/  @!P6 LDGSTS.E.BYPASS.LTC128B.128 [R251+0x18000], desc[UR28][R166.64] ;  /* 0x18000000a6fbefae */ /* 0x0005e6000b901d5c */
[C-C-:B------:R-:W-:Y:S01]  /*d000*/  @!P5 LEA.HI.X R35, R33.reuse, R5, R0.reuse, 0x1, P0 ;  /* 0x000000052123d211 */ /* 0x140fe200000f0c00 */
[----:B------:R-:W-:Y:S02]  /*d010*/  @P5 STS.128 [R251+0x1a000], RZ ;  /* 0x01a000fffb005388 */ /* 0x000fe40000000c00 */
[----:B------:R-:W2:Y:S01]  /*d020*/  @!P5 LDC.64 R24, c[0x0][0x220] ;  /* 0x00008800ff18db82 */ /* 0x000ea20000000a00 */
[C---:B---3--:R-:W-:Y:S01]  /*d030*/  @!P4 LEA R30, P0, R33.reuse, R30, 0x1 ;  /* 0x0000001e211ec211 */ /* 0x048fe200078008ff */
[----:B------:R-:W-:Y:S01]  /*d040*/  @!PT LDS RZ, [RZ] ;  /* 0x00000000fffff984 */ /* 0x000fe20000000800 */
[----:B------:R-:W-:Y:S01]  /*d050*/  @!PT LDS RZ, [RZ] ;  /* 0x00000000fffff984 */ /* 0x000fe20000000800 */
[----:B------:R-:W-:Y:S01]  /*d060*/  @!PT LDS RZ, [RZ] ;  /* 0x00000000fffff984 */ /* 0x000fe20000000800 */
[----:B------:R-:W-:Y:S03]  /*d070*/  @!P5 LDGSTS.E.BYPASS.LTC128B.128 [R251+0x1a000], desc[UR28][R34.64+0x80] ;  /* 0x1a00008022fbdfae */ /* 0x000fe6000b901d5c */
        /* <DEDUP_REMOVED lines=9> */
[----:B------:R-:W-:Y:S02]  /*d110*/  @P3 STS.128 [R251+0x1e000], RZ ;  /* 0x01e000fffb003388 */ /* 0x000fe40000000c00 */
[----:B------:R-:W1:Y:S01]  /*d120*/  @!P3 LDC.64 R4, c[0x0][0x220] ;  /* 0x00008800ff04bb82 */ /* 0x000e620000000a00 */
[----:B----4-:R-:W-:Y:S01]  /*d130*/  @!P6 LEA R32, P1, R2, R26, 0x1 ;  /* 0x0000001a0220e211 */ /* 0x010fe200078208ff */
[----:B------:R-:W-:Y:S01]  /*d140*/  @!PT LDS RZ, [RZ] ;  /* 0x00000000fffff984 */ /* 0x000fe20000000800 */
[----:B------:R-:W-:Y:S01]  /*d150*/  @!PT LDS RZ, [RZ] ;  /* 0x00000000fffff984 */ /* 0x000fe20000000800 */
[----:B------:R-:W-:Y:S01]  /*d160*/  @!PT LDS RZ, [RZ] ;  /* 0x00000000fffff984 */ /* 0x000fe20000000800 */
[----:B------:R-:W-:Y:S01]  /*d170*/  @!P3 LDGSTS.E.BYPASS.LTC128B.128 [R251+0x1e000], desc[UR28][R28.64+0x180] ;  /* 0x1e0001801cfbbfae */ /* 0x000fe2000b901d5c */
[----:B------:R-:W-:-:S03]  /*d180*/  IADD3.X R26, R0, UR12, RZ, P2, !PT ;  /* 0x0000000c001a7c10 */ /* 0x000fc600097fe4ff */
[----:B------:R-:W-:Y:S01]  /*d190*/  @P6 STS.128 [R251+0x19000], RZ ;  /* 0x019000fffb006388 */ /* 0x000fe20000000c00 */
[C-C-:B------:R-:W-:Y:S02]  /*d1a0*/  @!P6 LEA.HI.X R33, R2.reuse, R27, R26.reuse, 0x1, P1 ;  /* 0x0000001b0221e211 */ /* 0x140fe400008f0c1a */
[C---:B--2---:R-:W-:Y:S01]  /*d1b0*/  @!P5 LEA R24, P2, R2.reuse, R24, 0x1 ;  /* 0x000000180218d211 */ /* 0x044fe200078408ff */
[----:B------:R-:W2:Y:S03]  /*d1c0*/  S2R R0, SR_TID.X ;  /* 0x0000000000007919 */ /* 0x000ea60000002100 */
[C---:B------:R-:W-:Y:S01]  /*d1d0*/  @!P5 LEA.HI.X R25, R2.reuse, R25, R26, 0x1, P2 ;  /* 0x000000190219d211 */ /* 0x040fe200010f0c1a */
[----:B------:R-:W-:Y:S01]  /*d1e0*/  @!PT LDS RZ, [RZ] ;  /* 0x00000000fffff984 */ /* 0x000fe20000000800 */
[----:B------:R-:W-:Y:S01]  /*d1f0*/  @!PT LDS RZ, [RZ] ;  /* 0x00000000fffff984 */ /* 0x000fe20000000800 */
[----:B------:R-:W-:Y:S01]  /*d200*/  @!PT LDS RZ, [RZ] ;  /* 0x00000000fffff984 */ /* 0x000fe20000000800 */
[----:B------:R-:W-:Y:S01]  /*d210*/  @!P6 LDGSTS.E.BYPASS.LTC128B.128 [R251+0x19000], desc[UR28][R32.64] ;  /* 0x1900000020fbefae */ /* 0x000fe2000b901d5c */
[----:B---3--:R-:W-:-:S03]  /*d220*/  @!P4 LEA R166, P1, R2, R6, 0x1 ;  /* 0x0000000602a6c211 */ /* 0x008fc600078208ff */
[----:B------:R-:W-:Y:S01]  /*d230*/  @P5 STS.128 [R251+0x1b000], RZ ;  /* 0x01b000fffb005388 */ /* 0x000fe20000000c00 */
[----:B------:R-:W-:-:S03]  /*d240*/  @!P4 LEA.HI.X R167, R2, R7, R26, 0x1, P1 ;  /* 0x0000000702a7c211 */ /* 0x000fc600008f0c1a */
[----:B------:R-:W-:Y:S01]  /*d250*/  @!PT LDS RZ, [RZ] ;  /* 0x00000000fffff984 */ /* 0x000fe20000000800 */
[----:B------:R-:W-:Y:S01]  /*d260*/  @!PT LDS RZ, [RZ] ;  /* 0x00000000fffff984 */ /* 0x000fe20000000800 */
[----:B------:R-:W-:Y:S01]  /*d270*/  @!PT LDS RZ, [RZ] ;  /* 0x00000000fffff984 */ /* 0x000fe20000000800 */
[----:B------:R-:W-:Y:S01]  /*d280*/  @!P5 LDGSTS.E.BYPASS.LTC128B.128 [R251+0x1b000], desc[UR28][R24.64+0x80] ;  /* 0x1b00008018fbdfae */ /* 0x000fe2000b901d5c */
[----:B-1----:R-:W-:-:S03]  /*d290*/  @!P3 LEA R176, P0, R2, R4, 0x1 ;  /* 0x0000000402b0b211 */ /* 0x002fc600078008ff */
[----:B------:R-:W-:Y:S01]  /*d2a0*/  @P4 STS.128 [R251+0x1d000], RZ ;  /* 0x01d000fffb004388 */ /* 0x000fe20000000c00 */
[----:B------:R-:W-:Y:S01]  /*d2b0*/  @!P3 LEA.HI.X R177, R2, R5, R26, 0x1, P0 ;  /* 0x0000000502b1b211 */ /* 0x000fe200000f0c1a */
[----:B------:R-:W-:Y:S02]  /*d2c0*/  IMAD.U32 R2, RZ, RZ, UR39 ;  /* 0x00000027ff027e24 */ /* 0x000fe4000f8e00ff */
        /* <DEDUP_REMOVED lines=9> */
[----:B------:R-:W-:Y:S01]  /*d360*/  LDSM.16.M88.4 R172, [R214] ;  /* 0x00000000d6ac783b */ /* 0x000fe20000000200 */
[----:B--2---:R-:W-:-:S03]  /*d370*/  IMAD.SHL.U32 R0, R0, 0x2, RZ ;  /* 0x0000000200007824 */ /* 0x004fc600078e00ff */
[----:B------:R-:W2:Y:S04]  /*d380*/  LDSM.16.M88.4 R216, [R213+0x10800] ;  /* 0x01080000d5d8783b */ /* 0x000ea80000000200 */
[----:B------:R-:W4:Y:S04]  /*d390*/  LDSM.16.M88.4 R4, [R213+0x10000] ;  /* 0x01000000d504783b */ /* 0x000f280000000200 */
[----:B------:R-:W3:Y:S01]  /*d3a0*/  LDSM.16.M88.4 R180, [R213+0x11000] ;  /* 0x01100000d5b4783b */ /* 0x000ee20000000200 */
[----:B-1----:R-:W-:-:S03]  /*d3b0*/  LOP3.LUT R167, R0, 0x6, RZ, 0xc0, !PT ;  /* 0x0000000600a77812 */ /* 0x002fc600078ec0ff */
[----:B------:R-:W1:Y:S04]  /*d3c0*/  LDSM.16.M88.4 R224, [R213+0x11800] ;  /* 0x01180000d5e0783b */ /* 0x000e680000000200 */
[----:B------:R-:W-:Y:S01]  /*d3d0*/  LDSM.16.M88.4 R168, [R212] ;  /* 0x00000000d4a8783b */ /* 0x000fe20000000200 */
[----:B------:R-:W-:-:S03]  /*d3e0*/  IMAD R2, R2, 0x40, R167 ;  /* 0x0000004002027824 */ /* 0x000fc600078e02a7 */
[----:B------:R-:W1:Y:S01]  /*d3f0*/  LDSM.16.M88.4 R28, [R203] ;  /* 0x00000000cb1c783b */ /* 0x000e620000000200 */
[----:B------:R-:W-:-:S03]  /*d400*/  VIADD R0, R2, 0x1 ;  /* 0x0000000102007836 */ /* 0x000fc60000000000 */
[----:B------:R-:W1:Y:S02]  /*d410*/  LDSM.16.M88.4 R32, [R211] ;  /* 0x00000000d320783b */ /* 0x000e640000000200 */
[C---:B------:R-:W-:Y:S02]  /*d420*/  ISETP.GE.AND P2, PT, R0.reuse, R23, PT ;  /* 0x000000170000720c */ /* 0x040fe40003f46270 */
[----:B------:R-:W1:Y:S01]  /*d430*/  LDSM.16.M88.4 R232, [R202] ;  /* 0x00000000cae8783b */ /* 0x000e620000000200 */
[----:B------:R-:W-:-:S03]  /*d440*/  ISETP.GE.AND P1, PT, R0, R22, PT ;  /* 0x000000160000720c */ /* 0x000fc60003f26270 */
[----:B------:R-:W1:Y:S04]  /*d450*/  LDSM.16.M88.4 R228, [R201] ;  /* 0x00000000c9e4783b */ /* 0x000e680000000200 */
[----:B------:R-:W-:Y:S01]  /*d460*/  LDSM.16.M88.4 R236, [R207+0x11000] ;  /* 0x01100000cfec783b */ /* 0x000fe20000000200 */
[C---:B--2---:R-:W-:Y:S03]  /*d470*/  HMMA.16816.F32.BF16 R220, R172.reuse, R216, RZ ;  /* 0x000000d8acdc723c */ /* 0x044fe600000418ff */
[----:B------:R-:W0:Y:S03]  /*d480*/  LDGDEPBAR ;  /* 0x00000000000079af */ /* 0x000e260000000000 */
[C---:B------:R-:W-:Y:S06]  /*d490*/  HMMA.16816.F32.BF16 R216, R172.reuse, R218, RZ ;  /* 0x000000daacd8723c */ /* 0x040fec00000418ff */
[C---:B----4-:R-:W-:Y:S06]  /*d4a0*/  HMMA.16816.F32.BF16 R24, R172.reuse, R4, RZ ;  /* 0x00000004ac18723c */ /* 0x050fec00000418ff */
[C---:B------:R-:W-:Y:S06]  /*d4b0*/  HMMA.16816.F32.BF16 R4, R172.reuse, R6, RZ ;  /* 0x00000006ac04723c */ /* 0x040fec00000418ff */
[C---:B---3--:R-:W-:Y:S06]  /*d4c0*/  HMMA.16816.F32.BF16 R184, R172.reuse, R180, RZ ;  /* 0x000000b4acb8723c */ /* 0x048fec00000418ff */
[C---:B------:R-:W-:Y:S06]  /*d4d0*/  HMMA.16816.F32.BF16 R180, R172.reuse, R182, RZ ;  /* 0x000000b6acb4723c */ /* 0x040fec00000418ff */
[C---:B-1----:R-:W-:Y:S06]  /*d4e0*/  HMMA.16816.F32.BF16 R176, R172.reuse, R224, RZ ;  /* 0x000000e0acb0723c */ /* 0x042fec00000418ff */
        /* <DEDUP_REMOVED lines=10> */
[----:B------:R-:W-:Y:S05]  /*d590*/  LDSM.16.M88.4 R232, [R209] ;  /* 0x00000000d1e8783b */ /* 0x000fea0000000200 */
[C---:B------:R-:W-:Y:S06]  /*d5a0*/  HMMA.16816.F32.BF16 R176, R168.reuse, R228, R176 ;  /* 0x000000e4a8b0723c */ /* 0x040fec00000418b0 */
        /* <DEDUP_REMOVED lines=10> */
[----:B------:R-:W-:Y:S01]  /*d650*/  HMMA.16816.F32.BF16 R180, R224, R238, R180 ;  /* 0x000000eee0b4723c */ /* 0x000fe200000418b4 */
[----:B------:R-:W4:Y:S05]  /*d660*/  LDSM.16.M88.4 R236, [R200+0x1800] ;  /* 0x00180000c8ec783b */ /* 0x000f2a0000000200 */
[C---:B---3--:R-:W-:Y:S06]  /*d670*/  HMMA.16816.F32.BF16 R24, R232.reuse, R168, R24 ;  /* 0x000000a8e818723c */ /* 0x048fec0000041818 */
[C---:B------:R-:W-:Y:S01]  /*d680*/  HMMA.16816.F32.BF16 R4, R232.reuse, R170, R4 ;  /* 0x000000aae804723c */ /* 0x040fe20000041804 */
[----:B------:R-:W-:Y:S05]  /*d690*/  LDSM.16.M88.4 R168, [R213+0x13000] ;  /* 0x01300000d5a8783b */ /* 0x000fea0000000200 */
[C---:B-1----:R-:W-:Y:S06]  /*d6a0*/  HMMA.16816.F32.BF16 R184, R232.reuse, R28, R184 ;  /* 0x0000001ce8b8723c */ /* 0x042fec00000418b8 */
[----:B------:R-:W-:Y:S01]  /*d6b0*/  HMMA.16816.F32.BF16 R180, R232, R30, R180 ;  /* 0x0000001ee8b4723c */ /* 0x000fe200000418b4 */
[----:B------:R-:W1:Y:S05]  /*d6c0*/  LDSM.16.M88.4 R28, [R214+0x4000] ;  /* 0x00400000d61c783b */ /* 0x000e6a0000000200 */
[C---:B------:R-:W-:Y:S06]  /*d6d0*/  HMMA.16816.F32.BF16 R176, R224.reuse, R228, R176 ;  /* 0x000000e4e0b0723c */ /* 0x040fec00000418b0 */
[----:B------:R-:W-:Y:S01]  /*d6e0*/  HMMA.16816.F32.BF16 R172, R224, R230, R172 ;  /* 0x000000e6e0ac723c */ /* 0x000fe200000418ac */
[----:B------:R-:W3:Y:S04]  /*d6f0*/  LDSM.16.M88.4 R228, [R213+0x12000] ;  /* 0x01200000d5e4783b */ /* 0x000ee80000000200 */
[----:B------:R-:W3:Y:S01]  /*d700*/  LDSM.16.M88.4 R224, [R213+0x12800] ;  /* 0x01280000d5e0783b */ /* 0x000ee20000000200 */
[C---:B--2---:R-:W-:Y:S06]  /*d710*/  HMMA.16816.F32.BF16 R220, R232.reuse, R32, R220 ;  /* 0x00000020e8dc723c */ /* 0x044fec00000418dc */
[C---:B------:R-:W-:Y:S01]  /*d720*/  HMMA.16816.F32.BF16 R216, R232.reuse, R34, R216 ;  /* 0x00000022e8d8723c */ /* 0x040fe200000418d8 */
[----:B------:R-:W2:Y:S05]  /*d730*/  LDSM.16.M88.4 R32, [R213+0x13800] ;  /* 0x01380000d520783b */ /* 0x000eaa0000000200 */
[C---:B----4-:R-:W-:Y:S06]  /*d740*/  HMMA.16816.F32.BF16 R176, R232.reuse, R236, R176 ;  /* 0x000000ece8b0723c */ /* 0x050fec00000418b0 */
[----:B------:R-:W-:Y:S01]  /*d750*/  HMMA.16816.F32.BF16 R172, R232, R238, R172 ;  /* 0x000000eee8ac723c */ /* 0x000fe200000418ac */
[----:B------:R-:W-:Y:S04]  /*d760*/  LDSM.16.M88.4 R236, [R199] ;  /* 0x00000000c7ec783b */ /* 0x000fe80000000200 */
[----:B------:R-:W-:Y:S01]  /*d770*/  LDSM.16.M88.4 R232, [R198] ;  /* 0x00000000c6e8783b */ /* 0x000fe20000000200 */
[C---:B-1----:R-:W-:Y:S06]  /*d780*/  HMMA.16816.F32.BF16 R184, R28.reuse, R168, R184 ;  /* 0x000000a81cb8723c */ /* 0x042fec00000418b8 */
[C---:B------:R-:W-:Y:S01]  /*d790*/  HMMA.16816.F32.BF16 R180, R28.reuse, R170, R180 ;  /* 0x000000aa1cb4723c */ /* 0x040fe200000418b4 */
[----:B------:R-:W1:Y:S05]  /*d7a0*/  LDSM.16.M88.4 R168, [R212+0x4000] ;  /* 0x00400000d4a8783b */ /* 0x000e6a0000000200 */
[C---:B---3--:R-:W-:Y:S06]  /*d7b0*/  HMMA.16816.F32.BF16 R24, R28.reuse, R228, R24 ;  /* 0x000000e41c18723c */ /* 0x048fec0000041818 */
[C---:B------:R-:W-:Y:S01]  /*d7c0*/  HMMA.16816.F32.BF16 R4, R28.reuse, R230, R4 ;  /* 0x000000e61c04723c */ /* 0x040fe20000041804 */
[----:B------:R-:W3:Y:S05]  /*d7d0*/  LDSM.16.M88.4 R228, [R197] ;  /* 0x00000000c5e4783b */ /* 0x000eea0000000200 */
[C---:B------:R-:W-:Y:S06]  /*d7e0*/  HMMA.16816.F32.BF16 R220, R28.reuse, R224, R220 ;  /* 0x000000e01cdc723c */ /* 0x040fec00000418dc */
[C---:B------:R-:W-:Y:S01]  /*d7f0*/  HMMA.16816.F32.BF16 R216, R28.reuse, R226, R216 ;  /* 0x000000e21cd8723c */ /* 0x040fe200000418d8 */
[----:B------:R-:W4:Y:S05]  /*d800*/  LDSM.16.M88.4 R224, [R196] ;  /* 0x00000000c4e0783b */ /* 0x000f2a0000000200 */
[C---:B--2---:R-:W-:Y:S06]  /*d810*/  HMMA.16816.F32.BF16 R176, R28.reuse, R32, R176 ;  /* 0x000000201cb0723c */ /* 0x044fec00000418b0 */
[----:B------:R-:W-:Y:S01]  /*d820*/  HMMA.16816.F32.BF16 R172, R28, R34, R172 ;  /* 0x000000221cac723c */ /* 0x000fe200000418ac */
[----:B------:R-:W-:Y:S04]  /*d830*/  LDSM.16.M88.4 R32, [R210+0x4000] ;  /* 0x00400000d220783b */ /* 0x000fe80000000200 */
[----:B------:R-:W2:Y:S01]  /*d840*/  LDSM.16.M88.4 R28, [R207+0x12000] ;  /* 0x01200000cf1c783b */ /* 0x000ea20000000200 */
[C---:B-1----:R-:W-:Y:S06]  /*d850*/  HMMA.16816.F32.BF16 R24, R168.reuse, R236, R24 ;  /* 0x000000eca818723c */ /* 0x042fec0000041818 */
[C---:B------:R-:W-:Y:S01]  /*d860*/  HMMA.16816.F32.BF16 R4, R168.reuse, R238, R4 ;  /* 0x000000eea804723c */ /* 0x040fe20000041804 */
[----:B------:R-:W-:Y:S05]  /*d870*/  LDSM.16.M88.4 R236, [R200+0x2800] ;  /* 0x00280000c8ec783b */ /* 0x000fea0000000200 */
[C---:B------:R-:W-:Y:S06]  /*d880*/  HMMA.16816.F32.BF16 R220, R168.reuse, R232, R220 ;  /* 0x000000e8a8dc723c */ /* 0x040fec00000418dc */
[C---:B------:R-:W-:Y:S01]  /*d890*/  HMMA.16816.F32.BF16 R216, R168.reuse, R234, R216 ;  /* 0x000000eaa8d8723c */ /* 0x040fe200000418d8 */
[----:B------:R-:W1:Y:S05]  /*d8a0*/  LDSM.16.M88.4 R232, [R207+0x12800] ;  /* 0x01280000cfe8783b */ /* 0x000e6a0000000200 */
[C---:B---3--:R-:W-:Y:S06]  /*d8b0*/  HMMA.16816.F32.BF16 R184, R168.reuse, R228, R184 ;  /* 0x000000e4a8b8723c */ /* 0x048fec00000418b8 */
[C---:B------:R-:W-:Y:S01]  /*d8c0*/  HMMA.16816.F32.BF16 R180, R168.reuse, R230, R180 ;  /* 0x000000e6a8b4723c */ /* 0x040fe200000418b4 */
[----:B------:R-:W3:Y:S05]  /*d8d0*/  LDSM.16.M88.4 R228, [R207+0x13000] ;  /* 0x01300000cfe4783b */ /* 0x000eea0000000200 */
[C---:B----4-:R-:W-:Y:S06]  /*d8e0*/  HMMA.16816.F32.BF16 R176, R168.reuse, R224, R176 ;  /* 0x000000e0a8b0723c */ /* 0x050fec00000418b0 */
[----:B------:R-:W-:Y:S01]  /*d8f0*/  HMMA.16816.F32.BF16 R172, R168, R226, R172 ;  /* 0x000000e2a8ac723c */ /* 0x000fe200000418ac */
[----:B------:R-:W4:Y:S04]  /*d900*/  LDSM.16.M88.4 R168, [R207+0x13800] ;  /* 0x01380000cfa8783b */ /* 0x000f280000000200 */
[----:B------:R-:W-:Y:S01]  /*d910*/  LDSM.16.M88.4 R224, [R209+0x4000] ;  /* 0x00400000d1e0783b */ /* 0x000fe20000000200 */
[C---:B--2---:R-:W-:Y:S06]  /*d920*/  HMMA.16816.F32.BF16 R24, R32.reuse, R28, R24 ;  /* 0x0000001c2018723c */ /* 0x044fec0000041818 */
[C---:B------:R-:W-:Y:S01]  /*d930*/  HMMA.16816.F32.BF16 R4, R32.reuse, R30, R4 ;  /* 0x0000001e2004723c */ /* 0x040fe20000041804 */
[----:B------:R-:W2:Y:S05]  /*d940*/  LDSM.16.M88.4 R28, [R200+0x2000] ;  /* 0x00200000c81c783b */ /* 0x000eaa0000000200 */
        /* <DEDUP_REMOVED lines=8> */
[----:B------:R-:W-:Y:S04]  /*d9d0*/  LDSM.16.M88.4 R168, [R214+0x8000] ;  /* 0x00800000d6a8783b */ /* 0x000fe80000000200 */
[----:B------:R-:W4:Y:S01]  /*d9e0*/  LDSM.16.M88.4 R32, [R213+0x14000] ;  /* 0x01400000d520783b */ /* 0x000f220000000200 */
[C---:B--2---:R-:W-:Y:S06]  /*d9f0*/  HMMA.16816.F32.BF16 R24, R224.reuse, R28, R24 ;  /* 0x0000001ce018723c */ /* 0x044fec0000041818 */
[C---:B------:R-:W-:Y:S01]  /*da00*/  HMMA.16816.F32.BF16 R4, R224.reuse, R30, R4 ;  /* 0x0000001ee004723c */ /* 0x040fe20000041804 */
[----:B------:R-:W2:Y:S05]  /*da10*/  LDSM.16.M88.4 R28, [R213+0x14800] ;  /* 0x01480000d51c783b */ /* 0x000eaa0000000200 */
[C---:B------:R-:W-:Y:S06]  /*da20*/  HMMA.16816.F32.BF16 R220, R224.reuse, R236, R220 ;  /* 0x000000ece0dc723c */ /* 0x040fec00000418dc */
        /* <DEDUP_REMOVED lines=10> */
[C---:B------:R-:W-:Y:S01]  /*dad0*/  HMMA.16816.F32.BF16 R4, R168.reuse, R34, R4 ;  /* 0x00000022a804723c */ /* 0x040fe20000041804 */
[----:B------:R-:W4:Y:S05]  /*dae0*/  LDSM.16.M88.4 R32, [R195] ;  /* 0x00000000c320783b */ /* 0x000f2a0000000200 */
[C---:B--2---:R-:W-:Y:S06]  /*daf0*/  HMMA.16816.F32.BF16 R220, R168.reuse, R28, R220 ;  /* 0x0000001ca8dc723c */ /* 0x044fec00000418dc */
[C---:B------:R-:W-:Y:S01]  /*db00*/  HMMA.16816.F32.BF16 R216, R168.reuse, R30, R216 ;  /* 0x0000001ea8d8723c */ /* 0x040fe200000418d8 */
[----:B------:R-:W2:Y:S05]  /*db10*/  LDSM.16.M88.4 R28, [R194] ;  /* 0x00000000c21c783b */ /* 0x000eaa0000000200 */
[C---:B-1----:R-:W-:Y:S06]  /*db20*/  HMMA.16816.F32.BF16 R184, R168.reuse, R232, R184 ;  /* 0x000000e8a8b8723c */ /* 0x042fec00000418b8 */
[C---:B------:R-:W-:Y:S01]  /*db30*/  HMMA.16816.F32.BF16 R180, R168.reuse, R234, R180 ;  /* 0x000000eaa8b4723c */ /* 0x040fe200000418b4 */
[----:B------:R-:W-:Y:S05]  /*db40*/  LDSM.16.M88.4 R232, [R210+0x8000] ;  /* 0x00800000d2e8783b */ /* 0x000fea0000000200 */
[C---:B---3--:R-:W-:Y:S06]  /*db50*/  HMMA.16816.F32.BF16 R176, R168.reuse, R228, R176 ;  /* 0x000000e4a8b0723c */ /* 0x048fec00000418b0 */
[----:B------:R-:W-:Y:S01]  /*db60*/  HMMA.16816.F32.BF16 R172, R168, R230, R172 ;  /* 0x000000e6a8ac723c */ /* 0x000fe200000418ac */
[----:B------:R-:W1:Y:S04]  /*db70*/  LDSM.16.M88.4 R228, [R192] ;  /* 0x00000000c0e4783b */ /* 0x000e680000000200 */
[----:B------:R-:W-:Y:S01]  /*db80*/  LDSM.16.M88.4 R168, [R207+0x14000] ;  /* 0x01400000cfa8783b */ /* 0x000fe20000000200 */
[C---:B----4-:R-:W-:Y:S06]  /*db90*/  HMMA.16816.F32.BF16 R24, R224.reuse, R32, R24 ;  /* 0x00000020e018723c */ /* 0x050fec0000041818 */
[C---:B------:R-:W-:Y:S01]  /*dba0*/  HMMA.16816.F32.BF16 R4, R224.reuse, R34, R4 ;  /* 0x00000022e004723c */ /* 0x040fe20000041804 */
[----:B------:R-:W3:Y:S05]  /*dbb0*/  LDSM.16.M88.4 R32, [R207+0x14800] ;  /* 0x01480000cf20783b */ /* 0x000eea0000000200 */
[C---:B--2---:R-:W-:Y:S06]  /*dbc0*/  HMMA.16816.F32.BF16 R220, R224.reuse, R28, R220 ;  /* 0x0000001ce0dc723c */ /* 0x044fec00000418dc */
[C---:B------:R-:W-:Y:S01]  /*dbd0*/  HMMA.16816.F32.BF16 R216, R224.reuse, R30, R216 ;  /* 0x0000001ee0d8723c */ /* 0x040fe200000418d8 */
[----:B------:R-:W2:Y:S05]  /*dbe0*/  LDSM.16.M88.4 R28, [R207+0x15000] ;  /* 0x01500000cf1c783b */ /* 0x000eaa0000000200 */
[C---:B------:R-:W-:Y:S06]  /*dbf0*/  HMMA.16816.F32.BF16 R184, R224.reuse, R236, R184 ;  /* 0x000000ece0b8723c */ /* 0x040fec00000418b8 */
[C---:B------:R-:W-:Y:S01]  /*dc00*/  HMMA.16816.F32.BF16 R180, R224.reuse, R238, R180 ;  /* 0x000000eee0b4723c */ /* 0x040fe200000418b4 */
[----:B------:R-:W4:Y:S05]  /*dc10*/  LDSM.16.M88.4 R236, [R207+0x15800] ;  /* 0x01580000cfec783b */ /* 0x000f2a0000000200 */
[C---:B-1----:R-:W-:Y:S06]  /*dc20*/  HMMA.16816.F32.BF16 R176, R224.reuse, R228, R176 ;  /* 0x000000e4e0b0723c */ /* 0x042fec00000418b0 */
[----:B------:R-:W-:Y:S01]  /*dc30*/  HMMA.16816.F32.BF16 R172, R224, R230, R172 ;  /* 0x000000e6e0ac723c */ /* 0x000fe200000418ac */
[----:B------:R-:W-:Y:S04]  /*dc40*/  LDSM.16.M88.4 R228, [R200+0x4000] ;  /* 0x00400000c8e4783b */ /* 0x000fe80000000200 */
[----:B------:R-:W-:Y:S01]  /*dc50*/  LDSM.16.M88.4 R224, [R200+0x4800] ;  /* 0x00480000c8e0783b */ /* 0x000fe20000000200 */
[C---:B---3--:R-:W-:Y:S06]  /*dc60*/  HMMA.16816.F32.BF16 R220, R232.reuse, R32, R220 ;  /* 0x00000020e8dc723c */ /* 0x048fec00000418dc */
[C---:B------:R-:W-:Y:S01]  /*dc70*/  HMMA.16816.F32.BF16 R216, R232.reuse, R34, R216 ;  /* 0x00000022e8d8723c */ /* 0x040fe200000418d8 */
[----:B------:R-:W-:Y:S05]  /*dc80*/  LDSM.16.M88.4 R32, [R200+0x5000] ;  /* 0x00500000c820783b */ /* 0x000fea0000000200 */
[C---:B--2---:R-:W-:Y:S06]  /*dc90*/  HMMA.16816.F32.BF16 R184, R232.reuse, R28, R184 ;  /* 0x0000001ce8b8723c */ /* 0x044fec00000418b8 */
        /* <DEDUP_REMOVED lines=74> */
[----:B------:R-:W-:Y:S01]  /*e140*/  VIADD R28, R2, 0x10 ;  /* 0x00000010021c7836 */ /* 0x000fe20000000000 */
[----:B------:R-:W-:Y:S01]  /*e150*/  FSEL R242, R4, -INF , !P0 ;  /* 0xff80000004f27808 */ /* 0x000fe20004000000 */
[----:B------:R-:W-:Y:S01]  /*e160*/  VIADD R4, R2, 0x11 ;  /* 0x0000001102047836 */ /* 0x000fe20000000000 */
[-C--:B------:R-:W-:Y:S02]  /*e170*/  ISETP.GE.AND P0, PT, R25, R22.reuse, PT ;  /* 0x000000161900720c */ /* 0x080fe40003f06270 */
[----:B------:R-:W-:Y:S01]  /*e180*/  FSEL R167, R6, -INF , !P2 ;  /* 0xff80000006a77808 */ /* 0x000fe20005000000 */
[----:B-1----:R-:W-:Y:S01]  /*e190*/  HMMA.16816.F32.BF16 R184, R232, R32, R184 ;  /* 0x00000020e8b8723c */ /* 0x002fe200000418b8 */
[C---:B------:R-:W-:Y:S02]  /*e1a0*/  ISETP.GE.AND P2, PT, R28.reuse, R23, PT ;  /* 0x000000171c00720c */ /* 0x040fe40003f46270 */
[----:B------:R-:W-:-:S02]  /*e1b0*/  ISETP.GE.AND P1, PT, R28, R22, PT ;  /* 0x000000161c00720c */ /* 0x000fc40003f26270 */
[----:B------:R-:W-:Y:S01]  /*e1c0*/  FSEL R224, R7, -INF , !P0 ;  /* 0xff80000007e07808 */ /* 0x000fe20004000000 */
[C---:B------:R-:W-:Y:S01]  /*e1d0*/  HMMA.16816.F32.BF16 R180, R232.reuse, R34, R180 ;  /* 0x00000022e8b4723c */ /* 0x040fe200000418b4 */
[----:B------:R-:W-:Y:S02]  /*e1e0*/  ISETP.GE.AND P0, PT, R4, R23, PT ;  /* 0x000000170400720c */ /* 0x000fe40003f06270 */
[----:B------:R-:W-:Y:S02]  /*e1f0*/  FSEL R220, R220, -INF , !P2 ;  /* 0xff800000dcdc7808 */ /* 0x000fe40005000000 */
[----:B------:R-:W-:Y:S01]  /*e200*/  FSEL R32, R222, -INF , !P1 ;  /* 0xff800000de207808 */ /* 0x000fe20004800000 */
[----:B--2---:R-:W-:Y:S01]  /*e210*/  HMMA.16816.F32.BF16 R176, R232, R168, R176 ;  /* 0x000000a8e8b0723c */ /* 0x004fe200000418b0 */
[----:B------:R-:W-:Y:S01]  /*e220*/  ISETP.GE.AND P2, PT, R4, R22, PT ;  /* 0x000000160400720c */ /* 0x000fe20003f46270 */
[----:B------:R-:W-:Y:S01]  /*e230*/  VIADD R4, R2, 0x19 ;  /* 0x0000001902047836 */ /* 0x000fe20000000000 */
[----:B------:R-:W-:-:S02]  /*e240*/  FSEL R222, R221, -INF , !P0 ;  /* 0xff800000ddde7808 */ /* 0x000fc40004000000 */
        /* <DEDUP_REMOVED lines=28> */
[----:B------:R-:W-:Y:S01]  /*e410*/  ISETP.GE.AND P2, PT, R4, R22, PT ;  /* 0x000000160400720c */ /* 0x000fe20003f46270 */
[----:B------:R-:W-:Y:S01]  /*e420*/  VIADD R4, R2, 0x31 ;  /* 0x0000003102047836 */ /* 0x000fe20000000000 */
        /* <DEDUP_REMOVED lines=18> */
[----:B------:R-:W-:Y:S02]  /*e550*/  ISETP.GE.AND P1, PT, R2, R23, PT ;  /* 0x000000170200720c */ /* 0x000fe40003f26270 */
[----:B------:R-:W-:Y:S02]  /*e560*/  FSEL R235, R174, -INF , !P2 ;  /* 0xff800000aeeb7808 */ /* 0x000fe40005000000 */
[----:B------:R-:W-:Y:S02]  /*e570*/  FSEL R170, R24, -INF , !P1 ;  /* 0xff80000018aa7808 */ /* 0x000fe40004800000 */
[----:B------:R-:W-:-:S02]  /*e580*/  ISETP.GE.AND P2, PT, R2, R22, PT ;  /* 0x000000160200720c */ /* 0x000fc40003f46270 */
[----:B------:R-:W-:Y:S02]  /*e590*/  ISETP.GE.AND P1, PT, R4, R22, PT ;  /* 0x000000160400720c */ /* 0x000fe40003f26270 */
[----:B------:R-:W-:Y:S02]  /*e5a0*/  FSEL R247, R26, -INF , !P2 ;  /* 0xff8000001af77808 */ /* 0x000fe40005000000 */
        /* <DEDUP_REMOVED lines=20> */
[----:B------:R-:W5:Y:S01]  /*e6f0*/  @!P5 LDC.64 R6, c[0x0][0x218] ;  /* 0x00008600ff06db82 */ /* 0x000f620000000a00 */
[----:B--2---:R-:W-:-:S04]  /*e700*/  LEA R175, P1, R4, R244, 0x6 ;  /* 0x000000f404af7211 */ /* 0x004fc800078230ff */
[----:B---3--:R-:W-:-:S03]  /*e710*/  LEA.HI.X R2, R4, R249, R2, 0x6, P1 ;  /* 0x000000f904027211 */ /* 0x008fc600008f3402 */
[----:B------:R-:W2:Y:S01]  /*e720*/  @!P4 LDC.64 R4, c[0x0][0x218] ;  /* 0x00008600ff04cb82 */ /* 0x000ea20000000a00 */
        /* <DEDUP_REMOVED lines=59> */
.L_x_1041:
[----:B------:R-:W-:Y:S05]  /*eae0*/  BSYNC B0 ;  /* 0x0000000000007941 */ /* 0x000fea0003800000 */
.L_x_1040:
[----:B------:R-:W0:Y:S02]  /*eaf0*/  LDGDEPBAR ;  /* 0x00000000000079af */ /* 0x000e240000000000 */
.L_x_1039:
[----:B------:R-:W-:Y:S01]  /*eb00*/  STL.64 [R1+0x78], R188 ;  /* 0x000078bc01007387 */ /* 0x000fe20000100a00 */
[----:B------:R-:W-:Y:S01]  /*eb10*/  FMNMX.FTZ R21, R215, R170, !PT ;  /* 0x000000aad7157209 */ /* 0x000fe20007810000 */
[----:B------:R-:W-:Y:S01]  /*eb20*/  IMAD.WIDE.U32 R180, R8, -0x2daee0ad, RZ ;  /* 0xd2511f5308b47825 */ /* 0x000fe200078e00ff */
[----:B------:R-:W-:Y:S01]  /*eb30*/  USHF.L.U32 UR4, UR39, 0x1, URZ ;  /* 0x0000000127047899 */ /* 0x000fe2000800063f */
[----:B------:R-:W-:Y:S01]  /*eb40*/  STL.64 [R1+0x70], R12 ;  /* 0x0000700c01007387 */ /* 0x000fe20000100a00 */
[----:B------:R-:W-:Y:S01]  /*eb50*/  FMNMX.FTZ R21, R0, R21, !PT ;  /* 0x0000001500157209 */ /* 0x000fe20007810000 */
[----:B------:R-:W-:Y:S02]  /*eb60*/  UIADD3 UR9, UR30, 0x3c6ef372, URZ ;  /* 0x3c6ef3721e097890 */ /* 0x000fe4000fffe03f */
[----:B------:R3:W-:Y:S01]  /*eb70*/  STL.64 [R1+0x68], R10 ;  /* 0x0000680a01007387 */ /* 0x0007e20000100a00 */
[----:B------:R-:W-:Y:S01]  /*eb80*/  FMNMX.FTZ R2, R242, R21, !PT ;  /* 0x00000015f2027209 */ /* 0x000fe20007810000 */
[----:B------:R-:W-:-:S02]  /*eb90*/  ULOP3.LUT UR4, UR4, UR31, URZ, 0x3c, !UPT ;  /* 0x0000001f04047292 */ /* 0x000fc4000f8e3c3f */
[----:B------:R-:W-:Y:S01]  /*eba0*/  UIADD3 UR27, UR30, -0x61c88647, URZ ;  /* 0x9e3779b91e1b7890 */ /* 0x000fe2000fffe03f */
[----:B------:R-:W-:Y:S01]  /*ebb0*/  FMNMX.FTZ R21, R225, R2, !PT ;  /* 0x00000002e1157209 */ /* 0x000fe20007810000 */
[----:B------:R-:W-:Y:S02]  /*ebc0*/  UIADD3 UR11, UR31, 0x76cf5d0a, URZ ;  /* 0x76cf5d0a1f0b7890 */ /* 0x000fe4000fffe03f */
[----:B------:R-:W-:Y:S01]  /*ebd0*/  UIADD3 UR36, UR31, 0x32370b8f, URZ ;  /* 0x32370b8f1f247890 */ /* 0x000fe2000fffe03f */
[----:B------:R-:W-:Y:S01]  /*ebe0*/  FMNMX.FTZ R21, R220, R21, !PT ;  /* 0x00000015dc157209 */ /* 0x000fe20007810000 */
[----:B------:R-:W-:Y:S02]  /*ebf0*/  UIADD3 UR38, UR30, -0x255992d5, URZ ;  /* 0xdaa66d2b1e267890 */ /* 0x000fe4000fffe03f */
[----:B------:R-:W-:Y:S01]  /*ec00*/  UIADD3 UR10, UR30, 0x78dde6e4, URZ ;  /* 0x78dde6e41e0a7890 */ /* 0x000fe2000fffe03f */
[----:B------:R-:W-:Y:S01]  /*ec10*/  FMNMX.FTZ R21, R222, R21, !PT ;  /* 0x00000015de157209 */ /* 0x000fe20007810000 */
[----:B------:R-:W-:-:S02]  /*ec20*/  UIADD3 UR8, UR31, -0x126145ec, URZ ;  /* 0xed9eba141f087890 */ /* 0x000fc4000fffe03f */
[----:B------:R-:W-:Y:S01]  /*ec30*/  UIADD3 UR5, UR31, -0x56f99767, URZ ;  /* 0xa90668991f057890 */ /* 0x000fe2000fffe03f */
[----:B------:R-:W-:Y:S01]  /*ec40*/  FMNMX.FTZ R2, R216, R21, !PT ;  /* 0x00000015d8027209 */ /* 0x000fe20007810000 */
[----:B------:R-:W-:Y:S01]  /*ec50*/  UIADD3 UR35, UR35, -0x1, URZ ;  /* 0xffffffff23237890 */ /* 0x000fe2000fffe03f */
[----:B------:R-:W-:Y:S01]  /*ec60*/  FMNMX.FTZ R21, R165, R247, !PT ;  /* 0x000000f7a5157209 */ /* 0x000fe20007810000 */
[----:B------:R-:W-:Y:S01]  /*ec70*/  UIADD3 UR7, UR30, 0x1715609d, URZ ;  /* 0x1715609d1e077890 */ /* 0x000fe2000fffe03f */
[----:B-1----:R-:W-:Y:S01]  /*ec80*/  FMNMX.FTZ R175, R217, R2, !PT ;  /* 0x00000002d9af7209 */ /* 0x002fe20007810000 */
[----:B------:R-:W-:Y:S01]  /*ec90*/  ULOP3.LUT UR35, UR35, UR31, URZ, 0x3c, !UPT ;  /* 0x0000001f23237292 */ /* 0x000fe2000f8e3c3f */
[----:B------:R-:W-:Y:S01]  /*eca0*/  FMNMX.FTZ R180, R166, R21, !PT ;  /* 0x00000015a6b47209 */ /* 0x000fe20007810000 */
[----:B------:R-:W-:Y:S01]  /*ecb0*/  IMAD R21, R14, -0x326172a9, RZ ;  /* 0xcd9e8d570e157824 */ /* 0x000fe200078e02ff */
[----:B------:R-:W-:Y:S01]  /*ecc0*/  FMNMX.FTZ R2, R184, R175, !PT ;  /* 0x000000afb8027209 */ /* 0x000fe20007810000 */
[----:B---3--:R-:W3:Y:S01]  /*ecd0*/  LDL.LU R11, [R1+0x34] ;  /* 0x00003400010b7983 */ /* 0x008ee20000300800 */
[----:B------:R-:W-:-:S02]  /*ece0*/  FMNMX.FTZ R179, R167, R180, !PT ;  /* 0x000000b4a7b37209 */ /* 0x000fc40007810000 */
[----:B------:R-:W-:Y:S02]  /*ecf0*/  FMNMX.FTZ R175, R185, R2, !PT ;  /* 0x00000002b9af7209 */ /* 0x000fe40007810000 */
[----:B------:R-:W-:Y:S02]  /*ed00*/  FMNMX.FTZ R179, R224, R179, !PT ;  /* 0x000000b3e0b37209 */ /* 0x000fe40007810000 */
[----:B------:R-:W-:Y:S02]  /*ed10*/  FMNMX.FTZ R175, R34, R175, !PT ;  /* 0x000000af22af7209 */ /* 0x000fe40007810000 */
[----:B------:R-:W-:Y:S02]  /*ed20*/  FMNMX.FTZ R218, R32, R179, !PT ;  /* 0x000000b320da7209 */ /* 0x000fe40007810000 */
[----:B------:R-:W-:Y:S02]  /*ed30*/  FMNMX.FTZ R175, R182, R175, !PT ;  /* 0x000000afb6af7209 */ /* 0x000fe40007810000 */
[----:B------:R-:W-:Y:S01]  /*ed40*/  LOP3.LUT R2, R181, UR4, RZ, 0x3c, !PT ;  /* 0x00000004b5027c12 */ /* 0x000fe2000f8e3cff */
[----:B------:R-:W-:Y:S01]  /*ed50*/  UIADD3 UR4, UR30, -0x4ab325aa, URZ ;  /* 0xb54cda561e047890 */ /* 0x000fe2000fffe03f */
[----:B------:R-:W-:-:S02]  /*ed60*/  FMNMX.FTZ R175, R176, R175, !PT ;  /* 0x000000afb0af7209 */ /* 0x000fc40007810000 */
[----:B------:R-:W-:Y:S01]  /*ed70*/  FMNMX.FTZ R218, R223, R218, !PT ;  /* 0x000000dadfda7209 */ /* 0x000fe20007810000 */
[----:B------:R-:W-:Y:S01]  /*ed80*/  IMAD.WIDE.U32 R186, R2, -0x326172a9, RZ ;  /* 0xcd9e8d5702ba7825 */ /* 0x000fe200078e00ff */
[----:B------:R-:W-:Y:S02]  /*ed90*/  FMNMX.FTZ R175, R238, R175, !PT ;  /* 0x000000afeeaf7209 */ /* 0x000fe40007810000 */
[----:B------:R-:W-:Y:S02]  /*eda0*/  FMNMX.FTZ R218, R221, R218, !PT ;  /* 0x000000daddda7209 */ /* 0x000fe40007810000 */
[----:B------:R-:W-:Y:S02]  /*edb0*/  FMNMX.FTZ R175, R172, R175, !PT ;  /* 0x000000afacaf7209 */ /* 0x000fe40007810000 */
[----:B------:R-:W-:Y:S02]  /*edc0*/  LOP3.LUT R248, R19, UR9, R186, 0x96, !PT ;  /* 0x0000000913f87c12 */ /* 0x000fe4000f8e96ba */
[----:B------:R-:W-:-:S02]  /*edd0*/  FMNMX.FTZ R218, R219, R218, !PT ;  /* 0x000000dadbda7209 */ /* 0x000fc40007810000 */
[----:B------:R-:W-:Y:S01]  /*ede0*/  LOP3.LUT R186, R187, UR27, R21, 0x96, !PT ;  /* 0x0000001bbbba7c12 */ /* 0x000fe2000f8e9615 */
[----:B------:R-:W-:Y:S01]  /*edf0*/  IMAD.WIDE.U32 R248, R248, -0x2daee0ad, RZ ;  /* 0xd2511f53f8f87825 */ /* 0x000fe200078e00ff */
[----:B------:R-:W-:Y:S02]  /*ee00*/  FMNMX.FTZ R175, R168, R175, !PT ;  /* 0x000000afa8af7209 */ /* 0x000fe40007810000 */
[----:B------:R-:W-:Y:S01]  /*ee10*/  FMNMX.FTZ R218, R33, R218, !PT ;  /* 0x000000da21da7209 */ /* 0x000fe20007810000 */
[----:B------:R-:W-:Y:S02]  /*ee20*/  IMAD.WIDE.U32 R186, R186, -0x2daee0ad, RZ ;  /* 0xd2511f53baba7825 */ /* 0x000fe400078e00ff */
[----:B------:R-:W1:Y:S01]  /*ee30*/  SHFL.BFLY PT, R228, R175, 0x2, 0x1f ;  /* 0x0c401f00afe47f89 */ /* 0x000e6200000e0000 */
[----:B------:R-:W-:Y:S02]  /*ee40*/  FMNMX.FTZ R218, R35, R218, !PT ;  /* 0x000000da23da7209 */ /* 0x000fe40007810000 */
[----:B------:R-:W-:-:S02]  /*ee50*/  LOP3.LUT R2, R187, UR11, R20, 0x96, !PT ;  /* 0x0000000bbb027c12 */ /* 0x000fc4000f8e9614 */
[----:B------:R-:W-:Y:S02]  /*ee60*/  FMNMX.FTZ R218, R169, R218, !PT ;  /* 0x000000daa9da7209 */ /* 0x000fe40007810000 */
[----:B------:R-:W-:Y:S01]  /*ee70*/  LOP3.LUT R226, R249, UR36, R186, 0x96, !PT ;  /* 0x00000024f9e27c12 */ /* 0x000fe2000f8e96ba */
[----:B------:R-:W-:Y:S01]  /*ee80*/  IMAD.WIDE.U32 R230, R2, -0x326172a9, RZ ;  /* 0xcd9e8d5702e67825 */ /* 0x000fe200078e00ff */
[----:B------:R-:W-:-:S03]  /*ee90*/  FMNMX.FTZ R218, R239, R218, !PT ;  /* 0x000000daefda7209 */ /* 0x000fc60007810000 */
[----:B------:R-:W-:Y:S01]  /*eea0*/  IMAD.WIDE.U32 R226, R226, -0x326172a9, RZ ;  /* 0xcd9e8d57e2e27825 */ /* 0x000fe200078e00ff */
[----:B------:R-:W-:Y:S02]  /*eeb0*/  FMNMX.FTZ R218, R237, R218, !PT ;  /* 0x000000daedda7209 */ /* 0x000fe40007810000 */
[----:B------:R-:W-:Y:S02]  /*eec0*/  LOP3.LUT R179, R231, UR38, R18, 0x96, !PT ;  /* 0x00000026e7b37c12 */ /* 0x000fe4000f8e9612 */
[----:B------:R-:W-:Y:S02]  /*eed0*/  FMNMX.FTZ R218, R171, R218, !PT ;  /* 0x000000daabda7209 */ /* 0x000fe40007810000 */
[----:B------:R-:W-:Y:S01]  /*eee0*/  LOP3.LUT R2, R227, UR10, R230, 0x96, !PT ;  /* 0x0000000ae3027c12 */ /* 0x000fe2000f8e96e6 */
[----:B------:R-:W-:Y:S01]  /*eef0*/  IMAD.WIDE.U32 R230, R179, -0x2daee0ad, RZ ;  /* 0xd2511f53b3e67825 */ /* 0x000fe200078e00ff */
[----:B------:R-:W-:-:S03]  /*ef00*/  FMNMX.FTZ R218, R235, R218, !PT ;  /* 0x000000daebda7209 */ /* 0x000fc60007810000 */
[----:B------:R-:W-:Y:S01]  /*ef10*/  IMAD.WIDE.U32 R188, R2, -0x2daee0ad, RZ ;  /* 0xd2511f5302bc7825 */ /* 0x000fe200078e00ff */
[----:B------:R-:W-:Y:S02]  /*ef20*/  LOP3.LUT R180, R231, UR8, R248, 0x96, !PT ;  /* 0x00000008e7b47c12 */ /* 0x000fe4000f8e96f8 */
[----:B-1----:R-:W-:Y:S02]  /*ef30*/  FMNMX.FTZ R228, R175, R228, !PT ;  /* 0x000000e4afe47209 */ /* 0x002fe40007810000 */
[----:B------:R-:W-:Y:S02]  /*ef40*/  FMNMX.FTZ R175, R173, R218, !PT ;  /* 0x000000daadaf7209 */ /* 0x000fe40007810000 */
[----:B------:R-:W-:Y:S01]  /*ef50*/  LOP3.LUT R2, R189, UR5, R230, 0x96, !PT ;  /* 0x00000005bd027c12 */ /* 0x000fe2000f8e96e6 */
[----:B------:R-:W-:Y:S01]  /*ef60*/  IMAD.WIDE.U32 R230, R180, -0x326172a9, RZ ;  /* 0xcd9e8d57b4e67825 */ /* 0x000fe200078e00ff */
[----:B------:R-:W1:Y:S01]  /*ef70*/  SHFL.BFLY PT, R179, R228, 0x1, 0x1f ;  /* 0x0c201f00e4b37f89 */ /* 0x000e6200000e0000 */
[----:B------:R-:W-:-:S02]  /*ef80*/  LOP3.LUT R218, R181, UR35, RZ, 0x3c, !PT ;  /* 0x00000023b5da7c12 */ /* 0x000fc4000f8e3cff */
[----:B------:R-:W-:Y:S01]  /*ef90*/  IMAD.WIDE.U32 R12, R2, -0x326172a9, RZ ;  /* 0xcd9e8d57020c7825 */ /* 0x000fe200078e00ff */
[----:B------:R-:W4:Y:S01]  /*efa0*/  SHFL.BFLY PT, R180, R175, 0x2, 0x1f ;  /* 0x0c401f00afb47f89 */ /* 0x000f2200000e0000 */
[----:B------:R-:W-:-:S03]  /*efb0*/  LOP3.LUT R226, R231, UR7, R226, 0x96, !PT ;  /* 0x00000007e7e27c12 */ /* 0x000fc6000f8e96e2 */
[----:B------:R-:W-:Y:S02]  /*efc0*/  LOP3.LUT R183, R13, UR4, R230, 0x96, !PT ;  /* 0x000000040db77c12 */ /* 0x000fe4000f8e96e6 */
[----:B------:R-:W-:Y:S02]  /*efd0*/  LOP3.LUT R244, R12, 0xffff, RZ, 0xc0, !PT ;  /* 0x0000ffff0cf47812 */ /* 0x000fe400078ec0ff */
[C---:B------:R-:W-:Y:S02]  /*efe0*/  LOP3.LUT R2, R183.reuse, 0xff, RZ, 0xc0, !PT ;  /* 0x000000ffb7027812 */ /* 0x040fe400078ec0ff */
[----:B------:R-:W-:Y:S02]  /*eff0*/  LOP3.LUT R181, R183, 0xffff, RZ, 0xc0, !PT ;  /* 0x0000ffffb7b57812 */ /* 0x000fe400078ec0ff */
[----:B------:R-:W-:Y:S02]  /*f000*/  ISETP.LE.U32.AND P3, PT, R2, UR14, PT ;  /* 0x0000000e02007c0c */ /* 0x000fe4000bf63070 */
[----:B------:R-:W-:-:S02]  /*f010*/  SHF.R.U32.HI R2, RZ, 0x18, R183 ;  /* 0x00000018ff027819 */ /* 0x000fc400000116b7 */
[----:B------:R-:W-:Y:S02]  /*f020*/  SHF.R.U32.HI R181, RZ, 0x8, R181 ;  /* 0x00000008ffb57819 */ /* 0x000fe400000116b5 */
[----:B------:R-:W-:Y:S02]  /*f030*/  ISETP.LE.U32.AND P4, PT, R2, UR14, PT ;  /* 0x0000000e02007c0c */ /* 0x000fe4000bf83070 */
[----:B-1----:R-:W-:Y:S02]  /*f040*/  FMNMX.FTZ R2, R228, R179, !PT ;  /* 0x000000b3e4027209 */ /* 0x002fe40007810000 */
[----:B------:R-:W-:Y:S02]  /*f050*/  LOP3.LUT R181, R181, 0xffff, RZ, 0xc0, !PT ;  /* 0x0000ffffb5b57812 */ /* 0x000fe400078ec0ff */
[----:B----4-:R-:W-:Y:S01]  /*f060*/  FMNMX.FTZ R180, R175, R180, !PT ;  /* 0x000000b4afb47209 */ /* 0x010fe20007810000 */
[C---:B------:R-:W-:Y:S01]  /*f070*/  FMUL.FTZ R179, R2.reuse, UR6 ;  /* 0x0000000602b37c20 */ /* 0x040fe20008410000 */
[----:B------:R-:W-:-:S02]  /*f080*/  FSETP.NEU.FTZ.AND P1, PT, R2, -INF , PT ;  /* 0xff8000000200780b */ /* 0x000fc40003f3d000 */
[----:B------:R-:W-:Y:S01]  /*f090*/  ISETP.LE.U32.AND P5, PT, R181, UR14, PT ;  /* 0x0000000eb5007c0c */ /* 0x000fe2000bfa3070 */
[----:B------:R-:W1:Y:S01]  /*f0a0*/  SHFL.BFLY PT, R175, R180, 0x1, 0x1f ;  /* 0x0c201f00b4af7f89 */ /* 0x000e6200000e0000 */
[----:B------:R-:W-:Y:S02]  /*f0b0*/  FSEL R179, R179, RZ, P1 ;  /* 0x000000ffb3b37208 */ /* 0x000fe40000800000 */
[----:B------:R-:W-:Y:S02]  /*f0c0*/  FSEL R246, R2, RZ, P1 ;  /* 0x000000ff02f67208 */ /* 0x000fe40000800000 */
[----:B------:R-:W-:Y:S01]  /*f0d0*/  SHF.R.U32.HI R244, RZ, 0x8, R244 ;  /* 0x00000008fff47819 */ /* 0x000fe200000116f4 */
[--C-:B------:R-:W-:Y:S01]  /*f0e0*/  FFMA.FTZ R230, R0, UR6, -R179.reuse ;  /* 0x0000000600e67c23 */ /* 0x100fe200080108b3 */
[--C-:B------:R-:W-:Y:S01]  /*f0f0*/  FFMA.FTZ R241, R170, UR6, -R179.reuse ;  /* 0x00000006aaf17c23 */ /* 0x100fe200080108b3 */
[----:B------:R-:W-:Y:S01]  /*f100*/  FFMA.FTZ R243, R220, UR6, -R179 ;  /* 0x00000006dcf37c23 */ /* 0x000fe200080108b3 */
[----:B------:R-:W-:Y:S01]  /*f110*/  SHF.R.U32.HI R183, RZ, 0x10, R183 ;  /* 0x00000010ffb77819 */ /* 0x000fe200000116b7 */
[--C-:B------:R-:W-:Y:S01]  /*f120*/  FFMA.FTZ R242, R242, UR6, -R179.reuse ;  /* 0x00000006f2f27c23 */ /* 0x100fe200080108b3 */
[--C-:B------:R-:W-:Y:S01]  /*f130*/  FFMA.FTZ R232, R225, UR6, -R179.reuse ;  /* 0x00000006e1e87c23 */ /* 0x100fe200080108b3 */
[----:B------:R-:W-:Y:S01]  /*f140*/  MUFU.EX2 R230, R230 ;  /* 0x000000e600e67308 */ /* 0x000fe20000000800 */
[----:B------:R-:W-:Y:S01]  /*f150*/  LOP3.LUT R244, R244, 0xffff, RZ, 0xc0, !PT ;  /* 0x0000fffff4f47812 */ /* 0x000fe200078ec0ff */
[----:B------:R-:W-:Y:S01]  /*f160*/  UIADD3 UR35, UR31, 0x646e171e, URZ ;  /* 0x646e171e1f237890 */ /* 0x000fe2000fffe03f */
[----:B------:R-:W-:Y:S01]  /*f170*/  LOP3.LUT R183, R183, 0xff, RZ, 0xc0, !PT ;  /* 0x000000ffb7b77812 */ /* 0x000fe200078ec0ff */
[--C-:B------:R-:W-:Y:S01]  /*f180*/  FFMA.FTZ R225, R222, UR6, -R179.reuse ;  /* 0x00000006dee17c23 */ /* 0x100fe200080108b3 */
[--C-:B------:R-:W-:Y:S01]  /*f190*/  SHF.R.U32.HI R181, RZ, 0x18, R12.reuse ;  /* 0x00000018ffb57819 */ /* 0x100fe2000001160c */
[--C-:B------:R-:W-:Y:S01]  /*f1a0*/  FFMA.FTZ R250, R216, UR6, -R179.reuse ;  /* 0x00000006d8fa7c23 */ /* 0x100fe200080108b3 */
[----:B------:R-:W-:Y:S01]  /*f1b0*/  ISETP.LE.U32.AND P6, PT, R183, UR14, PT ;  /* 0x0000000eb7007c0c */ /* 0x000fe2000bfc3070 */
[----:B------:R-:W4:Y:S01]  /*f1c0*/  MUFU.EX2 R241, R241 ;  /* 0x000000f100f17308 */ /* 0x000f220000000800 */
[--C-:B------:R-:W-:Y:S01]  /*f1d0*/  FFMA.FTZ R222, R217, UR6, -R179.reuse ;  /* 0x00000006d9de7c23 */ /* 0x100fe200080108b3 */
[--C-:B------:R-:W-:Y:S01]  /*f1e0*/  FFMA.FTZ R217, R184, UR6, -R179.reuse ;  /* 0x00000006b8d97c23 */ /* 0x100fe200080108b3 */
[--C-:B------:R-:W-:Y:S01]  /*f1f0*/  FFMA.FTZ R216, R185, UR6, -R179.reuse ;  /* 0x00000006b9d87c23 */ /* 0x100fe200080108b3 */
[----:B-1----:R-:W-:Y:S01]  /*f200*/  FMNMX.FTZ R0, R180, R175, !PT ;  /* 0x000000afb4007209 */ /* 0x002fe20007810000 */
[--C-:B------:R-:W-:Y:S01]  /*f210*/  FFMA.FTZ R236, R172, UR6, -R179.reuse ;  /* 0x00000006acec7c23 */ /* 0x100fe200080108b3 */
[----:B------:R-:W-:Y:S01]  /*f220*/  LOP3.LUT R175, R12, 0xff, RZ, 0xc0, !PT ;  /* 0x000000ff0caf7812 */ /* 0x000fe200078ec0ff */
[--C-:B------:R-:W-:Y:S01]  /*f230*/  FFMA.FTZ R240, R176, UR6, -R179.reuse ;  /* 0x00000006b0f07c23 */ /* 0x100fe200080108b3 */
[C---:B------:R-:W-:Y:S01]  /*f240*/  FSETP.NEU.FTZ.AND P1, PT, R0.reuse, -INF , PT ;  /* 0xff8000000000780b */ /* 0x040fe20003f3d000 */
[----:B------:R-:W-:Y:S01]  /*f250*/  FMUL.FTZ R180, R0, UR6 ;  /* 0x0000000600b47c20 */ /* 0x000fe20008410000 */
[----:B------:R-:W-:Y:S01]  /*f260*/  ISETP.LE.U32.AND P2, PT, R175, UR14, PT ;  /* 0x0000000eaf007c0c */ /* 0x000fe2000bf43070 */
[----:B------:R-:W-:Y:S01]  /*f270*/  MUFU.EX2 R242, R242 ;  /* 0x000000f200f27308 */ /* 0x000fe20000000800 */
[----:B------:R-:W-:Y:S01]  /*f280*/  SHF.R.U32.HI R175, RZ, 0x10, R12 ;  /* 0x00000010ffaf7819 */ /* 0x000fe2000001160c */
[--C-:B------:R-:W-:Y:S01]  /*f290*/  FFMA.FTZ R183, R34, UR6, -R179.reuse ;  /* 0x0000000622b77c23 */ /* 0x100fe200080108b3 */
[----:B------:R-:W-:Y:S01]  /*f2a0*/  FSEL R180, R180, RZ, P1 ;  /* 0x000000ffb4b47208 */ /* 0x000fe20000800000 */
[--C-:B------:R-:W-:Y:S01]  /*f2b0*/  FFMA.FTZ R182, R182, UR6, -R179.reuse ;  /* 0x00000006b6b67c23 */ /* 0x100fe200080108b3 */
[----:B------:R-:W-:Y:S01]  /*f2c0*/  FSEL R228, R0, RZ, P1 ;  /* 0x000000ff00e47208 */ /* 0x000fe20000800000 */
[----:B------:R-:W-:-:S02]  /*f2d0*/  FFMA.FTZ R238, R238, UR6, -R179 ;  /* 0x00000006eeee7c23 */ /* 0x000fc400080108b3 */
[----:B------:R-:W-:Y:S01]  /*f2e0*/  FFMA.FTZ R220, R219, UR6, -R180 ;  /* 0x00000006dbdc7c23 */ /* 0x000fe200080108b4 */
[----:B------:R-:W-:Y:S01]  /*f2f0*/  FADD.FTZ R219, R215, -R246 ;  /* 0x800000f6d7db7221 */ /* 0x000fe20000010000 */
[--C-:B------:R-:W-:Y:S01]  /*f300*/  FFMA.FTZ R247, R247, UR6, -R180.reuse ;  /* 0x00000006f7f77c23 */ /* 0x100fe200080108b4 */
[--C-:B------:R-:W-:Y:S01]  /*f310*/  FFMA.FTZ R231, R166, UR6, -R180.reuse ;  /* 0x00000006a6e77c23 */ /* 0x100fe200080108b4 */
[----:B------:R-:W-:Y:S01]  /*f320*/  LOP3.LUT R227, R175, 0xff, RZ, 0xc0, !PT ;  /* 0x000000ffafe37812 */ /* 0x000fe200078ec0ff */
[----:B------:R-:W-:Y:S01]  /*f330*/  FMUL.FTZ R219, R219, UR6 ;  /* 0x00000006dbdb7c20 */ /* 0x000fe20008410000 */
[----:B----4-:R-:W-:Y:S01]  /*f340*/  F2FP.BF16.F32.PACK_AB R246, R230, R241 ;  /* 0x000000f1e6f6723e */ /* 0x010fe200000010ff */
[----:B------:R-:W-:Y:S01]  /*f350*/  IMAD.WIDE.U32 R12, R226, -0x2daee0ad, RZ ;  /* 0xd2511f53e20c7825 */ /* 0x000fe200078e00ff */
[----:B------:R-:W-:Y:S03]  /*f360*/  MUFU.EX2 R247, R247 ;  /* 0x000000f700f77308 */ /* 0x000fe60000000800 */
[--C-:B------:R-:W-:Y:S01]  /*f370*/  FFMA.FTZ R224, R224, UR6, -R180.reuse ;  /* 0x00000006e0e07c23 */ /* 0x100fe200080108b4 */
[----:B------:R-:W-:Y:S01]  /*f380*/  PRMT R245, R246, 0x7632, R245 ;  /* 0x00007632f6f57816 */ /* 0x000fe200000000f5 */
[----:B------:R-:W-:-:S03]  /*f390*/  FFMA.FTZ R229, R167, UR6, -R180 ;  /* 0x00000006a7e57c23 */ /* 0x000fc600080108b4 */
[----:B------:R-:W-:Y:S01]  /*f3a0*/  MUFU.EX2 R232, R232 ;  /* 0x000000e800e87308 */ /* 0x000fe20000000800 */
[----:B------:R-:W-:Y:S01]  /*f3b0*/  ISETP.LE.U32.AND P1, PT, R181, UR14, PT ;  /* 0x0000000eb5007c0c */ /* 0x000fe2000bf23070 */
[--C-:B------:R-:W-:Y:S01]  /*f3c0*/  FFMA.FTZ R233, R32, UR6, -R180.reuse ;  /* 0x0000000620e97c23 */ /* 0x100fe200080108b4 */
[--C-:B------:R-:W-:Y:S01]  /*f3d0*/  FFMA.FTZ R223, R223, UR6, -R180.reuse ;  /* 0x00000006dfdf7c23 */ /* 0x100fe200080108b4 */
[--C-:B------:R-:W-:Y:S01]  /*f3e0*/  FFMA.FTZ R221, R221, UR6, -R180.reuse ;  /* 0x00000006dddd7c23 */ /* 0x100fe200080108b4 */
[--C-:B------:R-:W-:Y:S01]  /*f3f0*/  FFMA.FTZ R185, R33, UR6, -R180.reuse ;  /* 0x0000000621b97c23 */ /* 0x100fe200080108b4 */
[--C-:B------:R-:W-:Y:S01]  /*f400*/  FFMA.FTZ R184, R35, UR6, -R180.reuse ;  /* 0x0000000623b87c23 */ /* 0x100fe200080108b4 */
[--C-:B------:R-:W-:Y:S01]  /*f410*/  FFMA.FTZ R239, R239, UR6, -R180.reuse ;  /* 0x00000006efef7c23 */ /* 0x100fe200080108b4 */
[----:B------:R-:W1:Y:S01]  /*f420*/  MUFU.EX2 R231, R231 ;  /* 0x000000e700e77308 */ /* 0x000e620000000800 */
[----:B------:R-:W-:Y:S02]  /*f430*/  @!P5 HFMA2.BF16_V2 R174, -RZ.H0_H0, RZ.H0_H0, -R245.H0_H0 ;  /* 0x200000ffffaed231 */ /* 0x000fe400003409f5 */
[--C-:B------:R-:W-:Y:S01]  /*f440*/  FFMA.FTZ R237, R237, UR6, -R180.reuse ;  /* 0x00000006eded7c23 */ /* 0x100fe200080108b4 */
[--C-:B------:R-:W-:Y:S01]  /*f450*/  FFMA.FTZ R234, R171, UR6, -R180.reuse ;  /* 0x00000006abea7c23 */ /* 0x100fe200080108b4 */
[----:B------:R-:W-:Y:S01]  /*f460*/  FFMA.FTZ R235, R235, UR6, -R180 ;  /* 0x00000006ebeb7c23 */ /* 0x000fe200080108b4 */
[----:B------:R-:W-:-:S02]  /*f470*/  FFMA.FTZ R179, R168, UR6, -R179 ;  /* 0x00000006a8b37c23 */ /* 0x000fc400080108b3 */
[----:B------:R-:W3:Y:S01]  /*f480*/  MUFU.EX2 R219, R219 ;  /* 0x000000db00db7308 */ /* 0x000ee20000000800 */
[----:B------:R-:W-:Y:S01]  /*f490*/  PRMT R175, R246, 0x5410, R245 ;  /* 0x00005410f6af7816 */ /* 0x000fe200000000f5 */
[----:B------:R-:W-:Y:S01]  /*f4a0*/  FADD.FTZ R215, R165, -R228 ;  /* 0x800000e4a5d77221 */ /* 0x000fe20000010000 */
[----:B------:R-:W-:Y:S02]  /*f4b0*/  @!P5 PRMT R245, R174, 0x5410, RZ ;  /* 0x00005410aef5d816 */ /* 0x000fe400000000ff */
[----:B------:R-:W-:Y:S01]  /*f4c0*/  ISETP.LE.U32.AND P5, PT, R244, UR14, PT ;  /* 0x0000000ef4007c0c */ /* 0x000fe2000bfa3070 */
[----:B------:R-:W-:Y:S01]  /*f4d0*/  FMUL.FTZ R215, R215, UR6 ;  /* 0x00000006d7d77c20 */ /* 0x000fe20008410000 */
[----:B-1----:R-:W-:-:S05]  /*f4e0*/  F2FP.BF16.F32.PACK_AB R244, R231, R247 ;  /* 0x000000f7e7f4723e */ /* 0x002fca00000010ff */
[----:B------:R-:W1:Y:S01]  /*f4f0*/  MUFU.EX2 R215, R215 ;  /* 0x000000d700d77308 */ /* 0x000e620000000800 */
[----:B------:R-:W-:Y:S01]  /*f500*/  LOP3.LUT R10, R12, 0xff, RZ, 0xc0, !PT ;  /* 0x000000ff0c0a7812 */ /* 0x000fe200078ec0ff */
[--C-:B------:R-:W-:Y:S01]  /*f510*/  FFMA.FTZ R181, R169, UR6, -R180.reuse ;  /* 0x00000006a9b57c23 */ /* 0x100fe200080108b4 */
[----:B------:R-:W-:Y:S01]  /*f520*/  FFMA.FTZ R180, R173, UR6, -R180 ;  /* 0x00000006adb47c23 */ /* 0x000fe200080108b4 */
[----:B------:R-:W-:Y:S01]  /*f530*/  LOP3.LUT R226, R13, UR35, R188, 0x96, !PT ;  /* 0x000000230de27c12 */ /* 0x000fe2000f8e96bc */
[----:B------:R-:W-:-:S03]  /*f540*/  @!P6 HFMA2.BF16_V2 R173, -RZ.H0_H0, RZ.H0_H0, -R244.H0_H0 ;  /* 0x200000ffffade231 */ /* 0x000fc600003409f4 */
[----:B------:R-:W-:Y:S01]  /*f550*/  MUFU.EX2 R224, R224 ;  /* 0x000000e000e07308 */ /* 0x000fe20000000800 */
[----:B------:R-:W-:-:S07]  /*f560*/  @!P3 HFMA2.BF16_V2 R178, -RZ.H0_H0, RZ.H0_H0, -R246.H0_H0 ;  /* 0x200000ffffb2b231 */ /* 0x000fce00003409f6 */
[----:B------:R-:W-:Y:S01]  /*f570*/  MUFU.EX2 R243, R243 ;  /* 0x000000f300f37308 */ /* 0x000fe20000000800 */
[----:B------:R-:W-:Y:S02]  /*f580*/  @!P3 PRMT R246, R178, 0x5410, RZ ;  /* 0x00005410b2f6b816 */ /* 0x000fe400000000ff */
[----:B------:R-:W-:-:S05]  /*f590*/  SHF.R.U32.HI R228, RZ, 0x10, R12 ;  /* 0x00000010ffe47819 */ /* 0x000fca000001160c */
[----:B------:R-:W-:Y:S01]  /*f5a0*/  MUFU.EX2 R233, R233 ;  /* 0x000000e900e97308 */ /* 0x000fe20000000800 */
[----:B------:R-:W-:Y:S01]  /*f5b0*/  SHF.R.U32.HI R178, RZ, 0x18, R12 ;  /* 0x00000018ffb27819 */ /* 0x000fe2000001160c */
[-CC-:B---3--:R-:W-:Y:S01]  /*f5c0*/  FFMA.FTZ R11, R11, R219.reuse, R241.reuse ;  /* 0x000000db0b0b7223 */ /* 0x188fe200000100f1 */
[----:B------:R-:W-:Y:S01]  /*f5d0*/  PRMT R241, R244, 0x7632, R241 ;  /* 0x00007632f4f17816 */ /* 0x000fe200000000f1 */
[-C--:B------:R-:W-:Y:S01]  /*f5e0*/  FMUL.FTZ R136, R136, R219.reuse ;  /* 0x000000db88887220 */ /* 0x080fe20000410000 */
[-C--:B------:R-:W-:Y:S01]  /*f5f0*/  FMUL.FTZ R137, R137, R219.reuse ;  /* 0x000000db89897220 */ /* 0x080fe20000410000 */
[-C--:B------:R-:W-:Y:S01]  /*f600*/  FMUL.FTZ R140, R140, R219.reuse ;  /* 0x000000db8c8c7220 */ /* 0x080fe20000410000 */
[-C--:B------:R-:W-:Y:S01]  /*f610*/  FMUL.FTZ R141, R141, R219.reuse ;  /* 0x000000db8d8d7220 */ /* 0x080fe20000410000 */
[----:B------:R-:W-:Y:S01]  /*f620*/  @!P4 HFMA2.BF16_V2 R177, -RZ.H0_H0, RZ.H0_H0, -R241.H0_H0 ;  /* 0x200000ffffb1c231 */ /* 0x000fe200003409f1 */
[----:B------:R-:W-:Y:S01]  /*f630*/  PRMT R174, R244, 0x5410, R241 ;  /* 0x00005410f4ae7816 */ /* 0x000fe200000000f1 */
[-C--:B------:R-:W-:Y:S01]  /*f640*/  FMUL.FTZ R144, R144, R219.reuse ;  /* 0x000000db90907220 */ /* 0x080fe20000410000 */
[-C--:B------:R-:W-:Y:S01]  /*f650*/  FMUL.FTZ R145, R145, R219.reuse ;  /* 0x000000db91917220 */ /* 0x080fe20000410000 */
[-C--:B------:R-:W-:Y:S01]  /*f660*/  FMUL.FTZ R148, R148, R219.reuse ;  /* 0x000000db94947220 */ /* 0x080fe20000410000 */
[----:B------:R-:W-:Y:S01]  /*f670*/  @!P4 PRMT R241, R177, 0x5410, RZ ;  /* 0x00005410b1f1c816 */ /* 0x000fe200000000ff */
[-C--:B------:R-:W-:Y:S01]  /*f680*/  FMUL.FTZ R149, R149, R219.reuse ;  /* 0x000000db95957220 */ /* 0x080fe20000410000 */
[----:B------:R-:W-:Y:S01]  /*f690*/  ISETP.LE.U32.AND P4, PT, R10, UR14, PT ;  /* 0x0000000e0a007c0c */ /* 0x000fe2000bf83070 */
[-C--:B------:R-:W-:Y:S01]  /*f6a0*/  FMUL.FTZ R152, R152, R219.reuse ;  /* 0x000000db98987220 */ /* 0x080fe20000410000 */
[----:B------:R3:W4:Y:S01]  /*f6b0*/  MUFU.EX2 R10, R229 ;  /* 0x000000e5000a7308 */ /* 0x0007220000000800 */
[----:B------:R-:W-:Y:S01]  /*f6c0*/  SHF.R.U32.HI R177, RZ, 0x10, R226 ;  /* 0x00000010ffb17819 */ /* 0x000fe200000116e2 */
[----:B------:R-:W-:Y:S01]  /*f6d0*/  FMUL.FTZ R153, R153, R219 ;  /* 0x000000db99997220 */ /* 0x000fe20000410000 */
[----:B------:R-:W-:Y:S01]  /*f6e0*/  @!P6 PRMT R244, R173, 0x5410, RZ ;  /* 0x00005410adf4e816 */ /* 0x000fe200000000ff */
[----:B-1----:R-:W-:Y:S01]  /*f6f0*/  FFMA.FTZ R173, R164, R215, R247 ;  /* 0x000000d7a4ad7223 */ /* 0x002fe200000100f7 */
[----:B------:R-:W-:Y:S01]  /*f700*/  LOP3.LUT R177, R177, 0xff, RZ, 0xc0, !PT ;  /* 0x000000ffb1b17812 */ /* 0x000fe200078ec0ff */
[-C--:B------:R-:W-:Y:S01]  /*f710*/  FMUL.FTZ R156, R156, R219.reuse ;  /* 0x000000db9c9c7220 */ /* 0x080fe20000410000 */
[----:B------:R-:W-:Y:S01]  /*f720*/  F2FP.BF16.F32.PACK_AB R247, R232, R242 ;  /* 0x000000f2e8f7723e */ /* 0x000fe200000010ff */
[-C--:B------:R-:W-:Y:S01]  /*f730*/  FMUL.FTZ R157, R157, R219.reuse ;  /* 0x000000db9d9d7220 */ /* 0x080fe20000410000 */
[----:B------:R-:W-:Y:S01]  /*f740*/  ISETP.LE.U32.AND P6, PT, R177, UR14, PT ;  /* 0x0000000eb1007c0c */ /* 0x000fe2000bfc3070 */
[----:B------:R-:W-:Y:S01]  /*f750*/  FADD.FTZ R177, R230, R11 ;  /* 0x0000000be6b17221 */ /* 0x000fe20000010000 */
[----:B------:R-:W-:Y:S01]  /*f760*/  FADD.FTZ R11, R231, R173 ;  /* 0x000000ade70b7221 */ /* 0x000fe20000010000 */
[-C--:B------:R-:W-:Y:S01]  /*f770*/  FMUL.FTZ R160, R160, R219.reuse ;  /* 0x000000dba0a07220 */ /* 0x080fe20000410000 */
[-C--:B------:R-:W-:Y:S01]  /*f780*/  FMUL.FTZ R161, R161, R219.reuse ;  /* 0x000000dba1a17220 */ /* 0x080fe20000410000 */
[-C--:B------:R-:W-:Y:S01]  /*f790*/  FMUL.FTZ R36, R36, R219.reuse ;  /* 0x000000db24247220 */ /* 0x080fe20000410000 */
[-C--:B------:R-:W-:Y:S01]  /*f7a0*/  FMUL.FTZ R37, R37, R219.reuse ;  /* 0x000000db25257220 */ /* 0x080fe20000410000 */
[-C--:B------:R-:W-:Y:S01]  /*f7b0*/  FMUL.FTZ R40, R40, R219.reuse ;  /* 0x000000db28287220 */ /* 0x080fe20000410000 */
[----:B---3--:R-:W-:Y:S01]  /*f7c0*/  PRMT R229, R247, 0x7632, R229 ;  /* 0x00007632f7e57816 */ /* 0x008fe200000000e5 */
[-C--:B------:R-:W-:Y:S01]  /*f7d0*/  FMUL.FTZ R41, R41, R219.reuse ;  /* 0x000000db29297220 */ /* 0x080fe20000410000 */
[----:B----4-:R-:W-:Y:S01]  /*f7e0*/  F2FP.BF16.F32.PACK_AB R231, R224, R10 ;  /* 0x0000000ae0e7723e */ /* 0x010fe200000010ff */
[-C--:B------:R-:W-:Y:S01]  /*f7f0*/  FMUL.FTZ R44, R44, R219.reuse ;  /* 0x000000db2c2c7220 */ /* 0x080fe20000410000 */
[-C--:B------:R-:W-:Y:S01]  /*f800*/  FMUL.FTZ R45, R45, R219.reuse ;  /* 0x000000db2d2d7220 */ /* 0x080fe20000410000 */
[----:B------:R-:W-:Y:S01]  /*f810*/  @!P5 HFMA2.BF16_V2 R172, -RZ.H0_H0, RZ.H0_H0, -R229.H0_H0 ;  /* 0x200000ffffacd231 */ /* 0x000fe200003409e5 */
[----:B------:R-:W-:Y:S01]  /*f820*/  PRMT R230, R231, 0x7632, R230 ;  /* 0x00007632e7e67816 */ /* 0x000fe200000000e6 */
[-C--:B------:R-:W-:Y:S01]  /*f830*/  FMUL.FTZ R48, R48, R219.reuse ;  /* 0x000000db30307220 */ /* 0x080fe20000410000 */
[----:B------:R-:W-:Y:S01]  /*f840*/  PRMT R173, R247, 0x5410, R229 ;  /* 0x00005410f7ad7816 */ /* 0x000fe200000000e5 */
[-C--:B------:R-:W-:Y:S01]  /*f850*/  FMUL.FTZ R49, R49, R219.reuse ;  /* 0x000000db31317220 */ /* 0x080fe20000410000 */
[----:B------:R-:W-:Y:S01]  /*f860*/  @!P5 PRMT R229, R172, 0x5410, RZ ;  /* 0x00005410ace5d816 */ /* 0x000fe200000000ff */
[----:B------:R-:W-:Y:S01]  /*f870*/  @!P1 HFMA2.BF16_V2 R171, -RZ.H0_H0, RZ.H0_H0, -R230.H0_H0 ;  /* 0x200000ffffab9231 */ /* 0x000fe200003409e6 */
[----:B------:R-:W-:Y:S01]  /*f880*/  SHF.R.U32.HI R172, RZ, 0x18, R226 ;  /* 0x00000018ffac7819 */ /* 0x000fe200000116e2 */
[-C--:B------:R-:W-:Y:S01]  /*f890*/  FMUL.FTZ R52, R52, R219.reuse ;  /* 0x000000db34347220 */ /* 0x080fe20000410000 */
[----:B------:R-:W-:Y:S01]  /*f8a0*/  ISETP.LE.U32.AND P3, PT, R227, UR14, PT ;  /* 0x0000000ee3007c0c */ /* 0x000fe2000bf63070 */
[-C--:B------:R-:W-:Y:S01]  /*f8b0*/  FMUL.FTZ R53, R53, R219.reuse ;  /* 0x000000db35357220 */ /* 0x080fe20000410000 */
[----:B------:R-:W-:Y:S01]  /*f8c0*/  ISETP.LE.U32.AND P5, PT, R172, UR14, PT ;  /* 0x0000000eac007c0c */ /* 0x000fe2000bfa3070 */
[-C--:B------:R-:W-:Y:S01]  /*f8d0*/  FMUL.FTZ R56, R56, R219.reuse ;  /* 0x000000db38387220 */ /* 0x080fe20000410000 */
[----:B------:R-:W-:Y:S01]  /*f8e0*/  PRMT R172, R231, 0x5410, R230 ;  /* 0x00005410e7ac7816 */ /* 0x000fe200000000e6 */
[----:B------:R-:W-:Y:S01]  /*f8f0*/  @!P2 HFMA2.BF16_V2 R176, -RZ.H0_H0, RZ.H0_H0, -R247.H0_H0 ;  /* 0x200000ffffb0a231 */ /* 0x000fe200003409f7 */
[----:B------:R-:W-:Y:S01]  /*f900*/  @!P1 PRMT R230, R171, 0x5410, RZ ;  /* 0x00005410abe69816 */ /* 0x000fe200000000ff */
[-C--:B------:R-:W-:Y:S01]  /*f910*/  FMUL.FTZ R57, R57, R219.reuse ;  /* 0x000000db39397220 */ /* 0x080fe20000410000 */
[----:B------:R-:W-:Y:S01]  /*f920*/  ISETP.LE.U32.AND P1, PT, R178, UR14, PT ;  /* 0x0000000eb2007c0c */ /* 0x000fe2000bf23070 */
[-C--:B------:R-:W-:Y:S01]  /*f930*/  FMUL.FTZ R60, R60, R219.reuse ;  /* 0x000000db3c3c7220 */ /* 0x080fe20000410000 */
[----:B------:R-:W1:Y:S01]  /*f940*/  MUFU.EX2 R178, R225 ;  /* 0x000000e100b27308 */ /* 0x000e620000000800 */
[----:B------:R-:W-:Y:S01]  /*f950*/  @!P2 PRMT R247, R176, 0x5410, RZ ;  /* 0x00005410b0f7a816 */ /* 0x000fe200000000ff */
[-C--:B------:R-:W-:Y:S01]  /*f960*/  FMUL.FTZ R61, R61, R219.reuse ;  /* 0x000000db3d3d7220 */ /* 0x080fe20000410000 */
[----:B------:R-:W-:Y:S01]  /*f970*/  LOP3.LUT R176, R226, 0xff, RZ, 0xc0, !PT ;  /* 0x000000ffe2b07812 */ /* 0x000fe200078ec0ff */
[-C--:B------:R-:W-:Y:S01]  /*f980*/  FMUL.FTZ R64, R64, R219.reuse ;  /* 0x000000db40407220 */ /* 0x080fe20000410000 */
[----:B------:R-:W-:Y:S01]  /*f990*/  LOP3.LUT R226, R226, 0xffff, RZ, 0xc0, !PT ;  /* 0x0000ffffe2e27812 */ /* 0x000fe200078ec0ff */
[----:B------:R-:W-:Y:S01]  /*f9a0*/  @!P3 HFMA2.BF16_V2 R31, -RZ.H0_H0, RZ.H0_H0, -R231.H0_H0 ;  /* 0x200000ffff1fb231 */ /* 0x000fe200003409e7 */
[----:B------:R-:W-:Y:S01]  /*f9b0*/  ISETP.LE.U32.AND P2, PT, R176, UR14, PT ;  /* 0x0000000eb0007c0c */ /* 0x000fe2000bf43070 */
[-C--:B------:R-:W-:Y:S01]  /*f9c0*/  FMUL.FTZ R65, R65, R219.reuse ;  /* 0x000000db41417220 */ /* 0x080fe20000410000 */
[----:B------:R-:W-:Y:S01]  /*f9d0*/  SHF.R.U32.HI R226, RZ, 0x8, R226 ;  /* 0x00000008ffe27819 */ /* 0x000fe200000116e2 */
[-C--:B------:R-:W-:Y:S01]  /*f9e0*/  FMUL.FTZ R68, R68, R219.reuse ;  /* 0x000000db44447220 */ /* 0x080fe20000410000 */
[----:B------:R-:W-:Y:S01]  /*f9f0*/  @!P3 PRMT R231, R31, 0x5410, RZ ;  /* 0x000054101fe7b816 */ /* 0x000fe200000000ff */
[-C--:B------:R-:W-:Y:S01]  /*fa00*/  FMUL.FTZ R69, R69, R219.reuse ;  /* 0x000000db45457220 */ /* 0x080fe20000410000 */
[----:B------:R-:W-:Y:S01]  /*fa10*/  LOP3.LUT R31, R226, 0xffff, RZ, 0xc0, !PT ;  /* 0x0000ffffe21f7812 */ /* 0x000fe200078ec0ff */
[-C--:B------:R-:W-:Y:S01]  /*fa20*/  FMUL.FTZ R72, R72, R219.reuse ;  /* 0x000000db48487220 */ /* 0x080fe20000410000 */
[-C--:B------:R-:W-:Y:S01]  /*fa30*/  FMUL.FTZ R73, R73, R219.reuse ;  /* 0x000000db49497220 */ /* 0x080fe20000410000 */
[----:B------:R-:W-:Y:S01]  /*fa40*/  FMUL.FTZ R76, R76, R219 ;  /* 0x000000db4c4c7220 */ /* 0x000fe20000410000 */
[----:B-1----:R-:W-:Y:S01]  /*fa50*/  F2FP.BF16.F32.PACK_AB R226, R178, R243 ;  /* 0x000000f3b2e2723e */ /* 0x002fe200000010ff */
[-C--:B------:R-:W-:Y:S01]  /*fa60*/  FMUL.FTZ R77, R77, R219.reuse ;  /* 0x000000db4d4d7220 */ /* 0x080fe20000410000 */
[----:B------:R-:W-:Y:S01]  /*fa70*/  ISETP.LE.U32.AND P3, PT, R31, UR14, PT ;  /* 0x0000000e1f007c0c */ /* 0x000fe2000bf63070 */
[-C--:B------:R-:W-:Y:S01]  /*fa80*/  FMUL.FTZ R80, R80, R219.reuse ;  /* 0x000000db50507220 */ /* 0x080fe20000410000 */
[C---:B------:R-:W-:Y:S01]  /*fa90*/  PRMT R225, R226.reuse, 0x7632, R225 ;  /* 0x00007632e2e17816 */ /* 0x040fe200000000e1 */
[----:B------:R-:W-:Y:S01]  /*faa0*/  @!P2 HFMA2.BF16_V2 R170, -RZ.H0_H0, RZ.H0_H0, -R226.H0_H0 ;  /* 0x200000ffffaaa231 */ /* 0x000fe200003409e2 */
[----:B------:R1:W-:Y:S01]  /*fab0*/  MUFU.EX2 R171, R250 ;  /* 0x000000fa00ab7308 */ /* 0x0003e20000000800 */
[-C--:B------:R-:W-:Y:S01]  /*fac0*/  FMUL.FTZ R81, R81, R219.reuse ;  /* 0x000000db51517220 */ /* 0x080fe20000410000 */
[----:B------:R-:W-:Y:S01]  /*fad0*/  PRMT R31, R226, 0x5410, R225 ;  /* 0x00005410e21f7816 */ /* 0x000fe200000000e1 */
[-C--:B------:R-:W-:Y:S01]  /*fae0*/  FMUL.FTZ R84, R84, R219.reuse ;  /* 0x000000db54547220 */ /* 0x080fe20000410000 */
[----:B------:R-:W-:Y:S01]  /*faf0*/  @!P2 PRMT R226, R170, 0x5410, RZ ;  /* 0x00005410aae2a816 */ /* 0x000fe200000000ff */
[-C--:B------:R-:W-:Y:S01]  /*fb00*/  FMUL.FTZ R85, R85, R219.reuse ;  /* 0x000000db55557220 */ /* 0x080fe20000410000 */
[----:B------:R-:W-:Y:S01]  /*fb10*/  LOP3.LUT R227, R12, 0xffff, RZ, 0xc0, !PT ;  /* 0x0000ffff0ce37812 */ /* 0x000fe200078ec0ff */
[-C--:B------:R-:W-:Y:S01]  /*fb20*/  FMUL.FTZ R88, R88, R219.reuse ;  /* 0x000000db58587220 */ /* 0x080fe20000410000 */
[----:B------:R-:W3:Y:S01]  /*fb30*/  MUFU.EX2 R170, R222 ;  /* 0x000000de00aa7308 */ /* 0x000ee20000000800 */
[----:B------:R-:W-:Y:S01]  /*fb40*/  @!P3 HFMA2.BF16_V2 R30, -RZ.H0_H0, RZ.H0_H0, -R225.H0_H0 ;  /* 0x200000ffff1eb231 */ /* 0x000fe200003409e1 */
[----:B------:R-:W-:Y:S01]  /*fb50*/  SHF.R.U32.HI R227, RZ, 0x8, R227 ;  /* 0x00000008ffe37819 */ /* 0x000fe200000116e3 */
[-C--:B------:R-:W-:Y:S01]  /*fb60*/  FMUL.FTZ R89, R89, R219.reuse ;  /* 0x000000db59597220 */ /* 0x080fe20000410000 */
[-C--:B------:R-:W-:Y:S01]  /*fb70*/  FMUL.FTZ R92, R92, R219.reuse ;  /* 0x000000db5c5c7220 */ /* 0x080fe20000410000 */
[-C--:B------:R-:W-:Y:S01]  /*fb80*/  FMUL.FTZ R93, R93, R219.reuse ;  /* 0x000000db5d5d7220 */ /* 0x080fe20000410000 */
[-C--:B------:R-:W-:Y:S01]  /*fb90*/  FMUL.FTZ R96, R96, R219.reuse ;  /* 0x000000db60607220 */ /* 0x080fe20000410000 */
[-C--:B------:R-:W-:Y:S01]  /*fba0*/  FMUL.FTZ R97, R97, R219.reuse ;  /* 0x000000db61617220 */ /* 0x080fe20000410000 */
[----:B------:R-:W-:Y:S01]  /*fbb0*/  MUFU.EX2 R176, R220 ;  /* 0x000000dc00b07308 */ /* 0x000fe20000000800 */
[----:B-1----:R-:W-:Y:S01]  /*fbc0*/  FADD.FTZ R250, R242, R177 ;  /* 0x000000b1f2fa7221 */ /* 0x002fe20000010000 */
[----:B------:R-:W-:Y:S01]  /*fbd0*/  @!P3 PRMT R225, R30, 0x5410, RZ ;  /* 0x000054101ee1b816 */ /* 0x000fe200000000ff */
[-C--:B------:R-:W-:Y:S01]  /*fbe0*/  FMUL.FTZ R100, R100, R219.reuse ;  /* 0x000000db64647220 */ /* 0x080fe20000410000 */
[-C--:B------:R-:W-:Y:S01]  /*fbf0*/  FMUL.FTZ R101, R101, R219.reuse ;  /* 0x000000db65657220 */ /* 0x080fe20000410000 */
[-C--:B------:R-:W-:Y:S01]  /*fc00*/  FMUL.FTZ R104, R104, R219.reuse ;  /* 0x000000db68687220 */ /* 0x080fe20000410000 */
[-C--:B------:R-:W-:Y:S01]  /*fc10*/  FMUL.FTZ R105, R105, R219.reuse ;  /* 0x000000db69697220 */ /* 0x080fe20000410000 */
[-C--:B------:R-:W-:Y:S01]  /*fc20*/  FMUL.FTZ R108, R108, R219.reuse ;  /* 0x000000db6c6c7220 */ /* 0x080fe20000410000 */
[----:B------:R1:W4:Y:S01]  /*fc30*/  MUFU.EX2 R242, R223 ;  /* 0x000000df00f27308 */ /* 0x0003220000000800 */
[----:B------:R-:W-:Y:S01]  /*fc40*/  LOP3.LUT R30, R227, 0xffff, RZ, 0xc0, !PT ;  /* 0x0000ffffe31e7812 */ /* 0x000fe200078ec0ff */
[-C--:B------:R-:W-:Y:S01]  /*fc50*/  FMUL.FTZ R109, R109, R219.reuse ;  /* 0x000000db6d6d7220 */ /* 0x080fe20000410000 */
[-C--:B------:R-:W-:Y:S01]  /*fc60*/  FMUL.FTZ R112, R112, R219.reuse ;  /* 0x000000db70707220 */ /* 0x080fe20000410000 */
[-C--:B------:R-:W-:Y:S01]  /*fc70*/  FMUL.FTZ R113, R113, R219.reuse ;  /* 0x000000db71717220 */ /* 0x080fe20000410000 */
[-C--:B------:R-:W-:Y:S01]  /*fc80*/  FMUL.FTZ R116, R116, R219.reuse ;  /* 0x000000db74747220 */ /* 0x080fe20000410000 */
[-C--:B------:R-:W-:Y:S01]  /*fc90*/  FMUL.FTZ R117, R117, R219.reuse ;  /* 0x000000db75757220 */ /* 0x080fe20000410000 */
[-C--:B------:R-:W-:Y:S01]  /*fca0*/  FMUL.FTZ R120, R120, R219.reuse ;  /* 0x000000db78787220 */ /* 0x080fe20000410000 */
[----:B------:R-:W2:Y:S01]  /*fcb0*/  MUFU.EX2 R177, R221 ;  /* 0x000000dd00b17308 */ /* 0x000ea20000000800 */
[----:B------:R-:W-:Y:S01]  /*fcc0*/  LOP3.LUT R228, R228, 0xff, RZ, 0xc0, !PT ;  /* 0x000000ffe4e47812 */ /* 0x000fe200078ec0ff */
[-C--:B------:R-:W-:Y:S01]  /*fcd0*/  FMUL.FTZ R121, R121, R219.reuse ;  /* 0x000000db79797220 */ /* 0x080fe20000410000 */
[----:B------:R-:W-:Y:S01]  /*fce0*/  ISETP.LE.U32.AND P3, PT, R30, UR14, PT ;  /* 0x0000000e1e007c0c */ /* 0x000fe2000bf63070 */
[-C--:B------:R-:W-:Y:S01]  /*fcf0*/  FMUL.FTZ R124, R124, R219.reuse ;  /* 0x000000db7c7c7220 */ /* 0x080fe20000410000 */
[----:B------:R-:W-:Y:S01]  /*fd00*/  ISETP.LE.U32.AND P2, PT, R228, UR14, PT ;  /* 0x0000000ee4007c0c */ /* 0x000fe2000bf43070 */
[----:B------:R-:W-:Y:S01]  /*fd10*/  FADD.FTZ R250, R232, R250 ;  /* 0x000000fae8fa7221 */ /* 0x000fe20000010000 */
[-C--:B------:R-:W-:Y:S01]  /*fd20*/  FMUL.FTZ R125, R125, R219.reuse ;  /* 0x000000db7d7d7220 */ /* 0x080fe20000410000 */
[----:B------:R-:W-:Y:S01]  /*fd30*/  FMUL.FTZ R128, R128, R219 ;  /* 0x000000db80807220 */ /* 0x000fe20000410000 */
[----:B-1----:R-:W-:Y:S01]  /*fd40*/  FADD.FTZ R223, R10, R11 ;  /* 0x0000000b0adf7221 */ /* 0x002fe20000010000 */
[----:B---3--:R-:W-:Y:S01]  /*fd50*/  F2FP.BF16.F32.PACK_AB R222, R170, R171 ;  /* 0x000000abaade723e */ /* 0x008fe200000010ff */
[----:B------:R-:W-:Y:S01]  /*fd60*/  FMUL.FTZ R129, R129, R219 ;  /* 0x000000db81817220 */ /* 0x000fe20000410000 */
[----:B----4-:R-:W-:Y:S01]  /*fd70*/  F2FP.BF16.F32.PACK_AB R228, R242, R233 ;  /* 0x000000e9f2e4723e */ /* 0x010fe200000010ff */
[----:B------:R-:W-:Y:S01]  /*fd80*/  FADD.FTZ R232, R224, R223 ;  /* 0x000000dfe0e87221 */ /* 0x000fe20000010000 */
[-C--:B------:R-:W-:Y:S01]  /*fd90*/  FMUL.FTZ R132, R132, R219.reuse ;  /* 0x000000db84847220 */ /* 0x080fe20000410000 */
[----:B------:R-:W-:Y:S01]  /*fda0*/  FMUL.FTZ R133, R133, R219 ;  /* 0x000000db85857220 */ /* 0x000fe20000410000 */
[----:B------:R-:W-:Y:S01]  /*fdb0*/  MUFU.EX2 R185, R185 ;  /* 0x000000b900b97308 */ /* 0x000fe20000000800 */
[----:B--2---:R-:W-:-:S07]  /*fdc0*/  F2FP.BF16.F32.PACK_AB R224, R176, R177 ;  /* 0x000000b1b0e0723e */ /* 0x004fce00000010ff */
[----:B------:R-:W-:Y:S01]  /*fdd0*/  MUFU.EX2 R184, R184 ;  /* 0x000000b800b87308 */ /* 0x000fe20000000800 */
[----:B------:R-:W-:Y:S01]  /*fde0*/  PRMT R221, R222, 0x7632, R221 ;  /* 0x00007632dedd7816 */ /* 0x000fe200000000dd */
[----:B------:R-:W-:Y:S01]  /*fdf0*/  @!P6 HFMA2.BF16_V2 R29, -RZ.H0_H0, RZ.H0_H0, -R228.H0_H0 ;  /* 0x200000ffff1de231 */ /* 0x000fe200003409e4 */
[----:B------:R-:W-:-:S05]  /*fe00*/  PRMT R223, R224, 0x7632, R223 ;  /* 0x00007632e0df7816 */ /* 0x000fca00000000df */
[----:B------:R-:W-:Y:S01]  /*fe10*/  MUFU.EX2 R239, R239 ;  /* 0x000000ef00ef7308 */ /* 0x000fe20000000800 */
[C---:B------:R-:W-:Y:S01]  /*fe20*/  PRMT R227, R228.reuse, 0x7632, R227 ;  /* 0x00007632e4e37816 */ /* 0x040fe200000000e3 */
[----:B------:R-:W-:Y:S01]  /*fe30*/  @!P3 HFMA2.BF16_V2 R28, -RZ.H0_H0, RZ.H0_H0, -R221.H0_H0 ;  /* 0x200000ffff1cb231 */ /* 0x000fe200003409dd */
[----:B------:R-:W-:Y:S01]  /*fe40*/  LOP3.LUT R249, R249, UR36, R186, 0x96, !PT ;  /* 0x00000024f9f97c12 */ /* 0x000fe2000f8e96ba */
[----:B------:R-:W-:Y:S01]  /*fe50*/  @!P2 HFMA2.BF16_V2 R23, -RZ.H0_H0, RZ.H0_H0, -R224.H0_H0 ;  /* 0x200000ffff17a231 */ /* 0x000fe200003409e0 */
[----:B------:R-:W-:Y:S01]  /*fe60*/  PRMT R30, R228, 0x5410, R227 ;  /* 0x00005410e41e7816 */ /* 0x000fe200000000e3 */
[----:B------:R-:W-:Y:S01]  /*fe70*/  @!P1 HFMA2.BF16_V2 R22, -RZ.H0_H0, RZ.H0_H0, -R223.H0_H0 ;  /* 0x200000ffff169231 */ /* 0x000fe200003409df */
[----:B------:R-:W-:Y:S01]  /*fe80*/  @!P6 PRMT R228, R29, 0x5410, RZ ;  /* 0x000054101de4e816 */ /* 0x000fe200000000ff */
[-C--:B------:R-:W-:Y:S01]  /*fe90*/  FMUL.FTZ R138, R138, R215.reuse ;  /* 0x000000d78a8a7220 */ /* 0x080fe20000410000 */
[----:B------:R-:W-:Y:S01]  /*fea0*/  PRMT R29, R222, 0x5410, R221 ;  /* 0x00005410de1d7816 */ /* 0x000fe200000000dd */
[-C--:B------:R-:W-:Y:S01]  /*feb0*/  FMUL.FTZ R139, R139, R215.reuse ;  /* 0x000000d78b8b7220 */ /* 0x080fe20000410000 */
[----:B------:R-:W-:Y:S01]  /*fec0*/  @!P3 PRMT R221, R28, 0x5410, RZ ;  /* 0x000054101cddb816 */ /* 0x000fe200000000ff */
[----:B------:R-:W-:Y:S01]  /*fed0*/  @!P5 HFMA2.BF16_V2 R169, -RZ.H0_H0, RZ.H0_H0, -R227.H0_H0 ;  /* 0x200000ffffa9d231 */ /* 0x000fe200003409e3 */
[----:B------:R-:W-:Y:S01]  /*fee0*/  PRMT R28, R224, 0x5410, R223 ;  /* 0x00005410e01c7816 */ /* 0x000fe200000000df */
[-C--:B------:R-:W-:Y:S01]  /*fef0*/  FMUL.FTZ R142, R142, R215.reuse ;  /* 0x000000d78e8e7220 */ /* 0x080fe20000410000 */
[----:B------:R-:W-:Y:S01]  /*ff00*/  @!P2 PRMT R224, R23, 0x5410, RZ ;  /* 0x0000541017e0a816 */ /* 0x000fe200000000ff */
[----:B------:R-:W-:Y:S01]  /*ff10*/  FMUL.FTZ R143, R143, R215 ;  /* 0x000000d78f8f7220 */ /* 0x000fe20000410000 */
[----:B------:R-:W-:Y:S01]  /*ff20*/  @!P1 PRMT R223, R22, 0x5410, RZ ;  /* 0x0000541016df9816 */ /* 0x000fe200000000ff */
[----:B------:R-:W-:-:S04]  /*ff30*/  IMAD.WIDE.U32 R22, R218, -0x326172a9, RZ ;  /* 0xcd9e8d57da167825 */ /* 0x000fc800078e00ff */
[----:B------:R-:W-:Y:S01]  /*ff40*/  @!P4 HFMA2.BF16_V2 R168, -RZ.H0_H0, RZ.H0_H0, -R222.H0_H0 ;  /* 0x200000ffffa8c231 */ /* 0x000fe200003409de */
[----:B------:R-:W-:Y:S01]  /*ff50*/  @!P5 PRMT R227, R169, 0x5410, RZ ;  /* 0x00005410a9e3d816 */ /* 0x000fe200000000ff */
[----:B------:R-:W-:Y:S01]  /*ff60*/  FADD.FTZ R233, R233, R232 ;  /* 0x000000e8e9e97221 */ /* 0x000fe20000010000 */
[-C--:B------:R-:W-:Y:S01]  /*ff70*/  FMUL.FTZ R146, R146, R215.reuse ;  /* 0x000000d792927220 */ /* 0x080fe20000410000 */
[----:B------:R-:W-:Y:S01]  /*ff80*/  LOP3.LUT R169, R23, UR27, R21, 0x96, !PT ;  /* 0x0000001b17a97c12 */ /* 0x000fe2000f8e9615 */
[-C--:B------:R-:W-:Y:S01]  /*ff90*/  FMUL.FTZ R147, R147, R215.reuse ;  /* 0x000000d793937220 */ /* 0x080fe20000410000 */
[----:B------:R-:W-:Y:S01]  /*ffa0*/  LOP3.LUT R218, R19, UR9, R22, 0x96, !PT ;  /* 0x0000000913da7c12 */ /* 0x000fe2000f8e9616 */
[----:B------:R-:W-:Y:S01]  /*ffb0*/  FMUL.FTZ R150, R150, R215 ;  /* 0x000000d796967220 */ /* 0x000fe20000410000 */
[----:B------:R-:W-:Y:S01]  /*ffc0*/  @!P4 PRMT R222, R168, 0x5410, RZ ;  /* 0x00005410a8dec816 */ /* 0x000fe200000000ff */
[----:B------:R-:W-:Y:S01]  /*ffd0*/  FADD.FTZ R168, R242, R233 ;  /* 0x000000e9f2a87221 */ /* 0x000fe20000010000 */
[----:B------:R-:W-:-:S04]  /*ffe0*/  IMAD.WIDE.U32 R232, R169, -0x2daee0ad, RZ ;  /* 0xd2511f53a9e87825 */ /* 0x000fc800078e00ff */
[-C--:B------:R-:W-:Y:S01]  /*fff0*/  FMUL.FTZ R151, R151, R215.reuse ;  /* 0x000000d797977220 */ /* 0x080fe20000410000 */
[-C--:B------:R-:W-:Y:S01]  /*10000*/  FMUL.FTZ R154, R154, R215.reuse ;  /* 0x000000d79a9a7220 */ /* 0x080fe20000410000 */
[----:B------:R-:W-:Y:S01]  /*10010*/  FMUL.FTZ R155, R155, R215 ;  /* 0x000000d79b9b7220 */ /* 0x000fe20000410000 */
[----:B------:R-:W-:-:S04]  /*10020*/  IMAD.WIDE.U32 R10, R218, -0x2daee0ad, RZ ;  /* 0xd2511f53da0a7825 */ /* 0x000fc800078e00ff */
[----:B------:R-:W-:Y:S01]  /*10030*/  FADD.FTZ R243, R243, R250 ;  /* 0x000000faf3f37221 */ /* 0x000fe20000010000 */
[----:B------:R-:W-:Y:S01]  /*10040*/  LOP3.LUT R169, R233, UR11, R20, 0x96, !PT ;  /* 0x0000000be9a97c12 */ /* 0x000fe2000f8e9614 */
[-C--:B------:R-:W-:Y:S01]  /*10050*/  FMUL.FTZ R158, R158, R215.reuse ;  /* 0x000000d79e9e7220 */ /* 0x080fe20000410000 */
[----:B------:R-:W-:Y:S01]  /*10060*/  FMUL.FTZ R159, R159, R215 ;  /* 0x000000d79f9f7220 */ /* 0x000fe20000410000 */
[----:B------:R-:W-:Y:S01]  /*10070*/  LOP3.LUT R218, R11, UR36, R232, 0x96, !PT ;  /* 0x000000240bda7c12 */ /* 0x000fe2000f8e96e8 */
[----:B------:R-:W-:Y:S01]  /*10080*/  FADD.FTZ R178, R178, R243 ;  /* 0x000000f3b2b27221 */ /* 0x000fe20000010000 */
        /* <DEDUP_REMOVED lines=28> */
[-C--:B------:R-:W-:Y:S01]  /*10250*/  FMUL.FTZ R67, R67, R215.reuse ;  /* 0x000000d743437220 */ /* 0x080fe20000410000 */
[----:B------:R-:W-:Y:S01]  /*10260*/  LOP3.LUT R169, R233, UR4, R10, 0x96, !PT ;  /* 0x00000004e9a97c12 */ /* 0x000fe2000f8e960a */
[-C--:B------:R-:W-:Y:S01]  /*10270*/  FMUL.FTZ R70, R70, R215.reuse ;  /* 0x000000d746467220 */ /* 0x080fe20000410000 */
[-C--:B------:R-:W-:Y:S01]  /*10280*/  FMUL.FTZ R71, R71, R215.reuse ;  /* 0x000000d747477220 */ /* 0x080fe20000410000 */
[-C--:B------:R-:W-:Y:S01]  /*10290*/  FMUL.FTZ R74, R74, R215.reuse ;  /* 0x000000d74a4a7220 */ /* 0x080fe20000410000 */
[----:B------:R-:W-:Y:S01]  /*102a0*/  LOP3.LUT R218, R169, 0xff, RZ, 0xc0, !PT ;  /* 0x000000ffa9da7812 */ /* 0x000fe200078ec0ff */
[-C--:B------:R-:W-:Y:S01]  /*102b0*/  FMUL.FTZ R75, R75, R215.reuse ;  /* 0x000000d74b4b7220 */ /* 0x080fe20000410000 */
[-C--:B------:R-:W-:Y:S01]  /*102c0*/  FMUL.FTZ R78, R78, R215.reuse ;  /* 0x000000d74e4e7220 */ /* 0x080fe20000410000 */
[-C--:B------:R-:W-:Y:S01]  /*102d0*/  FMUL.FTZ R79, R79, R215.reuse ;  /* 0x000000d74f4f7220 */ /* 0x080fe20000410000 */
[----:B------:R-:W-:Y:S01]  /*102e0*/  ISETP.LE.U32.AND P3, PT, R218, UR14, PT ;  /* 0x0000000eda007c0c */ /* 0x000fe2000bf63070 */
[-C--:B------:R-:W-:Y:S01]  /*102f0*/  FMUL.FTZ R82, R82, R215.reuse ;  /* 0x000000d752527220 */ /* 0x080fe20000410000 */
[----:B------:R-:W-:Y:S01]  /*10300*/  LOP3.LUT R218, R169, 0xffff, RZ, 0xc0, !PT ;  /* 0x0000ffffa9da7812 */ /* 0x000fe200078ec0ff */
[-C--:B------:R-:W-:Y:S01]  /*10310*/  FMUL.FTZ R83, R83, R215.reuse ;  /* 0x000000d753537220 */ /* 0x080fe20000410000 */
[-C--:B------:R-:W-:Y:S01]  /*10320*/  FMUL.FTZ R86, R86, R215.reuse ;  /* 0x000000d756567220 */ /* 0x080fe20000410000 */
[-C--:B------:R-:W-:Y:S01]  /*10330*/  FMUL.FTZ R87, R87, R215.reuse ;  /* 0x000000d757577220 */ /* 0x080fe20000410000 */
[----:B------:R-:W-:Y:S01]  /*10340*/  SHF.R.U32.HI R218, RZ, 0x8, R218 ;  /* 0x00000008ffda7819 */ /* 0x000fe200000116da */
        /* <DEDUP_REMOVED lines=9> */
[--C-:B------:R-:W-:Y:S01]  /*103e0*/  SHF.R.U32.HI R218, RZ, 0x10, R169.reuse ;  /* 0x00000010ffda7819 */ /* 0x100fe200000116a9 */
[-C--:B------:R-:W-:Y:S01]  /*103f0*/  FMUL.FTZ R103, R103, R215.reuse ;  /* 0x000000d767677220 */ /* 0x080fe20000410000 */
[-C--:B------:R-:W-:Y:S01]  /*10400*/  FMUL.FTZ R106, R106, R215.reuse ;  /* 0x000000d76a6a7220 */ /* 0x080fe20000410000 */
[-C--:B------:R-:W-:Y:S01]  /*10410*/  FMUL.FTZ R107, R107, R215.reuse ;  /* 0x000000d76b6b7220 */ /* 0x080fe20000410000 */
[----:B------:R-:W-:Y:S01]  /*10420*/  LOP3.LUT R218, R218, 0xff, RZ, 0xc0, !PT ;  /* 0x000000ffdada7812 */ /* 0x000fe200078ec0ff */
[-C--:B------:R-:W-:Y:S01]  /*10430*/  FMUL.FTZ R110, R110, R215.reuse ;  /* 0x000000d76e6e7220 */ /* 0x080fe20000410000 */
[----:B------:R-:W-:Y:S01]  /*10440*/  SHF.R.U32.HI R169, RZ, 0x18, R169 ;  /* 0x00000018ffa97819 */ /* 0x000fe200000116a9 */
[-C--:B------:R-:W-:Y:S01]  /*10450*/  FMUL.FTZ R111, R111, R215.reuse ;  /* 0x000000d76f6f7220 */ /* 0x080fe20000410000 */
[----:B------:R-:W-:Y:S01]  /*10460*/  ISETP.LE.U32.AND P6, PT, R218, UR14, PT ;  /* 0x0000000eda007c0c */ /* 0x000fe2000bfc3070 */
[-C--:B------:R-:W-:Y:S01]  /*10470*/  FMUL.FTZ R114, R114, R215.reuse ;  /* 0x000000d772727220 */ /* 0x080fe20000410000 */
[C---:B------:R-:W-:Y:S01]  /*10480*/  LOP3.LUT R218, R232.reuse, 0xff, RZ, 0xc0, !PT ;  /* 0x000000ffe8da7812 */ /* 0x040fe200078ec0ff */
[-C--:B------:R-:W-:Y:S01]  /*10490*/  FMUL.FTZ R115, R115, R215.reuse ;  /* 0x000000d773737220 */ /* 0x080fe20000410000 */
[----:B------:R-:W-:Y:S01]  /*104a0*/  LOP3.LUT R220, R232, 0xffff, RZ, 0xc0, !PT ;  /* 0x0000ffffe8dc7812 */ /* 0x000fe200078ec0ff */
[-C--:B------:R-:W-:Y:S01]  /*104b0*/  FMUL.FTZ R118, R118, R215.reuse ;  /* 0x000000d776767220 */ /* 0x080fe20000410000 */
[----:B------:R-:W-:Y:S01]  /*104c0*/  ISETP.LE.U32.AND P2, PT, R218, UR14, PT ;  /* 0x0000000eda007c0c */ /* 0x000fe2000bf43070 */
[-C--:B------:R-:W-:Y:S01]  /*104d0*/  FMUL.FTZ R119, R119, R215.reuse ;  /* 0x000000d777777220 */ /* 0x080fe20000410000 */
[----:B------:R-:W-:Y:S01]  /*104e0*/  ISETP.LE.U32.AND P4, PT, R169, UR14, PT ;  /* 0x0000000ea9007c0c */ /* 0x000fe2000bf83070 */
[-C--:B------:R-:W-:Y:S01]  /*104f0*/  FMUL.FTZ R122, R122, R215.reuse ;  /* 0x000000d77a7a7220 */ /* 0x080fe20000410000 */
[--C-:B------:R-:W-:Y:S01]  /*10500*/  SHF.R.U32.HI R218, RZ, 0x18, R232.reuse ;  /* 0x00000018ffda7819 */ /* 0x100fe200000116e8 */
[----:B------:R-:W-:Y:S01]  /*10510*/  MUFU.EX2 R169, R217 ;  /* 0x000000d900a97308 */ /* 0x000fe20000000800 */
[----:B------:R-:W-:Y:S01]  /*10520*/  SHF.R.U32.HI R233, RZ, 0x10, R232 ;  /* 0x00000010ffe97819 */ /* 0x000fe200000116e8 */
[-C--:B------:R-:W-:Y:S01]  /*10530*/  FMUL.FTZ R123, R123, R215.reuse ;  /* 0x000000d77b7b7220 */ /* 0x080fe20000410000 */
[-C--:B------:R-:W-:Y:S01]  /*10540*/  FMUL.FTZ R126, R126, R215.reuse ;  /* 0x000000d77e7e7220 */ /* 0x080fe20000410000 */
[-C--:B------:R-:W-:Y:S01]  /*10550*/  FMUL.FTZ R127, R127, R215.reuse ;  /* 0x000000d77f7f7220 */ /* 0x080fe20000410000 */
[-C--:B------:R-:W-:Y:S01]  /*10560*/  FMUL.FTZ R130, R130, R215.reuse ;  /* 0x000000d782827220 */ /* 0x080fe20000410000 */
[-C--:B------:R-:W-:Y:S01]  /*10570*/  FMUL.FTZ R131, R131, R215.reuse ;  /* 0x000000d783837220 */ /* 0x080fe20000410000 */
[-C--:B------:R-:W-:Y:S01]  /*10580*/  FMUL.FTZ R134, R134, R215.reuse ;  /* 0x000000d786867220 */ /* 0x080fe20000410000 */
[----:B------:R-:W1:Y:S01]  /*10590*/  MUFU.EX2 R232, R216 ;  /* 0x000000d800e87308 */ /* 0x000e620000000800 */
[----:B------:R-:W-:Y:S01]  /*105a0*/  ISETP.LE.U32.AND P1, PT, R218, UR14, PT ;  /* 0x0000000eda007c0c */ /* 0x000fe2000bf23070 */
[----:B------:R-:W-:Y:S01]  /*105b0*/  FMUL.FTZ R135, R135, R215 ;  /* 0x000000d787877220 */ /* 0x000fe20000410000 */
[----:B------:R-:W-:-:S05]  /*105c0*/  LOP3.LUT R233, R233, 0xff, RZ, 0xc0, !PT ;  /* 0x000000ffe9e97812 */ /* 0x000fca00078ec0ff */
[----:B------:R-:W-:Y:S08]  /*105d0*/  MUFU.EX2 R240, R240 ;  /* 0x000000f000f07308 */ /* 0x000ff00000000800 */
[----:B------:R-:W-:Y:S01]  /*105e0*/  MUFU.EX2 R238, R238 ;  /* 0x000000ee00ee7308 */ /* 0x000fe20000000800 */
[----:B-1----:R-:W-:-:S07]  /*105f0*/  F2FP.BF16.F32.PACK_AB R218, R232, R169 ;  /* 0x000000a9e8da723e */ /* 0x002fce00000010ff */
[----:B------:R-:W-:Y:S01]  /*10600*/  MUFU.EX2 R235, R235 ;  /* 0x000000eb00eb7308 */ /* 0x000fe20000000800 */
[----:B------:R-:W-:Y:S01]  /*10610*/  PRMT R217, R218, 0x7632, R217 ;  /* 0x00007632dad97816 */ /* 0x000fe200000000d9 */
[----:B------:R-:W-:Y:S02]  /*10620*/  @!P3 HFMA2.BF16_V2 R167, -RZ.H0_H0, RZ.H0_H0, -R218.H0_H0 ;  /* 0x200000ffffa7b231 */ /* 0x000fe400003409da */
[----:B------:R-:W-:Y:S01]  /*10630*/  FADD.FTZ R216, R171, R178 ;  /* 0x000000b2abd87221 */ /* 0x000fe20000010000 */
[----:B------:R-:W-:-:S03]  /*10640*/  SHF.R.U32.HI R220, RZ, 0x8, R220 ;  /* 0x00000008ffdc7819 */ /* 0x000fc600000116dc */
[----:B------:R-:W-:Y:S01]  /*10650*/  MUFU.EX2 R236, R236 ;  /* 0x000000ec00ec7308 */ /* 0x000fe20000000800 */
[----:B------:R-:W-:Y:S01]  /*10660*/  @!P5 HFMA2.BF16_V2 R166, -RZ.H0_H0, RZ.H0_H0, -R217.H0_H0 ;  /* 0x200000ffffa6d231 */ /* 0x000fe200003409d9 */
[----:B------:R-:W-:-:S06]  /*10670*/  PRMT R171, R218, 0x5410, R217 ;  /* 0x00005410daab7816 */ /* 0x000fcc00000000d9 */
[----:B------:R-:W-:Y:S01]  /*10680*/  MUFU.EX2 R237, R237 ;  /* 0x000000ed00ed7308 */ /* 0x000fe20000000800 */
[----:B------:R-:W-:-:S07]  /*10690*/  @!P3 PRMT R218, R167, 0x5410, RZ ;  /* 0x00005410a7dab816 */ /* 0x000fce00000000ff */
[----:B------:R-:W-:Y:S01]  /*106a0*/  MUFU.EX2 R234, R234 ;  /* 0x000000ea00ea7308 */ /* 0x000fe20000000800 */
[----:B------:R-:W-:Y:S01]  /*106b0*/  ISETP.LE.U32.AND P3, PT, R233, UR14, PT ;  /* 0x0000000ee9007c0c */ /* 0x000fe2000bf63070 */
[----:B------:R1:W-:Y:S01]  /*106c0*/  STG.E.U16 desc[UR28][R16.64+-0xfe], R245 ;  /* 0xffff02f510007986 */ /* 0x0003e2000c10151c */
[----:B------:R-:W-:Y:S02]  /*106d0*/  @!P5 PRMT R217, R166, 0x5410, RZ ;  /* 0x00005410a6d9d816 */ /* 0x000fe400000000ff */
[----:B------:R-:W-:Y:S01]  /*106e0*/  LOP3.LUT R220, R220, 0xffff, RZ, 0xc0, !PT ;  /* 0x0000ffffdcdc7812 */ /* 0x000fe200078ec0ff */
[----:B------:R2:W5:Y:S02]  /*106f0*/  LDL.LU.64 R188, [R1+0x78] ;  /* 0x0000780001bc7983 */ /* 0x0005640000300a00 */
[----:B------:R-:W-:Y:S01]  /*10700*/  MUFU.EX2 R166, R183 ;  /* 0x000000b700a67308 */ /* 0x000fe20000000800 */
[----:B------:R-:W-:Y:S01]  /*10710*/  ISETP.LE.U32.AND P5, PT, R220, UR14, PT ;  /* 0x0000000edc007c0c */ /* 0x000fe2000bfa3070 */
[----:B------:R-:W-:Y:S01]  /*10720*/  IMAD.WIDE.U32 R10, R219, -0x2daee0ad, RZ ;  /* 0xd2511f53db0a7825 */ /* 0x000fe200078e00ff */
[----:B------:R-:W-:-:S03]  /*10730*/  F2FP.BF16.F32.PACK_AB R220, R184, R185 ;  /* 0x000000b9b8dc723e */ /* 0x000fc600000010ff */
[----:B------:R-:W-:Y:S01]  /*10740*/  FADD.FTZ R216, R170, R216 ;  /* 0x000000d8aad87221 */ /* 0x000fe20000010000 */
[----:B------:R-:W-:Y:S01]  /*10750*/  LOP3.LUT R250, R187, UR11, R20, 0x96, !PT ;  /* 0x0000000bbbfa7c12 */ /* 0x000fe2000f8e9614 */
[----:B------:R-:W-:Y:S01]  /*10760*/  FADD.FTZ R215, R177, R168 ;  /* 0x000000a8b1d77221 */ /* 0x000fe20000010000 */
[----:B------:R-:W3:Y:S01]  /*10770*/  MUFU.EX2 R233, R182 ;  /* 0x000000b600e97308 */ /* 0x000ee20000000800 */
[----:B------:R-:W-:Y:S01]  /*10780*/  PRMT R219, R220, 0x7632, R219 ;  /* 0x00007632dcdb7816 */ /* 0x000fe200000000db */
[----:B------:R-:W-:Y:S01]  /*10790*/  STG.E.U16 desc[UR28][R16.64+-0x100], R246 ;  /* 0xffff00f610007986 */ /* 0x000fe2000c10151c */
[----:B------:R-:W-:-:S03]  /*107a0*/  LOP3.LUT R243, R11, UR35, R242, 0x96, !PT ;  /* 0x000000230bf37c12 */ /* 0x000fc6000f8e96f2 */
[----:B------:R-:W-:Y:S01]  /*107b0*/  @!P4 HFMA2.BF16_V2 R165, -RZ.H0_H0, RZ.H0_H0, -R219.H0_H0 ;  /* 0x200000ffffa5c231 */ /* 0x000fe200003409db */
[----:B------:R-:W-:Y:S01]  /*107c0*/  LOP3.LUT R21, R23, UR27, R21, 0x96, !PT ;  /* 0x0000001b17157c12 */ /* 0x000fe2000f8e9615 */
[----:B------:R-:W4:Y:S01]  /*107d0*/  MUFU.EX2 R242, R181 ;  /* 0x000000b500f27308 */ /* 0x000f220000000800 */
[----:B------:R-:W-:Y:S01]  /*107e0*/  PRMT R170, R220, 0x5410, R219 ;  /* 0x00005410dcaa7816 */ /* 0x000fe200000000db */
[----:B------:R2:W5:Y:S01]  /*107f0*/  LDL.LU.64 R12, [R1+0x70] ;  /* 0x00007000010c7983 */ /* 0x0005620000300a00 */
[----:B------:R-:W-:Y:S02]  /*10800*/  @!P4 PRMT R219, R165, 0x5410, RZ ;  /* 0x00005410a5dbc816 */ /* 0x000fe400000000ff */
[----:B------:R-:W-:Y:S02]  /*10810*/  SHF.R.U32.HI R165, RZ, 0x10, R243 ;  /* 0x00000010ffa57819 */ /* 0x000fe400000116f3 */
[----:B---3--:R-:W-:Y:S01]  /*10820*/  F2FP.BF16.F32.PACK_AB R187, R233, R166 ;  /* 0x000000a6e9bb723e */ /* 0x008fe200000010ff */
[----:B------:R-:W-:-:S03]  /*10830*/  @!P6 HFMA2.BF16_V2 R164, -RZ.H0_H0, RZ.H0_H0, -R220.H0_H0 ;  /* 0x200000ffffa4e231 */ /* 0x000fc600003409dc */
[----:B------:R-:W-:Y:S02]  /*10840*/  PRMT R186, R187, 0x7632, R186 ;  /* 0x00007632bbba7816 */ /* 0x000fe400000000ba */
[----:B------:R-:W-:Y:S01]  /*10850*/  LOP3.LUT R165, R165, 0xff, RZ, 0xc0, !PT ;  /* 0x000000ffa5a57812 */ /* 0x000fe200078ec0ff */
[----:B------:R-:W-:Y:S01]  /*10860*/  @!P2 HFMA2.BF16_V2 R35, -RZ.H0_H0, RZ.H0_H0, -R187.H0_H0 ;  /* 0x200000ffff23a231 */ /* 0x000fe200003409bb */
[----:B------:R-:W-:Y:S01]  /*10870*/  @!P6 PRMT R220, R164, 0x5410, RZ ;  /* 0x00005410a4dce816 */ /* 0x000fe200000000ff */
[----:B------:R-:W-:Y:S01]  /*10880*/  @!P5 HFMA2.BF16_V2 R34, -RZ.H0_H0, RZ.H0_H0, -R186.H0_H0 ;  /* 0x200000ffff22d231 */ /* 0x000fe200003409ba */
[----:B------:R-:W-:Y:S01]  /*10890*/  ISETP.LE.U32.AND P6, PT, R165, UR14, PT ;  /* 0x0000000ea5007c0c */ /* 0x000fe2000bfc3070 */
[----:B------:R-:W-:Y:S01]  /*108a0*/  FADD.FTZ R165, R169, R216 ;  /* 0x000000d8a9a57221 */ /* 0x000fe20000010000 */
[----:B------:R-:W-:Y:S02]  /*108b0*/  PRMT R169, R187, 0x5410, R186 ;  /* 0x00005410bba97816 */ /* 0x000fe400000000ba */
[----:B----4-:R-:W-:-:S02]  /*108c0*/  F2FP.BF16.F32.PACK_AB R216, R239, R242 ;  /* 0x000000f2efd8723e */ /* 0x010fc400000010ff */
[----:B------:R-:W-:Y:S02]  /*108d0*/  @!P2 PRMT R187, R35, 0x5410, RZ ;  /* 0x0000541023bba816 */ /* 0x000fe400000000ff */
[----:B------:R-:W-:Y:S02]  /*108e0*/  @!P5 PRMT R186, R34, 0x5410, RZ ;  /* 0x0000541022bad816 */ /* 0x000fe400000000ff */
[C---:B------:R-:W-:Y:S02]  /*108f0*/  LOP3.LUT R35, R243.reuse, 0xff, RZ, 0xc0, !PT ;  /* 0x000000fff3237812 */ /* 0x040fe400078ec0ff */
[----:B------:R-:W-:Y:S01]  /*10900*/  SHF.R.U32.HI R34, RZ, 0x18, R243 ;  /* 0x00000018ff227819 */ /* 0x000fe200000116f3 */
[----:B------:R-:W-:Y:S01]  /*10910*/  FADD.FTZ R176, R176, R215 ;  /* 0x000000d7b0b07221 */ /* 0x000fe20000010000 */
[----:B------:R-:W-:Y:S01]  /*10920*/  LOP3.LUT R243, R243, 0xffff, RZ, 0xc0, !PT ;  /* 0x0000fffff3f37812 */ /* 0x000fe200078ec0ff */
[----:B------:R-:W-:Y:S01]  /*10930*/  @!P3 HFMA2.BF16_V2 R32, -RZ.H0_H0, RZ.H0_H0, -R216.H0_H0 ;  /* 0x200000ffff20b231 */ /* 0x000fe200003409d8 */
[----:B------:R-:W-:-:S02]  /*10940*/  LOP3.LUT R168, R10, 0xff, RZ, 0xc0, !PT ;  /* 0x000000ff0aa87812 */ /* 0x000fc400078ec0ff */
[----:B------:R-:W-:Y:S02]  /*10950*/  PRMT R215, R216, 0x7632, R215 ;  /* 0x00007632d8d77816 */ /* 0x000fe400000000d7 */
[----:B------:R-:W-:Y:S02]  /*10960*/  SHF.R.U32.HI R243, RZ, 0x8, R243 ;  /* 0x00000008fff37819 */ /* 0x000fe400000116f3 */
[----:B------:R-:W-:Y:S02]  /*10970*/  ISETP.LE.U32.AND P4, PT, R168, UR14, PT ;  /* 0x0000000ea8007c0c */ /* 0x000fe4000bf83070 */
[----:B------:R-:W-:Y:S02]  /*10980*/  PRMT R168, R216, 0x5410, R215 ;  /* 0x00005410d8a87816 */ /* 0x000fe400000000d7 */
[----:B------:R-:W-:Y:S01]  /*10990*/  @!P3 PRMT R216, R32, 0x5410, RZ ;  /* 0x0000541020d8b816 */ /* 0x000fe200000000ff */
[----:B------:R-:W-:Y:S01]  /*109a0*/  FADD.FTZ R185, R185, R176 ;  /* 0x000000b0b9b97221 */ /* 0x000fe20000010000 */
[----:B------:R-:W-:Y:S01]  /*109b0*/  LOP3.LUT R32, R243, 0xffff, RZ, 0xc0, !PT ;  /* 0x0000fffff3207812 */ /* 0x000fe200078ec0ff */
[----:B------:R-:W3:Y:S01]  /*109c0*/  MUFU.EX2 R176, R180 ;  /* 0x000000b400b07308 */ /* 0x000ee20000000800 */
[----:B------:R-:W-:-:S02]  /*109d0*/  ISETP.LE.U32.AND P2, PT, R35, UR14, PT ;  /* 0x0000000e23007c0c */ /* 0x000fc4000bf43070 */
[----:B------:R-:W-:Y:S01]  /*109e0*/  ISETP.LE.U32.AND P3, PT, R32, UR14, PT ;  /* 0x0000000e20007c0c */ /* 0x000fe2000bf63070 */
[----:B------:R-:W-:Y:S01]  /*109f0*/  @!P1 HFMA2.BF16_V2 R33, -RZ.H0_H0, RZ.H0_H0, -R215.H0_H0 ;  /* 0x200000ffff219231 */ /* 0x000fe200003409d7 */
[----:B------:R-:W-:Y:S02]  /*10a00*/  F2FP.BF16.F32.PACK_AB R183, R238, R240 ;  /* 0x000000f0eeb7723e */ /* 0x000fe400000010ff */
[--C-:B------:R-:W-:Y:S02]  /*10a10*/  SHF.R.U32.HI R177, RZ, 0x18, R10.reuse ;  /* 0x00000018ffb17819 */ /* 0x100fe4000001160a */
[----:B------:R-:W-:Y:S02]  /*10a20*/  SHF.R.U32.HI R167, RZ, 0x10, R10 ;  /* 0x00000010ffa77819 */ /* 0x000fe4000001160a */
[----:B------:R-:W-:Y:S02]  /*10a30*/  PRMT R182, R183, 0x7632, R182 ;  /* 0x00007632b7b67816 */ /* 0x000fe400000000b6 */
[----:B------:R-:W-:Y:S01]  /*10a40*/  @!P1 PRMT R215, R33, 0x5410, RZ ;  /* 0x0000541021d79816 */ /* 0x000fe200000000ff */
[----:B------:R-:W-:Y:S01]  /*10a50*/  @!P2 HFMA2.BF16_V2 R27, -RZ.H0_H0, RZ.H0_H0, -R183.H0_H0 ;  /* 0x200000ffff1ba231 */ /* 0x000fe200003409b7 */
[----:B------:R-:W-:-:S02]  /*10a60*/  LOP3.LUT R178, R10, 0xffff, RZ, 0xc0, !PT ;  /* 0x0000ffff0ab27812 */ /* 0x000fc400078ec0ff */
[----:B------:R-:W-:Y:S01]  /*10a70*/  ISETP.LE.U32.AND P1, PT, R177, UR14, PT ;  /* 0x0000000eb1007c0c */ /* 0x000fe2000bf23070 */
[----:B------:R-:W-:Y:S01]  /*10a80*/  @!P3 HFMA2.BF16_V2 R26, -RZ.H0_H0, RZ.H0_H0, -R182.H0_H0 ;  /* 0x200000ffff1ab231 */ /* 0x000fe200003409b6 */
[----:B------:R-:W-:Y:S02]  /*10a90*/  LOP3.LUT R32, R167, 0xff, RZ, 0xc0, !PT ;  /* 0x000000ffa7207812 */ /* 0x000fe400078ec0ff */
[----:B---3--:R-:W-:Y:S01]  /*10aa0*/  F2FP.BF16.F32.PACK_AB R181, R176, R235 ;  /* 0x000000ebb0b5723e */ /* 0x008fe200000010ff */
[----:B------:R-:W-:Y:S01]  /*10ab0*/  FADD.FTZ R33, R232, R165 ;  /* 0x000000a5e8217221 */ /* 0x000fe20000010000 */
[----:B------:R-:W-:Y:S02]  /*10ac0*/  PRMT R167, R183, 0x5410, R182 ;  /* 0x00005410b7a77816 */ /* 0x000fe400000000b6 */
[----:B------:R-:W-:Y:S01]  /*10ad0*/  ISETP.LE.U32.AND P5, PT, R34, UR14, PT ;  /* 0x0000000e22007c0c */ /* 0x000fe2000bfa3070 */
[----:B------:R-:W-:Y:S01]  /*10ae0*/  IMAD.U32 R243, RZ, RZ, UR20 ;  /* 0x00000014fff37e24 */ /* 0x000fe2000f8e00ff */
[----:B------:R-:W-:Y:S01]  /*10af0*/  @!P2 PRMT R183, R27, 0x5410, RZ ;  /* 0x000054101bb7a816 */ /* 0x000fe200000000ff */
[----:B------:R2:W5:Y:S01]  /*10b00*/  LDL.LU.64 R10, [R1+0x68] ;  /* 0x00006800010a7983 */ /* 0x0005620000300a00 */
[----:B------:R-:W-:-:S02]  /*10b10*/  SHF.R.U32.HI R178, RZ, 0x8, R178 ;  /* 0x00000008ffb27819 */ /* 0x000fc400000116b2 */
[----:B------:R-:W-:Y:S02]  /*10b20*/  ISETP.LE.U32.AND P2, PT, R32, UR14, PT ;  /* 0x0000000e20007c0c */ /* 0x000fe4000bf43070 */
[----:B------:R-:W-:Y:S02]  /*10b30*/  @!P3 PRMT R182, R26, 0x5410, RZ ;  /* 0x000054101ab6b816 */ /* 0x000fe400000000ff */
[----:B------:R-:W-:Y:S02]  /*10b40*/  LOP3.LUT R26, R178, 0xffff, RZ, 0xc0, !PT ;  /* 0x0000ffffb21a7812 */ /* 0x000fe400078ec0ff */
[----:B------:R-:W-:Y:S01]  /*10b50*/  PRMT R180, R181, 0x7632, R180 ;  /* 0x00007632b5b47816 */ /* 0x000fe200000000b4 */
[----:B------:R-:W3:Y:S01]  /*10b60*/  MUFU.EX2 R177, R179 ;  /* 0x000000b300b17308 */ /* 0x000ee20000000800 */
[----:B------:R-:W-:Y:S01]  /*10b70*/  ISETP.LE.U32.AND P3, PT, R26, UR14, PT ;  /* 0x0000000e1a007c0c */ /* 0x000fe2000bf63070 */
[----:B------:R-:W-:Y:S01]  /*10b80*/  FADD.FTZ R26, R166, R33 ;  /* 0x00000021a61a7221 */ /* 0x000fe20000010000 */
[----:B------:R-:W-:-:S04]  /*10b90*/  IMAD.WIDE.U32 R34, R250, -0x326172a9, RZ ;  /* 0xcd9e8d57fa227825 */ /* 0x000fc800078e00ff */
[----:B------:R-:W-:Y:S02]  /*10ba0*/  @!P1 HFMA2.BF16_V2 R4, -RZ.H0_H0, RZ.H0_H0, -R180.H0_H0 ;  /* 0x200000ffff049231 */ /* 0x000fe400003409b4 */
[----:B------:R-:W-:Y:S01]  /*10bb0*/  IMAD.WIDE.U32 R32, R249, -0x326172a9, RZ ;  /* 0xcd9e8d57f9207825 */ /* 0x000fe200078e00ff */
[----:B------:R-:W-:-:S03]  /*10bc0*/  PRMT R164, R181, 0x5410, R180 ;  /* 0x00005410b5a47816 */ /* 0x000fc600000000b4 */
[----:B------:R-:W-:Y:S01]  /*10bd0*/  @!P2 HFMA2.BF16_V2 R5, -RZ.H0_H0, RZ.H0_H0, -R181.H0_H0 ;  /* 0x200000ffff05a231 */ /* 0x000fe200003409b5 */
[----:B------:R-:W-:Y:S02]  /*10be0*/  @!P1 PRMT R180, R4, 0x5410, RZ ;  /* 0x0000541004b49816 */ /* 0x000fe400000000ff */
[----:B------:R-:W-:Y:S02]  /*10bf0*/  LOP3.LUT R4, R35, UR38, R18, 0x96, !PT ;  /* 0x0000002623047c12 */ /* 0x000fe4000f8e9612 */
[----:B------:R-:W-:Y:S01]  /*10c00*/  LOP3.LUT R34, R33, UR10, R34, 0x96, !PT ;  /* 0x0000000a21227c12 */ /* 0x000fe2000f8e9622 */
[----:B------:R-:W-:Y:S01]  /*10c10*/  FADD.FTZ R27, R184, R185 ;  /* 0x000000b9b81b7221 */ /* 0x000fe20000010000 */
[----:B------:R-:W-:Y:S01]  /*10c20*/  @!P2 PRMT R181, R5, 0x5410, RZ ;  /* 0x0000541005b5a816 */ /* 0x000fe200000000ff */
[----:B------:R-:W-:-:S04]  /*10c30*/  IMAD.WIDE.U32 R4, R4, -0x2daee0ad, RZ ;  /* 0xd2511f5304047825 */ /* 0x000fc800078e00ff */
[----:B------:R-:W-:-:S04]  /*10c40*/  IMAD.WIDE.U32 R34, R34, -0x2daee0ad, RZ ;  /* 0xd2511f5322227825 */ /* 0x000fc800078e00ff */
[----:B------:R-:W-:Y:S01]  /*10c50*/  FADD.FTZ R232, R242, R27 ;  /* 0x0000001bf2e87221 */ /* 0x000fe20000010000 */
[----:B---3--:R-:W-:Y:S01]  /*10c60*/  F2FP.BF16.F32.PACK_AB R179, R177, R236 ;  /* 0x000000ecb1b3723e */ /* 0x008fe200000010ff */
[----:B------:R-:W-:Y:S01]  /*10c70*/  IMAD.WIDE R242, R243, 0x2, R16 ;  /* 0x00000002f3f27825 */ /* 0x000fe200078e0210 */
[----:B------:R-:W-:Y:S02]  /*10c80*/  LOP3.LUT R248, R5, UR8, R248, 0x96, !PT ;  /* 0x0000000805f87c12 */ /* 0x000fe4000f8e96f8 */
[----:B-1----:R-:W-:Y:S02]  /*10c90*/  LOP3.LUT R245, R35, UR5, R4, 0x96, !PT ;  /* 0x0000000523f57c12 */ /* 0x002fe4000f8e9604 */
[----:B------:R-:W-:Y:S01]  /*10ca0*/  F2FP.BF16.F32.PACK_AB R185, R234, R237 ;  /* 0x000000edeab9723e */ /* 0x000fe200000010ff */
[----:B------:R1:W-:Y:S01]  /*10cb0*/  STG.E.U16 desc[UR28][R242.64+-0x100], R244 ;  /* 0xffff00f4f2007986 */ /* 0x0003e2000c10151c */
[----:B------:R-:W-:Y:S01]  /*10cc0*/  PRMT R178, R179, 0x7632, R178 ;  /* 0x00007632b3b27816 */ /* 0x000fe200000000b2 */
[----:B------:R-:W-:Y:S01]  /*10cd0*/  IMAD.WIDE.U32 R248, R248, -0x326172a9, RZ ;  /* 0xcd9e8d57f8f87825 */ /* 0x000fe200078e00ff */
[----:B------:R-:W-:-:S03]  /*10ce0*/  PRMT R184, R185, 0x7632, R184 ;  /* 0x00007632b9b87816 */ /* 0x000fc600000000b8 */
[----:B------:R-:W-:Y:S01]  /*10cf0*/  @!P3 HFMA2.BF16_V2 R6, -RZ.H0_H0, RZ.H0_H0, -R178.H0_H0 ;  /* 0x200000ffff06b231 */ /* 0x000fe200003409b2 */
[----:B------:R-:W-:Y:S01]  /*10d00*/  PRMT R165, R179, 0x5410, R178 ;  /* 0x00005410b3a57816 */ /* 0x000fe200000000b2 */
[----:B------:R-:W-:Y:S02]  /*10d10*/  @!P5 HFMA2.BF16_V2 R24, -RZ.H0_H0, RZ.H0_H0, -R184.H0_H0 ;  /* 0x200000ffff18d231 */ /* 0x000fe400003409b8 */
[----:B------:R-:W-:Y:S01]  /*10d20*/  @!P4 HFMA2.BF16_V2 R7, -RZ.H0_H0, RZ.H0_H0, -R179.H0_H0 ;  /* 0x200000ffff07c231 */ /* 0x000fe200003409b3 */
[----:B------:R-:W-:Y:S02]  /*10d30*/  @!P3 PRMT R178, R6, 0x5410, RZ ;  /* 0x0000541006b2b816 */ /* 0x000fe400000000ff */
[----:B------:R-:W-:Y:S02]  /*10d40*/  PRMT R166, R185, 0x5410, R184 ;  /* 0x00005410b9a67816 */ /* 0x000fe400000000b8 */
[----:B------:R-:W-:Y:S01]  /*10d50*/  @!P5 PRMT R184, R24, 0x5410, RZ ;  /* 0x0000541018b8d816 */ /* 0x000fe200000000ff */
[----:B-1----:R-:W-:-:S05]  /*10d60*/  IMAD.WIDE.U32 R244, R245, -0x326172a9, RZ ;  /* 0xcd9e8d57f5f47825 */ /* 0x002fca00078e00ff */
[----:B------:R-:W-:Y:S02]  /*10d70*/  LOP3.LUT R5, R245, UR4, R248, 0x96, !PT ;  /* 0x00000004f5057c12 */ /* 0x000fe4000f8e96f8 */
[----:B------:R-:W-:Y:S02]  /*10d80*/  @!P4 PRMT R179, R7, 0x5410, RZ ;  /* 0x0000541007b3c816 */ /* 0x000fe400000000ff */
[--C-:B------:R-:W-:Y:S02]  /*10d90*/  SHF.R.U32.HI R6, RZ, 0x10, R5.reuse ;  /* 0x00000010ff067819 */ /* 0x100fe40000011605 */
[C---:B------:R-:W-:Y:S02]  /*10da0*/  LOP3.LUT R7, R5.reuse, 0xffff, RZ, 0xc0, !PT ;  /* 0x0000ffff05077812 */ /* 0x040fe400078ec0ff */
[----:B------:R-:W-:Y:S02]  /*10db0*/  LOP3.LUT R4, R5, 0xff, RZ, 0xc0, !PT ;  /* 0x000000ff05047812 */ /* 0x000fe400078ec0ff */
[----:B------:R-:W-:-:S02]  /*10dc0*/  SHF.R.U32.HI R24, RZ, 0x18, R5 ;  /* 0x00000018ff187819 */ /* 0x000fc40000011605 */
[----:B------:R-:W-:-:S04]  /*10dd0*/  LOP3.LUT R5, R6, 0xff, RZ, 0xc0, !PT ;  /* 0x000000ff06057812 */ /* 0x000fc800078ec0ff */
[----:B------:R-:W-:Y:S02]  /*10de0*/  PRMT R24, R5, 0x5410, R24 ;  /* 0x0000541005187816 */ /* 0x000fe40000000018 */
[C---:B------:R-:W-:Y:S01]  /*10df0*/  LOP3.LUT R5, R244.reuse, 0xffff, RZ, 0xc0, !PT ;  /* 0x0000fffff4057812 */ /* 0x040fe200078ec0ff */
[----:B------:R-:W-:Y:S01]  /*10e00*/  @!P6 HFMA2.BF16_V2 R25, -RZ.H0_H0, RZ.H0_H0, -R185.H0_H0 ;  /* 0x200000ffff19e231 */ /* 0x000fe200003409b9 */
[----:B------:R-:W-:Y:S02]  /*10e10*/  LOP3.LUT R6, R244, 0xff, RZ, 0xc0, !PT ;  /* 0x000000fff4067812 */ /* 0x000fe400078ec0ff */
[----:B------:R-:W-:Y:S01]  /*10e20*/  SHF.R.U32.HI R5, RZ, 0x8, R5 ;  /* 0x00000008ff057819 */ /* 0x000fe20000011605 */
[----:B------:R-:W-:Y:S01]  /*10e30*/  FADD.FTZ R233, R233, R26 ;  /* 0x0000001ae9e97221 */ /* 0x000fe20000010000 */
[----:B------:R-:W-:Y:S02]  /*10e40*/  @!P6 PRMT R185, R25, 0x5410, RZ ;  /* 0x0000541019b9e816 */ /* 0x000fe400000000ff */
[----:B------:R-:W-:-:S02]  /*10e50*/  PRMT R6, R6, 0x5410, R5 ;  /* 0x0000541006067816 */ /* 0x000fc40000000005 */
[----:B------:R-:W-:Y:S02]  /*10e60*/  HSET2.LE.AND R5, R24, R3, PT ;  /* 0x0000000318057233 */ /* 0x000fe40003803000 */
[----:B------:R-:W1:Y:S01]  /*10e70*/  LDSM.16.MT88.4 R24, [R208+0x18000] ;  /* 0x01800000d018783b */ /* 0x000e620000004200 */
[----:B------:R-:W-:-:S04]  /*10e80*/  SHF.R.U32.HI R7, RZ, 0x8, R7 ;  /* 0x00000008ff077819 */ /* 0x000fc80000011607 */
[----:B------:R-:W-:Y:S02]  /*10e90*/  PRMT R4, R4, 0x5410, R7 ;  /* 0x0000541004047816 */ /* 0x000fe40000000007 */
[--C-:B------:R-:W-:Y:S02]  /*10ea0*/  SHF.R.U32.HI R7, RZ, 0x10, R244.reuse ;  /* 0x00000010ff077819 */ /* 0x100fe400000116f4 */
[----:B------:R-:W-:Y:S02]  /*10eb0*/  SHF.R.U32.HI R244, RZ, 0x18, R244 ;  /* 0x00000018fff47819 */ /* 0x000fe400000116f4 */
[----:B------:R-:W-:-:S04]  /*10ec0*/  LOP3.LUT R7, R7, 0xff, RZ, 0xc0, !PT ;  /* 0x000000ff07077812 */ /* 0x000fc800078ec0ff */
[----:B------:R-:W-:Y:S02]  /*10ed0*/  PRMT R244, R7, 0x5410, R244 ;  /* 0x0000541007f47816 */ /* 0x000fe400000000f4 */
[--C-:B------:R-:W-:Y:S02]  /*10ee0*/  HSET2.LE.AND R4, R4, R3.reuse, PT ;  /* 0x0000000304047233 */ /* 0x100fe40003803000 */
[--C-:B------:R-:W-:Y:S02]  /*10ef0*/  HSET2.LE.AND R6, R6, R3.reuse, PT ;  /* 0x0000000306067233 */ /* 0x100fe40003803000 */
[----:B------:R-:W-:Y:S02]  /*10f00*/  HSET2.LE.AND R7, R244, R3, PT ;  /* 0x00000003f4077233 */ /* 0x000fe40003803000 */
[----:B------:R-:W-:Y:S02]  /*10f10*/  LOP3.LUT R4, R4, R175, RZ, 0xc0, !PT ;  /* 0x000000af04047212 */ /* 0x000fe400078ec0ff */
[----:B------:R-:W-:-:S02]  /*10f20*/  LOP3.LUT R5, R5, R174, RZ, 0xc0, !PT ;  /* 0x000000ae05057212 */ /* 0x000fc400078ec0ff */
        /* <DEDUP_REMOVED lines=44> */
[----:B------:R-:W-:-:S04]  /*111f0*/  LOP3.LUT R32, R249, UR7, R32, 0x96, !PT ;  /* 0x00000007f9207c12 */ /* 0x000fc8000f8e9620 */
[C---:B-1----:R-:W-:Y:S06]  /*11200*/  HMMA.16816.F32.BF16 R120, R4.reuse, R24, R120 ;  /* 0x000000180478723c */ /* 0x042fec0000041878 */
[C---:B------:R-:W-:Y:S01]  /*11210*/  HMMA.16816.F32.BF16 R124, R4.reuse, R26, R124 ;  /* 0x0000001a047c723c */ /* 0x040fe2000004187c */
[----:B------:R-:W1:Y:S05]  /*11220*/  LDSM.16.MT88.4 R24, [R204+0x1e000] ;  /* 0x01e00000cc18783b */ /* 0x000e6a0000004200 */
[C---:B-1----:R-:W-:Y:S06]  /*11230*/  HMMA.16816.F32.BF16 R128, R4.reuse, R24, R128 ;  /* 0x000000180480723c */ /* 0x042fec0000041880 */
[----:B------:R-:W-:Y:S01]  /*11240*/  HMMA.16816.F32.BF16 R132, R4, R26, R132 ;  /* 0x0000001a0484723c */ /* 0x000fe20000041884 */
[----:B------:R-:W1:Y:S06]  /*11250*/  LDSM.16.MT88.4 R24, [R208+0x18800] ;  /* 0x01880000d018783b */ /* 0x000e6c0000004200 */
[----:B------:R-:W-:-:S05]  /*11260*/  IMAD.WIDE.U32 R4, R32, -0x2daee0ad, RZ ;  /* 0xd2511f5320047825 */ /* 0x000fca00078e00ff */
[----:B------:R-:W-:Y:S02]  /*11270*/  LOP3.LUT R34, R5, UR35, R34, 0x96, !PT ;  /* 0x0000002305227c12 */ /* 0x000fe4000f8e9622 */
[C---:B------:R-:W-:Y:S02]  /*11280*/  LOP3.LUT R5, R4.reuse, 0xffff, RZ, 0xc0, !PT ;  /* 0x0000ffff04057812 */ /* 0x040fe400078ec0ff */
[----:B------:R-:W-:Y:S02]  /*11290*/  LOP3.LUT R32, R4, 0xff, RZ, 0xc0, !PT ;  /* 0x000000ff04207812 */ /* 0x000fe400078ec0ff */
[----:B------:R-:W-:-:S04]  /*112a0*/  SHF.R.U32.HI R5, RZ, 0x8, R5 ;  /* 0x00000008ff057819 */ /* 0x000fc80000011605 */
[----:B------:R-:W-:Y:S02]  /*112b0*/  PRMT R32, R32, 0x5410, R5 ;  /* 0x0000541020207816 */ /* 0x000fe40000000005 */
[C---:B------:R-:W-:Y:S02]  /*112c0*/  LOP3.LUT R5, R34.reuse, 0xffff, RZ, 0xc0, !PT ;  /* 0x0000ffff22057812 */ /* 0x040fe400078ec0ff */
[--C-:B------:R-:W-:Y:S02]  /*112d0*/  SHF.R.U32.HI R6, RZ, 0x10, R4.reuse ;  /* 0x00000010ff067819 */ /* 0x100fe40000011604 */
[----:B------:R-:W-:Y:S02]  /*112e0*/  SHF.R.U32.HI R7, RZ, 0x18, R4 ;  /* 0x00000018ff077819 */ /* 0x000fe40000011604 */
[----:B------:R-:W-:Y:S02]  /*112f0*/  SHF.R.U32.HI R5, RZ, 0x8, R5 ;  /* 0x00000008ff057819 */ /* 0x000fe40000011605 */
[----:B------:R-:W-:-:S04]  /*11300*/  LOP3.LUT R4, R34, 0xff, RZ, 0xc0, !PT ;  /* 0x000000ff22047812 */ /* 0x000fc800078ec0ff */
[----:B------:R-:W-:Y:S02]  /*11310*/  PRMT R4, R4, 0x5410, R5 ;  /* 0x0000541004047816 */ /* 0x000fe40000000005 */
[--C-:B------:R-:W-:Y:S02]  /*11320*/  SHF.R.U32.HI R5, RZ, 0x10, R34.reuse ;  /* 0x00000010ff057819 */ /* 0x100fe40000011622 */
[----:B------:R-:W-:Y:S02]  /*11330*/  SHF.R.U32.HI R34, RZ, 0x18, R34 ;  /* 0x00000018ff227819 */ /* 0x000fe40000011622 */
[----:B------:R-:W-:Y:S02]  /*11340*/  LOP3.LUT R6, R6, 0xff, RZ, 0xc0, !PT ;  /* 0x000000ff06067812 */ /* 0x000fe400078ec0ff */
[----:B------:R-:W-:Y:S02]  /*11350*/  LOP3.LUT R5, R5, 0xff, RZ, 0xc0, !PT ;  /* 0x000000ff05057812 */ /* 0x000fe400078ec0ff */
[----:B------:R-:W-:-:S02]  /*11360*/  PRMT R6, R6, 0x5410, R7 ;  /* 0x0000541006067816 */ /* 0x000fc40000000007 */
[----:B------:R-:W-:Y:S02]  /*11370*/  PRMT R34, R5, 0x5410, R34 ;  /* 0x0000541005227816 */ /* 0x000fe40000000022 */
[--C-:B------:R-:W-:Y:S02]  /*11380*/  HSET2.LE.AND R4, R4, R3.reuse, PT ;  /* 0x0000000304047233 */ /* 0x100fe40003803000 */
[--C-:B------:R-:W-:Y:S02]  /*11390*/  HSET2.LE.AND R32, R32, R3.reuse, PT ;  /* 0x0000000320207233 */ /* 0x100fe40003803000 */
[--C-:B------:R-:W-:Y:S02]  /*113a0*/  HSET2.LE.AND R5, R34, R3.reuse, PT ;  /* 0x0000000322057233 */ /* 0x100fe40003803000 */
[----:B------:R-:W-:Y:S02]  /*113b0*/  HSET2.LE.AND R7, R6, R3, PT ;  /* 0x0000000306077233 */ /* 0x000fe40003803000 */
[----:B------:R-:W-:-:S02]  /*113c0*/  LOP3.LUT R4, R4, R31, RZ, 0xc0, !PT ;  /* 0x0000001f04047212 */ /* 0x000fc400078ec0ff */
[----:B------:R-:W-:Y:S02]  /*113d0*/  LOP3.LUT R5, R5, R30, RZ, 0xc0, !PT ;  /* 0x0000001e05057212 */ /* 0x000fe400078ec0ff */
[----:B------:R-:W-:Y:S02]  /*113e0*/  LOP3.LUT R6, R32, R29, RZ, 0xc0, !PT ;  /* 0x0000001d20067212 */ /* 0x000fe400078ec0ff */
[----:B------:R-:W-:Y:S01]  /*113f0*/  LOP3.LUT R7, R7, R28, RZ, 0xc0, !PT ;  /* 0x0000001c07077212 */ /* 0x000fe200078ec0ff */
[----:B------:R-:W3:Y:S04]  /*11400*/  LDSM.16.MT88.4 R32, [R206+0x18800] ;  /* 0x01880000ce20783b */ /* 0x000ee80000004200 */
[----:B------:R-:W4:Y:S02]  /*11410*/  LDSM.16.MT88.4 R28, [R205+0x18800] ;  /* 0x01880000cd1c783b */ /* 0x000f240000004200 */
        /* <DEDUP_REMOVED lines=29> */
[----:B------:R-:W1:Y:S01]  /*115f0*/  LDSM.16.MT88.4 R24, [R208+0x1e800] ;  /* 0x01e80000d018783b */ /* 0x000e620000004200 */
[----:B------:R-:W-:-:S04]  /*11600*/  LOP3.LUT R22, R19, UR9, R22, 0x96, !PT ;  /* 0x0000000913167c12 */ /* 0x000fc8000f8e9616 */
        /* <DEDUP_REMOVED lines=19> */
[C---:B---3--:R-:W-:Y:S06]  /*11740*/  HMMA.16816.F32.BF16 R112, R4.reuse, R32, R112 ;  /* 0x000000200470723c */ /* 0x048fec0000041870 */
[C---:B------:R-:W-:Y:S01]  /*11750*/  HMMA.16816.F32.BF16 R116, R4.reuse, R34, R116 ;  /* 0x000000220474723c */ /* 0x040fe20000041874 */
[----:B------:R-:W-:Y:S05]  /*11760*/  LDSM.16.MT88.4 R32, [R208+0x19000] ;  /* 0x01900000d020783b */ /* 0x000fea0000004200 */
[C---:B----4-:R-:W-:Y:S06]  /*11770*/  HMMA.16816.F32.BF16 R120, R4.reuse, R28, R120 ;  /* 0x0000001c0478723c */ /* 0x050fec0000041878 */
[C---:B------:R-:W-:Y:S01]  /*11780*/  HMMA.16816.F32.BF16 R124, R4.reuse, R30, R124 ;  /* 0x0000001e047c723c */ /* 0x040fe2000004187c */
[----:B------:R-:W-:Y:S05]  /*11790*/  LDSM.16.MT88.4 R28, [R206+0x19000] ;  /* 0x01900000ce1c783b */ /* 0x000fea0000004200 */
[C---:B-1----:R-:W-:Y:S06]  /*117a0*/  HMMA.16816.F32.BF16 R128, R4.reuse, R24, R128 ;  /* 0x000000180480723c */ /* 0x042fec0000041880 */
[----:B------:R-:W-:Y:S01]  /*117b0*/  HMMA.16816.F32.BF16 R132, R4, R26, R132 ;  /* 0x0000001a0484723c */ /* 0x000fe20000041884 */
[----:B------:R-:W1:Y:S06]  /*117c0*/  LDSM.16.MT88.4 R24, [R205+0x19000] ;  /* 0x01900000cd18783b */ /* 0x000e6c0000004200 */
[----:B------:R-:W-:-:S02]  /*117d0*/  LOP3.LUT R4, R19, UR5, R174, 0x96, !PT ;  /* 0x0000000513047c12 */ /* 0x000fc4000f8e96ae */
[----:B------:R-:W-:-:S03]  /*117e0*/  LOP3.LUT R174, R175, UR8, R22, 0x96, !PT ;  /* 0x00000008afae7c12 */ /* 0x000fc6000f8e9616 */
[----:B------:R-:W-:-:S04]  /*117f0*/  IMAD.WIDE.U32 R20, R4, -0x326172a9, RZ ;  /* 0xcd9e8d5704147825 */ /* 0x000fc800078e00ff */
[----:B------:R-:W-:Y:S01]  /*11800*/  IMAD.WIDE.U32 R174, R174, -0x326172a9, RZ ;  /* 0xcd9e8d57aeae7825 */ /* 0x000fe200078e00ff */
[C---:B------:R-:W-:Y:S02]  /*11810*/  LOP3.LUT R5, R20.reuse, 0xffff, RZ, 0xc0, !PT ;  /* 0x0000ffff14057812 */ /* 0x040fe400078ec0ff */
[----:B------:R-:W-:Y:S02]  /*11820*/  LOP3.LUT R4, R20, 0xff, RZ, 0xc0, !PT ;  /* 0x000000ff14047812 */ /* 0x000fe400078ec0ff */
[----:B------:R-:W-:Y:S02]  /*11830*/  LOP3.LUT R6, R21, UR4, R174, 0x96, !PT ;  /* 0x0000000415067c12 */ /* 0x000fe4000f8e96ae */
[----:B------:R-:W-:Y:S02]  /*11840*/  SHF.R.U32.HI R5, RZ, 0x8, R5 ;  /* 0x00000008ff057819 */ /* 0x000fe40000011605 */
[--C-:B------:R-:W-:Y:S02]  /*11850*/  SHF.R.U32.HI R174, RZ, 0x10, R20.reuse ;  /* 0x00000010ffae7819 */ /* 0x100fe40000011614 */
[----:B------:R-:W-:-:S02]  /*11860*/  SHF.R.U32.HI R19, RZ, 0x18, R20 ;  /* 0x00000018ff137819 */ /* 0x000fc40000011614 */
[----:B------:R-:W-:Y:S02]  /*11870*/  LOP3.LUT R20, R6, 0xffff, RZ, 0xc0, !PT ;  /* 0x0000ffff06147812 */ /* 0x000fe400078ec0ff */
[----:B------:R-:W-:Y:S02]  /*11880*/  PRMT R4, R4, 0x5410, R5 ;  /* 0x0000541004047816 */ /* 0x000fe40000000005 */
[----:B------:R-:W-:Y:S02]  /*11890*/  SHF.R.U32.HI R5, RZ, 0x10, R6 ;  /* 0x00000010ff057819 */ /* 0x000fe40000011606 */
[----:B------:R-:W-:Y:S02]  /*118a0*/  LOP3.LUT R7, R6, 0xff, RZ, 0xc0, !PT ;  /* 0x000000ff06077812 */ /* 0x000fe400078ec0ff */
[----:B------:R-:W-:Y:S02]  /*118b0*/  SHF.R.U32.HI R20, RZ, 0x8, R20 ;  /* 0x00000008ff147819 */ /* 0x000fe40000011614 */
[----:B------:R-:W-:-:S02]  /*118c0*/  SHF.R.U32.HI R6, RZ, 0x18, R6 ;  /* 0x00000018ff067819 */ /* 0x000fc40000011606 */
[----:B------:R-:W-:Y:S02]  /*118d0*/  LOP3.LUT R5, R5, 0xff, RZ, 0xc0, !PT ;  /* 0x000000ff05057812 */ /* 0x000fe400078ec0ff */
[----:B------:R-:W-:Y:S02]  /*118e0*/  PRMT R20, R7, 0x5410, R20 ;  /* 0x0000541007147816 */ /* 0x000fe40000000014 */
[----:B------:R-:W-:-:S03]  /*118f0*/  PRMT R6, R5, 0x5410, R6 ;  /* 0x0000541005067816 */ /* 0x000fc60000000006 */
[--C-:B------:R-:W-:Y:S02]  /*11900*/  HSET2.LE.AND R20, R20, R3.reuse, PT ;  /* 0x0000000314147233 */ /* 0x100fe40003803000 */
[--C-:B------:R-:W-:Y:S02]  /*11910*/  HSET2.LE.AND R5, R6, R3.reuse, PT ;  /* 0x0000000306057233 */ /* 0x100fe40003803000 */
[----:B------:R-:W-:Y:S02]  /*11920*/  HSET2.LE.AND R6, R4, R3, PT ;  /* 0x0000000304067233 */ /* 0x000fe40003803000 */
[----:B------:R-:W-:Y:S02]  /*11930*/  LOP3.LUT R4, R20, R171, RZ, 0xc0, !PT ;  /* 0x000000ab14047212 */ /* 0x000fe400078ec0ff */
[----:B------:R-:W3:Y:S01]  /*11940*/  LDSM.16.MT88.4 R20, [R204+0x19000] ;  /* 0x01900000cc14783b */ /* 0x000ee20000004200 */
[----:B------:R-:W-:-:S04]  /*11950*/  LOP3.LUT R174, R174, 0xff, RZ, 0xc0, !PT ;  /* 0x000000ffaeae7812 */ /* 0x000fc800078ec0ff */
[----:B------:R-:W-:-:S05]  /*11960*/  PRMT R174, R174, 0x5410, R19 ;  /* 0x00005410aeae7816 */ /* 0x000fca0000000013 */
[----:B------:R-:W-:Y:S02]  /*11970*/  HSET2.LE.AND R7, R174, R3, PT ;  /* 0x00000003ae077233 */ /* 0x000fe40003803000 */
[----:B------:R-:W-:Y:S02]  /*11980*/  LOP3.LUT R5, R5, R170, RZ, 0xc0, !PT ;  /* 0x000000aa05057212 */ /* 0x000fe400078ec0ff */
[----:B------:R-:W-:Y:S02]  /*11990*/  LOP3.LUT R6, R6, R169, RZ, 0xc0, !PT ;  /* 0x000000a906067212 */ /* 0x000fe400078ec0ff */
[----:B------:R-:W-:Y:S02]  /*119a0*/  LOP3.LUT R7, R7, R168, RZ, 0xc0, !PT ;  /* 0x000000a807077212 */ /* 0x000fe400078ec0ff */
[----:B------:R-:W-:Y:S01]  /*119b0*/  LOP3.LUT R172, R175, UR7, R172, 0x96, !PT ;  /* 0x00000007afac7c12 */ /* 0x000fe2000f8e96ac */
[----:B------:R-:W-:Y:S04]  /*119c0*/  LDSM.16.MT88.4 R168, [R204+0x19800] ;  /* 0x01980000cca8783b */ /* 0x000fe80000004200 */
[C---:B-1----:R-:W-:Y:S06]  /*119d0*/  HMMA.16816.F32.BF16 R152, R4.reuse, R24, R152 ;  /* 0x000000180498723c */ /* 0x042fec0000041898 */
[C---:B------:R-:W-:Y:S01]  /*119e0*/  HMMA.16816.F32.BF16 R156, R4.reuse, R26, R156 ;  /* 0x0000001a049c723c */ /* 0x040fe2000004189c */
[----:B------:R-:W1:Y:S05]  /*119f0*/  LDSM.16.MT88.4 R24, [R205+0x1b000] ;  /* 0x01b00000cd18783b */ /* 0x000e6a0000004200 */
[C---:B------:R-:W-:Y:S06]  /*11a00*/  HMMA.16816.F32.BF16 R136, R4.reuse, R32, R136 ;  /* 0x000000200488723c */ /* 0x040fec0000041888 */
[C---:B---3--:R-:W-:Y:S06]  /*11a10*/  HMMA.16816.F32.BF16 R160, R4.reuse, R20, R160 ;  /* 0x0000001404a0723c */ /* 0x048fec00000418a0 */
[C---:B------:R-:W-:Y:S01]  /*11a20*/  HMMA.16816.F32.BF16 R36, R4.reuse, R22, R36 ;  /* 0x000000160424723c */ /* 0x040fe20000041824 */
[----:B------:R-:W3:Y:S05]  /*11a30*/  LDSM.16.MT88.4 R20, [R204+0x1b000] ;  /* 0x01b00000cc14783b */ /* 0x000eea0000004200 */
[C---:B------:R-:W-:Y:S01]  /*11a40*/  HMMA.16816.F32.BF16 R140, R4.reuse, R34, R140 ;  /* 0x00000022048c723c */ /* 0x040fe2000004188c */
[----:B------:R-:W4:Y:S05]  /*11a50*/  LDSM.16.MT88.4 R32, [R208+0x1b000] ;  /* 0x01b00000d020783b */ /* 0x000f2a0000004200 */
[C---:B------:R-:W-:Y:S06]  /*11a60*/  HMMA.16816.F32.BF16 R144, R4.reuse, R28, R144 ;  /* 0x0000001c0490723c */ /* 0x040fec0000041890 */
        /* <DEDUP_REMOVED lines=26> */
[----:B------:R-:W-:-:S04]  /*11c10*/  IMAD.WIDE.U32 R172, R172, -0x2daee0ad, RZ ;  /* 0xd2511f53acac7825 */ /* 0x000fc800078e00ff */
[C---:B-1----:R-:W-:Y:S06]  /*11c20*/  HMMA.16816.F32.BF16 R120, R4.reuse, R24, R120 ;  /* 0x000000180478723c */ /* 0x042fec0000041878 */
[C---:B------:R-:W-:Y:S01]  /*11c30*/  HMMA.16816.F32.BF16 R124, R4.reuse, R26, R124 ;  /* 0x0000001a047c723c */ /* 0x040fe2000004187c */
[----:B------:R-:W1:Y:S05]  /*11c40*/  LDSM.16.MT88.4 R24, [R208+0x19800] ;  /* 0x01980000d018783b */ /* 0x000e6a0000004200 */
[C---:B---3--:R-:W-:Y:S06]  /*11c50*/  HMMA.16816.F32.BF16 R128, R4.reuse, R20, R128 ;  /* 0x000000140480723c */ /* 0x048fec0000041880 */
[C---:B------:R-:W-:Y:S01]  /*11c60*/  HMMA.16816.F32.BF16 R132, R4.reuse, R22, R132 ;  /* 0x000000160484723c */ /* 0x040fe20000041884 */
[----:B------:R-:W3:Y:S05]  /*11c70*/  LDSM.16.MT88.4 R20, [R206+0x19800] ;  /* 0x01980000ce14783b */ /* 0x000eea0000004200 */
[----:B----4-:R-:W-:Y:S01]  /*11c80*/  HMMA.16816.F32.BF16 R104, R4, R32, R104 ;  /* 0x000000200468723c */ /* 0x010fe20000041868 */
[----:B------:R-:W-:-:S05]  /*11c90*/  LOP3.LUT R18, R173, UR35, R18, 0x96, !PT ;  /* 0x00000023ad127c12 */ /* 0x000fca000f8e9612 */
[C---:B------:R-:W-:Y:S06]  /*11ca0*/  HMMA.16816.F32.BF16 R108, R4.reuse, R34, R108 ;  /* 0x00000022046c723c */ /* 0x040fec000004186c */
[C---:B--2---:R-:W-:Y:S06]  /*11cb0*/  HMMA.16816.F32.BF16 R112, R4.reuse, R28, R112 ;  /* 0x0000001c0470723c */ /* 0x044fec0000041870 */
[----:B------:R-:W-:Y:S01]  /*11cc0*/  HMMA.16816.F32.BF16 R116, R4, R30, R116 ;  /* 0x0000001e0474723c */ /* 0x000fe20000041874 */
[----:B------:R-:W-:Y:S01]  /*11cd0*/  SHF.R.U32.HI R19, RZ, 0x10, R18 ;  /* 0x00000010ff137819 */ /* 0x000fe20000011612 */
[----:B------:R-:W-:Y:S05]  /*11ce0*/  LDSM.16.MT88.4 R32, [R206+0x1b800] ;  /* 0x01b80000ce20783b */ /* 0x000fea0000004200 */
[----:B------:R-:W-:-:S02]  /*11cf0*/  LOP3.LUT R5, R172, 0xffff, RZ, 0xc0, !PT ;  /* 0x0000ffffac057812 */ /* 0x000fc400078ec0ff */
[----:B------:R-:W-:Y:S02]  /*11d00*/  LOP3.LUT R4, R172, 0xff, RZ, 0xc0, !PT ;  /* 0x000000ffac047812 */ /* 0x000fe400078ec0ff */
[----:B------:R-:W-:Y:S02]  /*11d10*/  SHF.R.U32.HI R5, RZ, 0x8, R5 ;  /* 0x00000008ff057819 */ /* 0x000fe40000011605 */
[----:B------:R-:W-:Y:S02]  /*11d20*/  SHF.R.U32.HI R7, RZ, 0x10, R172 ;  /* 0x00000010ff077819 */ /* 0x000fe400000116ac */
[----:B------:R-:W-:Y:S02]  /*11d30*/  PRMT R4, R4, 0x5410, R5 ;  /* 0x0000541004047816 */ /* 0x000fe40000000005 */
[C---:B------:R-:W-:Y:S02]  /*11d40*/  LOP3.LUT R5, R18.reuse, 0xffff, RZ, 0xc0, !PT ;  /* 0x0000ffff12057812 */ /* 0x040fe400078ec0ff */
[----:B------:R-:W-:-:S02]  /*11d50*/  LOP3.LUT R28, R18, 0xff, RZ, 0xc0, !PT ;  /* 0x000000ff121c7812 */ /* 0x000fc400078ec0ff */
[----:B------:R-:W-:Y:S02]  /*11d60*/  SHF.R.U32.HI R18, RZ, 0x18, R18 ;  /* 0x00000018ff127819 */ /* 0x000fe40000011612 */
[----:B------:R-:W-:Y:S02]  /*11d70*/  LOP3.LUT R19, R19, 0xff, RZ, 0xc0, !PT ;  /* 0x000000ff13137812 */ /* 0x000fe400078ec0ff */
[----:B------:R-:W-:Y:S02]  /*11d80*/  SHF.R.U32.HI R5, RZ, 0x8, R5 ;  /* 0x00000008ff057819 */ /* 0x000fe40000011605 */
[----:B------:R-:W-:Y:S02]  /*11d90*/  SHF.R.U32.HI R6, RZ, 0x18, R172 ;  /* 0x00000018ff067819 */ /* 0x000fe400000116ac */
[----:B------:R-:W-:Y:S01]  /*11da0*/  LOP3.LUT R7, R7, 0xff, RZ, 0xc0, !PT ;  /* 0x000000ff07077812 */ /* 0x000fe200078ec0ff */
[----:B------:R-:W2:Y:S01]  /*11db0*/  LDSM.16.MT88.4 R172, [R205+0x19800] ;  /* 0x01980000cdac783b */ /* 0x000ea20000004200 */
[----:B------:R-:W-:-:S02]  /*11dc0*/  PRMT R18, R19, 0x5410, R18 ;  /* 0x0000541013127816 */ /* 0x000fc40000000012 */
[----:B------:R-:W-:Y:S02]  /*11dd0*/  PRMT R28, R28, 0x5410, R5 ;  /* 0x000054101c1c7816 */ /* 0x000fe40000000005 */
[----:B------:R-:W-:Y:S02]  /*11de0*/  PRMT R6, R7, 0x5410, R6 ;  /* 0x0000541007067816 */ /* 0x000fe40000000006 */
[--C-:B------:R-:W-:Y:S02]  /*11df0*/  HSET2.LE.AND R5, R18, R3.reuse, PT ;  /* 0x0000000312057233 */ /* 0x100fe40003803000 */
[--C-:B------:R-:W-:Y:S02]  /*11e00*/  HSET2.LE.AND R28, R28, R3.reuse, PT ;  /* 0x000000031c1c7233 */ /* 0x100fe40003803000 */
[--C-:B------:R-:W-:Y:S02]  /*11e10*/  HSET2.LE.AND R18, R4, R3.reuse, PT ;  /* 0x0000000304127233 */ /* 0x100fe40003803000 */
[----:B------:R-:W-:-:S02]  /*11e20*/  HSET2.LE.AND R3, R6, R3, PT ;  /* 0x0000000306037233 */ /* 0x000fc40003803000 */
[----:B------:R-:W-:Y:S02]  /*11e30*/  LOP3.LUT R4, R28, R167, RZ, 0xc0, !PT ;  /* 0x000000a71c047212 */ /* 0x000fe400078ec0ff */
[----:B------:R-:W-:Y:S01]  /*11e40*/  LOP3.LUT R5, R5, R166, RZ, 0xc0, !PT ;  /* 0x000000a605057212 */ /* 0x000fe200078ec0ff */
[----:B------:R-:W-:Y:S01]  /*11e50*/  LDSM.16.MT88.4 R28, [R205+0x1b800] ;  /* 0x01b80000cd1c783b */ /* 0x000fe20000004200 */
[----:B------:R-:W-:Y:S02]  /*11e60*/  LOP3.LUT R6, R18, R165, RZ, 0xc0, !PT ;  /* 0x000000a512067212 */ /* 0x000fe400078ec0ff */
[----:B------:R-:W-:Y:S02]  /*11e70*/  LOP3.LUT R7, R3, R164, RZ, 0xc0, !PT ;  /* 0x000000a403077212 */ /* 0x000fe400078ec0ff */
[----:B------:R-:W4:Y:S05]  /*11e80*/  LDSM.16.MT88.4 R164, [R208+0x1b800] ;  /* 0x01b80000d0a4783b */ /* 0x000f2a0000004200 */
        /* <DEDUP_REMOVED lines=25> */
[----:B------:R-:W-:Y:S01]  /*12020*/  HMMA.16816.F32.BF16 R76, R4, R22, R76 ;  /* 0x00000016044c723c */ /* 0x000fe2000004184c */
[----:B------:R-:W3:Y:S01]  /*12030*/  LDSM.16.MT88.4 R20, [R204+0x1f800] ;  /* 0x01f80000cc14783b */ /* 0x000ee20000004200 */
[----:B------:R-:W-:-:S03]  /*12040*/  FADD.FTZ R233, R240, R233 ;  /* 0x000000e9f0e97221 */ /* 0x000fc60000010000 */
        /* <DEDUP_REMOVED lines=34> */
[----:B------:R-:W-:Y:S01]  /*12270*/  FADD.FTZ R237, R237, R232 ;  /* 0x000000e8eded7221 */ /* 0x000fe20000010000 */
[C---:B--2---:R-:W-:Y:S03]  /*12280*/  HMMA.16816.F32.BF16 R100, R4.reuse, R166, R100 ;  /* 0x000000a60464723c */ /* 0x044fe60000041864 */
[----:B------:R-:W-:Y:S01]  /*12290*/  FADD.FTZ R234, R234, R237 ;  /* 0x000000edeaea7221 */ /* 0x000fe20000010000 */
[----:B------:R-:W-:Y:S02]  /*122a0*/  @UP0 UIADD3 UR19, UR19, -0x4, URZ ;  /* 0xfffffffc13130890 */ /* 0x000fe4000fffe03f */
[----:B------:R-:W-:Y:S01]  /*122b0*/  HMMA.16816.F32.BF16 R80, R4, R172, R80 ;  /* 0x000000ac0450723c */ /* 0x000fe20000041850 */
[----:B------:R-:W-:Y:S01]  /*122c0*/  FADD.FTZ R235, R235, R234 ;  /* 0x000000eaebeb7221 */ /* 0x000fe20000010000 */
[----:B------:R-:W-:-:S04]  /*122d0*/  IADD3 R166, P1, R16, -0x180, RZ ;  /* 0xfffffe8010a67810 */ /* 0x000fc80007f3e0ff */
[----:B------:R-:W-:Y:S01]  /*122e0*/  HMMA.16816.F32.BF16 R84, R4, R174, R84 ;  /* 0x000000ae0454723c */ /* 0x000fe20000041854 */
[----:B------:R-:W-:-:S05]  /*122f0*/  IADD3.X R167, R17, -0x1, RZ, P1, !PT ;  /* 0xffffffff11a77810 */ /* 0x000fca0000ffe4ff */
[C---:B----4-:R-:W-:Y:S06]  /*12300*/  HMMA.16816.F32.BF16 R88, R4.reuse, R168, R88 ;  /* 0x000000a80458723c */ /* 0x050fec0000041858 */
[C---:B------:R-:W-:Y:S06]  /*12310*/  HMMA.16816.F32.BF16 R92, R4.reuse, R170, R92 ;  /* 0x000000aa045c723c */ /* 0x040fec000004185c */
[C---:B------:R-:W-:Y:S06]  /*12320*/  HMMA.16816.F32.BF16 R96, R4.reuse, R164, R96 ;  /* 0x000000a40460723c */ /* 0x040fec0000041860 */
[----:B------:R-:W-:Y:S01]  /*12330*/  HMMA.16816.F32.BF16 R104, R4, R32, R104 ;  /* 0x000000200468723c */ /* 0x000fe20000041868 */
[----:B------:R-:W-:-:S05]  /*12340*/  FADD.FTZ R164, R176, R235 ;  /* 0x000000ebb0a47221 */ /* 0x000fca0000010000 */
[C---:B------:R-:W-:Y:S06]  /*12350*/  HMMA.16816.F32.BF16 R108, R4.reuse, R34, R108 ;  /* 0x00000022046c723c */ /* 0x040fec000004186c */
[C---:B------:R-:W-:Y:S06]  /*12360*/  HMMA.16816.F32.BF16 R112, R4.reuse, R28, R112 ;  /* 0x0000001c0470723c */ /* 0x040fec0000041870 */
[C---:B------:R-:W-:Y:S06]  /*12370*/  HMMA.16816.F32.BF16 R116, R4.reuse, R30, R116 ;  /* 0x0000001e0474723c */ /* 0x040fec0000041874 */
[C---:B-1----:R-:W-:Y:S06]  /*12380*/  HMMA.16816.F32.BF16 R120, R4.reuse, R24, R120 ;  /* 0x000000180478723c */ /* 0x042fec0000041878 */
[C---:B------:R-:W-:Y:S06]  /*12390*/  HMMA.16816.F32.BF16 R124, R4.reuse, R26, R124 ;  /* 0x0000001a047c723c */ /* 0x040fec000004187c */
[C---:B---3--:R-:W-:Y:S06]  /*123a0*/  HMMA.16816.F32.BF16 R128, R4.reuse, R20, R128 ;  /* 0x000000140480723c */ /* 0x048fec0000041880 */
[----:B------:R-:W-:Y:S01]  /*123b0*/  HMMA.16816.F32.BF16 R132, R4, R22, R132 ;  /* 0x000000160484723c */ /* 0x000fe20000041884 */
[----:B------:R-:W-:-:S08]  /*123c0*/  NOP ;  /* 0x0000000000007918 */ /* 0x000fd00000000000 */
[----:B------:R-:W-:-:S15]  /*123d0*/  @P0 BRA `(.L_x_1042) ;  /* 0x0000000000040947 */ /* 0x000fde0003800000 */
.L_x_1035:
[----:B------:R-:W-:-:S12]  /*123e0*/  UIADD3 UR19, UR39, -0x1, URZ ;  /* 0xffffffff27137890 */ /* 0x000fd8000fffe03f */
.L_x_1042:
[----:B------:R-:W-:-:S13]  /*123f0*/  ISETP.LE.AND P0, PT, RZ, UR19, PT ;  /* 0x00000013ff007c0c */ /* 0x000fda000bf03270 */
[----:B------:R-:W-:Y:S05]  /*12400*/  @!P0 BRA `(.L_x_1043) ;  /* 0x0000005800348947 */ /* 0x000fea0003800000 */
[----:B------:R-:W1:Y:S01]  /*12410*/  S2R R6, SR_TID.X ;  /* 0x0000000000067919 */ /* 0x000e620000002100 */
[----:B------:R-:W-:Y:S01]  /*12420*/  ULDC UR4, c[0x0][0x260] ;  /* 0x0000980000047ab9 */ /* 0x000fe20000000800 */
[----:B------:R-:W-:Y:S01]  /*12430*/  IMAD.U32 R5, RZ, RZ, UR22 ;  /* 0x00000016ff057e24 */ /* 0x000fe2000f8e00ff */
[----:B------:R-:W-:Y:S01]  /*12440*/  ULDC.64 UR6, c[0x0][0x220] ;  /* 0x0000880000067ab9 */ /* 0x000fe20000000a00 */
[----:B------:R-:W-:Y:S01]  /*12450*/  IMAD.U32 R16, RZ, RZ, UR4 ;  /* 0x00000004ff107e24 */ /* 0x000fe2000f8e00ff */
[----:B------:R-:W-:Y:S01]  /*12460*/  ULDC UR4, c[0x0][0x2d0] ;  /* 0x0000b40000047ab9 */ /* 0x000fe20000000800 */
[----:B------:R-:W-:Y:S01]  /*12470*/  IMAD.U32 R18, RZ, RZ, UR14 ;  /* 0x0000000eff127e24 */ /* 0x000fe2000f8e00ff */
[----:B------:R-:W-:Y:S01]  /*12480*/  USHF.R.S32.HI UR41, URZ, 0x1f, UR20 ;  /* 0x0000001f3f297899 */ /* 0x000fe20008011414 */
[----:B------:R-:W-:Y:S01]  /*12490*/  IMAD.MOV.U32 R7, RZ, RZ, 0x7054 ;  /* 0x00007054ff077424 */ /* 0x000fe200078e00ff */
[----:B------:R-:W-:Y:S01]  /*124a0*/  USHF.L.U32 UR11, UR20, 0x1, URZ ;  /* 0x00000001140b7899 */ /* 0x000fe2000800063f */
[----:B------:R-:W-:Y:S01]  /*124b0*/  IMAD.MOV.U32 R165, RZ, RZ, R0 ;  /* 0x000000ffffa57224 */ /* 0x000fe200078e0000 */
[----:B------:R-:W-:Y:S01]  /*124c0*/  ULDC UR10, c[0x0][0x2d0] ;  /* 0x0000b400000a7ab9 */ /* 0x000fe20000000800 */
[----:B------:R-:W-:Y:S01]  /*124d0*/  USHF.L.U64.HI UR41, UR20, 0x1, UR41 ;  /* 0x0000000114297899 */ /* 0x000fe20008010229 */
[----:B------:R-:W-:Y:S01]  /*124e0*/  PRMT R7, R18, R7, UR14 ;  /* 0x0000000e12077e16 */ /* 0x000fe20008000007 */
[----:B------:R-:W-:Y:S01]  /*124f0*/  ULDC.64 UR8, c[0x0][0x248] ;  /* 0x0000920000087ab9 */ /* 0x000fe20000000a00 */
[----:B-1----:R-:W-:-:S04]  /*12500*/  SHF.R.S32.HI R3, RZ, 0x1f, R6 ;  /* 0x0000001fff037819 */ /* 0x002fc80000011406 */
[----:B------:R-:W-:-:S04]  /*12510*/  LEA.HI R4, R3, R6, RZ, 0x3 ;  /* 0x0000000603047211 */ /* 0x000fc800078f18ff */
[----:B------:R-:W-:Y:S02]  /*12520*/  LOP3.LUT R3, R4, 0xfffffff8, RZ, 0xc0, !PT ;  /* 0xfffffff804037812 */ /* 0x000fe400078ec0ff */
[----:B------:R-:W-:-:S03]  /*12530*/  SHF.R.S32.HI R0, RZ, 0x3, R4 ;  /* 0x00000003ff007819 */ /* 0x000fc60000011404 */
[----:B------:R-:W-:-:S04]  /*12540*/  IMAD.IADD R3, R6, 0x1, -R3 ;  /* 0x0000000106037824 */ /* 0x000fc800078e0a03 */
[----:B------:R-:W-:Y:S02]  /*12550*/  IMAD.SHL.U32 R20, R3, 0x8, RZ ;  /* 0x0000000803147824 */ /* 0x000fe400078e00ff */
[----:B------:R-:W-:-:S03]  /*12560*/  IMAD.U32 R3, RZ, RZ, UR23 ;  /* 0x00000017ff037e24 */ /* 0x000fc6000f8e00ff */
[--C-:B------:R-:W-:Y:S02]  /*12570*/  SHF.R.S32.HI R21, RZ, 0x1f, R20.reuse ;  /* 0x0000001fff157819 */ /* 0x100fe40000011414 */
[----:B------:R-:W-:Y:S01]  /*12580*/  ISETP.GE.AND P3, PT, R20, UR4, PT ;  /* 0x0000000414007c0c */ /* 0x000fe2000bf66270 */
[----:B------:R-:W-:Y:S01]  /*12590*/  ULDC.64 UR4, c[0x0][0x218] ;  /* 0x0000860000047ab9 */ /* 0x000fe20000000a00 */
[----:B------:R-:W-:-:S04]  /*125a0*/  IMAD.WIDE.U32 R16, R16, UR18, R20 ;  /* 0x0000001210107c25 */ /* 0x000fc8000f8e0014 */
[----:B------:R-:W-:Y:S01]  /*125b0*/  IMAD.WIDE.U32 R20, R15, UR18, R20 ;  /* 0x000000120f147c25 */ /* 0x000fe2000f8e0014 */
[----:B------:R-:W-:-:S04]  /*125c0*/  IADD3 R16, P1, R16, UR24, RZ ;  /* 0x0000001810107c10 */ /* 0x000fc8000ff3e0ff */
[----:B------:R-:W-:Y:S02]  /*125d0*/  IADD3.X R5, R5, UR32, R17, P1, !PT ;  /* 0x0000002005057c10 */ /* 0x000fe40008ffe411 */
[----:B------:R-:W1:Y:S01]  /*125e0*/  @!P3 LDC.64 R218, c[0x0][0x220] ;  /* 0x00008800ffdabb82 */ /* 0x000e620000000a00 */
[----:B------:R-:W-:Y:S01]  /*125f0*/  LEA R15, P1, R16, UR4, 0x1 ;  /* 0x00000004100f7c11 */ /* 0x000fe2000f8208ff */
[----:B------:R-:W-:Y:S01]  /*12600*/  ULDC UR4, c[0x0][0x2ec] ;  /* 0x0000bb0000047ab9 */ /* 0x000fe20000000800 */
[----:B------:R-:W-:-:S03]  /*12610*/  IADD3 R6, P0, R20, UR26, RZ ;  /* 0x0000001a14067c10 */ /* 0x000fc6000ff1e0ff */
[----:B------:R2:W-:Y:S01]  /*12620*/  STL [R1+0x30], R15 ;  /* 0x0000300f01007387 */ /* 0x0005e20000100800 */
[----:B------:R-:W-:Y:S01]  /*12630*/  IADD3.X R3, R3, UR13, R21, P0, !PT ;  /* 0x0000000d03037c10 */ /* 0x000fe200087fe415 */
[----:B------:R-:W3:Y:S01]  /*12640*/  @!P3 LDC.64 R216, c[0x0][0x220] ;  /* 0x00008800ffd8bb82 */ /* 0x000ee20000000a00 */
[----:B------:R-:W-:Y:S01]  /*12650*/  UMOV UR13, URZ ;  /* 0x0000003f000d7c82 */ /* 0x000fe20008000000 */
[----:B------:R4:W-:Y:S01]  /*12660*/  STL [R1+0x20], R7 ;  /* 0x0000200701007387 */ /* 0x0009e20000100800 */
[----:B--2---:R-:W-:Y:S01]  /*12670*/  LEA.HI.X R15, R16, UR5, R5, 0x1, P1 ;  /* 0x00000005100f7c11 */ /* 0x004fe200088f0c05 */
[----:B------:R-:W-:Y:S01]  /*12680*/  UIADD3 UR5, UR19, -0x1, URZ ;  /* 0xffffffff13057890 */ /* 0x000fe2000fffe03f */
[----:B----4-:R-:W-:-:S03]  /*12690*/  LEA R7, P0, R6, UR6, 0x1 ;  /* 0x0000000606077c11 */ /* 0x010fc6000f8008ff */
[----:B------:R2:W-:Y:S01]  /*126a0*/  STL [R1+0x2c], R15 ;  /* 0x00002c0f01007387 */ /* 0x0005e20000100800 */
[----:B------:R-:W-:-:S03]  /*126b0*/  LEA.HI.X R3, R6, UR7, R3, 0x1, P0 ;  /* 0x0000000706037c11 */ /* 0x000fc600080f0c03 */
[----:B------:R4:W-:Y:S01]  /*126c0*/  STL [R1+0x28], R7 ;  /* 0x0000280701007387 */ /* 0x0009e20000100800 */
[----:B------:R-:W-:Y:S01]  /*126d0*/  IADD3 R4, P0, R0, 0x20, RZ ;  /* 0x0000002000047810 */ /* 0x000fe20007f1e0ff */
[----:B------:R-:W-:Y:S01]  /*126e0*/  ULDC.64 UR6, c[0x0][0x250] ;  /* 0x0000940000067ab9 */ /* 0x000fe20000000a00 */
[----:B------:R-:W-:Y:S01]  /*126f0*/  SHF.R.S32.HI R0, RZ, 0x1f, R0 ;  /* 0x0000001fff007819 */ /* 0x000fe20000011400 */
[----:B------:R1:W-:Y:S04]  /*12700*/  STL [R1+0x24], R3 ;  /* 0x0000240301007387 */ /* 0x0003e80000100800 */
[----:B------:R-:W-:Y:S02]  /*12710*/  IMAD.X R5, RZ, RZ, R0, P0 ;  /* 0x000000ffff057224 */ /* 0x000fe400000e0600 */
[----:B--2---:R-:W-:-:S04]  /*12720*/  IMAD.WIDE.U32 R14, R14, -0x326172a9, RZ ;  /* 0xcd9e8d570e0e7825 */ /* 0x004fc800078e00ff */
[----:B----45:R-:W-:Y:S01]  /*12730*/  IMAD.WIDE.U32 R6, R8, -0x2daee0ad, RZ ;  /* 0xd2511f5308067825 */ /* 0x030fe200078e00ff */
[----:B------:R-:W-:Y:S01]  /*12740*/  LOP3.LUT R9, R15, R9, RZ, 0x3c, !PT ;  /* 0x000000090f097212 */ /* 0x000fe200078e3cff */
[----:B------:R-:W-:Y:S02]  /*12750*/  STL.64 [R1+0x40], R14 ;  /* 0x0000400e01007387 */ /* 0x000fe40000100a00 */
[----:B-1----:R-:W-:Y:S02]  /*12760*/  IMAD.MOV.U32 R3, RZ, RZ, R2 ;  /* 0x000000ffff037224 */ /* 0x002fe400078e0002 */
[----:B------:R1:W-:Y:S04]  /*12770*/  STL [R1+0x58], R4 ;  /* 0x0000580401007387 */ /* 0x0003e80000100800 */
[----:B------:R2:W-:Y:S01]  /*12780*/  STL.64 [R1+0x48], R6 ;  /* 0x0000480601007387 */ /* 0x0005e20000100a00 */
[----:B-1----:R-:W-:-:S02]  /*12790*/  IMAD.MOV.U32 R4, RZ, RZ, R10 ;  /* 0x000000ffff047224 */ /* 0x002fc400078e000a */
[----:B--2---:R-:W-:-:S05]  /*127a0*/  IMAD.WIDE.U32 R6, R9, -0x2daee0ad, RZ ;  /* 0xd2511f5309067825 */ /* 0x004fca00078e00ff */
[----:B------:R-:W-:Y:S04]  /*127b0*/  STL.64 [R1+0x38], R6 ;  /* 0x0000380601007387 */ /* 0x000fe80000100a00 */
[----:B------:R1:W-:Y:S02]  /*127c0*/  STL [R1+0x5c], R5 ;  /* 0x00005c0501007387 */ /* 0x0003e40000100800 */
[----:B-1----:R-:W-:-:S05]  /*127d0*/  IMAD.MOV.U32 R5, RZ, RZ, R13 ;  /* 0x000000ffff057224 */ /* 0x002fca00078e000d */
[----:B------:R1:W-:Y:S01]  /*127e0*/  STL.64 [R1+0x50], R4 ;  /* 0x0000500401007387 */ /* 0x0003e20000100a00 */
[----:B---3--:R-:W-:Y:S05]  /*127f0*/  BRA `(.L_x_1044) ;  /* 0x0000000000f87947 */ /* 0x008fea0003800000 */
.L_x_1046:
        /* <DEDUP_REMOVED lines=14> */
[C---:B-1----:R-:W-:Y:S02]  /*128e0*/  @!P3 LEA R170, P6, R173.reuse, R170, 0x1 ;  /* 0x000000aaadaab211 */ /* 0x042fe400078c08ff */
        /* <DEDUP_REMOVED lines=47> */
.L_x_1044:
[----:B--2---:R-:W2:Y:S01]  /*12be0*/  LDL.64 R28, [R1+0x18] ;  /* 0x00001800011c7983 */ /* 0x004ea20000100a00 */
[----:B------:R-:W-:Y:S01]  /*12bf0*/  UIADD3 UR40, -UR13, UR19, URZ ;  /* 0x000000130d287290 */ /* 0x000fe2000fffe13f */
[----:B------:R-:W-:Y:S04]  /*12c00*/  DEPBAR.LE SB0, 0x0 ;  /* 0x000080000000791a */ /* 0x000fe80000000000 */
[----:B------:R-:W3:Y:S01]  /*12c10*/  LDL.64 R6, [R1+0x50] ;  /* 0x0000500001067983 */ /* 0x000ee20000100a00 */
[----:B------:R-:W-:Y:S01]  /*12c20*/  IMAD.U32 R35, RZ, RZ, UR40 ;  /* 0x00000028ff237e24 */ /* 0x000fe2000f8e00ff */
[----:B------:R-:W-:Y:S01]  /*12c30*/  USHF.R.S32.HI UR20, URZ, 0x1f, UR40 ;  /* 0x0000001f3f147899 */ /* 0x000fe20008011428 */
[----:B------:R-:W-:Y:S01]  /*12c40*/  IMAD.U32 R33, RZ, RZ, UR40 ;  /* 0x00000028ff217e24 */ /* 0x000fe2000f8e00ff */
[----:B------:R-:W4:Y:S01]  /*12c50*/  LDL.64 R24, [R1+0x58] ;  /* 0x0000580001187983 */ /* 0x000f220000100a00 */
[----:B------:R-:W-:Y:S01]  /*12c60*/  UIMAD UR18, UR25, UR40, URZ ;  /* 0x00000028191272a4 */ /* 0x000fe2000f8e023f */
[----:B------:R-:W-:Y:S01]  /*12c70*/  IMAD.U32 R0, RZ, RZ, UR40 ;  /* 0x00000028ff007e24 */ /* 0x000fe2000f8e00ff */
[----:B------:R-:W-:Y:S01]  /*12c80*/  MOV R2, UR40 ;  /* 0x0000002800027c02 */ /* 0x000fe20008000f00 */
[----:B-----5:R-:W5:Y:S01]  /*12c90*/  LDL R9, [R1+0x28] ;  /* 0x0000280001097983 */ /* 0x020f620000100800 */
[----:B------:R-:W-:Y:S01]  /*12ca0*/  IMAD.U32 R34, RZ, RZ, UR40 ;  /* 0x00000028ff227e24 */ /* 0x000fe2000f8e00ff */
[----:B------:R-:W-:Y:S02]  /*12cb0*/  UIMAD UR18, UR20, UR37, UR18 ;  /* 0x00000025141272a4 */ /* 0x000fe4000f8e0212 */
[----:B-1----:R-:W5:Y:S01]  /*12cc0*/  LDL R5, [R1+0x24] ;  /* 0x0000240001057983 */ /* 0x002f620000100800 */
[----:B------:R-:W-:Y:S03]  /*12cd0*/  UISETP.GE.AND UP0, UPT, UR40, 0x1, UPT ;  /* 0x000000012800788c */ /* 0x000fe6000bf06270 */
[----:B------:R-:W5:Y:S04]  /*12ce0*/  LDL R8, [R1+0x4] ;  /* 0x0000040001087983 */ /* 0x000f680000100800 */
[----:B------:R-:W5:Y:S01]  /*12cf0*/  LDL R4, [R1] ;  /* 0x0000000001047983 */ /* 0x000f620000100800 */
[----:B------:R-:W-:Y:S06]  /*12d00*/  BAR.SYNC.DEFER_BLOCKING 0x0 ;  /* 0x0000000000007b1d */ /* 0x000fec0000010000 */
[----:B------:R-:W-:Y:S01]  /*12d10*/  @P3 STS.128 [R251+0x18000], RZ ;  /* 0x018000fffb003388 */ /* 0x000fe20000000c00 */
[----:B--2---:R-:W-:Y:S01]  /*12d20*/  LEA R32, P1, R35, R28, 0x6 ;  /* 0x0000001c23207211 */ /* 0x004fe200078230ff */
[----:B---3--:R-:W-:Y:S01]  /*12d30*/  IMAD.WIDE.U32 R6, R0, UR37, R6 ;  /* 0x0000002500067c25 */ /* 0x008fe2000f8e0006 */
[----:B----4-:R-:W-:Y:S03]  /*12d40*/  LEA R186, P0, R33, R24, 0x6 ;  /* 0x0000001821ba7211 */ /* 0x010fe600078030ff */
[----:B------:R-:W-:Y:S01]  /*12d50*/  VIADD R0, R7, UR18 ;  /* 0x0000001207007c36 */ /* 0x000fe20008000000 */
[----:B------:R-:W-:Y:S01]  /*12d60*/  LEA.HI.X.SX32 R33, R34, R29, 0x6, P1 ;  /* 0x0000001d22217211 */ /* 0x000fe200008f36ff */
[----:B------:R-:W-:Y:S01]  /*12d70*/  UIADD3 UR18, UR5, -UR13, URZ ;  /* 0x8000000d05127290 */ /* 0x000fe2000fffe03f */
[----:B------:R-:W-:Y:S02]  /*12d80*/  @!P3 LEA R182, P1, R6, R218, 0x1 ;  /* 0x000000da06b6b211 */ /* 0x000fe400078208ff */
[----:B------:R-:W-:Y:S01]  /*12d90*/  LEA.HI.X.SX32 R187, R2, R25, 0x6, P0 ;  /* 0x0000001902bb7211 */ /* 0x000fe200000f36ff */
[----:B------:R-:W-:Y:S01]  /*12da0*/  IMAD R33, R33, UR6, RZ ;  /* 0x0000000621217c24 */ /* 0x000fe2000f8e02ff */
[C---:B------:R-:W-:Y:S02]  /*12db0*/  @!P3 LEA.HI.X R183, R6.reuse, R219, R0, 0x1, P1 ;  /* 0x000000db06b7b211 */ /* 0x040fe400008f0c00 */
[----:B------:R-:W-:Y:S01]  /*12dc0*/  @!P3 IADD3 R34, P0, R6, UR21, RZ ;  /* 0x000000150622bc10 */ /* 0x000fe2000ff1e0ff */
[C---:B------:R-:W-:Y:S02]  /*12dd0*/  IMAD R33, R32.reuse, UR7, R33 ;  /* 0x0000000720217c24 */ /* 0x040fe4000f8e0221 */
[----:B------:R-:W-:Y:S01]  /*12de0*/  IMAD.WIDE.U32 R6, R32, UR6, RZ ;  /* 0x0000000620067c25 */ /* 0x000fe2000f8e00ff */
[----:B------:R-:W-:Y:S01]  /*12df0*/  @!P3 LEA R10, P1, R34, R216, 0x1 ;  /* 0x000000d8220ab211 */ /* 0x000fe200078208ff */
[----:B------:R-:W-:Y:S01]  /*12e00*/  @!PT LDS RZ, [RZ] ;  /* 0x00000000fffff984 */ /* 0x000fe20000000800 */
[----:B------:R-:W-:Y:S01]  /*12e10*/  @!PT LDS RZ, [RZ] ;  /* 0x00000000fffff984 */ /* 0x000fe20000000800 */
[----:B------:R-:W-:Y:S01]  /*12e20*/  @!PT LDS RZ, [RZ] ;  /* 0x00000000fffff984 */ /* 0x000fe20000000800 */
[----:B------:R1:W-:Y:S01]  /*12e30*/  @!P3 LDGSTS.E.BYPASS.LTC128B.128 [R251+0x18000], desc[UR28][R182.64] ;  /* 0x18000000b6fbbfae */ /* 0x0003e2000b901d5c */
[----:B------:R-:W-:Y:S01]  /*12e40*/  @!P3 IADD3.X R0, R0, UR12, RZ, P0, !PT ;  /* 0x0000000c0000bc10 */ /* 0x000fe200087fe4ff */
[----:B------:R-:W-:Y:S01]  /*12e50*/  IMAD.IADD R33, R7, 0x1, R33 ;  /* 0x0000000107217824 */ /* 0x000fe200078e0221 */
[----:B-----5:R-:W-:Y:S01]  /*12e60*/  LEA R32, P2, R6, R9, 0x1 ;  /* 0x0000000906207211 */ /* 0x020fe200078408ff */
[----:B------:R-:W-:Y:S01]  /*12e70*/  IMAD R2, R187, UR6, RZ ;  /* 0x00000006bb027c24 */ /* 0x000fe2000f8e02ff */
[----:B------:R-:W-:Y:S01]  /*12e80*/  @!P3 LEA.HI.X R11, R34, R217, R0, 0x1, P1 ;  /* 0x000000d9220bb211 */ /* 0x000fe200008f0c00 */
[----:B------:R-:W-:Y:S01]  /*12e90*/  IMAD.U32 R0, RZ, RZ, UR18 ;  /* 0x00000012ff007e24 */ /* 0x000fe2000f8e00ff */
[----:B------:R-:W-:Y:S01]  /*12ea0*/  LEA.HI.X R33, R6, R5, R33, 0x1, P2 ;  /* 0x0000000506217211 */ /* 0x000fe200010f0c21 */
[----:B------:R-:W-:Y:S01]  /*12eb0*/  IMAD R2, R186, UR7, R2 ;  /* 0x00000007ba027c24 */ /* 0x000fe2000f8e0202 */
[----:B------:R-:W-:Y:S01]  /*12ec0*/  ISETP.GE.AND P2, PT, R8, UR10, PT ;  /* 0x0000000a08007c0c */ /* 0x000fe2000bf46270 */
[----:B------:R-:W-:Y:S01]  /*12ed0*/  IMAD.WIDE.U32 R186, R186, UR6, RZ ;  /* 0x00000006baba7c25 */ /* 0x000fe2000f8e00ff */
[----:B------:R-:W-:Y:S03]  /*12ee0*/  ISETP.GE.AND P1, PT, R4, UR10, PT ;  /* 0x0000000a04007c0c */ /* 0x000fe6000bf26270 */
[----:B------:R-:W-:Y:S01]  /*12ef0*/  IMAD.IADD R2, R187, 0x1, R2 ;  /* 0x00000001bb027824 */ /* 0x000fe200078e0202 */
[C---:B------:R-:W-:Y:S04]  /*12f00*/  LEA R26, P0, R186.reuse, R9, 0x1 ;  /* 0x00000009ba1a7211 */ /* 0x040fe800078008ff */
[----:B------:R-:W-:Y:S01]  /*12f10*/  LEA.HI.X R27, R186, R5, R2, 0x1, P0 ;  /* 0x00000005ba1b7211 */ /* 0x000fe200000f0c02 */
[----:B------:R-:W-:Y:S01]  /*12f20*/  IMAD.U32 R2, RZ, RZ, UR18 ;  /* 0x00000012ff027e24 */ /* 0x000fe2000f8e00ff */
[----:B------:R-:W-:Y:S01]  /*12f30*/  ISETP.GE.AND P0, PT, R252, UR10, PT ;  /* 0x0000000afc007c0c */ /* 0x000fe2000bf06270 */
        /* <DEDUP_REMOVED lines=36> */
[----:B------:R-:W4:Y:S04]  /*13180*/  LDSM.16.M88.4 R172, [R213+0x10000] ;  /* 0x01000000d5ac783b */ /* 0x000f280000000200 */
[----:B------:R-:W5:Y:S04]  /*13190*/  LDSM.16.M88.4 R176, [R213+0x10800] ;  /* 0x01080000d5b0783b */ /* 0x000f680000000200 */
[----:B-1----:R-:W1:Y:S04]  /*131a0*/  LDSM.16.M88.4 R180, [R213+0x11000] ;  /* 0x01100000d5b4783b */ /* 0x002e680000000200 */
[----:B------:R-:W0:Y:S04]  /*131b0*/  LDGDEPBAR ;  /* 0x00000000000079af */ /* 0x000e280000000000 */
[----:B------:R-:W3:Y:S01]  /*131c0*/  LDSM.16.M88.4 R184, [R213+0x11800] ;  /* 0x01180000d5b8783b */ /* 0x000ee20000000200 */
[C---:B----4-:R-:W-:Y:S06]  /*131d0*/  HMMA.16816.F32.BF16 R4, R168.reuse, R172, RZ ;  /* 0x000000aca804723c */ /* 0x050fec00000418ff */
[C---:B--2---:R-:W-:Y:S01]  /*131e0*/  HMMA.16816.F32.BF16 R8, R168.reuse, R174, RZ ;  /* 0x000000aea808723c */ /* 0x044fe200000418ff */
[----:B------:R-:W-:Y:S05]  /*131f0*/  LDSM.16.M88.4 R172, [R212] ;  /* 0x00000000d4ac783b */ /* 0x000fea0000000200 */
[C---:B-----5:R-:W-:Y:S06]  /*13200*/  HMMA.16816.F32.BF16 R12, R168.reuse, R176, RZ ;  /* 0x000000b0a80c723c */ /* 0x060fec00000418ff */
[C---:B------:R-:W-:Y:S01]  /*13210*/  HMMA.16816.F32.BF16 R16, R168.reuse, R178, RZ ;  /* 0x000000b2a810723c */ /* 0x040fe200000418ff */
[----:B------:R-:W2:Y:S05]  /*13220*/  LDSM.16.M88.4 R176, [R211] ;  /* 0x00000000d3b0783b */ /* 0x000eaa0000000200 */
[C---:B-1----:R-:W-:Y:S07]  /*13230*/  HMMA.16816.F32.BF16 R20, R168.reuse, R180, RZ ;  /* 0x000000b4a814723c */ /* 0x042fee00000418ff */
[----:B------:R-:W-:Y:S01]  /*13240*/  MOV R180, R24 ;  /* 0x0000001800b47202 */ /* 0x000fe20000000f00 */
[----:B------:R-:W-:Y:S02]  /*13250*/  IMAD.MOV.U32 R181, RZ, RZ, R25 ;  /* 0x000000ffffb57224 */ /* 0x000fe400078e0019 */
[C---:B---3--:R-:W-:Y:S07]  /*13260*/  HMMA.16816.F32.BF16 R24, R168.reuse, R182, RZ ;  /* 0x000000b6a818723c */ /* 0x048fee00000418ff */
[----:B------:R-:W-:Y:S04]  /*13270*/  IMAD.MOV.U32 R182, RZ, RZ, R28 ;  /* 0x000000ffffb67224 */ /* 0x000fe800078e001c */
[----:B------:R-:W-:Y:S02]  /*13280*/  IMAD.MOV.U32 R183, RZ, RZ, R29 ;  /* 0x000000ffffb77224 */ /* 0x000fe400078e001d */
[C---:B------:R-:W-:Y:S01]  /*13290*/  HMMA.16816.F32.BF16 R28, R168.reuse, R184, RZ ;  /* 0x000000b8a81c723c */ /* 0x040fe200000418ff */
[----:B------:R-:W3:Y:S04]  /*132a0*/  LDL R184, [R1+0x30] ;  /* 0x0000300001b87983 */ /* 0x000ee80000100800 */
[----:B------:R-:W4:Y:S01]  /*132b0*/  LDL R185, [R1+0x2c] ;  /* 0x00002c0001b97983 */ /* 0x000f220000100800 */
[----:B------:R-:W-:Y:S03]  /*132c0*/  HMMA.16816.F32.BF16 R32, R168, R186, RZ ;  /* 0x000000baa820723c */ /* 0x000fe600000418ff */
[----:B------:R-:W1:Y:S03]  /*132d0*/  LDSM.16.M88.4 R168, [R203] ;  /* 0x00000000cba8783b */ /* 0x000e660000000200 */
[C---:B--2---:R-:W-:Y:S05]  /*132e0*/  HMMA.16816.F32.BF16 R4, R172.reuse, R176, R4 ;  /* 0x000000b0ac04723c */ /* 0x044fea0000041804 */
[----:B------:R-:W-:Y:S01]  /*132f0*/  MOV R186, R182 ;  /* 0x000000b600ba7202 */ /* 0x000fe20000000f00 */
[C---:B------:R-:W-:Y:S01]  /*13300*/  HMMA.16816.F32.BF16 R8, R172.reuse, R178, R8 ;  /* 0x000000b2ac08723c */ /* 0x040fe20000041808 */
[----:B------:R-:W2:Y:S04]  /*13310*/  LDSM.16.M88.4 R176, [R202] ;  /* 0x00000000cab0783b */ /* 0x000ea80000000200 */
[----:B------:R-:W-:Y:S01]  /*13320*/  IMAD.MOV.U32 R187, RZ, RZ, R183 ;  /* 0x000000ffffbb7224 */ /* 0x000fe200078e00b7 */
[----:B------:R-:W-:Y:S05]  /*13330*/  LEA R182, P4, R2, R186, 0x6 ;  /* 0x000000ba02b67211 */ /* 0x000fea00078830ff */
[----:B------:R-:W-:Y:S01]  /*13340*/  LEA.HI.X.SX32 R183, R0, R187, 0x6, P4 ;  /* 0x000000bb00b77211 */ /* 0x000fe200020f36ff */
[C---:B------:R-:W-:Y:S04]  /*13350*/  IMAD.WIDE.U32 R186, R182.reuse, UR8, RZ ;  /* 0x00000008b6ba7c25 */ /* 0x040fe8000f8e00ff */
[----:B------:R-:W-:Y:S04]  /*13360*/  IMAD R0, R183, UR8, RZ ;  /* 0x00000008b7007c24 */ /* 0x000fe8000f8e02ff */
[----:B------:R-:W-:Y:S05]  /*13370*/  IMAD R0, R182, UR9, R0 ;  /* 0x00000009b6007c24 */ /* 0x000fea000f8e0200 */
[----:B------:R-:W-:Y:S01]  /*13380*/  IADD3 R0, R187, R0, RZ ;  /* 0x00000000bb007210 */ /* 0x000fe20007ffe0ff */
[C---:B-1----:R-:W-:Y:S06]  /*13390*/  HMMA.16816.F32.BF16 R12, R172.reuse, R168, R12 ;  /* 0x000000a8ac0c723c */ /* 0x042fec000004180c */
[C---:B------:R-:W-:Y:S01]  /*133a0*/  HMMA.16816.F32.BF16 R16, R172.reuse, R170, R16 ;  /* 0x000000aaac10723c */ /* 0x040fe20000041810 */
[----:B------:R-:W1:Y:S05]  /*133b0*/  LDSM.16.M88.4 R168, [R201] ;  /* 0x00000000c9a8783b */ /* 0x000e6a0000000200 */
[C---:B--2---:R-:W-:Y:S06]  /*133c0*/  HMMA.16816.F32.BF16 R20, R172.reuse, R176, R20 ;  /* 0x000000b0ac14723c */ /* 0x044fec0000041814 */
[C---:B------:R-:W-:Y:S01]  /*133d0*/  HMMA.16816.F32.BF16 R24, R172.reuse, R178, R24 ;  /* 0x000000b2ac18723c */ /* 0x040fe20000041818 */
[----:B------:R-:W-:Y:S05]  /*133e0*/  LDSM.16.M88.4 R176, [R210] ;  /* 0x00000000d2b0783b */ /* 0x000fea0000000200 */
[C---:B-1----:R-:W-:Y:S06]  /*133f0*/  HMMA.16816.F32.BF16 R28, R172.reuse, R168, R28 ;  /* 0x000000a8ac1c723c */ /* 0x042fec000004181c */
[----:B------:R-:W-:Y:S01]  /*13400*/  HMMA.16816.F32.BF16 R32, R172, R170, R32 ;  /* 0x000000aaac20723c */ /* 0x000fe20000041820 */
[----:B------:R-:W1:Y:S04]  /*13410*/  LDSM.16.M88.4 R168, [R207+0x10000] ;  /* 0x01000000cfa8783b */ /* 0x000e680000000200 */
[----:B------:R-:W2:Y:S01]  /*13420*/  LDSM.16.M88.4 R172, [R207+0x10800] ;  /* 0x01080000cfac783b */ /* 0x000ea20000000200 */
[C---:B-1----:R-:W-:Y:S06]  /*13430*/  HMMA.16816.F32.BF16 R4, R176.reuse, R168, R4 ;  /* 0x000000a8b004723c */ /* 0x042fec0000041804 */
[C---:B------:R-:W-:Y:S01]  /*13440*/  HMMA.16816.F32.BF16 R8, R176.reuse, R170, R8 ;  /* 0x000000aab008723c */ /* 0x040fe20000041808 */
[----:B------:R-:W1:Y:S05]  /*13450*/  LDSM.16.M88.4 R168, [R207+0x11000] ;  /* 0x01100000cfa8783b */ /* 0x000e6a0000000200 */
[C---:B--2---:R-:W-:Y:S06]  /*13460*/  HMMA.16816.F32.BF16 R12, R176.reuse, R172, R12 ;  /* 0x000000acb00c723c */ /* 0x044fec000004180c */
[C---:B------:R-:W-:Y:S01]  /*13470*/  HMMA.16816.F32.BF16 R16, R176.reuse, R174, R16 ;  /* 0x000000aeb010723c */ /* 0x040fe20000041810 */
[----:B------:R-:W2:Y:S05]  /*13480*/  LDSM.16.M88.4 R172, [R207+0x11800] ;  /* 0x01180000cfac783b */ /* 0x000eaa0000000200 */
[C---:B-1----:R-:W-:Y:S06]  /*13490*/  HMMA.16816.F32.BF16 R20, R176.reuse, R168, R20 ;  /* 0x000000a8b014723c */ /* 0x042fec0000041814 */
[C---:B------:R-:W-:Y:S01]  /*134a0*/  HMMA.16816.F32.BF16 R24, R176.reuse, R170, R24 ;  /* 0x000000aab018723c */ /* 0x040fe20000041818 */
[----:B------:R-:W-:Y:S05]  /*134b0*/  LDSM.16.M88.4 R168, [R209] ;  /* 0x00000000d1a8783b */ /* 0x000fea0000000200 */
[C---:B--2---:R-:W-:Y:S06]  /*134c0*/  HMMA.16816.F32.BF16 R28, R176.reuse, R172, R28 ;  /* 0x000000acb01c723c */ /* 0x044fec000004181c */
[----:B------:R-:W-:Y:S01]  /*134d0*/  HMMA.16816.F32.BF16 R32, R176, R174, R32 ;  /* 0x000000aeb020723c */ /* 0x000fe20000041820 */
[----:B------:R-:W1:Y:S04]  /*134e0*/  LDSM.16.M88.4 R172, [R200] ;  /* 0x00000000c8ac783b */ /* 0x000e680000000200 */
[----:B------:R-:W2:Y:S01]  /*134f0*/  LDSM.16.M88.4 R176, [R200+0x800] ;  /* 0x00080000c8b0783b */ /* 0x000ea20000000200 */
[C---:B-1----:R-:W-:Y:S06]  /*13500*/  HMMA.16816.F32.BF16 R4, R168.reuse, R172, R4 ;  /* 0x000000aca804723c */ /* 0x042fec0000041804 */
[C---:B------:R-:W-:Y:S01]  /*13510*/  HMMA.16816.F32.BF16 R8, R168.reuse, R174, R8 ;  /* 0x000000aea808723c */ /* 0x040fe20000041808 */
[----:B------:R-:W1:Y:S05]  /*13520*/  LDSM.16.M88.4 R172, [R200+0x1000] ;  /* 0x00100000c8ac783b */ /* 0x000e6a0000000200 */
[C---:B--2---:R-:W-:Y:S06]  /*13530*/  HMMA.16816.F32.BF16 R12, R168.reuse, R176, R12 ;  /* 0x000000b0a80c723c */ /* 0x044fec000004180c */
[C---:B------:R-:W-:Y:S01]  /*13540*/  HMMA.16816.F32.BF16 R16, R168.reuse, R178, R16 ;  /* 0x000000b2a810723c */ /* 0x040fe20000041810 */
[----:B------:R-:W2:Y:S05]  /*13550*/  LDSM.16.M88.4 R176, [R200+0x1800] ;  /* 0x00180000c8b0783b */ /* 0x000eaa0000000200 */
[C---:B-1----:R-:W-:Y:S05]  /*13560*/  HMMA.16816.F32.BF16 R20, R168.reuse, R172, R20 ;  /* 0x000000aca814723c */ /* 0x042fea0000041814 */
[C---:B---3--:R-:W-:Y:S01]  /*13570*/  LEA R182, P4, R186.reuse, R184, 0x1 ;  /* 0x000000b8bab67211 */ /* 0x048fe200078808ff */
[C---:B------:R-:W-:Y:S01]  /*13580*/  HMMA.16816.F32.BF16 R24, R168.reuse, R174, R24 ;  /* 0x000000aea818723c */ /* 0x040fe20000041818 */
[----:B------:R-:W-:Y:S04]  /*13590*/  LDSM.16.M88.4 R172, [R214+0x4000] ;  /* 0x00400000d6ac783b */ /* 0x000fe80000000200 */
[----:B----4-:R-:W-:Y:S01]  /*135a0*/  LEA.HI.X R183, R186, R185, R0, 0x1, P4 ;  /* 0x000000b9bab77211 */ /* 0x010fe200020f0c00 */
[C---:B--2---:R-:W-:Y:S01]  /*135b0*/  HMMA.16816.F32.BF16 R28, R168.reuse, R176, R28 ;  /* 0x000000b0a81c723c */ /* 0x044fe2000004181c */
[----:B------:R-:W-:Y:S04]  /*135c0*/  IMAD.U32 R0, RZ, RZ, UR18 ;  /* 0x00000012ff007e24 */ /* 0x000fe8000f8e00ff */
[----:B------:R-:W-:Y:S01]  /*135d0*/  LEA R186, P4, R2, R180, 0x6 ;  /* 0x000000b402ba7211 */ /* 0x000fe200078830ff */
[----:B------:R-:W-:Y:S01]  /*135e0*/  HMMA.16816.F32.BF16 R32, R168, R178, R32 ;  /* 0x000000b2a820723c */ /* 0x000fe20000041820 */
[----:B------:R-:W1:Y:S04]  /*135f0*/  LDSM.16.M88.4 R168, [R213+0x12000] ;  /* 0x01200000d5a8783b */ /* 0x000e680000000200 */
[----:B------:R-:W2:Y:S01]  /*13600*/  LDSM.16.M88.4 R176, [R213+0x12800] ;  /* 0x01280000d5b0783b */ /* 0x000ea20000000200 */
[----:B------:R-:W-:Y:S05]  /*13610*/  LEA.HI.X.SX32 R187, R0, R181, 0x6, P4 ;  /* 0x000000b500bb7211 */ /* 0x000fea00020f36ff */
[----:B------:R-:W-:Y:S02]  /*13620*/  IMAD R0, R187, UR8, RZ ;  /* 0x00000008bb007c24 */ /* 0x000fe4000f8e02ff */
[C---:B------:R-:W-:Y:S04]  /*13630*/  IMAD.WIDE.U32 R180, R186.reuse, UR8, RZ ;  /* 0x00000008bab47c25 */ /* 0x040fe8000f8e00ff */
[----:B------:R-:W-:Y:S01]  /*13640*/  IMAD R0, R186, UR9, R0 ;  /* 0x00000009ba007c24 */ /* 0x000fe2000f8e0200 */
[C---:B------:R-:W-:Y:S03]  /*13650*/  LEA R186, P4, R180.reuse, R184, 0x1 ;  /* 0x000000b8b4ba7211 */ /* 0x040fe600078808ff */
[----:B------:R-:W-:Y:S05]  /*13660*/  IMAD.IADD R0, R181, 0x1, R0 ;  /* 0x00000001b5007824 */ /* 0x000fea00078e0200 */
[----:B------:R-:W-:Y:S02]  /*13670*/  LEA.HI.X R187, R180, R185, R0, 0x1, P4 ;  /* 0x000000b9b4bb7211 */ /* 0x000fe400020f0c00 */
[----:B------:R-:W-:Y:S01]  /*13680*/  PLOP3.LUT P4, PT, PT, PT, UP0, 0x80, 0x0 ;  /* 0x000000000000781c */ /* 0x000fe20003f8f008 */
        /* <DEDUP_REMOVED lines=8> */
[----:B------:R-:W-:Y:S05]  /*13710*/  LDSM.16.M88.4 R168, [R212+0x4000] ;  /* 0x00400000d4a8783b */ /* 0x000fea0000000200 */
[C---:B--2---:R-:W-:Y:S06]  /*13720*/  HMMA.16816.F32.BF16 R28, R172.reuse, R176, R28 ;  /* 0x000000b0ac1c723c */ /* 0x044fec000004181c */
[----:B------:R-:W-:Y:S01]  /*13730*/  HMMA.16816.F32.BF16 R32, R172, R178, R32 ;  /* 0x000000b2ac20723c */ /* 0x000fe20000041820 */
[----:B------:R-:W1:Y:S04]  /*13740*/  LDSM.16.M88.4 R172, [R199] ;  /* 0x00000000c7ac783b */ /* 0x000e680000000200 */
[----:B------:R-:W2:Y:S01]  /*13750*/  LDSM.16.M88.4 R176, [R198] ;  /* 0x00000000c6b0783b */ /* 0x000ea20000000200 */
[C---:B-1----:R-:W-:Y:S06]  /*13760*/  HMMA.16816.F32.BF16 R4, R168.reuse, R172, R4 ;  /* 0x000000aca804723c */ /* 0x042fec0000041804 */
[C---:B------:R-:W-:Y:S01]  /*13770*/  HMMA.16816.F32.BF16 R8, R168.reuse, R174, R8 ;  /* 0x000000aea808723c */ /* 0x040fe20000041808 */
[----:B------:R-:W1:Y:S05]  /*13780*/  LDSM.16.M88.4 R172, [R197] ;  /* 0x00000000c5ac783b */ /* 0x000e6a0000000200 */
[C---:B--2---:R-:W-:Y:S06]  /*13790*/  HMMA.16816.F32.BF16 R12, R168.reuse, R176, R12 ;  /* 0x000000b0a80c723c */ /* 0x044fec000004180c */
[C---:B------:R-:W-:Y:S01]  /*137a0*/  HMMA.16816.F32.BF16 R16, R168.reuse, R178, R16 ;  /* 0x000000b2a810723c */ /* 0x040fe20000041810 */
[----:B------:R-:W2:Y:S05]  /*137b0*/  LDSM.16.M88.4 R176, [R196] ;  /* 0x00000000c4b0783b */ /* 0x000eaa0000000200 */
[C---:B-1----:R-:W-:Y:S06]  /*137c0*/  HMMA.16816.F32.BF16 R20, R168.reuse, R172, R20 ;  /* 0x000000aca814723c */ /* 0x042fec0000041814 */
[C---:B------:R-:W-:Y:S01]  /*137d0*/  HMMA.16816.F32.BF16 R24, R168.reuse, R174, R24 ;  /* 0x000000aea818723c */ /* 0x040fe20000041818 */
[----:B------:R-:W-:Y:S05]  /*137e0*/  LDSM.16.M88.4 R172, [R210+0x4000] ;  /* 0x00400000d2ac783b */ /* 0x000fea0000000200 */
[C---:B--2---:R-:W-:Y:S06]  /*137f0*/  HMMA.16816.F32.BF16 R28, R168.reuse, R176, R28 ;  /* 0x000000b0a81c723c */ /* 0x044fec000004181c */
        /* <DEDUP_REMOVED lines=125> */
[----:B------:R-:W2:Y:S01]  /*13fd0*/  LDSM.16.M88.4 R176, [R200+0x7800] ;  /* 0x00780000c8b0783b */ /* 0x000ea20000000200 */
[----:B------:R-:W-:Y:S04]  /*13fe0*/  DEPBAR.LE SB0, 0x0 ;  /* 0x000080000000791a */ /* 0x000fe80000000000 */
[----:B------:R-:W-:Y:S01]  /*13ff0*/  BAR.SYNC.DEFER_BLOCKING 0x0 ;  /* 0x0000000000007b1d */ /* 0x000fe20000010000 */
[C---:B-1----:R-:W-:Y:S06]  /*14000*/  HMMA.16816.F32.BF16 R20, R168.reuse, R172, R20 ;  /* 0x000000aca814723c */ /* 0x042fec0000041814 */
[C---:B------:R-:W-:Y:S06]  /*14010*/  HMMA.16816.F32.BF16 R24, R168.reuse, R174, R24 ;  /* 0x000000aea818723c */ /* 0x040fec0000041818 */
[C---:B--2---:R-:W-:Y:S06]  /*14020*/  HMMA.16816.F32.BF16 R28, R168.reuse, R176, R28 ;  /* 0x000000b0a81c723c */ /* 0x044fec000004181c */
[----:B------:R-:W-:Y:S01]  /*14030*/  HMMA.16816.F32.BF16 R32, R168, R178, R32 ;  /* 0x000000b2a820723c */ /* 0x000fe20000041820 */
[----:B------:R-:W-:Y:S11]  /*14040*/  @!UPT UIADD3 URZ, URZ, URZ, URZ ;  /* 0x0000003f3f3ff290 */ /* 0x000ff6000fffe03f */
[----:B------:R-:W-:Y:S01]  /*14050*/  @!UPT UIADD3 URZ, URZ, URZ, URZ ;  /* 0x0000003f3f3ff290 */ /* 0x000fe2000fffe03f */
[----:B------:R-:W-:Y:S11]  /*14060*/  @P4 BRA `(.L_x_1046) ;  /* 0xffffffe400e44947 */ /* 0x000ff6000383ffff */
.L_x_1045:
[----:B------:R-:W-:Y:S01]  /*14070*/  STL.64 [R1+0xa0], R202 ;  /* 0x0000a0ca01007387 */ /* 0x000fe20000100a00 */
[----:B------:R-:W-:Y:S01]  /*14080*/  UIADD3 UR24, UR30, -0x61c88647, URZ ;  /* 0x9e3779b91e187890 */ /* 0x000fe2000fffe03f */
[----:B------:R-:W-:Y:S01]  /*14090*/  FMNMX.FTZ R2, R4, R3, !PT ;  /* 0x0000000304027209 */ /* 0x000fe20007810000 */
[----:B------:R-:W-:Y:S01]  /*140a0*/  UIADD3 UR36, UR31, 0x76cf5d0a, URZ ;  /* 0x76cf5d0a1f247890 */ /* 0x000fe2000fffe03f */
[----:B------:R-:W-:Y:S01]  /*140b0*/  FMNMX.FTZ R0, R6, R165, !PT ;  /* 0x000000a506007209 */ /* 0x000fe20007810000 */
[----:B------:R-:W-:Y:S01]  /*140c0*/  UIADD3 UR23, UR31, 0x32370b8f, URZ ;  /* 0x32370b8f1f177890 */ /* 0x000fe2000fffe03f */
[----:B------:R-:W-:Y:S01]  /*140d0*/  STL.64 [R1+0x98], R200 ;  /* 0x000098c801007387 */ /* 0x000fe20000100a00 */
[----:B------:R-:W-:Y:S01]  /*140e0*/  UIADD3 UR32, UR31, -0x56f99767, URZ ;  /* 0xa90668991f207890 */ /* 0x000fe2000fffe03f */
[----:B----4-:R-:W-:Y:S01]  /*140f0*/  FMNMX.FTZ R171, R5, R2, !PT ;  /* 0x0000000205ab7209 */ /* 0x010fe20007810000 */
[----:B------:R-:W-:Y:S01]  /*14100*/  UIADD3 UR22, UR30, -0x4ab325aa, URZ ;  /* 0xb54cda561e167890 */ /* 0x000fe2000fffe03f */
[----:B------:R-:W-:Y:S01]  /*14110*/  FMNMX.FTZ R169, R7, R0, !PT ;  /* 0x0000000007a97209 */ /* 0x000fe20007810000 */
[----:B------:R-:W-:Y:S01]  /*14120*/  UIADD3 UR38, UR30, 0x1715609d, URZ ;  /* 0x1715609d1e267890 */ /* 0x000fe2000fffe03f */
[----:B------:R1:W-:Y:S01]  /*14130*/  STL.64 [R1+0x78], R192 ;  /* 0x000078c001007387 */ /* 0x0003e20000100a00 */
[----:B------:R-:W-:Y:S01]  /*14140*/  FMNMX.FTZ R2, R8, R171, !PT ;  /* 0x000000ab08027209 */ /* 0x000fe20007810000 */
[----:B------:R-:W-:Y:S01]  /*14150*/  USHF.L.U32 UR39, UR40, 0x1, URZ ;  /* 0x0000000128277899 */ /* 0x000fe2000800063f */
[----:B------:R-:W-:Y:S01]  /*14160*/  FMNMX.FTZ R0, R10, R169, !PT ;  /* 0x000000a90a007209 */ /* 0x000fe20007810000 */
[----:B------:R-:W-:Y:S01]  /*14170*/  UIADD3 UR27, UR30, 0x3c6ef372, URZ ;  /* 0x3c6ef3721e1b7890 */ /* 0x000fe2000fffe03f */
[----:B------:R-:W-:Y:S01]  /*14180*/  FMNMX.FTZ R171, R9, R2, !PT ;  /* 0x0000000209ab7209 */ /* 0x000fe20007810000 */
[----:B------:R-:W-:Y:S01]  /*14190*/  ULOP3.LUT UR18, UR39, UR31, URZ, 0x3c, !UPT ;  /* 0x0000001f27127292 */ /* 0x000fe2000f8e3c3f */
        /* <DEDUP_REMOVED lines=12> */
[----:B------:R-:W-:Y:S02]  /*14260*/  FMNMX.FTZ R0, R18, R169, !PT ;  /* 0x000000a912007209 */ /* 0x000fe40007810000 */
[----:B------:R-:W-:Y:S02]  /*14270*/  FMNMX.FTZ R171, R17, R2, !PT ;  /* 0x0000000211ab7209 */ /* 0x000fe40007810000 */
[----:B------:R-:W-:Y:S02]  /*14280*/  FMNMX.FTZ R169, R19, R0, !PT ;  /* 0x0000000013a97209 */ /* 0x000fe40007810000 */
[----:B------:R-:W-:Y:S01]  /*14290*/  FMNMX.FTZ R2, R20, R171, !PT ;  /* 0x000000ab14027209 */ /* 0x000fe20007810000 */
[----:B-1----:R-:W2:Y:S01]  /*142a0*/  LDL.64 R192, [R1+0x48] ;  /* 0x0000480001c07983 */ /* 0x002ea20000100a00 */
[----:B------:R-:W-:Y:S02]  /*142b0*/  FMNMX.FTZ R0, R22, R169, !PT ;  /* 0x000000a916007209 */ /* 0x000fe40007810000 */
[----:B------:R-:W-:Y:S02]  /*142c0*/  FMNMX.FTZ R171, R21, R2, !PT ;  /* 0x0000000215ab7209 */ /* 0x000fe40007810000 */
[----:B------:R-:W-:Y:S01]  /*142d0*/  FMNMX.FTZ R169, R23, R0, !PT ;  /* 0x0000000017a97209 */ /* 0x000fe20007810000 */
[----:B------:R1:W-:Y:S01]  /*142e0*/  STL.64 [R1+0x70], R190 ;  /* 0x000070be01007387 */ /* 0x0003e20000100a00 */
        /* <DEDUP_REMOVED lines=12> */
[----:B------:R-:W3:Y:S08]  /*143b0*/  SHFL.BFLY PT, R171, R168, 0x2, 0x1f ;  /* 0x0c401f00a8ab7f89 */ /* 0x000ef000000e0000 */
[----:B-1----:R-:W4:Y:S06]  /*143c0*/  LDL.64 R190, [R1+0x38] ;  /* 0x0000380001be7983 */ /* 0x002f2c0000100a00 */
[----:B------:R1:W-:Y:S06]  /*143d0*/  STL.64 [R1+0x68], R188 ;  /* 0x000068bc01007387 */ /* 0x0003ec0000100a00 */
[----:B------:R-:W3:Y:S08]  /*143e0*/  SHFL.BFLY PT, R169, R2, 0x2, 0x1f ;  /* 0x0c401f0002a97f89 */ /* 0x000ef000000e0000 */
[----:B-1----:R-:W4:Y:S01]  /*143f0*/  LDL.64 R188, [R1+0x40] ;  /* 0x0000400001bc7983 */ /* 0x002f220000100a00 */
[----:B---3--:R-:W-:Y:S02]  /*14400*/  FMNMX.FTZ R171, R168, R171, !PT ;  /* 0x000000aba8ab7209 */ /* 0x008fe40007810000 */
[----:B------:R-:W-:Y:S03]  /*14410*/  FMNMX.FTZ R169, R2, R169, !PT ;  /* 0x000000a902a97209 */ /* 0x000fe60007810000 */
[----:B------:R-:W1:Y:S02]  /*14420*/  SHFL.BFLY PT, R2, R171, 0x1, 0x1f ;  /* 0x0c201f00ab027f89 */ /* 0x000e6400000e0000 */
[----:B-1----:R-:W-:Y:S04]  /*14430*/  FMNMX.FTZ R2, R171, R2, !PT ;  /* 0x00000002ab027209 */ /* 0x002fe80007810000 */
[C---:B------:R-:W-:Y:S01]  /*14440*/  FSETP.NEU.FTZ.AND P0, PT, R2.reuse, -INF , PT ;  /* 0xff8000000200780b */ /* 0x040fe20003f1d000 */
[----:B------:R-:W-:Y:S01]  /*14450*/  FADD.FTZ R3, -R2, R3 ;  /* 0x0000000302037221 */ /* 0x000fe20000010100 */
[----:B--2---:R-:W-:Y:S01]  /*14460*/  LOP3.LUT R0, R193, UR18, RZ, 0x3c, !PT ;  /* 0x00000012c1007c12 */ /* 0x004fe2000f8e3cff */
[----:B------:R-:W-:Y:S04]  /*14470*/  UIADD3 UR18, UR31, -0x4498517b, URZ ;  /* 0xbb67ae851f127890 */ /* 0x000fe8000fffe03f */
[----:B------:R-:W-:Y:S02]  /*14480*/  IMAD.WIDE.U32 R172, R0, -0x326172a9, RZ ;  /* 0xcd9e8d5700ac7825 */ /* 0x000fe400078e00ff */
[----:B------:R-:W1:Y:S02]  /*14490*/  SHFL.BFLY PT, R0, R169, 0x1, 0x1f ;  /* 0x0c201f00a9007f89 */ /* 0x000e6400000e0000 */
[----:B-1----:R-:W-:Y:S01]  /*144a0*/  FMNMX.FTZ R0, R169, R0, !PT ;  /* 0x00000000a9007209 */ /* 0x002fe20007810000 */
[----:B------:R-:W-:Y:S01]  /*144b0*/  FMUL.FTZ R169, R2, UR4 ;  /* 0x0000000402a97c20 */ /* 0x000fe20008410000 */
[----:B----4-:R-:W-:Y:S01]  /*144c0*/  LOP3.LUT R180, R191, UR18, R192, 0x96, !PT ;  /* 0x00000012bfb47c12 */ /* 0x010fe2000f8e96c0 */
[----:B------:R-:W-:Y:S03]  /*144d0*/  UIADD3 UR18, UR31, 0x646e171e, URZ ;  /* 0x646e171e1f127890 */ /* 0x000fe6000fffe03f */
[----:B------:R-:W-:Y:S02]  /*144e0*/  FSEL R169, R169, RZ, P0 ;  /* 0x000000ffa9a97208 */ /* 0x000fe40000000000 */
[----:B------:R-:W-:Y:S01]  /*144f0*/  FSETP.NEU.FTZ.AND P0, PT, R0, -INF , PT ;  /* 0xff8000000000780b */ /* 0x000fe20003f1d000 */
[----:B------:R-:W-:Y:S04]  /*14500*/  IMAD.WIDE.U32 R180, R180, -0x326172a9, RZ ;  /* 0xcd9e8d57b4b47825 */ /* 0x000fe800078e00ff */
[--C-:B------:R-:W-:Y:S01]  /*14510*/  FFMA.FTZ R182, R5, UR4, -R169.reuse ;  /* 0x0000000405b67c23 */ /* 0x100fe200080108a9 */
[----:B------:R-:W-:Y:S01]  /*14520*/  FMUL.FTZ R5, R0, UR4 ;  /* 0x0000000400057c20 */ /* 0x000fe20008410000 */
[----:B------:R-:W-:Y:S01]  /*14530*/  LOP3.LUT R170, R181, UR27, R172, 0x96, !PT ;  /* 0x0000001bb5aa7c12 */ /* 0x000fe2000f8e96ac */
[--C-:B------:R-:W-:Y:S01]  /*14540*/  FFMA.FTZ R178, R4, UR4, -R169.reuse ;  /* 0x0000000404b27c23 */ /* 0x100fe200080108a9 */
[--C-:B------:R-:W-:Y:S01]  /*14550*/  FFMA.FTZ R179, R13, UR4, -R169.reuse ;  /* 0x000000040db37c23 */ /* 0x100fe200080108a9 */
[--C-:B------:R-:W-:Y:S01]  /*14560*/  FFMA.FTZ R183, R8, UR4, -R169.reuse ;  /* 0x0000000408b77c23 */ /* 0x100fe200080108a9 */
[--C-:B------:R-:W-:Y:S01]  /*14570*/  FFMA.FTZ R186, R20, UR4, -R169.reuse ;  /* 0x0000000414ba7c23 */ /* 0x100fe200080108a9 */
[----:B------:R-:W-:Y:S04]  /*14580*/  IMAD.WIDE.U32 R176, R170, -0x2daee0ad, RZ ;  /* 0xd2511f53aab07825 */ /* 0x000fe800078e00ff */
[--C-:B------:R-:W-:Y:S01]  /*14590*/  FFMA.FTZ R187, R21, UR4, -R169.reuse ;  /* 0x0000000415bb7c23 */ /* 0x100fe200080108a9 */
[----:B------:R-:W-:Y:S01]  /*145a0*/  MUFU.EX2 R182, R182 ;  /* 0x000000b600b67308 */ /* 0x000fe20000000800 */
[----:B------:R-:W-:Y:S01]  /*145b0*/  FFMA.FTZ R184, R9, UR4, -R169 ;  /* 0x0000000409b87c23 */ /* 0x000fe200080108a9 */
[----:B------:R-:W-:Y:S02]  /*145c0*/  IMAD.MOV.U32 R20, RZ, RZ, R179 ;  /* 0x000000ffff147224 */ /* 0x000fe400078e00b3 */
[--C-:B------:R-:W-:Y:S01]  /*145d0*/  FFMA.FTZ R185, R12, UR4, -R169.reuse ;  /* 0x000000040cb97c23 */ /* 0x100fe200080108a9 */
[----:B------:R-:W-:Y:S02]  /*145e0*/  IMAD.MOV.U32 R21, RZ, RZ, R178 ;  /* 0x000000ffff157224 */ /* 0x000fe400078e00b2 */
[--C-:B------:R-:W-:Y:S01]  /*145f0*/  FFMA.FTZ R17, R17, UR4, -R169.reuse ;  /* 0x0000000411117c23 */ /* 0x100fe200080108a9 */
[----:B------:R-:W-:Y:S01]  /*14600*/  FFMA.FTZ R170, R32, UR4, -R169 ;  /* 0x0000000420aa7c23 */ /* 0x000fe200080108a9 */
[----:B------:R-:W-:Y:S02]  /*14610*/  IMAD.MOV.U32 R13, RZ, RZ, R185 ;  /* 0x000000ffff0d7224 */ /* 0x000fe400078e00b9 */
[--C-:B------:R-:W-:Y:S01]  /*14620*/  FFMA.FTZ R16, R16, UR4, -R169.reuse ;  /* 0x0000000410107c23 */ /* 0x100fe200080108a9 */
[----:B------:R-:W-:Y:S01]  /*14630*/  MUFU.EX2 R186, R186 ;  /* 0x000000ba00ba7308 */ /* 0x000fe20000000800 */
[----:B------:R-:W-:Y:S09]  /*14640*/  LOP3.LUT R168, R173, UR24, R188, 0x96, !PT ;  /* 0x00000018ada87c12 */ /* 0x000ff2000f8e96bc */
[----:B------:R-:W-:Y:S01]  /*14650*/  MUFU.EX2 R187, R187 ;  /* 0x000000bb00bb7308 */ /* 0x000fe20000000800 */
[----:B------:R-:W-:Y:S05]  /*14660*/  IMAD.WIDE.U32 R174, R168, -0x2daee0ad, RZ ;  /* 0xd2511f53a8ae7825 */ /* 0x000fea00078e00ff */
[----:B------:R-:W-:Y:S05]  /*14670*/  LOP3.LUT R168, R175, UR36, R190, 0x96, !PT ;  /* 0x00000024afa87c12 */ /* 0x000fea000f8e96be */
[----:B------:R-:W-:Y:S01]  /*14680*/  IMAD.WIDE.U32 R172, R168, -0x326172a9, RZ ;  /* 0xcd9e8d57a8ac7825 */ /* 0x000fe200078e00ff */
[----:B------:R-:W-:Y:S03]  /*14690*/  LOP3.LUT R168, R177, UR23, R174, 0x96, !PT ;  /* 0x00000017b1a87c12 */ /* 0x000fe6000f8e96ae */
[--C-:B------:R-:W-:Y:S01]  /*146a0*/  FFMA.FTZ R177, R24, UR4, -R169.reuse ;  /* 0x0000000418b17c23 */ /* 0x100fe200080108a9 */
[----:B------:R-:W-:Y:S01]  /*146b0*/  LOP3.LUT R174, R173, UR20, R180, 0x96, !PT ;  /* 0x00000014adae7c12 */ /* 0x000fe2000f8e96b4 */
[----:B------:R-:W-:Y:S04]  /*146c0*/  IMAD.WIDE.U32 R202, R168, -0x326172a9, RZ ;  /* 0xcd9e8d57a8ca7825 */ /* 0x000fe800078e00ff */
[--C-:B------:R-:W-:Y:S01]  /*146d0*/  FFMA.FTZ R173, R28, UR4, -R169.reuse ;  /* 0x000000041cad7c23 */ /* 0x100fe200080108a9 */
[----:B------:R-:W-:Y:S01]  /*146e0*/  IMAD.WIDE.U32 R174, R174, -0x2daee0ad, RZ ;  /* 0xd2511f53aeae7825 */ /* 0x000fe200078e00ff */
[----:B------:R-:W-:Y:S03]  /*146f0*/  LOP3.LUT R168, R203, UR26, R172, 0x96, !PT ;  /* 0x0000001acba87c12 */ /* 0x000fe6000f8e96ac */
[--C-:B------:R-:W-:Y:S01]  /*14700*/  FFMA.FTZ R172, R29, UR4, -R169.reuse ;  /* 0x000000041dac7c23 */ /* 0x100fe200080108a9 */
[----:B------:R-:W-:Y:S01]  /*14710*/  IMAD.MOV.U32 R24, RZ, RZ, R202 ;  /* 0x000000ffff187224 */ /* 0x000fe200078e00ca */
[----:B------:R-:W-:Y:S01]  /*14720*/  LOP3.LUT R201, R175, UR35, R176, 0x96, !PT ;  /* 0x00000023afc97c12 */ /* 0x000fe2000f8e96b0 */
[----:B------:R-:W-:Y:S01]  /*14730*/  FFMA.FTZ R176, R25, UR4, -R169 ;  /* 0x0000000419b07c23 */ /* 0x000fe200080108a9 */
[----:B------:R-:W-:Y:S02]  /*14740*/  IMAD.MOV.U32 R25, RZ, RZ, R203 ;  /* 0x000000ffff197224 */ /* 0x000fe400078e00cb */
[----:B------:R-:W-:Y:S01]  /*14750*/  FFMA.FTZ R169, R33, UR4, -R169 ;  /* 0x0000000421a97c23 */ /* 0x000fe200080108a9 */
[----:B------:R-:W-:Y:S01]  /*14760*/  IMAD.WIDE.U32 R202, R168, -0x2daee0ad, RZ ;  /* 0xd2511f53a8ca7825 */ /* 0x000fe200078e00ff */
[----:B------:R-:W-:Y:S01]  /*14770*/  FSEL R168, R5, RZ, P0 ;  /* 0x000000ff05a87208 */ /* 0x000fe20000000000 */
[----:B------:R-:W-:Y:S02]  /*14780*/  MUFU.EX2 R173, R173 ;  /* 0x000000ad00ad7308 */ /* 0x000fe40000000800 */
[----:B------:R-:W-:Y:S01]  /*14790*/  FMUL.FTZ R5, R3, UR4 ;  /* 0x0000000403057c20 */ /* 0x000fe20008410000 */
[----:B------:R-:W-:Y:S01]  /*147a0*/  FADD.FTZ R3, -R0, R165 ;  /* 0x000000a500037221 */ /* 0x000fe20000010100 */
[----:B------:R-:W-:Y:S01]  /*147b0*/  LOP3.LUT R8, R203, UR32, R174, 0x96, !PT ;  /* 0x00000020cb087c12 */ /* 0x000fe2000f8e96ae */
[--C-:B------:R-:W-:Y:S01]  /*147c0*/  FFMA.FTZ R179, R26, UR4, -R168.reuse ;  /* 0x000000041ab37c23 */ /* 0x100fe200080108a8 */
[--C-:B------:R-:W-:Y:S01]  /*147d0*/  FFMA.FTZ R178, R27, UR4, -R168.reuse ;  /* 0x000000041bb27c23 */ /* 0x100fe200080108a8 */
[----:B------:R-:W-:Y:S04]  /*147e0*/  IMAD.WIDE.U32 R26, R201, -0x326172a9, RZ ;  /* 0xcd9e8d57c91a7825 */ /* 0x000fe800078e00ff */
[--C-:B------:R-:W-:Y:S01]  /*147f0*/  FFMA.FTZ R9, R6, UR4, -R168.reuse ;  /* 0x0000000406097c23 */ /* 0x100fe200080108a8 */
[----:B------:R-:W1:Y:S01]  /*14800*/  MUFU.EX2 R5, R5 ;  /* 0x0000000500057308 */ /* 0x000e620000000800 */
[----:B------:R-:W-:Y:S01]  /*14810*/  FMUL.FTZ R6, R3, UR4 ;  /* 0x0000000403067c20 */ /* 0x000fe20008410000 */
[----:B------:R-:W-:Y:S04]  /*14820*/  IMAD.WIDE.U32 R200, R8, -0x326172a9, RZ ;  /* 0xcd9e8d5708c87825 */ /* 0x000fe800078e00ff */
        /* <DEDUP_REMOVED lines=13> */
[----:B-1----:R-:W-:Y:S01]  /*14900*/  FMUL.FTZ R8, R5, R136 ;  /* 0x0000008805087220 */ /* 0x002fe20000410000 */
[----:B------:R-:W-:Y:S01]  /*14910*/  FFMA.FTZ R168, R35, UR4, -R168 ;  /* 0x0000000423a87c23 */ /* 0x000fe200080108a8 */
[----:B------:R-:W3:Y:S01]  /*14920*/  LDL.LU R136, [R1+0x34] ;  /* 0x0000340001887983 */ /* 0x000ee20000300800 */
[----:B------:R-:W-:Y:S02]  /*14930*/  IMAD.MOV.U32 R10, RZ, RZ, R17 ;  /* 0x000000ffff0a7224 */ /* 0x000fe400078e0011 */
[C---:B------:R-:W-:Y:S01]  /*14940*/  FMUL.FTZ R32, R5.reuse, R160 ;  /* 0x000000a005207220 */ /* 0x040fe20000410000 */
[----:B------:R-:W-:Y:S02]  /*14950*/  IMAD.MOV.U32 R35, RZ, RZ, R9 ;  /* 0x000000ffff237224 */ /* 0x000fe400078e0009 */
[----:B------:R-:W-:Y:S01]  /*14960*/  FMUL.FTZ R9, R5, R137 ;  /* 0x0000008905097220 */ /* 0x000fe20000410000 */
[----:B------:R-:W-:Y:S01]  /*14970*/  LOP3.LUT R137, R201, UR22, R26, 0x96, !PT ;  /* 0x00000016c9897c12 */ /* 0x000fe2000f8e961a */
[----:B------:R1:W4:Y:S01]  /*14980*/  MUFU.EX2 R6, R21 ;  /* 0x0000001500067308 */ /* 0x0003220000000800 */
[----:B------:R-:W-:Y:S02]  /*14990*/  IMAD.MOV.U32 R160, RZ, RZ, R10 ;  /* 0x000000ffffa07224 */ /* 0x000fe400078e000a */
[----:B--2---:R-:W-:Y:S01]  /*149a0*/  FMUL.FTZ R10, R3, R138 ;  /* 0x0000008a030a7220 */ /* 0x004fe20000410000 */
[----:B------:R-:W-:Y:S01]  /*149b0*/  LOP3.LUT R138, R137, 0xff, RZ, 0xc0, !PT ;  /* 0x000000ff898a7812 */ /* 0x000fe200078ec0ff */
[----:B------:R-:W-:Y:S02]  /*149c0*/  IMAD.MOV.U32 R11, RZ, RZ, R16 ;  /* 0x000000ffff0b7224 */ /* 0x000fe400078e0010 */
[C---:B------:R-:W-:Y:S01]  /*149d0*/  FMUL.FTZ R16, R5.reuse, R144 ;  /* 0x0000009005107220 */ /* 0x040fe20000410000 */
[----:B------:R-:W-:Y:S01]  /*149e0*/  IMAD.MOV.U32 R30, RZ, RZ, R24 ;  /* 0x000000ffff1e7224 */ /* 0x000fe200078e0018 */
[----:B------:R-:W-:Y:S01]  /*149f0*/  ISETP.LE.U32.AND P6, PT, R138, UR14, PT ;  /* 0x0000000e8a007c0c */ /* 0x000fe2000bfc3070 */
[----:B------:R-:W-:Y:S01]  /*14a00*/  FMUL.FTZ R24, R5, R152 ;  /* 0x0000009805187220 */ /* 0x000fe20000410000 */
[----:B------:R-:W-:Y:S01]  /*14a10*/  LOP3.LUT R138, R137, 0xffff, RZ, 0xc0, !PT ;  /* 0x0000ffff898a7812 */ /* 0x000fe200078ec0ff */
[----:B------:R-:W-:Y:S02]  /*14a20*/  IMAD.MOV.U32 R152, RZ, RZ, R11 ;  /* 0x000000ffff987224 */ /* 0x000fe400078e000b */
[----:B------:R-:W-:Y:S01]  /*14a30*/  FMUL.FTZ R11, R3, R139 ;  /* 0x0000008b030b7220 */ /* 0x000fe20000410000 */
[----:B------:R-:W-:Y:S01]  /*14a40*/  SHF.R.U32.HI R139, RZ, 0x10, R137 ;  /* 0x00000010ff8b7819 */ /* 0x000fe20000011689 */
[----:B------:R-:W-:Y:S01]  /*14a50*/  IMAD.MOV.U32 R31, RZ, RZ, R25 ;  /* 0x000000ffff1f7224 */ /* 0x000fe200078e0019 */
[----:B------:R-:W-:Y:S01]  /*14a60*/  SHF.R.U32.HI R138, RZ, 0x8, R138 ;  /* 0x00000008ff8a7819 */ /* 0x000fe2000001168a */
[----:B------:R-:W-:Y:S01]  /*14a70*/  IMAD.MOV.U32 R22, RZ, RZ, R20 ;  /* 0x000000ffff167224 */ /* 0x000fe200078e0014 */
[----:B------:R-:W-:Y:S01]  /*14a80*/  LOP3.LUT R139, R139, 0xff, RZ, 0xc0, !PT ;  /* 0x000000ff8b8b7812 */ /* 0x000fe200078ec0ff */
[----:B------:R-:W-:Y:S01]  /*14a90*/  IMAD.MOV.U32 R23, RZ, RZ, R13 ;  /* 0x000000ffff177224 */ /* 0x000fe200078e000d */
[----:B------:R-:W-:Y:S01]  /*14aa0*/  LOP3.LUT R138, R138, 0xffff, RZ, 0xc0, !PT ;  /* 0x0000ffff8a8a7812 */ /* 0x000fe200078ec0ff */
[----:B------:R-:W-:Y:S02]  /*14ab0*/  IMAD.MOV.U32 R34, RZ, RZ, R12 ;  /* 0x000000ffff227224 */ /* 0x000fe400078e000c */
[C---:B------:R-:W-:Y:S01]  /*14ac0*/  FMUL.FTZ R12, R5.reuse, R140 ;  /* 0x0000008c050c7220 */ /* 0x040fe20000410000 */
[C---:B------:R-:W-:Y:S01]  /*14ad0*/  FMUL.FTZ R13, R5.reuse, R141 ;  /* 0x0000008d050d7220 */ /* 0x040fe20000410000 */
[C---:B------:R-:W-:Y:S01]  /*14ae0*/  FMUL.FTZ R17, R5.reuse, R145 ;  /* 0x0000009105117220 */ /* 0x040fe20000410000 */
[C---:B------:R-:W-:Y:S01]  /*14af0*/  FMUL.FTZ R20, R5.reuse, R148 ;  /* 0x0000009405147220 */ /* 0x040fe20000410000 */
        /* <DEDUP_REMOVED lines=55> */
[----:B------:R-:W-:Y:S01]  /*14e70*/  ISETP.LE.U32.AND P4, PT, R139, UR14, PT ;  /* 0x0000000e8b007c0c */ /* 0x000fe2000bf83070 */
[----:B------:R1:W2:Y:S01]  /*14e80*/  MUFU.EX2 R148, R183 ;  /* 0x000000b700947308 */ /* 0x0002a20000000800 */
[----:B------:R-:W-:Y:S01]  /*14e90*/  ISETP.LE.U32.AND P5, PT, R138, UR14, PT ;  /* 0x0000000e8a007c0c */ /* 0x000fe2000bfa3070 */
[----:B------:R2:W-:Y:S01]  /*14ea0*/  STL.64 [R1+0x60], R200 ;  /* 0x000060c801007387 */ /* 0x0005e20000100a00 */
[----:B------:R-:W-:Y:S01]  /*14eb0*/  SHF.R.U32.HI R138, RZ, 0x18, R137 ;  /* 0x00000018ff8a7819 */ /* 0x000fe20000011689 */
[----:B------:R-:W-:Y:S02]  /*14ec0*/  IMAD.MOV.U32 R161, RZ, RZ, R15 ;  /* 0x000000ffffa17224 */ /* 0x000fe400078e000f */
[C---:B------:R-:W-:Y:S01]  /*14ed0*/  FMUL.FTZ R15, R3.reuse, R143 ;  /* 0x0000008f030f7220 */ /* 0x040fe20000410000 */
[----:B----4-:R-:W-:Y:S01]  /*14ee0*/  F2FP.BF16.F32.PACK_AB R141, R182, R6 ;  /* 0x00000006b68d723e */ /* 0x010fe200000010ff */
[----:B------:R-:W-:Y:S02]  /*14ef0*/  IMAD.MOV.U32 R153, RZ, RZ, R14 ;  /* 0x000000ffff997224 */ /* 0x000fe400078e000e */
[----:B------:R4:W4:Y:S01]  /*14f00*/  MUFU.EX2 R139, R184 ;  /* 0x000000b8008b7308 */ /* 0x0009220000000800 */
[----:B------:R-:W-:Y:S01]  /*14f10*/  ISETP.LE.U32.AND P2, PT, R138, UR14, PT ;  /* 0x0000000e8a007c0c */ /* 0x000fe2000bf43070 */
[C---:B------:R-:W-:Y:S01]  /*14f20*/  FMUL.FTZ R14, R3.reuse, R142 ;  /* 0x0000008e030e7220 */ /* 0x040fe20000410000 */
[----:B------:R-:W-:Y:S01]  /*14f30*/  LOP3.LUT R138, R200, 0xff, RZ, 0xc0, !PT ;  /* 0x000000ffc88a7812 */ /* 0x000fe200078ec0ff */
[----:B------:R-:W-:Y:S02]  /*14f40*/  IMAD.MOV.U32 R142, RZ, RZ, R19 ;  /* 0x000000ffff8e7224 */ /* 0x000fe400078e0013 */
[C---:B------:R-:W-:Y:S01]  /*14f50*/  FMUL.FTZ R19, R3.reuse, R147 ;  /* 0x0000009303137220 */ /* 0x040fe20000410000 */
[----:B------:R-:W-:Y:S01]  /*14f60*/  IMAD.MOV.U32 R147, RZ, RZ, R22 ;  /* 0x000000ffff937224 */ /* 0x000fe200078e0016 */
[----:B------:R-:W-:Y:S02]  /*14f70*/  ISETP.LE.U32.AND P1, PT, R138, UR14, PT ;  /* 0x0000000e8a007c0c */ /* 0x000fe4000bf23070 */
[----:B------:R-:W-:Y:S01]  /*14f80*/  MUFU.EX2 R185, R185 ;  /* 0x000000b900b97308 */ /* 0x000fe20000000800 */
[C---:B------:R-:W-:Y:S01]  /*14f90*/  LOP3.LUT R138, R200.reuse, 0xffff, RZ, 0xc0, !PT ;  /* 0x0000ffffc88a7812 */ /* 0x040fe200078ec0ff */
[----:B-1----:R-:W-:Y:S02]  /*14fa0*/  IMAD.MOV.U32 R183, RZ, RZ, R167 ;  /* 0x000000ffffb77224 */ /* 0x002fe400078e00a7 */
[C---:B------:R-:W-:Y:S01]  /*14fb0*/  FMUL.FTZ R22, R3.reuse, R150 ;  /* 0x0000009603167220 */ /* 0x040fe20000410000 */
[----:B------:R-:W-:Y:S02]  /*14fc0*/  IMAD.MOV.U32 R156, RZ, RZ, R18 ;  /* 0x000000ffff9c7224 */ /* 0x000fe400078e0012 */
[C---:B------:R-:W-:Y:S01]  /*14fd0*/  FMUL.FTZ R18, R3.reuse, R146 ;  /* 0x0000009203127220 */ /* 0x040fe20000410000 */
[----:B------:R-:W-:Y:S02]  /*14fe0*/  IMAD.MOV.U32 R150, RZ, RZ, R26 ;  /* 0x000000ffff967224 */ /* 0x000fe400078e001a */
[----:B------:R-:W-:Y:S01]  /*14ff0*/  FMUL.FTZ R26, R3, R154 ;  /* 0x0000009a031a7220 */ /* 0x000fe20000410000 */
[----:B------:R-:W-:Y:S01]  /*15000*/  PRMT R144, R141, 0x7632, R144 ;  /* 0x000076328d907816 */ /* 0x000fe20000000090 */
[----:B------:R-:W-:Y:S02]  /*15010*/  @!P6 HFMA2.BF16_V2 R250, -RZ.H0_H0, RZ.H0_H0, -R141.H0_H0 ;  /* 0x200000fffffae231 */ /* 0x000fe4000034098d */
[----:B------:R-:W-:Y:S01]  /*15020*/  IMAD.MOV.U32 R145, RZ, RZ, R23 ;  /* 0x000000ffff917224 */ /* 0x000fe200078e0017 */
[----:B------:R-:W-:Y:S01]  /*15030*/  LOP3.LUT R137, R201, UR22, R150, 0x96, !PT ;  /* 0x00000016c9897c12 */ /* 0x000fe2000f8e9696 */
[----:B------:R-:W-:Y:S02]  /*15040*/  IMAD.MOV.U32 R150, RZ, RZ, R142 ;  /* 0x000000ffff967224 */ /* 0x000fe400078e008e */
[----:B------:R-:W-:Y:S02]  /*15050*/  @!P5 HFMA2.BF16_V2 R249, -RZ.H0_H0, RZ.H0_H0, -R144.H0_H0 ;  /* 0x200000fffff9d231 */ /* 0x000fe40000340990 */
[----:B------:R-:W-:Y:S02]  /*15060*/  IMAD.MOV.U32 R142, RZ, RZ, R202 ;  /* 0x000000ffff8e7224 */ /* 0x000fe400078e00ca */
[C---:B------:R-:W-:Y:S01]  /*15070*/  FMUL.FTZ R23, R3.reuse, R151 ;  /* 0x0000009703177220 */ /* 0x040fe20000410000 */
        /* <DEDUP_REMOVED lines=10> */
[----:B------:R-:W-:Y:S01]  /*15120*/  IMAD.MOV.U32 R145, RZ, RZ, R140 ;  /* 0x000000ffff917224 */ /* 0x000fe200078e008c */
[----:B------:R-:W-:Y:S01]  /*15130*/  LOP3.LUT R140, R200, 0xffff, RZ, 0xc0, !PT ;  /* 0x0000ffffc88c7812 */ /* 0x000fe200078ec0ff */
[----:B------:R-:W-:Y:S02]  /*15140*/  IMAD.MOV.U32 R151, RZ, RZ, R27 ;  /* 0x000000ffff977224 */ /* 0x000fe400078e001b */
[C---:B------:R-:W-:Y:S01]  /*15150*/  FMUL.FTZ R27, R3.reuse, R155 ;  /* 0x0000009b031b7220 */ /* 0x040fe20000410000 */
[----:B------:R-:W-:Y:S01]  /*15160*/  IMAD.MOV.U32 R155, RZ, RZ, R31 ;  /* 0x000000ffff9b7224 */ /* 0x000fe200078e001f */
[----:B------:R-:W-:Y:S01]  /*15170*/  SHF.R.U32.HI R140, RZ, 0x8, R140 ;  /* 0x00000008ff8c7819 */ /* 0x000fe2000001168c */
        /* <DEDUP_REMOVED lines=48> */
[----:B------:R-:W-:Y:S01]  /*15480*/  LOP3.LUT R154, R151, UR38, R154, 0x96, !PT ;  /* 0x00000026979a7c12 */ /* 0x000fe2000f8e969a */
[----:B------:R-:W-:Y:S01]  /*15490*/  MUFU.EX2 R153, R153 ;  /* 0x0000009900997308 */ /* 0x000fe20000000800 */
[----:B------:R-:W-:Y:S02]  /*154a0*/  IMAD.MOV.U32 R162, RZ, RZ, R161 ;  /* 0x000000ffffa27224 */ /* 0x000fe400078e00a1 */
[----:B------:R-:W-:Y:S02]  /*154b0*/  IMAD.MOV.U32 R161, RZ, RZ, R152 ;  /* 0x000000ffffa17224 */ /* 0x000fe400078e0098 */
[----:B------:R-:W-:Y:S05]  /*154c0*/  IMAD.WIDE.U32 R154, R154, -0x2daee0ad, RZ ;  /* 0xd2511f539a9a7825 */ /* 0x000fea00078e00ff */
[----:B------:R-:W-:Y:S01]  /*154d0*/  MUFU.EX2 R160, R160 ;  /* 0x000000a000a07308 */ /* 0x000fe20000000800 */
[----:B------:R-:W-:Y:S01]  /*154e0*/  IMAD.MOV.U32 R167, RZ, RZ, R162 ;  /* 0x000000ffffa77224 */ /* 0x000fe200078e00a2 */
[C---:B------:R-:W-:Y:S01]  /*154f0*/  LOP3.LUT R152, R155.reuse, UR18, R142, 0x96, !PT ;  /* 0x000000129b987c12 */ /* 0x040fe2000f8e968e */
[----:B------:R-:W-:Y:S01]  /*15500*/  IMAD.MOV.U32 R162, RZ, RZ, R150 ;  /* 0x000000ffffa27224 */ /* 0x000fe200078e0096 */
[----:B------:R-:W-:Y:S06]  /*15510*/  LOP3.LUT R151, R155, UR18, R142, 0x96, !PT ;  /* 0x000000129b977c12 */ /* 0x000fec000f8e968e */
[----:B------:R-:W-:Y:S10]  /*15520*/  MUFU.EX2 R142, R7 ;  /* 0x00000007008e7308 */ /* 0x000ff40000000800 */
[----:B------:R-:W-:Y:S10]  /*15530*/  MUFU.EX2 R162, R162 ;  /* 0x000000a200a27308 */ /* 0x000ff40000000800 */
[----:B------:R-:W-:Y:S10]  /*15540*/  MUFU.EX2 R168, R168 ;  /* 0x000000a800a87308 */ /* 0x000ff40000000800 */
[----:B------:R-:W-:Y:S10]  /*15550*/  MUFU.EX2 R179, R179 ;  /* 0x000000b300b37308 */ /* 0x000ff40000000800 */
[----:B------:R-:W-:Y:S01]  /*15560*/  MUFU.EX2 R178, R178 ;  /* 0x000000b200b27308 */ /* 0x000fe20000000800 */
[----:B---3--:R-:W-:Y:S01]  /*15570*/  FFMA.FTZ R5, R5, R136, R6 ;  /* 0x0000008805057223 */ /* 0x008fe20000010006 */
[----:B------:R-:W-:Y:S08]  /*15580*/  SHF.R.U32.HI R6, RZ, 0x8, R138 ;  /* 0x00000008ff067819 */ /* 0x000ff0000001168a */
[----:B------:R-:W1:Y:S01]  /*15590*/  MUFU.EX2 R136, R35 ;  /* 0x0000002300887308 */ /* 0x000e620000000800 */
[----:B------:R-:W-:Y:S01]  /*155a0*/  FADD.FTZ R143, R182, R5 ;  /* 0x00000005b68f7221 */ /* 0x000fe20000010000 */
[----:B------:R-:W-:Y:S01]  /*155b0*/  IMAD.MOV.U32 R182, RZ, RZ, R166 ;  /* 0x000000ffffb67224 */ /* 0x000fe200078e00a6 */
[----:B------:R-:W-:Y:S01]  /*155c0*/  LOP3.LUT R6, R6, 0xffff, RZ, 0xc0, !PT ;  /* 0x0000ffff06067812 */ /* 0x000fe200078ec0ff */
[----:B------:R-:W-:Y:S02]  /*155d0*/  IMAD.MOV.U32 R166, RZ, RZ, R147 ;  /* 0x000000ffffa67224 */ /* 0x000fe400078e0093 */
[----:B--2---:R-:W-:Y:S01]  /*155e0*/  FADD.FTZ R138, R148, R143 ;  /* 0x0000008f948a7221 */ /* 0x004fe20000010000 */
[----:B------:R-:W-:Y:S01]  /*155f0*/  IMAD.MOV.U32 R143, RZ, RZ, R203 ;  /* 0x000000ffff8f7224 */ /* 0x000fe200078e00cb */
[----:B----4-:R-:W-:Y:S01]  /*15600*/  IADD3 R184, P0, R182, UR11, RZ ;  /* 0x0000000bb6b87c10 */ /* 0x010fe2000ff1e0ff */
[----:B------:R2:W5:Y:S01]  /*15610*/  LDL.LU.64 R202, [R1+0xa0] ;  /* 0x0000a00001ca7983 */ /* 0x0005620000300a00 */
[C---:B------:R-:W-:Y:S01]  /*15620*/  F2FP.BF16.F32.PACK_AB R148, R139.reuse, R148 ;  /* 0x000000948b94723e */ /* 0x040fe200000010ff */
[----:B------:R-:W-:Y:S01]  /*15630*/  FADD.FTZ R138, R139, R138 ;  /* 0x0000008a8b8a7221 */ /* 0x000fe20000010000 */
[----:B------:R-:W-:Y:S01]  /*15640*/  LOP3.LUT R139, R137, 0xff, RZ, 0xc0, !PT ;  /* 0x000000ff898b7812 */ /* 0x000fe200078ec0ff */
[----:B------:R-:W3:Y:S01]  /*15650*/  MUFU.EX2 R147, R145 ;  /* 0x0000009100937308 */ /* 0x000ee20000000800 */
[----:B------:R-:W-:Y:S01]  /*15660*/  SHF.R.U32.HI R143, RZ, 0x10, R137 ;  /* 0x00000010ff8f7819 */ /* 0x000fe20000011689 */
[----:B------:R-:W-:Y:S02]  /*15670*/  @!P1 HFMA2.BF16_V2 R246, -RZ.H0_H0, RZ.H0_H0, -R148.H0_H0 ;  /* 0x200000fffff69231 */ /* 0x000fe40000340994 */
[----:B-1----:R-:W-:Y:S01]  /*15680*/  FFMA.FTZ R164, R3, R164, R136 ;  /* 0x000000a403a47223 */ /* 0x002fe20000010088 */
[----:B------:R-:W-:Y:S01]  /*15690*/  F2FP.BF16.F32.PACK_AB R146, R185, R136 ;  /* 0x00000088b992723e */ /* 0x000fe200000010ff */
[----:B------:R-:W-:Y:S01]  /*156a0*/  FMUL.FTZ R35, R3, R163 ;  /* 0x000000a303237220 */ /* 0x000fe20000410000 */
[----:B------:R-:W-:Y:S01]  /*156b0*/  PRMT R136, R141, 0x5410, R144 ;  /* 0x000054108d887816 */ /* 0x000fe20000000090 */
[----:B------:R-:W-:Y:S01]  /*156c0*/  FADD.FTZ R5, R185, R164 ;  /* 0x000000a4b9057221 */ /* 0x000fe20000010000 */
[----:B------:R-:W-:Y:S01]  /*156d0*/  IADD3.X R185, R183, UR41, RZ, P0, !PT ;  /* 0x00000029b7b97c10 */ /* 0x000fe200087fe4ff */
[----:B------:R-:W-:Y:S01]  /*156e0*/  IMAD.MOV.U32 R163, RZ, RZ, R156 ;  /* 0x000000ffffa37224 */ /* 0x000fe200078e009c */
[----:B------:R-:W-:Y:S01]  /*156f0*/  ISETP.LE.U32.AND P0, PT, R6, UR14, PT ;  /* 0x0000000e06007c0c */ /* 0x000fe2000bf03070 */
[----:B------:R-:W-:Y:S01]  /*15700*/  FADD.FTZ R150, R142, R5 ;  /* 0x000000058e967221 */ /* 0x000fe20000010000 */
[--C-:B------:R-:W-:Y:S01]  /*15710*/  SHF.R.U32.HI R6, RZ, 0x10, R200.reuse ;  /* 0x00000010ff067819 */ /* 0x100fe200000116c8 */
[----:B------:R-:W-:Y:S01]  /*15720*/  @!P4 HFMA2.BF16_V2 R248, -RZ.H0_H0, RZ.H0_H0, -R146.H0_H0 ;  /* 0x200000fffff8c231 */ /* 0x000fe20000340992 */
[----:B------:R-:W-:Y:S02]  /*15730*/  @!P6 PRMT R141, R250, 0x5410, RZ ;  /* 0x00005410fa8de816 */ /* 0x000fe400000000ff */
[----:B------:R-:W-:Y:S02]  /*15740*/  LOP3.LUT R6, R6, 0xff, RZ, 0xc0, !PT ;  /* 0x000000ff06067812 */ /* 0x000fe400078ec0ff */
[----:B------:R-:W-:Y:S01]  /*15750*/  @!P5 PRMT R144, R249, 0x5410, RZ ;  /* 0x00005410f990d816 */ /* 0x000fe200000000ff */
[----:B------:R-:W-:Y:S01]  /*15760*/  STG.E.U16 desc[UR28][R182.64], R141 ;  /* 0x0000008db6007986 */ /* 0x000fe2000c10151c */
[----:B------:R-:W-:Y:S02]  /*15770*/  ISETP.LE.U32.AND P6, PT, R6, UR14, PT ;  /* 0x0000000e06007c0c */ /* 0x000fe4000bfc3070 */
[----:B------:R-:W-:Y:S01]  /*15780*/  SHF.R.U32.HI R6, RZ, 0x18, R200 ;  /* 0x00000018ff067819 */ /* 0x000fe200000116c8 */
[----:B------:R-:W-:Y:S01]  /*15790*/  STG.E.U16 desc[UR28][R182.64+0x2], R144 ;  /* 0x00000290b6007986 */ /* 0x000fe2000c10151c */
[----:B------:R-:W-:Y:S01]  /*157a0*/  LOP3.LUT R156, R143, 0xff, RZ, 0xc0, !PT ;  /* 0x000000ff8f9c7812 */ /* 0x000fe200078ec0ff */
[----:B------:R-:W-:Y:S01]  /*157b0*/  FADD.FTZ R143, R153, R138 ;  /* 0x0000008a998f7221 */ /* 0x000fe20000010000 */
[----:B------:R-:W-:Y:S01]  /*157c0*/  ISETP.LE.U32.AND P5, PT, R6, UR14, PT ;  /* 0x0000000e06007c0c */ /* 0x000fe2000bfa3070 */
[----:B------:R2:W5:Y:S01]  /*157d0*/  LDL.LU.64 R200, [R1+0x98] ;  /* 0x0000980001c87983 */ /* 0x0005620000300a00 */
[----:B------:R-:W-:Y:S02]  /*157e0*/  LOP3.LUT R6, R137, 0xffff, RZ, 0xc0, !PT ;  /* 0x0000ffff89067812 */ /* 0x000fe400078ec0ff */
[----:B------:R-:W-:Y:S02]  /*157f0*/  SHF.R.U32.HI R137, RZ, 0x18, R137 ;  /* 0x00000018ff897819 */ /* 0x000fe40000011689 */
[----:B------:R-:W-:Y:S01]  /*15800*/  SHF.R.U32.HI R6, RZ, 0x8, R6 ;  /* 0x00000008ff067819 */ /* 0x000fe20000011606 */
[----:B------:R1:W-:Y:S01]  /*15810*/  STL.64 [R1+0x90], R198 ;  /* 0x000090c601007387 */ /* 0x0003e20000100a00 */
[C---:B---3--:R-:W-:Y:S01]  /*15820*/  F2FP.BF16.F32.PACK_AB R7, R147.reuse, R142 ;  /* 0x0000008e9307723e */ /* 0x048fe200000010ff */
[----:B------:R-:W-:Y:S01]  /*15830*/  FADD.FTZ R147, R147, R150 ;  /* 0x0000009693937221 */ /* 0x000fe20000010000 */
[----:B------:R-:W-:Y:S01]  /*15840*/  PRMT R6, R139, 0x5410, R6 ;  /* 0x000054108b067816 */ /* 0x000fe20000000006 */
[----:B------:R-:W3:Y:S01]  /*15850*/  MUFU.EX2 R150, R167 ;  /* 0x000000a700967308 */ /* 0x000ee20000000800 */
[----:B------:R-:W-:Y:S01]  /*15860*/  PRMT R149, R146, 0x7632, R149 ;  /* 0x0000763292957816 */ /* 0x000fe20000000095 */
[----:B------:R-:W-:Y:S01]  /*15870*/  FADD.FTZ R147, R160, R147 ;  /* 0x00000093a0937221 */ /* 0x000fe20000010000 */
[C---:B------:R-:W-:Y:S01]  /*15880*/  PRMT R5, R148.reuse, 0x7632, R5 ;  /* 0x0000763294057816 */ /* 0x040fe20000000005 */
[----:B------:R-:W-:Y:S02]  /*15890*/  @!P6 HFMA2.BF16_V2 R244, -RZ.H0_H0, RZ.H0_H0, -R7.H0_H0 ;  /* 0x200000fffff4e231 */ /* 0x000fe40000340907 */
[----:B------:R-:W-:Y:S01]  /*158a0*/  @!P2 HFMA2.BF16_V2 R242, -RZ.H0_H0, RZ.H0_H0, -R149.H0_H0 ;  /* 0x200000fffff2a231 */ /* 0x000fe20000340995 */
[----:B------:R-:W-:Y:S01]  /*158b0*/  PRMT R138, R148, 0x5410, R5 ;  /* 0x00005410948a7816 */ /* 0x000fe20000000005 */
[----:B------:R-:W-:Y:S01]  /*158c0*/  @!P0 HFMA2.BF16_V2 R245, -RZ.H0_H0, RZ.H0_H0, -R5.H0_H0 ;  /* 0x200000fffff58231 */ /* 0x000fe20000340905 */
[----:B------:R-:W-:Y:S04]  /*158d0*/  @!P1 PRMT R148, R246, 0x5410, RZ ;  /* 0x00005410f6949816 */ /* 0x000fe800000000ff */
[----:B------:R-:W-:Y:S02]  /*158e0*/  @!P0 PRMT R5, R245, 0x5410, RZ ;  /* 0x00005410f5058816 */ /* 0x000fe400000000ff */
[C---:B---3--:R-:W-:Y:S01]  /*158f0*/  F2FP.BF16.F32.PACK_AB R160, R150.reuse, R160 ;  /* 0x000000a096a0723e */ /* 0x048fe200000010ff */
[----:B------:R-:W-:Y:S01]  /*15900*/  FADD.FTZ R150, R150, R147 ;  /* 0x0000009396967221 */ /* 0x000fe20000010000 */
[----:B------:R-:W-:Y:S02]  /*15910*/  IMAD.MOV.U32 R167, RZ, RZ, R158 ;  /* 0x000000ffffa77224 */ /* 0x000fe400078e009e */
[----:B------:R-:W-:Y:S01]  /*15920*/  IMAD.MOV.U32 R158, RZ, RZ, R161 ;  /* 0x000000ffff9e7224 */ /* 0x000fe200078e00a1 */
[----:B------:R-:W-:Y:S01]  /*15930*/  SHF.R.U32.HI R161, RZ, 0x10, R154 ;  /* 0x00000010ffa17819 */ /* 0x000fe2000001169a */
[----:B-1----:R-:W3:Y:S01]  /*15940*/  LDL.64 R198, [R1+0x60] ;  /* 0x0000600001c67983 */ /* 0x002ee20000100a00 */
[----:B------:R-:W-:Y:S02]  /*15950*/  PRMT R159, R160, 0x7632, R159 ;  /* 0x00007632a09f7816 */ /* 0x000fe4000000009f */
[----:B------:R-:W-:Y:S01]  /*15960*/  LOP3.LUT R161, R161, 0xff, RZ, 0xc0, !PT ;  /* 0x000000ffa1a17812 */ /* 0x000fe200078ec0ff */
[----:B------:R-:W-:Y:S01]  /*15970*/  MUFU.EX2 R158, R158 ;  /* 0x0000009e009e7308 */ /* 0x000fe20000000800 */
[----:B---3--:R-:W-:Y:S02]  /*15980*/  LOP3.LUT R139, R198, 0xff, RZ, 0xc0, !PT ;  /* 0x000000ffc68b7812 */ /* 0x008fe400078ec0ff */
[----:B------:R2:W5:Y:S02]  /*15990*/  LDL.LU.64 R198, [R1+0x90] ;  /* 0x0000900001c67983 */ /* 0x0005640000300a00 */
[----:B------:R-:W-:Y:S04]  /*159a0*/  PRMT R139, R139, 0x5410, R140 ;  /* 0x000054108b8b7816 */ /* 0x000fe8000000008c */
[----:B------:R1:W-:Y:S06]  /*159b0*/  STL.64 [R1+0x88], R196 ;  /* 0x000088c401007387 */ /* 0x0003ec0000100a00 */
[----:B------:R-:W3:Y:S04]  /*159c0*/  LDL R3, [R1+0x20] ;  /* 0x0000200001037983 */ /* 0x000ee80000100800 */
[----:B-1----:R-:W4:Y:S01]  /*159d0*/  LDL.64 R196, [R1+0x60] ;  /* 0x0000600001c47983 */ /* 0x002f220000100a00 */
[--C-:B---3--:R-:W-:Y:S05]  /*159e0*/  HSET2.LE.AND R139, R139, R3.reuse, PT ;  /* 0x000000038b8b7233 */ /* 0x108fea0003803000 */
[----:B------:R-:W-:Y:S02]  /*159f0*/  LOP3.LUT R138, R139, R138, RZ, 0xc0, !PT ;  /* 0x0000008a8b8a7212 */ /* 0x000fe400078ec0ff */
[----:B----4-:R-:W-:Y:S02]  /*15a00*/  SHF.R.U32.HI R140, RZ, 0x10, R196 ;  /* 0x00000010ff8c7819 */ /* 0x010fe400000116c4 */
[----:B------:R2:W5:Y:S02]  /*15a10*/  LDL.LU.64 R196, [R1+0x88] ;  /* 0x0000880001c47983 */ /* 0x0005640000300a00 */
[----:B------:R-:W-:Y:S04]  /*15a20*/  LOP3.LUT R140, R140, 0xff, RZ, 0xc0, !PT ;  /* 0x000000ff8c8c7812 */ /* 0x000fe800078ec0ff */
[----:B------:R1:W-:Y:S06]  /*15a30*/  STL.64 [R1+0x80], R194 ;  /* 0x000080c201007387 */ /* 0x0003ec0000100a00 */
[----:B-1----:R-:W3:Y:S02]  /*15a40*/  LDL.LU.64 R194, [R1+0x60] ;  /* 0x0000600001c27983 */ /* 0x002ee40000300a00 */
[----:B---3--:R-:W-:Y:S04]  /*15a50*/  SHF.R.U32.HI R145, RZ, 0x18, R194 ;  /* 0x00000018ff917819 */ /* 0x008fe800000116c2 */
[----:B------:R2:W5:Y:S01]  /*15a60*/  LDL.LU.64 R194, [R1+0x80] ;  /* 0x0000800001c27983 */ /* 0x0005620000300a00 */
[----:B------:R-:W-:Y:S02]  /*15a70*/  PRMT R145, R140, 0x5410, R145 ;  /* 0x000054108c917816 */ /* 0x000fe40000000091 */
[----:B------:R-:W-:Y:S02]  /*15a80*/  PRMT R140, R156, 0x5410, R137 ;  /* 0x000054109c8c7816 */ /* 0x000fe40000000089 */
[----:B------:R-:W1:Y:S01]  /*15a90*/  MUFU.EX2 R156, R166 ;  /* 0x000000a6009c7308 */ /* 0x000e620000000800 */
[--C-:B------:R-:W-:Y:S02]  /*15aa0*/  HSET2.LE.AND R137, R6, R3.reuse, PT ;  /* 0x0000000306897233 */ /* 0x100fe40003803000 */
[--C-:B------:R-:W-:Y:S02]  /*15ab0*/  HSET2.LE.AND R6, R140, R3.reuse, PT ;  /* 0x000000038c067233 */ /* 0x100fe40003803000 */
[----:B------:R-:W-:Y:S02]  /*15ac0*/  HSET2.LE.AND R144, R145, R3, PT ;  /* 0x0000000391907233 */ /* 0x000fe40003803000 */
[----:B------:R-:W-:Y:S02]  /*15ad0*/  LOP3.LUT R136, R137, R136, RZ, 0xc0, !PT ;  /* 0x0000008889887212 */ /* 0x000fe400078ec0ff */
[----:B------:R-:W-:Y:S02]  /*15ae0*/  PRMT R137, R146, 0x5410, R149 ;  /* 0x0000541092897816 */ /* 0x000fe40000000095 */
[----:B------:R-:W-:Y:S02]  /*15af0*/  @!P4 PRMT R146, R248, 0x5410, RZ ;  /* 0x00005410f892c816 */ /* 0x000fe400000000ff */
[----:B------:R-:W-:Y:S02]  /*15b00*/  LOP3.LUT R137, R6, R137, RZ, 0xc0, !PT ;  /* 0x0000008906897212 */ /* 0x000fe400078ec0ff */
[C---:B------:R-:W-:Y:S01]  /*15b10*/  PRMT R6, R7.reuse, 0x7632, R6 ;  /* 0x0000763207067816 */ /* 0x040fe20000000006 */
[----:B------:R-:W-:Y:S01]  /*15b20*/  STG.E.U16 desc[UR28][R184.64], R146 ;  /* 0x00000092b8007986 */ /* 0x000fe2000c10151c */
[C---:B-1----:R-:W-:Y:S01]  /*15b30*/  F2FP.BF16.F32.PACK_AB R153, R156.reuse, R153 ;  /* 0x000000999c99723e */ /* 0x042fe200000010ff */
[----:B------:R-:W-:Y:S01]  /*15b40*/  FADD.FTZ R156, R156, R143 ;  /* 0x0000008f9c9c7221 */ /* 0x000fe20000010000 */
[----:B------:R-:W-:Y:S01]  /*15b50*/  PRMT R139, R7, 0x5410, R6 ;  /* 0x00005410078b7816 */ /* 0x000fe20000000006 */
[----:B------:R-:W1:Y:S01]  /*15b60*/  LDSM.16.MT88.4 R140, [R208+0x18000] ;  /* 0x01800000d08c783b */ /* 0x000e620000004200 */
[----:B------:R-:W-:Y:S01]  /*15b70*/  @!P2 PRMT R149, R242, 0x5410, RZ ;  /* 0x00005410f295a816 */ /* 0x000fe200000000ff */
[----:B------:R-:W-:Y:S01]  /*15b80*/  @!P5 HFMA2.BF16_V2 R247, -RZ.H0_H0, RZ.H0_H0, -R6.H0_H0 ;  /* 0x200000fffff7d231 */ /* 0x000fe20000340906 */
[----:B------:R-:W-:Y:S01]  /*15b90*/  LOP3.LUT R139, R144, R139, RZ, 0xc0, !PT ;  /* 0x0000008b908b7212 */ /* 0x000fe200078ec0ff */
[----:B------:R-:W-:Y:S01]  /*15ba0*/  FADD.FTZ R156, R158, R156 ;  /* 0x0000009c9e9c7221 */ /* 0x000fe20000010000 */
[----:B------:R-:W-:Y:S02]  /*15bb0*/  @!P6 PRMT R7, R244, 0x5410, RZ ;  /* 0x00005410f407e816 */ /* 0x000fe400000000ff */
[----:B------:R-:W-:Y:S01]  /*15bc0*/  @!P5 PRMT R6, R247, 0x5410, RZ ;  /* 0x00005410f706d816 */ /* 0x000fe200000000ff */
[----:B------:R-:W-:Y:S08]  /*15bd0*/  LDSM.16.MT88.4 R144, [R205+0x1c000] ;  /* 0x01c00000cd90783b */ /* 0x000ff00000004200 */
[----:B------:R3:W-:Y:S04]  /*15be0*/  STG.E.U16 desc[UR28][R184.64+0x2], R149 ;  /* 0x00000295b8007986 */ /* 0x0007e8000c10151c */
[----:B------:R-:W-:Y:S04]  /*15bf0*/  STG.E.U16 desc[UR28][R182.64+0x12], R5 ;  /* 0x00001205b6007986 */ /* 0x000fe8000c10151c */
[----:B------:R-:W-:Y:S04]  /*15c00*/  STG.E.U16 desc[UR28][R182.64+0x10], R148 ;  /* 0x00001094b6007986 */ /* 0x000fe8000c10151c */
[----:B------:R-:W-:Y:S04]  /*15c10*/  STG.E.U16 desc[UR28][R184.64+0x10], R7 ;  /* 0x00001007b8007986 */ /* 0x000fe8000c10151c */
[----:B------:R-:W-:Y:S01]  /*15c20*/  STG.E.U16 desc[UR28][R184.64+0x12], R6 ;  /* 0x00001206b8007986 */ /* 0x000fe2000c10151c */
[C---:B-1----:R-:W-:Y:S05]  /*15c30*/  HMMA.16816.F32.BF16 R8, R136.reuse, R140, R8 ;  /* 0x0000008c8808723c */ /* 0x042fea0000041808 */
[----:B---3--:R-:W-:Y:S01]  /*15c40*/  LOP3.LUT R149, R154, 0xff, RZ, 0xc0, !PT ;  /* 0x000000ff9a957812 */ /* 0x008fe200078ec0ff */
        /* <DEDUP_REMOVED lines=27> */
[C---:B------:R-:W-:Y:S05]  /*15e00*/  HMMA.16816.F32.BF16 R84, R136.reuse, R142, R84 ;  /* 0x0000008e8854723c */ /* 0x040fea0000041854 */
[----:B------:R-:W-:Y:S01]  /*15e10*/  LOP3.LUT R140, R152, 0xff, RZ, 0xc0, !PT ;  /* 0x000000ff988c7812 */ /* 0x000fe200078ec0ff */
[C---:B------:R-:W-:Y:S03]  /*15e20*/  HMMA.16816.F32.BF16 R88, R136.reuse, R144, R88 ;  /* 0x000000908858723c */ /* 0x040fe60000041858 */
[----:B------:R-:W-:Y:S02]  /*15e30*/  ISETP.LE.U32.AND P4, PT, R140, UR14, PT ;  /* 0x0000000e8c007c0c */ /* 0x000fe4000bf83070 */
[----:B------:R-:W1:Y:S01]  /*15e40*/  LDSM.16.MT88.4 R140, [R204+0x1c000] ;  /* 0x01c00000cc8c783b */ /* 0x000e620000004200 */
[C---:B------:R-:W-:Y:S05]  /*15e50*/  HMMA.16816.F32.BF16 R92, R136.reuse, R146, R92 ;  /* 0x00000092885c723c */ /* 0x040fea000004185c */
[----:B------:R-:W-:Y:S06]  /*15e60*/  LOP3.LUT R144, R152, 0xffff, RZ, 0xc0, !PT ;  /* 0x0000ffff98907812 */ /* 0x000fec00078ec0ff */
[----:B------:R-:W-:Y:S01]  /*15e70*/  SHF.R.U32.HI R144, RZ, 0x8, R144 ;  /* 0x00000008ff907819 */ /* 0x000fe20000011690 */
[----:B------:R-:W-:Y:S03]  /*15e80*/  @!P4 HFMA2.BF16_V2 R243, -RZ.H0_H0, RZ.H0_H0, -R153.H0_H0 ;  /* 0x200000fffff3c231 */ /* 0x000fe60000340999 */
[----:B------:R-:W-:Y:S04]  /*15e90*/  LOP3.LUT R144, R144, 0xffff, RZ, 0xc0, !PT ;  /* 0x0000ffff90907812 */ /* 0x000fe800078ec0ff */
[----:B------:R-:W-:Y:S02]  /*15ea0*/  ISETP.LE.U32.AND P2, PT, R144, UR14, PT ;  /* 0x0000000e90007c0c */ /* 0x000fe4000bf43070 */
[----:B------:R-:W3:Y:S01]  /*15eb0*/  LDSM.16.MT88.4 R144, [R208+0x1e000] ;  /* 0x01e00000d090783b */ /* 0x000ee20000004200 */
[C---:B-1----:R-:W-:Y:S06]  /*15ec0*/  HMMA.16816.F32.BF16 R96, R136.reuse, R140, R96 ;  /* 0x0000008c8860723c */ /* 0x042fec0000041860 */
[C---:B------:R-:W-:Y:S05]  /*15ed0*/  HMMA.16816.F32.BF16 R100, R136.reuse, R142, R100 ;  /* 0x0000008e8864723c */ /* 0x040fea0000041864 */
[--C-:B------:R-:W-:Y:S02]  /*15ee0*/  SHF.R.U32.HI R140, RZ, 0x18, R152.reuse ;  /* 0x00000018ff8c7819 */ /* 0x100fe40000011698 */
[----:B------:R-:W-:Y:S02]  /*15ef0*/  SHF.R.U32.HI R152, RZ, 0x10, R152 ;  /* 0x00000010ff987819 */ /* 0x000fe40000011698 */
[----:B------:R-:W-:Y:S02]  /*15f00*/  ISETP.LE.U32.AND P1, PT, R140, UR14, PT ;  /* 0x0000000e8c007c0c */ /* 0x000fe4000bf23070 */
[----:B------:R-:W1:Y:S01]  /*15f10*/  LDSM.16.MT88.4 R140, [R206+0x1e000] ;  /* 0x01e00000ce8c783b */ /* 0x000e620000004200 */
[----:B------:R-:W-:Y:S01]  /*15f20*/  LOP3.LUT R152, R152, 0xff, RZ, 0xc0, !PT ;  /* 0x000000ff98987812 */ /* 0x000fe200078ec0ff */
[C---:B---3--:R-:W-:Y:S03]  /*15f30*/  HMMA.16816.F32.BF16 R104, R136.reuse, R144, R104 ;  /* 0x000000908868723c */ /* 0x048fe60000041868 */
[----:B------:R-:W-:Y:S02]  /*15f40*/  ISETP.LE.U32.AND P5, PT, R152, UR14, PT ;  /* 0x0000000e98007c0c */ /* 0x000fe4000bfa3070 */
[----:B------:R-:W-:Y:S01]  /*15f50*/  PRMT R152, R153, 0x7632, R152 ;  /* 0x0000763299987816 */ /* 0x000fe20000000098 */
[C---:B------:R-:W-:Y:S01]  /*15f60*/  HMMA.16816.F32.BF16 R108, R136.reuse, R146, R108 ;  /* 0x00000092886c723c */ /* 0x040fe2000004186c */
[----:B------:R-:W3:Y:S04]  /*15f70*/  MUFU.EX2 R147, R163 ;  /* 0x000000a300937308 */ /* 0x000ee80000000800 */
[----:B------:R-:W-:Y:S01]  /*15f80*/  LOP3.LUT R144, R154, 0xffff, RZ, 0xc0, !PT ;  /* 0x0000ffff9a907812 */ /* 0x000fe200078ec0ff */
[----:B------:R-:W-:Y:S01]  /*15f90*/  @!P2 HFMA2.BF16_V2 R224, -RZ.H0_H0, RZ.H0_H0, -R152.H0_H0 ;  /* 0x200000ffffe0a231 */ /* 0x000fe20000340998 */
[--C-:B------:R-:W-:Y:S01]  /*15fa0*/  SHF.R.U32.HI R146, RZ, 0x10, R151.reuse ;  /* 0x00000010ff927819 */ /* 0x100fe20000011697 */
[----:B------:R-:W-:Y:S03]  /*15fb0*/  @!P1 HFMA2.BF16_V2 R233, -RZ.H0_H0, RZ.H0_H0, -R159.H0_H0 ;  /* 0x200000ffffe99231 */ /* 0x000fe6000034099f */
[----:B------:R-:W-:Y:S01]  /*15fc0*/  LOP3.LUT R146, R146, 0xff, RZ, 0xc0, !PT ;  /* 0x000000ff92927812 */ /* 0x000fe200078ec0ff */
[----:B------:R-:W-:Y:S01]  /*15fd0*/  @!P5 HFMA2.BF16_V2 R223, -RZ.H0_H0, RZ.H0_H0, -R160.H0_H0 ;  /* 0x200000ffffdfd231 */ /* 0x000fe200003409a0 */
[----:B------:R-:W-:Y:S02]  /*15fe0*/  SHF.R.U32.HI R144, RZ, 0x8, R144 ;  /* 0x00000008ff907819 */ /* 0x000fe40000011690 */
[----:B------:R-:W-:Y:S02]  /*15ff0*/  LOP3.LUT R145, R154, 0xff, RZ, 0xc0, !PT ;  /* 0x000000ff9a917812 */ /* 0x000fe400078ec0ff */
[----:B------:R-:W-:Y:S01]  /*16000*/  PRMT R149, R149, 0x5410, R144 ;  /* 0x0000541095957816 */ /* 0x000fe20000000090 */
[----:B---3--:R-:W-:Y:S01]  /*16010*/  FADD.FTZ R5, R147, R150 ;  /* 0x0000009693057221 */ /* 0x008fe20000010000 */
[----:B------:R-:W-:Y:S02]  /*16020*/  ISETP.LE.U32.AND P0, PT, R145, UR14, PT ;  /* 0x0000000e91007c0c */ /* 0x000fe4000bf03070 */
[--C-:B------:R-:W-:Y:S02]  /*16030*/  SHF.R.U32.HI R145, RZ, 0x10, R154.reuse ;  /* 0x00000010ff917819 */ /* 0x100fe4000001169a */
[----:B------:R-:W-:Y:S02]  /*16040*/  SHF.R.U32.HI R144, RZ, 0x18, R154 ;  /* 0x00000018ff907819 */ /* 0x000fe4000001169a */
[----:B------:R-:W-:Y:S02]  /*16050*/  LOP3.LUT R145, R145, 0xff, RZ, 0xc0, !PT ;  /* 0x000000ff91917812 */ /* 0x000fe400078ec0ff */
[----:B------:R-:W-:Y:S01]  /*16060*/  PRMT R161, R161, 0x5410, R144 ;  /* 0x00005410a1a17816 */ /* 0x000fe20000000090 */
[C---:B-1----:R-:W-:Y:S03]  /*16070*/  HMMA.16816.F32.BF16 R112, R136.reuse, R140, R112 ;  /* 0x0000008c8870723c */ /* 0x042fe60000041870 */
[----:B------:R-:W-:Y:S02]  /*16080*/  ISETP.LE.U32.AND P6, PT, R145, UR14, PT ;  /* 0x0000000e91007c0c */ /* 0x000fe4000bfc3070 */
[C---:B------:R-:W-:Y:S01]  /*16090*/  LOP3.LUT R145, R151.reuse, 0xffff, RZ, 0xc0, !PT ;  /* 0x0000ffff97917812 */ /* 0x040fe200078ec0ff */
[C---:B------:R-:W-:Y:S01]  /*160a0*/  HMMA.16816.F32.BF16 R116, R136.reuse, R142, R116 ;  /* 0x0000008e8874723c */ /* 0x040fe20000041874 */
[----:B------:R-:W1:Y:S04]  /*160b0*/  LDSM.16.MT88.4 R140, [R205+0x1e000] ;  /* 0x01e00000cd8c783b */ /* 0x000e680000004200 */
[----:B------:R-:W-:Y:S02]  /*160c0*/  LOP3.LUT R144, R151, 0xff, RZ, 0xc0, !PT ;  /* 0x000000ff97907812 */ /* 0x000fe400078ec0ff */
[----:B------:R-:W-:Y:S04]  /*160d0*/  SHF.R.U32.HI R151, RZ, 0x18, R151 ;  /* 0x00000018ff977819 */ /* 0x000fe80000011697 */
[----:B------:R-:W-:Y:S04]  /*160e0*/  SHF.R.U32.HI R145, RZ, 0x8, R145 ;  /* 0x00000008ff917819 */ /* 0x000fe80000011691 */
[----:B------:R-:W-:Y:S02]  /*160f0*/  PRMT R144, R144, 0x5410, R145 ;  /* 0x0000541090907816 */ /* 0x000fe40000000091 */
[----:B------:R-:W3:Y:S02]  /*16100*/  MUFU.EX2 R145, R167 ;  /* 0x000000a700917308 */ /* 0x000ee40000000800 */
[C---:B---3--:R-:W-:Y:S04]  /*16110*/  F2FP.BF16.F32.PACK_AB R158, R145.reuse, R158 ;  /* 0x0000009e919e723e */ /* 0x048fe800000010ff */
[C---:B------:R-:W-:Y:S01]  /*16120*/  PRMT R157, R158.reuse, 0x7632, R157 ;  /* 0x000076329e9d7816 */ /* 0x040fe2000000009d */
[----:B------:R-:W-:Y:S01]  /*16130*/  @!P0 HFMA2.BF16_V2 R222, -RZ.H0_H0, RZ.H0_H0, -R158.H0_H0 ;  /* 0x200000ffffde8231 */ /* 0x000fe2000034099e */
[C---:B-1----:R-:W-:Y:S03]  /*16140*/  HMMA.16816.F32.BF16 R120, R136.reuse, R140, R120 ;  /* 0x0000008c8878723c */ /* 0x042fe60000041878 */
[----:B------:R-:W-:Y:S02]  /*16150*/  PRMT R7, R158, 0x5410, R157 ;  /* 0x000054109e077816 */ /* 0x000fe4000000009d */
[----:B------:R-:W-:Y:S01]  /*16160*/  @!P0 PRMT R158, R222, 0x5410, RZ ;  /* 0x00005410de9e8816 */ /* 0x000fe200000000ff */
[C---:B------:R-:W-:Y:S01]  /*16170*/  HMMA.16816.F32.BF16 R124, R136.reuse, R142, R124 ;  /* 0x0000008e887c723c */ /* 0x040fe2000004187c */
[----:B------:R-:W1:Y:S05]  /*16180*/  LDSM.16.MT88.4 R140, [R204+0x1e000] ;  /* 0x01e00000cc8c783b */ /* 0x000e6a0000004200 */
[C---:B-1----:R-:W-:Y:S06]  /*16190*/  HMMA.16816.F32.BF16 R128, R136.reuse, R140, R128 ;  /* 0x0000008c8880723c */ /* 0x042fec0000041880 */
[----:B------:R-:W-:Y:S05]  /*161a0*/  HMMA.16816.F32.BF16 R132, R136, R142, R132 ;  /* 0x0000008e8884723c */ /* 0x000fea0000041884 */
[----:B------:R-:W-:Y:S01]  /*161b0*/  LOP3.LUT R140, R154, 0xffff, RZ, 0xc0, !PT ;  /* 0x0000ffff9a8c7812 */ /* 0x000fe200078ec0ff */
[----:B------:R-:W-:Y:S01]  /*161c0*/  FADD.FTZ R155, R145, R156 ;  /* 0x0000009c919b7221 */ /* 0x000fe20000010000 */
[----:B------:R-:W-:Y:S04]  /*161d0*/  PRMT R138, R146, 0x5410, R151 ;  /* 0x00005410928a7816 */ /* 0x000fe80000000097 */
[----:B------:R-:W-:Y:S02]  /*161e0*/  SHF.R.U32.HI R136, RZ, 0x8, R140 ;  /* 0x00000008ff887819 */ /* 0x000fe4000001168c */
[----:B------:R-:W1:Y:S01]  /*161f0*/  LDSM.16.MT88.4 R140, [R208+0x18800] ;  /* 0x01880000d08c783b */ /* 0x000e620000004200 */
[C---:B------:R-:W-:Y:S01]  /*16200*/  F2FP.BF16.F32.PACK_AB R156, R162.reuse, R147 ;  /* 0x00000093a29c723e */ /* 0x040fe200000010ff */
[--C-:B------:R-:W-:Y:S01]  /*16210*/  FADD.FTZ R162, R162, R5.reuse ;  /* 0x00000005a2a27221 */ /* 0x100fe20000010000 */
[----:B------:R-:W-:Y:S02]  /*16220*/  LOP3.LUT R137, R136, 0xffff, RZ, 0xc0, !PT ;  /* 0x0000ffff88897812 */ /* 0x000fe400078ec0ff */
[----:B------:R-:W-:Y:S01]  /*16230*/  PRMT R136, R153, 0x5410, R152 ;  /* 0x0000541099887816 */ /* 0x000fe20000000098 */
[----:B------:R-:W-:Y:S01]  /*16240*/  @!P6 HFMA2.BF16_V2 R241, -RZ.H0_H0, RZ.H0_H0, -R156.H0_H0 ;  /* 0x200000fffff1e231 */ /* 0x000fe2000034099c */
[----:B------:R-:W-:Y:S02]  /*16250*/  @!P4 PRMT R153, R243, 0x5410, RZ ;  /* 0x00005410f399c816 */ /* 0x000fe400000000ff */
[----:B------:R-:W-:Y:S02]  /*16260*/  ISETP.LE.U32.AND P4, PT, R137, UR14, PT ;  /* 0x0000000e89007c0c */ /* 0x000fe4000bf83070 */
[--C-:B------:R-:W-:Y:S01]  /*16270*/  HSET2.LE.AND R137, R144, R3.reuse, PT ;  /* 0x0000000390897233 */ /* 0x100fe20003803000 */
[----:B------:R3:W-:Y:S01]  /*16280*/  STG.E.U16 desc[UR28][R182.64+0x20], R153 ;  /* 0x00002099b6007986 */ /* 0x0007e2000c10151c */
[--C-:B------:R-:W-:Y:S02]  /*16290*/  HSET2.LE.AND R138, R138, R3.reuse, PT ;  /* 0x000000038a8a7233 */ /* 0x100fe40003803000 */
[----:B------:R-:W-:Y:S01]  /*162a0*/  PRMT R5, R156, 0x7632, R5 ;  /* 0x000076329c057816 */ /* 0x000fe20000000005 */
[----:B------:R-:W4:Y:S01]  /*162b0*/  LDSM.16.MT88.4 R144, [R206+0x18800] ;  /* 0x01880000ce90783b */ /* 0x000f220000004200 */
[----:B------:R-:W-:Y:S02]  /*162c0*/  LOP3.LUT R136, R137, R136, RZ, 0xc0, !PT ;  /* 0x0000008889887212 */ /* 0x000fe400078ec0ff */
[----:B------:R-:W-:Y:S02]  /*162d0*/  PRMT R137, R160, 0x5410, R159 ;  /* 0x00005410a0897816 */ /* 0x000fe4000000009f */
[----:B------:R-:W-:Y:S01]  /*162e0*/  HSET2.LE.AND R139, R161, R3, PT ;  /* 0x00000003a18b7233 */ /* 0x000fe20003803000 */
[----:B------:R-:W-:Y:S01]  /*162f0*/  @!P4 HFMA2.BF16_V2 R240, -RZ.H0_H0, RZ.H0_H0, -R157.H0_H0 ;  /* 0x200000fffff0c231 */ /* 0x000fe2000034099d */
[----:B------:R-:W-:Y:S02]  /*16300*/  LOP3.LUT R137, R138, R137, RZ, 0xc0, !PT ;  /* 0x000000898a897212 */ /* 0x000fe400078ec0ff */
[----:B------:R-:W-:Y:S02]  /*16310*/  HSET2.LE.AND R138, R149, R3, PT ;  /* 0x00000003958a7233 */ /* 0x000fe40003803000 */
[----:B------:R-:W-:Y:S01]  /*16320*/  PRMT R6, R156, 0x5410, R5 ;  /* 0x000054109c067816 */ /* 0x000fe20000000005 */
[----:B------:R-:W2:Y:S01]  /*16330*/  LDSM.16.MT88.4 R148, [R205+0x18800] ;  /* 0x01880000cd94783b */ /* 0x000ea20000004200 */
[----:B------:R-:W-:Y:S02]  /*16340*/  @!P2 PRMT R152, R224, 0x5410, RZ ;  /* 0x00005410e098a816 */ /* 0x000fe400000000ff */
[----:B------:R-:W-:Y:S02]  /*16350*/  LOP3.LUT R138, R138, R7, RZ, 0xc0, !PT ;  /* 0x000000078a8a7212 */ /* 0x000fe400078ec0ff */
[----:B------:R-:W-:Y:S01]  /*16360*/  LOP3.LUT R139, R139, R6, RZ, 0xc0, !PT ;  /* 0x000000068b8b7212 */ /* 0x000fe200078ec0ff */
[----:B------:R-:W2:Y:S01]  /*16370*/  MUFU.EX2 R7, R4 ;  /* 0x0000000400077308 */ /* 0x000ea20000000800 */
[----:B------:R-:W-:Y:S01]  /*16380*/  @!P5 PRMT R160, R223, 0x5410, RZ ;  /* 0x00005410dfa0d816 */ /* 0x000fe200000000ff */
[----:B------:R2:W-:Y:S01]  /*16390*/  STG.E.U16 desc[UR28][R182.64+0x22], R152 ;  /* 0x00002298b6007986 */ /* 0x0005e2000c10151c */
[----:B------:R-:W-:Y:S02]  /*163a0*/  @!P1 PRMT R159, R233, 0x5410, RZ ;  /* 0x00005410e99f9816 */ /* 0x000fe400000000ff */
[----:B---3--:R-:W-:Y:S01]  /*163b0*/  LOP3.LUT R153, R193, UR39, RZ, 0x3c, !PT ;  /* 0x00000027c1997c12 */ /* 0x008fe2000f8e3cff */
[C---:B-1----:R-:W-:Y:S01]  /*163c0*/  HMMA.16816.F32.BF16 R8, R136.reuse, R140, R8 ;  /* 0x0000008c8808723c */ /* 0x042fe20000041808 */
[----:B------:R3:W5:Y:S03]  /*163d0*/  LDL.LU.64 R192, [R1+0x78] ;  /* 0x0000780001c07983 */ /* 0x0007660000300a00 */
[----:B------:R-:W-:Y:S01]  /*163e0*/  MUFU.EX2 R4, R174 ;  /* 0x000000ae00047308 */ /* 0x000fe20000000800 */
[----:B------:R-:W-:Y:S01]  /*163f0*/  @!P4 PRMT R157, R240, 0x5410, RZ ;  /* 0x00005410f09dc816 */ /* 0x000fe200000000ff */
[----:B------:R-:W-:Y:S01]  /*16400*/  IMAD.WIDE.U32 R166, R153, -0x326172a9, RZ ;  /* 0xcd9e8d5799a67825 */ /* 0x000fe200078e00ff */
[----:B------:R-:W-:Y:S01]  /*16410*/  @!P6 PRMT R156, R241, 0x5410, RZ ;  /* 0x00005410f19ce816 */ /* 0x000fe200000000ff */
[C---:B------:R-:W-:Y:S01]  /*16420*/  HMMA.16816.F32.BF16 R12, R136.reuse, R142, R12 ;  /* 0x0000008e880c723c */ /* 0x040fe2000004180c */
[----:B------:R-:W1:Y:S05]  /*16430*/  LDSM.16.MT88.4 R140, [R204+0x18800] ;  /* 0x01880000cc8c783b */ /* 0x000e6a0000004200 */
[----:B------:R3:W3:Y:S01]  /*16440*/  MUFU.EX2 R6, R165 ;  /* 0x000000a500067308 */ /* 0x0006e20000000800 */
[----:B------:R-:W-:Y:S01]  /*16450*/  IMAD.MOV.U32 R153, RZ, RZ, R191 ;  /* 0x000000ffff997224 */ /* 0x000fe200078e00bf */
[----:B------:R-:W-:Y:S01]  /*16460*/  SHF.R.U32.HI R154, RZ, 0x18, R154 ;  /* 0x00000018ff9a7819 */ /* 0x000fe2000001169a */
[----:B------:R-:W-:Y:S01]  /*16470*/  STG.E.U16 desc[UR28][R184.64+0x20], R160 ;  /* 0x000020a0b8007986 */ /* 0x000fe2000c10151c */
[C---:B----4-:R-:W-:Y:S03]  /*16480*/  HMMA.16816.F32.BF16 R16, R136.reuse, R144, R16 ;  /* 0x000000908810723c */ /* 0x050fe60000041810 */
[----:B------:R-:W-:Y:S01]  /*16490*/  STG.E.U16 desc[UR28][R184.64+0x22], R159 ;  /* 0x0000229fb8007986 */ /* 0x000fe2000c10151c */
[----:B------:R-:W-:Y:S01]  /*164a0*/  ISETP.LE.U32.AND P2, PT, R154, UR14, PT ;  /* 0x0000000e9a007c0c */ /* 0x000fe2000bf43070 */
[----:B------:R-:W-:Y:S01]  /*164b0*/  FADD.FTZ R154, R186, R155 ;  /* 0x0000009bba9a7221 */ /* 0x000fe20000010000 */
[C---:B------:R-:W-:Y:S01]  /*164c0*/  HMMA.16816.F32.BF16 R20, R136.reuse, R146, R20 ;  /* 0x000000928814723c */ /* 0x040fe20000041814 */
[----:B------:R-:W4:Y:S04]  /*164d0*/  LDSM.16.MT88.4 R144, [R208+0x1a800] ;  /* 0x01a80000d090783b */ /* 0x000f280000004200 */
[----:B------:R-:W-:Y:S01]  /*164e0*/  FADD.FTZ R161, R187, R154 ;  /* 0x0000009abba17221 */ /* 0x000fe20000010000 */
[C---:B--2---:R-:W-:Y:S03]  /*164f0*/  HMMA.16816.F32.BF16 R24, R136.reuse, R148, R24 ;  /* 0x000000948818723c */ /* 0x044fe60000041818 */
[----:B------:R-:W-:Y:S02]  /*16500*/  STG.E.U16 desc[UR28][R182.64+0x30], R158 ;  /* 0x0000309eb6007986 */ /* 0x000fe4000c10151c */
[----:B------:R-:W-:Y:S01]  /*16510*/  IMAD.MOV.U32 R152, RZ, RZ, R190 ;  /* 0x000000ffff987224 */ /* 0x000fe200078e00be */
[C---:B------:R-:W-:Y:S01]  /*16520*/  HMMA.16816.F32.BF16 R28, R136.reuse, R150, R28 ;  /* 0x00000096881c723c */ /* 0x040fe2000004181c */
[----:B------:R-:W2:Y:S04]  /*16530*/  LDSM.16.MT88.4 R148, [R206+0x1a800] ;  /* 0x01a80000ce94783b */ /* 0x000ea80000004200 */
[----:B------:R-:W-:Y:S01]  /*16540*/  FADD.FTZ R155, R7, R162 ;  /* 0x000000a2079b7221 */ /* 0x000fe20000010000 */
[----:B---3--:R-:W-:Y:S01]  /*16550*/  F2FP.BF16.F32.PACK_AB R165, R187, R186 ;  /* 0x000000babba5723e */ /* 0x008fe200000010ff */
[----:B------:R-:W-:Y:S01]  /*16560*/  IMAD.MOV.U32 R186, RZ, RZ, R152 ;  /* 0x000000ffffba7224 */ /* 0x000fe200078e0098 */
[C---:B------:R-:W-:Y:S01]  /*16570*/  F2FP.BF16.F32.PACK_AB R7, R6.reuse, R7 ;  /* 0x000000070607723e */ /* 0x040fe200000010ff */
[----:B------:R3:W5:Y:S02]  /*16580*/  LDL.LU.64 R190, [R1+0x70] ;  /* 0x0000700001be7983 */ /* 0x0007640000300a00 */
[----:B------:R-:W-:Y:S01]  /*16590*/  FADD.FTZ R6, R6, R155 ;  /* 0x0000009b06067221 */ /* 0x000fe20000010000 */
[----:B------:R-:W-:Y:S01]  /*165a0*/  IMAD.MOV.U32 R187, RZ, RZ, R153 ;  /* 0x000000ffffbb7224 */ /* 0x000fe200078e0099 */
[C---:B-1----:R-:W-:Y:S02]  /*165b0*/  HMMA.16816.F32.BF16 R32, R136.reuse, R140, R32 ;  /* 0x0000008c8820723c */ /* 0x042fe40000041820 */
[----:B------:R-:W-:Y:S01]  /*165c0*/  STG.E.U16 desc[UR28][R182.64+0x32], R157 ;  /* 0x0000329db6007986 */ /* 0x000fe2000c10151c */
[----:B------:R-:W-:Y:S01]  /*165d0*/  LOP3.LUT R153, R167, UR24, R188, 0x96, !PT ;  /* 0x00000018a7997c12 */ /* 0x000fe2000f8e96bc */
[----:B------:R-:W-:Y:S01]  /*165e0*/  @!P2 HFMA2.BF16_V2 R238, -RZ.H0_H0, RZ.H0_H0, -R5.H0_H0 ;  /* 0x200000ffffeea231 */ /* 0x000fe20000340905 */
[----:B------:R-:W-:Y:S01]  /*165f0*/  LOP3.LUT R162, R181, UR27, R166, 0x96, !PT ;  /* 0x0000001bb5a27c12 */ /* 0x000fe2000f8e96a6 */
[C---:B------:R-:W-:Y:S01]  /*16600*/  HMMA.16816.F32.BF16 R36, R136.reuse, R142, R36 ;  /* 0x0000008e8824723c */ /* 0x040fe20000041824 */
[----:B------:R-:W1:Y:S04]  /*16610*/  LDSM.16.MT88.4 R140, [R205+0x1a800] ;  /* 0x01a80000cd8c783b */ /* 0x000e680000004200 */
[----:B------:R-:W-:Y:S01]  /*16620*/  @!P2 PRMT R5, R238, 0x5410, RZ ;  /* 0x00005410ee05a816 */ /* 0x000fe200000000ff */
[----:B------:R-:W-:Y:S01]  /*16630*/  IMAD.MOV.U32 R166, RZ, RZ, R186 ;  /* 0x000000ffffa67224 */ /* 0x000fe200078e00ba */
[----:B------:R-:W-:Y:S01]  /*16640*/  PRMT R164, R165, 0x7632, R164 ;  /* 0x00007632a5a47816 */ /* 0x000fe200000000a4 */
[----:B------:R-:W-:Y:S01]  /*16650*/  IMAD.MOV.U32 R167, RZ, RZ, R187 ;  /* 0x000000ffffa77224 */ /* 0x000fe200078e00bb */
[----:B------:R3:W5:Y:S01]  /*16660*/  LDL.LU.64 R188, [R1+0x68] ;  /* 0x0000680001bc7983 */ /* 0x0007620000300a00 */
[C---:B----4-:R-:W-:Y:S03]  /*16670*/  HMMA.16816.F32.BF16 R40, R136.reuse, R144, R40 ;  /* 0x000000908828723c */ /* 0x050fe60000041828 */
[----:B------:R-:W-:Y:S02]  /*16680*/  IMAD.WIDE.U32 R186, R162, -0x2daee0ad, RZ ;  /* 0xd2511f53a2ba7825 */ /* 0x000fe400078e00ff */
[----:B------:R-:W-:Y:S01]  /*16690*/  STG.E.U16 desc[UR28][R184.64+0x30], R156 ;  /* 0x0000309cb8007986 */ /* 0x000fe2000c10151c */
[C---:B------:R-:W-:Y:S03]  /*166a0*/  HMMA.16816.F32.BF16 R44, R136.reuse, R146, R44 ;  /* 0x00000092882c723c */ /* 0x040fe6000004182c */
[----:B------:R-:W4:Y:S03]  /*166b0*/  LDSM.16.MT88.4 R144, [R204+0x1a800] ;  /* 0x01a80000cc90783b */ /* 0x000f260000004200 */
[C---:B--2---:R-:W-:Y:S05]  /*166c0*/  HMMA.16816.F32.BF16 R48, R136.reuse, R148, R48 ;  /* 0x000000948830723c */ /* 0x044fea0000041830 */
[----:B------:R-:W-:Y:S01]  /*166d0*/  STG.E.U16 desc[UR28][R184.64+0x32], R5 ;  /* 0x00003205b8007986 */ /* 0x000fe2000c10151c */
[C---:B------:R-:W-:Y:S03]  /*166e0*/  HMMA.16816.F32.BF16 R52, R136.reuse, R150, R52 ;  /* 0x000000968834723c */ /* 0x040fe60000041834 */
[----:B------:R-:W2:Y:S03]  /*166f0*/  LDSM.16.MT88.4 R148, [R208+0x1c800] ;  /* 0x01c80000d094783b */ /* 0x000ea60000004200 */
[C---:B-1----:R-:W-:Y:S06]  /*16700*/  HMMA.16816.F32.BF16 R56, R136.reuse, R140, R56 ;  /* 0x0000008c8838723c */ /* 0x042fec0000041838 */
[C---:B------:R-:W-:Y:S05]  /*16710*/  HMMA.16816.F32.BF16 R60, R136.reuse, R142, R60 ;  /* 0x0000008e883c723c */ /* 0x040fea000004183c */
[----:B------:R-:W-:Y:S02]  /*16720*/  IMAD.WIDE.U32 R140, R153, -0x2daee0ad, RZ ;  /* 0xd2511f53998c7825 */ /* 0x000fe400078e00ff */
[----:B------:R-:W1:Y:S04]  /*16730*/  LDSM.16.MT88.4 R152, [R206+0x1c800] ;  /* 0x01c80000ce98783b */ /* 0x000e680000004200 */
[----:B------:R-:W-:Y:S01]  /*16740*/  LOP3.LUT R166, R141, UR36, R166, 0x96, !PT ;  /* 0x000000248da67c12 */ /* 0x000fe2000f8e96a6 */
[C---:B----4-:R-:W-:Y:S03]  /*16750*/  HMMA.16816.F32.BF16 R64, R136.reuse, R144, R64 ;  /* 0x000000908840723c */ /* 0x050fe60000041840 */
[----:B------:R-:W-:Y:S01]  /*16760*/  LOP3.LUT R162, R187, UR23, R140, 0x96, !PT ;  /* 0x00000017bba27c12 */ /* 0x000fe2000f8e968c */
[----:B------:R-:W-:Y:S01]  /*16770*/  IMAD.WIDE.U32 R166, R166, -0x326172a9, RZ ;  /* 0xcd9e8d57a6a67825 */ /* 0x000fe200078e00ff */
[----:B------:R-:W4:Y:S01]  /*16780*/  LDSM.16.MT88.4 R140, [R205+0x1c800] ;  /* 0x01c80000cd8c783b */ /* 0x000f220000004200 */
[C---:B------:R-:W-:Y:S01]  /*16790*/  HMMA.16816.F32.BF16 R68, R136.reuse, R146, R68 ;  /* 0x000000928844723c */ /* 0x040fe20000041844 */
[----:B------:R-:W-:Y:S04]  /*167a0*/  MUFU.EX2 R187, R176 ;  /* 0x000000b000bb7308 */ /* 0x000fe80000000800 */
[----:B------:R-:W-:Y:S01]  /*167b0*/  IMAD.WIDE.U32 R162, R162, -0x326172a9, RZ ;  /* 0xcd9e8d57a2a27825 */ /* 0x000fe200078e00ff */
[C---:B--2---:R-:W-:Y:S01]  /*167c0*/  HMMA.16816.F32.BF16 R72, R136.reuse, R148, R72 ;  /* 0x000000948848723c */ /* 0x044fe20000041848 */
[----:B------:R-:W2:Y:S04]  /*167d0*/  LDSM.16.MT88.4 R144, [R204+0x1c800] ;  /* 0x01c80000cc90783b */ /* 0x000ea80000004200 */
[----:B------:R-:W-:Y:S01]  /*167e0*/  LOP3.LUT R180, R167, UR20, R180, 0x96, !PT ;  /* 0x00000014a7b47c12 */ /* 0x000fe2000f8e96b4 */
[C---:B------:R-:W-:Y:S03]  /*167f0*/  HMMA.16816.F32.BF16 R76, R136.reuse, R150, R76 ;  /* 0x00000096884c723c */ /* 0x040fe6000004184c */
[----:B------:R-:W3:Y:S02]  /*16800*/  LDSM.16.MT88.4 R148, [R208+0x1e800] ;  /* 0x01e80000d094783b */ /* 0x000ee40000004200 */
[----:B------:R-:W-:Y:S01]  /*16810*/  LOP3.LUT R166, R163, UR26, R166, 0x96, !PT ;  /* 0x0000001aa3a67c12 */ /* 0x000fe2000f8e96a6 */
[----:B------:R-:W-:Y:S05]  /*16820*/  IMAD.WIDE.U32 R180, R180, -0x2daee0ad, RZ ;  /* 0xd2511f53b4b47825 */ /* 0x000fea00078e00ff */
[----:B------:R-:W-:Y:S01]  /*16830*/  IMAD.WIDE.U32 R166, R166, -0x2daee0ad, RZ ;  /* 0xd2511f53a6a67825 */ /* 0x000fe200078e00ff */
[----:B------:R-:W-:Y:S04]  /*16840*/  LOP3.LUT R160, R181, UR35, R186, 0x96, !PT ;  /* 0x00000023b5a07c12 */ /* 0x000fe8000f8e96ba */
[----:B------:R-:W-:Y:S01]  /*16850*/  LOP3.LUT R180, R167, UR32, R180, 0x96, !PT ;  /* 0x00000020a7b47c12 */ /* 0x000fe2000f8e96b4 */
[C---:B-1----:R-:W-:Y:S04]  /*16860*/  HMMA.16816.F32.BF16 R80, R136.reuse, R152, R80 ;  /* 0x000000988850723c */ /* 0x042fe80000041850 */
[----:B------:R-:W-:Y:S02]  /*16870*/  IMAD.WIDE.U32 R180, R180, -0x326172a9, RZ ;  /* 0xcd9e8d57b4b47825 */ /* 0x000fe400078e00ff */
[C---:B------:R-:W-:Y:S05]  /*16880*/  HMMA.16816.F32.BF16 R84, R136.reuse, R154, R84 ;  /* 0x0000009a8854723c */ /* 0x040fea0000041854 */
[----:B------:R-:W-:Y:S01]  /*16890*/  LOP3.LUT R159, R180, 0xff, RZ, 0xc0, !PT ;  /* 0x000000ffb49f7812 */ /* 0x000fe200078ec0ff */
[C---:B----4-:R-:W-:Y:S05]  /*168a0*/  HMMA.16816.F32.BF16 R88, R136.reuse, R140, R88 ;  /* 0x0000008c8858723c */ /* 0x050fea0000041858 */
[----:B------:R-:W-:Y:S01]  /*168b0*/  IMAD.WIDE.U32 R154, R160, -0x326172a9, RZ ;  /* 0xcd9e8d57a09a7825 */ /* 0x000fe200078e00ff */
[C---:B------:R-:W-:Y:S05]  /*168c0*/  HMMA.16816.F32.BF16 R92, R136.reuse, R142, R92 ;  /* 0x0000008e885c723c */ /* 0x040fea000004185c */
[----:B------:R-:W-:Y:S01]  /*168d0*/  LOP3.LUT R152, R181, UR22, R154, 0x96, !PT ;  /* 0x00000016b5987c12 */ /* 0x000fe2000f8e969a */
[C---:B--2---:R-:W-:Y:S05]  /*168e0*/  HMMA.16816.F32.BF16 R96, R136.reuse, R144, R96 ;  /* 0x000000908860723c */ /* 0x044fea0000041860 */
[----:B------:R-:W-:Y:S01]  /*168f0*/  LOP3.LUT R140, R152, 0xff, RZ, 0xc0, !PT ;  /* 0x000000ff988c7812 */ /* 0x000fe200078ec0ff */
[C---:B------:R-:W-:Y:S03]  /*16900*/  HMMA.16816.F32.BF16 R100, R136.reuse, R146, R100 ;  /* 0x000000928864723c */ /* 0x040fe60000041864 */
[----:B------:R-:W-:Y:S02]  /*16910*/  ISETP.LE.U32.AND P5, PT, R140, UR14, PT ;  /* 0x0000000e8c007c0c */ /* 0x000fe4000bfa3070 */
[----:B------:R-:W1:Y:S01]  /*16920*/  LDSM.16.MT88.4 R140, [R206+0x1e800] ;  /* 0x01e80000ce8c783b */ /* 0x000e620000004200 */
[C---:B---3--:R-:W-:Y:S05]  /*16930*/  HMMA.16816.F32.BF16 R104, R136.reuse, R148, R104 ;  /* 0x000000948868723c */ /* 0x048fea0000041868 */
[----:B------:R-:W-:Y:S01]  /*16940*/  SHF.R.U32.HI R144, RZ, 0x18, R152 ;  /* 0x00000018ff907819 */ /* 0x000fe20000011698 */
[C---:B------:R-:W-:Y:S03]  /*16950*/  HMMA.16816.F32.BF16 R108, R136.reuse, R150, R108 ;  /* 0x00000096886c723c */ /* 0x040fe6000004186c */
[----:B------:R-:W-:Y:S02]  /*16960*/  ISETP.LE.U32.AND P0, PT, R144, UR14, PT ;  /* 0x0000000e90007c0c */ /* 0x000fe4000bf03070 */
[C---:B------:R-:W-:Y:S01]  /*16970*/  LOP3.LUT R144, R180.reuse, 0xff, RZ, 0xc0, !PT ;  /* 0x000000ffb4907812 */ /* 0x040fe200078ec0ff */
[----:B------:R-:W-:Y:S01]  /*16980*/  @!P5 HFMA2.BF16_V2 R239, -RZ.H0_H0, RZ.H0_H0, -R165.H0_H0 ;  /* 0x200000ffffefd231 */ /* 0x000fe200003409a5 */
[----:B------:R-:W-:Y:S02]  /*16990*/  LOP3.LUT R148, R180, 0xffff, RZ, 0xc0, !PT ;  /* 0x0000ffffb4947812 */ /* 0x000fe400078ec0ff */
[----:B------:R-:W-:Y:S02]  /*169a0*/  ISETP.LE.U32.AND P4, PT, R144, UR14, PT ;  /* 0x0000000e90007c0c */ /* 0x000fe4000bf83070 */
[----:B------:R-:W2:Y:S01]  /*169b0*/  LDSM.16.MT88.4 R144, [R205+0x1e800] ;  /* 0x01e80000cd90783b */ /* 0x000ea20000004200 */
[--C-:B------:R-:W-:Y:S02]  /*169c0*/  SHF.R.U32.HI R150, RZ, 0x10, R180.reuse ;  /* 0x00000010ff967819 */ /* 0x100fe400000116b4 */
[--C-:B------:R-:W-:Y:S02]  /*169d0*/  SHF.R.U32.HI R158, RZ, 0x10, R180.reuse ;  /* 0x00000010ff9e7819 */ /* 0x100fe400000116b4 */
[----:B------:R-:W-:Y:S02]  /*169e0*/  SHF.R.U32.HI R149, RZ, 0x18, R180 ;  /* 0x00000018ff957819 */ /* 0x000fe400000116b4 */
[----:B------:R-:W-:Y:S02]  /*169f0*/  SHF.R.U32.HI R148, RZ, 0x8, R148 ;  /* 0x00000008ff947819 */ /* 0x000fe40000011694 */
[----:B------:R-:W-:Y:S02]  /*16a00*/  LOP3.LUT R150, R150, 0xff, RZ, 0xc0, !PT ;  /* 0x000000ff96967812 */ /* 0x000fe400078ec0ff */
[----:B------:R-:W-:Y:S02]  /*16a10*/  LOP3.LUT R153, R152, 0xffff, RZ, 0xc0, !PT ;  /* 0x0000ffff98997812 */ /* 0x000fe400078ec0ff */
[----:B------:R-:W-:Y:S02]  /*16a20*/  LOP3.LUT R158, R158, 0xff, RZ, 0xc0, !PT ;  /* 0x000000ff9e9e7812 */ /* 0x000fe400078ec0ff */
[----:B------:R-:W-:Y:S02]  /*16a30*/  PRMT R159, R159, 0x5410, R148 ;  /* 0x000054109f9f7816 */ /* 0x000fe40000000094 */
[----:B------:R-:W-:Y:S02]  /*16a40*/  PRMT R158, R158, 0x5410, R149 ;  /* 0x000054109e9e7816 */ /* 0x000fe40000000095 */
[----:B------:R-:W-:Y:S02]  /*16a50*/  ISETP.LE.U32.AND P6, PT, R150, UR14, PT ;  /* 0x0000000e96007c0c */ /* 0x000fe4000bfc3070 */
[----:B------:R-:W3:Y:S01]  /*16a60*/  LDSM.16.MT88.4 R148, [R204+0x1e800] ;  /* 0x01e80000cc94783b */ /* 0x000ee20000004200 */
[C---:B-1----:R-:W-:Y:S01]  /*16a70*/  HMMA.16816.F32.BF16 R112, R136.reuse, R140, R112 ;  /* 0x0000008c8870723c */ /* 0x042fe20000041870 */
[----:B------:R-:W1:Y:S02]  /*16a80*/  MUFU.EX2 R140, R177 ;  /* 0x000000b1008c7308 */ /* 0x000e640000000800 */
[----:B------:R-:W-:Y:S02]  /*16a90*/  SHF.R.U32.HI R153, RZ, 0x8, R153 ;  /* 0x00000008ff997819 */ /* 0x000fe40000011699 */
[----:B------:R-:W-:Y:S01]  /*16aa0*/  LOP3.LUT R154, R181, UR22, R154, 0x96, !PT ;  /* 0x00000016b59a7c12 */ /* 0x000fe2000f8e969a */
[C---:B------:R-:W-:Y:S05]  /*16ab0*/  HMMA.16816.F32.BF16 R116, R136.reuse, R142, R116 ;  /* 0x0000008e8874723c */ /* 0x040fea0000041874 */
[----:B------:R-:W-:Y:S02]  /*16ac0*/  LOP3.LUT R153, R153, 0xffff, RZ, 0xc0, !PT ;  /* 0x0000ffff99997812 */ /* 0x000fe400078ec0ff */
[C---:B------:R-:W-:Y:S02]  /*16ad0*/  LOP3.LUT R141, R154.reuse, 0xffff, RZ, 0xc0, !PT ;  /* 0x0000ffff9a8d7812 */ /* 0x040fe400078ec0ff */
[----:B------:R-:W-:Y:S02]  /*16ae0*/  ISETP.LE.U32.AND P1, PT, R153, UR14, PT ;  /* 0x0000000e99007c0c */ /* 0x000fe4000bf23070 */
[----:B------:R-:W-:Y:S01]  /*16af0*/  SHF.R.U32.HI R153, RZ, 0x10, R152 ;  /* 0x00000010ff997819 */ /* 0x000fe20000011698 */
[C---:B--2---:R-:W-:Y:S03]  /*16b00*/  HMMA.16816.F32.BF16 R120, R136.reuse, R144, R120 ;  /* 0x000000908878723c */ /* 0x044fe60000041878 */
[----:B------:R-:W-:Y:S01]  /*16b10*/  LOP3.LUT R152, R154, 0xff, RZ, 0xc0, !PT ;  /* 0x000000ff9a987812 */ /* 0x000fe200078ec0ff */
[----:B-1----:R-:W-:Y:S01]  /*16b20*/  FADD.FTZ R176, R140, R161 ;  /* 0x000000a18cb07221 */ /* 0x002fe20000010000 */
[----:B------:R-:W-:Y:S01]  /*16b30*/  SHF.R.U32.HI R141, RZ, 0x8, R141 ;  /* 0x00000008ff8d7819 */ /* 0x000fe2000001168d */
[C---:B------:R-:W-:Y:S01]  /*16b40*/  HMMA.16816.F32.BF16 R124, R136.reuse, R146, R124 ;  /* 0x00000092887c723c */ /* 0x040fe2000004187c */
[----:B------:R-:W-:Y:S04]  /*16b50*/  LDSM.16.MT88.4 R144, [R206+0x19000] ;  /* 0x01900000ce90783b */ /* 0x000fe80000004200 */
[----:B------:R-:W-:Y:S01]  /*16b60*/  LOP3.LUT R153, R153, 0xff, RZ, 0xc0, !PT ;  /* 0x000000ff99997812 */ /* 0x000fe200078ec0ff */
[----:B------:R-:W-:Y:S01]  /*16b70*/  @!P1 HFMA2.BF16_V2 R221, -RZ.H0_H0, RZ.H0_H0, -R164.H0_H0 ;  /* 0x200000ffffdd9231 */ /* 0x000fe200003409a4 */
[----:B------:R-:W-:Y:S01]  /*16b80*/  PRMT R141, R152, 0x5410, R141 ;  /* 0x00005410988d7816 */ /* 0x000fe2000000008d */
[----:B------:R-:W-:Y:S01]  /*16b90*/  FADD.FTZ R176, R187, R176 ;  /* 0x000000b0bbb07221 */ /* 0x000fe20000010000 */
[----:B------:R-:W-:Y:S02]  /*16ba0*/  ISETP.LE.U32.AND P2, PT, R153, UR14, PT ;  /* 0x0000000e99007c0c */ /* 0x000fe4000bf43070 */
[--C-:B------:R-:W-:Y:S02]  /*16bb0*/  SHF.R.U32.HI R152, RZ, 0x10, R154.reuse ;  /* 0x00000010ff987819 */ /* 0x100fe4000001169a */
[----:B------:R-:W-:Y:S01]  /*16bc0*/  SHF.R.U32.HI R153, RZ, 0x18, R154 ;  /* 0x00000018ff997819 */ /* 0x000fe2000001169a */
[C---:B---3--:R-:W-:Y:S03]  /*16bd0*/  HMMA.16816.F32.BF16 R128, R136.reuse, R148, R128 ;  /* 0x000000948880723c */ /* 0x048fe60000041880 */
[----:B------:R-:W-:Y:S02]  /*16be0*/  LOP3.LUT R152, R152, 0xff, RZ, 0xc0, !PT ;  /* 0x000000ff98987812 */ /* 0x000fe400078ec0ff */
[----:B------:R-:W-:Y:S01]  /*16bf0*/  LOP3.LUT R167, R155, UR38, R162, 0x96, !PT ;  /* 0x000000269ba77c12 */ /* 0x000fe2000f8e96a2 */
[----:B------:R-:W-:Y:S01]  /*16c00*/  HMMA.16816.F32.BF16 R132, R136, R150, R132 ;  /* 0x000000968884723c */ /* 0x000fe20000041884 */
[----:B------:R-:W-:Y:S04]  /*16c10*/  LDSM.16.MT88.4 R136, [R205+0x19000] ;  /* 0x01900000cd88783b */ /* 0x000fe80000004200 */
[----:B------:R-:W-:Y:S01]  /*16c20*/  PRMT R142, R152, 0x5410, R153 ;  /* 0x00005410988e7816 */ /* 0x000fe20000000099 */
[----:B------:R-:W-:Y:S01]  /*16c30*/  @!P2 HFMA2.BF16_V2 R230, -RZ.H0_H0, RZ.H0_H0, -R7.H0_H0 ;  /* 0x200000ffffe6a231 */ /* 0x000fe20000340907 */
[----:B------:R-:W-:Y:S01]  /*16c40*/  LOP3.LUT R143, R180, 0xffff, RZ, 0xc0, !PT ;  /* 0x0000ffffb48f7812 */ /* 0x000fe200078ec0ff */
[----:B------:R-:W-:Y:S01]  /*16c50*/  FADD.FTZ R181, R179, R6 ;  /* 0x00000006b3b57221 */ /* 0x000fe20000010000 */
[----:B------:R-:W1:Y:S02]  /*16c60*/  LDSM.16.MT88.4 R152, [R208+0x19000] ;  /* 0x01900000d098783b */ /* 0x000e640000004200 */
[----:B------:R-:W-:Y:S01]  /*16c70*/  SHF.R.U32.HI R143, RZ, 0x8, R143 ;  /* 0x00000008ff8f7819 */ /* 0x000fe2000001168f */
[C---:B------:R-:W-:Y:S01]  /*16c80*/  FADD.FTZ R181, R178.reuse, R181 ;  /* 0x000000b5b2b57221 */ /* 0x040fe20000010000 */
[----:B------:R-:W-:Y:S01]  /*16c90*/  F2FP.BF16.F32.PACK_AB R163, R187, R140 ;  /* 0x0000008cbba3723e */ /* 0x000fe200000010ff */
[----:B------:R-:W-:Y:S01]  /*16ca0*/  IMAD.WIDE.U32 R186, R167, -0x2daee0ad, RZ ;  /* 0xd2511f53a7ba7825 */ /* 0x000fe200078e00ff */
[----:B------:R-:W-:Y:S02]  /*16cb0*/  LOP3.LUT R143, R143, 0xffff, RZ, 0xc0, !PT ;  /* 0x0000ffff8f8f7812 */ /* 0x000fe400078ec0ff */
[----:B------:R-:W-:Y:S01]  /*16cc0*/  PRMT R140, R165, 0x5410, R164 ;  /* 0x00005410a58c7816 */ /* 0x000fe200000000a4 */
[----:B------:R-:W2:Y:S01]  /*16cd0*/  LDSM.16.MT88.4 R148, [R204+0x19000] ;  /* 0x01900000cc94783b */ /* 0x000ea20000004200 */
[----:B------:R-:W-:Y:S01]  /*16ce0*/  @!P5 PRMT R165, R239, 0x5410, RZ ;  /* 0x00005410efa5d816 */ /* 0x000fe200000000ff */
[----:B------:R-:W-:Y:S01]  /*16cf0*/  @!P4 HFMA2.BF16_V2 R228, -RZ.H0_H0, RZ.H0_H0, -R163.H0_H0 ;  /* 0x200000ffffe4c231 */ /* 0x000fe200003409a3 */
[----:B------:R-:W-:Y:S02]  /*16d00*/  PRMT R6, R7, 0x7632, R6 ;  /* 0x0000763207067816 */ /* 0x000fe40000000006 */
[----:B------:R-:W-:Y:S02]  /*16d10*/  ISETP.LE.U32.AND P5, PT, R143, UR14, PT ;  /* 0x0000000e8f007c0c */ /* 0x000fe4000bfa3070 */
[----:B------:R-:W-:Y:S01]  /*16d20*/  F2FP.BF16.F32.PACK_AB R161, R178, R179 ;  /* 0x000000b3b2a1723e */ /* 0x000fe200000010ff */
[----:B------:R-:W-:Y:S01]  /*16d30*/  STG.E.U16 desc[UR28][R182.64+0x40], R165 ;  /* 0x000040a5b6007986 */ /* 0x000fe2000c10151c */
[--C-:B------:R-:W-:Y:S01]  /*16d40*/  HSET2.LE.AND R143, R141, R3.reuse, PT ;  /* 0x000000038d8f7233 */ /* 0x100fe20003803000 */
[----:B------:R-:W-:Y:S01]  /*16d50*/  @!P0 HFMA2.BF16_V2 R229, -RZ.H0_H0, RZ.H0_H0, -R6.H0_H0 ;  /* 0x200000ffffe58231 */ /* 0x000fe20000340906 */
[----:B------:R-:W-:Y:S01]  /*16d60*/  HSET2.LE.AND R141, R142, R3, PT ;  /* 0x000000038e8d7233 */ /* 0x000fe20003803000 */
[----:B------:R-:W-:Y:S01]  /*16d70*/  @!P6 HFMA2.BF16_V2 R226, -RZ.H0_H0, RZ.H0_H0, -R161.H0_H0 ;  /* 0x200000ffffe2e231 */ /* 0x000fe200003409a1 */
[----:B------:R-:W-:Y:S02]  /*16d80*/  PRMT R142, R7, 0x5410, R6 ;  /* 0x00005410078e7816 */ /* 0x000fe40000000006 */
[----:B------:R-:W-:Y:S02]  /*16d90*/  PRMT R162, R163, 0x7632, R162 ;  /* 0x00007632a3a27816 */ /* 0x000fe400000000a2 */
[----:B------:R-:W-:Y:S02]  /*16da0*/  PRMT R160, R161, 0x7632, R160 ;  /* 0x00007632a1a07816 */ /* 0x000fe400000000a0 */
[----:B------:R-:W-:Y:S01]  /*16db0*/  LOP3.LUT R140, R143, R140, RZ, 0xc0, !PT ;  /* 0x0000008c8f8c7212 */ /* 0x000fe200078ec0ff */
[----:B------:R-:W-:Y:S01]  /*16dc0*/  @!P5 HFMA2.BF16_V2 R227, -RZ.H0_H0, RZ.H0_H0, -R162.H0_H0 ;  /* 0x200000ffffe3d231 */ /* 0x000fe200003409a2 */
[----:B------:R-:W-:Y:S02]  /*16dd0*/  LOP3.LUT R141, R141, R142, RZ, 0xc0, !PT ;  /* 0x0000008e8d8d7212 */ /* 0x000fe400078ec0ff */
[--C-:B------:R-:W-:Y:S02]  /*16de0*/  HSET2.LE.AND R142, R159, R3.reuse, PT ;  /* 0x000000039f8e7233 */ /* 0x100fe40003803000 */
[----:B------:R-:W-:Y:S02]  /*16df0*/  HSET2.LE.AND R143, R158, R3, PT ;  /* 0x000000039e8f7233 */ /* 0x000fe40003803000 */
[----:B------:R-:W-:Y:S02]  /*16e00*/  PRMT R156, R161, 0x5410, R160 ;  /* 0x00005410a19c7816 */ /* 0x000fe400000000a0 */
[----:B------:R-:W-:Y:S02]  /*16e10*/  PRMT R5, R163, 0x5410, R162 ;  /* 0x00005410a3057816 */ /* 0x000fe400000000a2 */
[----:B------:R-:W-:Y:S02]  /*16e20*/  LOP3.LUT R143, R143, R156, RZ, 0xc0, !PT ;  /* 0x0000009c8f8f7212 */ /* 0x000fe400078ec0ff */
[----:B------:R-:W-:Y:S01]  /*16e30*/  LOP3.LUT R142, R142, R5, RZ, 0xc0, !PT ;  /* 0x000000058e8e7212 */ /* 0x000fe200078ec0ff */
[----:B------:R-:W3:Y:S01]  /*16e40*/  LDSM.16.MT88.4 R156, [R208+0x1b000] ;  /* 0x01b00000d09c783b */ /* 0x000ee20000004200 */
[----:B------:R-:W-:Y:S02]  /*16e50*/  @!P1 PRMT R164, R221, 0x5410, RZ ;  /* 0x00005410dda49816 */ /* 0x000fe400000000ff */
[----:B------:R-:W-:Y:S02]  /*16e60*/  @!P0 PRMT R6, R229, 0x5410, RZ ;  /* 0x00005410e5068816 */ /* 0x000fe400000000ff */
[----:B------:R-:W-:Y:S01]  /*16e70*/  @!P2 PRMT R7, R230, 0x5410, RZ ;  /* 0x00005410e607a816 */ /* 0x000fe200000000ff */
[C---:B-1----:R-:W-:Y:S02]  /*16e80*/  HMMA.16816.F32.BF16 R8, R140.reuse, R152, R8 ;  /* 0x000000988c08723c */ /* 0x042fe40000041808 */
[----:B------:R-:W-:Y:S03]  /*16e90*/  STG.E.U16 desc[UR28][R182.64+0x42], R164 ;  /* 0x000042a4b6007986 */ /* 0x000fe6000c10151c */
[----:B------:R-:W-:Y:S01]  /*16ea0*/  @!P4 PRMT R163, R228, 0x5410, RZ ;  /* 0x00005410e4a3c816 */ /* 0x000fe200000000ff */
[C---:B------:R-:W-:Y:S01]  /*16eb0*/  HMMA.16816.F32.BF16 R12, R140.reuse, R154, R12 ;  /* 0x0000009a8c0c723c */ /* 0x040fe2000004180c */
[----:B------:R-:W1:Y:S04]  /*16ec0*/  LDSM.16.MT88.4 R152, [R206+0x1b000] ;  /* 0x01b00000ce98783b */ /* 0x000e680000004200 */
[----:B------:R-:W-:Y:S01]  /*16ed0*/  @!P5 PRMT R162, R227, 0x5410, RZ ;  /* 0x00005410e3a2d816 */ /* 0x000fe200000000ff */
[C---:B------:R-:W-:Y:S03]  /*16ee0*/  HMMA.16816.F32.BF16 R16, R140.reuse, R144, R16 ;  /* 0x000000908c10723c */ /* 0x040fe60000041810 */
[----:B------:R-:W-:Y:S02]  /*16ef0*/  STG.E.U16 desc[UR28][R184.64+0x42], R6 ;  /* 0x00004206b8007986 */ /* 0x000fe4000c10151c */
[----:B------:R-:W-:Y:S01]  /*16f00*/  @!P6 PRMT R161, R226, 0x5410, RZ ;  /* 0x00005410e2a1e816 */ /* 0x000fe200000000ff */
[C---:B------:R-:W-:Y:S01]  /*16f10*/  HMMA.16816.F32.BF16 R20, R140.reuse, R146, R20 ;  /* 0x000000928c14723c */ /* 0x040fe20000041814 */
[----:B------:R-:W-:Y:S04]  /*16f20*/  LDSM.16.MT88.4 R144, [R204+0x1b000] ;  /* 0x01b00000cc90783b */ /* 0x000fe80000004200 */
[----:B------:R-:W-:Y:S01]  /*16f30*/  LOP3.LUT R5, R187, UR18, R166, 0x96, !PT ;  /* 0x00000012bb057c12 */ /* 0x000fe2000f8e96a6 */
[C---:B------:R-:W-:Y:S03]  /*16f40*/  HMMA.16816.F32.BF16 R24, R140.reuse, R136, R24 ;  /* 0x000000888c18723c */ /* 0x040fe60000041818 */
[----:B------:R4:W-:Y:S02]  /*16f50*/  STG.E.U16 desc[UR28][R184.64+0x40], R7 ;  /* 0x00004007b8007986 */ /* 0x0009e4000c10151c */
[----:B------:R-:W-:Y:S01]  /*16f60*/  SHF.R.U32.HI R180, RZ, 0x18, R180 ;  /* 0x00000018ffb47819 */ /* 0x000fe200000116b4 */
[C---:B------:R-:W-:Y:S01]  /*16f70*/  HMMA.16816.F32.BF16 R28, R140.reuse, R138, R28 ;  /* 0x0000008a8c1c723c */ /* 0x040fe2000004181c */
[----:B------:R-:W1:Y:S02]  /*16f80*/  LDSM.16.MT88.4 R136, [R205+0x1b000] ;  /* 0x01b00000cd88783b */ /* 0x000e640000004200 */
[----:B------:R-:W-:Y:S03]  /*16f90*/  ISETP.LE.U32.AND P1, PT, R180, UR14, PT ;  /* 0x0000000eb4007c0c */ /* 0x000fe6000bf23070 */
[C---:B--2---:R-:W-:Y:S03]  /*16fa0*/  HMMA.16816.F32.BF16 R32, R140.reuse, R148, R32 ;  /* 0x000000948c20723c */ /* 0x044fe60000041820 */
[----:B------:R-:W-:Y:S03]  /*16fb0*/  STG.E.U16 desc[UR28][R182.64+0x50], R163 ;  /* 0x000050a3b6007986 */ /* 0x000fe6000c10151c */
[C---:B------:R-:W-:Y:S01]  /*16fc0*/  HMMA.16816.F32.BF16 R36, R140.reuse, R150, R36 ;  /* 0x000000968c24723c */ /* 0x040fe20000041824 */
[----:B------:R-:W2:Y:S04]  /*16fd0*/  LDSM.16.MT88.4 R148, [R208+0x1d000] ;  /* 0x01d00000d094783b */ /* 0x000ea80000004200 */
[----:B------:R-:W-:Y:S01]  /*16fe0*/  @!P1 HFMA2.BF16_V2 R225, -RZ.H0_H0, RZ.H0_H0, -R160.H0_H0 ;  /* 0x200000ffffe19231 */ /* 0x000fe200003409a0 */
[C---:B---3--:R-:W-:Y:S03]  /*16ff0*/  HMMA.16816.F32.BF16 R40, R140.reuse, R156, R40 ;  /* 0x0000009c8c28723c */ /* 0x048fe60000041828 */
[----:B------:R-:W-:Y:S02]  /*17000*/  STG.E.U16 desc[UR28][R182.64+0x52], R162 ;  /* 0x000052a2b6007986 */ /* 0x000fe4000c10151c */
[----:B------:R-:W-:Y:S01]  /*17010*/  @!P1 PRMT R160, R225, 0x5410, RZ ;  /* 0x00005410e1a09816 */ /* 0x000fe200000000ff */
[C---:B------:R-:W-:Y:S01]  /*17020*/  HMMA.16816.F32.BF16 R44, R140.reuse, R158, R44 ;  /* 0x0000009e8c2c723c */ /* 0x040fe2000004182c */
[----:B------:R-:W3:Y:S04]  /*17030*/  LDSM.16.MT88.4 R156, [R206+0x1d000] ;  /* 0x01d00000ce9c783b */ /* 0x000ee80000004200 */
[----:B----4-:R-:W-:Y:S01]  /*17040*/  LOP3.LUT R7, R5, 0xffff, RZ, 0xc0, !PT ;  /* 0x0000ffff05077812 */ /* 0x010fe200078ec0ff */
[C---:B-1----:R-:W-:Y:S03]  /*17050*/  HMMA.16816.F32.BF16 R48, R140.reuse, R152, R48 ;  /* 0x000000988c30723c */ /* 0x042fe60000041830 */
[----:B------:R-:W-:Y:S02]  /*17060*/  STG.E.U16 desc[UR28][R184.64+0x50], R161 ;  /* 0x000050a1b8007986 */ /* 0x000fe4000c10151c */
[----:B------:R-:W-:Y:S01]  /*17070*/  SHF.R.U32.HI R7, RZ, 0x8, R7 ;  /* 0x00000008ff077819 */ /* 0x000fe20000011607 */
[C---:B------:R-:W-:Y:S01]  /*17080*/  HMMA.16816.F32.BF16 R52, R140.reuse, R154, R52 ;  /* 0x0000009a8c34723c */ /* 0x040fe20000041834 */
[----:B------:R-:W-:Y:S04]  /*17090*/  STG.E.U16 desc[UR28][R184.64+0x52], R160 ;  /* 0x000052a0b8007986 */ /* 0x000fe8000c10151c */
[----:B------:R-:W-:Y:S01]  /*170a0*/  LOP3.LUT R153, R186, 0xffff, RZ, 0xc0, !PT ;  /* 0x0000ffffba997812 */ /* 0x000fe200078ec0ff */
[C---:B------:R-:W-:Y:S05]  /*170b0*/  HMMA.16816.F32.BF16 R56, R140.reuse, R136, R56 ;  /* 0x000000888c38723c */ /* 0x040fea0000041838 */
[----:B------:R-:W-:Y:S01]  /*170c0*/  SHF.R.U32.HI R153, RZ, 0x8, R153 ;  /* 0x00000008ff997819 */ /* 0x000fe20000011699 */
[C---:B------:R-:W-:Y:S01]  /*170d0*/  HMMA.16816.F32.BF16 R60, R140.reuse, R138, R60 ;  /* 0x0000008a8c3c723c */ /* 0x040fe2000004183c */
[----:B------:R-:W1:Y:S04]  /*170e0*/  LDSM.16.MT88.4 R136, [R205+0x1d000] ;  /* 0x01d00000cd88783b */ /* 0x000e680000004200 */
[----:B------:R-:W-:Y:S01]  /*170f0*/  LOP3.LUT R7, R7, 0xffff, RZ, 0xc0, !PT ;  /* 0x0000ffff07077812 */ /* 0x000fe200078ec0ff */
[C---:B------:R-:W-:Y:S03]  /*17100*/  HMMA.16816.F32.BF16 R64, R140.reuse, R144, R64 ;  /* 0x000000908c40723c */ /* 0x040fe60000041840 */
[----:B------:R-:W-:Y:S02]  /*17110*/  ISETP.LE.U32.AND P0, PT, R7, UR14, PT ;  /* 0x0000000e07007c0c */ /* 0x000fe4000bf03070 */
[--C-:B------:R-:W-:Y:S01]  /*17120*/  SHF.R.U32.HI R7, RZ, 0x18, R5.reuse ;  /* 0x00000018ff077819 */ /* 0x100fe20000011605 */
[C---:B------:R-:W-:Y:S01]  /*17130*/  HMMA.16816.F32.BF16 R68, R140.reuse, R146, R68 ;  /* 0x000000928c44723c */ /* 0x040fe20000041844 */
[----:B------:R-:W4:Y:S02]  /*17140*/  LDSM.16.MT88.4 R144, [R204+0x1d000] ;  /* 0x01d00000cc90783b */ /* 0x000f240000004200 */
[----:B------:R-:W-:Y:S03]  /*17150*/  ISETP.LE.U32.AND P4, PT, R7, UR14, PT ;  /* 0x0000000e07007c0c */ /* 0x000fe6000bf83070 */
[C---:B--2---:R-:W-:Y:S06]  /*17160*/  HMMA.16816.F32.BF16 R72, R140.reuse, R148, R72 ;  /* 0x000000948c48723c */ /* 0x044fec0000041848 */
[C---:B------:R-:W-:Y:S05]  /*17170*/  HMMA.16816.F32.BF16 R76, R140.reuse, R150, R76 ;  /* 0x000000968c4c723c */ /* 0x040fea000004184c */
[----:B------:R-:W-:Y:S01]  /*17180*/  LOP3.LUT R148, R5, 0xff, RZ, 0xc0, !PT ;  /* 0x000000ff05947812 */ /* 0x000fe200078ec0ff */
[C---:B---3--:R-:W-:Y:S01]  /*17190*/  HMMA.16816.F32.BF16 R80, R140.reuse, R156, R80 ;  /* 0x0000009c8c50723c */ /* 0x048fe20000041850 */
[----:B------:R-:W2:Y:S02]  /*171a0*/  MUFU.EX2 R157, R169 ;  /* 0x000000a9009d7308 */ /* 0x000ea40000000800 */
[----:B------:R-:W-:Y:S02]  /*171b0*/  ISETP.LE.U32.AND P2, PT, R148, UR14, PT ;  /* 0x0000000e94007c0c */ /* 0x000fe4000bf43070 */
[----:B------:R-:W3:Y:S01]  /*171c0*/  LDSM.16.MT88.4 R148, [R208+0x1f000] ;  /* 0x01f00000d094783b */ /* 0x000ee20000004200 */
[C---:B------:R-:W-:Y:S05]  /*171d0*/  HMMA.16816.F32.BF16 R84, R140.reuse, R158, R84 ;  /* 0x0000009e8c54723c */ /* 0x040fea0000041854 */
[----:B------:R-:W2:Y:S01]  /*171e0*/  MUFU.EX2 R156, R171 ;  /* 0x000000ab009c7308 */ /* 0x000ea20000000800 */
[----:B------:R-:W-:Y:S01]  /*171f0*/  SHF.R.U32.HI R5, RZ, 0x10, R5 ;  /* 0x00000010ff057819 */ /* 0x000fe20000011605 */
[C---:B-1----:R-:W-:Y:S04]  /*17200*/  HMMA.16816.F32.BF16 R88, R140.reuse, R136, R88 ;  /* 0x000000888c58723c */ /* 0x042fe80000041858 */
[----:B------:R-:W-:Y:S02]  /*17210*/  IMAD.MOV.U32 R158, RZ, RZ, R186 ;  /* 0x000000ffff9e7224 */ /* 0x000fe400078e00ba */
[C---:B------:R-:W-:Y:S02]  /*17220*/  HMMA.16816.F32.BF16 R92, R140.reuse, R138, R92 ;  /* 0x0000008a8c5c723c */ /* 0x040fe4000004185c */
[----:B------:R1:W3:Y:S03]  /*17230*/  MUFU.EX2 R186, R172 ;  /* 0x000000ac00ba7308 */ /* 0x0002e60000000800 */
[----:B------:R-:W-:Y:S01]  /*17240*/  IMAD.MOV.U32 R159, RZ, RZ, R187 ;  /* 0x000000ffff9f7224 */ /* 0x000fe200078e00bb */
[C---:B----4-:R-:W-:Y:S06]  /*17250*/  HMMA.16816.F32.BF16 R96, R140.reuse, R144, R96 ;  /* 0x000000908c60723c */ /* 0x050fec0000041860 */
[----:B------:R4:W-:Y:S01]  /*17260*/  MUFU.EX2 R187, R175 ;  /* 0x000000af00bb7308 */ /* 0x0009e20000000800 */
[----:B------:R-:W-:Y:S01]  /*17270*/  LOP3.LUT R152, R158, 0xff, RZ, 0xc0, !PT ;  /* 0x000000ff9e987812 */ /* 0x000fe200078ec0ff */
[C---:B------:R-:W-:Y:S01]  /*17280*/  HMMA.16816.F32.BF16 R100, R140.reuse, R146, R100 ;  /* 0x000000928c64723c */ /* 0x040fe20000041864 */
[----:B------:R-:W-:Y:S02]  /*17290*/  LDSM.16.MT88.4 R144, [R204+0x1f000] ;  /* 0x01f00000cc90783b */ /* 0x000fe40000004200 */
[----:B------:R-:W-:Y:S01]  /*172a0*/  LOP3.LUT R6, R159, UR18, R166, 0x96, !PT ;  /* 0x000000129f067c12 */ /* 0x000fe2000f8e96a6 */
[----:B-1----:R-:W-:Y:S01]  /*172b0*/  IMAD.MOV.U32 R172, RZ, RZ, R3 ;  /* 0x000000ffffac7224 */ /* 0x002fe200078e0003 */
[----:B------:R-:W-:Y:S03]  /*172c0*/  PRMT R166, R152, 0x5410, R153 ;  /* 0x0000541098a67816 */ /* 0x000fe60000000099 */
[----:B------:R-:W1:Y:S01]  /*172d0*/  MUFU.EX2 R3, R170 ;  /* 0x000000aa00037308 */ /* 0x000e620000000800 */
[----:B------:R-:W1:Y:S02]  /*172e0*/  LDSM.16.MT88.4 R152, [R206+0x1f000] ;  /* 0x01f00000ce98783b */ /* 0x000e640000004200 */
[--C-:B------:R-:W-:Y:S01]  /*172f0*/  SHF.R.U32.HI R167, RZ, 0x10, R158.reuse ;  /* 0x00000010ffa77819 */ /* 0x100fe2000001169e */
[----:B--2---:R-:W-:Y:S01]  /*17300*/  IMAD.MOV.U32 R161, RZ, RZ, R157 ;  /* 0x000000ffffa17224 */ /* 0x004fe200078e009d */
[----:B------:R-:W-:Y:S01]  /*17310*/  SHF.R.U32.HI R136, RZ, 0x18, R158 ;  /* 0x00000018ff887819 */ /* 0x000fe2000001169e */
[----:B------:R-:W-:Y:S01]  /*17320*/  IMAD.MOV.U32 R160, RZ, RZ, R156 ;  /* 0x000000ffffa07224 */ /* 0x000fe200078e009c */
[C---:B---3--:R-:W-:Y:S03]  /*17330*/  HMMA.16816.F32.BF16 R104, R140.reuse, R148, R104 ;  /* 0x000000948c68723c */ /* 0x048fe60000041868 */
[----:B------:R-:W-:Y:S01]  /*17340*/  LOP3.LUT R167, R167, 0xff, RZ, 0xc0, !PT ;  /* 0x000000ffa7a77812 */ /* 0x000fe200078ec0ff */
[----:B----4-:R-:W-:Y:S01]  /*17350*/  FADD.FTZ R175, R173, R176 ;  /* 0x000000b0adaf7221 */ /* 0x010fe20000010000 */
[----:B------:R-:W-:Y:S01]  /*17360*/  F2FP.BF16.F32.PACK_AB R180, R186, R173 ;  /* 0x000000adbab4723e */ /* 0x000fe200000010ff */
[C---:B------:R-:W-:Y:S01]  /*17370*/  HMMA.16816.F32.BF16 R108, R140.reuse, R150, R108 ;  /* 0x000000968c6c723c */ /* 0x040fe2000004186c */
[----:B------:R-:W-:Y:S04]  /*17380*/  LDSM.16.MT88.4 R148, [R208+0x19800] ;  /* 0x01980000d094783b */ /* 0x000fe80000004200 */
[----:B------:R-:W-:Y:S01]  /*17390*/  PRMT R167, R167, 0x5410, R136 ;  /* 0x00005410a7a77816 */ /* 0x000fe20000000088 */
[----:B------:R-:W-:Y:S01]  /*173a0*/  IMAD.MOV.U32 R162, RZ, RZ, R158 ;  /* 0x000000ffffa27224 */ /* 0x000fe200078e009e */
[--C-:B------:R-:W-:Y:S01]  /*173b0*/  HSET2.LE.AND R166, R166, R172.reuse, PT ;  /* 0x000000aca6a67233 */ /* 0x100fe20003803000 */
[----:B------:R-:W-:Y:S01]  /*173c0*/  IMAD.MOV.U32 R163, RZ, RZ, R159 ;  /* 0x000000ffffa37224 */ /* 0x000fe200078e009f */
[----:B------:R-:W2:Y:S02]  /*173d0*/  LDSM.16.MT88.4 R136, [R205+0x1f000] ;  /* 0x01f00000cd88783b */ /* 0x000ea40000004200 */
[----:B------:R-:W-:Y:S01]  /*173e0*/  HSET2.LE.AND R167, R167, R172, PT ;  /* 0x000000aca7a77233 */ /* 0x000fe20003803000 */
[----:B------:R-:W-:Y:S01]  /*173f0*/  @!P2 HFMA2.BF16_V2 R220, -RZ.H0_H0, RZ.H0_H0, -R180.H0_H0 ;  /* 0x200000ffffdca231 */ /* 0x000fe200003409b4 */
[----:B-1----:R-:W-:Y:S01]  /*17400*/  F2FP.BF16.F32.PACK_AB R177, R161, R3 ;  /* 0x00000003a1b1723e */ /* 0x002fe200000010ff */
[----:B------:R-:W-:Y:S01]  /*17410*/  FADD.FTZ R181, R187, R181 ;  /* 0x000000b5bbb57221 */ /* 0x000fe20000010000 */
[----:B------:R-:W-:Y:S02]  /*17420*/  LOP3.LUT R164, R6, 0xff, RZ, 0xc0, !PT ;  /* 0x000000ff06a47812 */ /* 0x000fe400078ec0ff */
[----:B------:R-:W-:Y:S01]  /*17430*/  LDSM.16.MT88.4 R156, [R205+0x19800] ;  /* 0x01980000cd9c783b */ /* 0x000fe20000004200 */
[----:B------:R-:W-:Y:S01]  /*17440*/  PRMT R176, R177, 0x7632, R176 ;  /* 0x00007632b1b07816 */ /* 0x000fe200000000b0 */
[----:B------:R-:W-:Y:S01]  /*17450*/  FADD.FTZ R181, R4, R181 ;  /* 0x000000b504b57221 */ /* 0x000fe20000010000 */
[----:B------:R-:W-:Y:S02]  /*17460*/  LOP3.LUT R5, R5, 0xff, RZ, 0xc0, !PT ;  /* 0x000000ff05057812 */ /* 0x000fe400078ec0ff */
[----:B------:R-:W-:Y:S02]  /*17470*/  LOP3.LUT R7, R6, 0xffff, RZ, 0xc0, !PT ;  /* 0x0000ffff06077812 */ /* 0x000fe400078ec0ff */
[----:B------:R-:W-:Y:S02]  /*17480*/  ISETP.LE.U32.AND P5, PT, R5, UR14, PT ;  /* 0x0000000e05007c0c */ /* 0x000fe4000bfa3070 */
[----:B------:R-:W-:Y:S01]  /*17490*/  SHF.R.U32.HI R7, RZ, 0x8, R7 ;  /* 0x00000008ff077819 */ /* 0x000fe20000011607 */
[C---:B------:R-:W-:Y:S03]  /*174a0*/  HMMA.16816.F32.BF16 R112, R140.reuse, R152, R112 ;  /* 0x000000988c70723c */ /* 0x040fe60000041870 */
[--C-:B------:R-:W-:Y:S02]  /*174b0*/  PRMT R164, R164, 0x5410, R7.reuse ;  /* 0x00005410a4a47816 */ /* 0x100fe40000000007 */
[----:B------:R-:W-:Y:S01]  /*174c0*/  PRMT R7, R180, 0x7632, R7 ;  /* 0x00007632b4077816 */ /* 0x000fe20000000007 */
[C---:B------:R-:W-:Y:S01]  /*174d0*/  HMMA.16816.F32.BF16 R116, R140.reuse, R154, R116 ;  /* 0x0000009a8c74723c */ /* 0x040fe20000041874 */
[----:B------:R-:W1:Y:S04]  /*174e0*/  LDSM.16.MT88.4 R152, [R206+0x19800] ;  /* 0x01980000ce98783b */ /* 0x000e680000004200 */
[--C-:B------:R-:W-:Y:S01]  /*174f0*/  HSET2.LE.AND R164, R164, R172.reuse, PT ;  /* 0x000000aca4a47233 */ /* 0x100fe20003803000 */
[----:B------:R-:W-:Y:S01]  /*17500*/  @!P0 HFMA2.BF16_V2 R215, -RZ.H0_H0, RZ.H0_H0, -R7.H0_H0 ;  /* 0x200000ffffd78231 */ /* 0x000fe20000340907 */
[--C-:B------:R-:W-:Y:S04]  /*17510*/  SHF.R.U32.HI R165, RZ, 0x10, R6.reuse ;  /* 0x00000010ffa57819 */ /* 0x100fe80000011606 */
[----:B------:R-:W-:Y:S02]  /*17520*/  SHF.R.U32.HI R6, RZ, 0x18, R6 ;  /* 0x00000018ff067819 */ /* 0x000fe40000011606 */
[----:B------:R-:W-:Y:S01]  /*17530*/  LOP3.LUT R165, R165, 0xff, RZ, 0xc0, !PT ;  /* 0x000000ffa5a57812 */ /* 0x000fe200078ec0ff */
[C---:B--2---:R-:W-:Y:S03]  /*17540*/  HMMA.16816.F32.BF16 R120, R140.reuse, R136, R120 ;  /* 0x000000888c78723c */ /* 0x044fe60000041878 */
[----:B------:R-:W-:Y:S02]  /*17550*/  PRMT R165, R165, 0x5410, R6 ;  /* 0x00005410a5a57816 */ /* 0x000fe40000000006 */
[----:B------:R-:W-:Y:S01]  /*17560*/  F2FP.BF16.F32.PACK_AB R6, R4, R187 ;  /* 0x000000bb0406723e */ /* 0x000fe200000010ff */
[C---:B------:R-:W-:Y:S05]  /*17570*/  HMMA.16816.F32.BF16 R124, R140.reuse, R138, R124 ;  /* 0x0000008a8c7c723c */ /* 0x040fea000004187c */
[----:B------:R-:W-:Y:S01]  /*17580*/  PRMT R137, R180, 0x5410, R7 ;  /* 0x00005410b4897816 */ /* 0x000fe20000000007 */
[C---:B------:R-:W-:Y:S05]  /*17590*/  HMMA.16816.F32.BF16 R128, R140.reuse, R144, R128 ;  /* 0x000000908c80723c */ /* 0x040fea0000041880 */
[----:B------:R-:W-:Y:S01]  /*175a0*/  @!P2 PRMT R180, R220, 0x5410, RZ ;  /* 0x00005410dcb4a816 */ /* 0x000fe200000000ff */
[----:B------:R-:W-:Y:S04]  /*175b0*/  HMMA.16816.F32.BF16 R132, R140, R146, R132 ;  /* 0x000000928c84723c */ /* 0x000fe80000041884 */
[----:B------:R2:W-:Y:S01]  /*175c0*/  STG.E.U16 desc[UR28][R182.64+0x60], R180 ;  /* 0x000060b4b6007986 */ /* 0x0005e2000c10151c */
[C---:B------:R-:W-:Y:S01]  /*175d0*/  PRMT R5, R6.reuse, 0x7632, R5 ;  /* 0x0000763206057816 */ /* 0x040fe20000000005 */
[----:B------:R-:W-:Y:S01]  /*175e0*/  IMAD.MOV.U32 R145, RZ, RZ, R175 ;  /* 0x000000ffff917224 */ /* 0x000fe200078e00af */
[----:B------:R-:W-:Y:S01]  /*175f0*/  HSET2.LE.AND R165, R165, R172, PT ;  /* 0x000000aca5a57233 */ /* 0x000fe20003803000 */
[----:B------:R-:W-:Y:S01]  /*17600*/  @!P5 HFMA2.BF16_V2 R232, -RZ.H0_H0, RZ.H0_H0, -R6.H0_H0 ;  /* 0x200000ffffe8d231 */ /* 0x000fe20000340906 */
[----:B------:R-:W-:Y:S02]  /*17610*/  LDSM.16.MT88.4 R172, [R208+0x1b800] ;  /* 0x01b80000d0ac783b */ /* 0x000fe40000004200 */
[----:B------:R-:W-:Y:S01]  /*17620*/  PRMT R136, R6, 0x5410, R5 ;  /* 0x0000541006887816 */ /* 0x000fe20000000005 */
[----:B------:R-:W-:Y:S01]  /*17630*/  @!P4 HFMA2.BF16_V2 R231, -RZ.H0_H0, RZ.H0_H0, -R5.H0_H0 ;  /* 0x200000ffffe7c231 */ /* 0x000fe20000340905 */
[----:B------:R-:W-:Y:S02]  /*17640*/  LOP3.LUT R164, R164, R137, RZ, 0xc0, !PT ;  /* 0x00000089a4a47212 */ /* 0x000fe400078ec0ff */
[----:B------:R-:W-:Y:S02]  /*17650*/  LOP3.LUT R165, R165, R136, RZ, 0xc0, !PT ;  /* 0x00000088a5a57212 */ /* 0x000fe400078ec0ff */
[----:B------:R-:W-:Y:S02]  /*17660*/  PRMT R137, R177, 0x5410, R176 ;  /* 0x00005410b1897816 */ /* 0x000fe400000000b0 */
[----:B------:R-:W-:Y:S02]  /*17670*/  @!P0 PRMT R7, R215, 0x5410, RZ ;  /* 0x00005410d7078816 */ /* 0x000fe400000000ff */
[----:B------:R-:W-:Y:S02]  /*17680*/  LOP3.LUT R166, R166, R137, RZ, 0xc0, !PT ;  /* 0x00000089a6a67212 */ /* 0x000fe400078ec0ff */
[----:B------:R-:W-:Y:S01]  /*17690*/  @!P5 PRMT R6, R232, 0x5410, RZ ;  /* 0x00005410e806d816 */ /* 0x000fe200000000ff */
[----:B------:R-:W-:Y:S01]  /*176a0*/  STG.E.U16 desc[UR28][R182.64+0x62], R7 ;  /* 0x00006207b6007986 */ /* 0x000fe2000c10151c */
[----:B------:R-:W-:Y:S03]  /*176b0*/  @!P4 PRMT R5, R231, 0x5410, RZ ;  /* 0x00005410e705c816 */ /* 0x000fe600000000ff */
[----:B------:R-:W-:Y:S01]  /*176c0*/  STG.E.U16 desc[UR28][R184.64+0x60], R6 ;  /* 0x00006006b8007986 */ /* 0x000fe2000c10151c */
[----:B--2---:R-:W-:Y:S03]  /*176d0*/  IMAD.MOV.U32 R180, RZ, RZ, R168 ;  /* 0x000000ffffb47224 */ /* 0x004fe600078e00a8 */
[----:B------:R-:W-:Y:S02]  /*176e0*/  STG.E.U16 desc[UR28][R184.64+0x62], R5 ;  /* 0x00006205b8007986 */ /* 0x000fe4000c10151c */
[----:B------:R-:W-:Y:S02]  /*176f0*/  F2FP.BF16.F32.PACK_AB R179, R180, R160 ;  /* 0x000000a0b4b3723e */ /* 0x000fe400000010ff */
[----:B------:R-:W2:Y:S02]  /*17700*/  LDSM.16.MT88.4 R168, [R204+0x19800] ;  /* 0x01980000cca8783b */ /* 0x000ea40000004200 */
[C---:B------:R-:W-:Y:S04]  /*17710*/  PRMT R178, R179.reuse, 0x7632, R178 ;  /* 0x00007632b3b27816 */ /* 0x040fe800000000b2 */
[----:B------:R-:W-:Y:S04]  /*17720*/  PRMT R136, R179, 0x5410, R178 ;  /* 0x00005410b3887816 */ /* 0x000fe800000000b2 */
[----:B------:R-:W-:Y:S07]  /*17730*/  LOP3.LUT R167, R167, R136, RZ, 0xc0, !PT ;  /* 0x00000088a7a77212 */ /* 0x000fee00078ec0ff */
[C---:B------:R-:W-:Y:S01]  /*17740*/  HMMA.16816.F32.BF16 R136, R164.reuse, R148, R8 ;  /* 0x00000094a488723c */ /* 0x040fe20000041808 */
[----:B------:R-:W3:Y:S05]  /*17750*/  LDSM.16.MT88.4 R8, [R206+0x1b800] ;  /* 0x01b80000ce08783b */ /* 0x000eea0000004200 */
[C---:B------:R-:W-:Y:S03]  /*17760*/  HMMA.16816.F32.BF16 R140, R164.reuse, R150, R12 ;  /* 0x00000096a48c723c */ /* 0x040fe6000004180c */
[----:B------:R-:W4:Y:S02]  /*17770*/  LDSM.16.MT88.4 R12, [R205+0x1b800] ;  /* 0x01b80000cd0c783b */ /* 0x000f240000004200 */
[----:B------:R-:W-:Y:S02]  /*17780*/  IMAD.MOV.U32 R149, RZ, RZ, R145 ;  /* 0x000000ffff957224 */ /* 0x000fe400078e0091 */
[C---:B-1----:R-:W-:Y:S07]  /*17790*/  HMMA.16816.F32.BF16 R144, R164.reuse, R152, R16 ;  /* 0x00000098a490723c */ /* 0x042fee0000041810 */
[----:B------:R-:W-:Y:S02]  /*177a0*/  IMAD.MOV.U32 R19, RZ, RZ, R149 ;  /* 0x000000ffff137224 */ /* 0x000fe400078e0095 */
[C---:B------:R-:W-:Y:S06]  /*177b0*/  HMMA.16816.F32.BF16 R148, R164.reuse, R154, R20 ;  /* 0x0000009aa494723c */ /* 0x040fec0000041814 */
[C---:B------:R-:W-:Y:S05]  /*177c0*/  HMMA.16816.F32.BF16 R152, R164.reuse, R156, R24 ;  /* 0x0000009ca498723c */ /* 0x040fea0000041818 */
[----:B------:R-:W-:Y:S01]  /*177d0*/  IMAD.MOV.U32 R22, RZ, RZ, R160 ;  /* 0x000000ffff167224 */ /* 0x000fe200078e00a0 */
[C---:B------:R-:W-:Y:S01]  /*177e0*/  HMMA.16816.F32.BF16 R156, R164.reuse, R158, R28 ;  /* 0x0000009ea49c723c */ /* 0x040fe2000004181c */
[----:B------:R-:W-:Y:S04]  /*177f0*/  LDSM.16.MT88.4 R28, [R204+0x1d800] ;  /* 0x01d80000cc1c783b */ /* 0x000fe80000004200 */
[----:B------:R-:W-:Y:S02]  /*17800*/  IMAD.MOV.U32 R23, RZ, RZ, R161 ;  /* 0x000000ffff177224 */ /* 0x000fe400078e00a1 */
[----:B------:R-:W-:Y:S04]  /*17810*/  IMAD.MOV.U32 R26, RZ, RZ, R162 ;  /* 0x000000ffff1a7224 */ /* 0x000fe800078e00a2 */
[----:B------:R-:W-:Y:S02]  /*17820*/  IMAD.MOV.U32 R27, RZ, RZ, R163 ;  /* 0x000000ffff1b7224 */ /* 0x000fe400078e00a3 */
[C---:B--2---:R-:W-:Y:S03]  /*17830*/  HMMA.16816.F32.BF16 R160, R164.reuse, R168, R32 ;  /* 0x000000a8a4a0723c */ /* 0x044fe60000041820 */
[----:B------:R-:W-:Y:S02]  /*17840*/  IMAD.MOV.U32 R21, RZ, RZ, R19 ;  /* 0x000000ffff157224 */ /* 0x000fe400078e0013 */
[----:B------:R-:W1:Y:S01]  /*17850*/  LDSM.16.MT88.4 R16, [R204+0x1b800] ;  /* 0x01b80000cc10783b */ /* 0x000e620000004200 */
[C---:B------:R-:W-:Y:S05]  /*17860*/  HMMA.16816.F32.BF16 R36, R164.reuse, R170, R36 ;  /* 0x000000aaa424723c */ /* 0x040fea0000041824 */
[----:B------:R-:W-:Y:S01]  /*17870*/  IMAD.MOV.U32 R33, RZ, RZ, R21 ;  /* 0x000000ffff217224 */ /* 0x000fe200078e0015 */
[C---:B------:R-:W-:Y:S05]  /*17880*/  HMMA.16816.F32.BF16 R40, R164.reuse, R172, R40 ;  /* 0x000000aca428723c */ /* 0x040fea0000041828 */
[----:B------:R-:W-:Y:S01]  /*17890*/  IMAD.MOV.U32 R34, RZ, RZ, R22 ;  /* 0x000000ffff227224 */ /* 0x000fe200078e0016 */
[C---:B------:R-:W-:Y:S05]  /*178a0*/  HMMA.16816.F32.BF16 R44, R164.reuse, R174, R44 ;  /* 0x000000aea42c723c */ /* 0x040fea000004182c */
[----:B------:R-:W-:Y:S01]  /*178b0*/  IMAD.MOV.U32 R35, RZ, RZ, R23 ;  /* 0x000000ffff237224 */ /* 0x000fe200078e0017 */
[C---:B---3--:R-:W-:Y:S01]  /*178c0*/  HMMA.16816.F32.BF16 R48, R164.reuse, R8, R48 ;  /* 0x00000008a430723c */ /* 0x048fe20000041830 */
[----:B------:R-:W2:Y:S04]  /*178d0*/  LDSM.16.MT88.4 R20, [R208+0x1d800] ;  /* 0x01d80000d014783b */ /* 0x000ea80000004200 */
[----:B------:R-:W-:Y:S01]  /*178e0*/  IMAD.MOV.U32 R168, RZ, RZ, R26 ;  /* 0x000000ffffa87224 */ /* 0x000fe200078e001a */
[C---:B------:R-:W-:Y:S03]  /*178f0*/  HMMA.16816.F32.BF16 R52, R164.reuse, R10, R52 ;  /* 0x0000000aa434723c */ /* 0x040fe60000041834 */
[----:B------:R-:W-:Y:S02]  /*17900*/  LDSM.16.MT88.4 R8, [R205+0x1d800] ;  /* 0x01d80000cd08783b */ /* 0x000fe40000004200 */
[----:B------:R-:W-:Y:S01]  /*17910*/  IMAD.MOV.U32 R169, RZ, RZ, R27 ;  /* 0x000000ffffa97224 */ /* 0x000fe200078e001b */
[C---:B----4-:R-:W-:Y:S05]  /*17920*/  HMMA.16816.F32.BF16 R56, R164.reuse, R12, R56 ;  /* 0x0000000ca438723c */ /* 0x050fea0000041838 */
[----:B------:R-:W3:Y:S01]  /*17930*/  LDSM.16.MT88.4 R24, [R206+0x1d800] ;  /* 0x01d80000ce18783b */ /* 0x000ee20000004200 */
[C---:B------:R-:W-:Y:S05]  /*17940*/  HMMA.16816.F32.BF16 R60, R164.reuse, R14, R60 ;  /* 0x0000000ea43c723c */ /* 0x040fea000004183c */
[----:B------:R-:W-:Y:S01]  /*17950*/  FADD.FTZ R186, R186, R33 ;  /* 0x00000021baba7221 */ /* 0x000fe20000010000 */
[C---:B-1----:R-:W-:Y:S01]  /*17960*/  HMMA.16816.F32.BF16 R64, R164.reuse, R16, R64 ;  /* 0x00000010a440723c */ /* 0x042fe20000041840 */
[----:B------:R-:W1:Y:S04]  /*17970*/  LDSM.16.MT88.4 R12, [R208+0x1f800] ;  /* 0x01f80000d00c783b */ /* 0x000e680000004200 */
[----:B------:R-:W-:Y:S01]  /*17980*/  FADD.FTZ R186, R3, R186 ;  /* 0x000000ba03ba7221 */ /* 0x000fe20000010000 */
[C---:B------:R-:W-:Y:S03]  /*17990*/  HMMA.16816.F32.BF16 R68, R164.reuse, R18, R68 ;  /* 0x00000012a444723c */ /* 0x040fe60000041844 */
[----:B------:R-:W4:Y:S02]  /*179a0*/  LDSM.16.MT88.4 R16, [R206+0x1f800] ;  /* 0x01f80000ce10783b */ /* 0x000f240000004200 */
[----:B------:R-:W-:Y:S01]  /*179b0*/  FADD.FTZ R3, R35, R186 ;  /* 0x000000ba23037221 */ /* 0x000fe20000010000 */
[----:B------:R-:W-:Y:S01]  /*179c0*/  FADD.FTZ R181, R34, R181 ;  /* 0x000000b522b57221 */ /* 0x000fe20000010000 */
[C---:B--2---:R-:W-:Y:S04]  /*179d0*/  HMMA.16816.F32.BF16 R72, R164.reuse, R20, R72 ;  /* 0x00000014a448723c */ /* 0x044fe80000041848 */
[----:B------:R-:W-:Y:S02]  /*179e0*/  STL [R1+0x34], R3 ;  /* 0x0000340301007387 */ /* 0x000fe40000100800 */
[C---:B------:R-:W-:Y:S02]  /*179f0*/  HMMA.16816.F32.BF16 R76, R164.reuse, R22, R76 ;  /* 0x00000016a44c723c */ /* 0x040fe4000004184c */
[----:B------:R-:W2:Y:S04]  /*17a00*/  LDSM.16.MT88.4 R20, [R205+0x1f800] ;  /* 0x01f80000cd14783b */ /* 0x000ea80000004200 */
[C---:B---3--:R-:W-:Y:S06]  /*17a10*/  HMMA.16816.F32.BF16 R80, R164.reuse, R24, R80 ;  /* 0x00000018a450723c */ /* 0x048fec0000041850 */
[C---:B------:R-:W-:Y:S05]  /*17a20*/  HMMA.16816.F32.BF16 R84, R164.reuse, R26, R84 ;  /* 0x0000001aa454723c */ /* 0x040fea0000041854 */
[--C-:B------:R-:W-:Y:S01]  /*17a30*/  SHF.R.U32.HI R24, RZ, 0x10, R168.reuse ;  /* 0x00000010ff187819 */ /* 0x100fe200000116a8 */
[C---:B------:R-:W-:Y:S05]  /*17a40*/  HMMA.16816.F32.BF16 R88, R164.reuse, R8, R88 ;  /* 0x00000008a458723c */ /* 0x040fea0000041858 */
[----:B------:R-:W-:Y:S01]  /*17a50*/  LOP3.LUT R24, R24, 0xff, RZ, 0xc0, !PT ;  /* 0x000000ff18187812 */ /* 0x000fe200078ec0ff */
[C---:B------:R-:W-:Y:S01]  /*17a60*/  HMMA.16816.F32.BF16 R92, R164.reuse, R10, R92 ;  /* 0x0000000aa45c723c */ /* 0x040fe2000004185c */
[----:B------:R-:W3:Y:S02]  /*17a70*/  LDSM.16.MT88.4 R8, [R204+0x1f800] ;  /* 0x01f80000cc08783b */ /* 0x000ee40000004200 */
[----:B------:R-:W-:Y:S02]  /*17a80*/  ISETP.LE.U32.AND P1, PT, R24, UR14, PT ;  /* 0x0000000e18007c0c */ /* 0x000fe4000bf23070 */
[C---:B------:R-:W-:Y:S01]  /*17a90*/  LOP3.LUT R25, R168.reuse, 0xffff, RZ, 0xc0, !PT ;  /* 0x0000ffffa8197812 */ /* 0x040fe200078ec0ff */
[C---:B------:R-:W-:Y:S05]  /*17aa0*/  HMMA.16816.F32.BF16 R96, R164.reuse, R28, R96 ;  /* 0x0000001ca460723c */ /* 0x040fea0000041860 */
[----:B------:R-:W-:Y:S01]  /*17ab0*/  SHF.R.U32.HI R25, RZ, 0x8, R25 ;  /* 0x00000008ff197819 */ /* 0x000fe20000011619 */
[C---:B------:R-:W-:Y:S05]  /*17ac0*/  HMMA.16816.F32.BF16 R100, R164.reuse, R30, R100 ;  /* 0x0000001ea464723c */ /* 0x040fea0000041864 */
[----:B------:R-:W-:Y:S01]  /*17ad0*/  @!P1 HFMA2.BF16_V2 R235, -RZ.H0_H0, RZ.H0_H0, -R179.H0_H0 ;  /* 0x200000ffffeb9231 */ /* 0x000fe200003409b3 */
[C---:B-1----:R-:W-:Y:S05]  /*17ae0*/  HMMA.16816.F32.BF16 R104, R164.reuse, R12, R104 ;  /* 0x0000000ca468723c */ /* 0x042fea0000041868 */
[----:B------:R-:W-:Y:S01]  /*17af0*/  @!P1 PRMT R179, R235, 0x5410, RZ ;  /* 0x00005410ebb39816 */ /* 0x000fe200000000ff */
[C---:B------:R-:W-:Y:S01]  /*17b00*/  HMMA.16816.F32.BF16 R108, R164.reuse, R14, R108 ;  /* 0x0000000ea46c723c */ /* 0x040fe2000004186c */
[----:B------:R-:W-:Y:S04]  /*17b10*/  ISETP.LT.AND P1, PT, RZ, UR40, PT ;  /* 0x00000028ff007c0c */ /* 0x000fe8000bf21270 */
[----:B------:R-:W-:Y:S01]  /*17b20*/  LOP3.LUT R13, R168, 0xff, RZ, 0xc0, !PT ;  /* 0x000000ffa80d7812 */ /* 0x000fe200078ec0ff */
[C---:B----4-:R-:W-:Y:S03]  /*17b30*/  HMMA.16816.F32.BF16 R112, R164.reuse, R16, R112 ;  /* 0x00000010a470723c */ /* 0x050fe60000041870 */
[----:B------:R-:W-:Y:S02]  /*17b40*/  ISETP.LE.U32.AND P6, PT, R13, UR14, PT ;  /* 0x0000000e0d007c0c */ /* 0x000fe4000bfc3070 */
[----:B------:R-:W-:Y:S01]  /*17b50*/  LOP3.LUT R25, R25, 0xffff, RZ, 0xc0, !PT ;  /* 0x0000ffff19197812 */ /* 0x000fe200078ec0ff */
[C---:B------:R-:W-:Y:S03]  /*17b60*/  HMMA.16816.F32.BF16 R116, R164.reuse, R18, R116 ;  /* 0x00000012a474723c */ /* 0x040fe60000041874 */
[----:B------:R-:W-:Y:S02]  /*17b70*/  ISETP.LE.U32.AND P2, PT, R25, UR14, PT ;  /* 0x0000000e19007c0c */ /* 0x000fe4000bf43070 */
[----:B------:R-:W-:Y:S01]  /*17b80*/  SHF.R.U32.HI R12, RZ, 0x18, R168 ;  /* 0x00000018ff0c7819 */ /* 0x000fe200000116a8 */
[C---:B--2---:R-:W-:Y:S03]  /*17b90*/  HMMA.16816.F32.BF16 R120, R164.reuse, R20, R120 ;  /* 0x00000014a478723c */ /* 0x044fe60000041878 */
[----:B------:R-:W-:Y:S02]  /*17ba0*/  ISETP.LE.U32.AND P0, PT, R12, UR14, PT ;  /* 0x0000000e0c007c0c */ /* 0x000fe4000bf03070 */
[----:B------:R-:W-:Y:S01]  /*17bb0*/  @!P6 HFMA2.BF16_V2 R237, -RZ.H0_H0, RZ.H0_H0, -R177.H0_H0 ;  /* 0x200000ffffede231 */ /* 0x000fe200003409b1 */
[C---:B------:R-:W-:Y:S05]  /*17bc0*/  HMMA.16816.F32.BF16 R124, R164.reuse, R22, R124 ;  /* 0x00000016a47c723c */ /* 0x040fea000004187c */
[----:B------:R-:W-:Y:S01]  /*17bd0*/  @!P2 HFMA2.BF16_V2 R236, -RZ.H0_H0, RZ.H0_H0, -R176.H0_H0 ;  /* 0x200000ffffeca231 */ /* 0x000fe200003409b0 */
[----:B------:R-:W-:Y:S01]  /*17be0*/  @!P6 PRMT R177, R237, 0x5410, RZ ;  /* 0x00005410edb1e816 */ /* 0x000fe200000000ff */
[----:B------:R-:W-:Y:S01]  /*17bf0*/  IMAD.MOV.U32 R3, RZ, RZ, R2 ;  /* 0x000000ffff037224 */ /* 0x000fe200078e0002 */
[C---:B---3--:R-:W-:Y:S03]  /*17c00*/  HMMA.16816.F32.BF16 R128, R164.reuse, R8, R128 ;  /* 0x00000008a480723c */ /* 0x048fe60000041880 */
[----:B------:R2:W-:Y:S01]  /*17c10*/  STG.E.U16 desc[UR28][R182.64+0x70], R177 ;  /* 0x000070b1b6007986 */ /* 0x0005e2000c10151c */
[----:B------:R-:W-:Y:S01]  /*17c20*/  @!P0 HFMA2.BF16_V2 R234, -RZ.H0_H0, RZ.H0_H0, -R178.H0_H0 ;  /* 0x200000ffffea8231 */ /* 0x000fe200003409b2 */
[----:B------:R-:W-:Y:S01]  /*17c30*/  @!P2 PRMT R176, R236, 0x5410, RZ ;  /* 0x00005410ecb0a816 */ /* 0x000fe200000000ff */
[----:B------:R-:W-:Y:S04]  /*17c40*/  HMMA.16816.F32.BF16 R132, R164, R10, R132 ;  /* 0x0000000aa484723c */ /* 0x000fe80000041884 */
[----:B------:R2:W-:Y:S01]  /*17c50*/  STG.E.U16 desc[UR28][R182.64+0x72], R176 ;  /* 0x000072b0b6007986 */ /* 0x0005e2000c10151c */
[----:B------:R-:W-:Y:S02]  /*17c60*/  @!P0 PRMT R178, R234, 0x5410, RZ ;  /* 0x00005410eab28816 */ /* 0x000fe400000000ff */
[----:B------:R-:W-:Y:S01]  /*17c70*/  IADD3 R166, P0, R182, -0x80, RZ ;  /* 0xffffff80b6a67810 */ /* 0x000fe20007f1e0ff */
[----:B------:R2:W-:Y:S03]  /*17c80*/  STG.E.U16 desc[UR28][R184.64+0x70], R179 ;  /* 0x000070b3b8007986 */ /* 0x0005e6000c10151c */
[----:B------:R-:W-:Y:S01]  /*17c90*/  IADD3.X R167, R183, -0x1, RZ, P0, !PT ;  /* 0xffffffffb7a77810 */ /* 0x000fe200007fe4ff */
[----:B------:R2:W-:Y:S01]  /*17ca0*/  STG.E.U16 desc[UR28][R184.64+0x72], R178 ;  /* 0x000072b2b8007986 */ /* 0x0005e2000c10151c */
[----:B------:R-:W-:Y:S02]  /*17cb0*/  IMAD.MOV.U32 R165, RZ, RZ, R0 ;  /* 0x000000ffffa57224 */ /* 0x000fe400078e0000 */
[----:B------:R-:W-:Y:S01]  /*17cc0*/  FADD.FTZ R164, R180, R181 ;  /* 0x000000b5b4a47221 */ /* 0x000fe20000010000 */
[----:B------:R-:W-:Y:S08]  /*17cd0*/  @P1 BRA `(.L_x_1044) ;  /* 0xffffffac00c01947 */ /* 0x000ff0000383ffff */
.L_x_1043:
[----:B------:R-:W3:Y:S01]  /*17ce0*/  LDL.LU R4, [R1+0x34] ;  /* 0x0000340001047983 */ /* 0x000ee20000300800 */
[----:B-----5:R-:W-:Y:S01]  /*17cf0*/  MOV R12, 0x3f800000 ;  /* 0x3f800000000c7802 */ /* 0x020fe20000000f00 */
[----:B------:R-:W-:Y:S01]  /*17d00*/  ULDC UR4, c[0x0][0x38c] ;  /* 0x0000e30000047ab9 */ /* 0x000fe20000000800 */
[----:B------:R-:W-:Y:S01]  /*17d10*/  MOV R13, 0x3f800000 ;  /* 0x3f800000000d7802 */ /* 0x000fe20000000f00 */
[----:B------:R-:W-:Y:S01]  /*17d20*/  SHFL.BFLY PT, R5, R164, 0x2, 0x1f ;  /* 0x0c401f00a4057f89 */ /* 0x000fe200000e0000 */
[----:B------:R-:W-:Y:S01]  /*17d30*/  UMOV UR5, 0x400 ;  /* 0x0000040000057882 */ /* 0x000fe20000000000 */
[----:B------:R-:W-:Y:S01]  /*17d40*/  UISETP.NE.AND UP0, UPT, UR15, -0x1, UPT ;  /* 0xffffffff0f00788c */ /* 0x000fe2000bf05270 */
[----:B------:R-:W1:Y:S01]  /*17d50*/  S2R R6, SR_TID.X ;  /* 0x0000000000067919 */ /* 0x000e620000002100 */
[----:B---3--:R-:W3:Y:S02]  /*17d60*/  SHFL.BFLY PT, R3, R4, 0x2, 0x1f ;  /* 0x0c401f0004037f89 */ /* 0x008ee400000e0000 */
[----:B---3--:R-:W-:Y:S01]  /*17d70*/  FADD.FTZ R3, R3, R4 ;  /* 0x0000000403037221 */ /* 0x008fe20000010000 */
[----:B------:R-:W-:Y:S01]  /*17d80*/  FADD.FTZ R4, R5, R164 ;  /* 0x000000a405047221 */ /* 0x000fe20000010000 */
[----:B-1----:R-:W-:-:S03]  /*17d90*/  SHF.R.S32.HI R5, RZ, 0x1f, R6 ;  /* 0x0000001fff057819 */ /* 0x002fc60000011406 */
[----:B------:R-:W1:Y:S01]  /*17da0*/  SHFL.BFLY PT, R8, R3, 0x1, 0x1f ;  /* 0x0c201f0003087f89 */ /* 0x000e6200000e0000 */
[----:B------:R-:W-:-:S03]  /*17db0*/  LEA.HI R15, R5, R6, RZ, 0x2 ;  /* 0x00000006050f7211 */ /* 0x000fc600078f10ff */
[----:B------:R-:W3:Y:S01]  /*17dc0*/  SHFL.BFLY PT, R7, R4, 0x1, 0x1f ;  /* 0x0c201f0004077f89 */ /* 0x000ee200000e0000 */
[--C-:B------:R-:W-:Y:S02]  /*17dd0*/  SHF.R.S32.HI R11, RZ, 0x2, R15.reuse ;  /* 0x00000002ff0b7819 */ /* 0x100fe4000001140f */
[----:B------:R-:W-:Y:S02]  /*17de0*/  SHF.R.S32.HI R10, RZ, 0x1f, R15 ;  /* 0x0000001fff0a7819 */ /* 0x000fe4000001140f */
[----:B------:R-:W-:Y:S02]  /*17df0*/  LOP3.LUT R15, R15, 0x3ffffffc, RZ, 0xc0, !PT ;  /* 0x3ffffffc0f0f7812 */ /* 0x000fe400078ec0ff */
[----:B------:R-:W-:Y:S02]  /*17e00*/  LEA.HI R9, R10, R11, RZ, 0x3 ;  /* 0x0000000b0a097211 */ /* 0x000fe400078f18ff */
[----:B------:R-:W-:Y:S02]  /*17e10*/  IADD3 R10, -R15, R6, RZ ;  /* 0x000000060f0a7210 */ /* 0x000fe40007ffe1ff */
[----:B------:R-:W-:-:S04]  /*17e20*/  LOP3.LUT R14, R9, 0xfffffff8, RZ, 0xc0, !PT ;  /* 0xfffffff8090e7812 */ /* 0x000fc800078ec0ff */
[----:B------:R-:W-:-:S04]  /*17e30*/  IADD3 R14, R11, -R14, RZ ;  /* 0x8000000e0b0e7210 */ /* 0x000fc80007ffe0ff */
[----:B------:R-:W-:Y:S01]  /*17e40*/  SHF.L.U32 R9, R14, 0x6, RZ ;  /* 0x000000060e097819 */ /* 0x000fe200000006ff */
[----:B-1----:R-:W-:-:S03]  /*17e50*/  FADD.FTZ R8, R3, R8 ;  /* 0x0000000803087221 */ /* 0x002fc60000010000 */
[----:B------:R-:W-:Y:S01]  /*17e60*/  LOP3.LUT R9, R9, 0x1c0, RZ, 0xc0, !PT ;  /* 0x000001c009097812 */ /* 0x000fe200078ec0ff */
[----:B---3--:R-:W-:Y:S01]  /*17e70*/  FADD.FTZ R7, R4, R7 ;  /* 0x0000000704077221 */ /* 0x008fe20000010000 */
[----:B------:R-:W-:Y:S02]  /*17e80*/  FSETP.NE.FTZ.AND P3, PT, R8, RZ, PT ;  /* 0x000000ff0800720b */ /* 0x000fe40003f75000 */
[----:B------:R-:W-:Y:S02]  /*17e90*/  LEA.HI R4, R5, R6, RZ, 0x5 ;  /* 0x0000000605047211 */ /* 0x000fe400078f28ff */
[----:B------:R-:W-:Y:S02]  /*17ea0*/  FSETP.NE.FTZ.AND P0, PT, R7, RZ, PT ;  /* 0x000000ff0700720b */ /* 0x000fe40003f15000 */
[----:B------:R-:W-:Y:S02]  /*17eb0*/  SHF.R.S32.HI R3, RZ, 0x5, R4 ;  /* 0x00000005ff037819 */ /* 0x000fe40000011404 */
[----:B------:R-:W-:-:S02]  /*17ec0*/  R2P PR, R14, 0x6 ;  /* 0x000000060e007804 */ /* 0x000fc40000000000 */
[----:B------:R-:W-:Y:S02]  /*17ed0*/  LOP3.LUT R14, R14, 0x1, RZ, 0xc0, !PT ;  /* 0x000000010e0e7812 */ /* 0x000fe400078ec0ff */
[----:B------:R-:W-:Y:S01]  /*17ee0*/  LEA R3, R3, R10, 0x9 ;  /* 0x0000000a03037211 */ /* 0x000fe200078e48ff */
[----:B------:R-:W1:Y:S01]  /*17ef0*/  @P3 MUFU.RCP R12, R8 ;  /* 0x00000008000c3308 */ /* 0x000e620000001000 */
[----:B------:R-:W-:Y:S02]  /*17f00*/  LEA.HI R10, R9, R9, RZ, 0x1d ;  /* 0x00000009090a7211 */ /* 0x000fe400078fe8ff */
[----:B------:R-:W-:Y:S02]  /*17f10*/  ISETP.NE.U32.AND P4, PT, R14, 0x1, PT ;  /* 0x000000010e00780c */ /* 0x000fe40003f85070 */
[----:B------:R-:W-:Y:S02]  /*17f20*/  LEA R3, R3, R10, 0x1 ;  /* 0x0000000a03037211 */ /* 0x000fe400078e08ff */
[----:B------:R-:W-:Y:S01]  /*17f30*/  MOV R9, 0x20 ;  /* 0x0000002000097802 */ /* 0x000fe20000000f00 */
[----:B------:R-:W3:Y:S03]  /*17f40*/  @P0 MUFU.RCP R13, R7 ;  /* 0x00000007000d0308 */ /* 0x000ee60000001000 */
[----:B------:R-:W-:-:S02]  /*17f50*/  SEL R10, R9, 0xffffffe0, !P1 ;  /* 0xffffffe0090a7807 */ /* 0x000fc40004800000 */
[----:B------:R-:W-:Y:S02]  /*17f60*/  MOV R9, 0x40 ;  /* 0x0000004000097802 */ /* 0x000fe40000000f00 */
[----:B------:R-:W-:Y:S01]  /*17f70*/  PLOP3.LUT P1, PT, PT, PT, UP0, 0x80, 0x0 ;  /* 0x000000000000781c */ /* 0x000fe20003f2f008 */
[----:B-1----:R-:W-:-:S04]  /*17f80*/  FMUL.FTZ R12, R12, UR4 ;  /* 0x000000040c0c7c20 */ /* 0x002fc80008410000 */
[C---:B------:R-:W-:Y:S01]  /*17f90*/  FMUL.FTZ R136, R12.reuse, R136 ;  /* 0x000000880c887220 */ /* 0x040fe20000410000 */
[C---:B------:R-:W-:Y:S01]  /*17fa0*/  FMUL.FTZ R137, R12.reuse, R137 ;  /* 0x000000890c897220 */ /* 0x040fe20000410000 */
[C---:B------:R-:W-:Y:S01]  /*17fb0*/  FMUL.FTZ R140, R12.reuse, R140 ;  /* 0x0000008c0c8c7220 */ /* 0x040fe20000410000 */
[C---:B------:R-:W-:Y:S01]  /*17fc0*/  FMUL.FTZ R141, R12.reuse, R141 ;  /* 0x0000008d0c8d7220 */ /* 0x040fe20000410000 */
[----:B---3--:R-:W-:Y:S01]  /*17fd0*/  FMUL.FTZ R13, R13, UR4 ;  /* 0x000000040d0d7c20 */ /* 0x008fe20008410000 */
        /* <DEDUP_REMOVED lines=29> */
[C---:B------:R-:W-:Y:S01]  /*181b0*/  FMUL.FTZ R53, R12.reuse, R53 ;  /* 0x000000350c357220 */ /* 0x040fe20000410000 */
[----:B------:R-:W-:Y:S01]  /*181c0*/  LEA R3, R3, UR4, 0x1 ;  /* 0x0000000403037c11 */ /* 0x000fe2000f8e08ff */
[C---:B------:R-:W-:Y:S01]  /*181d0*/  FMUL.FTZ R56, R12.reuse, R56 ;  /* 0x000000380c387220 */ /* 0x040fe20000410000 */
[C---:B------:R-:W-:Y:S01]  /*181e0*/  FMUL.FTZ R57, R12.reuse, R57 ;  /* 0x000000390c397220 */ /* 0x040fe20000410000 */
[C---:B------:R-:W-:Y:S01]  /*181f0*/  FMUL.FTZ R60, R12.reuse, R60 ;  /* 0x0000003c0c3c7220 */ /* 0x040fe20000410000 */
[----:B------:R-:W-:Y:S01]  /*18200*/  IADD3 R11, R3, -0x10, RZ ;  /* 0xfffffff0030b7810 */ /* 0x000fe20007ffe0ff */
        /* <DEDUP_REMOVED lines=39> */
[----:B------:R-:W-:Y:S01]  /*18480*/  @P4 IADD3 R11, R3, 0x10, RZ ;  /* 0x00000010030b4810 */ /* 0x000fe20007ffe0ff */
[C---:B------:R-:W-:Y:S01]  /*18490*/  FMUL.FTZ R158, R13.reuse, R158 ;  /* 0x0000009e0d9e7220 */ /* 0x040fe20000410000 */
[----:B------:R-:W-:Y:S01]  /*184a0*/  FMUL.FTZ R159, R13, R159 ;  /* 0x0000009f0d9f7220 */ /* 0x000fe20000410000 */
[----:B------:R-:W-:Y:S01]  /*184b0*/  F2FP.BF16.F32.PACK_AB R136, R137, R136 ;  /* 0x000000888988723e */ /* 0x000fe200000010ff */
[----:B------:R-:W-:Y:S01]  /*184c0*/  FMUL.FTZ R162, R13, R162 ;  /* 0x000000a20da27220 */ /* 0x000fe20000410000 */
[----:B------:R-:W-:Y:S01]  /*184d0*/  F2FP.BF16.F32.PACK_AB R138, R139, R138 ;  /* 0x0000008a8b8a723e */ /* 0x000fe200000010ff */
[----:B------:R-:W-:Y:S01]  /*184e0*/  FMUL.FTZ R163, R13, R163 ;  /* 0x000000a30da37220 */ /* 0x000fe20000410000 */
        /* <DEDUP_REMOVED lines=9> */
[----:B------:R-:W-:Y:S01]  /*18580*/  FMUL.FTZ R46, R13, R46 ;  /* 0x0000002e0d2e7220 */ /* 0x000fe20000410000 */
[----:B------:R-:W-:Y:S01]  /*18590*/  IADD3 R15, R3, R10, RZ ;  /* 0x0000000a030f7210 */ /* 0x000fe20007ffe0ff */
[----:B------:R-:W-:Y:S01]  /*185a0*/  FMUL.FTZ R47, R13, R47 ;  /* 0x0000002f0d2f7220 */ /* 0x000fe20000410000 */
[----:B------:R-:W-:Y:S01]  /*185b0*/  F2FP.BF16.F32.PACK_AB R148, R149, R148 ;  /* 0x000000949594723e */ /* 0x000fe200000010ff */
[----:B------:R-:W-:Y:S01]  /*185c0*/  FMUL.FTZ R50, R13, R50 ;  /* 0x000000320d327220 */ /* 0x000fe20000410000 */
        /* <DEDUP_REMOVED lines=29> */
[----:B------:R-:W-:Y:S01]  /*187a0*/  @UP0 ULDC.64 UR4, c[0x0][0x298] ;  /* 0x0000a60000040ab9 */ /* 0x000fe20000000a00 */
[----:B------:R-:W-:Y:S01]  /*187b0*/  F2FP.BF16.F32.PACK_AB R42, R43, R42 ;  /* 0x0000002a2b2a723e */ /* 0x000fe200000010ff */
[----:B------:R1:W-:Y:S01]  /*187c0*/  STS [R9+0x400], R150 ;  /* 0x0004009609007388 */ /* 0x0003e20000000800 */
[----:B------:R-:W-:Y:S01]  /*187d0*/  F2FP.BF16.F32.PACK_AB R44, R45, R44 ;  /* 0x0000002c2d2c723e */ /* 0x000fe200000010ff */
[----:B------:R-:W-:Y:S01]  /*187e0*/  @UP0 UIMAD.WIDE.U32 UR8, UR15, UR4, URZ ;  /* 0x000000040f0802a5 */ /* 0x000fe2000f8e003f */
[----:B------:R-:W-:Y:S01]  /*187f0*/  F2FP.BF16.F32.PACK_AB R46, R47, R46 ;  /* 0x0000002e2f2e723e */ /* 0x000fe200000010ff */
        /* <DEDUP_REMOVED lines=47> */
[----:B------:R-:W-:Y:S01]  /*18af0*/  @UP0 UIMAD UR7, UR15, UR5, UR9 ;  /* 0x000000050f0702a4 */ /* 0x000fe2000f8e0209 */
        /* <DEDUP_REMOVED lines=13> */
[----:B------:R-:W-:Y:S01]  /*18bd0*/  FMUL.FTZ R13, R13, R135 ;  /* 0x000000870d0d7220 */ /* 0x000fe20000410000 */
        /* <DEDUP_REMOVED lines=39> */
.L_x_1047:
[----:B------:R-:W-:Y:S01]  /*18e50*/  ULDC.U8 UR4, c[0x0][0x3d8] ;  /* 0x0000f60000047ab9 */ /* 0x000fe20000000000 */
[----:B------:R-:W-:Y:S01]  /*18e60*/  ULDC.U8 UR6, c[0x0][0x3d9] ;  /* 0x0000f64000067ab9 */ /* 0x000fe20000000000 */
[----:B------:R-:W-:Y:S02]  /*18e70*/  ISETP.NE.AND P2, PT, RZ, UR4, PT ;  /* 0x00000004ff007c0c */ /* 0x000fe4000bf45270 */
[----:B------:R-:W-:Y:S02]  /*18e80*/  F2FP.BF16.F32.PACK_AB R134, R13, R134 ;  /* 0x000000860d86723e */ /* 0x000fe400000010ff */
[----:B------:R-:W-:Y:S02]  /*18e90*/  CS2R R12, SRZ ;  /* 0x00000000000c7805 */ /* 0x000fe4000001ff00 */
        /* <DEDUP_REMOVED lines=19> */
.L_x_1048:
[----:B------:R-:W-:Y:S01]  /*18fd0*/  ISETP.NE.AND P4, PT, RZ, UR6, PT ;  /* 0x00000006ff007c0c */ /* 0x000fe2000bf85270 */
[----:B------:R-:W-:Y:S01]  /*18fe0*/  STS [R21+0x4400], R66 ;  /* 0x0044004215007388 */ /* 0x000fe20000000800 */
[----:B------:R-:W-:Y:S01]  /*18ff0*/  PLOP3.LUT P1, PT, PT, PT, PT, 0x8, 0x0 ;  /* 0x000000000000781c */ /* 0x000fe20003f2e170 */
[----:B------:R-:W1:Y:S01]  /*19000*/  S2UR UR4, SR_CTAID.X ;  /* 0x00000000000479c3 */ /* 0x000e620000002500 */
[----:B------:R-:W-:Y:S01]  /*19010*/  @P3 MUFU.LG2 R8, R8 ;  /* 0x0000000800083308 */ /* 0x000fe20000000c00 */
[----:B------:R-:W-:Y:S01]  /*19020*/  STS [R23+0x4000], R68 ;  /* 0x0040004417007388 */ /* 0x000fe20000000800 */
[----:B------:R-:W-:Y:S01]  /*19030*/  LEA.HI R5, R5, R6, RZ, 0x3 ;  /* 0x0000000605057211 */ /* 0x000fe200078f18ff */
[----:B------:R-:W-:Y:S02]  /*19040*/  BSSY B0, `(.L_x_1049) ;  /* 0x0000073000007945 */ /* 0x000fe40003800000 */
[----:B------:R-:W-:Y:S01]  /*19050*/  STS [R23+0x4400], R70 ;  /* 0x0044004617007388 */ /* 0x000fe20000000800 */
[----:B------:R-:W-:Y:S01]  /*19060*/  LEA.HI.SX32 R22, R5, 0x20, 0x1d ;  /* 0x0000002005167811 */ /* 0x000fe200078feaff */
[----:B------:R-:W3:Y:S01]  /*19070*/  @P3 LDC R27, c[0x0][0x2e8] ;  /* 0x0000ba00ff1b3b82 */ /* 0x000ee20000000800 */
[----:B------:R-:W4:Y:S01]  /*19080*/  @P0 MUFU.LG2 R7, R7 ;  /* 0x0000000700070308 */ /* 0x000f220000000c00 */
[----:B------:R-:W-:Y:S01]  /*19090*/  STS [R3+0x8000], R72 ;  /* 0x0080004803007388 */ /* 0x000fe20000000800 */
[----:B------:R-:W-:-:S03]  /*190a0*/  @!P4 PLOP3.LUT P1, PT, P2, PT, PT, 0x80, 0x0 ;  /* 0x000000000000c81c */ /* 0x000fc6000172f070 */
[----:B------:R-:W-:Y:S02]  /*190b0*/  STS [R3+0x8400], R74 ;  /* 0x0084004a03007388 */ /* 0x000fe40000000800 */
[----:B------:R-:W5:Y:S02]  /*190c0*/  @!P4 LDC R14, c[0x0][0x2c4] ;  /* 0x0000b100ff0ecb82 */ /* 0x000f640000000800 */
[----:B------:R-:W-:Y:S04]  /*190d0*/  STS [R11+0x8000], R76 ;  /* 0x0080004c0b007388 */ /* 0x000fe80000000800 */
[----:B------:R-:W-:Y:S02]  /*190e0*/  STS [R11+0x8400], R78 ;  /* 0x0084004e0b007388 */ /* 0x000fe40000000800 */
[----:B------:R-:W2:Y:S01]  /*190f0*/  @!P4 LDC R25, c[0x0][0x270] ;  /* 0x00009c00ff19cb82 */ /* 0x000ea20000000800 */
[----:B-1----:R-:W-:Y:S01]  /*19100*/  UIMAD UR6, UR4, -0x80, UR17 ;  /* 0xffffff80040678a4 */ /* 0x002fe2000f8e0211 */
[----:B------:R-:W-:Y:S04]  /*19110*/  STS [R15+0x8000], R80 ;  /* 0x008000500f007388 */ /* 0x000fe80000000800 */
[----:B------:R-:W-:Y:S04]  /*19120*/  STS [R15+0x8400], R82 ;  /* 0x008400520f007388 */ /* 0x000fe80000000800 */
[----:B------:R-:W-:Y:S04]  /*19130*/  STS [R9+0x8000], R84 ;  /* 0x0080005409007388 */ /* 0x000fe80000000800 */
[----:B------:R-:W-:Y:S01]  /*19140*/  STS [R9+0x8400], R86 ;  /* 0x0084005609007388 */ /* 0x000fe20000000800 */
[----:B-----5:R-:W2:Y:S01]  /*19150*/  @P1 LDC R14, c[0x0][0x2e4] ;  /* 0x0000b900ff0e1b82 */ /* 0x020ea20000000800 */
[----:B------:R-:W-:-:S02]  /*19160*/  ISETP.GE.AND P1, PT, R22, UR6, PT ;  /* 0x0000000616007c0c */ /* 0x000fc4000bf26270 */
        /* <DEDUP_REMOVED lines=18> */
[----:B-1----:R-:W1:Y:S03]  /*19290*/  @P4 LDC.64 R10, c[0x0][0x2c0] ;  /* 0x0000b000ff0a4b82 */ /* 0x002e660000000a00 */
[----:B------:R-:W-:Y:S04]  /*192a0*/  STS [R19+0xc000], R124 ;  /* 0x00c0007c13007388 */ /* 0x000fe80000000800 */
[----:B------:R-:W-:Y:S01]  /*192b0*/  STS [R19+0xc400], R126 ;  /* 0x00c4007e13007388 */ /* 0x000fe20000000800 */
[----:B-----5:R-:W-:-:S02]  /*192c0*/  LOP3.LUT R15, R4, 0xffffffe0, RZ, 0xc0, !PT ;  /* 0xffffffe0040f7812 */ /* 0x020fc400078ec0ff */
[----:B------:R-:W-:Y:S01]  /*192d0*/  SHF.R.S32.HI R4, RZ, 0x3, R5 ;  /* 0x00000003ff047819 */ /* 0x000fe20000011405 */
[----:B------:R-:W-:Y:S02]  /*192e0*/  STS [R21+0xc000], R128 ;  /* 0x00c0008015007388 */ /* 0x000fe40000000800 */
[----:B------:R-:W-:Y:S01]  /*192f0*/  IMAD.IADD R15, R6, 0x1, -R15 ;  /* 0x00000001060f7824 */ /* 0x000fe200078e0a0f */
[----:B------:R-:W-:Y:S01]  /*19300*/  ISETP.GE.AND P2, PT, R4, UR6, PT ;  /* 0x0000000604007c0c */ /* 0x000fe2000bf46270 */
[----:B------:R5:W-:Y:S01]  /*19310*/  STS [R21+0xc400], R130 ;  /* 0x00c4008215007388 */ /* 0x000be20000000800 */
[----:B----4-:R-:W4:Y:S01]  /*19320*/  @P4 LDC R9, c[0x0][0x2c0] ;  /* 0x0000b000ff094b82 */ /* 0x010f220000000800 */
[----:B------:R-:W-:Y:S02]  /*19330*/  LEA.HI.SX32 R4, R5, 0x40, 0x1d ;  /* 0x0000004005047811 */ /* 0x000fe400078feaff */
[----:B------:R-:W-:Y:S02]  /*19340*/  STS [R23+0xc000], R132 ;  /* 0x00c0008417007388 */ /* 0x000fe40000000800 */
[----:B------:R-:W-:Y:S01]  /*19350*/  ISETP.GE.AND P6, PT, R4, UR6, PT ;  /* 0x0000000604007c0c */ /* 0x000fe2000bfc6270 */
[----:B------:R-:W-:Y:S01]  /*19360*/  IMAD.MOV.U32 R4, RZ, RZ, 0x7f800000 ;  /* 0x7f800000ff047424 */ /* 0x000fe200078e00ff */
[----:B------:R1:W-:Y:S01]  /*19370*/  STS [R23+0xc400], R134 ;  /* 0x00c4008617007388 */ /* 0x0003e20000000800 */
[----:B------:R-:W-:Y:S06]  /*19380*/  BAR.SYNC.DEFER_BLOCKING 0x0 ;  /* 0x0000000000007b1d */ /* 0x000fec0000010000 */
[----:B------:R-:W3:Y:S01]  /*19390*/  S2R R20, SR_CTAID.Y ;  /* 0x0000000000147919 */ /* 0x000ee20000002600 */
[----:B------:R-:W3:Y:S01]  /*193a0*/  S2R R3, SR_TID.X ;  /* 0x0000000000037919 */ /* 0x000ee20000002100 */
[----:B-----5:R-:W-:-:S02]  /*193b0*/  @P4 IMAD.MOV.U32 R21, RZ, RZ, 0x1 ;  /* 0x00000001ff154424 */ /* 0x020fc400078e00ff */
[----:B--2---:R-:W-:Y:S01]  /*193c0*/  @!P4 IMAD R21, R14, R25, RZ ;  /* 0x000000190e15c224 */ /* 0x004fe200078e02ff */
[----:B------:R-:W2:Y:S01]  /*193d0*/  S2R R24, SR_CTAID.Z ;  /* 0x0000000000187919 */ /* 0x000ea20000002700 */
[----:B------:R-:W-:Y:S02]  /*193e0*/  @!P4 IMAD.MOV.U32 R9, RZ, RZ, 0x1 ;  /* 0x00000001ff09c424 */ /* 0x000fe400078e00ff */
[----:B-1----:R-:W-:Y:S02]  /*193f0*/  @P4 IMAD R23, R11, R10, RZ ;  /* 0x0000000a0b174224 */ /* 0x002fe400078e02ff */
[----:B------:R-:W1:Y:S01]  /*19400*/  @P0 LDC R11, c[0x0][0x2e8] ;  /* 0x0000ba00ff0b0b82 */ /* 0x000e620000000800 */
[----:B------:R1:W1:Y:S01]  /*19410*/  LDS.128 R16, [R251+0x3000] ;  /* 0x00300000fb107984 */ /* 0x0002620000000c00 */
[----:B------:R-:W-:Y:S01]  /*19420*/  @!P4 IMAD.MOV.U32 R23, RZ, RZ, R14 ;  /* 0x000000ffff17c224 */ /* 0x000fe200078e000e */
[----:B------:R-:W-:Y:S01]  /*19430*/  LOP3.LUT P4, RZ, R15, 0x3, RZ, 0xc0, !PT ;  /* 0x000000030fff7812 */ /* 0x000fe2000788c0ff */
[----:B----4-:R-:W-:-:S02]  /*19440*/  IMAD R10, R9, UR4, RZ ;  /* 0x00000004090a7c24 */ /* 0x010fc4000f8e02ff */
[----:B------:R-:W-:Y:S01]  /*19450*/  @P0 FMUL.FTZ R15, R7, 0.69314718246459960938 ;  /* 0x3f317218070f0820 */ /* 0x000fe20000410000 */
[----:B---3--:R-:W-:Y:S02]  /*19460*/  IMAD R20, R20, R21, RZ ;  /* 0x0000001514147224 */ /* 0x008fe400078e02ff */
[----:B------:R-:W-:Y:S01]  /*19470*/  @P3 FMUL.FTZ R21, R8, 0.69314718246459960938 ;  /* 0x3f31721808153820 */ /* 0x000fe20000410000 */
[----:B------:R-:W-:-:S03]  /*19480*/  SHF.R.S32.HI R6, RZ, 0x1f, R3 ;  /* 0x0000001fff067819 */ /* 0x000fc60000011403 */
[----:B------:R-:W-:Y:S01]  /*19490*/  @P3 FFMA.FTZ R4, R2, R27, R21 ;  /* 0x0000001b02043223 */ /* 0x000fe20000010015 */
[----:B------:R-:W-:Y:S01]  /*194a0*/  SEL R14, R20, RZ, !P5 ;  /* 0x000000ff140e7207 */ /* 0x000fe20006800000 */
[----:B------:R-:W-:Y:S01]  /*194b0*/  IMAD.SHL.U32 R2, R10, 0x80, RZ ;  /* 0x000000800a027824 */ /* 0x000fe200078e00ff */
[----:B------:R-:W-:Y:S01]  /*194c0*/  LEA.HI R8, R6, R3, RZ, 0x3 ;  /* 0x0000000306087211 */ /* 0x000fe200078f18ff */
[----:B------:R-:W-:Y:S02]  /*194d0*/  IMAD.MOV.U32 R10, RZ, RZ, 0x7f800000 ;  /* 0x7f800000ff0a7424 */ /* 0x000fe400078e00ff */
[----:B-1----:R-:W-:Y:S01]  /*194e0*/  @P0 FFMA.FTZ R10, R0, R11, R15 ;  /* 0x0000000b000a0223 */ /* 0x002fe2000001000f */
[----:B--2---:R-:W-:Y:S01]  /*194f0*/  IMAD R23, R24, R23, R14 ;  /* 0x0000001718177224 */ /* 0x004fe200078e020e */
[----:B------:R-:W-:Y:S02]  /*19500*/  LOP3.LUT R14, R8, 0xfffffff8, RZ, 0xc0, !PT ;  /* 0xfffffff8080e7812 */ /* 0x000fe400078ec0ff */
[----:B------:R-:W-:-:S02]  /*19510*/  SHF.R.S32.HI R7, RZ, 0x1f, R2 ;  /* 0x0000001fff077819 */ /* 0x000fc40000011402 */
[--C-:B------:R-:W-:Y:S01]  /*19520*/  IADD3 R12, P5, P3, R2, R12, R23.reuse ;  /* 0x0000000c020c7210 */ /* 0x100fe20007bbe017 */
[----:B------:R-:W-:Y:S01]  /*19530*/  IMAD.IADD R14, R3, 0x1, -R14 ;  /* 0x00000001030e7824 */ /* 0x000fe200078e0a0e */
        /* <DEDUP_REMOVED lines=35> */
.L_x_1050:
[----:B------:R-:W-:Y:S05]  /*19770*/  BSYNC B0 ;  /* 0x0000000000007941 */ /* 0x000fea0003800000 */
.L_x_1049:
[----:B------:R2:W5:Y:S04]  /*19780*/  LDL R34, [R1] ;  /* 0x0000000001227983 */ /* 0x0005680000100800 */
[----:B------:R2:W5:Y:S01]  /*19790*/  LDL R35, [R1+0x4] ;  /* 0x0000040001237983 */ /* 0x0005620000100800 */
        /* <DEDUP_REMOVED lines=8> */
[----:B------:R2:W1:Y:S01]  /*19820*/  LDS.128 R20, [R251] ;  /* 0x00000000fb147984 */ /* 0x0004620000000c00 */
        /* <DEDUP_REMOVED lines=29> */
[----:B----4-:R1:W-:Y:S04]  /*19a00*/  @!P2 STG.E.128 desc[UR28][R32.64+0x100], R8 ;  /* 0x000100082000a986 */ /* 0x0103e8000c101d1c */
[----:B------:R1:W-:Y:S02]  /*19a10*/  @!P0 STG.E.128 desc[UR28][R32.64+0x180], R4 ;  /* 0x0001800420008986 */ /* 0x0003e4000c101d1c */
.L_x_1052:
[----:B------:R-:W-:Y:S05]  /*19a20*/  BSYNC B0 ;  /* 0x0000000000007941 */ /* 0x000fea0003800000 */
.L_x_1051:
[----:B-1----:R1:W1:Y:S01]  /*19a30*/  LDS.128 R20, [R251+0x1000] ;  /* 0x00100000fb147984 */ /* 0x0022620000000c00 */
[----:B------:R-:W-:Y:S03]  /*19a40*/  BSSY B0, `(.L_x_1053) ;  /* 0x000001a000007945 */ /* 0x000fe60003800000 */
[----:B---3--:R3:W1:Y:S04]  /*19a50*/  LDS.128 R12, [R251+0x5000] ;  /* 0x00500000fb0c7984 */ /* 0x0086680000000c00 */
[----:B----4-:R3:W4:Y:S04]  /*19a60*/  LDS.128 R8, [R251+0x9000] ;  /* 0x00900000fb087984 */ /* 0x0107280000000c00 */
        /* <DEDUP_REMOVED lines=9> */
[----:B-----5:R-:W-:Y:S01]  /*19b00*/  ISETP.GE.AND P2, PT, R35, UR7, PT ;  /* 0x0000000723007c0c */ /* 0x020fe2000bf46270 */
        /* <DEDUP_REMOVED lines=9> */
[----:B-1----:R1:W-:Y:S04]  /*19ba0*/  @!P3 STG.E.128 desc[UR28][R32.64], R20 ;  /* 0x000000142000b986 */ /* 0x0023e8000c101d1c */
[----:B------:R1:W-:Y:S04]  /*19bb0*/  @!P2 STG.E.128 desc[UR28][R32.64+0x80], R12 ;  /* 0x0000800c2000a986 */ /* 0x0003e8000c101d1c */
[----:B----4-:R1:W-:Y:S04]  /*19bc0*/  @!P1 STG.E.128 desc[UR28][R32.64+0x100], R8 ;  /* 0x0001000820009986 */ /* 0x0103e8000c101d1c */
[----:B------:R1:W-:Y:S02]  /*19bd0*/  @!P0 STG.E.128 desc[UR28][R32.64+0x180], R4 ;  /* 0x0001800420008986 */ /* 0x0003e4000c101d1c */
.L_x_1054:
[----:B------:R-:W-:Y:S05]  /*19be0*/  BSYNC B0 ;  /* 0x0000000000007941 */ /* 0x000fea0003800000 */
.L_x_1053:
[----:B-1----:R1:W1:Y:S01]  /*19bf0*/  LDS.128 R20, [R251+0x2000] ;  /* 0x00200000fb147984 */ /* 0x0022620000000c00 */
[----:B------:R-:W-:Y:S03]  /*19c00*/  BSSY B0, `(.L_x_1055) ;  /* 0x000001a000007945 */ /* 0x000fe60003800000 */
[----:B------:R1:W1:Y:S04]  /*19c10*/  LDS.128 R12, [R251+0x6000] ;  /* 0x00600000fb0c7984 */ /* 0x0002680000000c00 */
[----:B----4-:R4:W1:Y:S04]  /*19c20*/  LDS.128 R8, [R251+0xa000] ;  /* 0x00a00000fb087984 */ /* 0x0108680000000c00 */
        /* <DEDUP_REMOVED lines=23> */
.L_x_1056:
[----:B------:R-:W-:Y:S05]  /*19da0*/  BSYNC B0 ;  /* 0x0000000000007941 */ /* 0x000fea0003800000 */
.L_x_1055:
[----:B-1----:R1:W1:Y:S04]  /*19db0*/  LDS.128 R8, [R251+0x7000] ;  /* 0x00700000fb087984 */ /* 0x0022680000000c00 */
        /* <DEDUP_REMOVED lines=26> */
.L_x_1013:
        /* <DEDUP_REMOVED lines=39> */
.L_x_1057:
[C---:B------:R-:W-:Y:S01]  /*1a1d0*/  IMAD.SHL.U32 R9, R3.reuse, 0x8, RZ ;  /* 0x0000000803097824 */ /* 0x040fe200078e00ff */
[----:B------:R-:W-:Y:S01]  /*1a1e0*/  UIADD3 UR17, -UR25, UR17, URZ ;  /* 0x0000001119117290 */ /* 0x000fe2000fffe13f */
[----:B------:R-:W-:Y:S01]  /*1a1f0*/  SHF.R.S32.HI R12, RZ, 0x3, R5 ;  /* 0x00000003ff0c7819 */ /* 0x000fe20000011405 */
[----:B------:R-:W-:Y:S01]  /*1a200*/  UIMAD UR11, UR6, UR11, URZ ;  /* 0x0000000b060b72a4 */ /* 0x000fe2000f8e023f */
[----:B------:R-:W-:Y:S01]  /*1a210*/  ISETP.NE.AND P3, PT, R3, RZ, PT ;  /* 0x000000ff0300720c */ /* 0x000fe20003f65270 */
[----:B------:R-:W-:Y:S01]  /*1a220*/  USHF.R.S32.HI UR7, URZ, 0x1f, UR12 ;  /* 0x0000001f3f077899 */ /* 0x000fe2000801140c */
[C---:B------:R-:W-:Y:S01]  /*1a230*/  IADD3 R2, P0, R9.reuse, UR10, RZ ;  /* 0x0000000a09027c10 */ /* 0x040fe2000ff1e0ff */
[----:B------:R-:W-:Y:S01]  /*1a240*/  ULDC.64 UR4, c[0x0][0x2a0] ;  /* 0x0000a80000047ab9 */ /* 0x000fe20000000a00 */
[----:B------:R-:W-:Y:S01]  /*1a250*/  USEL UR11, UR11, URZ, !UP3 ;  /* 0x0000003f0b0b7287 */ /* 0x000fe2000d800000 */
[----:B------:R-:W-:Y:S01]  /*1a260*/  ISETP.GE.AND P1, PT, R12, UR17, PT ;  /* 0x000000110c007c0c */ /* 0x000fe2000bf26270 */
[----:B------:R-:W-:Y:S01]  /*1a270*/  UIMAD UR7, UR7, UR4, URZ ;  /* 0x00000004070772a4 */ /* 0x000fe2000f8e023f */
[----:B------:R-:W-:Y:S01]  /*1a280*/  LEA.HI.X.SX32 R3, R9, UR9, 0x1, P0 ;  /* 0x0000000909037c11 */ /* 0x000fe200080f0eff */
[----:B------:R-:W-:Y:S01]  /*1a290*/  IMAD.U32 R14, RZ, RZ, UR4 ;  /* 0x00000004ff0e7e24 */ /* 0x000fe2000f8e00ff */
[----:B------:R-:W-:Y:S01]  /*1a2a0*/  UIMAD UR6, UR25, UR14, URZ ;  /* 0x0000000e190672a4 */ /* 0x000fe2000f8e023f */
[----:B------:R-:W-:Y:S01]  /*1a2b0*/  SHF.R.S32.HI R13, RZ, 0x1f, R12 ;  /* 0x0000001fff0d7819 */ /* 0x000fe2000001140c */
[----:B------:R-:W-:Y:S01]  /*1a2c0*/  UIMAD UR11, UR12, UR13, UR11 ;  /* 0x0000000d0c0b72a4 */ /* 0x000fe2000f8e020b */
[----:B------:R-:W-:Y:S01]  /*1a2d0*/  IMAD.WIDE.U32 R14, R14, UR12, R2 ;  /* 0x0000000c0e0e7c25 */ /* 0x000fe2000f8e0002 */
[----:B------:R-:W-:Y:S01]  /*1a2e0*/  UIMAD UR5, UR12, UR5, UR7 ;  /* 0x000000050c0572a4 */ /* 0x000fe2000f8e0207 */
[C---:B------:R-:W-:Y:S01]  /*1a2f0*/  IADD3 R5, R12.reuse, 0x20, RZ ;  /* 0x000000200c057810 */ /* 0x040fe20007ffe0ff */
[----:B------:R-:W-:Y:S01]  /*1a300*/  USHF.R.S32.HI UR4, URZ, 0x1f, UR6 ;  /* 0x0000001f3f047899 */ /* 0x000fe20008011406 */
[----:B------:R-:W-:Y:S01]  /*1a310*/  IMAD.U32 R11, RZ, RZ, UR16 ;  /* 0x00000010ff0b7e24 */ /* 0x000fe2000f8e00ff */
        /* <DEDUP_REMOVED lines=30> */
.L_x_1059:
[----:B------:R-:W-:Y:S05]  /*1a500*/  BSYNC B0 ;  /* 0x0000000000007941 */ /* 0x000fea0003800000 */
.L_x_1058:
        /* <DEDUP_REMOVED lines=25> */
.L_x_1061:
[----:B------:R-:W-:Y:S05]  /*1a6a0*/  BSYNC B0 ;  /* 0x0000000000007941 */ /* 0x000fea0003800000 */
.L_x_1060:
        /* <DEDUP_REMOVED lines=24> */
.L_x_1063:
[----:B------:R-:W-:Y:S05]  /*1a830*/  BSYNC B0 ;  /* 0x0000000000007941 */ /* 0x000fea0003800000 */
.L_x_1062:
        /* <DEDUP_REMOVED lines=27> */
.L_x_1065:
[----:B------:R-:W-:Y:S05]  /*1a9f0*/  BSYNC B0 ;  /* 0x0000000000007941 */ /* 0x000fea0003800000 */
.L_x_1064:
        /* <DEDUP_REMOVED lines=10> */
.L_x_1067:
[----:B------:R-:W-:Y:S05]  /*1aaa0*/  BSYNC B0 ;  /* 0x0000000000007941 */ /* 0x000fea0003800000 */
.L_x_1066:
        /* <DEDUP_REMOVED lines=10> */
.L_x_1069:
[----:B------:R-:W-:Y:S05]  /*1ab50*/  BSYNC B0 ;  /* 0x0000000000007941 */ /* 0x000fea0003800000 */
.L_x_1068:
        /* <DEDUP_REMOVED lines=10> */
.L_x_1071:
[----:B------:R-:W-:Y:S05]  /*1ac00*/  BSYNC B0 ;  /* 0x0000000000007941 */ /* 0x000fea0003800000 */
.L_x_1070:
        /* <DEDUP_REMOVED lines=10> */
.L_x_1072:
        /* <DEDUP_REMOVED lines=13> */
.L_x_1275:


//--------------------- .text._ZN5flash16flash_fwd_kernelI23Flash_fwd_kernel_traitsILi256ELi128ELi64ELi8ELb0ELb0EN7cutlass10bfloat16_tE19Flash_kernel_traitsILi256ELi128ELi64ELi8ES3_EELb0ELb1ELb0ELb0ELb0ELb0ELb1ELb0EEEvNS_16Flash_fwd_paramsE --------------------------
	.section	.text._ZN5flash16flash_fwd_kernelI23Flash_fwd_kernel_traitsILi256ELi128ELi64ELi8ELb0ELb0EN7cutlass10bfloat16_tE19Flash_kernel_traitsILi256ELi128ELi64ELi8ES3_EELb0ELb1ELb0ELb0ELb0ELb0ELb1ELb0EEEvNS_16Flash_fwd_paramsE,"ax",@progbits
	.align	128
        .global         _ZN5flash16flash_fwd_kernelI23Flash_fwd_kernel_traitsILi256ELi128ELi64ELi8ELb0ELb0EN7cutlass10bfloat16_tE19Flash_kernel_traitsILi256ELi128ELi64ELi8ES3_EELb0ELb1ELb0ELb0ELb0ELb0ELb1ELb0EEEvNS_16Flash_fwd_paramsE
        .type           _ZN5flash16flash_fwd_kernelI23Flash_fwd_kernel_traitsILi256ELi128ELi64ELi8ELb0ELb0EN7cutlass10bfloat16_tE19Flash_kernel_traitsILi256ELi128ELi64ELi8ES3_EELb0ELb1ELb0ELb0ELb0ELb0ELb1ELb0EEEvNS_16Flash_fwd_paramsE,@function
        .size           _ZN5flash16flash_fwd_kernelI23Flash_fwd_kernel_traitsILi256ELi128ELi64ELi8ELb0ELb0EN7cutlass10bfloat16_tE19Flash_kernel_traitsILi256ELi128ELi64ELi8ES3_EELb0ELb1ELb0ELb0ELb0ELb0ELb1ELb0EEEvNS_16Flash_fwd_paramsE,(.L_x_1276 - _ZN5flash16flash_fwd_kernelI23Flash_fwd_kernel_traitsILi256ELi128ELi64ELi8ELb0ELb0EN7cutlass10bfloat16_tE19Flash_kernel_traitsILi256ELi128ELi64ELi8ES3_EELb0ELb1ELb0ELb0ELb0ELb0ELb1ELb0EEEvNS_16Flash_fwd_paramsE)
        .other          _ZN5flash16flash_fwd_kernelI23Flash_fwd_kernel_traitsILi256ELi128ELi64ELi8ELb0ELb0EN7cutlass10bfloat16_tE19Flash_kernel_traitsILi256ELi128ELi64ELi8ES3_EELb0ELb1ELb0ELb0ELb0ELb0ELb1ELb0EEEvNS_16Flash_fwd_paramsE,@"STO_CUDA_ENTRY STV_DEFAULT"
_ZN5flash16flash_fwd_kernelI23Flash_fwd_kernel_traitsILi256ELi128ELi64ELi8ELb0ELb0EN7cutlass10bfloat16_tE19Flash_kernel_traitsILi256ELi128ELi64ELi8ES3_EELb0ELb1ELb0ELb0ELb0ELb0ELb1ELb0EEEvNS_16Flash_fwd_paramsE:
.text._ZN5flash16flash_fwd_kernelI23Flash_fwd_kernel_traitsILi256ELi128ELi64ELi8ELb0ELb0EN7cutlass10bfloat16_tE19Flash_kernel_traitsILi256ELi128ELi64ELi8ES3_EELb0ELb1ELb0ELb0ELb0ELb0ELb1ELb0EEEvNS_16Flash_fwd_paramsE:
        /* <DEDUP_REMOVED lines=55> */
.L_x_1073:
[----:B------:R-:W-:-:S05]  /*0370*/  ULDC UR8, c[0x0][0x2c8] ;  /* 0x0000b20000087ab9 */ /* 0x000fca0000000800 */
.L_x_1074:
        /* <DEDUP_REMOVED lines=70> */
.L_x_1076:
        /* <DEDUP_REMOVED lines=71> */
.L_x_1077:
        /* <DEDUP_REMOVED lines=81> */
.L_x_1079:
[----:B------:R-:W-:Y:S05]  /*1160*/  BSYNC B0 ;  /* 0x0000000000007941 */ /* 0x000fea0003800000 */
.L_x_1078:
[----:B------:R-:W-:Y:S01]  /*1170*/  ISETP.GE.AND P2, PT, R14, UR5, PT ;  /* 0x000000050e007c0c */ /* 0x000fe2000bf46270 */
[----:B------:R-:W-:Y:S01]  /*1180*/  IMAD R11, R248, UR13, R11 ;  /* 0x0000000df80b7c24 */ /* 0x000fe2000f8e020b */
[----:B-12---:R-:W-:Y:S01]  /*1190*/  LOP3.LUT R3, R0, 0xfffffff0, RZ, 0xc0, !PT ;  /* 0xfffffff000037812 */ /* 0x006fe200078ec0ff */
[----:B------:R-:W-:Y:S01]  /*11a0*/  BSSY B0, `(.L_x_1080) ;  /* 0x0000036000007945 */ /* 0x000fe20003800000 */
[----:B------:R-:W-:Y:S02]  /*11b0*/  IADD3 R244, P1, R26, UR26, RZ ;  /* 0x0000001a1af47c10 */ /* 0x000fe4000ff3e0ff */
[----:B------:R-:W-:Y:S01]  /*11c0*/  ISETP.GE.AND P0, PT, R14, UR19, PT ;  /* 0x000000130e007c0c */ /* 0x000fe2000bf06270 */
[----:B------:R-:W-:Y:S01]  /*11d0*/  IMAD.IADD R10, R4, 0x1, -R3 ;  /* 0x00000001040a7824 */ /* 0x000fe200078e0a03 */
[----:B------:R-:W-:Y:S02]  /*11e0*/  ISETP.GE.AND P6, PT, R14, UR19, PT ;  /* 0x000000130e007c0c */ /* 0x000fe4000bfc6270 */
[----:B------:R-:W-:-:S03]  /*11f0*/  IADD3.X R245, R27, UR24, R11, P1, !PT ;  /* 0x000000181bf57c10 */ /* 0x000fc60008ffe40b */
        /* <DEDUP_REMOVED lines=48> */
.L_x_1081:
[----:B------:R-:W-:Y:S05]  /*1500*/  BSYNC B0 ;  /* 0x0000000000007941 */ /* 0x000fea0003800000 */
.L_x_1080:
        /* <DEDUP_REMOVED lines=13> */
[----:B------:R-:W3:Y:S01]  /*15e0*/  @!P2 LDC.64 R8, c[0x0][0x210] ;  /* 0x00008400ff08ab82 */ /* 0x000ee20000000a00 */
[----:B------:R-:W-:Y:S01]  /*15f0*/  IMAD R11, R14, UR7, R11 ;  /* 0x000000070e0b7c24 */ /* 0x000fe2000f8e020b */
[----:B------:R4:W-:Y:S06]  /*1600*/  @P2 STS.128 [R235+0x2000], RZ ;  /* 0x002000ffeb002388 */ /* 0x0009ec0000000c00 */
[----:B--2---:R-:W2:Y:S08]  /*1610*/  @!P4 LDC.64 R6, c[0x0][0x210] ;  /* 0x00008400ff06cb82 */ /* 0x004eb00000000a00 */
[----:B-1----:R-:W1:Y:S01]  /*1620*/  @!P3 LDC.64 R2, c[0x0][0x210] ;  /* 0x00008400ff02bb82 */ /* 0x002e620000000a00 */
[----:B---3--:R-:W-:Y:S01]  /*1630*/  @!P2 LEA R24, P1, R22, R8, 0x1 ;  /* 0x000000081618a211 */ /* 0x008fe200078208ff */
[----:B------:R-:W-:-:S05]  /*1640*/  IMAD.IADD R8, R23, 0x1, R11 ;  /* 0x0000000117087824 */ /* 0x000fca00078e020b */
[C---:B------:R-:W-:Y:S02]  /*1650*/  @!P2 LEA.HI.X R25, R22.reuse, R9, R8, 0x1, P1 ;  /* 0x000000091619a211 */ /* 0x040fe400008f0c08 */
[----:B--2---:R-:W-:-:S03]  /*1660*/  @!P4 LEA R6, P1, R22, R6, 0x1 ;  /* 0x000000061606c211 */ /* 0x004fc600078208ff */
[----:B------:R-:W-:Y:S01]  /*1670*/  @!PT LDS RZ, [RZ] ;  /* 0x00000000fffff984 */ /* 0x000fe20000000800 */
[----:B------:R-:W-:Y:S01]  /*1680*/  @!PT LDS RZ, [RZ] ;  /* 0x00000000fffff984 */ /* 0x000fe20000000800 */
[----:B------:R-:W-:Y:S01]  /*1690*/  @!PT LDS RZ, [RZ] ;  /* 0x00000000fffff984 */ /* 0x000fe20000000800 */
[----:B------:R4:W-:Y:S01]  /*16a0*/  @!P2 LDGSTS.E.BYPASS.LTC128B.128 [R235+0x2000], desc[UR30][R24.64] ;  /* 0x0200000018ebafae */ /* 0x0009e2000b901d5e */
[----:B------:R-:W-:Y:S02]  /*16b0*/  @!P4 LEA.HI.X R7, R22, R7, R8, 0x1, P1 ;  /* 0x000000071607c211 */ /* 0x000fe400008f0c08 */
[----:B------:R-:W-:Y:S01]  /*16c0*/  ISETP.GE.AND P1, PT, R240, UR8, PT ;  /* 0x00000008f0007c0c */ /* 0x000fe2000bf26270 */
        /* <DEDUP_REMOVED lines=21> */
.L_x_1083:
[----:B------:R-:W-:Y:S05]  /*1820*/  BSYNC B0 ;  /* 0x0000000000007941 */ /* 0x000fea0003800000 */
.L_x_1082:
        /* <DEDUP_REMOVED lines=12> */
[----:B--2-4-:R-:W2:Y:S01]  /*18f0*/  @!P4 LDC.64 R6, c[0x0][0x210] ;  /* 0x00008400ff06cb82 */ /* 0x014ea20000000a00 */
[----:B------:R-:W-:Y:S01]  /*1900*/  IMAD R14, R11, UR7, R14 ;  /* 0x000000070b0e7c24 */ /* 0x000fe2000f8e020e */
[----:B------:R4:W-:Y:S03]  /*1910*/  @P5 STS.128 [R235+0x3000], RZ ;  /* 0x003000ffeb005388 */ /* 0x0009e60000000c00 */
[----:B------:R-:W-:-:S03]  /*1920*/  IMAD.IADD R14, R17, 0x1, R14 ;  /* 0x00000001110e7824 */ /* 0x000fc600078e020e */
[----:B------:R-:W5:Y:S08]  /*1930*/  @!P5 LDC.64 R8, c[0x0][0x210] ;  /* 0x00008400ff08db82 */ /* 0x000f700000000a00 */
[----:B-1-3--:R-:W1:Y:S01]  /*1940*/  @!P3 LDC.64 R2, c[0x0][0x210] ;  /* 0x00008400ff02bb82 */ /* 0x00ae620000000a00 */
        /* <DEDUP_REMOVED lines=30> */
.L_x_1085:
[----:B------:R-:W-:Y:S05]  /*1b30*/  BSYNC B0 ;  /* 0x0000000000007941 */ /* 0x000fea0003800000 */
.L_x_1084:
[----:B------:R-:W-:Y:S01]  /*1b40*/  USHF.L.U32 UR35, UR12, 0x6, URZ ;  /* 0x000000060c237899 */ /* 0x000fe2000800063f */
[----:B-1234-:R-:W-:Y:S01]  /*1b50*/  SHF.R.S32.HI R3, RZ, 0x1f, R10 ;  /* 0x0000001fff037819 */ /* 0x01efe2000001140a */
[----:B------:R-:W-:Y:S01]  /*1b60*/  USHF.L.U64.HI UR34, UR12, 0x6, UR13 ;  /* 0x000000060c227899 */ /* 0x000fe2000801020d */
[----:B------:R-:W-:Y:S01]  /*1b70*/  IMAD.WIDE.U32 R244, R13, UR21, R244 ;  /* 0x000000150df47c25 */ /* 0x000fe2000f8e00f4 */
[----:B------:R-:W-:Y:S01]  /*1b80*/  ISETP.GE.AND P1, PT, R248, UR19, PT ;  /* 0x00000013f8007c0c */ /* 0x000fe2000bf26270 */
[----:B------:R-:W-:Y:S01]  /*1b90*/  USHF.R.S32.HI UR36, URZ, 0x1f, UR20 ;  /* 0x0000001f3f247899 */ /* 0x000fe20008011414 */
[----:B------:R-:W-:Y:S01]  /*1ba0*/  LEA.HI R14, R3, R10, RZ, 0x3 ;  /* 0x0000000a030e7211 */ /* 0x000fe200078f18ff */
[----:B------:R-:W-:Y:S01]  /*1bb0*/  UIMAD UR6, UR34, UR20, URZ ;  /* 0x00000014220672a4 */ /* 0x000fe2000f8e023f */
[----:B------:R-:W-:Y:S01]  /*1bc0*/  VIADD R247, R245, UR9 ;  /* 0x00000009f5f77c36 */ /* 0x000fe20008000000 */
[----:B------:R-:W-:Y:S01]  /*1bd0*/  SHF.R.S32.HI R19, RZ, 0x4, R0 ;  /* 0x00000004ff137819 */ /* 0x000fe20000011400 */
[----:B------:R-:W-:Y:S01]  /*1be0*/  IMAD.U32 R3, RZ, RZ, UR35 ;  /* 0x00000023ff037e24 */ /* 0x000fe2000f8e00ff */
[----:B------:R-:W-:Y:S01]  /*1bf0*/  UIMAD UR6, UR36, UR35, UR6 ;  /* 0x00000023240672a4 */ /* 0x000fe2000f8e0206 */
[----:B------:R-:W-:Y:S01]  /*1c00*/  IMAD.MOV.U32 R246, RZ, RZ, R244 ;  /* 0x000000fffff67224 */ /* 0x000fe200078e00f4 */
[----:B------:R-:W-:Y:S01]  /*1c10*/  LOP3.LUT R7, R14, 0xfffffff8, RZ, 0xc0, !PT ;  /* 0xfffffff80e077812 */ /* 0x000fe200078ec0ff */
[----:B------:R-:W-:Y:S01]  /*1c20*/  BSSY B0, `(.L_x_1086) ;  /* 0x000002d000007945 */ /* 0x000fe20003800000 */
[----:B------:R-:W-:Y:S01]  /*1c30*/  LEA.HI R20, R0, R19, RZ, 0x1 ;  /* 0x0000001300147211 */ /* 0x000fe200078f08ff */
[----:B------:R-:W-:Y:S01]  /*1c40*/  IMAD.WIDE.U32 R16, R3, UR20, R246 ;  /* 0x0000001403107c25 */ /* 0x000fe2000f8e00f6 */
[----:B------:R-:W-:-:S03]  /*1c50*/  IADD3 R2, R10, -R7, RZ ;  /* 0x800000070a027210 */ /* 0x000fc60007ffe0ff */
[----:B------:R-:W-:Y:S01]  /*1c60*/  IMAD.SHL.U32 R18, R5, 0x40, RZ ;  /* 0x0000004005127824 */ /* 0x000fe200078e00ff */
        /* <DEDUP_REMOVED lines=40> */
.L_x_1087:
[----:B------:R-:W-:Y:S05]  /*1ef0*/  BSYNC B0 ;  /* 0x0000000000007941 */ /* 0x000fea0003800000 */
.L_x_1086:
[----:B--2---:R-:W-:Y:S01]  /*1f00*/  IMAD.SHL.U32 R8, R248, 0x8, RZ ;  /* 0x00000008f8087824 */ /* 0x004fe200078e00ff */
[----:B------:R-:W-:Y:S01]  /*1f10*/  LOP3.LUT R233, R18, 0x1c0, RZ, 0xc0, !PT ;  /* 0x000001c012e97812 */ /* 0x000fe200078ec0ff */
[----:B------:R-:W-:Y:S01]  /*1f20*/  IMAD.WIDE.U32 R10, R248, UR10, R166 ;  /* 0x0000000af80a7c25 */ /* 0x000fe2000f8e00a6 */
[----:B------:R-:W-:Y:S01]  /*1f30*/  LOP3.LUT R18, R20, 0xfffffffe, RZ, 0xc0, !PT ;  /* 0xfffffffe14127812 */ /* 0x000fe200078ec0ff */
[----:B------:R-:W-:Y:S01]  /*1f40*/  USHF.L.U64.HI UR8, UR12, 0x5, UR13 ;  /* 0x000000050c087899 */ /* 0x000fe2000801020d */
[----:B------:R-:W-:Y:S01]  /*1f50*/  LOP3.LUT R8, R233, 0x8, R8, 0xf8, !PT ;  /* 0x00000008e9087812 */ /* 0x000fe200078ef808 */
[----:B-1----:R-:W-:Y:S01]  /*1f60*/  IMAD R7, R249, UR10, RZ ;  /* 0x0000000af9077c24 */ /* 0x002fe2000f8e02ff */
[----:B------:R-:W-:Y:S01]  /*1f70*/  SHF.R.U32.HI R233, RZ, 0x3, R233 ;  /* 0x00000003ffe97819 */ /* 0x000fe200000116e9 */
[----:B------:R-:W-:Y:S01]  /*1f80*/  IMAD.SHL.U32 R20, R2, 0x40, RZ ;  /* 0x0000004002147824 */ /* 0x000fe200078e00ff */
[----:B------:R-:W-:Y:S01]  /*1f90*/  IADD3 R22, P1, R10, UR28, RZ ;  /* 0x0000001c0a167c10 */ /* 0x000fe2000ff3e0ff */
[C---:B------:R-:W-:Y:S01]  /*1fa0*/  IMAD R6, R248.reuse, UR11, R7 ;  /* 0x0000000bf8067c24 */ /* 0x040fe2000f8e0207 */
[----:B------:R-:W-:Y:S01]  /*1fb0*/  USHF.L.U32 UR14, UR12, 0x5, URZ ;  /* 0x000000050c0e7899 */ /* 0x000fe2000800063f */
[----:B------:R-:W-:Y:S01]  /*1fc0*/  IMAD.IADD R18, R19, 0x1, -R18 ;  /* 0x0000000113127824 */ /* 0x000fe200078e0a12 */
[----:B------:R-:W-:Y:S01]  /*1fd0*/  BSSY B0, `(.L_x_1088) ;  /* 0x000002f000007945 */ /* 0x000fe20003800000 */
[----:B------:R-:W-:-:S02]  /*1fe0*/  ISETP.GE.AND P5, PT, R248, UR19, PT ;  /* 0x00000013f8007c0c */ /* 0x000fc4000bfa6270 */
[----:B------:R-:W-:Y:S01]  /*1ff0*/  LOP3.LUT R233, R8, R233, RZ, 0x3c, !PT ;  /* 0x000000e908e97212 */ /* 0x000fe200078e3cff */
[----:B------:R-:W-:Y:S01]  /*2000*/  IMAD.SHL.U32 R19, R18, 0x8, RZ ;  /* 0x0000000812137824 */ /* 0x000fe200078e00ff */
        /* <DEDUP_REMOVED lines=43> */
.L_x_1089:
[----:B------:R-:W-:Y:S05]  /*22c0*/  BSYNC B0 ;  /* 0x0000000000007941 */ /* 0x000fea0003800000 */
.L_x_1088:
        /* <DEDUP_REMOVED lines=11> */
[----:B-1----:R-:W-:Y:S01]  /*2380*/  LEA.HI R6, R15, R4, RZ, 0x5 ;  /* 0x000000040f067211 */ /* 0x002fe200078f28ff */
        /* <DEDUP_REMOVED lines=55> */
.L_x_1091:
[----:B------:R-:W-:Y:S05]  /*2700*/  BSYNC B0 ;  /* 0x0000000000007941 */ /* 0x000fea0003800000 */
.L_x_1090:
        /* <DEDUP_REMOVED lines=49> */
.L_x_1093:
[----:B------:R-:W-:Y:S05]  /*2a20*/  BSYNC B0 ;  /* 0x0000000000007941 */ /* 0x000fea0003800000 */
.L_x_1092:
[----:B------:R-:W-:Y:S01]  /*2a30*/  LDSM.16.M88.4 R48, [R234] ;  /* 0x00000000ea30783b */ /* 0x000fe20000000200 */
[----:B------:R-:W-:Y:S01]  /*2a40*/  R2P PR, R5, 0x6 ;  /* 0x0000000605007804 */ /* 0x000fe20000000000 */
[----:B------:R-:W-:Y:S01]  /*2a50*/  IMAD.MOV.U32 R7, RZ, RZ, 0x10 ;  /* 0x00000010ff077424 */ /* 0x000fe200078e00ff */
[C---:B------:R-:W-:Y:S01]  /*2a60*/  LOP3.LUT P0, RZ, R2.reuse, 0x2, RZ, 0xc0, !PT ;  /* 0x0000000202ff7812 */ /* 0x040fe2000780c0ff */
[----:B------:R-:W5:Y:S01]  /*2a70*/  LDSM.16.M88.4 R36, [R233+0x10000] ;  /* 0x01000000e924783b */ /* 0x000f620000000200 */
[----:B------:R-:W-:Y:S01]  /*2a80*/  VIADD R5, R233, 0x10000 ;  /* 0x00010000e9057836 */ /* 0x000fe20000000000 */
[----:B------:R-:W-:Y:S01]  /*2a90*/  ULDC UR37, c[0x0][0x39c] ;  /* 0x0000e70000257ab9 */ /* 0x000fe20000000800 */
[----:B------:R-:W-:Y:S01]  /*2aa0*/  SEL R7, R7, 0xfffffff0, !P0 ;  /* 0xfffffff007077807 */ /* 0x000fe20004000000 */
[----:B------:R-:W-:Y:S01]  /*2ab0*/  VIADD R231, R233, 0x10020 ;  /* 0x00010020e9e77836 */ /* 0x000fe20000000000 */
[----:B------:R-:W-:Y:S01]  /*2ac0*/  LOP3.LUT P0, RZ, R2, 0x4, RZ, 0xc0, !PT ;  /* 0x0000000402ff7812 */ /* 0x000fe2000780c0ff */
[----:B------:R-:W-:Y:S01]  /*2ad0*/  IMAD.MOV.U32 R2, RZ, RZ, 0x40 ;  /* 0x00000040ff027424 */ /* 0x000fe200078e00ff */
[----:B------:R-:W4:Y:S01]  /*2ae0*/  LDSM.16.M88.4 R52, [R233+0x10800] ;  /* 0x01080000e934783b */ /* 0x000f220000000200 */
[----:B------:R-:W-:Y:S01]  /*2af0*/  IMAD R232, R7, 0x2, R234 ;  /* 0x0000000207e87824 */ /* 0x000fe200078e02ea */
[----:B------:R-:W-:Y:S01]  /*2b00*/  LEA R15, R15, UR27, 0x4 ;  /* 0x0000001b0f0f7c11 */ /* 0x000fe2000f8e20ff */
[----:B------:R-:W-:Y:S01]  /*2b10*/  @P1 VIADD R231, R5, 0xffffffe0 ;  /* 0xffffffe005e71836 */ /* 0x000fe20000000000 */
[----:B------:R-:W-:Y:S01]  /*2b20*/  SEL R2, R2, 0xffffffc0, !P2 ;  /* 0xffffffc002027807 */ /* 0x000fe20005000000 */
[----:B------:R-:W-:Y:S01]  /*2b30*/  IMAD.MOV.U32 R5, RZ, RZ, 0x20 ;  /* 0x00000020ff057424 */ /* 0x000fe200078e00ff */
[----:B------:R-:W-:Y:S01]  /*2b40*/  LDSM.16.M88.4 R24, [R232] ;  /* 0x00000000e818783b */ /* 0x000fe20000000200 */
[----:B------:R-:W-:Y:S01]  /*2b50*/  UISETP.GE.AND UP0, UPT, UR22, 0x2, UPT ;  /* 0x000000021600788c */ /* 0x000fe2000bf06270 */
[----:B------:R-:W-:-:S02]  /*2b60*/  VIADD R223, R231, 0x800 ;  /* 0x00000800e7df7836 */ /* 0x000fc40000000000 */
[----:B------:R-:W4:Y:S01]  /*2b70*/  LDSM.16.M88.4 R32, [R231] ;  /* 0x00000000e720783b */ /* 0x000f220000000200 */
[----:B------:R-:W-:Y:S01]  /*2b80*/  SEL R5, R5, 0xffffffe0, !P0 ;  /* 0xffffffe005057807 */ /* 0x000fe20004000000 */
[----:B------:R-:W-:Y:S02]  /*2b90*/  IMAD.IADD R227, R233, 0x1, R2 ;  /* 0x00000001e9e37824 */ /* 0x000fe400078e0202 */
[----:B------:R-:W4:Y:S01]  /*2ba0*/  LDSM.16.M88.4 R80, [R233+0x11000] ;  /* 0x01100000e950783b */ /* 0x000f220000000200 */
[----:B------:R-:W-:Y:S02]  /*2bb0*/  IMAD.IADD R220, R2, 0x1, R231 ;  /* 0x0000000102dc7824 */ /* 0x000fe400078e02e7 */
[C---:B------:R-:W-:Y:S01]  /*2bc0*/  IMAD R230, R5.reuse, 0x2, R234 ;  /* 0x0000000205e67824 */ /* 0x040fe200078e02ea */
[----:B------:R-:W-:Y:S01]  /*2bd0*/  LDSM.16.M88.4 R68, [R227+0x10000] ;  /* 0x01000000e344783b */ /* 0x000fe20000000200 */
[----:B------:R-:W-:Y:S02]  /*2be0*/  IMAD R229, R5, 0x2, R232 ;  /* 0x0000000205e57824 */ /* 0x000fe400078e02e8 */
[C---:B------:R-:W-:Y:S01]  /*2bf0*/  VIADD R222, R231.reuse, 0x1000 ;  /* 0x00001000e7de7836 */ /* 0x040fe20000000000 */
[----:B------:R-:W4:Y:S01]  /*2c00*/  LDSM.16.M88.4 R92, [R230] ;  /* 0x00000000e65c783b */ /* 0x000f220000000200 */
[----:B------:R-:W-:-:S02]  /*2c10*/  VIADD R221, R231, 0x1800 ;  /* 0x00001800e7dd7836 */ /* 0x000fc40000000000 */
[C---:B------:R-:W-:Y:S01]  /*2c20*/  VIADD R219, R231.reuse, 0x2000 ;  /* 0x00002000e7db7836 */ /* 0x040fe20000000000 */
[----:B-1-3--:R-:W1:Y:S01]  /*2c30*/  LDSM.16.M88.4 R20, [R233+0x11800] ;  /* 0x01180000e914783b */ /* 0x00ae620000000200 */
[C---:B------:R-:W-:Y:S02]  /*2c40*/  VIADD R218, R231.reuse, 0x2800 ;  /* 0x00002800e7da7836 */ /* 0x040fe40000000000 */
[C---:B------:R-:W-:Y:S01]  /*2c50*/  VIADD R217, R231.reuse, 0x3000 ;  /* 0x00003000e7d97836 */ /* 0x040fe20000000000 */
[----:B------:R-:W3:Y:S01]  /*2c60*/  LDSM.16.M88.4 R72, [R231+0x800] ;  /* 0x00080000e748783b */ /* 0x000ee20000000200 */
[C---:B------:R-:W-:Y:S01]  /*2c70*/  VIADD R216, R231.reuse, 0x3800 ;  /* 0x00003800e7d87836 */ /* 0x040fe20000000000 */
[----:B-----5:R-:W-:Y:S02]  /*2c80*/  HMMA.16816.F32.BF16 R28, R48, R36, RZ ;  /* 0x00000024301c723c */ /* 0x020fe400000418ff */
[----:B--2---:R-:W-:Y:S01]  /*2c90*/  LDSM.16.M88.4 R16, [R229] ;  /* 0x00000000e510783b */ /* 0x004fe20000000200 */
[----:B------:R-:W-:-:S02]  /*2ca0*/  VIADD R215, R231, 0x4000 ;  /* 0x00004000e7d77836 */ /* 0x000fc40000000000 */
[C---:B------:R-:W-:Y:S01]  /*2cb0*/  VIADD R214, R231.reuse, 0x4800 ;  /* 0x00004800e7d67836 */ /* 0x040fe20000000000 */
[----:B------:R-:W2:Y:S01]  /*2cc0*/  LDSM.16.M88.4 R96, [R220] ;  /* 0x00000000dc60783b */ /* 0x000ea20000000200 */
[C---:B------:R-:W-:Y:S01]  /*2cd0*/  HMMA.16816.F32.BF16 R36, R48.reuse, R38, RZ ;  /* 0x000000263024723c */ /* 0x040fe200000418ff */
[C---:B------:R-:W-:Y:S02]  /*2ce0*/  VIADD R213, R231.reuse, 0x5000 ;  /* 0x00005000e7d57836 */ /* 0x040fe40000000000 */
[----:B------:R-:W5:Y:S01]  /*2cf0*/  LDSM.16.M88.4 R60, [R231+0x1000] ;  /* 0x00100000e73c783b */ /* 0x000f620000000200 */
[C---:B------:R-:W-:Y:S02]  /*2d00*/  VIADD R212, R231.reuse, 0x5800 ;  /* 0x00005800e7d47836 */ /* 0x040fe40000000000 */
[----:B----4-:R-:W-:Y:S01]  /*2d10*/  HMMA.16816.F32.BF16 R44, R48, R52, RZ ;  /* 0x00000034302c723c */ /* 0x010fe200000418ff */
[----:B------:R-:W4:Y:S01]  /*2d20*/  LDSM.16.M88.4 R56, [R231+0x1800] ;  /* 0x00180000e738783b */ /* 0x000f220000000200 */
[----:B------:R-:W-:-:S02]  /*2d30*/  VIADD R211, R231, 0x6000 ;  /* 0x00006000e7d37836 */ /* 0x000fc40000000000 */
[C---:B------:R-:W-:Y:S01]  /*2d40*/  VIADD R210, R231.reuse, 0x6800 ;  /* 0x00006800e7d27836 */ /* 0x040fe20000000000 */
[----:B------:R-:W4:Y:S01]  /*2d50*/  LDSM.16.M88.4 R100, [R227+0x10800] ;  /* 0x01080000e364783b */ /* 0x000f220000000200 */
[----:B------:R-:W-:Y:S01]  /*2d60*/  HMMA.16816.F32.BF16 R52, R48, R54, RZ ;  /* 0x000000363034723c */ /* 0x000fe200000418ff */
[C---:B------:R-:W-:Y:S02]  /*2d70*/  VIADD R209, R231.reuse, 0x7000 ;  /* 0x00007000e7d17836 */ /* 0x040fe40000000000 */
[----:B------:R-:W-:Y:S01]  /*2d80*/  LDSM.16.M88.4 R84, [R233+0x12000] ;  /* 0x01200000e954783b */ /* 0x000fe20000000200 */
[----:B------:R-:W-:Y:S02]  /*2d90*/  VIADD R208, R231, 0x7800 ;  /* 0x00007800e7d07836 */ /* 0x000fe40000000000 */
        /* <DEDUP_REMOVED lines=9> */
[----:B------:R-:W-:Y:S03]  /*2e30*/  LDSM.16.M88.4 R112, [R231+0x5800] ;  /* 0x00580000e770783b */ /* 0x000fe60000000200 */
[----:B------:R-:W-:Y:S01]  /*2e40*/  HMMA.16816.F32.BF16 R28, R92, R68, R28 ;  /* 0x000000445c1c723c */ /* 0x000fe2000004181c */
[----:B------:R-:W0:Y:S05]  /*2e50*/  LDGDEPBAR ;  /* 0x00000000000079af */ /* 0x000e2a0000000000 */
[----:B-1----:R-:W-:Y:S06]  /*2e60*/  HMMA.16816.F32.BF16 R76, R48, R20, RZ ;  /* 0x00000014304c723c */ /* 0x002fec00000418ff */
[----:B------:R-:W-:Y:S01]  /*2e70*/  HMMA.16816.F32.BF16 R36, R92, R70, R36 ;  /* 0x000000465c24723c */ /* 0x000fe20000041824 */
[----:B------:R-:W-:Y:S05]  /*2e80*/  LDSM.16.M88.4 R68, [R220+0x1000] ;  /* 0x00100000dc44783b */ /* 0x000fea0000000200 */
[----:B------:R-:W-:Y:S01]  /*2e90*/  HMMA.16816.F32.BF16 R48, R48, R22, RZ ;  /* 0x000000163030723c */ /* 0x000fe200000418ff */
[----:B------:R-:W1:Y:S05]  /*2ea0*/  LDSM.16.M88.4 R20, [R234+0x4000] ;  /* 0x00400000ea14783b */ /* 0x000e6a0000000200 */
[C---:B---3--:R-:W-:Y:S06]  /*2eb0*/  HMMA.16816.F32.BF16 R44, R24.reuse, R72, R44 ;  /* 0x00000048182c723c */ /* 0x048fec000004182c */
[----:B------:R-:W-:Y:S01]  /*2ec0*/  HMMA.16816.F32.BF16 R52, R24, R74, R52 ;  /* 0x0000004a1834723c */ /* 0x000fe20000041834 */
[----:B------:R-:W-:Y:S05]  /*2ed0*/  LDSM.16.M88.4 R72, [R233+0x12800] ;  /* 0x01280000e948783b */ /* 0x000fea0000000200 */
[----:B--2---:R-:W-:Y:S06]  /*2ee0*/  HMMA.16816.F32.BF16 R28, R16, R96, R28 ;  /* 0x00000060101c723c */ /* 0x004fec000004181c */
[C---:B-----5:R-:W-:Y:S06]  /*2ef0*/  HMMA.16816.F32.BF16 R64, R24.reuse, R60, R64 ;  /* 0x0000003c1840723c */ /* 0x060fec0000041840 */
[C---:B------:R-:W-:Y:S01]  /*2f00*/  HMMA.16816.F32.BF16 R80, R24.reuse, R62, R80 ;  /* 0x0000003e1850723c */ /* 0x040fe20000041850 */
[----:B------:R-:W-:Y:S05]  /*2f10*/  LDSM.16.M88.4 R60, [R220+0x1800] ;  /* 0x00180000dc3c783b */ /* 0x000fea0000000200 */
[----:B----4-:R-:W-:Y:S06]  /*2f20*/  HMMA.16816.F32.BF16 R76, R24, R56, R76 ;  /* 0x00000038184c723c */ /* 0x010fec000004184c */
[----:B------:R-:W-:Y:S01]  /*2f30*/  HMMA.16816.F32.BF16 R36, R16, R98, R36 ;  /* 0x000000621024723c */ /* 0x000fe20000041824 */
[----:B------:R-:W-:Y:S05]  /*2f40*/  LDSM.16.M88.4 R96, [R227+0x12000] ;  /* 0x01200000e360783b */ /* 0x000fea0000000200 */
[----:B------:R-:W-:Y:S01]  /*2f50*/  HMMA.16816.F32.BF16 R24, R24, R58, R48 ;  /* 0x0000003a1818723c */ /* 0x000fe20000041830 */
[----:B------:R-:W-:Y:S04]  /*2f60*/  LDSM.16.M88.4 R48, [R232+0x4000] ;  /* 0x00400000e830783b */ /* 0x000fe80000000200 */
[----:B------:R-:W2:Y:S01]  /*2f70*/  LDSM.16.M88.4 R56, [R231+0x2000] ;  /* 0x00200000e738783b */ /* 0x000ea20000000200 */
[C---:B------:R-:W-:Y:S06]  /*2f80*/  HMMA.16816.F32.BF16 R44, R92.reuse, R100, R44 ;  /* 0x000000645c2c723c */ /* 0x040fec000004182c */
[----:B------:R-:W-:Y:S01]  /*2f90*/  HMMA.16816.F32.BF16 R52, R92, R102, R52 ;  /* 0x000000665c34723c */ /* 0x000fe20000041834 */
[----:B------:R-:W-:Y:S05]  /*2fa0*/  LDSM.16.M88.4 R100, [R231+0x2800] ;  /* 0x00280000e764783b */ /* 0x000fea0000000200 */
[----:B-1----:R-:W-:Y:S06]  /*2fb0*/  HMMA.16816.F32.BF16 R28, R20, R84, R28 ;  /* 0x00000054141c723c */ /* 0x002fec000004181c */
[C---:B------:R-:W-:Y:S06]  /*2fc0*/  HMMA.16816.F32.BF16 R64, R92.reuse, R40, R64 ;  /* 0x000000285c40723c */ /* 0x040fec0000041840 */
[C---:B------:R-:W-:Y:S01]  /*2fd0*/  HMMA.16816.F32.BF16 R80, R92.reuse, R42, R80 ;  /* 0x0000002a5c50723c */ /* 0x040fe20000041850 */
[----:B------:R-:W-:Y:S05]  /*2fe0*/  LDSM.16.M88.4 R40, [R233+0x13000] ;  /* 0x01300000e928783b */ /* 0x000fea0000000200 */
[----:B------:R-:W-:Y:S06]  /*2ff0*/  HMMA.16816.F32.BF16 R76, R92, R32, R76 ;  /* 0x000000205c4c723c */ /* 0x000fec000004184c */
[----:B------:R-:W-:Y:S01]  /*3000*/  HMMA.16816.F32.BF16 R36, R20, R86, R36 ;  /* 0x000000561424723c */ /* 0x000fe20000041824 */
[----:B------:R-:W-:Y:S05]  /*3010*/  LDSM.16.M88.4 R84, [R227+0x12800] ;  /* 0x01280000e354783b */ /* 0x000fea0000000200 */
[----:B------:R-:W-:Y:S01]  /*3020*/  HMMA.16816.F32.BF16 R92, R92, R34, R24 ;  /* 0x000000225c5c723c */ /* 0x000fe20000041818 */
[----:B------:R-:W1:Y:S04]  /*3030*/  LDSM.16.M88.4 R32, [R230+0x4000] ;  /* 0x00400000e620783b */ /* 0x000e680000000200 */
[----:B------:R-:W3:Y:S01]  /*3040*/  LDSM.16.M88.4 R24, [R233+0x13800] ;  /* 0x01380000e918783b */ /* 0x000ee20000000200 */
[C---:B------:R-:W-:Y:S06]  /*3050*/  HMMA.16816.F32.BF16 R44, R16.reuse, R88, R44 ;  /* 0x00000058102c723c */ /* 0x040fec000004182c */
[----:B------:R-:W-:Y:S01]  /*3060*/  HMMA.16816.F32.BF16 R52, R16, R90, R52 ;  /* 0x0000005a1034723c */ /* 0x000fe20000041834 */
[----:B------:R-:W-:Y:S05]  /*3070*/  LDSM.16.M88.4 R88, [R231+0x3000] ;  /* 0x00300000e758783b */ /* 0x000fea0000000200 */
        /* <DEDUP_REMOVED lines=8> */
[----:B------:R-:W-:Y:S04]  /*3100*/  LDSM.16.M88.4 R16, [R229+0x4000] ;  /* 0x00400000e510783b */ /* 0x000fe80000000200 */
[----:B------:R-:W2:Y:S01]  /*3110*/  LDSM.16.M88.4 R60, [R220+0x2000] ;  /* 0x00200000dc3c783b */ /* 0x000ea20000000200 */
[C---:B------:R-:W-:Y:S06]  /*3120*/  HMMA.16816.F32.BF16 R44, R20.reuse, R72, R44 ;  /* 0x00000048142c723c */ /* 0x040fec000004182c */
[----:B------:R-:W-:Y:S01]  /*3130*/  HMMA.16816.F32.BF16 R52, R20, R74, R52 ;  /* 0x0000004a1434723c */ /* 0x000fe20000041834 */
[----:B------:R-:W-:Y:S05]  /*3140*/  LDSM.16.M88.4 R72, [R220+0x2800] ;  /* 0x00280000dc48783b */ /* 0x000fea0000000200 */
[C---:B-1----:R-:W-:Y:S06]  /*3150*/  HMMA.16816.F32.BF16 R28, R32.reuse, R96, R28 ;  /* 0x00000060201c723c */ /* 0x042fec000004181c */
[----:B------:R-:W-:Y:S01]  /*3160*/  HMMA.16816.F32.BF16 R36, R32, R98, R36 ;  /* 0x000000622024723c */ /* 0x000fe20000041824 */
[----:B------:R-:W-:Y:S05]  /*3170*/  LDSM.16.M88.4 R96, [R232+0x8000] ;  /* 0x00800000e860783b */ /* 0x000fea0000000200 */
[C---:B------:R-:W-:Y:S06]  /*3180*/  HMMA.16816.F32.BF16 R64, R20.reuse, R40, R64 ;  /* 0x000000281440723c */ /* 0x040fec0000041840 */
[C---:B------:R-:W-:Y:S01]  /*3190*/  HMMA.16816.F32.BF16 R80, R20.reuse, R42, R80 ;  /* 0x0000002a1450723c */ /* 0x040fe20000041850 */
[----:B------:R-:W-:Y:S05]  /*31a0*/  LDSM.16.M88.4 R40, [R227+0x13800] ;  /* 0x01380000e328783b */ /* 0x000fea0000000200 */
[C---:B---3--:R-:W-:Y:S06]  /*31b0*/  HMMA.16816.F32.BF16 R76, R20.reuse, R24, R76 ;  /* 0x00000018144c723c */ /* 0x048fec000004184c */
[----:B------:R-:W-:Y:S01]  /*31c0*/  HMMA.16816.F32.BF16 R92, R20, R26, R92 ;  /* 0x0000001a145c723c */ /* 0x000fe2000004185c */
[----:B------:R-:W-:Y:S04]  /*31d0*/  LDSM.16.M88.4 R20, [R234+0x8000] ;  /* 0x00800000ea14783b */ /* 0x000fe80000000200 */
[----:B------:R-:W1:Y:S01]  /*31e0*/  LDSM.16.M88.4 R24, [R233+0x14000] ;  /* 0x01400000e918783b */ /* 0x000e620000000200 */
        /* <DEDUP_REMOVED lines=12> */
[----:B------:R-:W3:Y:S01]  /*32b0*/  LDSM.16.M88.4 R68, [R220+0x3000] ;  /* 0x00300000dc44783b */ /* 0x000ee20000000200 */
        /* <DEDUP_REMOVED lines=9> */
[C---:B------:R-:W-:Y:S06]  /*3350*/  HMMA.16816.F32.BF16 R76, R32.reuse, R40, R76 ;  /* 0x00000028204c723c */ /* 0x040fec000004184c */
[----:B------:R-:W-:Y:S01]  /*3360*/  HMMA.16816.F32.BF16 R92, R32, R42, R92 ;  /* 0x0000002a205c723c */ /* 0x000fe2000004185c */
[----:B------:R-:W1:Y:S04]  /*3370*/  LDSM.16.M88.4 R32, [R227+0x14000] ;  /* 0x01400000e320783b */ /* 0x000e680000000200 */
[----:B------:R-:W4:Y:S01]  /*3380*/  LDSM.16.M88.4 R40, [R233+0x15000] ;  /* 0x01500000e928783b */ /* 0x000f220000000200 */
[C---:B------:R-:W-:Y:S06]  /*3390*/  HMMA.16816.F32.BF16 R44, R16.reuse, R72, R44 ;  /* 0x00000048102c723c */ /* 0x040fec000004182c */
[----:B------:R-:W-:Y:S01]  /*33a0*/  HMMA.16816.F32.BF16 R52, R16, R74, R52 ;  /* 0x0000004a1034723c */ /* 0x000fe20000041834 */
[----:B------:R-:W-:Y:S05]  /*33b0*/  LDSM.16.M88.4 R72, [R229+0x8000] ;  /* 0x00800000e548783b */ /* 0x000fea0000000200 */
[C---:B--2---:R-:W-:Y:S06]  /*33c0*/  HMMA.16816.F32.BF16 R28, R96.reuse, R48, R28 ;  /* 0x00000030601c723c */ /* 0x044fec000004181c */
[----:B------:R-:W-:Y:S01]  /*33d0*/  HMMA.16816.F32.BF16 R36, R96, R50, R36 ;  /* 0x000000326024723c */ /* 0x000fe20000041824 */
[----:B------:R-:W-:Y:S05]  /*33e0*/  LDSM.16.M88.4 R48, [R227+0x14800] ;  /* 0x01480000e330783b */ /* 0x000fea0000000200 */
[C---:B---3--:R-:W-:Y:S06]  /*33f0*/  HMMA.16816.F32.BF16 R64, R16.reuse, R68, R64 ;  /* 0x000000441040723c */ /* 0x048fec0000041840 */
[----:B------:R-:W-:Y:S01]  /*3400*/  HMMA.16816.F32.BF16 R80, R16, R70, R80 ;  /* 0x000000461050723c */ /* 0x000fe20000041850 */
[----:B------:R-:W2:Y:S05]  /*3410*/  LDSM.16.M88.4 R68, [R220+0x4000] ;  /* 0x00400000dc44783b */ /* 0x000eaa0000000200 */
[C---:B------:R-:W-:Y:S06]  /*3420*/  HMMA.16816.F32.BF16 R44, R20.reuse, R60, R44 ;  /* 0x0000003c142c723c */ /* 0x040fec000004182c */
[----:B------:R-:W-:Y:S01]  /*3430*/  HMMA.16816.F32.BF16 R52, R20, R62, R52 ;  /* 0x0000003e1434723c */ /* 0x000fe20000041834 */
[----:B------:R-:W-:Y:S05]  /*3440*/  LDSM.16.M88.4 R60, [R234+0xc000] ;  /* 0x00c00000ea3c783b */ /* 0x000fea0000000200 */
[C---:B-1----:R-:W-:Y:S06]  /*3450*/  HMMA.16816.F32.BF16 R28, R88.reuse, R32, R28 ;  /* 0x00000020581c723c */ /* 0x042fec000004181c */
[----:B------:R-:W-:Y:S01]  /*3460*/  HMMA.16816.F32.BF16 R36, R88, R34, R36 ;  /* 0x000000225824723c */ /* 0x000fe20000041824 */
[----:B------:R-:W1:Y:S05]  /*3470*/  LDSM.16.M88.4 R32, [R231+0x5000] ;  /* 0x00500000e720783b */ /* 0x000e6a0000000200 */
[C---:B------:R-:W-:Y:S06]  /*3480*/  HMMA.16816.F32.BF16 R76, R16.reuse, R56, R76 ;  /* 0x00000038104c723c */ /* 0x040fec000004184c */
[----:B------:R-:W-:Y:S01]  /*3490*/  HMMA.16816.F32.BF16 R92, R16, R58, R92 ;  /* 0x0000003a105c723c */ /* 0x000fe2000004185c */
[----:B------:R-:W3:Y:S04]  /*34a0*/  LDSM.16.M88.4 R16, [R233+0x16000] ;  /* 0x01600000e910783b */ /* 0x000ee80000000200 */
[----:B------:R-:W5:Y:S01]  /*34b0*/  LDSM.16.M88.4 R56, [R220+0x4800] ;  /* 0x00480000dc38783b */ /* 0x000f620000000200 */
[----:B----4-:R-:W-:Y:S06]  /*34c0*/  HMMA.16816.F32.BF16 R64, R20, R40, R64 ;  /* 0x000000281440723c */ /* 0x010fec0000041840 */
[C---:B------:R-:W-:Y:S06]  /*34d0*/  HMMA.16816.F32.BF16 R44, R96.reuse, R24, R44 ;  /* 0x00000018602c723c */ /* 0x040fec000004182c */
[----:B------:R-:W-:Y:S01]  /*34e0*/  HMMA.16816.F32.BF16 R52, R96, R26, R52 ;  /* 0x0000001a6034723c */ /* 0x000fe20000041834 */
[----:B------:R-:W-:Y:S05]  /*34f0*/  LDSM.16.M88.4 R24, [R232+0xc000] ;  /* 0x00c00000e818783b */ /* 0x000fea0000000200 */
[C---:B--2---:R-:W-:Y:S06]  /*3500*/  HMMA.16816.F32.BF16 R28, R72.reuse, R68, R28 ;  /* 0x00000044481c723c */ /* 0x044fec000004181c */
[----:B------:R-:W-:Y:S01]  /*3510*/  HMMA.16816.F32.BF16 R36, R72, R70, R36 ;  /* 0x000000464824723c */ /* 0x000fe20000041824 */
[----:B------:R-:W-:Y:S05]  /*3520*/  LDSM.16.M88.4 R68, [R220+0x5000] ;  /* 0x00500000dc44783b */ /* 0x000fea0000000200 */
[----:B------:R-:W-:Y:S01]  /*3530*/  HMMA.16816.F32.BF16 R80, R20, R42, R80 ;  /* 0x0000002a1450723c */ /* 0x000fe20000041850 */
[----:B------:R-:W2:Y:S05]  /*3540*/  LDSM.16.M88.4 R40, [R231+0x6000] ;  /* 0x00600000e728783b */ /* 0x000eaa0000000200 */
[----:B-1----:R-:W-:Y:S06]  /*3550*/  HMMA.16816.F32.BF16 R64, R96, R32, R64 ;  /* 0x000000206040723c */ /* 0x002fec0000041840 */
[----:B------:R-:W-:Y:S06]  /*3560*/  HMMA.16816.F32.BF16 R44, R88, R48, R44 ;  /* 0x00000030582c723c */ /* 0x000fec000004182c */
[----:B---3--:R-:W-:Y:S06]  /*3570*/  HMMA.16816.F32.BF16 R28, R60, R16, R28 ;  /* 0x000000103c1c723c */ /* 0x008fec000004181c */
[----:B------:R-:W-:Y:S01]  /*3580*/  HMMA.16816.F32.BF16 R52, R88, R50, R52 ;  /* 0x000000325834723c */ /* 0x000fe20000041834 */
[----:B------:R-:W-:Y:S05]  /*3590*/  LDSM.16.M88.4 R48, [R231+0x6800] ;  /* 0x00680000e730783b */ /* 0x000fea0000000200 */
[----:B------:R-:W-:Y:S01]  /*35a0*/  HMMA.16816.F32.BF16 R36, R60, R18, R36 ;  /* 0x000000123c24723c */ /* 0x000fe20000041824 */
[----:B------:R-:W-:Y:S05]  /*35b0*/  LDSM.16.M88.4 R16, [R229+0xc000] ;  /* 0x00c00000e510783b */ /* 0x000fea0000000200 */
[C---:B------:R-:W-:Y:S06]  /*35c0*/  HMMA.16816.F32.BF16 R76, R20.reuse, R84, R76 ;  /* 0x00000054144c723c */ /* 0x040fec000004184c */
[----:B------:R-:W-:Y:S01]  /*35d0*/  HMMA.16816.F32.BF16 R92, R20, R86, R92 ;  /* 0x00000056145c723c */ /* 0x000fe2000004185c */
[----:B------:R-:W1:Y:S04]  /*35e0*/  LDSM.16.M88.4 R20, [R230+0xc000] ;  /* 0x00c00000e614783b */ /* 0x000e680000000200 */
[----:B------:R-:W-:Y:S01]  /*35f0*/  LDSM.16.M88.4 R84, [R227+0x15800] ;  /* 0x01580000e354783b */ /* 0x000fe20000000200 */
[----:B------:R-:W-:Y:S06]  /*3600*/  HMMA.16816.F32.BF16 R64, R88, R108, R64 ;  /* 0x0000006c5840723c */ /* 0x000fec0000041840 */
[----:B-----5:R-:W-:Y:S06]  /*3610*/  HMMA.16816.F32.BF16 R44, R72, R56, R44 ;  /* 0x00000038482c723c */ /* 0x020fec000004182c */
[----:B--2---:R-:W-:Y:S06]  /*3620*/  HMMA.16816.F32.BF16 R28, R24, R40, R28 ;  /* 0x00000028181c723c */ /* 0x004fec000004181c */
[----:B------:R-:W-:Y:S01]  /*3630*/  HMMA.16816.F32.BF16 R52, R72, R58, R52 ;  /* 0x0000003a4834723c */ /* 0x000fe20000041834 */
[----:B------:R-:W2:Y:S05]  /*3640*/  LDSM.16.M88.4 R56, [R233+0x17000] ;  /* 0x01700000e938783b */ /* 0x000eaa0000000200 */
[----:B------:R-:W-:Y:S01]  /*3650*/  HMMA.16816.F32.BF16 R36, R24, R42, R36 ;  /* 0x0000002a1824723c */ /* 0x000fe20000041824 */
[----:B------:R-:W-:Y:S05]  /*3660*/  LDSM.16.M88.4 R40, [R227+0x16800] ;  /* 0x01680000e328783b */ /* 0x000fea0000000200 */
[----:B------:R-:W-:Y:S01]  /*3670*/  HMMA.16816.F32.BF16 R80, R96, R34, R80 ;  /* 0x000000226050723c */ /* 0x000fe20000041850 */
[----:B------:R-:W3:Y:S05]  /*3680*/  LDSM.16.M88.4 R32, [R220+0x6000] ;  /* 0x00600000dc20783b */ /* 0x000eea0000000200 */
[----:B------:R-:W-:Y:S06]  /*3690*/  HMMA.16816.F32.BF16 R64, R72, R68, R64 ;  /* 0x000000444840723c */ /* 0x000fec0000041840 */
[----:B------:R-:W-:Y:S06]  /*36a0*/  HMMA.16816.F32.BF16 R44, R60, R104, R44 ;  /* 0x000000683c2c723c */ /* 0x000fec000004182c */
[----:B-1----:R-:W-:Y:S06]  /*36b0*/  HMMA.16816.F32.BF16 R28, R20, R100, R28 ;  /* 0x00000064141c723c */ /* 0x002fec000004181c */
[----:B------:R-:W-:Y:S06]  /*36c0*/  HMMA.16816.F32.BF16 R52, R60, R106, R52 ;  /* 0x0000006a3c34723c */ /* 0x000fec0000041834 */
[C---:B------:R-:W-:Y:S06]  /*36d0*/  HMMA.16816.F32.BF16 R76, R96.reuse, R112, R76 ;  /* 0x00000070604c723c */ /* 0x040fec000004184c */
[----:B------:R-:W-:Y:S01]  /*36e0*/  HMMA.16816.F32.BF16 R92, R96, R114, R92 ;  /* 0x00000072605c723c */ /* 0x000fe2000004185c */
[----:B------:R-:W1:Y:S05]  /*36f0*/  LDSM.16.M88.4 R96, [R231+0x7000] ;  /* 0x00700000e760783b */ /* 0x000e6a0000000200 */
[----:B------:R-:W-:Y:S06]  /*3700*/  HMMA.16816.F32.BF16 R36, R20, R102, R36 ;  /* 0x000000661424723c */ /* 0x000fec0000041824 */
[----:B------:R-:W-:Y:S06]  /*3710*/  HMMA.16816.F32.BF16 R80, R88, R110, R80 ;  /* 0x0000006e5850723c */ /* 0x000fec0000041850 */
[----:B--2---:R-:W-:Y:S06]  /*3720*/  HMMA.16816.F32.BF16 R64, R60, R56, R64 ;  /* 0x000000383c40723c */ /* 0x004fec0000041840 */
[----:B------:R-:W-:Y:S06]  /*3730*/  HMMA.16816.F32.BF16 R44, R24, R48, R44 ;  /* 0x00000030182c723c */ /* 0x000fec000004182c */
[----:B---3--:R-:W-:Y:S06]  /*3740*/  HMMA.16816.F32.BF16 R28, R16, R32, R28 ;  /* 0x00000020101c723c */ /* 0x008fec000004181c */
[----:B------:R-:W-:Y:S01]  /*3750*/  HMMA.16816.F32.BF16 R52, R24, R50, R52 ;  /* 0x000000321834723c */ /* 0x000fe20000041834 */
[----:B------:R-:W2:Y:S05]  /*3760*/  LDSM.16.M88.4 R48, [R220+0x5800] ;  /* 0x00580000dc30783b */ /* 0x000eaa0000000200 */
[----:B------:R-:W-:Y:S01]  /*3770*/  HMMA.16816.F32.BF16 R36, R16, R34, R36 ;  /* 0x000000221024723c */ /* 0x000fe20000041824 */
[----:B------:R-:W3:Y:S05]  /*3780*/  LDSM.16.M88.4 R32, [R227+0x17000] ;  /* 0x01700000e320783b */ /* 0x000eea0000000200 */
[C---:B------:R-:W-:Y:S06]  /*3790*/  HMMA.16816.F32.BF16 R76, R88.reuse, R84, R76 ;  /* 0x00000054584c723c */ /* 0x040fec000004184c */
[----:B------:R-:W-:Y:S01]  /*37a0*/  HMMA.16816.F32.BF16 R92, R88, R86, R92 ;  /* 0x00000056585c723c */ /* 0x000fe2000004185c */
[----:B------:R-:W4:Y:S01]  /*37b0*/  LDSM.16.M88.4 R84, [R220+0x6800] ;  /* 0x00680000dc54783b */ /* 0x000f220000000200 */
[----:B------:R-:W-:Y:S01]  /*37c0*/  FMUL.FTZ R56, R28, UR37 ;  /* 0x000000251c387c20 */ /* 0x000fe20008410000 */
[----:B------:R-:W-:Y:S01]  /*37d0*/  FMUL.FTZ R68, R29, UR37 ;  /* 0x000000251d447c20 */ /* 0x000fe20008410000 */
[----:B------:R-:W-:Y:S01]  /*37e0*/  FMUL.FTZ R57, R30, UR37 ;  /* 0x000000251e397c20 */ /* 0x000fe20008410000 */
[----:B------:R-:W-:Y:S01]  /*37f0*/  FMUL.FTZ R69, R31, UR37 ;  /* 0x000000251f457c20 */ /* 0x000fe20008410000 */
[----:B------:R-:W-:Y:S01]  /*3800*/  HMMA.16816.F32.BF16 R80, R72, R70, R80 ;  /* 0x000000464850723c */ /* 0x000fe20000041850 */
[----:B------:R-:W5:Y:S01]  /*3810*/  LDSM.16.M88.4 R28, [R233+0x17800] ;  /* 0x01780000e91c783b */ /* 0x000f620000000200 */
[----:B------:R-:W-:Y:S04]  /*3820*/  MUFU.TANH R56, R56 ;  /* 0x0000003800387308 */ /* 0x000fe80000002400 */
[----:B-1----:R-:W-:Y:S01]  /*3830*/  HMMA.16816.F32.BF16 R64, R24, R96, R64 ;  /* 0x000000601840723c */ /* 0x002fe20000041840 */
[----:B------:R-:W-:-:S03]  /*3840*/  FMUL.FTZ R36, R36, UR37 ;  /* 0x0000002524247c20 */ /* 0x000fc60008410000 */
[----:B------:R-:W1:Y:S02]  /*3850*/  MUFU.TANH R69, R69 ;  /* 0x0000004500457308 */ /* 0x000e640000002400 */
[----:B------:R-:W-:Y:S06]  /*3860*/  HMMA.16816.F32.BF16 R44, R20, R40, R44 ;  /* 0x00000028142c723c */ /* 0x000fec000004182c */
[----:B--2---:R-:W-:Y:S01]  /*3870*/  HMMA.16816.F32.BF16 R76, R72, R48, R76 ;  /* 0x00000030484c723c */ /* 0x004fe2000004184c */
[----:B------:R2:W1:Y:S05]  /*3880*/  MUFU.TANH R70, R36 ;  /* 0x0000002400467308 */ /* 0x00046a0000002400 */
[----:B------:R-:W-:Y:S01]  /*3890*/  HMMA.16816.F32.BF16 R80, R60, R58, R80 ;  /* 0x0000003a3c50723c */ /* 0x000fe20000041850 */
[----:B------:R-:W-:-:S02]  /*38a0*/  FMUL.FTZ R48, R38, UR37 ;  /* 0x0000002526307c20 */ /* 0x000fc40008410000 */
[----:B------:R-:W-:Y:S03]  /*38b0*/  MUFU.TANH R68, R68 ;  /* 0x0000004400447308 */ /* 0x000fe60000002400 */
[----:B---3--:R-:W-:Y:S01]  /*38c0*/  HMMA.16816.F32.BF16 R64, R20, R32, R64 ;  /* 0x000000201440723c */ /* 0x008fe20000041840 */
[----:B------:R-:W-:-:S04]  /*38d0*/  FMUL.FTZ R58, R37, UR37 ;  /* 0x00000025253a7c20 */ /* 0x000fc80008410000 */
[----:B------:R-:W3:Y:S01]  /*38e0*/  MUFU.TANH R48, R48 ;  /* 0x0000003000307308 */ /* 0x000ee20000002400 */
[----:B----4-:R-:W-:Y:S01]  /*38f0*/  HMMA.16816.F32.BF16 R44, R16, R84, R44 ;  /* 0x00000054102c723c */ /* 0x010fe2000004182c */
[----:B------:R-:W-:Y:S02]  /*3900*/  FMUL.FTZ R32, R39, UR37 ;  /* 0x0000002527207c20 */ /* 0x000fe40008410000 */
[----:B--2---:R-:W2:Y:S03]  /*3910*/  LDSM.16.M88.4 R36, [R231+0x7800] ;  /* 0x00780000e724783b */ /* 0x004ea60000000200 */
[----:B------:R-:W-:Y:S01]  /*3920*/  HMMA.16816.F32.BF16 R92, R72, R50, R92 ;  /* 0x00000032485c723c */ /* 0x000fe2000004185c */
[----:B------:R-:W4:Y:S05]  /*3930*/  MUFU.TANH R58, R58 ;  /* 0x0000003a003a7308 */ /* 0x000f2a0000002400 */
[----:B-----5:R-:W-:Y:S03]  /*3940*/  HMMA.16816.F32.BF16 R76, R60, R28, R76 ;  /* 0x0000001c3c4c723c */ /* 0x020fe6000004184c */
[----:B------:R-:W5:Y:S03]  /*3950*/  MUFU.TANH R32, R32 ;  /* 0x0000002000207308 */ /* 0x000f660000002400 */
[----:B------:R-:W-:Y:S01]  /*3960*/  HMMA.16816.F32.BF16 R52, R20, R42, R52 ;  /* 0x0000002a1434723c */ /* 0x000fe20000041834 */
[----:B------:R-:W-:Y:S01]  /*3970*/  LOP3.LUT R29, R6, 0xffffffe0, RZ, 0xc0, !PT ;  /* 0xffffffe0061d7812 */ /* 0x000fe200078ec0ff */
[----:B------:R-:W1:Y:S03]  /*3980*/  LDSM.16.M88.4 R40, [R220+0x7000] ;  /* 0x00700000dc28783b */ /* 0x000e660000000200 */
[----:B------:R-:W-:Y:S01]  /*3990*/  MUFU.TANH R57, R57 ;  /* 0x0000003900397308 */ /* 0x000fe20000002400 */
[----:B------:R-:W-:Y:S01]  /*39a0*/  FMUL.FTZ R33, R44, UR37 ;  /* 0x000000252c217c20 */ /* 0x000fe20008410000 */
[----:B------:R-:W-:Y:S01]  /*39b0*/  FMUL.FTZ R49, R45, UR37 ;  /* 0x000000252d317c20 */ /* 0x000fe20008410000 */
[----:B------:R-:W-:Y:S01]  /*39c0*/  FMUL.FTZ R59, R46, UR37 ;  /* 0x000000252e3b7c20 */ /* 0x000fe20008410000 */
[----:B------:R-:W-:Y:S01]  /*39d0*/  FMUL.FTZ R50, R47, UR37 ;  /* 0x000000252f327c20 */ /* 0x000fe20008410000 */
[----:B------:R-:W-:Y:S01]  /*39e0*/  HMMA.16816.F32.BF16 R80, R24, R98, R80 ;  /* 0x000000621850723c */ /* 0x000fe20000041850 */
[----:B------:R-:W3:Y:S01]  /*39f0*/  LDSM.16.M88.4 R44, [R227+0x17800] ;  /* 0x01780000e32c783b */ /* 0x000ee20000000200 */
[----:B------:R-:W-:Y:S01]  /*3a00*/  IMAD.IADD R2, R4, 0x1, -R29 ;  /* 0x0000000104027824 */ /* 0x000fe200078e0a1d */
[----:B------:R-:W5:Y:S03]  /*3a10*/  MUFU.TANH R33, R33 ;  /* 0x0000002100217308 */ /* 0x000f660000002400 */
[----:B------:R-:W-:Y:S01]  /*3a20*/  HMMA.16816.F32.BF16 R92, R60, R30, R92 ;  /* 0x0000001e3c5c723c */ /* 0x000fe2000004185c */
[----:B------:R-:W-:-:S04]  /*3a30*/  SHF.R.S32.HI R29, RZ, 0x1f, R2 ;  /* 0x0000001fff1d7819 */ /* 0x000fc80000011402 */
[----:B------:R-:W-:Y:S01]  /*3a40*/  LEA.HI R2, R29, R2, RZ, 0x2 ;  /* 0x000000021d027211 */ /* 0x000fe200078f10ff */
[----:B------:R-:W5:Y:S01]  /*3a50*/  MUFU.TANH R59, R59 ;  /* 0x0000003b003b7308 */ /* 0x000f620000002400 */
[----:B------:R-:W4:Y:S01]  /*3a60*/  LDSM.16.M88.4 R28, [R220+0x7800] ;  /* 0x00780000dc1c783b */ /* 0x000f220000000200 */
[----:B------:R-:W-:Y:S01]  /*3a70*/  HMMA.16816.F32.BF16 R52, R16, R86, R52 ;  /* 0x000000561034723c */ /* 0x000fe20000041834 */
[----:B------:R-:W-:Y:S01]  /*3a80*/  SHF.R.S32.HI R2, RZ, 0x2, R2 ;  /* 0x00000002ff027819 */ /* 0x000fe20000011402 */
[----:B------:R-:W-:-:S04]  /*3a90*/  DEPBAR.LE SB0, 0x0 ;  /* 0x000080000000791a */ /* 0x000fc80000000000 */
[----:B--2---:R-:W-:Y:S01]  /*3aa0*/  HMMA.16816.F32.BF16 R76, R24, R36, R76 ;  /* 0x00000024184c723c */ /* 0x004fe2000004184c */
[----:B------:R-:W-:Y:S01]  /*3ab0*/  IADD3 R2, R15, 0x1, R2 ;  /* 0x000000010f027810 */ /* 0x000fe20007ffe002 */
[----:B------:R-:W-:Y:S01]  /*3ac0*/  IMAD.SHL.U32 R15, R4, 0x2, RZ ;  /* 0x00000002040f7824 */ /* 0x000fe200078e00ff */
[----:B------:R-:W2:Y:S01]  /*3ad0*/  MUFU.TANH R49, R49 ;  /* 0x0000003100317308 */ /* 0x000ea20000002400 */
[----:B------:R-:W-:Y:S02]  /*3ae0*/  IMAD.U32 R4, RZ, RZ, UR20 ;  /* 0x00000014ff047e24 */ /* 0x000fe4000f8e00ff */
[----:B------:R-:W-:Y:S01]  /*3af0*/  HMMA.16816.F32.BF16 R80, R20, R34, R80 ;  /* 0x000000221450723c */ /* 0x000fe20000041850 */
[----:B------:R-:W-:-:S04]  /*3b00*/  LOP3.LUT R15, R15, 0x6, RZ, 0xc0, !PT ;  /* 0x000000060f0f7812 */ /* 0x000fc800078ec0ff */
[----:B------:R-:W-:Y:S01]  /*3b10*/  MUFU.TANH R50, R50 ;  /* 0x0000003200327308 */ /* 0x000fe20000002400 */
[----:B------:R-:W-:Y:S01]  /*3b20*/  HMMA.16816.F32.BF16 R92, R24, R38, R92 ;  /* 0x00000026185c723c */ /* 0x000fe2000004185c */
[----:B------:R-:W-:-:S05]  /*3b30*/  IMAD R37, R4, 0x40, R15 ;  /* 0x0000004004257824 */ /* 0x000fca00078e020f */
[----:B-1----:R-:W-:Y:S01]  /*3b40*/  HMMA.16816.F32.BF16 R64, R16, R40, R64 ;  /* 0x000000281040723c */ /* 0x002fe20000041840 */
[----:B------:R-:W-:Y:S01]  /*3b50*/  FMUL.FTZ R36, R55, UR37 ;  /* 0x0000002537247c20 */ /* 0x000fe20008410000 */
[----:B------:R-:W-:Y:S01]  /*3b60*/  FMUL.FTZ R35, R54, UR37 ;  /* 0x0000002536237c20 */ /* 0x000fe20008410000 */
[----:B------:R-:W-:Y:S02]  /*3b70*/  VIADD R25, R37, 0x11 ;  /* 0x0000001125197836 */ /* 0x000fe40000000000 */
[----:B------:R-:W-:Y:S01]  /*3b80*/  FMUL.FTZ R34, R53, UR37 ;  /* 0x0000002535227c20 */ /* 0x000fe20008410000 */
[----:B------:R-:W-:Y:S01]  /*3b90*/  VIADD R27, R37, 0x10 ;  /* 0x00000010251b7836 */ /* 0x000fe20000000000 */
[----:B---3--:R-:W-:Y:S01]  /*3ba0*/  HMMA.16816.F32.BF16 R76, R20, R44, R76 ;  /* 0x0000002c144c723c */ /* 0x008fe2000004184c */
[----:B------:R-:W-:Y:S02]  /*3bb0*/  IMAD.U32 R41, RZ, RZ, UR29 ;  /* 0x0000001dff297e24 */ /* 0x000fe4000f8e00ff */
[----:B------:R-:W-:Y:S01]  /*3bc0*/  FMUL.FTZ R40, R52, UR37 ;  /* 0x0000002534287c20 */ /* 0x000fe20008410000 */
[----:B------:R-:W1:Y:S02]  /*3bd0*/  MUFU.TANH R36, R36 ;  /* 0x0000002400247308 */ /* 0x000e640000002400 */
[----:B------:R-:W-:Y:S01]  /*3be0*/  IADD3 R2, R41, -UR18, R2 ;  /* 0x8000001229027c10 */ /* 0x000fe2000fffe002 */
[----:B------:R-:W-:Y:S04]  /*3bf0*/  HMMA.16816.F32.BF16 R80, R16, R42, R80 ;  /* 0x0000002a1050723c */ /* 0x000fe80000041850 */
[----:B------:R-:W-:Y:S01]  /*3c00*/  VIADD R14, R2, UR23 ;  /* 0x00000017020e7c36 */ /* 0x000fe20008000000 */
[----:B------:R-:W-:Y:S01]  /*3c10*/  MUFU.TANH R35, R35 ;  /* 0x0000002300237308 */ /* 0x000fe20000002400 */
[----:B------:R-:W-:Y:S01]  /*3c20*/  HMMA.16816.F32.BF16 R92, R20, R46, R92 ;  /* 0x0000002e145c723c */ /* 0x000fe2000004185c */
[C---:B------:R-:W-:Y:S01]  /*3c30*/  VIADD R43, R37.reuse, 0x1 ;  /* 0x00000001252b7836 */ /* 0x040fe20000000000 */
[----:B------:R-:W-:Y:S01]  /*3c40*/  UMOV UR23, UR20 ;  /* 0x0000001400177c82 */ /* 0x000fe20008000000 */
[C---:B------:R-:W-:Y:S01]  /*3c50*/  VIADDMNMX R2, R14.reuse, 0x8, R41, PT ;  /* 0x000000080e027846 */ /* 0x040fe20003800129 */
[----:B------:R-:W-:Y:S01]  /*3c60*/  VIADD R41, R37, 0x8 ;  /* 0x0000000825297836 */ /* 0x000fe20000000000 */
[----:B------:R-:W-:Y:S01]  /*3c70*/  VIMNMX R14, R14, UR29, PT ;  /* 0x0000001d0e0e7c48 */ /* 0x000fe2000bfe0100 */
[----:B------:R-:W-:Y:S01]  /*3c80*/  FMUL.FTZ R64, R64, UR37 ;  /* 0x0000002540407c20 */ /* 0x000fe20008410000 */
[----:B------:R-:W-:Y:S01]  /*3c90*/  ISETP.GE.AND P3, PT, R43, R2, PT ;  /* 0x000000022b00720c */ /* 0x000fe20003f66270 */
[----:B------:R-:W-:Y:S01]  /*3ca0*/  MUFU.TANH R40, R40 ;  /* 0x0000002800287308 */ /* 0x000fe20000002400 */
[C---:B------:R-:W-:Y:S01]  /*3cb0*/  ISETP.GE.AND P4, PT, R41.reuse, R14, PT ;  /* 0x0000000e2900720c */ /* 0x040fe20003f86270 */
[----:B------:R-:W-:Y:S01]  /*3cc0*/  FMUL.FTZ R66, R66, UR37 ;  /* 0x0000002542427c20 */ /* 0x000fe20008410000 */
[C---:B----4-:R-:W-:Y:S01]  /*3cd0*/  HMMA.16816.F32.BF16 R76, R16.reuse, R28, R76 ;  /* 0x0000001c104c723c */ /* 0x050fe2000004184c */
[----:B------:R-:W-:Y:S01]  /*3ce0*/  ISETP.GE.AND P1, PT, R41, R2, PT ;  /* 0x000000022900720c */ /* 0x000fe20003f26270 */
[----:B------:R-:W-:Y:S01]  /*3cf0*/  VIADD R41, R37, 0x9 ;  /* 0x0000000925297836 */ /* 0x000fe20000000000 */
[----:B------:R-:W-:Y:S01]  /*3d00*/  FSEL R4, R69, -INF , !P3 ;  /* 0xff80000045047808 */ /* 0x000fe20005800000 */
[----:B------:R-:W-:Y:S01]  /*3d10*/  VIADD R21, R37, 0x20 ;  /* 0x0000002025157836 */ /* 0x000fe20000000000 */
[----:B------:R-:W3:Y:S01]  /*3d20*/  MUFU.TANH R197, R64 ;  /* 0x0000004000c57308 */ /* 0x000ee20000002400 */
[-C--:B------:R-:W-:Y:S01]  /*3d30*/  ISETP.GE.AND P3, PT, R25, R14.reuse, PT ;  /* 0x0000000e1900720c */ /* 0x080fe20003f66270 */
[----:B------:R-:W-:Y:S01]  /*3d40*/  FMUL.FTZ R80, R80, UR37 ;  /* 0x0000002550507c20 */ /* 0x000fe20008410000 */
[----:B------:R-:W-:Y:S01]  /*3d50*/  ISETP.GE.AND P0, PT, R41, R14, PT ;  /* 0x0000000e2900720c */ /* 0x000fe20003f06270 */
[----:B------:R-:W-:Y:S01]  /*3d60*/  FMUL.FTZ R65, R65, UR37 ;  /* 0x0000002541417c20 */ /* 0x000fe20008410000 */
[-C--:B------:R-:W-:Y:S01]  /*3d70*/  ISETP.GE.AND P5, PT, R41, R2.reuse, PT ;  /* 0x000000022900720c */ /* 0x080fe20003fa6270 */
[----:B------:R-:W-:Y:S01]  /*3d80*/  FMUL.FTZ R83, R83, UR37 ;  /* 0x0000002553537c20 */ /* 0x000fe20008410000 */
[----:B------:R-:W-:Y:S01]  /*3d90*/  FSEL R41, R70, -INF , !P4 ;  /* 0xff80000046297808 */ /* 0x000fe20006000000 */
[----:B------:R-:W-:Y:S01]  /*3da0*/  HMMA.16816.F32.BF16 R16, R16, R30, R92 ;  /* 0x0000001e1010723c */ /* 0x000fe2000004185c */
[----:B------:R-:W-:Y:S01]  /*3db0*/  ISETP.GE.AND P4, PT, R25, R2, PT ;  /* 0x000000021900720c */ /* 0x000fe20003f86270 */
[----:B------:R-:W-:Y:S01]  /*3dc0*/  VIADD R25, R37, 0x18 ;  /* 0x0000001825197836 */ /* 0x000fe20000000000 */
[-C--:B------:R-:W-:Y:S01]  /*3dd0*/  ISETP.GE.AND P6, PT, R43, R14.reuse, PT ;  /* 0x0000000e2b00720c */ /* 0x080fe20003fc6270 */
[----:B------:R-:W4:Y:S01]  /*3de0*/  MUFU.TANH R34, R34 ;  /* 0x0000002200227308 */ /* 0x000f220000002400 */
[----:B------:R-:W-:Y:S01]  /*3df0*/  FSEL R48, R48, -INF , !P1 ;  /* 0xff80000030307808 */ /* 0x000fe20004800000 */
[----:B------:R-:W-:Y:S01]  /*3e00*/  FMUL.FTZ R67, R67, UR37 ;  /* 0x0000002543437c20 */ /* 0x000fe20008410000 */
[----:B------:R-:W-:Y:S01]  /*3e10*/  FSEL R43, R58, -INF , !P0 ;  /* 0xff8000003a2b7808 */ /* 0x000fe20004000000 */
[C---:B------:R-:W-:Y:S01]  /*3e20*/  VIADD R31, R37.reuse, 0x29 ;  /* 0x00000029251f7836 */ /* 0x040fe20000000000 */
[----:B------:R-:W-:Y:S01]  /*3e30*/  FSEL R39, R68, -INF , !P6 ;  /* 0xff80000044277808 */ /* 0x000fe20007000000 */
[----:B------:R-:W-:Y:S01]  /*3e40*/  VIADD R29, R37, 0x28 ;  /* 0x00000028251d7836 */ /* 0x000fe20000000000 */
[C---:B------:R-:W-:Y:S01]  /*3e50*/  ISETP.GE.AND P1, PT, R25.reuse, R14, PT ;  /* 0x0000000e1900720c */ /* 0x040fe20003f26270 */
[----:B------:R-:W4:Y:S01]  /*3e60*/  MUFU.TANH R195, R80 ;  /* 0x0000005000c37308 */ /* 0x000f220000002400 */
[----:B------:R-:W-:Y:S01]  /*3e70*/  ISETP.GE.AND P0, PT, R25, R2, PT ;  /* 0x000000021900720c */ /* 0x000fe20003f06270 */
[----:B------:R-:W-:Y:S01]  /*3e80*/  FMUL.FTZ R79, R79, UR37 ;  /* 0x000000254f4f7c20 */ /* 0x000fe20008410000 */
[----:B------:R-:W-:Y:S01]  /*3e90*/  ISETP.GE.AND P2, PT, R27, R14, PT ;  /* 0x0000000e1b00720c */ /* 0x000fe20003f46270 */
[----:B------:R-:W-:Y:S01]  /*3ea0*/  VIADD R25, R37, 0x19 ;  /* 0x0000001925197836 */ /* 0x000fe20000000000 */
[----:B------:R-:W-:Y:S01]  /*3eb0*/  ISETP.GE.AND P6, PT, R27, R2, PT ;  /* 0x000000021b00720c */ /* 0x000fe20003fc6270 */
[----:B------:R-:W-:Y:S01]  /*3ec0*/  FMUL.FTZ R76, R76, UR37 ;  /* 0x000000254c4c7c20 */ /* 0x000fe20008410000 */
[----:B-----5:R-:W-:Y:S01]  /*3ed0*/  FSEL R6, R32, -INF , !P5 ;  /* 0xff80000020067808 */ /* 0x020fe20006800000 */
[----:B------:R-:W5:Y:S01]  /*3ee0*/  MUFU.TANH R194, R66 ;  /* 0x0000004200c27308 */ /* 0x000f620000002400 */
[----:B------:R-:W-:Y:S01]  /*3ef0*/  FSEL R27, R33, -INF , !P2 ;  /* 0xff800000211b7808 */ /* 0x000fe20005000000 */
[----:B------:R-:W-:Y:S01]  /*3f00*/  FMUL.FTZ R81, R81, UR37 ;  /* 0x0000002551517c20 */ /* 0x000fe20008410000 */
[----:B------:R-:W-:Y:S01]  /*3f10*/  FSEL R26, R59, -INF , !P6 ;  /* 0xff8000003b1a7808 */ /* 0x000fe20007000000 */
[----:B------:R-:W-:Y:S01]  /*3f20*/  FMUL.FTZ R82, R82, UR37 ;  /* 0x0000002552527c20 */ /* 0x000fe20008410000 */
[----:B------:R-:W-:Y:S01]  /*3f30*/  ISETP.GE.AND P5, PT, R25, R14, PT ;  /* 0x0000000e1900720c */ /* 0x000fe20003fa6270 */
[----:B------:R-:W-:Y:S01]  /*3f40*/  FMUL.FTZ R77, R77, UR37 ;  /* 0x000000254d4d7c20 */ /* 0x000fe20008410000 */
[----:B------:R-:W-:Y:S01]  /*3f50*/  ISETP.GE.AND P2, PT, R25, R2, PT ;  /* 0x000000021900720c */ /* 0x000fe20003f46270 */
[----:B------:R-:W5:Y:S01]  /*3f60*/  MUFU.TANH R198, R79 ;  /* 0x0000004f00c67308 */ /* 0x000f620000002400 */
[----:B------:R-:W-:Y:S01]  /*3f70*/  ISETP.GE.AND P6, PT, R21, R14, PT ;  /* 0x0000000e1500720c */ /* 0x000fe20003fc6270 */
[----:B------:R-:W-:Y:S01]  /*3f80*/  FMUL.FTZ R78, R78, UR37 ;  /* 0x000000254e4e7c20 */ /* 0x000fe20008410000 */
[----:B--2---:R-:W-:Y:S01]  /*3f90*/  FSEL R25, R49, -INF , !P3 ;  /* 0xff80000031197808 */ /* 0x004fe20005800000 */
[----:B------:R-:W-:Y:S01]  /*3fa0*/  FMUL.FTZ R16, R16, UR37 ;  /* 0x0000002510107c20 */ /* 0x000fe20008410000 */
[----:B------:R-:W-:Y:S01]  /*3fb0*/  ISETP.GE.AND P3, PT, R21, R2, PT ;  /* 0x000000021500720c */ /* 0x000fe20003f66270 */
[----:B------:R-:W-:Y:S01]  /*3fc0*/  VIADD R21, R37, 0x21 ;  /* 0x0000002125157836 */ /* 0x000fe20000000000 */
[----:B-1----:R-:W-:Y:S01]  /*3fd0*/  FSEL R20, R36, -INF , !P2 ;  /* 0xff80000024147808 */ /* 0x002fe20005000000 */
[----:B------:R-:W1:Y:S01]  /*3fe0*/  MUFU.TANH R191, R65 ;  /* 0x0000004100bf7308 */ /* 0x000e620000002400 */
[----:B---3--:R-:W-:Y:S01]  /*3ff0*/  FSEL R197, R197, -INF , !P6 ;  /* 0xff800000c5c57808 */ /* 0x008fe20007000000 */
[----:B------:R-:W-:Y:S01]  /*4000*/  FMUL.FTZ R17, R17, UR37 ;  /* 0x0000002511117c20 */ /* 0x000fe20008410000 */
[----:B------:R-:W-:Y:S01]  /*4010*/  FSEL R22, R35, -INF , !P0 ;  /* 0xff80000023167808 */ /* 0x000fe20004000000 */
[----:B------:R-:W-:Y:S01]  /*4020*/  FMUL.FTZ R18, R18, UR37 ;  /* 0x0000002512127c20 */ /* 0x000fe20008410000 */
[----:B------:R-:W-:Y:S01]  /*4030*/  ISETP.GE.AND P2, PT, R31, R14, PT ;  /* 0x0000000e1f00720c */ /* 0x000fe20003f46270 */
[----:B------:R-:W-:Y:S01]  /*4040*/  FMUL.FTZ R19, R19, UR37 ;  /* 0x0000002513137c20 */ /* 0x000fe20008410000 */
[----:B------:R-:W-:Y:S01]  /*4050*/  ISETP.GE.AND P6, PT, R31, R2, PT ;  /* 0x000000021f00720c */ /* 0x000fe20003fc6270 */
[----:B------:R-:W2:Y:S01]  /*4060*/  MUFU.TANH R204, R83 ;  /* 0x0000005300cc7308 */ /* 0x000ea20000002400 */
[----:B------:R-:W-:Y:S01]  /*4070*/  ISETP.GE.AND P0, PT, R29, R14, PT ;  /* 0x0000000e1d00720c */ /* 0x000fe20003f06270 */
[----:B------:R-:W-:Y:S01]  /*4080*/  VIADD R31, R37, 0x31 ;  /* 0x00000031251f7836 */ /* 0x000fe20000000000 */
[----:B------:R-:W-:-:S02]  /*4090*/  FSEL R24, R50, -INF , !P4 ;  /* 0xff80000032187808 */ /* 0x000fc40006000000 */
[----:B------:R-:W-:Y:S02]  /*40a0*/  FSEL R23, R40, -INF , !P1 ;  /* 0xff80000028177808 */ /* 0x000fe40004800000 */
[C---:B------:R-:W-:Y:S01]  /*40b0*/  ISETP.GE.AND P4, PT, R21.reuse, R14, PT ;  /* 0x0000000e1500720c */ /* 0x040fe20003f86270 */
[----:B------:R-:W3:Y:S01]  /*40c0*/  MUFU.TANH R203, R76 ;  /* 0x0000004c00cb7308 */ /* 0x000ee20000002400 */
[-C--:B------:R-:W-:Y:S02]  /*40d0*/  ISETP.GE.AND P1, PT, R21, R2.reuse, PT ;  /* 0x000000021500720c */ /* 0x080fe40003f26270 */
[----:B----4-:R-:W-:Y:S02]  /*40e0*/  FSEL R21, R34, -INF , !P5 ;  /* 0xff80000022157808 */ /* 0x010fe40006800000 */
[-C--:B------:R-:W-:Y:S01]  /*40f0*/  ISETP.GE.AND P5, PT, R29, R2.reuse, PT ;  /* 0x000000021d00720c */ /* 0x080fe20003fa6270 */
[----:B------:R-:W-:Y:S01]  /*4100*/  VIADD R29, R37, 0x30 ;  /* 0x00000030251d7836 */ /* 0x000fe20000000000 */
[----:B------:R-:W-:Y:S01]  /*4110*/  FSEL R195, R195, -INF , !P0 ;  /* 0xff800000c3c37808 */ /* 0x000fe20004000000 */
[----:B------:R-:W4:Y:S01]  /*4120*/  MUFU.TANH R206, R67 ;  /* 0x0000004300ce7308 */ /* 0x000f220000002400 */
[----:B------:R-:W-:-:S02]  /*4130*/  ISETP.GE.AND P0, PT, R31, R2, PT ;  /* 0x000000021f00720c */ /* 0x000fc40003f06270 */
[----:B-----5:R-:W-:Y:S02]  /*4140*/  FSEL R194, R194, -INF , !P3 ;  /* 0xff800000c2c27808 */ /* 0x020fe40005800000 */
[----:B------:R-:W-:Y:S02]  /*4150*/  FSEL R198, R198, -INF , !P0 ;  /* 0xff800000c6c67808 */ /* 0x000fe40004000000 */
[----:B------:R-:W-:Y:S01]  /*4160*/  ISETP.GE.AND P3, PT, R29, R14, PT ;  /* 0x0000000e1d00720c */ /* 0x000fe20003f66270 */
[----:B------:R-:W5:Y:S01]  /*4170*/  MUFU.TANH R193, R81 ;  /* 0x0000005100c17308 */ /* 0x000f620000002400 */
[----:B------:R-:W-:Y:S02]  /*4180*/  PLOP3.LUT P0, PT, PT, PT, UP0, 0x80, 0x0 ;  /* 0x000000000000781c */ /* 0x000fe40003f0f008 */
[----:B-1----:R-:W-:Y:S02]  /*4190*/  FSEL R191, R191, -INF , !P4 ;  /* 0xff800000bfbf7808 */ /* 0x002fe40006000000 */
[----:B------:R-:W-:Y:S01]  /*41a0*/  ISETP.GE.AND P4, PT, R29, R2, PT ;  /* 0x000000021d00720c */ /* 0x000fe20003f86270 */
[----:B------:R-:W-:Y:S01]  /*41b0*/  VIADD R29, R37, 0x38 ;  /* 0x00000038251d7836 */ /* 0x000fe20000000000 */
[----:B--2---:R-:W-:Y:S01]  /*41c0*/  FSEL R204, R204, -INF , !P6 ;  /* 0xff800000cccc7808 */ /* 0x004fe20007000000 */
[----:B------:R-:W1:Y:S01]  /*41d0*/  MUFU.TANH R196, R82 ;  /* 0x0000005200c47308 */ /* 0x000e620000002400 */
[----:B---3--:R-:W-:-:S02]  /*41e0*/  FSEL R203, R203, -INF , !P3 ;  /* 0xff800000cbcb7808 */ /* 0x008fc40005800000 */
[----:B----4-:R-:W-:Y:S02]  /*41f0*/  FSEL R206, R206, -INF , !P1 ;  /* 0xff800000cece7808 */ /* 0x010fe40004800000 */
[C---:B------:R-:W-:Y:S02]  /*4200*/  ISETP.GE.AND P6, PT, R37.reuse, R14, PT ;  /* 0x0000000e2500720c */ /* 0x040fe40003fc6270 */
[----:B------:R-:W-:Y:S01]  /*4210*/  ISETP.GE.AND P3, PT, R37, R2, PT ;  /* 0x000000022500720c */ /* 0x000fe20003f66270 */
[----:B------:R-:W2:Y:S01]  /*4220*/  MUFU.TANH R201, R77 ;  /* 0x0000004d00c97308 */ /* 0x000ea20000002400 */
[----:B------:R-:W-:Y:S01]  /*4230*/  ISETP.GE.AND P1, PT, R31, R14, PT ;  /* 0x0000000e1f00720c */ /* 0x000fe20003f26270 */
[----:B------:R-:W-:Y:S01]  /*4240*/  VIADD R37, R37, 0x39 ;  /* 0x0000003925257836 */ /* 0x000fe20000000000 */
[----:B-----5:R-:W-:Y:S02]  /*4250*/  FSEL R193, R193, -INF , !P2 ;  /* 0xff800000c1c17808 */ /* 0x020fe40005000000 */
[----:B------:R-:W-:-:S02]  /*4260*/  ISETP.GE.AND P2, PT, R29, R2, PT ;  /* 0x000000021d00720c */ /* 0x000fc40003f46270 */
[----:B------:R-:W-:Y:S01]  /*4270*/  FSEL R45, R56, -INF , !P6 ;  /* 0xff800000382d7808 */ /* 0x000fe20007000000 */
[----:B------:R-:W3:Y:S01]  /*4280*/  MUFU.TANH R200, R78 ;  /* 0x0000004e00c87308 */ /* 0x000ee20000002400 */
[----:B-1----:R-:W-:Y:S02]  /*4290*/  FSEL R196, R196, -INF , !P5 ;  /* 0xff800000c4c47808 */ /* 0x002fe40006800000 */
[----:B------:R-:W-:Y:S02]  /*42a0*/  ISETP.GE.AND P5, PT, R29, R14, PT ;  /* 0x0000000e1d00720c */ /* 0x000fe40003fa6270 */
[----:B------:R-:W-:-:S03]  /*42b0*/  FSEL R38, R57, -INF , !P3 ;  /* 0xff80000039267808 */ /* 0x000fc60005800000 */
[----:B------:R-:W1:Y:S01]  /*42c0*/  MUFU.TANH R199, R16 ;  /* 0x0000001000c77308 */ /* 0x000e620000002400 */
[----:B--2---:R-:W-:Y:S01]  /*42d0*/  FSEL R201, R201, -INF , !P1 ;  /* 0xff800000c9c97808 */ /* 0x004fe20004800000 */
[----:B------:R-:W-:Y:S01]  /*42e0*/  BAR.SYNC.DEFER_BLOCKING 0x0 ;  /* 0x0000000000007b1d */ /* 0x000fe20000010000 */
[----:B------:R-:W-:-:S05]  /*42f0*/  ISETP.GE.AND P1, PT, R37, R2, PT ;  /* 0x000000022500720c */ /* 0x000fca0003f26270 */
[----:B------:R-:W2:Y:S01]  /*4300*/  MUFU.TANH R175, R17 ;  /* 0x0000001100af7308 */ /* 0x000ea20000002400 */
[----:B---3--:R-:W-:Y:S02]  /*4310*/  FSEL R200, R200, -INF , !P4 ;  /* 0xff800000c8c87808 */ /* 0x008fe40006000000 */
[----:B------:R-:W-:-:S05]  /*4320*/  ISETP.GE.AND P4, PT, R37, R14, PT ;  /* 0x0000000e2500720c */ /* 0x000fca0003f86270 */
[----:B------:R-:W3:Y:S01]  /*4330*/  MUFU.TANH R174, R18 ;  /* 0x0000001200ae7308 */ /* 0x000ee20000002400 */
[----:B-1----:R-:W-:-:S07]  /*4340*/  FSEL R199, R199, -INF , !P5 ;  /* 0xff800000c7c77808 */ /* 0x002fce0006800000 */
[----:B------:R-:W1:Y:S01]  /*4350*/  MUFU.TANH R172, R19 ;  /* 0x0000001300ac7308 */ /* 0x000e620000002400 */
[----:B--2---:R-:W-:Y:S02]  /*4360*/  FSEL R175, R175, -INF , !P4 ;  /* 0xff800000afaf7808 */ /* 0x004fe40006000000 */
[----:B---3--:R-:W-:Y:S02]  /*4370*/  FSEL R174, R174, -INF , !P2 ;  /* 0xff800000aeae7808 */ /* 0x008fe40005000000 */
[----:B-1----:R-:W-:Y:S01]  /*4380*/  FSEL R172, R172, -INF , !P1 ;  /* 0xff800000acac7808 */ /* 0x002fe20004800000 */
        /* <DEDUP_REMOVED lines=80> */
.L_x_1096:
[----:B------:R-:W-:Y:S05]  /*4890*/  BSYNC B0 ;  /* 0x0000000000007941 */ /* 0x000fea0003800000 */
.L_x_1095:
[----:B------:R-:W0:Y:S02]  /*48a0*/  LDGDEPBAR ;  /* 0x00000000000079af */ /* 0x000e240000000000 */
.L_x_1094:
[----:B--2---:R-:W-:Y:S01]  /*48b0*/  FMNMX.FTZ R18, R45, R39, !PT ;  /* 0x000000272d127209 */ /* 0x004fe20007810000 */
        /* <DEDUP_REMOVED lines=31> */
[----:B-1----:R-:W1:Y:S03]  /*4ab0*/  SHFL.BFLY PT, R17, R18, 0x2, 0x1f ;  /* 0x0c401f0012117f89 */ /* 0x002e6600000e0000 */
        /* <DEDUP_REMOVED lines=23> */
[C---:B------:R-:W-:Y:S01]  /*4c30*/  FMUL.FTZ R173, R3.reuse, UR20 ;  /* 0x0000001403ad7c20 */ /* 0x040fe20008410000 */
        /* <DEDUP_REMOVED lines=8> */
[----:B------:R-:W-:Y:S01]  /*4cc0*/  LDSM.16.MT88.4 R120, [R225+0x1e000] ;  /* 0x01e00000e178783b */ /* 0x000fe20000004200 */
[--C-:B------:R-:W-:Y:S01]  /*4cd0*/  FFMA.FTZ R188, R38, UR20, -R173.reuse ;  /* 0x0000001426bc7c23 */ /* 0x100fe200080108ad */
[--C-:B------:R-:W-:Y:S01]  /*4ce0*/  FFMA.FTZ R189, R4, UR20, -R173.reuse ;  /* 0x0000001404bd7c23 */ /* 0x100fe200080108ad */
[--C-:B------:R-:W-:Y:S01]  /*4cf0*/  FFMA.FTZ R184, R48, UR20, -R173.reuse ;  /* 0x0000001430b87c23 */ /* 0x100fe200080108ad */
[--C-:B------:R-:W-:Y:S01]  /*4d00*/  FFMA.FTZ R183, R6, UR20, -R173.reuse ;  /* 0x0000001406b77c23 */ /* 0x100fe200080108ad */
[----:B------:R-:W1:Y:S01]  /*4d10*/  LDSM.16.MT88.4 R40, [R228+0x1a000] ;  /* 0x01a00000e428783b */ /* 0x000e620000004200 */
[----:B------:R-:W-:Y:S01]  /*4d20*/  MUFU.EX2 R187, R187 ;  /* 0x000000bb00bb7308 */ /* 0x000fe20000000800 */
[--C-:B------:R-:W-:Y:S01]  /*4d30*/  FFMA.FTZ R180, R27, UR20, -R202.reuse ;  /* 0x000000141bb47c23 */ /* 0x100fe200080108ca */
[--C-:B------:R-:W-:Y:S01]  /*4d40*/  FFMA.FTZ R179, R25, UR20, -R202.reuse ;  /* 0x0000001419b37c23 */ /* 0x100fe200080108ca */
[----:B------:R-:W2:Y:S01]  /*4d50*/  LDSM.16.MT88.4 R48, [R226+0x1a000] ;  /* 0x01a00000e230783b */ /* 0x000ea20000004200 */
[--C-:B------:R-:W-:Y:S01]  /*4d60*/  FFMA.FTZ R178, R23, UR20, -R202.reuse ;  /* 0x0000001417b27c23 */ /* 0x100fe200080108ca */
[--C-:B------:R-:W-:Y:S01]  /*4d70*/  FFMA.FTZ R165, R21, UR20, -R202.reuse ;  /* 0x0000001415a57c23 */ /* 0x100fe200080108ca */
[--C-:B------:R-:W-:Y:S01]  /*4d80*/  FFMA.FTZ R181, R26, UR20, -R173.reuse ;  /* 0x000000141ab57c23 */ /* 0x100fe200080108ad */
[----:B------:R-:W3:Y:S01]  /*4d90*/  LDSM.16.MT88.4 R4, [R224+0x1e000] ;  /* 0x01e00000e004783b */ /* 0x000ee20000004200 */
[----:B------:R-:W4:Y:S01]  /*4da0*/  MUFU.EX2 R186, R186 ;  /* 0x000000ba00ba7308 */ /* 0x000f220000000800 */
[--C-:B------:R-:W-:Y:S01]  /*4db0*/  FFMA.FTZ R176, R24, UR20, -R173.reuse ;  /* 0x0000001418b07c23 */ /* 0x100fe200080108ad */
[--C-:B------:R-:W-:Y:S01]  /*4dc0*/  FFMA.FTZ R177, R22, UR20, -R173.reuse ;  /* 0x0000001416b17c23 */ /* 0x100fe200080108ad */
[----:B------:R-:W5:Y:S01]  /*4dd0*/  LDSM.16.MT88.4 R16, [R228+0x18800] ;  /* 0x01880000e410783b */ /* 0x000f620000004200 */
[--C-:B------:R-:W-:Y:S01]  /*4de0*/  FFMA.FTZ R0, R20, UR20, -R173.reuse ;  /* 0x0000001414007c23 */ /* 0x100fe200080108ad */
[--C-:B------:R-:W-:Y:S01]  /*4df0*/  FFMA.FTZ R190, R197, UR20, -R202.reuse ;  /* 0x00000014c5be7c23 */ /* 0x100fe200080108ca */
[--C-:B------:R-:W-:Y:S01]  /*4e00*/  FFMA.FTZ R192, R195, UR20, -R202.reuse ;  /* 0x00000014c3c07c23 */ /* 0x100fe200080108ca */
[----:B------:R-:W5:Y:S01]  /*4e10*/  LDSM.16.MT88.4 R20, [R224+0x18800] ;  /* 0x01880000e014783b */ /* 0x000f620000004200 */
[----:B------:R-:W-:Y:S01]  /*4e20*/  MUFU.EX2 R185, R185 ;  /* 0x000000b900b97308 */ /* 0x000fe20000000800 */
[--C-:B------:R-:W-:Y:S01]  /*4e30*/  FFMA.FTZ R191, R191, UR20, -R202.reuse ;  /* 0x00000014bfbf7c23 */ /* 0x100fe200080108ca */
[--C-:B------:R-:W-:Y:S01]  /*4e40*/  FFMA.FTZ R193, R193, UR20, -R202.reuse ;  /* 0x00000014c1c17c23 */ /* 0x100fe200080108ca */
[----:B------:R-:W5:Y:S01]  /*4e50*/  LDSM.16.MT88.4 R24, [R228+0x1a800] ;  /* 0x01a80000e418783b */ /* 0x000f620000004200 */
[--C-:B------:R-:W-:Y:S01]  /*4e60*/  FFMA.FTZ R194, R194, UR20, -R173.reuse ;  /* 0x00000014c2c27c23 */ /* 0x100fe200080108ad */
[--C-:B------:R-:W-:Y:S01]  /*4e70*/  FFMA.FTZ R195, R206, UR20, -R173.reuse ;  /* 0x00000014cec37c23 */ /* 0x100fe200080108ad */
[--C-:B------:R-:W-:Y:S01]  /*4e80*/  FFMA.FTZ R196, R196, UR20, -R173.reuse ;  /* 0x00000014c4c47c23 */ /* 0x100fe200080108ad */
[----:B------:R-:W5:Y:S01]  /*4e90*/  LDSM.16.MT88.4 R168, [R226+0x18800] ;  /* 0x01880000e2a8783b */ /* 0x000f620000004200 */
[----:B------:R-:W1:Y:S01]  /*4ea0*/  MUFU.EX2 R182, R182 ;  /* 0x000000b600b67308 */ /* 0x000e620000000800 */
[----:B----4-:R-:W-:Y:S01]  /*4eb0*/  F2FP.BF16.F32.PACK_AB R128, R186, R187 ;  /* 0x000000bbba80723e */ /* 0x010fe200000010ff */
        /* <DEDUP_REMOVED lines=8> */
[----:B------:R-:W-:Y:S01]  /*4f40*/  FFMA.FTZ R202, R175, UR20, -R202 ;  /* 0x00000014afca7c23 */ /* 0x000fe200080108ca */
[--C-:B------:R-:W-:Y:S01]  /*4f50*/  FFMA.FTZ R200, R200, UR20, -R173.reuse ;  /* 0x00000014c8c87c23 */ /* 0x100fe200080108ad */
[--C-:B------:R-:W-:Y:S01]  /*4f60*/  FFMA.FTZ R198, R174, UR20, -R173.reuse ;  /* 0x00000014aec67c23 */ /* 0x100fe200080108ad */
[----:B------:R-:W-:Y:S01]  /*4f70*/  FFMA.FTZ R205, R172, UR20, -R173 ;  /* 0x00000014accd7c23 */ /* 0x000fe200080108ad */
[----:B------:R-:W-:Y:S01]  /*4f80*/  FADD.FTZ R186, R187, R186 ;  /* 0x000000babbba7221 */ /* 0x000fe20000010000 */
[----:B------:R-:W-:Y:S01]  /*4f90*/  LDSM.16.MT88.4 R172, [R225+0x19800] ;  /* 0x01980000e1ac783b */ /* 0x000fe20000004200 */
[----:B------:R-:W4:Y:S01]  /*4fa0*/  MUFU.EX2 R189, R189 ;  /* 0x000000bd00bd7308 */ /* 0x000f220000000800 */
[----:B-1----:R-:W-:Y:S01]  /*4fb0*/  F2FP.BF16.F32.PACK_AB R130, R182, R185 ;  /* 0x000000b9b682723e */ /* 0x002fe200000010ff */
[----:B------:R-:W-:-:S04]  /*4fc0*/  FADD.FTZ R185, R185, R186 ;  /* 0x000000bab9b97221 */ /* 0x000fc80000010000 */
[----:B------:R-:W-:Y:S02]  /*4fd0*/  FADD.FTZ R185, R182, R185 ;  /* 0x000000b9b6b97221 */ /* 0x000fe40000010000 */
[----:B------:R-:W-:Y:S08]  /*4fe0*/  MUFU.EX2 R184, R184 ;  /* 0x000000b800b87308 */ /* 0x000ff00000000800 */
[----:B------:R-:W1:Y:S01]  /*4ff0*/  MUFU.EX2 R183, R183 ;  /* 0x000000b700b77308 */ /* 0x000e620000000800 */
[----:B----4-:R-:W-:Y:S01]  /*5000*/  F2FP.BF16.F32.PACK_AB R129, R189, R188 ;  /* 0x000000bcbd81723e */ /* 0x010fe200000010ff */
[----:B------:R-:W-:-:S06]  /*5010*/  FADD.FTZ R189, R188, R189 ;  /* 0x000000bdbcbd7221 */ /* 0x000fcc0000010000 */
[----:B------:R-:W-:Y:S08]  /*5020*/  MUFU.EX2 R180, R180 ;  /* 0x000000b400b47308 */ /* 0x000ff00000000800 */
[----:B------:R-:W4:Y:S01]  /*5030*/  MUFU.EX2 R179, R179 ;  /* 0x000000b300b37308 */ /* 0x000f220000000800 */
[----:B-1----:R-:W-:Y:S01]  /*5040*/  F2FP.BF16.F32.PACK_AB R131, R183, R184 ;  /* 0x000000b8b783723e */ /* 0x002fe200000010ff */
        /* <DEDUP_REMOVED lines=10> */
[----:B------:R-:W1:Y:S05]  /*50f0*/  MUFU.EX2 R176, R176 ;  /* 0x000000b000b07308 */ /* 0x000e6a0000000800 */
[C---:B------:R-:W-:Y:S03]  /*5100*/  HMMA.16816.F32.BF16 R36, R128.reuse, R40, RZ ;  /* 0x000000288024723c */ /* 0x040fe600000418ff */
[----:B------:R-:W-:Y:S03]  /*5110*/  MUFU.EX2 R177, R177 ;  /* 0x000000b100b17308 */ /* 0x000fe60000000800 */
[C---:B--2---:R-:W-:Y:S05]  /*5120*/  HMMA.16816.F32.BF16 R44, R128.reuse, R48, RZ ;  /* 0x00000030802c723c */ /* 0x044fea00000418ff */
[----:B------:R-:W2:Y:S01]  /*5130*/  MUFU.EX2 R0, R0 ;  /* 0x0000000000007308 */ /* 0x000ea20000000800 */
        /* <DEDUP_REMOVED lines=13> */
[----:B------:R-:W5:Y:S01]  /*5210*/  MUFU.EX2 R195, R195 ;  /* 0x000000c300c37308 */ /* 0x000f620000000800 */
        /* <DEDUP_REMOVED lines=25> */
[C---:B---3--:R-:W-:Y:S06]  /*53b0*/  HMMA.16816.F32.BF16 R124, R128.reuse, R4, RZ ;  /* 0x00000004807c723c */ /* 0x048fec00000418ff */
[----:B------:R-:W-:Y:S01]  /*53c0*/  HMMA.16816.F32.BF16 R128, R128, R6, RZ ;  /* 0x000000068080723c */ /* 0x000fe200000418ff */
[----:B----4-:R-:W-:Y:S01]  /*53d0*/  F2FP.BF16.F32.PACK_AB R4, R179, R180 ;  /* 0x000000b4b304723e */ /* 0x010fe200000010ff */
[----:B------:R-:W-:Y:S01]  /*53e0*/  FADD.FTZ R180, R180, R185 ;  /* 0x000000b9b4b47221 */ /* 0x000fe20000010000 */
[----:B-1----:R-:W-:Y:S01]  /*53f0*/  F2FP.BF16.F32.PACK_AB R5, R176, R181 ;  /* 0x000000b5b005723e */ /* 0x002fe200000010ff */
[----:B------:R-:W-:-:S02]  /*5400*/  FADD.FTZ R181, R181, R184 ;  /* 0x000000b8b5b57221 */ /* 0x000fc40000010000 */
[----:B------:R-:W-:Y:S01]  /*5410*/  FADD.FTZ R179, R179, R180 ;  /* 0x000000b4b3b37221 */ /* 0x000fe20000010000 */
[----:B------:R-:W-:Y:S01]  /*5420*/  F2FP.BF16.F32.PACK_AB R6, R165, R178 ;  /* 0x000000b2a506723e */ /* 0x000fe200000010ff */
[----:B------:R-:W-:Y:S01]  /*5430*/  FADD.FTZ R176, R176, R181 ;  /* 0x000000b5b0b07221 */ /* 0x000fe20000010000 */
[----:B--2---:R-:W-:Y:S01]  /*5440*/  F2FP.BF16.F32.PACK_AB R7, R0, R177 ;  /* 0x000000b10007723e */ /* 0x004fe200000010ff */
[----:B------:R-:W-:Y:S02]  /*5450*/  FADD.FTZ R178, R178, R179 ;  /* 0x000000b3b2b27221 */ /* 0x000fe40000010000 */
[----:B------:R-:W-:Y:S02]  /*5460*/  FADD.FTZ R177, R177, R176 ;  /* 0x000000b0b1b17221 */ /* 0x000fe40000010000 */
[----:B------:R-:W-:Y:S02]  /*5470*/  FADD.FTZ R165, R165, R178 ;  /* 0x000000b2a5a57221 */ /* 0x000fe40000010000 */
[----:B-----5:R-:W-:Y:S01]  /*5480*/  HMMA.16816.F32.BF16 R160, R4, R16, R160 ;  /* 0x0000001004a0723c */ /* 0x020fe200000418a0 */
[----:B------:R-:W-:-:S05]  /*5490*/  FADD.FTZ R177, R0, R177 ;  /* 0x000000b100b17221 */ /* 0x000fca0000010000 */
[C---:B------:R-:W-:Y:S01]  /*54a0*/  HMMA.16816.F32.BF16 R156, R4.reuse, R18, R156 ;  /* 0x00000012049c723c */ /* 0x040fe2000004189c */
[----:B------:R-:W1:Y:S05]  /*54b0*/  LDSM.16.MT88.4 R16, [R226+0x1a800] ;  /* 0x01a80000e210783b */ /* 0x000e6a0000004200 */
[C---:B------:R-:W-:Y:S06]  /*54c0*/  HMMA.16816.F32.BF16 R136, R4.reuse, R20, R136 ;  /* 0x000000140488723c */ /* 0x040fec0000041888 */
[C---:B------:R-:W-:Y:S01]  /*54d0*/  HMMA.16816.F32.BF16 R132, R4.reuse, R22, R132 ;  /* 0x000000160484723c */ /* 0x040fe20000041884 */
[----:B------:R-:W2:Y:S05]  /*54e0*/  LDSM.16.MT88.4 R20, [R228+0x1c800] ;  /* 0x01c80000e414783b */ /* 0x000eaa0000004200 */
[C---:B------:R-:W-:Y:S06]  /*54f0*/  HMMA.16816.F32.BF16 R36, R4.reuse, R24, R36 ;  /* 0x000000180424723c */ /* 0x040fec0000041824 */
        /* <DEDUP_REMOVED lines=29> */
[C---:B-----5:R-:W-:Y:S06]  /*56d0*/  HMMA.16816.F32.BF16 R100, R4.reuse, R28, R100 ;  /* 0x0000001c0464723c */ /* 0x060fec0000041864 */
[C---:B------:R-:W-:Y:S01]  /*56e0*/  HMMA.16816.F32.BF16 R104, R4.reuse, R30, R104 ;  /* 0x0000001e0468723c */ /* 0x040fe20000041868 */
[----:B------:R-:W-:Y:S05]  /*56f0*/  LDSM.16.MT88.4 R28, [R225+0x19000] ;  /* 0x01900000e11c783b */ /* 0x000fea0000004200 */
[C---:B--2---:R-:W-:Y:S06]  /*5700*/  HMMA.16816.F32.BF16 R108, R4.reuse, R20, R108 ;  /* 0x00000014046c723c */ /* 0x044fec000004186c */
[C---:B------:R-:W-:Y:S01]  /*5710*/  HMMA.16816.F32.BF16 R112, R4.reuse, R22, R112 ;  /* 0x000000160470723c */ /* 0x040fe20000041870 */
[----:B------:R-:W2:Y:S05]  /*5720*/  LDSM.16.MT88.4 R20, [R226+0x19000] ;  /* 0x01900000e214783b */ /* 0x000eaa0000004200 */
[C---:B---3--:R-:W-:Y:S06]  /*5730*/  HMMA.16816.F32.BF16 R116, R4.reuse, R24, R116 ;  /* 0x000000180474723c */ /* 0x048fec0000041874 */
        /* <DEDUP_REMOVED lines=17> */
[----:B------:R-:W-:-:S04]  /*5850*/  FADD.FTZ R197, R197, R196 ;  /* 0x000000c4c5c57221 */ /* 0x000fc80000010000 */
        /* <DEDUP_REMOVED lines=55> */
[----:B------:R-:W-:Y:S02]  /*5bd0*/  FADD.FTZ R199, R199, R204 ;  /* 0x000000ccc7c77221 */ /* 0x000fe40000010000 */
[----:B------:R-:W5:Y:S01]  /*5be0*/  LDSM.16.MT88.4 R28, [R225+0x1b800] ;  /* 0x01b80000e11c783b */ /* 0x000f620000004200 */
[----:B---3--:R-:W-:Y:S01]  /*5bf0*/  HMMA.16816.F32.BF16 R160, R4, R24, R160 ;  /* 0x0000001804a0723c */ /* 0x008fe200000418a0 */
[----:B------:R-:W-:Y:S01]  /*5c00*/  FADD.FTZ R243, R205, R198 ;  /* 0x000000c6cdf37221 */ /* 0x000fe20000010000 */
[----:B------:R-:W-:-:S04]  /*5c10*/  FADD.FTZ R250, R202, R199 ;  /* 0x000000c7cafa7221 */ /* 0x000fc80000010000 */
[C---:B------:R-:W-:Y:S01]  /*5c20*/  HMMA.16816.F32.BF16 R156, R4.reuse, R26, R156 ;  /* 0x0000001a049c723c */ /* 0x040fe2000004189c */
[----:B------:R-:W3:Y:S04]  /*5c30*/  LDSM.16.MT88.4 R24, [R224+0x1b800] ;  /* 0x01b80000e018783b */ /* 0x000ee80000004200 */
[----:B------:R-:W-:Y:S01]  /*5c40*/  STL [R1+0x8], R243 ;  /* 0x000008f301007387 */ /* 0x000fe20000100800 */
[C---:B--2---:R-:W-:Y:S03]  /*5c50*/  HMMA.16816.F32.BF16 R152, R4.reuse, R20, R152 ;  /* 0x000000140498723c */ /* 0x044fe60000041898 */
[----:B------:R-:W-:Y:S03]  /*5c60*/  STL [R1+0xc], R250 ;  /* 0x00000cfa01007387 */ /* 0x000fe60000100800 */
        /* <DEDUP_REMOVED lines=85> */
[----:B------:R1:W-:Y:S01]  /*61c0*/  @!P4 LDGSTS.E.BYPASS.LTC128B.128 [R235+0x1c000], desc[UR30][R30.64+0x100] ;  /* 0x1c0001001eebcfae */ /* 0x0003e2000b901d5e */
[----:B------:R-:W-:Y:S02]  /*61d0*/  IADD3.X R20, R0, UR19, RZ, P1, !PT ;  /* 0x0000001300147c10 */ /* 0x000fe40008ffe4ff */
[----:B------:R-:W-:Y:S01]  /*61e0*/  @!P3 LEA.HI.X R33, R24, R21, R0, 0x1, P0 ;  /* 0x000000151821b211 */ /* 0x000fe200000f0c00 */
[----:B------:R-:W-:Y:S02]  /*61f0*/  @P3 STS.128 [R235+0x1e000], RZ ;  /* 0x01e000ffeb003388 */ /* 0x000fe40000000c00 */
[----:B------:R-:W5:Y:S01]  /*6200*/  @!P3 LDC.64 R4, c[0x0][0x220] ;  /* 0x00008800ff04bb82 */ /* 0x000f620000000a00 */
[C---:B----4-:R-:W-:Y:S01]  /*6210*/  @!P6 LEA R34, P1, R22.reuse, R18, 0x1 ;  /* 0x000000121622e211 */ /* 0x050fe200078208ff */
        /* <DEDUP_REMOVED lines=17> */
[----:B------:R2:W-:Y:S01]  /*6330*/  @!P5 LDGSTS.E.BYPASS.LTC128B.128 [R235+0x1b000], desc[UR30][R24.64+0x80] ;  /* 0x1b00008018ebdfae */ /* 0x0005e2000b901d5e */
[----:B------:R-:W-:-:S03]  /*6340*/  @!P4 LEA.HI.X R167, R22, R7, R20, 0x1, P1 ;  /* 0x0000000716a7c211 */ /* 0x000fc600008f0c14 */
[----:B------:R-:W-:Y:S01]  /*6350*/  @P4 STS.128 [R235+0x1d000], RZ ;  /* 0x01d000ffeb004388 */ /* 0x000fe20000000c00 */
[----:B-----5:R-:W-:-:S03]  /*6360*/  @!P3 LEA R172, P0, R22, R4, 0x1 ;  /* 0x0000000416acb211 */ /* 0x020fc600078008ff */
        /* <DEDUP_REMOVED lines=10> */
[----:B------:R-:W-:Y:S04]  /*6410*/  LDSM.16.M88.4 R192, [R234] ;  /* 0x00000000eac0783b */ /* 0x000fe80000000200 */
[----:B------:R-:W4:Y:S04]  /*6420*/  LDSM.16.M88.4 R16, [R233+0x10000] ;  /* 0x01000000e910783b */ /* 0x000f280000000200 */
[----:B------:R-:W3:Y:S04]  /*6430*/  LDSM.16.M88.4 R168, [R233+0x10800] ;  /* 0x01080000e9a8783b */ /* 0x000ee80000000200 */
[----:B-1----:R-:W1:Y:S04]  /*6440*/  LDSM.16.M88.4 R28, [R233+0x11000] ;  /* 0x01100000e91c783b */ /* 0x002e680000000200 */
[----:B------:R-:W5:Y:S04]  /*6450*/  LDSM.16.M88.4 R20, [R233+0x11800] ;  /* 0x01180000e914783b */ /* 0x000f680000000200 */
[----:B------:R-:W-:Y:S04]  /*6460*/  LDSM.16.M88.4 R184, [R232] ;  /* 0x00000000e8b8783b */ /* 0x000fe80000000200 */
[----:B------:R-:W5:Y:S04]  /*6470*/  LDSM.16.M88.4 R204, [R231] ;  /* 0x00000000e7cc783b */ /* 0x000f680000000200 */
[----:B------:R-:W5:Y:S04]  /*6480*/  LDSM.16.M88.4 R200, [R223] ;  /* 0x00000000dfc8783b */ /* 0x000f680000000200 */
[----:B--2---:R-:W2:Y:S04]  /*6490*/  LDSM.16.M88.4 R24, [R222] ;  /* 0x00000000de18783b */ /* 0x004ea80000000200 */
[----:B------:R-:W2:Y:S04]  /*64a0*/  LDSM.16.M88.4 R188, [R221] ;  /* 0x00000000ddbc783b */ /* 0x000ea80000000200 */
[----:B------:R-:W-:Y:S01]  /*64b0*/  LDSM.16.M88.4 R176, [R227+0x10000] ;  /* 0x01000000e3b0783b */ /* 0x000fe20000000200 */
[C---:B----4-:R-:W-:Y:S03]  /*64c0*/  HMMA.16816.F32.BF16 R4, R192.reuse, R16, RZ ;  /* 0x00000010c004723c */ /* 0x050fe600000418ff */
[----:B------:R-:W-:Y:S04]  /*64d0*/  LDSM.16.M88.4 R180, [R227+0x10800] ;  /* 0x01080000e3b4783b */ /* 0x000fe80000000200 */
[----:B------:R-:W-:Y:S01]  /*64e0*/  LDSM.16.M88.4 R236, [R220+0x6000] ;  /* 0x00600000dcec783b */ /* 0x000fe20000000200 */
[C---:B------:R-:W-:Y:S03]  /*64f0*/  HMMA.16816.F32.BF16 R16, R192.reuse, R18, RZ ;  /* 0x00000012c010723c */ /* 0x040fe600000418ff */
[----:B------:R-:W0:Y:S03]  /*6500*/  LDGDEPBAR ;  /* 0x00000000000079af */ /* 0x000e260000000000 */
[C---:B---3--:R-:W-:Y:S06]  /*6510*/  HMMA.16816.F32.BF16 R172, R192.reuse, R168, RZ ;  /* 0x000000a8c0ac723c */ /* 0x048fec00000418ff */
[C---:B-1----:R-:W-:Y:S06]  /*6520*/  HMMA.16816.F32.BF16 R32, R192.reuse, R28, RZ ;  /* 0x0000001cc020723c */ /* 0x042fec00000418ff */
[C---:B------:R-:W-:Y:S06]  /*6530*/  HMMA.16816.F32.BF16 R168, R192.reuse, R170, RZ ;  /* 0x000000aac0a8723c */ /* 0x040fec00000418ff */
[C---:B------:R-:W-:Y:S06]  /*6540*/  HMMA.16816.F32.BF16 R28, R192.reuse, R30, RZ ;  /* 0x0000001ec01c723c */ /* 0x040fec00000418ff */
[C---:B-----5:R-:W-:Y:S06]  /*6550*/  HMMA.16816.F32.BF16 R196, R192.reuse, R20, RZ ;  /* 0x00000014c0c4723c */ /* 0x060fec00000418ff */
[----:B------:R-:W-:Y:S01]  /*6560*/  HMMA.16816.F32.BF16 R192, R192, R22, RZ ;  /* 0x00000016c0c0723c */ /* 0x000fe200000418ff */
[----:B------:R-:W1:Y:S05]  /*6570*/  LDSM.16.M88.4 R20, [R230] ;  /* 0x00000000e614783b */ /* 0x000e6a0000000200 */
[C---:B------:R-:W-:Y:S06]  /*6580*/  HMMA.16816.F32.BF16 R4, R184.reuse, R204, R4 ;  /* 0x000000ccb804723c */ /* 0x040fec0000041804 */
[C---:B------:R-:W-:Y:S01]  /*6590*/  HMMA.16816.F32.BF16 R16, R184.reuse, R206, R16 ;  /* 0x000000ceb810723c */ /* 0x040fe20000041810 */
[----:B------:R-:W-:Y:S05]  /*65a0*/  LDSM.16.M88.4 R204, [R227+0x13000] ;  /* 0x01300000e3cc783b */ /* 0x000fea0000000200 */
[C---:B------:R-:W-:Y:S06]  /*65b0*/  HMMA.16816.F32.BF16 R172, R184.reuse, R200, R172 ;  /* 0x000000c8b8ac723c */ /* 0x040fec00000418ac */
[C---:B------:R-:W-:Y:S01]  /*65c0*/  HMMA.16816.F32.BF16 R168, R184.reuse, R202, R168 ;  /* 0x000000cab8a8723c */ /* 0x040fe200000418a8 */
[----:B------:R-:W3:Y:S05]  /*65d0*/  LDSM.16.M88.4 R200, [R227+0x11000] ;  /* 0x01100000e3c8783b */ /* 0x000eea0000000200 */
[C---:B--2---:R-:W-:Y:S06]  /*65e0*/  HMMA.16816.F32.BF16 R32, R184.reuse, R24, R32 ;  /* 0x00000018b820723c */ /* 0x044fec0000041820 */
[C---:B------:R-:W-:Y:S01]  /*65f0*/  HMMA.16816.F32.BF16 R28, R184.reuse, R26, R28 ;  /* 0x0000001ab81c723c */ /* 0x040fe2000004181c */
[----:B------:R-:W2:Y:S05]  /*6600*/  LDSM.16.M88.4 R24, [R227+0x11800] ;  /* 0x01180000e318783b */ /* 0x000eaa0000000200 */
        /* <DEDUP_REMOVED lines=9> */
[----:B------:R-:W4:Y:S05]  /*66a0*/  LDSM.16.M88.4 R180, [R220+0x1000] ;  /* 0x00100000dcb4783b */ /* 0x000f2a0000000200 */
[C---:B---3--:R-:W-:Y:S06]  /*66b0*/  HMMA.16816.F32.BF16 R32, R20.reuse, R200, R32 ;  /* 0x000000c81420723c */ /* 0x048fec0000041820 */
[C---:B------:R-:W-:Y:S01]  /*66c0*/  HMMA.16816.F32.BF16 R28, R20.reuse, R202, R28 ;  /* 0x000000ca141c723c */ /* 0x040fe2000004181c */
[----:B------:R-:W3:Y:S05]  /*66d0*/  LDSM.16.M88.4 R200, [R220+0x1800] ;  /* 0x00180000dcc8783b */ /* 0x000eea0000000200 */
[C---:B--2---:R-:W-:Y:S06]  /*66e0*/  HMMA.16816.F32.BF16 R196, R20.reuse, R24, R196 ;  /* 0x0000001814c4723c */ /* 0x044fec00000418c4 */
[----:B------:R-:W-:Y:S01]  /*66f0*/  HMMA.16816.F32.BF16 R192, R20, R26, R192 ;  /* 0x0000001a14c0723c */ /* 0x000fe200000418c0 */
[----:B------:R-:W-:Y:S04]  /*6700*/  LDSM.16.M88.4 R24, [R234+0x4000] ;  /* 0x00400000ea18783b */ /* 0x000fe80000000200 */
[----:B------:R-:W2:Y:S01]  /*6710*/  LDSM.16.M88.4 R20, [R233+0x12000] ;  /* 0x01200000e914783b */ /* 0x000ea20000000200 */
[C---:B-1----:R-:W-:Y:S06]  /*6720*/  HMMA.16816.F32.BF16 R4, R176.reuse, R188, R4 ;  /* 0x000000bcb004723c */ /* 0x042fec0000041804 */
[C---:B------:R-:W-:Y:S01]  /*6730*/  HMMA.16816.F32.BF16 R16, R176.reuse, R190, R16 ;  /* 0x000000beb010723c */ /* 0x040fe20000041810 */
[----:B------:R-:W1:Y:S05]  /*6740*/  LDSM.16.M88.4 R188, [R233+0x12800] ;  /* 0x01280000e9bc783b */ /* 0x000e6a0000000200 */
[C---:B------:R-:W-:Y:S06]  /*6750*/  HMMA.16816.F32.BF16 R172, R176.reuse, R184, R172 ;  /* 0x000000b8b0ac723c */ /* 0x040fec00000418ac */
[C---:B------:R-:W-:Y:S01]  /*6760*/  HMMA.16816.F32.BF16 R168, R176.reuse, R186, R168 ;  /* 0x000000bab0a8723c */ /* 0x040fe200000418a8 */
[----:B------:R-:W5:Y:S05]  /*6770*/  LDSM.16.M88.4 R184, [R233+0x13000] ;  /* 0x01300000e9b8783b */ /* 0x000f6a0000000200 */
[C---:B----4-:R-:W-:Y:S06]  /*6780*/  HMMA.16816.F32.BF16 R32, R176.reuse, R180, R32 ;  /* 0x000000b4b020723c */ /* 0x050fec0000041820 */
[C---:B------:R-:W-:Y:S01]  /*6790*/  HMMA.16816.F32.BF16 R28, R176.reuse, R182, R28 ;  /* 0x000000b6b01c723c */ /* 0x040fe2000004181c */
[----:B------:R-:W4:Y:S05]  /*67a0*/  LDSM.16.M88.4 R180, [R233+0x13800] ;  /* 0x01380000e9b4783b */ /* 0x000f2a0000000200 */
[C---:B---3--:R-:W-:Y:S06]  /*67b0*/  HMMA.16816.F32.BF16 R196, R176.reuse, R200, R196 ;  /* 0x000000c8b0c4723c */ /* 0x048fec00000418c4 */
[----:B------:R-:W-:Y:S01]  /*67c0*/  HMMA.16816.F32.BF16 R192, R176, R202, R192 ;  /* 0x000000cab0c0723c */ /* 0x000fe200000418c0 */
[----:B------:R-:W-:Y:S04]  /*67d0*/  LDSM.16.M88.4 R176, [R219] ;  /* 0x00000000dbb0783b */ /* 0x000fe80000000200 */
[----:B------:R-:W-:Y:S01]  /*67e0*/  LDSM.16.M88.4 R200, [R218] ;  /* 0x00000000dac8783b */ /* 0x000fe20000000200 */
[C---:B--2---:R-:W-:Y:S06]  /*67f0*/  HMMA.16816.F32.BF16 R4, R24.reuse, R20, R4 ;  /* 0x000000141804723c */ /* 0x044fec0000041804 */
[C---:B------:R-:W-:Y:S01]  /*6800*/  HMMA.16816.F32.BF16 R16, R24.reuse, R22, R16 ;  /* 0x000000161810723c */ /* 0x040fe20000041810 */
[----:B------:R-:W2:Y:S05]  /*6810*/  LDSM.16.M88.4 R20, [R232+0x4000] ;  /* 0x00400000e814783b */ /* 0x000eaa0000000200 */
[C---:B-1----:R-:W-:Y:S06]  /*6820*/  HMMA.16816.F32.BF16 R172, R24.reuse, R188, R172 ;  /* 0x000000bc18ac723c */ /* 0x042fec00000418ac */
[C---:B------:R-:W-:Y:S01]  /*6830*/  HMMA.16816.F32.BF16 R168, R24.reuse, R190, R168 ;  /* 0x000000be18a8723c */ /* 0x040fe200000418a8 */
[----:B------:R-:W1:Y:S05]  /*6840*/  LDSM.16.M88.4 R188, [R217] ;  /* 0x00000000d9bc783b */ /* 0x000e6a0000000200 */
[C---:B-----5:R-:W-:Y:S06]  /*6850*/  HMMA.16816.F32.BF16 R32, R24.reuse, R184, R32 ;  /* 0x000000b81820723c */ /* 0x060fec0000041820 */
        /* <DEDUP_REMOVED lines=14> */
[----:B------:R-:W-:Y:S05]  /*6940*/  LDSM.16.M88.4 R188, [R220+0x2000] ;  /* 0x00200000dcbc783b */ /* 0x000fea0000000200 */
[C---:B---3--:R-:W-:Y:S06]  /*6950*/  HMMA.16816.F32.BF16 R196, R20.reuse, R184, R196 ;  /* 0x000000b814c4723c */ /* 0x048fec00000418c4 */
[----:B------:R-:W-:Y:S01]  /*6960*/  HMMA.16816.F32.BF16 R192, R20, R186, R192 ;  /* 0x000000ba14c0723c */ /* 0x000fe200000418c0 */
[----:B------:R-:W1:Y:S04]  /*6970*/  LDSM.16.M88.4 R20, [R229+0x4000] ;  /* 0x00400000e514783b */ /* 0x000e680000000200 */
[----:B------:R-:W3:Y:S01]  /*6980*/  LDSM.16.M88.4 R184, [R220+0x2800] ;  /* 0x00280000dcb8783b */ /* 0x000ee20000000200 */
[C---:B----4-:R-:W-:Y:S06]  /*6990*/  HMMA.16816.F32.BF16 R4, R24.reuse, R180, R4 ;  /* 0x000000b41804723c */ /* 0x050fec0000041804 */
[C---:B------:R-:W-:Y:S01]  /*69a0*/  HMMA.16816.F32.BF16 R16, R24.reuse, R182, R16 ;  /* 0x000000b61810723c */ /* 0x040fe20000041810 */
[----:B------:R-:W4:Y:S05]  /*69b0*/  LDSM.16.M88.4 R180, [R220+0x3000] ;  /* 0x00300000dcb4783b */ /* 0x000f2a0000000200 */
[C---:B--2---:R-:W-:Y:S06]  /*69c0*/  HMMA.16816.F32.BF16 R172, R24.reuse, R176, R172 ;  /* 0x000000b018ac723c */ /* 0x044fec00000418ac */
[C---:B------:R-:W-:Y:S01]  /*69d0*/  HMMA.16816.F32.BF16 R168, R24.reuse, R178, R168 ;  /* 0x000000b218a8723c */ /* 0x040fe200000418a8 */
[----:B------:R-:W2:Y:S05]  /*69e0*/  LDSM.16.M88.4 R176, [R220+0x3800] ;  /* 0x00380000dcb0783b */ /* 0x000eaa0000000200 */
[C---:B------:R-:W-:Y:S06]  /*69f0*/  HMMA.16816.F32.BF16 R32, R24.reuse, R204, R32 ;  /* 0x000000cc1820723c */ /* 0x040fec0000041820 */
[C---:B------:R-:W-:Y:S01]  /*6a00*/  HMMA.16816.F32.BF16 R28, R24.reuse, R206, R28 ;  /* 0x000000ce181c723c */ /* 0x040fe2000004181c */
[----:B------:R-:W-:Y:S05]  /*6a10*/  LDSM.16.M88.4 R204, [R214] ;  /* 0x00000000d6cc783b */ /* 0x000fea0000000200 */
[C---:B-----5:R-:W-:Y:S06]  /*6a20*/  HMMA.16816.F32.BF16 R196, R24.reuse, R200, R196 ;  /* 0x000000c818c4723c */ /* 0x060fec00000418c4 */
[----:B------:R-:W-:Y:S01]  /*6a30*/  HMMA.16816.F32.BF16 R192, R24, R202, R192 ;  /* 0x000000ca18c0723c */ /* 0x000fe200000418c0 */
[----:B------:R-:W-:Y:S04]  /*6a40*/  LDSM.16.M88.4 R24, [R234+0x8000] ;  /* 0x00800000ea18783b */ /* 0x000fe80000000200 */
[----:B------:R-:W5:Y:S01]  /*6a50*/  LDSM.16.M88.4 R200, [R233+0x14000] ;  /* 0x01400000e9c8783b */ /* 0x000f620000000200 */
[C---:B-1----:R-:W-:Y:S06]  /*6a60*/  HMMA.16816.F32.BF16 R4, R20.reuse, R188, R4 ;  /* 0x000000bc1404723c */ /* 0x042fec0000041804 */
[C---:B------:R-:W-:Y:S01]  /*6a70*/  HMMA.16816.F32.BF16 R16, R20.reuse, R190, R16 ;  /* 0x000000be1410723c */ /* 0x040fe20000041810 */
[----:B------:R-:W1:Y:S05]  /*6a80*/  LDSM.16.M88.4 R188, [R233+0x14800] ;  /* 0x01480000e9bc783b */ /* 0x000e6a0000000200 */
        /* <DEDUP_REMOVED lines=8> */
[----:B------:R-:W-:Y:S04]  /*6b10*/  LDSM.16.M88.4 R176, [R232+0x8000] ;  /* 0x00800000e8b0783b */ /* 0x000fe80000000200 */
[----:B------:R-:W2:Y:S01]  /*6b20*/  LDSM.16.M88.4 R20, [R215] ;  /* 0x00000000d714783b */ /* 0x000ea20000000200 */
[C---:B-----5:R-:W-:Y:S06]  /*6b30*/  HMMA.16816.F32.BF16 R4, R24.reuse, R200, R4 ;  /* 0x000000c81804723c */ /* 0x060fec0000041804 */
[C---:B------:R-:W-:Y:S01]  /*6b40*/  HMMA.16816.F32.BF16 R16, R24.reuse, R202, R16 ;  /* 0x000000ca1810723c */ /* 0x040fe20000041810 */
[----:B------:R-:W-:Y:S05]  /*6b50*/  LDSM.16.M88.4 R200, [R227+0x15000] ;  /* 0x01500000e3c8783b */ /* 0x000fea0000000200 */
[C---:B-1----:R-:W-:Y:S06]  /*6b60*/  HMMA.16816.F32.BF16 R172, R24.reuse, R188, R172 ;  /* 0x000000bc18ac723c */ /* 0x042fec00000418ac */
[C---:B------:R-:W-:Y:S01]  /*6b70*/  HMMA.16816.F32.BF16 R168, R24.reuse, R190, R168 ;  /* 0x000000be18a8723c */ /* 0x040fe200000418a8 */
[----:B------:R-:W1:Y:S05]  /*6b80*/  LDSM.16.M88.4 R188, [R213] ;  /* 0x00000000d5bc783b */ /* 0x000e6a0000000200 */
[C---:B---3--:R-:W-:Y:S06]  /*6b90*/  HMMA.16816.F32.BF16 R32, R24.reuse, R184, R32 ;  /* 0x000000b81820723c */ /* 0x048fec0000041820 */
        /* <DEDUP_REMOVED lines=11> */
[----:B------:R-:W-:Y:S05]  /*6c50*/  LDSM.16.M88.4 R204, [R234+0xc000] ;  /* 0x00c00000eacc783b */ /* 0x000fea0000000200 */
[C---:B-1----:R-:W-:Y:S06]  /*6c60*/  HMMA.16816.F32.BF16 R32, R176.reuse, R188, R32 ;  /* 0x000000bcb020723c */ /* 0x042fec0000041820 */
[C---:B------:R-:W-:Y:S01]  /*6c70*/  HMMA.16816.F32.BF16 R28, R176.reuse, R190, R28 ;  /* 0x000000beb01c723c */ /* 0x040fe2000004181c */
[----:B------:R-:W1:Y:S05]  /*6c80*/  LDSM.16.M88.4 R188, [R227+0x15800] ;  /* 0x01580000e3bc783b */ /* 0x000e6a0000000200 */
[C---:B---3--:R-:W-:Y:S06]  /*6c90*/  HMMA.16816.F32.BF16 R196, R176.reuse, R184, R196 ;  /* 0x000000b8b0c4723c */ /* 0x048fec00000418c4 */
[----:B------:R-:W-:Y:S01]  /*6ca0*/  HMMA.16816.F32.BF16 R192, R176, R186, R192 ;  /* 0x000000bab0c0723c */ /* 0x000fe200000418c0 */
[----:B------:R-:W-:Y:S04]  /*6cb0*/  LDSM.16.M88.4 R184, [R229+0x8000] ;  /* 0x00800000e5b8783b */ /* 0x000fe80000000200 */
        /* <DEDUP_REMOVED lines=9> */
[----:B------:R-:W-:Y:S05]  /*6d50*/  LDSM.16.M88.4 R200, [R220+0x5800] ;  /* 0x00580000dcc8783b */ /* 0x000fea0000000200 */
[C---:B-1----:R-:W-:Y:S06]  /*6d60*/  HMMA.16816.F32.BF16 R196, R180.reuse, R188, R196 ;  /* 0x000000bcb4c4723c */ /* 0x042fec00000418c4 */
[----:B------:R-:W-:Y:S01]  /*6d70*/  HMMA.16816.F32.BF16 R192, R180, R190, R192 ;  /* 0x000000beb4c0723c */ /* 0x000fe200000418c0 */
[----:B------:R-:W1:Y:S04]  /*6d80*/  LDSM.16.M88.4 R180, [R233+0x16000] ;  /* 0x01600000e9b4783b */ /* 0x000e680000000200 */
[----:B------:R-:W-:Y:S01]  /*6d90*/  LDSM.16.M88.4 R188, [R232+0xc000] ;  /* 0x00c00000e8bc783b */ /* 0x000fe20000000200 */
[C---:B---3--:R-:W-:Y:S06]  /*6da0*/  HMMA.16816.F32.BF16 R4, R184.reuse, R176, R4 ;  /* 0x000000b0b804723c */ /* 0x048fec0000041804 */
[C---:B------:R-:W-:Y:S01]  /*6db0*/  HMMA.16816.F32.BF16 R16, R184.reuse, R178, R16 ;  /* 0x000000b2b810723c */ /* 0x040fe20000041810 */
[----:B------:R-:W3:Y:S05]  /*6dc0*/  LDSM.16.M88.4 R176, [R233+0x16800] ;  /* 0x01680000e9b0783b */ /* 0x000eea0000000200 */
[C---:B----4-:R-:W-:Y:S06]  /*6dd0*/  HMMA.16816.F32.BF16 R172, R184.reuse, R24, R172 ;  /* 0x00000018b8ac723c */ /* 0x050fec00000418ac */
[C---:B------:R-:W-:Y:S01]  /*6de0*/  HMMA.16816.F32.BF16 R168, R184.reuse, R26, R168 ;  /* 0x0000001ab8a8723c */ /* 0x040fe200000418a8 */
[----:B------:R-:W-:Y:S05]  /*6df0*/  LDSM.16.M88.4 R24, [R211] ;  /* 0x00000000d318783b */ /* 0x000fea0000000200 */
[C---:B--2---:R-:W-:Y:S06]  /*6e00*/  HMMA.16816.F32.BF16 R32, R184.reuse, R20, R32 ;  /* 0x00000014b820723c */ /* 0x044fec0000041820 */
[----:B------:R-:W-:Y:S01]  /*6e10*/  HMMA.16816.F32.BF16 R28, R184, R22, R28 ;  /* 0x00000016b81c723c */ /* 0x000fe2000004181c */
[----:B------:R-:W2:Y:S05]  /*6e20*/  LDSM.16.M88.4 R20, [R233+0x17000] ;  /* 0x01700000e914783b */ /* 0x000eaa0000000200 */
[C---:B-1----:R-:W-:Y:S06]  /*6e30*/  HMMA.16816.F32.BF16 R4, R204.reuse, R180, R4 ;  /* 0x000000b4cc04723c */ /* 0x042fec0000041804 */
[----:B------:R-:W-:Y:S01]  /*6e40*/  HMMA.16816.F32.BF16 R16, R204, R182, R16 ;  /* 0x000000b6cc10723c */ /* 0x000fe20000041810 */
[----:B------:R-:W1:Y:S05]  /*6e50*/  LDSM.16.M88.4 R180, [R210] ;  /* 0x00000000d2b4783b */ /* 0x000e6a0000000200 */
[C---:B------:R-:W-:Y:S06]  /*6e60*/  HMMA.16816.F32.BF16 R196, R184.reuse, R200, R196 ;  /* 0x000000c8b8c4723c */ /* 0x040fec00000418c4 */
[----:B------:R-:W-:Y:S01]  /*6e70*/  HMMA.16816.F32.BF16 R192, R184, R202, R192 ;  /* 0x000000cab8c0723c */ /* 0x000fe200000418c0 */
[----:B------:R-:W-:Y:S04]  /*6e80*/  LDSM.16.M88.4 R184, [R230+0xc000] ;  /* 0x00c00000e6b8783b */ /* 0x000fe80000000200 */
[----:B------:R-:W-:Y:S01]  /*6e90*/  LDSM.16.M88.4 R200, [R233+0x17800] ;  /* 0x01780000e9c8783b */ /* 0x000fe20000000200 */
[C---:B---3--:R-:W-:Y:S06]  /*6ea0*/  HMMA.16816.F32.BF16 R172, R204.reuse, R176, R172 ;  /* 0x000000b0ccac723c */ /* 0x048fec00000418ac */
[C---:B------:R-:W-:Y:S01]  /*6eb0*/  HMMA.16816.F32.BF16 R168, R204.reuse, R178, R168 ;  /* 0x000000b2cca8723c */ /* 0x040fe200000418a8 */
[----:B------:R-:W3:Y:S05]  /*6ec0*/  LDSM.16.M88.4 R176, [R227+0x16000] ;  /* 0x01600000e3b0783b */ /* 0x000eea0000000200 */
[C---:B--2---:R-:W-:Y:S06]  /*6ed0*/  HMMA.16816.F32.BF16 R32, R204.reuse, R20, R32 ;  /* 0x00000014cc20723c */ /* 0x044fec0000041820 */
[----:B------:R-:W-:Y:S01]  /*6ee0*/  HMMA.16816.F32.BF16 R28, R204, R22, R28 ;  /* 0x00000016cc1c723c */ /* 0x000fe2000004181c */
[----:B------:R-:W2:Y:S05]  /*6ef0*/  LDSM.16.M88.4 R20, [R209] ;  /* 0x00000000d114783b */ /* 0x000eaa0000000200 */
[C---:B------:R-:W-:Y:S06]  /*6f00*/  HMMA.16816.F32.BF16 R4, R188.reuse, R24, R4 ;  /* 0x00000018bc04723c */ /* 0x040fec0000041804 */
[C---:B------:R-:W-:Y:S01]  /*6f10*/  HMMA.16816.F32.BF16 R16, R188.reuse, R26, R16 ;  /* 0x0000001abc10723c */ /* 0x040fe20000041810 */
[----:B------:R-:W4:Y:S05]  /*6f20*/  LDSM.16.M88.4 R24, [R229+0xc000] ;  /* 0x00c00000e518783b */ /* 0x000f2a0000000200 */
[C---:B-1----:R-:W-:Y:S06]  /*6f30*/  HMMA.16816.F32.BF16 R172, R188.reuse, R180, R172 ;  /* 0x000000b4bcac723c */ /* 0x042fec00000418ac */
[----:B------:R-:W-:Y:S01]  /*6f40*/  HMMA.16816.F32.BF16 R168, R188, R182, R168 ;  /* 0x000000b6bca8723c */ /* 0x000fe200000418a8 */
[----:B------:R-:W1:Y:S05]  /*6f50*/  LDSM.16.M88.4 R180, [R227+0x16800] ;  /* 0x01680000e3b4783b */ /* 0x000e6a0000000200 */
[C---:B---3--:R-:W-:Y:S06]  /*6f60*/  HMMA.16816.F32.BF16 R4, R184.reuse, R176, R4 ;  /* 0x000000b0b804723c */ /* 0x048fec0000041804 */
[----:B------:R-:W-:Y:S01]  /*6f70*/  HMMA.16816.F32.BF16 R16, R184, R178, R16 ;  /* 0x000000b2b810723c */ /* 0x000fe20000041810 */
[----:B------:R-:W3:Y:S05]  /*6f80*/  LDSM.16.M88.4 R176, [R227+0x17000] ;  /* 0x01700000e3b0783b */ /* 0x000eea0000000200 */
[C---:B--2---:R-:W-:Y:S06]  /*6f90*/  HMMA.16816.F32.BF16 R32, R188.reuse, R20, R32 ;  /* 0x00000014bc20723c */ /* 0x044fec0000041820 */
[----:B------:R-:W-:Y:S01]  /*6fa0*/  HMMA.16816.F32.BF16 R28, R188, R22, R28 ;  /* 0x00000016bc1c723c */ /* 0x000fe2000004181c */
[----:B------:R-:W2:Y:S05]  /*6fb0*/  LDSM.16.M88.4 R20, [R220+0x6800] ;  /* 0x00680000dc14783b */ /* 0x000eaa0000000200 */
[C---:B----4-:R-:W-:Y:S06]  /*6fc0*/  HMMA.16816.F32.BF16 R4, R24.reuse, R236, R4 ;  /* 0x000000ec1804723c */ /* 0x050fec0000041804 */
[----:B------:R-:W-:Y:S06]  /*6fd0*/  HMMA.16816.F32.BF16 R16, R24, R238, R16 ;  /* 0x000000ee1810723c */ /* 0x000fec0000041810 */
[----:B-1----:R-:W-:Y:S06]  /*6fe0*/  HMMA.16816.F32.BF16 R168, R184, R182, R168 ;  /* 0x000000b6b8a8723c */ /* 0x002fec00000418a8 */
[----:B------:R-:W-:Y:S06]  /*6ff0*/  HMMA.16816.F32.BF16 R196, R204, R200, R196 ;  /* 0x000000c8ccc4723c */ /* 0x000fec00000418c4 */
[----:B---3--:R-:W-:Y:S01]  /*7000*/  HMMA.16816.F32.BF16 R32, R184, R176, R32 ;  /* 0x000000b0b820723c */ /* 0x008fe20000041820 */
[----:B------:R-:W-:Y:S01]  /*7010*/  FMUL.FTZ R0, R4, UR37 ;  /* 0x0000002504007c20 */ /* 0x000fe20008410000 */
[----:B------:R-:W-:Y:S01]  /*7020*/  FMUL.FTZ R166, R5, UR37 ;  /* 0x0000002505a67c20 */ /* 0x000fe20008410000 */
[----:B------:R-:W-:Y:S01]  /*7030*/  FMUL.FTZ R165, R6, UR37 ;  /* 0x0000002506a57c20 */ /* 0x000fe20008410000 */
[----:B------:R-:W-:-:S02]  /*7040*/  FMUL.FTZ R182, R7, UR37 ;  /* 0x0000002507b67c20 */ /* 0x000fc40008410000 */
[C---:B------:R-:W-:Y:S01]  /*7050*/  HMMA.16816.F32.BF16 R28, R184.reuse, R178, R28 ;  /* 0x000000b2b81c723c */ /* 0x040fe2000004181c */
[----:B------:R-:W1:Y:S01]  /*7060*/  LDSM.16.M88.4 R176, [R208] ;  /* 0x00000000d0b0783b */ /* 0x000e620000000200 */
[----:B------:R-:W-:Y:S01]  /*7070*/  FMUL.FTZ R16, R16, UR37 ;  /* 0x0000002510107c20 */ /* 0x000fe20008410000 */
[----:B------:R-:W-:Y:S01]  /*7080*/  FMUL.FTZ R17, R17, UR37 ;  /* 0x0000002511117c20 */ /* 0x000fe20008410000 */
[----:B------:R-:W-:Y:S01]  /*7090*/  FMUL.FTZ R18, R18, UR37 ;  /* 0x0000002512127c20 */ /* 0x000fe20008410000 */
[----:B------:R-:W3:Y:S01]  /*70a0*/  LDSM.16.M88.4 R4, [R220+0x7000] ;  /* 0x00700000dc04783b */ /* 0x000ee20000000200 */
[----:B------:R-:W-:Y:S01]  /*70b0*/  HMMA.16816.F32.BF16 R172, R184, R180, R172 ;  /* 0x000000b4b8ac723c */ /* 0x000fe200000418ac */
[----:B------:R-:W-:Y:S05]  /*70c0*/  MUFU.TANH R200, R16 ;  /* 0x0000001000c87308 */ /* 0x000fea0000002400 */
[----:B------:R-:W-:Y:S01]  /*70d0*/  HMMA.16816.F32.BF16 R192, R204, R202, R192 ;  /* 0x000000caccc0723c */ /* 0x000fe200000418c0 */
[----:B------:R-:W-:-:S02]  /*70e0*/  FMUL.FTZ R181, R19, UR37 ;  /* 0x0000002513b57c20 */ /* 0x000fc40008410000 */
[----:B------:R-:W-:Y:S03]  /*70f0*/  MUFU.TANH R167, R17 ;  /* 0x0000001100a77308 */ /* 0x000fe60000002400 */
[C---:B--2---:R-:W-:Y:S05]  /*7100*/  HMMA.16816.F32.BF16 R168, R24.reuse, R22, R168 ;  /* 0x0000001618a8723c */ /* 0x044fea00000418a8 */
[----:B------:R2:W-:Y:S07]  /*7110*/  MUFU.TANH R180, R18 ;  /* 0x0000001200b47308 */ /* 0x0005ee0000002400 */
[----:B------:R-:W-:Y:S01]  /*7120*/  HMMA.16816.F32.BF16 R172, R24, R20, R172 ;  /* 0x0000001418ac723c */ /* 0x000fe200000418ac */
[----:B------:R-:W-:Y:S01]  /*7130*/  LDSM.16.M88.4 R20, [R220+0x7800] ;  /* 0x00780000dc14783b */ /* 0x000fe20000000200 */
[----:B------:R-:W4:Y:S03]  /*7140*/  MUFU.TANH R166, R166 ;  /* 0x000000a600a67308 */ /* 0x000f260000002400 */
[----:B--2---:R-:W2:Y:S01]  /*7150*/  LDSM.16.M88.4 R16, [R227+0x17800] ;  /* 0x01780000e310783b */ /* 0x004ea20000000200 */
[----:B-1----:R-:W-:Y:S04]  /*7160*/  HMMA.16816.F32.BF16 R196, R188, R176, R196 ;  /* 0x000000b0bcc4723c */ /* 0x002fe800000418c4 */
[----:B------:R-:W1:Y:S02]  /*7170*/  MUFU.TANH R182, R182 ;  /* 0x000000b600b67308 */ /* 0x000e640000002400 */
[----:B------:R-:W-:Y:S01]  /*7180*/  FMUL.FTZ R168, R168, UR37 ;  /* 0x00000025a8a87c20 */ /* 0x000fe20008410000 */
[----:B------:R-:W-:-:S04]  /*7190*/  DEPBAR.LE SB0, 0x0 ;  /* 0x000080000000791a */ /* 0x000fc80000000000 */
[----:B------:R-:W-:Y:S01]  /*71a0*/  HMMA.16816.F32.BF16 R192, R188, R178, R192 ;  /* 0x000000b2bcc0723c */ /* 0x000fe200000418c0 */
[----:B------:R-:W5:Y:S05]  /*71b0*/  MUFU.TANH R181, R181 ;  /* 0x000000b500b57308 */ /* 0x000f6a0000002400 */
[C---:B---3--:R-:W-:Y:S01]  /*71c0*/  HMMA.16816.F32.BF16 R32, R24.reuse, R4, R32 ;  /* 0x000000041820723c */ /* 0x048fe20000041820 */
[----:B------:R-:W-:Y:S01]  /*71d0*/  FMUL.FTZ R183, R172, UR37 ;  /* 0x00000025acb77c20 */ /* 0x000fe20008410000 */
[----:B------:R-:W-:Y:S01]  /*71e0*/  FMUL.FTZ R172, R173, UR37 ;  /* 0x00000025adac7c20 */ /* 0x000fe20008410000 */
[----:B------:R-:W-:Y:S01]  /*71f0*/  FMUL.FTZ R173, R174, UR37 ;  /* 0x00000025aead7c20 */ /* 0x000fe20008410000 */
[----:B------:R-:W-:Y:S01]  /*7200*/  FMUL.FTZ R174, R175, UR37 ;  /* 0x00000025afae7c20 */ /* 0x000fe20008410000 */
[----:B------:R-:W-:Y:S01]  /*7210*/  MUFU.TANH R168, R168 ;  /* 0x000000a800a87308 */ /* 0x000fe20000002400 */
[----:B------:R-:W-:Y:S01]  /*7220*/  HMMA.16816.F32.BF16 R28, R24, R6, R28 ;  /* 0x00000006181c723c */ /* 0x000fe2000004181c */
[----:B------:R-:W-:Y:S01]  /*7230*/  FMUL.FTZ R4, R169, UR37 ;  /* 0x00000025a9047c20 */ /* 0x000fe20008410000 */
[----:B------:R-:W-:Y:S01]  /*7240*/  FMUL.FTZ R5, R170, UR37 ;  /* 0x00000025aa057c20 */ /* 0x000fe20008410000 */
[----:B------:R-:W-:-:S04]  /*7250*/  FMUL.FTZ R170, R171, UR37 ;  /* 0x00000025abaa7c20 */ /* 0x000fc80008410000 */
[----:B------:R-:W-:Y:S01]  /*7260*/  IMAD.U32 R6, RZ, RZ, UR23 ;  /* 0x00000017ff067e24 */ /* 0x000fe2000f8e00ff */
[----:B------:R-:W3:Y:S03]  /*7270*/  MUFU.TANH R183, R183 ;  /* 0x000000b700b77308 */ /* 0x000ee60000002400 */
[----:B------:R-:W-:-:S05]  /*7280*/  IMAD R15, R6, 0x40, R15 ;  /* 0x00000040060f7824 */ /* 0x000fca00078e020f */
[----:B------:R-:W-:Y:S02]  /*7290*/  MUFU.TANH R173, R173 ;  /* 0x000000ad00ad7308 */ /* 0x000fe40000002400 */
[----:B------:R-:W-:Y:S01]  /*72a0*/  FMUL.FTZ R7, R35, UR37 ;  /* 0x0000002523077c20 */ /* 0x000fe20008410000 */
[----:B------:R-:W-:Y:S01]  /*72b0*/  VIADD R35, R15, 0x1 ;  /* 0x000000010f237836 */ /* 0x000fe20000000000 */
[C---:B--2---:R-:W-:Y:S01]  /*72c0*/  HMMA.16816.F32.BF16 R196, R184.reuse, R16, R196 ;  /* 0x00000010b8c4723c */ /* 0x044fe200000418c4 */
[----:B------:R-:W-:Y:S01]  /*72d0*/  FMUL.FTZ R32, R32, UR37 ;  /* 0x0000002520207c20 */ /* 0x000fe20008410000 */
[----:B------:R-:W-:Y:S01]  /*72e0*/  FMUL.FTZ R33, R33, UR37 ;  /* 0x0000002521217c20 */ /* 0x000fe20008410000 */
[----:B------:R-:W-:Y:S01]  /*72f0*/  FMUL.FTZ R34, R34, UR37 ;  /* 0x0000002522227c20 */ /* 0x000fe20008410000 */
[----:B------:R-:W-:Y:S01]  /*7300*/  ISETP.GE.AND P2, PT, R35, R14, PT ;  /* 0x0000000e2300720c */ /* 0x000fe20003f46270 */
[----:B------:R-:W-:Y:S01]  /*7310*/  MUFU.TANH R172, R172 ;  /* 0x000000ac00ac7308 */ /* 0x000fe20000002400 */
[----:B------:R-:W-:Y:S01]  /*7320*/  HMMA.16816.F32.BF16 R192, R184, R18, R192 ;  /* 0x00000012b8c0723c */ /* 0x000fe200000418c0 */
[----:B------:R-:W-:Y:S01]  /*7330*/  VIADD R17, R15, 0x8 ;  /* 0x000000080f117836 */ /* 0x000fe20000000000 */
[----:B----4-:R-:W-:Y:S01]  /*7340*/  FSEL R169, R166, -INF , !P2 ;  /* 0xff800000a6a97808 */ /* 0x010fe20005000000 */
[----:B------:R-:W-:Y:S01]  /*7350*/  FMUL.FTZ R29, R29, UR37 ;  /* 0x000000251d1d7c20 */ /* 0x000fe20008410000 */
[----:B------:R-:W-:Y:S01]  /*7360*/  ISETP.GE.AND P1, PT, R35, R2, PT ;  /* 0x000000022300720c */ /* 0x000fe20003f26270 */
[----:B------:R-:W-:Y:S01]  /*7370*/  FMUL.FTZ R16, R28, UR37 ;  /* 0x000000251c107c20 */ /* 0x000fe20008410000 */
[C---:B------:R-:W-:Y:S01]  /*7380*/  ISETP.GE.AND P0, PT, R17.reuse, R14, PT ;  /* 0x0000000e1100720c */ /* 0x040fe20003f06270 */
[----:B------:R-:W2:Y:S01]  /*7390*/  MUFU.TANH R174, R174 ;  /* 0x000000ae00ae7308 */ /* 0x000ea20000002400 */
[----:B------:R-:W-:Y:S01]  /*73a0*/  ISETP.GE.AND P2, PT, R17, R2, PT ;  /* 0x000000021100720c */ /* 0x000fe20003f46270 */
[----:B------:R-:W-:Y:S01]  /*73b0*/  VIADD R17, R15, 0x9 ;  /* 0x000000090f117836 */ /* 0x000fe20000000000 */
[----:B-1----:R-:W-:Y:S01]  /*73c0*/  FSEL R166, R182, -INF , !P1 ;  /* 0xff800000b6a67808 */ /* 0x002fe20004800000 */
[----:B------:R-:W-:Y:S01]  /*73d0*/  FMUL.FTZ R18, R30, UR37 ;  /* 0x000000251e127c20 */ /* 0x000fe20008410000 */
[----:B------:R-:W-:Y:S01]  /*73e0*/  FSEL R188, R180, -INF , !P2 ;  /* 0xff800000b4bc7808 */ /* 0x000fe20005000000 */
[----:B------:R-:W-:Y:S01]  /*73f0*/  FMUL.FTZ R19, R31, UR37 ;  /* 0x000000251f137c20 */ /* 0x000fe20008410000 */
[----:B------:R-:W-:Y:S01]  /*7400*/  ISETP.GE.AND P1, PT, R17, R14, PT ;  /* 0x0000000e1100720c */ /* 0x000fe20003f26270 */
[----:B------:R-:W1:Y:S01]  /*7410*/  MUFU.TANH R5, R5 ;  /* 0x0000000500057308 */ /* 0x000e620000002400 */
[----:B------:R-:W-:-:S02]  /*7420*/  FSEL R171, R200, -INF , !P0 ;  /* 0xff800000c8ab7808 */ /* 0x000fc40004000000 */
[C---:B------:R-:W-:Y:S01]  /*7430*/  HMMA.16816.F32.BF16 R196, R24.reuse, R20, R196 ;  /* 0x0000001418c4723c */ /* 0x040fe200000418c4 */
[----:B------:R-:W-:Y:S02]  /*7440*/  FSEL R167, R167, -INF , !P1 ;  /* 0xff800000a7a77808 */ /* 0x000fe40004800000 */
[----:B------:R-:W-:Y:S02]  /*7450*/  ISETP.GE.AND P0, PT, R17, R2, PT ;  /* 0x000000021100720c */ /* 0x000fe40003f06270 */
[----:B------:R-:W4:Y:S01]  /*7460*/  MUFU.TANH R170, R170 ;  /* 0x000000aa00aa7308 */ /* 0x000f220000002400 */
[----:B------:R-:W-:Y:S01]  /*7470*/  HMMA.16816.F32.BF16 R192, R24, R22, R192 ;  /* 0x0000001618c0723c */ /* 0x000fe200000418c0 */
[----:B------:R-:W-:Y:S01]  /*7480*/  VIADD R21, R15, 0x10 ;  /* 0x000000100f157836 */ /* 0x000fe20000000000 */
[----:B-----5:R-:W-:-:S04]  /*7490*/  FSEL R186, R181, -INF , !P0 ;  /* 0xff800000b5ba7808 */ /* 0x020fc80004000000 */
[C---:B------:R-:W-:Y:S01]  /*74a0*/  ISETP.GE.AND P2, PT, R21.reuse, R14, PT ;  /* 0x0000000e1500720c */ /* 0x040fe20003f46270 */
[----:B------:R5:W4:Y:S01]  /*74b0*/  MUFU.TANH R203, R32 ;  /* 0x0000002000cb7308 */ /* 0x000b220000002400 */
[----:B------:R-:W-:Y:S01]  /*74c0*/  ISETP.GE.AND P1, PT, R21, R2, PT ;  /* 0x000000021500720c */ /* 0x000fe20003f26270 */
[----:B------:R-:W-:Y:S01]  /*74d0*/  VIADD R21, R15, 0x11 ;  /* 0x000000110f157836 */ /* 0x000fe20000000000 */
[----:B---3--:R-:W-:Y:S01]  /*74e0*/  FSEL R35, R183, -INF , !P2 ;  /* 0xff800000b7237808 */ /* 0x008fe20005000000 */
[----:B------:R-:W-:-:S03]  /*74f0*/  VIADD R23, R15, 0x20 ;  /* 0x000000200f177836 */ /* 0x000fc60000000000 */
[C---:B------:R-:W-:Y:S01]  /*7500*/  ISETP.GE.AND P0, PT, R21.reuse, R14, PT ;  /* 0x0000000e1500720c */ /* 0x040fe20003f06270 */
[----:B------:R-:W3:Y:S01]  /*7510*/  MUFU.TANH R4, R4 ;  /* 0x0000000400047308 */ /* 0x000ee20000002400 */
[----:B------:R-:W-:Y:S01]  /*7520*/  ISETP.GE.AND P2, PT, R21, R2, PT ;  /* 0x000000021500720c */ /* 0x000fe20003f46270 */
[----:B------:R-:W-:Y:S02]  /*7530*/  VIADD R21, R15, 0x19 ;  /* 0x000000190f157836 */ /* 0x000fe40000000000 */
[----:B------:R-:W-:Y:S01]  /*7540*/  FMUL.FTZ R182, R198, UR37 ;  /* 0x00000025c6b67c20 */ /* 0x000fe20008410000 */
[----:B------:R-:W-:Y:S01]  /*7550*/  FMUL.FTZ R180, R199, UR37 ;  /* 0x00000025c7b47c20 */ /* 0x000fe20008410000 */
[----:B--2---:R-:W-:Y:S01]  /*7560*/  FSEL R30, R174, -INF , !P2 ;  /* 0xff800000ae1e7808 */ /* 0x004fe20005000000 */
[----:B------:R-:W-:Y:S01]  /*7570*/  FMUL.FTZ R187, R196, UR37 ;  /* 0x00000025c4bb7c20 */ /* 0x000fe20008410000 */
[----:B------:R-:W-:Y:S01]  /*7580*/  ISETP.GE.AND P2, PT, R21, R14, PT ;  /* 0x0000000e1500720c */ /* 0x000fe20003f46270 */
[----:B------:R2:W-:Y:S01]  /*7590*/  MUFU.TANH R17, R29 ;  /* 0x0000001d00117308 */ /* 0x0005e20000002400 */
[----:B-----5:R-:W-:Y:S01]  /*75a0*/  FSEL R32, R173, -INF , !P1 ;  /* 0xff800000ad207808 */ /* 0x020fe20004800000 */
[----:B------:R-:W-:Y:S01]  /*75b0*/  FMUL.FTZ R183, R192, UR37 ;  /* 0x00000025c0b77c20 */ /* 0x000fe20008410000 */
[----:B------:R-:W-:Y:S01]  /*75c0*/  FMUL.FTZ R185, R197, UR37 ;  /* 0x00000025c5b97c20 */ /* 0x000fe20008410000 */
[----:B------:R-:W-:Y:S01]  /*75d0*/  FMUL.FTZ R178, R194, UR37 ;  /* 0x00000025c2b27c20 */ /* 0x000fe20008410000 */
[----:B------:R-:W-:Y:S01]  /*75e0*/  FMUL.FTZ R181, R193, UR37 ;  /* 0x00000025c1b57c20 */ /* 0x000fe20008410000 */
[----:B------:R-:W-:-:S02]  /*75f0*/  FMUL.FTZ R176, R195, UR37 ;  /* 0x00000025c3b07c20 */ /* 0x000fc40008410000 */
[----:B------:R5:W-:Y:S08]  /*7600*/  MUFU.TANH R201, R33 ;  /* 0x0000002100c97308 */ /* 0x000bf00000002400 */
[----:B------:R1:W-:Y:S01]  /*7610*/  MUFU.TANH R6, R34 ;  /* 0x0000002200067308 */ /* 0x0003e20000002400 */
[----:B--2---:R-:W-:-:S05]  /*7620*/  VIADD R29, R15, 0x18 ;  /* 0x000000180f1d7836 */ /* 0x004fca0000000000 */
[C---:B------:R-:W-:Y:S02]  /*7630*/  ISETP.GE.AND P1, PT, R29.reuse, R14, PT ;  /* 0x0000000e1d00720c */ /* 0x040fe40003f26270 */
[----:B------:R-:W2:Y:S01]  /*7640*/  MUFU.TANH R7, R7 ;  /* 0x0000000700077308 */ /* 0x000ea20000002400 */
[----:B-----5:R-:W-:Y:S02]  /*7650*/  FSEL R33, R172, -INF , !P0 ;  /* 0xff800000ac217808 */ /* 0x020fe40004000000 */
[-C--:B------:R-:W-:Y:S02]  /*7660*/  ISETP.GE.AND P0, PT, R29, R2.reuse, PT ;  /* 0x000000021d00720c */ /* 0x080fe40003f06270 */
[----:B------:R-:W-:Y:S02]  /*7670*/  FSEL R31, R168, -INF , !P1 ;  /* 0xff800000a81f7808 */ /* 0x000fe40004800000 */
[----:B------:R-:W-:Y:S01]  /*7680*/  ISETP.GE.AND P1, PT, R21, R2, PT ;  /* 0x000000021500720c */ /* 0x000fe20003f26270 */
[----:B------:R-:W5:Y:S01]  /*7690*/  MUFU.TANH R16, R16 ;  /* 0x0000001000107308 */ /* 0x000f620000002400 */
[----:B-1----:R-:W-:Y:S01]  /*76a0*/  FSEL R34, R5, -INF , !P0 ;  /* 0xff80000005227808 */ /* 0x002fe20004000000 */
[----:B------:R-:W-:Y:S01]  /*76b0*/  VIADD R21, R15, 0x21 ;  /* 0x000000210f157836 */ /* 0x000fe20000000000 */
[----:B------:R-:W-:Y:S01]  /*76c0*/  ISETP.GE.AND P0, PT, R23, R14, PT ;  /* 0x0000000e1700720c */ /* 0x000fe20003f06270 */
[----:B------:R-:W-:Y:S01]  /*76d0*/  VIADD R5, R15, 0x29 ;  /* 0x000000290f057836 */ /* 0x000fe20000000000 */
[----:B----4-:R-:W-:-:S02]  /*76e0*/  FSEL R28, R170, -INF , !P1 ;  /* 0xff800000aa1c7808 */ /* 0x010fc40004800000 */
[----:B------:R-:W-:Y:S01]  /*76f0*/  FSEL R203, R203, -INF , !P0 ;  /* 0xff800000cbcb7808 */ /* 0x000fe20004000000 */
[----:B------:R-:W1:Y:S01]  /*7700*/  MUFU.TANH R18, R18 ;  /* 0x0000001200127308 */ /* 0x000e620000002400 */
[----:B---3--:R-:W-:Y:S02]  /*7710*/  FSEL R29, R4, -INF , !P2 ;  /* 0xff800000041d7808 */ /* 0x008fe40005000000 */
[C---:B------:R-:W-:Y:S02]  /*7720*/  ISETP.GE.AND P1, PT, R21.reuse, R14, PT ;  /* 0x0000000e1500720c */ /* 0x040fe40003f26270 */
[-C--:B------:R-:W-:Y:S01]  /*7730*/  ISETP.GE.AND P0, PT, R21, R2.reuse, PT ;  /* 0x000000021500720c */ /* 0x080fe20003f06270 */
[----:B------:R-:W-:Y:S01]  /*7740*/  VIADD R21, R15, 0x28 ;  /* 0x000000280f157836 */ /* 0x000fe20000000000 */
[----:B------:R-:W-:Y:S01]  /*7750*/  ISETP.GE.AND P2, PT, R23, R2, PT ;  /* 0x000000021700720c */ /* 0x000fe20003f46270 */
[----:B------:R-:W3:Y:S01]  /*7760*/  MUFU.TANH R182, R182 ;  /* 0x000000b600b67308 */ /* 0x000ee20000002400 */
[----:B--2---:R-:W-:Y:S01]  /*7770*/  FSEL R198, R7, -INF , !P0 ;  /* 0xff80000007c67808 */ /* 0x004fe20004000000 */
[----:B------:R-:W-:Y:S01]  /*7780*/  VIADD R7, R15, 0x31 ;  /* 0x000000310f077836 */ /* 0x000fe20000000000 */
[----:B------:R-:W-:-:S02]  /*7790*/  FSEL R200, R6, -INF , !P2 ;  /* 0xff80000006c87808 */ /* 0x000fc40005000000 */
[-C--:B------:R-:W-:Y:S02]  /*77a0*/  ISETP.GE.AND P2, PT, R21, R14.reuse, PT ;  /* 0x0000000e1500720c */ /* 0x080fe40003f46270 */
[----:B------:R-:W-:Y:S01]  /*77b0*/  FSEL R201, R201, -INF , !P1 ;  /* 0xff800000c9c97808 */ /* 0x000fe20004800000 */
[----:B------:R-:W2:Y:S01]  /*77c0*/  MUFU.TANH R183, R183 ;  /* 0x000000b700b77308 */ /* 0x000ea20000002400 */
[----:B-----5:R-:W-:Y:S02]  /*77d0*/  FSEL R199, R16, -INF , !P2 ;  /* 0xff80000010c77808 */ /* 0x020fe40005000000 */
[C---:B------:R-:W-:Y:S02]  /*77e0*/  ISETP.GE.AND P0, PT, R5.reuse, R14, PT ;  /* 0x0000000e0500720c */ /* 0x040fe40003f06270 */
[-C--:B------:R-:W-:Y:S01]  /*77f0*/  ISETP.GE.AND P2, PT, R5, R2.reuse, PT ;  /* 0x000000020500720c */ /* 0x080fe20003f46270 */
[----:B------:R-:W-:Y:S01]  /*7800*/  VIADD R5, R15, 0x30 ;  /* 0x000000300f057836 */ /* 0x000fe20000000000 */
[----:B------:R-:W-:Y:S01]  /*7810*/  ISETP.GE.AND P1, PT, R21, R2, PT ;  /* 0x000000021500720c */ /* 0x000fe20003f26270 */
[----:B------:R-:W-:Y:S01]  /*7820*/  MUFU.TANH R165, R165 ;  /* 0x000000a500a57308 */ /* 0x000fe20000002400 */
[----:B------:R-:W-:-:S02]  /*7830*/  FSEL R197, R17, -INF , !P0 ;  /* 0xff80000011c57808 */ /* 0x000fc40004000000 */
[----:B-1----:R-:W-:Y:S02]  /*7840*/  FSEL R196, R18, -INF , !P1 ;  /* 0xff80000012c47808 */ /* 0x002fe40004800000 */
[C---:B------:R-:W-:Y:S02]  /*7850*/  ISETP.GE.AND P1, PT, R5.reuse, R14, PT ;  /* 0x0000000e0500720c */ /* 0x040fe40003f26270 */
[----:B------:R-:W-:Y:S01]  /*7860*/  ISETP.GE.AND P0, PT, R5, R2, PT ;  /* 0x000000020500720c */ /* 0x000fe20003f06270 */
[----:B------:R-:W1:Y:S01]  /*7870*/  MUFU.TANH R19, R19 ;  /* 0x0000001300137308 */ /* 0x000e620000002400 */
[----:B------:R-:W-:Y:S02]  /*7880*/  VIADD R5, R15, 0x38 ;  /* 0x000000380f057836 */ /* 0x000fe40000000000 */
[----:B---3--:R-:W-:-:S03]  /*7890*/  FSEL R182, R182, -INF , !P0 ;  /* 0xff800000b6b67808 */ /* 0x008fc60004000000 */
[----:B------:R-:W-:Y:S02]  /*78a0*/  ISETP.GE.AND P0, PT, R5, R14, PT ;  /* 0x0000000e0500720c */ /* 0x000fe40003f06270 */
[----:B------:R-:W3:Y:S02]  /*78b0*/  MUFU.TANH R187, R187 ;  /* 0x000000bb00bb7308 */ /* 0x000ee40000002400 */
[----:B--2---:R-:W-:Y:S02]  /*78c0*/  FSEL R183, R183, -INF , !P0 ;  /* 0xff800000b7b77808 */ /* 0x004fe40004000000 */
[----:B------:R-:W-:-:S04]  /*78d0*/  ISETP.GE.AND P0, PT, R15, R2, PT ;  /* 0x000000020f00720c */ /* 0x000fc80003f06270 */
[----:B------:R-:W2:Y:S01]  /*78e0*/  MUFU.TANH R185, R185 ;  /* 0x000000b900b97308 */ /* 0x000ea20000002400 */
[----:B-1----:R-:W-:Y:S02]  /*78f0*/  FSEL R194, R19, -INF , !P2 ;  /* 0xff80000013c27808 */ /* 0x002fe40005000000 */
[----:B------:R-:W-:Y:S02]  /*7900*/  FSEL R26, R165, -INF , !P0 ;  /* 0xff800000a51a7808 */ /* 0x000fe40004000000 */
[----:B------:R-:W-:Y:S02]  /*7910*/  ISETP.GE.AND P2, PT, R7, R14, PT ;  /* 0x0000000e0700720c */ /* 0x000fe40003f46270 */
[----:B------:R-:W-:Y:S01]  /*7920*/  PLOP3.LUT P0, PT, PT, PT, UP0, 0x80, 0x0 ;  /* 0x000000000000781c */ /* 0x000fe20003f0f008 */
[----:B------:R-:W1:Y:S01]  /*7930*/  MUFU.TANH R180, R180 ;  /* 0x000000b400b47308 */ /* 0x000e620000002400 */
[----:B---3--:R-:W-:Y:S01]  /*7940*/  FSEL R187, R187, -INF , !P1 ;  /* 0xff800000bbbb7808 */ /* 0x008fe20004800000 */
[----:B------:R-:W-:Y:S01]  /*7950*/  BAR.SYNC.DEFER_BLOCKING 0x0 ;  /* 0x0000000000007b1d */ /* 0x000fe20000010000 */
[----:B------:R-:W-:-:S05]  /*7960*/  ISETP.GE.AND P1, PT, R7, R2, PT ;  /* 0x000000020700720c */ /* 0x000fca0003f26270 */
[----:B------:R-:W3:Y:S01]  /*7970*/  MUFU.TANH R0, R0 ;  /* 0x0000000000007308 */ /* 0x000ee20000002400 */
[----:B--2---:R-:W-:Y:S02]  /*7980*/  FSEL R185, R185, -INF , !P2 ;  /* 0xff800000b9b97808 */ /* 0x004fe40005000000 */
[----:B------:R-:W-:Y:S01]  /*7990*/  ISETP.GE.AND P2, PT, R5, R2, PT ;  /* 0x000000020500720c */ /* 0x000fe20003f46270 */
[----:B------:R-:W-:-:S04]  /*79a0*/  VIADD R5, R15, 0x39 ;  /* 0x000000390f057836 */ /* 0x000fc80000000000 */
[----:B------:R-:W2:Y:S01]  /*79b0*/  MUFU.TANH R178, R178 ;  /* 0x000000b200b27308 */ /* 0x000ea20000002400 */
[----:B-1----:R-:W-:Y:S02]  /*79c0*/  FSEL R180, R180, -INF , !P1 ;  /* 0xff800000b4b47808 */ /* 0x002fe40004800000 */
[----:B------:R-:W-:-:S05]  /*79d0*/  ISETP.GE.AND P1, PT, R15, R14, PT ;  /* 0x0000000e0f00720c */ /* 0x000fca0003f26270 */
[----:B------:R-:W1:Y:S01]  /*79e0*/  MUFU.TANH R181, R181 ;  /* 0x000000b500b57308 */ /* 0x000e620000002400 */
[----:B---3--:R-:W-:Y:S02]  /*79f0*/  FSEL R27, R0, -INF , !P1 ;  /* 0xff800000001b7808 */ /* 0x008fe40004800000 */
[----:B------:R-:W-:-:S05]  /*7a00*/  ISETP.GE.AND P1, PT, R5, R2, PT ;  /* 0x000000020500720c */ /* 0x000fca0003f26270 */
[----:B------:R-:W3:Y:S01]  /*7a10*/  MUFU.TANH R176, R176 ;  /* 0x000000b000b07308 */ /* 0x000ee20000002400 */
[----:B--2---:R-:W-:Y:S02]  /*7a20*/  FSEL R178, R178, -INF , !P2 ;  /* 0xff800000b2b27808 */ /* 0x004fe40005000000 */
[----:B------:R-:W-:-:S04]  /*7a30*/  ISETP.GE.AND P2, PT, R5, R14, PT ;  /* 0x0000000e0500720c */ /* 0x000fc80003f46270 */
[----:B-1----:R-:W-:Y:S02]  /*7a40*/  FSEL R181, R181, -INF , !P2 ;  /* 0xff800000b5b57808 */ /* 0x002fe40005000000 */
[----:B---3--:R-:W-:Y:S01]  /*7a50*/  FSEL R176, R176, -INF , !P1 ;  /* 0xff800000b0b07808 */ /* 0x008fe20004800000 */
        /* <DEDUP_REMOVED lines=80> */
.L_x_1100:
[----:B------:R-:W-:Y:S05]  /*7f60*/  BSYNC B0 ;  /* 0x0000000000007941 */ /* 0x000fea0003800000 */
.L_x_1099:
[----:B------:R-:W0:Y:S02]  /*7f70*/  LDGDEPBAR ;  /* 0x00000000000079af */ /* 0x000e240000000000 */
.L_x_1098:
[----:B------:R-:W-:Y:S01]  /*7f80*/  FMNMX.FTZ R0, R164, R27, !PT ;  /* 0x0000001ba4007209 */ /* 0x000fe20007810000 */
[----:B--2---:R-:W-:Y:S01]  /*7f90*/  LDSM.16.MT88.4 R20, [R228+0x18000] ;  /* 0x01800000e414783b */ /* 0x004fe20000004200 */
[----:B-1----:R-:W-:Y:S02]  /*7fa0*/  FMNMX.FTZ R5, R3, R26, !PT ;  /* 0x0000001a03057209 */ /* 0x002fe40007810000 */
        /* <DEDUP_REMOVED lines=82> */
[--C-:B------:R-:W-:Y:S01]  /*84d0*/  FFMA.FTZ R187, R187, UR20, -R184.reuse ;  /* 0x00000014bbbb7c23 */ /* 0x100fe200080108b8 */
[----:B------:R-:W3:Y:S01]  /*84e0*/  MUFU.EX2 R171, R171 ;  /* 0x000000ab00ab7308 */ /* 0x000ee20000000800 */
[----:B--2---:R-:W-:Y:S01]  /*84f0*/  F2FP.BF16.F32.PACK_AB R4, R173, R174 ;  /* 0x000000aead04723e */ /* 0x004fe200000010ff */
[--C-:B------:R-:W-:Y:S01]  /*8500*/  FFMA.FTZ R194, R185, UR20, -R184.reuse ;  /* 0x00000014b9c27c23 */ /* 0x100fe200080108b8 */
[--C-:B------:R-:W-:Y:S01]  /*8510*/  FFMA.FTZ R183, R183, UR20, -R184.reuse ;  /* 0x00000014b7b77c23 */ /* 0x100fe200080108b8 */
[----:B------:R-:W-:Y:S01]  /*8520*/  FFMA.FTZ R184, R181, UR20, -R184 ;  /* 0x00000014b5b87c23 */ /* 0x000fe200080108b8 */
[--C-:B------:R-:W-:Y:S01]  /*8530*/  FFMA.FTZ R181, R182, UR20, -R179.reuse ;  /* 0x00000014b6b57c23 */ /* 0x100fe200080108b3 */
[--C-:B------:R-:W-:Y:S01]  /*8540*/  FFMA.FTZ R180, R180, UR20, -R179.reuse ;  /* 0x00000014b4b47c23 */ /* 0x100fe200080108b3 */
[--C-:B------:R-:W-:Y:S01]  /*8550*/  FFMA.FTZ R178, R178, UR20, -R179.reuse ;  /* 0x00000014b2b27c23 */ /* 0x100fe200080108b3 */
[----:B------:R-:W-:Y:S01]  /*8560*/  MUFU.EX2 R170, R170 ;  /* 0x000000aa00aa7308 */ /* 0x000fe20000000800 */
[----:B------:R-:W-:-:S07]  /*8570*/  FFMA.FTZ R179, R176, UR20, -R179 ;  /* 0x00000014b0b37c23 */ /* 0x000fce00080108b3 */
        /* <DEDUP_REMOVED lines=32> */
[----:B------:R-:W2:Y:S01]  /*8780*/  LDSM.16.MT88.4 R20, [R224+0x18000] ;  /* 0x01800000e014783b */ /* 0x000ea20000004200 */
        /* <DEDUP_REMOVED lines=23> */
[----:B------:R-:W1:Y:S01]  /*8900*/  LDSM.16.MT88.4 R24, [R228+0x1a000] ;  /* 0x01a00000e418783b */ /* 0x000e620000004200 */
        /* <DEDUP_REMOVED lines=24> */
[-C--:B------:R-:W-:Y:S01]  /*8a90*/  FMUL.FTZ R70, R70, R3.reuse ;  /* 0x0000000346467220 */ /* 0x080fe20000410000 */
[-C--:B------:R-:W-:Y:S01]  /*8aa0*/  FMUL.FTZ R71, R71, R3.reuse ;  /* 0x0000000347477220 */ /* 0x080fe20000410000 */
[-C--:B------:R-:W-:Y:S01]  /*8ab0*/  FMUL.FTZ R74, R74, R3.reuse ;  /* 0x000000034a4a7220 */ /* 0x080fe20000410000 */
[C---:B---3--:R-:W-:Y:S01]  /*8ac0*/  HMMA.16816.F32.BF16 R44, R4.reuse, R16, R44 ;  /* 0x00000010042c723c */ /* 0x048fe2000004182c */
[----:B------:R-:W-:Y:S01]  /*8ad0*/  FMUL.FTZ R75, R75, R3 ;  /* 0x000000034b4b7220 */ /* 0x000fe20000410000 */
[-C--:B------:R-:W-:Y:S01]  /*8ae0*/  FMUL.FTZ R60, R60, R177.reuse ;  /* 0x000000b13c3c7220 */ /* 0x080fe20000410000 */
[-C--:B------:R-:W-:Y:S01]  /*8af0*/  FMUL.FTZ R61, R61, R177.reuse ;  /* 0x000000b13d3d7220 */ /* 0x080fe20000410000 */
[-C--:B------:R-:W-:Y:S01]  /*8b00*/  FMUL.FTZ R64, R64, R177.reuse ;  /* 0x000000b140407220 */ /* 0x080fe20000410000 */
[----:B------:R-:W-:Y:S01]  /*8b10*/  FMUL.FTZ R65, R65, R177 ;  /* 0x000000b141417220 */ /* 0x000fe20000410000 */
[C---:B------:R-:W-:Y:S01]  /*8b20*/  HMMA.16816.F32.BF16 R48, R4.reuse, R18, R48 ;  /* 0x000000120430723c */ /* 0x040fe20000041830 */
[----:B------:R-:W3:Y:S01]  /*8b30*/  LDSM.16.MT88.4 R16, [R228+0x1c000] ;  /* 0x01c00000e410783b */ /* 0x000ee20000004200 */
        /* <DEDUP_REMOVED lines=27> */
[C---:B--2---:R-:W-:Y:S01]  /*8cf0*/  HMMA.16816.F32.BF16 R52, R4.reuse, R20, R52 ;  /* 0x000000140434723c */ /* 0x044fe20000041834 */
[-C--:B------:R-:W-:Y:S01]  /*8d00*/  FMUL.FTZ R86, R86, R3.reuse ;  /* 0x0000000356567220 */ /* 0x080fe20000410000 */
[-C--:B------:R-:W-:Y:S01]  /*8d10*/  FMUL.FTZ R87, R87, R3.reuse ;  /* 0x0000000357577220 */ /* 0x080fe20000410000 */
        /* <DEDUP_REMOVED lines=21> */
[C---:B-1----:R-:W-:Y:S01]  /*8e70*/  HMMA.16816.F32.BF16 R60, R4.reuse, R24, R60 ;  /* 0x00000018043c723c */ /* 0x042fe2000004183c */
[-C--:B------:R-:W-:Y:S01]  /*8e80*/  FMUL.FTZ R122, R122, R3.reuse ;  /* 0x000000037a7a7220 */ /* 0x080fe20000410000 */
[----:B------:R-:W-:Y:S01]  /*8e90*/  FMUL.FTZ R123, R123, R3 ;  /* 0x000000037b7b7220 */ /* 0x000fe20000410000 */
[----:B------:R-:W1:Y:S01]  /*8ea0*/  MUFU.EX2 R189, R189 ;  /* 0x000000bd00bd7308 */ /* 0x000e620000000800 */
[-C--:B------:R-:W-:Y:S01]  /*8eb0*/  FMUL.FTZ R108, R108, R177.reuse ;  /* 0x000000b16c6c7220 */ /* 0x080fe20000410000 */
[----:B------:R-:W-:Y:S01]  /*8ec0*/  FMUL.FTZ R109, R109, R177 ;  /* 0x000000b16d6d7220 */ /* 0x000fe20000410000 */
[C---:B------:R-:W-:Y:S01]  /*8ed0*/  HMMA.16816.F32.BF16 R64, R4.reuse, R26, R64 ;  /* 0x0000001a0440723c */ /* 0x040fe20000041840 */
[----:B------:R-:W4:Y:S01]  /*8ee0*/  LDSM.16.MT88.4 R24, [R225+0x1c000] ;  /* 0x01c00000e118783b */ /* 0x000f220000004200 */
[-C--:B------:R-:W-:Y:S01]  /*8ef0*/  FMUL.FTZ R110, R110, R3.reuse ;  /* 0x000000036e6e7220 */ /* 0x080fe20000410000 */
[----:B------:R-:W-:Y:S01]  /*8f00*/  FMUL.FTZ R111, R111, R3 ;  /* 0x000000036f6f7220 */ /* 0x000fe20000410000 */
[-C--:B------:R-:W-:Y:S01]  /*8f10*/  FMUL.FTZ R112, R112, R177.reuse ;  /* 0x000000b170707220 */ /* 0x080fe20000410000 */
[----:B------:R-:W-:Y:S01]  /*8f20*/  MUFU.EX2 R188, R188 ;  /* 0x000000bc00bc7308 */ /* 0x000fe20000000800 */
[----:B------:R-:W-:Y:S01]  /*8f30*/  FMUL.FTZ R113, R113, R177 ;  /* 0x000000b171717220 */ /* 0x000fe20000410000 */
[-C--:B------:R-:W-:Y:S01]  /*8f40*/  FMUL.FTZ R114, R114, R3.reuse ;  /* 0x0000000372727220 */ /* 0x080fe20000410000 */
[----:B------:R-:W-:Y:S01]  /*8f50*/  FMUL.FTZ R115, R115, R3 ;  /* 0x0000000373737220 */ /* 0x000fe20000410000 */
[-C--:B------:R-:W-:Y:S01]  /*8f60*/  FMUL.FTZ R124, R124, R177.reuse ;  /* 0x000000b17c7c7220 */ /* 0x080fe20000410000 */
[-C--:B------:R-:W-:Y:S01]  /*8f70*/  FMUL.FTZ R125, R125, R177.reuse ;  /* 0x000000b17d7d7220 */ /* 0x080fe20000410000 */
[-C--:B------:R-:W-:Y:S01]  /*8f80*/  FMUL.FTZ R128, R128, R177.reuse ;  /* 0x000000b180807220 */ /* 0x080fe20000410000 */
[----:B------:R-:W-:Y:S01]  /*8f90*/  FMUL.FTZ R129, R129, R177 ;  /* 0x000000b181817220 */ /* 0x000fe20000410000 */
[----:B------:R-:W-:Y:S01]  /*8fa0*/  MUFU.EX2 R191, R191 ;  /* 0x000000bf00bf7308 */ /* 0x000fe20000000800 */
[-C--:B------:R-:W-:Y:S01]  /*8fb0*/  FMUL.FTZ R126, R126, R3.reuse ;  /* 0x000000037e7e7220 */ /* 0x080fe20000410000 */
[-C--:B------:R-:W-:Y:S01]  /*8fc0*/  FMUL.FTZ R127, R127, R3.reuse ;  /* 0x000000037f7f7220 */ /* 0x080fe20000410000 */
[-C--:B------:R-:W-:Y:S01]  /*8fd0*/  FMUL.FTZ R130, R130, R3.reuse ;  /* 0x0000000382827220 */ /* 0x080fe20000410000 */
[C---:B--2---:R-:W-:Y:S01]  /*8fe0*/  HMMA.16816.F32.BF16 R76, R4.reuse, R20, R76 ;  /* 0x00000014044c723c */ /* 0x044fe2000004184c */
[----:B------:R-:W-:Y:S01]  /*8ff0*/  FMUL.FTZ R131, R131, R3 ;  /* 0x0000000383837220 */ /* 0x000fe20000410000 */
[----:B------:R-:W-:Y:S01]  /*9000*/  FFMA.FTZ R174, R250, R177, R174 ;  /* 0x000000b1faae7223 */ /* 0x000fe200000100ae */
[----:B------:R-:W-:Y:S01]  /*9010*/  FFMA.FTZ R170, R243, R3, R170 ;  /* 0x00000003f3aa7223 */ /* 0x000fe200000100aa */
[----:B------:R-:W-:Y:S02]  /*9020*/  MUFU.EX2 R190, R190 ;  /* 0x000000be00be7308 */ /* 0x000fe40000000800 */
[----:B------:R-:W-:Y:S01]  /*9030*/  HMMA.16816.F32.BF16 R80, R4, R22, R80 ;  /* 0x000000160450723c */ /* 0x000fe20000041850 */
[----:B------:R-:W2:Y:S01]  /*9040*/  LDSM.16.MT88.4 R20, [R228+0x1e000] ;  /* 0x01e00000e414783b */ /* 0x000ea20000004200 */
[----:B------:R-:W-:Y:S01]  /*9050*/  FADD.FTZ R173, R173, R174 ;  /* 0x000000aeadad7221 */ /* 0x000fe20000010000 */
[----:B------:R-:W-:-:S03]  /*9060*/  FADD.FTZ R169, R169, R170 ;  /* 0x000000aaa9a97221 */ /* 0x000fc60000010000 */
[----:B---3--:R-:W-:Y:S01]  /*9070*/  HMMA.16816.F32.BF16 R92, R4, R16, R92 ;  /* 0x00000010045c723c */ /* 0x008fe2000004185c */
[----:B------:R-:W3:Y:S01]  /*9080*/  MUFU.EX2 R193, R193 ;  /* 0x000000c100c17308 */ /* 0x000ee20000000800 */
        /* <DEDUP_REMOVED lines=10> */
[----:B------:R-:W1:Y:S06]  /*9130*/  LDSM.16.MT88.4 R24, [R226+0x1e000] ;  /* 0x01e00000e218783b */ /* 0x000e6c0000004200 */
[----:B------:R-:W-:Y:S08]  /*9140*/  MUFU.EX2 R202, R202 ;  /* 0x000000ca00ca7308 */ /* 0x000ff00000000800 */
        /* <DEDUP_REMOVED lines=9> */
[C---:B-1----:R-:W-:Y:S01]  /*91e0*/  HMMA.16816.F32.BF16 R108, R4.reuse, R24, R108 ;  /* 0x00000018046c723c */ /* 0x042fe2000004186c */
[----:B------:R-:W-:Y:S05]  /*91f0*/  MUFU.EX2 R197, R197 ;  /* 0x000000c500c57308 */ /* 0x000fea0000000800 */
[C---:B------:R-:W-:Y:S01]  /*9200*/  HMMA.16816.F32.BF16 R112, R4.reuse, R26, R112 ;  /* 0x0000001a0470723c */ /* 0x040fe20000041870 */
[----:B------:R-:W1:Y:S02]  /*9210*/  LDSM.16.MT88.4 R24, [R228+0x1a800] ;  /* 0x01a80000e418783b */ /* 0x000e640000004200 */
[----:B------:R-:W1:Y:S08]  /*9220*/  MUFU.EX2 R198, R198 ;  /* 0x000000c600c67308 */ /* 0x000e700000000800 */
        /* <DEDUP_REMOVED lines=8> */
[----:B---3--:R-:W-:Y:S01]  /*92b0*/  F2FP.BF16.F32.PACK_AB R5, R193, R190 ;  /* 0x000000bec105723e */ /* 0x008fe200000010ff */
[----:B------:R-:W-:Y:S01]  /*92c0*/  FADD.FTZ R190, R190, R175 ;  /* 0x000000afbebe7221 */ /* 0x000fe20000010000 */
[----:B------:R-:W-:-:S03]  /*92d0*/  F2FP.BF16.F32.PACK_AB R6, R191, R188 ;  /* 0x000000bcbf06723e */ /* 0x000fc600000010ff */
[----:B------:R-:W3:Y:S01]  /*92e0*/  MUFU.EX2 R194, R194 ;  /* 0x000000c200c27308 */ /* 0x000ee20000000800 */
[----:B----4-:R-:W-:Y:S01]  /*92f0*/  F2FP.BF16.F32.PACK_AB R7, R195, R192 ;  /* 0x000000c0c307723e */ /* 0x010fe200000010ff */
[----:B------:R-:W-:Y:S01]  /*9300*/  FADD.FTZ R189, R189, R186 ;  /* 0x000000babdbd7221 */ /* 0x000fe20000010000 */
[----:B------:R-:W-:-:S03]  /*9310*/  FADD.FTZ R193, R193, R190 ;  /* 0x000000bec1c17221 */ /* 0x000fc60000010000 */
[----:B------:R-:W-:Y:S02]  /*9320*/  FADD.FTZ R188, R188, R189 ;  /* 0x000000bdbcbc7221 */ /* 0x000fe40000010000 */
[----:B-----5:R-:W-:Y:S01]  /*9330*/  HMMA.16816.F32.BF16 R152, R4, R16, R152 ;  /* 0x000000100498723c */ /* 0x020fe20000041898 */
[----:B------:R-:W-:Y:S01]  /*9340*/  MUFU.EX2 R183, R183 ;  /* 0x000000b700b77308 */ /* 0x000fe20000000800 */
[----:B------:R-:W-:-:S04]  /*9350*/  FADD.FTZ R191, R191, R188 ;  /* 0x000000bcbfbf7221 */ /* 0x000fc80000010000 */
[C---:B------:R-:W-:Y:S01]  /*9360*/  HMMA.16816.F32.BF16 R148, R4.reuse, R18, R148 ;  /* 0x000000120494723c */ /* 0x040fe20000041894 */
[----:B------:R-:W4:Y:S02]  /*9370*/  LDSM.16.MT88.4 R16, [R225+0x1a800] ;  /* 0x01a80000e110783b */ /* 0x000f240000004200 */
[----:B------:R-:W-:Y:S03]  /*9380*/  MUFU.EX2 R184, R184 ;  /* 0x000000b800b87308 */ /* 0x000fe60000000800 */
[C---:B------:R-:W-:Y:S05]  /*9390*/  HMMA.16816.F32.BF16 R144, R4.reuse, R32, R144 ;  /* 0x000000200490723c */ /* 0x040fea0000041890 */
[----:B------:R-:W-:Y:S01]  /*93a0*/  MUFU.EX2 R181, R181 ;  /* 0x000000b500b57308 */ /* 0x000fe20000000800 */
[C---:B------:R-:W-:Y:S01]  /*93b0*/  HMMA.16816.F32.BF16 R140, R4.reuse, R34, R140 ;  /* 0x00000022048c723c */ /* 0x040fe2000004188c */
[----:B------:R-:W5:Y:S05]  /*93c0*/  LDSM.16.MT88.4 R32, [R224+0x1a800] ;  /* 0x01a80000e020783b */ /* 0x000f6a0000004200 */
[C---:B------:R-:W-:Y:S01]  /*93d0*/  HMMA.16816.F32.BF16 R136, R4.reuse, R28, R136 ;  /* 0x0000001c0488723c */ /* 0x040fe20000041888 */
[----:B------:R-:W3:Y:S05]  /*93e0*/  MUFU.EX2 R180, R180 ;  /* 0x000000b400b47308 */ /* 0x000eea0000000800 */
[C---:B------:R-:W-:Y:S01]  /*93f0*/  HMMA.16816.F32.BF16 R132, R4.reuse, R30, R132 ;  /* 0x0000001e0484723c */ /* 0x040fe20000041884 */
[----:B------:R-:W3:Y:S02]  /*9400*/  LDSM.16.MT88.4 R28, [R228+0x1c800] ;  /* 0x01c80000e41c783b */ /* 0x000ee40000004200 */
[----:B------:R-:W-:Y:S03]  /*9410*/  MUFU.EX2 R178, R178 ;  /* 0x000000b200b27308 */ /* 0x000fe60000000800 */
[C---:B-1----:R-:W-:Y:S05]  /*9420*/  HMMA.16816.F32.BF16 R36, R4.reuse, R24, R36 ;  /* 0x000000180424723c */ /* 0x042fea0000041824 */
[----:B------:R-:W1:Y:S01]  /*9430*/  MUFU.EX2 R179, R179 ;  /* 0x000000b300b37308 */ /* 0x000e620000000800 */
        /* <DEDUP_REMOVED lines=32> */
[C---:B-1----:R-:W-:Y:S06]  /*9640*/  HMMA.16816.F32.BF16 R116, R4.reuse, R24, R116 ;  /* 0x000000180474723c */ /* 0x042fec0000041874 */
[C---:B------:R-:W-:Y:S01]  /*9650*/  HMMA.16816.F32.BF16 R120, R4.reuse, R26, R120 ;  /* 0x0000001a0478723c */ /* 0x040fe20000041878 */
[----:B------:R-:W-:Y:S05]  /*9660*/  LDSM.16.MT88.4 R24, [R228+0x1b000] ;  /* 0x01b00000e418783b */ /* 0x000fea0000004200 */
[C---:B--2---:R-:W-:Y:S06]  /*9670*/  HMMA.16816.F32.BF16 R124, R4.reuse, R20, R124 ;  /* 0x00000014047c723c */ /* 0x044fec000004187c */
[----:B------:R-:W-:Y:S01]  /*9680*/  HMMA.16816.F32.BF16 R128, R4, R22, R128 ;  /* 0x000000160480723c */ /* 0x000fe20000041880 */
[----:B------:R-:W-:Y:S06]  /*9690*/  LDSM.16.MT88.4 R20, [R226+0x1b000] ;  /* 0x01b00000e214783b */ /* 0x000fec0000004200 */
[----:B------:R-:W-:Y:S01]  /*96a0*/  F2FP.BF16.F32.PACK_AB R4, R201, R202 ;  /* 0x000000cac904723e */ /* 0x000fe200000010ff */
[----:B------:R-:W-:Y:S01]  /*96b0*/  FADD.FTZ R202, R202, R191 ;  /* 0x000000bfcaca7221 */ /* 0x000fe20000010000 */
[----:B------:R-:W-:-:S02]  /*96c0*/  F2FP.BF16.F32.PACK_AB R5, R198, R197 ;  /* 0x000000c5c605723e */ /* 0x000fc400000010ff */
[----:B------:R-:W-:Y:S02]  /*96d0*/  F2FP.BF16.F32.PACK_AB R6, R204, R199 ;  /* 0x000000c7cc06723e */ /* 0x000fe400000010ff */
[----:B------:R-:W-:-:S07]  /*96e0*/  F2FP.BF16.F32.PACK_AB R7, R203, R196 ;  /* 0x000000c4cb07723e */ /* 0x000fce00000010ff */
[C---:B----4-:R-:W-:Y:S06]  /*96f0*/  HMMA.16816.F32.BF16 R160, R4.reuse, R16, R160 ;  /* 0x0000001004a0723c */ /* 0x050fec00000418a0 */
[C---:B------:R-:W-:Y:S01]  /*9700*/  HMMA.16816.F32.BF16 R156, R4.reuse, R18, R156 ;  /* 0x00000012049c723c */ /* 0x040fe2000004189c */
[----:B------:R-:W1:Y:S05]  /*9710*/  LDSM.16.MT88.4 R16, [R225+0x1b000] ;  /* 0x01b00000e110783b */ /* 0x000e6a0000004200 */
[C---:B---3--:R-:W-:Y:S06]  /*9720*/  HMMA.16816.F32.BF16 R152, R4.reuse, R28, R152 ;  /* 0x0000001c0498723c */ /* 0x048fec0000041898 */
[C---:B------:R-:W-:Y:S01]  /*9730*/  HMMA.16816.F32.BF16 R148, R4.reuse, R30, R148 ;  /* 0x0000001e0494723c */ /* 0x040fe20000041894 */
[----:B------:R-:W-:Y:S05]  /*9740*/  LDSM.16.MT88.4 R28, [R226+0x1d000] ;  /* 0x01d00000e21c783b */ /* 0x000fea0000004200 */
[C---:B------:R-:W-:Y:S06]  /*9750*/  HMMA.16816.F32.BF16 R144, R4.reuse, R164, R144 ;  /* 0x000000a40490723c */ /* 0x040fec0000041890 */
        /* <DEDUP_REMOVED lines=34> */
[----:B------:R-:W-:Y:S05]  /*9980*/  LDSM.16.MT88.4 R164, [R226+0x1b800] ;  /* 0x01b80000e2a4783b */ /* 0x000fea0000004200 */
[C---:B---3--:R-:W-:Y:S06]  /*9990*/  HMMA.16816.F32.BF16 R116, R4.reuse, R32, R116 ;  /* 0x000000200474723c */ /* 0x048fec0000041874 */
[C---:B------:R-:W-:Y:S01]  /*99a0*/  HMMA.16816.F32.BF16 R120, R4.reuse, R34, R120 ;  /* 0x000000220478723c */ /* 0x040fe20000041878 */
[----:B------:R-:W-:Y:S05]  /*99b0*/  LDSM.16.MT88.4 R32, [R224+0x19800] ;  /* 0x01980000e020783b */ /* 0x000fea0000004200 */
[C---:B------:R-:W-:Y:S06]  /*99c0*/  HMMA.16816.F32.BF16 R124, R4.reuse, R28, R124 ;  /* 0x0000001c047c723c */ /* 0x040fec000004187c */
[----:B------:R-:W-:Y:S01]  /*99d0*/  HMMA.16816.F32.BF16 R128, R4, R30, R128 ;  /* 0x0000001e0480723c */ /* 0x000fe20000041880 */
[----:B------:R-:W2:Y:S06]  /*99e0*/  LDSM.16.MT88.4 R28, [R228+0x1b800] ;  /* 0x01b80000e41c783b */ /* 0x000eac0000004200 */
[----:B------:R-:W-:-:S02]  /*99f0*/  F2FP.BF16.F32.PACK_AB R4, R194, R187 ;  /* 0x000000bbc204723e */ /* 0x000fc400000010ff */
[----:B------:R-:W-:Y:S02]  /*9a00*/  F2FP.BF16.F32.PACK_AB R5, R180, R181 ;  /* 0x000000b5b405723e */ /* 0x000fe400000010ff */
[----:B------:R-:W-:Y:S02]  /*9a10*/  F2FP.BF16.F32.PACK_AB R6, R184, R183 ;  /* 0x000000b7b806723e */ /* 0x000fe400000010ff */
[----:B------:R-:W-:-:S07]  /*9a20*/  F2FP.BF16.F32.PACK_AB R7, R179, R178 ;  /* 0x000000b2b307723e */ /* 0x000fce00000010ff */
[C---:B-1----:R-:W-:Y:S06]  /*9a30*/  HMMA.16816.F32.BF16 R144, R4.reuse, R16, R144 ;  /* 0x000000100490723c */ /* 0x042fec0000041890 */
[C---:B------:R-:W-:Y:S01]  /*9a40*/  HMMA.16816.F32.BF16 R140, R4.reuse, R18, R140 ;  /* 0x00000012048c723c */ /* 0x040fe2000004188c */
[----:B------:R-:W1:Y:S05]  /*9a50*/  LDSM.16.MT88.4 R16, [R228+0x1d800] ;  /* 0x01d80000e410783b */ /* 0x000e6a0000004200 */
[C---:B----4-:R-:W-:Y:S06]  /*9a60*/  HMMA.16816.F32.BF16 R160, R4.reuse, R24, R160 ;  /* 0x0000001804a0723c */ /* 0x050fec00000418a0 */
[C---:B------:R-:W-:Y:S01]  /*9a70*/  HMMA.16816.F32.BF16 R156, R4.reuse, R26, R156 ;  /* 0x0000001a049c723c */ /* 0x040fe2000004189c */
[----:B------:R-:W3:Y:S05]  /*9a80*/  LDSM.16.MT88.4 R24, [R225+0x1b800] ;  /* 0x01b80000e118783b */ /* 0x000eea0000004200 */
[C---:B-----5:R-:W-:Y:S06]  /*9a90*/  HMMA.16816.F32.BF16 R152, R4.reuse, R20, R152 ;  /* 0x000000140498723c */ /* 0x060fec0000041898 */
[C---:B------:R-:W-:Y:S01]  /*9aa0*/  HMMA.16816.F32.BF16 R148, R4.reuse, R22, R148 ;  /* 0x000000160494723c */ /* 0x040fe20000041894 */
[----:B------:R-:W-:Y:S05]  /*9ab0*/  LDSM.16.MT88.4 R20, [R224+0x1b800] ;  /* 0x01b80000e014783b */ /* 0x000fea0000004200 */
[C---:B--2---:R-:W-:Y:S06]  /*9ac0*/  HMMA.16816.F32.BF16 R36, R4.reuse, R28, R36 ;  /* 0x0000001c0424723c */ /* 0x044fec0000041824 */
        /* <DEDUP_REMOVED lines=10> */
[----:B------:R-:W2:Y:S05]  /*9b70*/  LDSM.16.MT88.4 R164, [R225+0x1d800] ;  /* 0x01d80000e1a4783b */ /* 0x000eaa0000004200 */
[C---:B---3--:R-:W-:Y:S06]  /*9b80*/  HMMA.16816.F32.BF16 R52, R4.reuse, R24, R52 ;  /* 0x000000180434723c */ /* 0x048fec0000041834 */
[C---:B------:R-:W-:Y:S01]  /*9b90*/  HMMA.16816.F32.BF16 R56, R4.reuse, R26, R56 ;  /* 0x0000001a0438723c */ /* 0x040fe20000041838 */
[----:B------:R-:W3:Y:S05]  /*9ba0*/  LDSM.16.MT88.4 R24, [R228+0x1f800] ;  /* 0x01f80000e418783b */ /* 0x000eea0000004200 */
[C---:B-1----:R-:W-:Y:S06]  /*9bb0*/  HMMA.16816.F32.BF16 R116, R4.reuse, R16, R116 ;  /* 0x000000100474723c */ /* 0x042fec0000041874 */
[----:B------:R-:W-:Y:S01]  /*9bc0*/  HMMA.16816.F32.BF16 R60, R4, R20, R60 ;  /* 0x00000014043c723c */ /* 0x000fe2000004183c */
[----:B------:R-:W-:-:S04]  /*9bd0*/  FADD.FTZ R16, R192, R193 ;  /* 0x000000c1c0107221 */ /* 0x000fc80000010000 */
[----:B------:R-:W-:Y:S01]  /*9be0*/  FADD.FTZ R16, R195, R16 ;  /* 0x00000010c3107221 */ /* 0x000fe20000010000 */
[C---:B------:R-:W-:Y:S01]  /*9bf0*/  HMMA.16816.F32.BF16 R64, R4.reuse, R22, R64 ;  /* 0x000000160440723c */ /* 0x040fe20000041840 */
[----:B------:R-:W1:Y:S02]  /*9c00*/  LDSM.16.MT88.4 R20, [R226+0x1f800] ;  /* 0x01f80000e214783b */ /* 0x000e640000004200 */
[----:B------:R-:W-:Y:S01]  /*9c10*/  FADD.FTZ R3, R197, R16 ;  /* 0x00000010c5037221 */ /* 0x000fe20000010000 */
[----:B------:R-:W-:Y:S02]  /*9c20*/  FADD.FTZ R16, R201, R202 ;  /* 0x000000cac9107221 */ /* 0x000fe40000010000 */
[----:B------:R-:W-:Y:S01]  /*9c30*/  HMMA.16816.F32.BF16 R76, R4, R28, R76 ;  /* 0x0000001c044c723c */ /* 0x000fe2000004184c */
[----:B------:R-:W-:Y:S01]  /*9c40*/  FADD.FTZ R3, R198, R3 ;  /* 0x00000003c6037221 */ /* 0x000fe20000010000 */
[----:B------:R-:W-:-:S03]  /*9c50*/  FADD.FTZ R199, R199, R16 ;  /* 0x00000010c7c77221 */ /* 0x000fc60000010000 */
[----:B------:R-:W-:Y:S01]  /*9c60*/  FADD.FTZ R16, R196, R3 ;  /* 0x00000003c4107221 */ /* 0x000fe20000010000 */
[C---:B------:R-:W-:Y:S01]  /*9c70*/  HMMA.16816.F32.BF16 R80, R4.reuse, R30, R80 ;  /* 0x0000001e0450723c */ /* 0x040fe20000041850 */
[----:B------:R-:W4:Y:S01]  /*9c80*/  LDSM.16.MT88.4 R28, [R224+0x1f800] ;  /* 0x01f80000e01c783b */ /* 0x000f220000004200 */
[----:B------:R-:W-:Y:S01]  /*9c90*/  FADD.FTZ R204, R204, R199 ;  /* 0x000000c7cccc7221 */ /* 0x000fe20000010000 */
[----:B------:R-:W-:Y:S01]  /*9ca0*/  FADD.FTZ R16, R203, R16 ;  /* 0x00000010cb107221 */ /* 0x000fe20000010000 */
[----:B------:R-:W-:Y:S02]  /*9cb0*/  MOV R3, R0 ;  /* 0x0000000000037202 */ /* 0x000fe40000000f00 */
[----:B------:R-:W-:Y:S01]  /*9cc0*/  FADD.FTZ R187, R187, R204 ;  /* 0x000000ccbbbb7221 */ /* 0x000fe20000010000 */
[----:B------:R-:W-:Y:S01]  /*9cd0*/  FADD.FTZ R181, R181, R16 ;  /* 0x00000010b5b57221 */ /* 0x000fe20000010000 */
[----:B--2---:R-:W-:Y:S02]  /*9ce0*/  HMMA.16816.F32.BF16 R84, R4, R164, R84 ;  /* 0x000000a40454723c */ /* 0x004fe40000041854 */
[----:B------:R-:W-:Y:S01]  /*9cf0*/  FADD.FTZ R194, R194, R187 ;  /* 0x000000bbc2c27221 */ /* 0x000fe20000010000 */
[----:B------:R-:W-:-:S03]  /*9d00*/  FADD.FTZ R181, R180, R181 ;  /* 0x000000b5b4b57221 */ /* 0x000fc60000010000 */
[----:B------:R-:W-:Y:S01]  /*9d10*/  FADD.FTZ R183, R183, R194 ;  /* 0x000000c2b7b77221 */ /* 0x000fe20000010000 */
[----:B------:R-:W-:Y:S01]  /*9d20*/  FADD.FTZ R178, R178, R181 ;  /* 0x000000b5b2b27221 */ /* 0x000fe20000010000 */
[----:B------:R-:W-:Y:S01]  /*9d30*/  HMMA.16816.F32.BF16 R88, R4, R166, R88 ;  /* 0x000000a60458723c */ /* 0x000fe20000041858 */
[----:B------:R-:W-:Y:S01]  /*9d40*/  MOV R164, R15 ;  /* 0x0000000f00a47202 */ /* 0x000fe20000000f00 */
[----:B------:R-:W-:Y:S01]  /*9d50*/  FADD.FTZ R237, R184, R183 ;  /* 0x000000b7b8ed7221 */ /* 0x000fe20000010000 */
[----:B------:R-:W-:-:S03]  /*9d60*/  FADD.FTZ R236, R179, R178 ;  /* 0x000000b2b3ec7221 */ /* 0x000fc60000010000 */
[C---:B------:R-:W-:Y:S01]  /*9d70*/  HMMA.16816.F32.BF16 R92, R4.reuse, R32, R92 ;  /* 0x00000020045c723c */ /* 0x040fe2000004185c */
[----:B------:R2:W-:Y:S04]  /*9d80*/  STL [R1+0xc], R237 ;  /* 0x00000ced01007387 */ /* 0x0005e80000100800 */
[----:B------:R2:W-:Y:S01]  /*9d90*/  STL [R1+0x8], R236 ;  /* 0x000008ec01007387 */ /* 0x0005e20000100800 */
[C---:B------:R-:W-:Y:S06]  /*9da0*/  HMMA.16816.F32.BF16 R96, R4.reuse, R34, R96 ;  /* 0x000000220460723c */ /* 0x040fec0000041860 */
[C---:B---3--:R-:W-:Y:S06]  /*9db0*/  HMMA.16816.F32.BF16 R100, R4.reuse, R24, R100 ;  /* 0x000000180464723c */ /* 0x048fec0000041864 */
[C---:B------:R-:W-:Y:S06]  /*9dc0*/  HMMA.16816.F32.BF16 R104, R4.reuse, R26, R104 ;  /* 0x0000001a0468723c */ /* 0x040fec0000041868 */
[C---:B-1----:R-:W-:Y:S06]  /*9dd0*/  HMMA.16816.F32.BF16 R108, R4.reuse, R20, R108 ;  /* 0x00000014046c723c */ /* 0x042fec000004186c */
[C---:B------:R-:W-:Y:S06]  /*9de0*/  HMMA.16816.F32.BF16 R112, R4.reuse, R22, R112 ;  /* 0x000000160470723c */ /* 0x040fec0000041870 */
[C---:B------:R-:W-:Y:S06]  /*9df0*/  HMMA.16816.F32.BF16 R120, R4.reuse, R18, R120 ;  /* 0x000000120478723c */ /* 0x040fec0000041878 */
[C---:B----4-:R-:W-:Y:S06]  /*9e00*/  HMMA.16816.F32.BF16 R124, R4.reuse, R28, R124 ;  /* 0x0000001c047c723c */ /* 0x050fec000004187c */
[----:B------:R-:W-:Y:S01]  /*9e10*/  HMMA.16816.F32.BF16 R128, R4, R30, R128 ;  /* 0x0000001e0480723c */ /* 0x000fe20000041880 */
[----:B------:R-:W-:-:S08]  /*9e20*/  NOP ;  /* 0x0000000000007918 */ /* 0x000fd00000000000 */
[----:B--2---:R-:W-:-:S15]  /*9e30*/  @!P0 BRA `(.L_x_1097) ;  /* 0x0000003c00d48947 */ /* 0x004fde0003800000 */
        /* <DEDUP_REMOVED lines=38> */
[----:B------:R-:W5:Y:S01]  /*a0a0*/  @!P4 LDC.64 R6, c[0x0][0x220] ;  /* 0x00008800ff06cb82 */ /* 0x000f620000000a00 */
        /* <DEDUP_REMOVED lines=15> */
[C---:B------:R-:W-:Y:S02]  /*a1a0*/  @!P6 LEA.HI.X R165, R22.reuse, R19, R18, 0x1, P1 ;  /* 0x0000001316a5e211 */ /* 0x040fe400008f0c12 */
[----:B--2---:R-:W-:-:S03]  /*a1b0*/  @!P5 LEA R28, P2, R22, R16, 0x1 ;  /* 0x00000010161cd211 */ /* 0x004fc600078408ff */
[----:B------:R-:W-:Y:S01]  /*a1c0*/  @!PT LDS RZ, [RZ] ;  /* 0x00000000fffff984 */ /* 0x000fe20000000800 */
[----:B------:R-:W-:Y:S01]  /*a1d0*/  @!PT LDS RZ, [RZ] ;  /* 0x00000000fffff984 */ /* 0x000fe20000000800 */
[----:B------:R-:W-:Y:S01]  /*a1e0*/  @!PT LDS RZ, [RZ] ;  /* 0x00000000fffff984 */ /* 0x000fe20000000800 */
[----:B------:R2:W-:Y:S01]  /*a1f0*/  @!P6 LDGSTS.E.BYPASS.LTC128B.128 [R235+0x19000], desc[UR30][R164.64] ;  /* 0x19000000a4ebefae */ /* 0x0005e2000b901d5e */
[C-C-:B------:R-:W-:Y:S02]  /*a200*/  @!P5 LEA.HI.X R29, R22.reuse, R17, R18.reuse, 0x1, P2 ;  /* 0x00000011161dd211 */ /* 0x140fe400010f0c12 */
[C---:B-----5:R-:W-:Y:S01]  /*a210*/  @!P4 LEA R168, P1, R22.reuse, R6, 0x1 ;  /* 0x0000000616a8c211 */ /* 0x060fe200078208ff */
        /* <DEDUP_REMOVED lines=19> */
[----:B------:R-:W5:Y:S04]  /*a350*/  LDSM.16.M88.4 R32, [R233+0x10000] ;  /* 0x01000000e920783b */ /* 0x000f680000000200 */
[----:B---3--:R-:W3:Y:S04]  /*a360*/  LDSM.16.M88.4 R24, [R233+0x10800] ;  /* 0x01080000e918783b */ /* 0x008ee80000000200 */
[----:B------:R-:W4:Y:S04]  /*a370*/  LDSM.16.M88.4 R172, [R233+0x11000] ;  /* 0x01100000e9ac783b */ /* 0x000f280000000200 */
[----:B------:R-:W4:Y:S04]  /*a380*/  LDSM.16.M88.4 R16, [R233+0x11800] ;  /* 0x01180000e910783b */ /* 0x000f280000000200 */
[----:B--2---:R-:W-:Y:S04]  /*a390*/  LDSM.16.M88.4 R164, [R232] ;  /* 0x00000000e8a4783b */ /* 0x004fe80000000200 */
[----:B------:R-:W2:Y:S04]  /*a3a0*/  LDSM.16.M88.4 R180, [R231] ;  /* 0x00000000e7b4783b */ /* 0x000ea80000000200 */
[----:B-1----:R-:W1:Y:S04]  /*a3b0*/  LDSM.16.M88.4 R168, [R223] ;  /* 0x00000000dfa8783b */ /* 0x002e680000000200 */
[----:B------:R-:W1:Y:S04]  /*a3c0*/  LDSM.16.M88.4 R20, [R222] ;  /* 0x00000000de14783b */ /* 0x000e680000000200 */
[----:B------:R-:W1:Y:S04]  /*a3d0*/  LDSM.16.M88.4 R196, [R221] ;  /* 0x00000000ddc4783b */ /* 0x000e680000000200 */
[----:B------:R-:W-:Y:S01]  /*a3e0*/  LDSM.16.M88.4 R184, [R227+0x10000] ;  /* 0x01000000e3b8783b */ /* 0x000fe20000000200 */
[C---:B-----5:R-:W-:Y:S03]  /*a3f0*/  HMMA.16816.F32.BF16 R4, R188.reuse, R32, RZ ;  /* 0x00000020bc04723c */ /* 0x060fe600000418ff */
[----:B------:R-:W-:Y:S04]  /*a400*/  LDSM.16.M88.4 R200, [R220] ;  /* 0x00000000dcc8783b */ /* 0x000fe80000000200 */
[----:B------:R-:W-:Y:S01]  /*a410*/  LDSM.16.M88.4 R204, [R227+0x16000] ;  /* 0x01600000e3cc783b */ /* 0x000fe20000000200 */
[C---:B------:R-:W-:Y:S03]  /*a420*/  HMMA.16816.F32.BF16 R32, R188.reuse, R34, RZ ;  /* 0x00000022bc20723c */ /* 0x040fe600000418ff */
[----:B------:R-:W0:Y:S03]  /*a430*/  LDGDEPBAR ;  /* 0x00000000000079af */ /* 0x000e260000000000 */
[C---:B---3--:R-:W-:Y:S06]  /*a440*/  HMMA.16816.F32.BF16 R28, R188.reuse, R24, RZ ;  /* 0x00000018bc1c723c */ /* 0x048fec00000418ff */
[C---:B----4-:R-:W-:Y:S06]  /*a450*/  HMMA.16816.F32.BF16 R176, R188.reuse, R172, RZ ;  /* 0x000000acbcb0723c */ /* 0x050fec00000418ff */
[C---:B------:R-:W-:Y:S06]  /*a460*/  HMMA.16816.F32.BF16 R24, R188.reuse, R26, RZ ;  /* 0x0000001abc18723c */ /* 0x040fec00000418ff */
[C---:B------:R-:W-:Y:S06]  /*a470*/  HMMA.16816.F32.BF16 R172, R188.reuse, R174, RZ ;  /* 0x000000aebcac723c */ /* 0x040fec00000418ff */
[C---:B------:R-:W-:Y:S06]  /*a480*/  HMMA.16816.F32.BF16 R192, R188.reuse, R16, RZ ;  /* 0x00000010bcc0723c */ /* 0x040fec00000418ff */
[----:B------:R-:W-:Y:S01]  /*a490*/  HMMA.16816.F32.BF16 R188, R188, R18, RZ ;  /* 0x00000012bcbc723c */ /* 0x000fe200000418ff */
[----:B------:R-:W-:Y:S05]  /*a4a0*/  LDSM.16.M88.4 R16, [R230] ;  /* 0x00000000e610783b */ /* 0x000fea0000000200 */
[C---:B--2---:R-:W-:Y:S06]  /*a4b0*/  HMMA.16816.F32.BF16 R4, R164.reuse, R180, R4 ;  /* 0x000000b4a404723c */ /* 0x044fec0000041804 */
[C---:B------:R-:W-:Y:S01]  /*a4c0*/  HMMA.16816.F32.BF16 R32, R164.reuse, R182, R32 ;  /* 0x000000b6a420723c */ /* 0x040fe20000041820 */
[----:B------:R-:W2:Y:S05]  /*a4d0*/  LDSM.16.M88.4 R180, [R227+0x10800] ;  /* 0x01080000e3b4783b */ /* 0x000eaa0000000200 */
[C---:B-1----:R-:W-:Y:S06]  /*a4e0*/  HMMA.16816.F32.BF16 R28, R164.reuse, R168, R28 ;  /* 0x000000a8a41c723c */ /* 0x042fec000004181c */
[C---:B------:R-:W-:Y:S01]  /*a4f0*/  HMMA.16816.F32.BF16 R24, R164.reuse, R170, R24 ;  /* 0x000000aaa418723c */ /* 0x040fe20000041818 */
[----:B------:R-:W1:Y:S05]  /*a500*/  LDSM.16.M88.4 R168, [R227+0x11000] ;  /* 0x01100000e3a8783b */ /* 0x000e6a0000000200 */
[C---:B------:R-:W-:Y:S06]  /*a510*/  HMMA.16816.F32.BF16 R176, R164.reuse, R20, R176 ;  /* 0x00000014a4b0723c */ /* 0x040fec00000418b0 */
[C---:B------:R-:W-:Y:S01]  /*a520*/  HMMA.16816.F32.BF16 R172, R164.reuse, R22, R172 ;  /* 0x00000016a4ac723c */ /* 0x040fe200000418ac */
[----:B------:R-:W3:Y:S05]  /*a530*/  LDSM.16.M88.4 R20, [R227+0x11800] ;  /* 0x01180000e314783b */ /* 0x000eea0000000200 */
[C---:B------:R-:W-:Y:S06]  /*a540*/  HMMA.16816.F32.BF16 R192, R164.reuse, R196, R192 ;  /* 0x000000c4a4c0723c */ /* 0x040fec00000418c0 */
[----:B------:R-:W-:Y:S01]  /*a550*/  HMMA.16816.F32.BF16 R188, R164, R198, R188 ;  /* 0x000000c6a4bc723c */ /* 0x000fe200000418bc */
[----:B------:R-:W4:Y:S04]  /*a560*/  LDSM.16.M88.4 R164, [R229] ;  /* 0x00000000e5a4783b */ /* 0x000f280000000200 */
        /* <DEDUP_REMOVED lines=16> */
[----:B------:R-:W-:Y:S05]  /*a670*/  LDSM.16.M88.4 R200, [R217] ;  /* 0x00000000d9c8783b */ /* 0x000fea0000000200 */
[C---:B--2---:R-:W-:Y:S06]  /*a680*/  HMMA.16816.F32.BF16 R176, R164.reuse, R180, R176 ;  /* 0x000000b4a4b0723c */ /* 0x044fec00000418b0 */
[C---:B------:R-:W-:Y:S01]  /*a690*/  HMMA.16816.F32.BF16 R172, R164.reuse, R182, R172 ;  /* 0x000000b6a4ac723c */ /* 0x040fe200000418ac */
[----:B------:R-:W2:Y:S05]  /*a6a0*/  LDSM.16.M88.4 R180, [R233+0x13800] ;  /* 0x01380000e9b4783b */ /* 0x000eaa0000000200 */
[C---:B-----5:R-:W-:Y:S06]  /*a6b0*/  HMMA.16816.F32.BF16 R28, R164.reuse, R184, R28 ;  /* 0x000000b8a41c723c */ /* 0x060fec000004181c */
[C---:B------:R-:W-:Y:S01]  /*a6c0*/  HMMA.16816.F32.BF16 R24, R164.reuse, R186, R24 ;  /* 0x000000baa418723c */ /* 0x040fe20000041818 */
[----:B------:R-:W4:Y:S05]  /*a6d0*/  LDSM.16.M88.4 R184, [R233+0x13000] ;  /* 0x01300000e9b8783b */ /* 0x000f2a0000000200 */
[C---:B-1----:R-:W-:Y:S06]  /*a6e0*/  HMMA.16816.F32.BF16 R192, R164.reuse, R168, R192 ;  /* 0x000000a8a4c0723c */ /* 0x042fec00000418c0 */
[----:B------:R-:W-:Y:S01]  /*a6f0*/  HMMA.16816.F32.BF16 R188, R164, R170, R188 ;  /* 0x000000aaa4bc723c */ /* 0x000fe200000418bc */
[----:B------:R-:W-:Y:S04]  /*a700*/  LDSM.16.M88.4 R168, [R219] ;  /* 0x00000000dba8783b */ /* 0x000fe80000000200 */
[----:B------:R-:W-:Y:S01]  /*a710*/  LDSM.16.M88.4 R164, [R218] ;  /* 0x00000000daa4783b */ /* 0x000fe20000000200 */
[C---:B---3--:R-:W-:Y:S06]  /*a720*/  HMMA.16816.F32.BF16 R4, R20.reuse, R16, R4 ;  /* 0x000000101404723c */ /* 0x048fec0000041804 */
[C---:B------:R-:W-:Y:S01]  /*a730*/  HMMA.16816.F32.BF16 R32, R20.reuse, R18, R32 ;  /* 0x000000121420723c */ /* 0x040fe20000041820 */
[----:B------:R-:W1:Y:S05]  /*a740*/  LDSM.16.M88.4 R16, [R232+0x4000] ;  /* 0x00400000e810783b */ /* 0x000e6a0000000200 */
[C---:B------:R-:W-:Y:S06]  /*a750*/  HMMA.16816.F32.BF16 R28, R20.reuse, R196, R28 ;  /* 0x000000c4141c723c */ /* 0x040fec000004181c */
[C---:B------:R-:W-:Y:S01]  /*a760*/  HMMA.16816.F32.BF16 R24, R20.reuse, R198, R24 ;  /* 0x000000c61418723c */ /* 0x040fe20000041818 */
[----:B------:R-:W-:Y:S05]  /*a770*/  LDSM.16.M88.4 R196, [R227+0x12000] ;  /* 0x01200000e3c4783b */ /* 0x000fea0000000200 */
[C---:B--2---:R-:W-:Y:S06]  /*a780*/  HMMA.16816.F32.BF16 R192, R20.reuse, R180, R192 ;  /* 0x000000b414c0723c */ /* 0x044fec00000418c0 */
[C---:B------:R-:W-:Y:S01]  /*a790*/  HMMA.16816.F32.BF16 R188, R20.reuse, R182, R188 ;  /* 0x000000b614bc723c */ /* 0x040fe200000418bc */
[----:B------:R-:W2:Y:S05]  /*a7a0*/  LDSM.16.M88.4 R180, [R216] ;  /* 0x00000000d8b4783b */ /* 0x000eaa0000000200 */
        /* <DEDUP_REMOVED lines=26> */
[C---:B------:R-:W-:Y:S06]  /*a950*/  HMMA.16816.F32.BF16 R192, R20.reuse, R184, R192 ;  /* 0x000000b814c0723c */ /* 0x040fec00000418c0 */
        /* <DEDUP_REMOVED lines=14> */
[----:B------:R-:W-:Y:S04]  /*aa40*/  LDSM.16.M88.4 R164, [R232+0x8000] ;  /* 0x00800000e8a4783b */ /* 0x000fe80000000200 */
[----:B------:R-:W3:Y:S01]  /*aa50*/  LDSM.16.M88.4 R16, [R215] ;  /* 0x00000000d710783b */ /* 0x000ee20000000200 */
[C---:B----4-:R-:W-:Y:S06]  /*aa60*/  HMMA.16816.F32.BF16 R4, R20.reuse, R184, R4 ;  /* 0x000000b81404723c */ /* 0x050fec0000041804 */
[C---:B------:R-:W-:Y:S01]  /*aa70*/  HMMA.16816.F32.BF16 R32, R20.reuse, R186, R32 ;  /* 0x000000ba1420723c */ /* 0x040fe20000041820 */
[----:B------:R-:W4:Y:S05]  /*aa80*/  LDSM.16.M88.4 R184, [R213] ;  /* 0x00000000d5b8783b */ /* 0x000f2a0000000200 */
[C---:B--2---:R-:W-:Y:S06]  /*aa90*/  HMMA.16816.F32.BF16 R28, R20.reuse, R180, R28 ;  /* 0x000000b4141c723c */ /* 0x044fec000004181c */
[C---:B------:R-:W-:Y:S01]  /*aaa0*/  HMMA.16816.F32.BF16 R24, R20.reuse, R182, R24 ;  /* 0x000000b61418723c */ /* 0x040fe20000041818 */
[----:B------:R-:W2:Y:S05]  /*aab0*/  LDSM.16.M88.4 R180, [R212] ;  /* 0x00000000d4b4783b */ /* 0x000eaa0000000200 */
[C---:B------:R-:W-:Y:S06]  /*aac0*/  HMMA.16816.F32.BF16 R176, R20.reuse, R196, R176 ;  /* 0x000000c414b0723c */ /* 0x040fec00000418b0 */
[C---:B------:R-:W-:Y:S01]  /*aad0*/  HMMA.16816.F32.BF16 R172, R20.reuse, R198, R172 ;  /* 0x000000c614ac723c */ /* 0x040fe200000418ac */
[----:B------:R-:W-:Y:S05]  /*aae0*/  LDSM.16.M88.4 R196, [R227+0x15000] ;  /* 0x01500000e3c4783b */ /* 0x000fea0000000200 */
[C---:B-1----:R-:W-:Y:S06]  /*aaf0*/  HMMA.16816.F32.BF16 R192, R20.reuse, R168, R192 ;  /* 0x000000a814c0723c */ /* 0x042fec00000418c0 */
[----:B------:R-:W-:Y:S01]  /*ab00*/  HMMA.16816.F32.BF16 R188, R20, R170, R188 ;  /* 0x000000aa14bc723c */ /* 0x000fe200000418bc */
[----:B------:R-:W-:Y:S04]  /*ab10*/  LDSM.16.M88.4 R168, [R230+0x8000] ;  /* 0x00800000e6a8783b */ /* 0x000fe80000000200 */
[----:B------:R-:W1:Y:S01]  /*ab20*/  LDSM.16.M88.4 R20, [R227+0x14000] ;  /* 0x01400000e314783b */ /* 0x000e620000000200 */
        /* <DEDUP_REMOVED lines=9> */
[C---:B--2---:R-:W-:Y:S06]  /*abc0*/  HMMA.16816.F32.BF16 R192, R164.reuse, R180, R192 ;  /* 0x000000b4a4c0723c */ /* 0x044fec00000418c0 */
[----:B------:R-:W-:Y:S01]  /*abd0*/  HMMA.16816.F32.BF16 R188, R164, R182, R188 ;  /* 0x000000b6a4bc723c */ /* 0x000fe200000418bc */
[----:B------:R-:W-:Y:S04]  /*abe0*/  LDSM.16.M88.4 R180, [R229+0x8000] ;  /* 0x00800000e5b4783b */ /* 0x000fe80000000200 */
[----:B------:R-:W2:Y:S01]  /*abf0*/  LDSM.16.M88.4 R164, [R220+0x4000] ;  /* 0x00400000dca4783b */ /* 0x000ea20000000200 */
[C---:B-1----:R-:W-:Y:S06]  /*ac00*/  HMMA.16816.F32.BF16 R4, R168.reuse, R20, R4 ;  /* 0x00000014a804723c */ /* 0x042fec0000041804 */
[C---:B------:R-:W-:Y:S01]  /*ac10*/  HMMA.16816.F32.BF16 R32, R168.reuse, R22, R32 ;  /* 0x00000016a820723c */ /* 0x040fe20000041820 */
[----:B------:R-:W1:Y:S05]  /*ac20*/  LDSM.16.M88.4 R20, [R220+0x4800] ;  /* 0x00480000dc14783b */ /* 0x000e6a0000000200 */
[C---:B---3--:R-:W-:Y:S06]  /*ac30*/  HMMA.16816.F32.BF16 R28, R168.reuse, R16, R28 ;  /* 0x00000010a81c723c */ /* 0x048fec000004181c */
[C---:B------:R-:W-:Y:S01]  /*ac40*/  HMMA.16816.F32.BF16 R24, R168.reuse, R18, R24 ;  /* 0x00000012a818723c */ /* 0x040fe20000041818 */
[----:B------:R-:W3:Y:S05]  /*ac50*/  LDSM.16.M88.4 R16, [R220+0x5000] ;  /* 0x00500000dc10783b */ /* 0x000eea0000000200 */
[C---:B------:R-:W-:Y:S06]  /*ac60*/  HMMA.16816.F32.BF16 R176, R168.reuse, R196, R176 ;  /* 0x000000c4a8b0723c */ /* 0x040fec00000418b0 */
[C---:B------:R-:W-:Y:S01]  /*ac70*/  HMMA.16816.F32.BF16 R172, R168.reuse, R198, R172 ;  /* 0x000000c6a8ac723c */ /* 0x040fe200000418ac */
[----:B------:R-:W5:Y:S05]  /*ac80*/  LDSM.16.M88.4 R196, [R220+0x5800] ;  /* 0x00580000dcc4783b */ /* 0x000f6a0000000200 */
        /* <DEDUP_REMOVED lines=12> */
[----:B------:R-:W1:Y:S05]  /*ad50*/  LDSM.16.M88.4 R16, [R211] ;  /* 0x00000000d310783b */ /* 0x000e6a0000000200 */
[C---:B-----5:R-:W-:Y:S06]  /*ad60*/  HMMA.16816.F32.BF16 R192, R180.reuse, R196, R192 ;  /* 0x000000c4b4c0723c */ /* 0x060fec00000418c0 */
[----:B------:R-:W-:Y:S01]  /*ad70*/  HMMA.16816.F32.BF16 R188, R180, R198, R188 ;  /* 0x000000c6b4bc723c */ /* 0x000fe200000418bc */
[----:B------:R-:W3:Y:S04]  /*ad80*/  LDSM.16.M88.4 R180, [R210] ;  /* 0x00000000d2b4783b */ /* 0x000ee80000000200 */
[----:B------:R-:W-:Y:S01]  /*ad90*/  LDSM.16.M88.4 R196, [R233+0x17800] ;  /* 0x01780000e9c4783b */ /* 0x000fe20000000200 */
[C---:B----4-:R-:W-:Y:S06]  /*ada0*/  HMMA.16816.F32.BF16 R32, R200.reuse, R170, R32 ;  /* 0x000000aac820723c */ /* 0x050fec0000041820 */
[C---:B------:R-:W-:Y:S01]  /*adb0*/  HMMA.16816.F32.BF16 R4, R200.reuse, R168, R4 ;  /* 0x000000a8c804723c */ /* 0x040fe20000041804 */
[----:B------:R-:W4:Y:S05]  /*adc0*/  LDSM.16.M88.4 R168, [R230+0xc000] ;  /* 0x00c00000e6a8783b */ /* 0x000f2a0000000200 */
[C---:B--2---:R-:W-:Y:S06]  /*add0*/  HMMA.16816.F32.BF16 R28, R200.reuse, R164, R28 ;  /* 0x000000a4c81c723c */ /* 0x044fec000004181c */
[----:B------:R-:W-:Y:S01]  /*ade0*/  HMMA.16816.F32.BF16 R24, R200, R166, R24 ;  /* 0x000000a6c818723c */ /* 0x000fe20000041818 */
[----:B------:R-:W2:Y:S05]  /*adf0*/  LDSM.16.M88.4 R164, [R227+0x16800] ;  /* 0x01680000e3a4783b */ /* 0x000eaa0000000200 */
[C---:B-1----:R-:W-:Y:S06]  /*ae00*/  HMMA.16816.F32.BF16 R32, R184.reuse, R18, R32 ;  /* 0x00000012b820723c */ /* 0x042fec0000041820 */
[C---:B------:R-:W-:Y:S01]  /*ae10*/  HMMA.16816.F32.BF16 R4, R184.reuse, R16, R4 ;  /* 0x00000010b804723c */ /* 0x040fe20000041804 */
[----:B------:R-:W-:Y:S05]  /*ae20*/  LDSM.16.M88.4 R16, [R220+0x6000] ;  /* 0x00600000dc10783b */ /* 0x000fea0000000200 */
[C---:B---3--:R-:W-:Y:S06]  /*ae30*/  HMMA.16816.F32.BF16 R28, R184.reuse, R180, R28 ;  /* 0x000000b4b81c723c */ /* 0x048fec000004181c */
[----:B------:R-:W-:Y:S01]  /*ae40*/  HMMA.16816.F32.BF16 R24, R184, R182, R24 ;  /* 0x000000b6b818723c */ /* 0x000fe20000041818 */
[----:B------:R-:W1:Y:S05]  /*ae50*/  LDSM.16.M88.4 R180, [R209] ;  /* 0x00000000d1b4783b */ /* 0x000e6a0000000200 */
[C---:B------:R-:W-:Y:S06]  /*ae60*/  HMMA.16816.F32.BF16 R176, R200.reuse, R20, R176 ;  /* 0x00000014c8b0723c */ /* 0x040fec00000418b0 */
[----:B------:R-:W-:Y:S01]  /*ae70*/  HMMA.16816.F32.BF16 R172, R200, R22, R172 ;  /* 0x00000016c8ac723c */ /* 0x000fe200000418ac */
[----:B------:R-:W3:Y:S05]  /*ae80*/  LDSM.16.M88.4 R20, [R229+0xc000] ;  /* 0x00c00000e514783b */ /* 0x000eea0000000200 */
[C---:B----4-:R-:W-:Y:S06]  /*ae90*/  HMMA.16816.F32.BF16 R32, R168.reuse, R206, R32 ;  /* 0x000000cea820723c */ /* 0x050fec0000041820 */
[C---:B------:R-:W-:Y:S06]  /*aea0*/  HMMA.16816.F32.BF16 R4, R168.reuse, R204, R4 ;  /* 0x000000cca804723c */ /* 0x040fec0000041804 */
[C---:B--2---:R-:W-:Y:S06]  /*aeb0*/  HMMA.16816.F32.BF16 R28, R168.reuse, R164, R28 ;  /* 0x000000a4a81c723c */ /* 0x044fec000004181c */
[----:B------:R-:W-:Y:S01]  /*aec0*/  HMMA.16816.F32.BF16 R24, R168, R166, R24 ;  /* 0x000000a6a818723c */ /* 0x000fe20000041818 */
[----:B------:R-:W2:Y:S05]  /*aed0*/  LDSM.16.M88.4 R164, [R220+0x6800] ;  /* 0x00680000dca4783b */ /* 0x000eaa0000000200 */
[C---:B-1----:R-:W-:Y:S06]  /*aee0*/  HMMA.16816.F32.BF16 R176, R184.reuse, R180, R176 ;  /* 0x000000b4b8b0723c */ /* 0x042fec00000418b0 */
[----:B------:R-:W-:Y:S06]  /*aef0*/  HMMA.16816.F32.BF16 R172, R184, R182, R172 ;  /* 0x000000b6b8ac723c */ /* 0x000fec00000418ac */
[C---:B---3--:R-:W-:Y:S06]  /*af00*/  HMMA.16816.F32.BF16 R32, R20.reuse, R18, R32 ;  /* 0x000000121420723c */ /* 0x048fec0000041820 */
[----:B------:R-:W-:Y:S01]  /*af10*/  HMMA.16816.F32.BF16 R4, R20, R16, R4 ;  /* 0x000000101404723c */ /* 0x000fe20000041804 */
[----:B------:R-:W1:Y:S05]  /*af20*/  LDSM.16.M88.4 R16, [R227+0x17000] ;  /* 0x01700000e310783b */ /* 0x000e6a0000000200 */
[C---:B------:R-:W-:Y:S06]  /*af30*/  HMMA.16816.F32.BF16 R192, R200.reuse, R196, R192 ;  /* 0x000000c4c8c0723c */ /* 0x040fec00000418c0 */
[----:B------:R-:W-:Y:S06]  /*af40*/  HMMA.16816.F32.BF16 R188, R200, R198, R188 ;  /* 0x000000c6c8bc723c */ /* 0x000fec00000418bc */
[----:B--2---:R-:W-:Y:S01]  /*af50*/  HMMA.16816.F32.BF16 R28, R20, R164, R28 ;  /* 0x000000a4141c723c */ /* 0x004fe2000004181c */
[----:B------:R-:W-:Y:S01]  /*af60*/  FMUL.FTZ R182, R34, UR37 ;  /* 0x0000002522b67c20 */ /* 0x000fe20008410000 */
[----:B------:R-:W-:-:S04]  /*af70*/  FMUL.FTZ R183, R35, UR37 ;  /* 0x0000002523b77c20 */ /* 0x000fc80008410000 */
[----:B------:R-:W-:Y:S01]  /*af80*/  FMUL.FTZ R3, R4, UR37 ;  /* 0x0000002504037c20 */ /* 0x000fe20008410000 */
[----:B------:R-:W-:Y:S01]  /*af90*/  FMUL.FTZ R164, R32, UR37 ;  /* 0x0000002520a47c20 */ /* 0x000fe20008410000 */
[----:B------:R-:W-:Y:S01]  /*afa0*/  FMUL.FTZ R165, R33, UR37 ;  /* 0x0000002521a57c20 */ /* 0x000fe20008410000 */
[----:B------:R-:W-:Y:S01]  /*afb0*/  FMUL.FTZ R196, R5, UR37 ;  /* 0x0000002505c47c20 */ /* 0x000fe20008410000 */
[----:B------:R-:W2:Y:S01]  /*afc0*/  LDSM.16.M88.4 R32, [R208] ;  /* 0x00000000d020783b */ /* 0x000ea20000000200 */
[----:B------:R-:W-:Y:S01]  /*afd0*/  FMUL.FTZ R180, R6, UR37 ;  /* 0x0000002506b47c20 */ /* 0x000fe20008410000 */
[----:B------:R-:W-:Y:S01]  /*afe0*/  FMUL.FTZ R181, R7, UR37 ;  /* 0x0000002507b57c20 */ /* 0x000fe20008410000 */
[----:B------:R-:W-:Y:S01]  /*aff0*/  HMMA.16816.F32.BF16 R24, R20, R166, R24 ;  /* 0x000000a61418723c */ /* 0x000fe20000041818 */
[----:B------:R-:W3:Y:S01]  /*b000*/  LDSM.16.M88.4 R4, [R220+0x7000] ;  /* 0x00700000dc04783b */ /* 0x000ee20000000200 */
[----:B------:R-:W4:Y:S04]  /*b010*/  MUFU.TANH R196, R196 ;  /* 0x000000c400c47308 */ /* 0x000f280000002400 */
[C---:B-1----:R-:W-:Y:S05]  /*b020*/  HMMA.16816.F32.BF16 R176, R168.reuse, R16, R176 ;  /* 0x00000010a8b0723c */ /* 0x042fea00000418b0 */
[----:B------:R-:W-:Y:S01]  /*b030*/  FMUL.FTZ R203, R30, UR37 ;  /* 0x000000251ecb7c20 */ /* 0x000fe20008410000 */
[----:B------:R-:W-:Y:S01]  /*b040*/  FMUL.FTZ R202, R28, UR37 ;  /* 0x000000251cca7c20 */ /* 0x000fe20008410000 */
[----:B------:R-:W1:Y:S01]  /*b050*/  S2R R30, SR_TID.X ;  /* 0x00000000001e7919 */ /* 0x000e620000002100 */
[----:B------:R-:W-:Y:S01]  /*b060*/  FMUL.FTZ R28, R29, UR37 ;  /* 0x000000251d1c7c20 */ /* 0x000fe20008410000 */
[----:B------:R-:W-:Y:S01]  /*b070*/  FMUL.FTZ R29, R31, UR37 ;  /* 0x000000251f1d7c20 */ /* 0x000fe20008410000 */
[----:B------:R-:W-:Y:S01]  /*b080*/  HMMA.16816.F32.BF16 R172, R168, R18, R172 ;  /* 0x00000012a8ac723c */ /* 0x000fe200000418ac */
[----:B------:R-:W5:Y:S01]  /*b090*/  LDSM.16.M88.4 R16, [R227+0x17800] ;  /* 0x01780000e310783b */ /* 0x000f620000000200 */
[----:B------:R-:W-:Y:S06]  /*b0a0*/  MUFU.TANH R181, R181 ;  /* 0x000000b500b57308 */ /* 0x000fec0000002400 */
[----:B------:R-:W-:Y:S01]  /*b0b0*/  FMUL.FTZ R31, R26, UR37 ;  /* 0x000000251a1f7c20 */ /* 0x000fe20008410000 */
[----:B------:R-:W-:Y:S01]  /*b0c0*/  FMUL.FTZ R201, R27, UR37 ;  /* 0x000000251bc97c20 */ /* 0x000fe20008410000 */
[----:B------:R-:W4:Y:S08]  /*b0d0*/  MUFU.TANH R164, R164 ;  /* 0x000000a400a47308 */ /* 0x000f300000002400 */
[----:B------:R-:W-:Y:S01]  /*b0e0*/  MUFU.TANH R165, R165 ;  /* 0x000000a500a57308 */ /* 0x000fe20000002400 */
[----:B--2---:R-:W-:Y:S07]  /*b0f0*/  HMMA.16816.F32.BF16 R192, R184, R32, R192 ;  /* 0x00000020b8c0723c */ /* 0x004fee00000418c0 */
[----:B------:R2:W-:Y:S01]  /*b100*/  MUFU.TANH R32, R31 ;  /* 0x0000001f00207308 */ /* 0x0005e20000002400 */
[----:B---3--:R-:W-:Y:S06]  /*b110*/  HMMA.16816.F32.BF16 R176, R20, R4, R176 ;  /* 0x0000000414b0723c */ /* 0x008fec00000418b0 */
[----:B------:R-:W-:Y:S01]  /*b120*/  HMMA.16816.F32.BF16 R188, R184, R34, R188 ;  /* 0x00000022b8bc723c */ /* 0x000fe200000418bc */
[----:B------:R-:W-:Y:S01]  /*b130*/  FMUL.FTZ R5, R24, UR37 ;  /* 0x0000002518057c20 */ /* 0x000fe20008410000 */
[----:B------:R-:W-:Y:S01]  /*b140*/  FMUL.FTZ R4, R25, UR37 ;  /* 0x0000002519047c20 */ /* 0x000fe20008410000 */
[----:B------:R-:W3:Y:S01]  /*b150*/  MUFU.TANH R182, R182 ;  /* 0x000000b600b67308 */ /* 0x000ee20000002400 */
[----:B------:R-:W3:Y:S01]  /*b160*/  LDSM.16.M88.4 R24, [R220+0x7800] ;  /* 0x00780000dc18783b */ /* 0x000ee20000000200 */
[----:B------:R-:W-:-:S04]  /*b170*/  DEPBAR.LE SB0, 0x0 ;  /* 0x000080000000791a */ /* 0x000fc80000000000 */
[----:B------:R-:W-:Y:S02]  /*b180*/  HMMA.16816.F32.BF16 R172, R20, R6, R172 ;  /* 0x0000000614ac723c */ /* 0x000fe400000418ac */
[----:B------:R-:W3:Y:S04]  /*b190*/  MUFU.TANH R202, R202 ;  /* 0x000000ca00ca7308 */ /* 0x000ee80000002400 */
[C---:B-----5:R-:W-:Y:S01]  /*b1a0*/  HMMA.16816.F32.BF16 R192, R168.reuse, R16, R192 ;  /* 0x00000010a8c0723c */ /* 0x060fe200000418c0 */
[----:B-1----:R-:W-:Y:S02]  /*b1b0*/  IMAD.SHL.U32 R6, R30, 0x2, RZ ;  /* 0x000000021e067824 */ /* 0x002fe400078e00ff */
[----:B------:R-:W-:Y:S01]  /*b1c0*/  IMAD.U32 R7, RZ, RZ, UR23 ;  /* 0x00000017ff077e24 */ /* 0x000fe2000f8e00ff */
[----:B------:R-:W1:Y:S01]  /*b1d0*/  MUFU.TANH R203, R203 ;  /* 0x000000cb00cb7308 */ /* 0x000e620000002400 */
[----:B------:R-:W-:Y:S01]  /*b1e0*/  FMUL.FTZ R176, R176, UR37 ;  /* 0x00000025b0b07c20 */ /* 0x000fe20008410000 */
[----:B------:R-:W-:Y:S01]  /*b1f0*/  LOP3.LUT R6, R6, 0x6, RZ, 0xc0, !PT ;  /* 0x0000000606067812 */ /* 0x000fe200078ec0ff */
[----:B------:R-:W-:Y:S01]  /*b200*/  FMUL.FTZ R178, R178, UR37 ;  /* 0x00000025b2b27c20 */ /* 0x000fe20008410000 */
[----:B------:R-:W-:Y:S01]  /*b210*/  FMUL.FTZ R179, R179, UR37 ;  /* 0x00000025b3b37c20 */ /* 0x000fe20008410000 */
[----:B------:R-:W-:Y:S01]  /*b220*/  HMMA.16816.F32.BF16 R188, R168, R18, R188 ;  /* 0x00000012a8bc723c */ /* 0x000fe200000418bc */
[----:B------:R-:W-:Y:S01]  /*b230*/  FMUL.FTZ R177, R177, UR37 ;  /* 0x00000025b1b17c20 */ /* 0x000fe20008410000 */
[----:B------:R-:W-:Y:S01]  /*b240*/  IMAD R7, R7, 0x40, R6 ;  /* 0x0000004007077824 */ /* 0x000fe200078e0206 */
[----:B------:R-:W5:Y:S03]  /*b250*/  MUFU.TANH R183, R183 ;  /* 0x000000b700b77308 */ /* 0x000f660000002400 */
[----:B--2---:R-:W-:-:S02]  /*b260*/  VIADD R31, R7, 0x1 ;  /* 0x00000001071f7836 */ /* 0x004fc40000000000 */
[C---:B------:R-:W-:Y:S02]  /*b270*/  VIADD R17, R7.reuse, 0x8 ;  /* 0x0000000807117836 */ /* 0x040fe40000000000 */
[----:B------:R-:W-:Y:S01]  /*b280*/  FMUL.FTZ R172, R172, UR37 ;  /* 0x00000025acac7c20 */ /* 0x000fe20008410000 */
[----:B------:R-:W-:Y:S01]  /*b290*/  VIADD R19, R7, 0x10 ;  /* 0x0000001007137836 */ /* 0x000fe20000000000 */
[-C--:B------:R-:W-:Y:S01]  /*b2a0*/  ISETP.GE.AND P2, PT, R31, R14.reuse, PT ;  /* 0x0000000e1f00720c */ /* 0x080fe20003f46270 */
[----:B------:R-:W2:Y:S01]  /*b2b0*/  MUFU.TANH R29, R29 ;  /* 0x0000001d001d7308 */ /* 0x000ea20000002400 */
[----:B------:R-:W-:Y:S01]  /*b2c0*/  ISETP.GE.AND P0, PT, R17, R14, PT ;  /* 0x0000000e1100720c */ /* 0x000fe20003f06270 */
[----:B------:R-:W-:Y:S01]  /*b2d0*/  VIADD R35, R7, 0x18 ;  /* 0x0000001807237836 */ /* 0x000fe20000000000 */
[----:B----4-:R-:W-:Y:S01]  /*b2e0*/  FSEL R30, R196, -INF , !P2 ;  /* 0xff800000c41e7808 */ /* 0x010fe20005000000 */
[----:B------:R-:W-:Y:S01]  /*b2f0*/  FMUL.FTZ R6, R173, UR37 ;  /* 0x00000025ad067c20 */ /* 0x000fe20008410000 */
[-C--:B------:R-:W-:Y:S01]  /*b300*/  ISETP.GE.AND P2, PT, R17, R2.reuse, PT ;  /* 0x000000021100720c */ /* 0x080fe20003f46270 */
[----:B------:R-:W-:Y:S01]  /*b310*/  VIADD R17, R7, 0x9 ;  /* 0x0000000907117836 */ /* 0x000fe20000000000 */
[----:B------:R-:W-:Y:S01]  /*b320*/  ISETP.GE.AND P1, PT, R31, R2, PT ;  /* 0x000000021f00720c */ /* 0x000fe20003f26270 */
[----:B---3--:R-:W-:Y:S01]  /*b330*/  HMMA.16816.F32.BF16 R192, R20, R24, R192 ;  /* 0x0000001814c0723c */ /* 0x008fe200000418c0 */
[----:B------:R-:W3:Y:S01]  /*b340*/  MUFU.TANH R5, R5 ;  /* 0x0000000500057308 */ /* 0x000ee20000002400 */
[----:B------:R-:W-:Y:S01]  /*b350*/  FSEL R34, R164, -INF , !P0 ;  /* 0xff800000a4227808 */ /* 0x000fe20004000000 */
[----:B------:R-:W-:Y:S01]  /*b360*/  FMUL.FTZ R16, R174, UR37 ;  /* 0x00000025ae107c20 */ /* 0x000fe20008410000 */
[----:B------:R-:W-:-:S02]  /*b370*/  FSEL R31, R181, -INF , !P1 ;  /* 0xff800000b51f7808 */ /* 0x000fc40004800000 */
[C---:B------:R-:W-:Y:S01]  /*b380*/  ISETP.GE.AND P1, PT, R17.reuse, R14, PT ;  /* 0x0000000e1100720c */ /* 0x040fe20003f26270 */
[----:B------:R-:W-:Y:S01]  /*b390*/  HMMA.16816.F32.BF16 R188, R20, R26, R188 ;  /* 0x0000001a14bc723c */ /* 0x000fe200000418bc */
[----:B------:R-:W-:Y:S01]  /*b3a0*/  ISETP.GE.AND P0, PT, R17, R2, PT ;  /* 0x000000021100720c */ /* 0x000fe20003f06270 */
[----:B------:R-:W4:Y:S01]  /*b3b0*/  MUFU.TANH R28, R28 ;  /* 0x0000001c001c7308 */ /* 0x000f220000002400 */
[----:B------:R-:W-:Y:S01]  /*b3c0*/  FSEL R33, R182, -INF , !P2 ;  /* 0xff800000b6217808 */ /* 0x000fe20005000000 */
[----:B------:R-:W-:Y:S01]  /*b3d0*/  VIADD R17, R7, 0x11 ;  /* 0x0000001107117836 */ /* 0x000fe20000000000 */
[----:B------:R-:W-:Y:S02]  /*b3e0*/  FSEL R24, R165, -INF , !P1 ;  /* 0xff800000a5187808 */ /* 0x000fe40004800000 */
[C---:B------:R-:W-:Y:S02]  /*b3f0*/  ISETP.GE.AND P2, PT, R19.reuse, R14, PT ;  /* 0x0000000e1300720c */ /* 0x040fe40003f46270 */
[----:B------:R-:W-:Y:S01]  /*b400*/  ISETP.GE.AND P1, PT, R19, R2, PT ;  /* 0x000000021300720c */ /* 0x000fe20003f26270 */
[----:B------:R-:W4:Y:S01]  /*b410*/  MUFU.TANH R4, R4 ;  /* 0x0000000400047308 */ /* 0x000f220000002400 */
[----:B------:R-:W-:Y:S01]  /*b420*/  FSEL R202, R202, -INF , !P2 ;  /* 0xff800000caca7808 */ /* 0x000fe20005000000 */
[----:B------:R-:W-:Y:S01]  /*b430*/  VIADD R19, R7, 0x19 ;  /* 0x0000001907137836 */ /* 0x000fe20000000000 */
[----:B-1----:R-:W-:-:S02]  /*b440*/  FSEL R203, R203, -INF , !P1 ;  /* 0xff800000cbcb7808 */ /* 0x002fc40004800000 */
[----:B-----5:R-:W-:Y:S02]  /*b450*/  FSEL R25, R183, -INF , !P0 ;  /* 0xff800000b7197808 */ /* 0x020fe40004000000 */
[----:B------:R-:W-:Y:S01]  /*b460*/  ISETP.GE.AND P2, PT, R17, R2, PT ;  /* 0x000000021100720c */ /* 0x000fe20003f46270 */
[----:B------:R-:W1:Y:S01]  /*b470*/  MUFU.TANH R201, R201 ;  /* 0x000000c900c97308 */ /* 0x000e620000002400 */
[-C--:B------:R-:W-:Y:S01]  /*b480*/  ISETP.GE.AND P1, PT, R35, R14.reuse, PT ;  /* 0x0000000e2300720c */ /* 0x080fe20003f26270 */
[----:B------:R-:W-:Y:S01]  /*b490*/  FMUL.FTZ R182, R193, UR37 ;  /* 0x00000025c1b67c20 */ /* 0x000fe20008410000 */
[-C--:B------:R-:W-:Y:S01]  /*b4a0*/  ISETP.GE.AND P0, PT, R17, R14.reuse, PT ;  /* 0x0000000e1100720c */ /* 0x080fe20003f06270 */
[----:B------:R-:W-:Y:S01]  /*b4b0*/  FMUL.FTZ R17, R175, UR37 ;  /* 0x00000025af117c20 */ /* 0x000fe20008410000 */
[----:B--2---:R-:W-:Y:S01]  /*b4c0*/  FSEL R171, R29, -INF , !P2 ;  /* 0xff8000001dab7808 */ /* 0x004fe20005000000 */
[----:B------:R-:W-:Y:S01]  /*b4d0*/  FMUL.FTZ R173, R194, UR37 ;  /* 0x00000025c2ad7c20 */ /* 0x000fe20008410000 */
[----:B---3--:R-:W-:Y:S01]  /*b4e0*/  FSEL R170, R5, -INF , !P1 ;  /* 0xff80000005aa7808 */ /* 0x008fe20004800000 */
[----:B------:R-:W2:Y:S01]  /*b4f0*/  MUFU.TANH R200, R176 ;  /* 0x000000b000c87308 */ /* 0x000ea20000002400 */
[----:B----4-:R-:W-:Y:S01]  /*b500*/  FSEL R186, R28, -INF , !P0 ;  /* 0xff8000001cba7808 */ /* 0x010fe20004000000 */
[----:B------:R-:W-:Y:S01]  /*b510*/  VIADD R5, R7, 0x21 ;  /* 0x0000002107057836 */ /* 0x000fe20000000000 */
[C---:B------:R-:W-:Y:S01]  /*b520*/  ISETP.GE.AND P2, PT, R19.reuse, R14, PT ;  /* 0x0000000e1300720c */ /* 0x040fe20003f46270 */
[----:B------:R-:W-:Y:S01]  /*b530*/  FMUL.FTZ R174, R188, UR37 ;  /* 0x00000025bcae7c20 */ /* 0x000fe20008410000 */
[-C--:B------:R-:W-:Y:S01]  /*b540*/  ISETP.GE.AND P1, PT, R19, R2.reuse, PT ;  /* 0x000000021300720c */ /* 0x080fe20003f26270 */
[----:B------:R-:W-:Y:S01]  /*b550*/  VIADD R19, R7, 0x20 ;  /* 0x0000002007137836 */ /* 0x000fe20000000000 */
[----:B------:R-:W-:Y:S01]  /*b560*/  ISETP.GE.AND P0, PT, R35, R2, PT ;  /* 0x000000022300720c */ /* 0x000fe20003f06270 */
[----:B------:R-:W3:Y:S01]  /*b570*/  MUFU.TANH R199, R178 ;  /* 0x000000b200c77308 */ /* 0x000ee20000002400 */
[----:B------:R-:W-:Y:S01]  /*b580*/  FSEL R168, R4, -INF , !P2 ;  /* 0xff80000004a87808 */ /* 0x000fe20005000000 */
[----:B------:R-:W-:Y:S01]  /*b590*/  FMUL.FTZ R192, R192, UR37 ;  /* 0x00000025c0c07c20 */ /* 0x000fe20008410000 */
[----:B------:R-:W-:Y:S01]  /*b5a0*/  FSEL R169, R32, -INF , !P0 ;  /* 0xff80000020a97808 */ /* 0x000fe20004000000 */
[----:B------:R-:W-:Y:S01]  /*b5b0*/  FMUL.FTZ R183, R195, UR37 ;  /* 0x00000025c3b77c20 */ /* 0x000fe20008410000 */
[C---:B------:R-:W-:Y:S01]  /*b5c0*/  ISETP.GE.AND P0, PT, R19.reuse, R14, PT ;  /* 0x0000000e1300720c */ /* 0x040fe20003f06270 */
[----:B------:R-:W-:Y:S01]  /*b5d0*/  FMUL.FTZ R181, R190, UR37 ;  /* 0x00000025beb57c20 */ /* 0x000fe20008410000 */
[----:B------:R-:W-:Y:S01]  /*b5e0*/  ISETP.GE.AND P2, PT, R19, R2, PT ;  /* 0x000000021300720c */ /* 0x000fe20003f46270 */
[----:B------:R-:W4:Y:S01]  /*b5f0*/  MUFU.TANH R197, R179 ;  /* 0x000000b300c57308 */ /* 0x000f220000002400 */
[----:B------:R-:W-:Y:S01]  /*b600*/  VIADD R19, R7, 0x28 ;  /* 0x0000002807137836 */ /* 0x000fe20000000000 */
[----:B-1----:R-:W-:-:S02]  /*b610*/  FSEL R201, R201, -INF , !P1 ;  /* 0xff800000c9c97808 */ /* 0x002fc40004800000 */
[----:B--2---:R-:W-:Y:S02]  /*b620*/  FSEL R200, R200, -INF , !P0 ;  /* 0xff800000c8c87808 */ /* 0x004fe40004000000 */
[C---:B------:R-:W-:Y:S02]  /*b630*/  ISETP.GE.AND P1, PT, R5.reuse, R14, PT ;  /* 0x0000000e0500720c */ /* 0x040fe40003f26270 */
[----:B------:R-:W1:Y:S01]  /*b640*/  MUFU.TANH R196, R172 ;  /* 0x000000ac00c47308 */ /* 0x000e620000002400 */
[----:B------:R-:W-:Y:S01]  /*b650*/  ISETP.GE.AND P0, PT, R5, R2, PT ;  /* 0x000000020500720c */ /* 0x000fe20003f06270 */
[----:B------:R-:W-:Y:S01]  /*b660*/  VIADD R5, R7, 0x29 ;  /* 0x0000002907057836 */ /* 0x000fe20000000000 */
[----:B---3--:R-:W-:Y:S02]  /*b670*/  FSEL R199, R199, -INF , !P2 ;  /* 0xff800000c7c77808 */ /* 0x008fe40005000000 */
[----:B------:R-:W-:-:S03]  /*b680*/  ISETP.GE.AND P2, PT, R19, R14, PT ;  /* 0x0000000e1300720c */ /* 0x000fc60003f46270 */
[----:B------:R-:W2:Y:S01]  /*b690*/  MUFU.TANH R198, R177 ;  /* 0x000000b100c67308 */ /* 0x000ea20000002400 */
[----:B----4-:R-:W-:Y:S01]  /*b6a0*/  FSEL R197, R197, -INF , !P0 ;  /* 0xff800000c5c57808 */ /* 0x010fe20004000000 */
[----:B------:R-:W-:Y:S01]  /*b6b0*/  FMUL.FTZ R179, R191, UR37 ;  /* 0x00000025bfb37c20 */ /* 0x000fe20008410000 */
[----:B------:R-:W-:-:S05]  /*b6c0*/  ISETP.GE.AND P0, PT, R5, R14, PT ;  /* 0x0000000e0500720c */ /* 0x000fca0003f06270 */
[----:B------:R-:W3:Y:S01]  /*b6d0*/  MUFU.TANH R6, R6 ;  /* 0x0000000600067308 */ /* 0x000ee20000002400 */
[----:B-1----:R-:W-:Y:S01]  /*b6e0*/  FSEL R196, R196, -INF , !P2 ;  /* 0xff800000c4c47808 */ /* 0x002fe20005000000 */
[----:B------:R-:W-:Y:S01]  /*b6f0*/  FMUL.FTZ R172, R189, UR37 ;  /* 0x00000025bdac7c20 */ /* 0x000fe20008410000 */
[----:B------:R-:W-:Y:S01]  /*b700*/  ISETP.GE.AND P2, PT, R5, R2, PT ;  /* 0x000000020500720c */ /* 0x000fe20003f46270 */
[----:B------:R-:W-:-:S04]  /*b710*/  VIADD R5, R7, 0x30 ;  /* 0x0000003007057836 */ /* 0x000fc80000000000 */
[----:B------:R-:W1:Y:S01]  /*b720*/  MUFU.TANH R16, R16 ;  /* 0x0000001000107308 */ /* 0x000e620000002400 */
[----:B--2---:R-:W-:Y:S02]  /*b730*/  FSEL R198, R198, -INF , !P1 ;  /* 0xff800000c6c67808 */ /* 0x004fe40004800000 */
[----:B------:R-:W-:Y:S01]  /*b740*/  ISETP.GE.AND P1, PT, R19, R2, PT ;  /* 0x000000021300720c */ /* 0x000fe20003f26270 */
[----:B------:R-:W-:-:S04]  /*b750*/  VIADD R19, R7, 0x31 ;  /* 0x0000003107137836 */ /* 0x000fc80000000000 */
[----:B------:R-:W2:Y:S01]  /*b760*/  MUFU.TANH R17, R17 ;  /* 0x0000001100117308 */ /* 0x000ea20000002400 */
[----:B---3--:R-:W-:Y:S02]  /*b770*/  FSEL R194, R6, -INF , !P0 ;  /* 0xff80000006c27808 */ /* 0x008fe40004000000 */
[----:B------:R-:W-:-:S05]  /*b780*/  ISETP.GE.AND P0, PT, R5, R2, PT ;  /* 0x000000020500720c */ /* 0x000fca0003f06270 */
[----:B------:R-:W3:Y:S01]  /*b790*/  MUFU.TANH R182, R182 ;  /* 0x000000b600b67308 */ /* 0x000ee20000002400 */
[----:B-1----:R-:W-:Y:S02]  /*b7a0*/  FSEL R195, R16, -INF , !P1 ;  /* 0xff80000010c37808 */ /* 0x002fe40004800000 */
[----:B------:R-:W-:Y:S01]  /*b7b0*/  ISETP.GE.AND P1, PT, R5, R14, PT ;  /* 0x0000000e0500720c */ /* 0x000fe20003f26270 */
[----:B------:R-:W-:-:S04]  /*b7c0*/  VIADD R5, R7, 0x38 ;  /* 0x0000003807057836 */ /* 0x000fc80000000000 */
[----:B------:R-:W1:Y:S01]  /*b7d0*/  MUFU.TANH R173, R173 ;  /* 0x000000ad00ad7308 */ /* 0x000e620000002400 */
[----:B--2---:R-:W-:Y:S02]  /*b7e0*/  FSEL R193, R17, -INF , !P2 ;  /* 0xff80000011c17808 */ /* 0x004fe40005000000 */
[----:B------:R-:W-:-:S05]  /*b7f0*/  ISETP.GE.AND P2, PT, R19, R14, PT ;  /* 0x0000000e1300720c */ /* 0x000fca0003f46270 */
[----:B------:R-:W2:Y:S01]  /*b800*/  MUFU.TANH R174, R174 ;  /* 0x000000ae00ae7308 */ /* 0x000ea20000002400 */
[----:B---3--:R-:W-:Y:S02]  /*b810*/  FSEL R182, R182, -INF , !P2 ;  /* 0xff800000b6b67808 */ /* 0x008fe40005000000 */
[----:B------:R-:W-:-:S05]  /*b820*/  ISETP.GE.AND P2, PT, R5, R2, PT ;  /* 0x000000020500720c */ /* 0x000fca0003f46270 */
[----:B------:R-:W3:Y:S01]  /*b830*/  MUFU.TANH R172, R172 ;  /* 0x000000ac00ac7308 */ /* 0x000ee20000002400 */
[----:B-1----:R-:W-:Y:S01]  /*b840*/  FSEL R173, R173, -INF , !P0 ;  /* 0xff800000adad7808 */ /* 0x002fe20004000000 */
[----:B------:R-:W-:Y:S01]  /*b850*/  BAR.SYNC.DEFER_BLOCKING 0x0 ;  /* 0x0000000000007b1d */ /* 0x000fe20000010000 */
[----:B------:R-:W-:Y:S01]  /*b860*/  ISETP.GE.AND P0, PT, R5, R14, PT ;  /* 0x0000000e0500720c */ /* 0x000fe20003f06270 */
[----:B------:R-:W-:-:S04]  /*b870*/  VIADD R5, R7, 0x39 ;  /* 0x0000003907057836 */ /* 0x000fc80000000000 */
[----:B------:R-:W1:Y:S01]  /*b880*/  MUFU.TANH R184, R192 ;  /* 0x000000c000b87308 */ /* 0x000e620000002400 */
[----:B--2---:R-:W-:Y:S02]  /*b890*/  FSEL R174, R174, -INF , !P0 ;  /* 0xff800000aeae7808 */ /* 0x004fe40004000000 */
[----:B------:R-:W-:-:S05]  /*b8a0*/  ISETP.GE.AND P0, PT, R5, R14, PT ;  /* 0x0000000e0500720c */ /* 0x000fca0003f06270 */
[----:B------:R-:W2:Y:S01]  /*b8b0*/  MUFU.TANH R183, R183 ;  /* 0x000000b700b77308 */ /* 0x000ea20000002400 */
[----:B---3--:R-:W-:Y:S02]  /*b8c0*/  FSEL R172, R172, -INF , !P0 ;  /* 0xff800000acac7808 */ /* 0x008fe40004000000 */
[----:B------:R-:W-:-:S05]  /*b8d0*/  PLOP3.LUT P0, PT, PT, PT, UP0, 0x80, 0x0 ;  /* 0x000000000000781c */ /* 0x000fca0003f0f008 */
[----:B------:R-:W3:Y:S01]  /*b8e0*/  MUFU.TANH R3, R3 ;  /* 0x0000000300037308 */ /* 0x000ee20000002400 */
[----:B-1----:R-:W-:Y:S02]  /*b8f0*/  FSEL R184, R184, -INF , !P1 ;  /* 0xff800000b8b87808 */ /* 0x002fe40004800000 */
[----:B------:R-:W-:-:S05]  /*b900*/  ISETP.GE.AND P1, PT, R19, R2, PT ;  /* 0x000000021300720c */ /* 0x000fca0003f26270 */
[----:B------:R-:W1:Y:S01]  /*b910*/  MUFU.TANH R181, R181 ;  /* 0x000000b500b57308 */ /* 0x000e620000002400 */
[----:B--2---:R-:W-:Y:S02]  /*b920*/  FSEL R183, R183, -INF , !P1 ;  /* 0xff800000b7b77808 */ /* 0x004fe40004800000 */
[----:B------:R-:W-:-:S05]  /*b930*/  ISETP.GE.AND P1, PT, R7, R14, PT ;  /* 0x0000000e0700720c */ /* 0x000fca0003f26270 */
[----:B------:R-:W2:Y:S01]  /*b940*/  MUFU.TANH R180, R180 ;  /* 0x000000b400b47308 */ /* 0x000ea20000002400 */
[----:B---3--:R-:W-:Y:S02]  /*b950*/  FSEL R14, R3, -INF , !P1 ;  /* 0xff800000030e7808 */ /* 0x008fe40004800000 */
[----:B------:R-:W-:-:S05]  /*b960*/  ISETP.GE.AND P1, PT, R5, R2, PT ;  /* 0x000000020500720c */ /* 0x000fca0003f26270 */
[----:B------:R-:W3:Y:S01]  /*b970*/  MUFU.TANH R179, R179 ;  /* 0x000000b300b37308 */ /* 0x000ee20000002400 */
[----:B-1----:R-:W-:Y:S02]  /*b980*/  FSEL R181, R181, -INF , !P2 ;  /* 0xff800000b5b57808 */ /* 0x002fe40005000000 */
[----:B------:R-:W-:-:S04]  /*b990*/  ISETP.GE.AND P2, PT, R7, R2, PT ;  /* 0x000000020700720c */ /* 0x000fc80003f46270 */
[----:B--2---:R-:W-:Y:S02]  /*b9a0*/  FSEL R27, R180, -INF , !P2 ;  /* 0xff800000b41b7808 */ /* 0x004fe40005000000 */
        /* <DEDUP_REMOVED lines=81> */
.L_x_1103:
[----:B------:R-:W-:Y:S05]  /*bec0*/  BSYNC B0 ;  /* 0x0000000000007941 */ /* 0x000fea0003800000 */
.L_x_1102:
[----:B------:R-:W0:Y:S02]  /*bed0*/  LDGDEPBAR ;  /* 0x00000000000079af */ /* 0x000e240000000000 */
.L_x_1101:
[----:B-12---:R-:W-:Y:S01]  /*bee0*/  FMNMX.FTZ R3, R15, R14, !PT ;  /* 0x0000000e0f037209 */ /* 0x006fe20007810000 */
[----:B------:R-:W-:Y:S01]  /*bef0*/  LDSM.16.MT88.4 R20, [R228+0x18000] ;  /* 0x01800000e414783b */ /* 0x000fe20000004200 */
[----:B------:R-:W-:Y:S01]  /*bf00*/  FMNMX.FTZ R2, R0, R27, !PT ;  /* 0x0000001b00027209 */ /* 0x000fe20007810000 */
[----:B------:R-:W-:Y:S01]  /*bf10*/  @UP0 UIADD3 UR22, UR22, -0x4, URZ ;  /* 0xfffffffc16160890 */ /* 0x000fe2000fffe03f */
        /* <DEDUP_REMOVED lines=54> */
[----:B------:R-:W1:Y:S01]  /*c280*/  LDSM.16.MT88.4 R24, [R226+0x18000] ;  /* 0x01800000e218783b */ /* 0x000e620000004200 */
[--C-:B------:R-:W-:Y:S01]  /*c290*/  FFMA.FTZ R167, R34, UR20, -R175.reuse ;  /* 0x0000001422a77c23 */ /* 0x100fe200080108af */
[--C-:B------:R-:W-:Y:S01]  /*c2a0*/  FFMA.FTZ R14, R31, UR20, -R180.reuse ;  /* 0x000000141f0e7c23 */ /* 0x100fe200080108b4 */
[--C-:B------:R-:W-:Y:S01]  /*c2b0*/  FFMA.FTZ R2, R33, UR20, -R180.reuse ;  /* 0x0000001421027c23 */ /* 0x100fe200080108b4 */
[----:B------:R-:W-:Y:S01]  /*c2c0*/  FMUL.FTZ R178, R4, UR20 ;  /* 0x0000001404b27c20 */ /* 0x000fe20008410000 */
[----:B------:R-:W-:Y:S01]  /*c2d0*/  FMUL.FTZ R0, R5, UR20 ;  /* 0x0000001405007c20 */ /* 0x000fe20008410000 */
[----:B------:R-:W-:Y:S01]  /*c2e0*/  MUFU.EX2 R177, R177 ;  /* 0x000000b100b17308 */ /* 0x000fe20000000800 */
[----:B------:R-:W2:Y:S01]  /*c2f0*/  LDSM.16.MT88.4 R28, [R224+0x18000] ;  /* 0x01800000e01c783b */ /* 0x000ea20000004200 */
[--C-:B------:R-:W-:Y:S01]  /*c300*/  FFMA.FTZ R185, R202, UR20, -R175.reuse ;  /* 0x00000014cab97c23 */ /* 0x100fe200080108af */
[--C-:B------:R-:W-:Y:S01]  /*c310*/  FFMA.FTZ R186, R186, UR20, -R175.reuse ;  /* 0x00000014baba7c23 */ /* 0x100fe200080108af */
[--C-:B------:R-:W-:Y:S01]  /*c320*/  FFMA.FTZ R187, R170, UR20, -R175.reuse ;  /* 0x00000014aabb7c23 */ /* 0x100fe200080108af */
[----:B------:R-:W-:Y:S01]  /*c330*/  LDSM.16.MT88.4 R32, [R228+0x1e000] ;  /* 0x01e00000e420783b */ /* 0x000fe20000004200 */
[--C-:B------:R-:W-:Y:S01]  /*c340*/  FFMA.FTZ R188, R168, UR20, -R175.reuse ;  /* 0x00000014a8bc7c23 */ /* 0x100fe200080108af */
[--C-:B------:R-:W-:Y:S01]  /*c350*/  FFMA.FTZ R189, R203, UR20, -R180.reuse ;  /* 0x00000014cbbd7c23 */ /* 0x100fe200080108b4 */
[----:B------:R-:W3:Y:S01]  /*c360*/  MUFU.EX2 R176, R176 ;  /* 0x000000b000b07308 */ /* 0x000ee20000000800 */
        /* <DEDUP_REMOVED lines=16> */
[----:B---3--:R-:W-:Y:S01]  /*c470*/  F2FP.BF16.F32.PACK_AB R4, R176, R177 ;  /* 0x000000b1b004723e */ /* 0x008fe200000010ff */
[--C-:B------:R-:W-:Y:S01]  /*c480*/  FFMA.FTZ R183, R183, UR20, -R180.reuse ;  /* 0x00000014b7b77c23 */ /* 0x100fe200080108b4 */
[--C-:B------:R-:W-:Y:S01]  /*c490*/  FFMA.FTZ R181, R181, UR20, -R180.reuse ;  /* 0x00000014b5b57c23 */ /* 0x100fe200080108b4 */
[--C-:B------:R-:W-:Y:S01]  /*c4a0*/  FFMA.FTZ R184, R184, UR20, -R175.reuse ;  /* 0x00000014b8b87c23 */ /* 0x100fe200080108af */
[--C-:B------:R-:W-:Y:S01]  /*c4b0*/  FFMA.FTZ R182, R174, UR20, -R175.reuse ;  /* 0x00000014aeb67c23 */ /* 0x100fe200080108af */
[----:B------:R-:W-:Y:S01]  /*c4c0*/  FFMA.FTZ R199, R172, UR20, -R175 ;  /* 0x00000014acc77c23 */ /* 0x000fe200080108af */
[----:B------:R-:W-:Y:S01]  /*c4d0*/  FFMA.FTZ R180, R179, UR20, -R180 ;  /* 0x00000014b3b47c23 */ /* 0x000fe200080108b4 */
[----:B------:R-:W-:Y:S01]  /*c4e0*/  MUFU.EX2 R165, R165 ;  /* 0x000000a500a57308 */ /* 0x000fe20000000800 */
[----:B------:R-:W-:Y:S07]  /*c4f0*/  LDSM.16.MT88.4 R172, [R228+0x19800] ;  /* 0x01980000e4ac783b */ /* 0x000fee0000004200 */
[----:B------:R-:W3:Y:S01]  /*c500*/  MUFU.EX2 R14, R14 ;  /* 0x0000000e000e7308 */ /* 0x000ee20000000800 */
[----:B----4-:R-:W-:-:S07]  /*c510*/  F2FP.BF16.F32.PACK_AB R6, R166, R167 ;  /* 0x000000a7a606723e */ /* 0x010fce00000010ff */
[----:B------:R-:W-:Y:S08]  /*c520*/  MUFU.EX2 R2, R2 ;  /* 0x0000000200027308 */ /* 0x000ff00000000800 */
[----:B------:R-:W4:Y:S01]  /*c530*/  MUFU.EX2 R15, R15 ;  /* 0x0000000f000f7308 */ /* 0x000f220000000800 */
[----:B---3--:R-:W-:-:S07]  /*c540*/  F2FP.BF16.F32.PACK_AB R5, R14, R165 ;  /* 0x000000a50e05723e */ /* 0x008fce00000010ff */
[----:B------:R-:W3:Y:S08]  /*c550*/  MUFU.EX2 R178, R178 ;  /* 0x000000b200b27308 */ /* 0x000ef00000000800 */
[----:B------:R-:W5:Y:S01]  /*c560*/  MUFU.EX2 R0, R0 ;  /* 0x0000000000007308 */ /* 0x000f620000000800 */
[----:B----4-:R-:W-:-:S07]  /*c570*/  F2FP.BF16.F32.PACK_AB R7, R15, R2 ;  /* 0x000000020f07723e */ /* 0x010fce00000010ff */
        /* <DEDUP_REMOVED lines=9> */
[-C--:B-----5:R-:W-:Y:S01]  /*c610*/  FMUL.FTZ R162, R162, R0.reuse ;  /* 0x00000000a2a27220 */ /* 0x0a0fe20000410000 */
        /* <DEDUP_REMOVED lines=26> */
[----:B------:R-:W4:Y:S01]  /*c7c0*/  LDSM.16.MT88.4 R16, [R225+0x1a000] ;  /* 0x01a00000e110783b */ /* 0x000f220000004200 */
        /* <DEDUP_REMOVED lines=45> */
[C---:B----4-:R-:W-:Y:S01]  /*caa0*/  HMMA.16816.F32.BF16 R52, R4.reuse, R16, R52 ;  /* 0x000000100434723c */ /* 0x050fe20000041834 */
        /* <DEDUP_REMOVED lines=82> */
[----:B------:R-:W2:Y:S01]  /*cfd0*/  MUFU.EX2 R186, R186 ;  /* 0x000000ba00ba7308 */ /* 0x000ea20000000800 */
        /* <DEDUP_REMOVED lines=9> */
[C---:B---3--:R-:W-:Y:S01]  /*d070*/  HMMA.16816.F32.BF16 R108, R4.reuse, R16, R108 ;  /* 0x00000010046c723c */ /* 0x048fe2000004186c */
[----:B------:R-:W-:Y:S01]  /*d080*/  FADD.FTZ R0, R2, R165 ;  /* 0x000000a502007221 */ /* 0x000fe20000010000 */
[----:B------:R-:W-:Y:S02]  /*d090*/  FADD.FTZ R166, R166, R167 ;  /* 0x000000a7a6a67221 */ /* 0x000fe40000010000 */
[----:B------:R-:W-:Y:S01]  /*d0a0*/  MUFU.EX2 R188, R188 ;  /* 0x000000bc00bc7308 */ /* 0x000fe20000000800 */
[----:B------:R-:W-:Y:S01]  /*d0b0*/  FADD.FTZ R0, R15, R0 ;  /* 0x000000000f007221 */ /* 0x000fe20000010000 */
[C---:B------:R-:W-:Y:S01]  /*d0c0*/  HMMA.16816.F32.BF16 R112, R4.reuse, R18, R112 ;  /* 0x000000120470723c */ /* 0x040fe20000041870 */
[----:B------:R-:W3:Y:S05]  /*d0d0*/  LDSM.16.MT88.4 R16, [R228+0x18800] ;  /* 0x01880000e410783b */ /* 0x000eea0000004200 */
[C---:B------:R-:W-:Y:S01]  /*d0e0*/  HMMA.16816.F32.BF16 R124, R4.reuse, R20, R124 ;  /* 0x00000014047c723c */ /* 0x040fe2000004187c */
[----:B------:R-:W-:Y:S05]  /*d0f0*/  MUFU.EX2 R189, R189 ;  /* 0x000000bd00bd7308 */ /* 0x000fea0000000800 */
[C---:B------:R-:W-:Y:S01]  /*d100*/  HMMA.16816.F32.BF16 R128, R4.reuse, R22, R128 ;  /* 0x000000160480723c */ /* 0x040fe20000041880 */
[----:B------:R-:W4:Y:S02]  /*d110*/  LDSM.16.MT88.4 R20, [R226+0x1a800] ;  /* 0x01a80000e214783b */ /* 0x000f240000004200 */
[----:B------:R-:W5:Y:S03]  /*d120*/  MUFU.EX2 R190, R190 ;  /* 0x000000be00be7308 */ /* 0x000f660000000800 */
[C---:B-1----:R-:W-:Y:S05]  /*d130*/  HMMA.16816.F32.BF16 R116, R4.reuse, R24, R116 ;  /* 0x000000180474723c */ /* 0x042fea0000041874 */
[----:B------:R-:W-:Y:S01]  /*d140*/  MUFU.EX2 R192, R192 ;  /* 0x000000c000c07308 */ /* 0x000fe20000000800 */
[----:B------:R-:W-:Y:S01]  /*d150*/  HMMA.16816.F32.BF16 R120, R4, R26, R120 ;  /* 0x0000001a0478723c */ /* 0x000fe20000041878 */
[----:B------:R-:W1:Y:S06]  /*d160*/  LDSM.16.MT88.4 R24, [R228+0x1a800] ;  /* 0x01a80000e418783b */ /* 0x000e6c0000004200 */
[----:B------:R-:W3:Y:S01]  /*d170*/  MUFU.EX2 R191, R191 ;  /* 0x000000bf00bf7308 */ /* 0x000ee20000000800 */
[----:B--2---:R-:W-:Y:S01]  /*d180*/  F2FP.BF16.F32.PACK_AB R4, R186, R185 ;  /* 0x000000b9ba04723e */ /* 0x004fe200000010ff */
[----:B------:R-:W-:Y:S01]  /*d190*/  FADD.FTZ R185, R185, R166 ;  /* 0x000000a6b9b97221 */ /* 0x000fe20000010000 */
[----:B-----5:R-:W-:Y:S01]  /*d1a0*/  F2FP.BF16.F32.PACK_AB R5, R190, R189 ;  /* 0x000000bdbe05723e */ /* 0x020fe200000010ff */
[----:B------:R-:W-:Y:S01]  /*d1b0*/  FADD.FTZ R189, R189, R0 ;  /* 0x00000000bdbd7221 */ /* 0x000fe20000010000 */
[----:B------:R-:W-:Y:S01]  /*d1c0*/  F2FP.BF16.F32.PACK_AB R6, R188, R187 ;  /* 0x000000bbbc06723e */ /* 0x000fe200000010ff */
[----:B------:R-:W-:-:S02]  /*d1d0*/  FADD.FTZ R186, R186, R185 ;  /* 0x000000b9baba7221 */ /* 0x000fc40000010000 */
[----:B------:R-:W-:Y:S01]  /*d1e0*/  MUFU.EX2 R200, R200 ;  /* 0x000000c800c87308 */ /* 0x000fe20000000800 */
[----:B------:R-:W-:Y:S01]  /*d1f0*/  FADD.FTZ R189, R190, R189 ;  /* 0x000000bdbebd7221 */ /* 0x000fe20000010000 */
[----:B------:R-:W-:-:S04]  /*d200*/  FADD.FTZ R187, R187, R186 ;  /* 0x000000babbbb7221 */ /* 0x000fc80000010000 */
[----:B------:R-:W-:Y:S02]  /*d210*/  FADD.FTZ R187, R188, R187 ;  /* 0x000000bbbcbb7221 */ /* 0x000fe40000010000 */
[----:B------:R-:W-:Y:S01]  /*d220*/  MUFU.EX2 R201, R201 ;  /* 0x000000c900c97308 */ /* 0x000fe20000000800 */
[----:B---3--:R-:W-:Y:S01]  /*d230*/  F2FP.BF16.F32.PACK_AB R7, R191, R192 ;  /* 0x000000c0bf07723e */ /* 0x008fe200000010ff */
[----:B------:R-:W-:-:S04]  /*d240*/  FADD.FTZ R192, R192, R189 ;  /* 0x000000bdc0c07221 */ /* 0x000fc80000010000 */
[----:B------:R-:W-:Y:S02]  /*d250*/  FADD.FTZ R191, R191, R192 ;  /* 0x000000c0bfbf7221 */ /* 0x000fe40000010000 */
[C---:B------:R-:W-:Y:S01]  /*d260*/  HMMA.16816.F32.BF16 R160, R4.reuse, R16, R160 ;  /* 0x0000001004a0723c */ /* 0x040fe200000418a0 */
[----:B------:R-:W-:Y:S05]  /*d270*/  MUFU.EX2 R196, R196 ;  /* 0x000000c400c47308 */ /* 0x000fea0000000800 */
[C---:B------:R-:W-:Y:S01]  /*d280*/  HMMA.16816.F32.BF16 R156, R4.reuse, R18, R156 ;  /* 0x00000012049c723c */ /* 0x040fe2000004189c */
[----:B------:R-:W2:Y:S02]  /*d290*/  LDSM.16.MT88.4 R16, [R225+0x1a800] ;  /* 0x01a80000e110783b */ /* 0x000ea40000004200 */
[----:B------:R-:W-:Y:S03]  /*d2a0*/  MUFU.EX2 R203, R203 ;  /* 0x000000cb00cb7308 */ /* 0x000fe60000000800 */
[C---:B------:R-:W-:Y:S05]  /*d2b0*/  HMMA.16816.F32.BF16 R144, R4.reuse, R32, R144 ;  /* 0x000000200490723c */ /* 0x040fea0000041890 */
[----:B------:R-:W3:Y:S01]  /*d2c0*/  MUFU.EX2 R194, R194 ;  /* 0x000000c200c27308 */ /* 0x000ee20000000800 */
[C---:B------:R-:W-:Y:S01]  /*d2d0*/  HMMA.16816.F32.BF16 R140, R4.reuse, R34, R140 ;  /* 0x00000022048c723c */ /* 0x040fe2000004188c */
[----:B------:R-:W5:Y:S05]  /*d2e0*/  LDSM.16.MT88.4 R32, [R224+0x1a800] ;  /* 0x01a80000e020783b */ /* 0x000f6a0000004200 */
[C---:B------:R-:W-:Y:S01]  /*d2f0*/  HMMA.16816.F32.BF16 R136, R4.reuse, R28, R136 ;  /* 0x0000001c0488723c */ /* 0x040fe20000041888 */
[----:B------:R-:W1:Y:S05]  /*d300*/  MUFU.EX2 R197, R197 ;  /* 0x000000c500c57308 */ /* 0x000e6a0000000800 */
[----:B------:R-:W-:Y:S01]  /*d310*/  HMMA.16816.F32.BF16 R132, R4, R30, R132 ;  /* 0x0000001e0484723c */ /* 0x000fe20000041884 */
[----:B------:R-:W5:Y:S02]  /*d320*/  LDSM.16.MT88.4 R28, [R228+0x1c800] ;  /* 0x01c80000e41c783b */ /* 0x000f640000004200 */
[----:B------:R-:W-:Y:S01]  /*d330*/  MUFU.EX2 R195, R195 ;  /* 0x000000c300c37308 */ /* 0x000fe20000000800 */
[----:B---3--:R-:W-:-:S02]  /*d340*/  FADD.FTZ R0, R194, R191 ;  /* 0x000000bfc2007221 */ /* 0x008fc40000010000 */
[C---:B----4-:R-:W-:Y:S05]  /*d350*/  HMMA.16816.F32.BF16 R44, R4.reuse, R20, R44 ;  /* 0x00000014042c723c */ /* 0x050fea000004182c */
[----:B------:R-:W3:Y:S01]  /*d360*/  MUFU.EX2 R198, R198 ;  /* 0x000000c600c67308 */ /* 0x000ee20000000800 */
[----:B------:R-:W-:Y:S01]  /*d370*/  HMMA.16816.F32.BF16 R48, R4, R22, R48 ;  /* 0x000000160430723c */ /* 0x000fe20000041830 */
[----:B------:R-:W4:Y:S01]  /*d380*/  LDSM.16.MT88.4 R20, [R224+0x1c800] ;  /* 0x01c80000e014783b */ /* 0x000f220000004200 */
[----:B-1----:R-:W-:-:S04]  /*d390*/  FADD.FTZ R0, R197, R0 ;  /* 0x00000000c5007221 */ /* 0x002fc80000010000 */
[C---:B------:R-:W-:Y:S01]  /*d3a0*/  HMMA.16816.F32.BF16 R36, R4.reuse, R24, R36 ;  /* 0x000000180424723c */ /* 0x040fe20000041824 */
[----:B------:R-:W-:Y:S05]  /*d3b0*/  MUFU.EX2 R184, R184 ;  /* 0x000000b800b87308 */ /* 0x000fea0000000800 */
[C---:B------:R-:W-:Y:S01]  /*d3c0*/  HMMA.16816.F32.BF16 R40, R4.reuse, R26, R40 ;  /* 0x0000001a0428723c */ /* 0x040fe20000041828 */
[----:B------:R-:W1:Y:S02]  /*d3d0*/  LDSM.16.MT88.4 R24, [R225+0x1c800] ;  /* 0x01c80000e118783b */ /* 0x000e640000004200 */
[----:B------:R-:W3:Y:S03]  /*d3e0*/  MUFU.EX2 R193, R193 ;  /* 0x000000c100c17308 */ /* 0x000ee60000000800 */
[C---:B------:R-:W-:Y:S05]  /*d3f0*/  HMMA.16816.F32.BF16 R152, R4.reuse, R168, R152 ;  /* 0x000000a80498723c */ /* 0x040fea0000041898 */
[----:B------:R-:W-:Y:S01]  /*d400*/  MUFU.EX2 R182, R182 ;  /* 0x000000b600b67308 */ /* 0x000fe20000000800 */
[C---:B------:R-:W-:Y:S01]  /*d410*/  HMMA.16816.F32.BF16 R148, R4.reuse, R170, R148 ;  /* 0x000000aa0494723c */ /* 0x040fe20000041894 */
[----:B------:R-:W3:Y:S05]  /*d420*/  LDSM.16.MT88.4 R168, [R226+0x1c800] ;  /* 0x01c80000e2a8783b */ /* 0x000eea0000004200 */
[C---:B--2---:R-:W-:Y:S01]  /*d430*/  HMMA.16816.F32.BF16 R52, R4.reuse, R16, R52 ;  /* 0x000000100434723c */ /* 0x044fe20000041834 */
[----:B------:R-:W-:Y:S05]  /*d440*/  MUFU.EX2 R199, R199 ;  /* 0x000000c700c77308 */ /* 0x000fea0000000800 */
[C---:B------:R-:W-:Y:S01]  /*d450*/  HMMA.16816.F32.BF16 R56, R4.reuse, R18, R56 ;  /* 0x000000120438723c */ /* 0x040fe20000041838 */
[----:B------:R-:W2:Y:S02]  /*d460*/  LDSM.16.MT88.4 R16, [R228+0x1e800] ;  /* 0x01e80000e410783b */ /* 0x000ea40000004200 */
[----:B------:R-:W-:Y:S03]  /*d470*/  MUFU.EX2 R202, R202 ;  /* 0x000000ca00ca7308 */ /* 0x000fe60000000800 */
[C---:B-----5:R-:W-:Y:S05]  /*d480*/  HMMA.16816.F32.BF16 R60, R4.reuse, R32, R60 ;  /* 0x00000020043c723c */ /* 0x060fea000004183c */
[----:B------:R-:W5:Y:S01]  /*d490*/  MUFU.EX2 R183, R183 ;  /* 0x000000b700b77308 */ /* 0x000f620000000800 */
[C---:B------:R-:W-:Y:S01]  /*d4a0*/  HMMA.16816.F32.BF16 R64, R4.reuse, R34, R64 ;  /* 0x000000220440723c */ /* 0x040fe20000041840 */
[----:B------:R-:W-:Y:S05]  /*d4b0*/  LDSM.16.MT88.4 R32, [R225+0x1e800] ;  /* 0x01e80000e120783b */ /* 0x000fea0000004200 */
[C---:B------:R-:W-:Y:S01]  /*d4c0*/  HMMA.16816.F32.BF16 R68, R4.reuse, R28, R68 ;  /* 0x0000001c0444723c */ /* 0x040fe20000041844 */
[----:B------:R-:W-:Y:S05]  /*d4d0*/  MUFU.EX2 R181, R181 ;  /* 0x000000b500b57308 */ /* 0x000fea0000000800 */
[C---:B------:R-:W-:Y:S01]  /*d4e0*/  HMMA.16816.F32.BF16 R72, R4.reuse, R30, R72 ;  /* 0x0000001e0448723c */ /* 0x040fe20000041848 */
[----:B------:R-:W5:Y:S02]  /*d4f0*/  LDSM.16.MT88.4 R28, [R226+0x1e800] ;  /* 0x01e80000e21c783b */ /* 0x000f640000004200 */
[----:B------:R-:W5:Y:S03]  /*d500*/  MUFU.EX2 R180, R180 ;  /* 0x000000b400b47308 */ /* 0x000f660000000800 */
        /* <DEDUP_REMOVED lines=15> */
[C---:B------:R-:W-:Y:S06]  /*d600*/  HMMA.16816.F32.BF16 R116, R4.reuse, R32, R116 ;  /* 0x000000200474723c */ /* 0x040fec0000041874 */
[C---:B------:R-:W-:Y:S01]  /*d610*/  HMMA.16816.F32.BF16 R120, R4.reuse, R34, R120 ;  /* 0x000000220478723c */ /* 0x040fe20000041878 */
[----:B------:R-:W-:Y:S05]  /*d620*/  LDSM.16.MT88.4 R32, [R225+0x19000] ;  /* 0x01900000e120783b */ /* 0x000fea0000004200 */
[C---:B----4-:R-:W-:Y:S06]  /*d630*/  HMMA.16816.F32.BF16 R124, R4.reuse, R20, R124 ;  /* 0x00000014047c723c */ /* 0x050fec000004187c */
[----:B------:R-:W-:Y:S01]  /*d640*/  HMMA.16816.F32.BF16 R128, R4, R22, R128 ;  /* 0x000000160480723c */ /* 0x000fe20000041880 */
[----:B------:R-:W3:Y:S06]  /*d650*/  LDSM.16.MT88.4 R20, [R228+0x1b000] ;  /* 0x01b00000e414783b */ /* 0x000eec0000004200 */
[----:B------:R-:W-:Y:S01]  /*d660*/  F2FP.BF16.F32.PACK_AB R4, R201, R200 ;  /* 0x000000c8c904723e */ /* 0x000fe200000010ff */
[----:B------:R-:W-:Y:S01]  /*d670*/  FADD.FTZ R200, R200, R187 ;  /* 0x000000bbc8c87221 */ /* 0x000fe20000010000 */
[----:B------:R-:W-:-:S02]  /*d680*/  F2FP.BF16.F32.PACK_AB R5, R197, R194 ;  /* 0x000000c2c505723e */ /* 0x000fc400000010ff */
[----:B------:R-:W-:Y:S01]  /*d690*/  F2FP.BF16.F32.PACK_AB R6, R203, R196 ;  /* 0x000000c4cb06723e */ /* 0x000fe200000010ff */
[----:B------:R-:W-:Y:S01]  /*d6a0*/  FADD.FTZ R201, R201, R200 ;  /* 0x000000c8c9c97221 */ /* 0x000fe20000010000 */
[----:B------:R-:W-:Y:S01]  /*d6b0*/  F2FP.BF16.F32.PACK_AB R7, R198, R195 ;  /* 0x000000c3c607723e */ /* 0x000fe200000010ff */
[----:B------:R-:W-:Y:S02]  /*d6c0*/  FADD.FTZ R195, R195, R0 ;  /* 0x00000000c3c37221 */ /* 0x000fe40000010000 */
[----:B------:R-:W-:Y:S02]  /*d6d0*/  FADD.FTZ R196, R196, R201 ;  /* 0x000000c9c4c47221 */ /* 0x000fe40000010000 */
[----:B------:R-:W-:Y:S02]  /*d6e0*/  FADD.FTZ R195, R198, R195 ;  /* 0x000000c3c6c37221 */ /* 0x000fe40000010000 */
[----:B-1----:R-:W-:Y:S01]  /*d6f0*/  HMMA.16816.F32.BF16 R160, R4, R24, R160 ;  /* 0x0000001804a0723c */ /* 0x002fe200000418a0 */
[----:B------:R-:W-:-:S05]  /*d700*/  FADD.FTZ R203, R203, R196 ;  /* 0x000000c4cbcb7221 */ /* 0x000fca0000010000 */
        /* <DEDUP_REMOVED lines=61> */
[----:B------:R-:W5:Y:S04]  /*dae0*/  LDSM.16.MT88.4 R168, [R228+0x1d800] ;  /* 0x01d80000e4a8783b */ /* 0x000f680000004200 */
[----:B------:R-:W-:Y:S01]  /*daf0*/  STL [R1+0xc], R2 ;  /* 0x00000c0201007387 */ /* 0x000fe20000100800 */
[C---:B-1----:R-:W-:Y:S03]  /*db00*/  HMMA.16816.F32.BF16 R36, R4.reuse, R24, R36 ;  /* 0x000000180424723c */ /* 0x042fe60000041824 */
[----:B------:R-:W-:Y:S03]  /*db10*/  STL [R1+0x8], R0 ;  /* 0x0000080001007387 */ /* 0x000fe60000100800 */
        /* <DEDUP_REMOVED lines=34> */
[C---:B------:R-:W-:Y:S06]  /*dd40*/  HMMA.16816.F32.BF16 R120, R4.reuse, R170, R120 ;  /* 0x000000aa0478723c */ /* 0x040fec0000041878 */
[C---:B-1----:R-:W-:Y:S06]  /*dd50*/  HMMA.16816.F32.BF16 R124, R4.reuse, R24, R124 ;  /* 0x00000018047c723c */ /* 0x042fec000004187c */
[----:B------:R-:W-:Y:S01]  /*dd60*/  HMMA.16816.F32.BF16 R128, R4, R26, R128 ;  /* 0x0000001a0480723c */ /* 0x000fe20000041880 */
[----:B------:R-:W-:-:S08]  /*dd70*/  NOP ;  /* 0x0000000000007918 */ /* 0x000fd00000000000 */
[----:B------:R-:W-:-:S15]  /*dd80*/  @P0 BRA `(.L_x_1104) ;  /* 0x0000000000040947 */ /* 0x000fde0003800000 */
.L_x_1097:
[----:B------:R-:W-:-:S12]  /*dd90*/  UIADD3 UR22, UR23, -0x1, URZ ;  /* 0xffffffff17167890 */ /* 0x000fd8000fffe03f */
.L_x_1104:
[----:B------:R-:W-:-:S13]  /*dda0*/  ISETP.LE.AND P0, PT, RZ, UR22, PT ;  /* 0x00000016ff007c0c */ /* 0x000fda000bf03270 */
[----:B------:R-:W-:Y:S05]  /*ddb0*/  @!P0 BRA `(.L_x_1105) ;  /* 0x0000003c005c8947 */ /* 0x000fea0003800000 */
[----:B------:R-:W1:Y:S01]  /*ddc0*/  S2R R5, SR_TID.X ;  /* 0x0000000000057919 */ /* 0x000e620000002100 */
[----:B------:R-:W-:Y:S01]  /*ddd0*/  IMAD.U32 R243, RZ, RZ, UR25 ;  /* 0x00000019fff37e24 */ /* 0x000fe2000f8e00ff */
[----:B------:R-:W-:Y:S01]  /*dde0*/  ULDC.64 UR6, c[0x0][0x220] ;  /* 0x0000880000067ab9 */ /* 0x000fe20000000a00 */
[----:B------:R-:W-:Y:S01]  /*ddf0*/  ULDC UR4, c[0x0][0x2d0] ;  /* 0x0000b40000047ab9 */ /* 0x000fe20000000800 */
[----:B------:R-:W-:Y:S01]  /*de00*/  IMAD.U32 R251, RZ, RZ, UR24 ;  /* 0x00000018fffb7e24 */ /* 0x000fe2000f8e00ff */
[----:B------:R-:W-:Y:S01]  /*de10*/  ULDC.64 UR10, c[0x0][0x218] ;  /* 0x00008600000a7ab9 */ /* 0x000fe20000000a00 */
[----:B------:R-:W-:Y:S01]  /*de20*/  IMAD.MOV.U32 R167, RZ, RZ, R164 ;  /* 0x000000ffffa77224 */ /* 0x000fe200078e00a4 */
[----:B------:R-:W-:Y:S01]  /*de30*/  UIADD3 UR20, UR22, -0x1, URZ ;  /* 0xffffffff16147890 */ /* 0x000fe2000fffe03f */
[----:B------:R-:W-:Y:S01]  /*de40*/  UMOV UR23, URZ ;  /* 0x0000003f00177c82 */ /* 0x000fe20008000000 */
[----:B------:R-:W-:Y:S01]  /*de50*/  ULDC UR12, c[0x0][0x2d0] ;  /* 0x0000b400000c7ab9 */ /* 0x000fe20000000800 */
[----:B-1----:R-:W-:-:S04]  /*de60*/  SHF.R.S32.HI R2, RZ, 0x1f, R5 ;  /* 0x0000001fff027819 */ /* 0x002fc80000011405 */
[----:B------:R-:W-:-:S04]  /*de70*/  LEA.HI R2, R2, R5, RZ, 0x3 ;  /* 0x0000000502027211 */ /* 0x000fc800078f18ff */
[----:B------:R-:W-:Y:S02]  /*de80*/  LOP3.LUT R0, R2, 0xfffffff8, RZ, 0xc0, !PT ;  /* 0xfffffff802007812 */ /* 0x000fe400078ec0ff */
[----:B------:R-:W-:-:S03]  /*de90*/  SHF.R.S32.HI R2, RZ, 0x3, R2 ;  /* 0x00000003ff027819 */ /* 0x000fc60000011402 */
[----:B------:R-:W-:-:S04]  /*dea0*/  IMAD.IADD R0, R5, 0x1, -R0 ;  /* 0x0000000105007824 */ /* 0x000fc800078e0a00 */
[----:B------:R-:W-:-:S05]  /*deb0*/  IMAD.SHL.U32 R6, R0, 0x8, RZ ;  /* 0x0000000800067824 */ /* 0x000fca00078e00ff */
[--C-:B------:R-:W-:Y:S02]  /*dec0*/  SHF.R.S32.HI R7, RZ, 0x1f, R6.reuse ;  /* 0x0000001fff077819 */ /* 0x100fe40000011406 */
[----:B------:R-:W-:Y:S01]  /*ded0*/  ISETP.GE.AND P3, PT, R6, UR4, PT ;  /* 0x0000000406007c0c */ /* 0x000fe2000bf66270 */
[----:B------:R-:W-:Y:S01]  /*dee0*/  ULDC UR4, c[0x0][0x2ec] ;  /* 0x0000bb0000047ab9 */ /* 0x000fe20000000800 */
[----:B------:R-:W-:-:S04]  /*def0*/  IMAD.WIDE.U32 R4, R13, UR21, R6 ;  /* 0x000000150d047c25 */ /* 0x000fc8000f8e0006 */
[----:B------:R-:W-:Y:S01]  /*df00*/  IMAD.WIDE.U32 R12, R12, UR21, R6 ;  /* 0x000000150c0c7c25 */ /* 0x000fe2000f8e0006 */
[----:B------:R-:W-:Y:S02]  /*df10*/  IADD3 R4, P1, R4, UR26, RZ ;  /* 0x0000001a04047c10 */ /* 0x000fe4000ff3e0ff */
[----:B------:R-:W-:-:S04]  /*df20*/  IADD3 R0, P0, R12, UR28, RZ ;  /* 0x0000001c0c007c10 */ /* 0x000fc8000ff1e0ff */
[----:B------:R-:W1:Y:S01]  /*df30*/  @!P3 LDC.64 R238, c[0x0][0x220] ;  /* 0x00008800ffeebb82 */ /* 0x000e620000000a00 */
[----:B------:R-:W-:Y:S01]  /*df40*/  IADD3.X R251, R251, UR9, R5, P1, !PT ;  /* 0x00000009fbfb7c10 */ /* 0x000fe20008ffe405 */
[----:B------:R-:W-:Y:S01]  /*df50*/  IMAD.MOV.U32 R5, RZ, RZ, R15 ;  /* 0x000000ffff057224 */ /* 0x000fe200078e000f */
[----:B------:R-:W-:Y:S01]  /*df60*/  IADD3.X R243, R243, UR32, R13, P0, !PT ;  /* 0x00000020f3f37c10 */ /* 0x000fe200087fe40d */
[----:B------:R-:W-:Y:S01]  /*df70*/  ULDC UR9, c[0x0][0x39c] ;  /* 0x0000e70000097ab9 */ /* 0x000fe20000000800 */
[----:B------:R-:W-:Y:S02]  /*df80*/  LEA R250, P0, R0, UR6, 0x1 ;  /* 0x0000000600fa7c11 */ /* 0x000fe4000f8008ff */
[----:B------:R-:W-:Y:S01]  /*df90*/  LEA R252, P1, R4, UR10, 0x1 ;  /* 0x0000000a04fc7c11 */ /* 0x000fe2000f8208ff */
[----:B------:R-:W2:Y:S01]  /*dfa0*/  @!P3 LDC.64 R236, c[0x0][0x220] ;  /* 0x00008800ffecbb82 */ /* 0x000ea20000000a00 */
[----:B------:R-:W-:Y:S01]  /*dfb0*/  LEA.HI.X R243, R0, UR7, R243, 0x1, P0 ;  /* 0x0000000700f37c11 */ /* 0x000fe200080f0cf3 */
[----:B------:R-:W-:Y:S01]  /*dfc0*/  IMAD.MOV.U32 R0, RZ, RZ, R3 ;  /* 0x000000ffff007224 */ /* 0x000fe200078e0003 */
[----:B------:R-:W-:Y:S01]  /*dfd0*/  IADD3 R14, P0, R2, 0x20, RZ ;  /* 0x00000020020e7810 */ /* 0x000fe20007f1e0ff */
[----:B------:R-:W-:Y:S01]  /*dfe0*/  IMAD.MOV.U32 R3, RZ, RZ, R11 ;  /* 0x000000ffff037224 */ /* 0x000fe200078e000b */
[----:B------:R-:W-:Y:S01]  /*dff0*/  SHF.R.S32.HI R2, RZ, 0x1f, R2 ;  /* 0x0000001fff027819 */ /* 0x000fe20000011402 */
[----:B------:R-:W-:Y:S01]  /*e000*/  ULDC.64 UR6, c[0x0][0x250] ;  /* 0x0000940000067ab9 */ /* 0x000fe20000000a00 */
[----:B------:R-:W-:Y:S01]  /*e010*/  LEA.HI.X R251, R4, UR11, R251, 0x1, P1 ;  /* 0x0000000b04fb7c11 */ /* 0x000fe200088f0cfb */
[----:B------:R3:W-:Y:S01]  /*e020*/  STL [R1+0x10], R14 ;  /* 0x0000100e01007387 */ /* 0x0007e20000100800 */
[----:B------:R-:W-:Y:S01]  /*e030*/  IMAD.MOV.U32 R4, RZ, RZ, R14 ;  /* 0x000000ffff047224 */ /* 0x000fe200078e000e */
[----:B------:R-:W-:Y:S01]  /*e040*/  ULDC.64 UR10, c[0x0][0x248] ;  /* 0x00009200000a7ab9 */ /* 0x000fe20000000a00 */
[----:B------:R-:W-:-:S02]  /*e050*/  IMAD.X R5, RZ, RZ, R2, P0 ;  /* 0x000000ffff057224 */ /* 0x000fc400000e0602 */
[----:B------:R-:W-:-:S03]  /*e060*/  IMAD.MOV.U32 R2, RZ, RZ, R8 ;  /* 0x000000ffff027224 */ /* 0x000fc600078e0008 */
[----:B------:R3:W-:Y:S04]  /*e070*/  STL [R1+0x14], R5 ;  /* 0x0000140501007387 */ /* 0x0007e80000100800 */
[----:B------:R3:W-:Y:S01]  /*e080*/  STL.64 [R1], R2 ;  /* 0x0000000201007387 */ /* 0x0007e20000100a00 */
[----:B------:R-:W-:Y:S05]  /*e090*/  BRA `(.L_x_1106) ;  /* 0x0000000000f07947 */ /* 0x000fea0003800000 */
.L_x_1108:
        /* <DEDUP_REMOVED lines=60> */
.L_x_1106:
[----:B----4-:R-:W4:Y:S01]  /*e460*/  LDL.64 R6, [R1] ;  /* 0x0000000001067983 */ /* 0x010f220000100a00 */
[----:B------:R-:W-:Y:S01]  /*e470*/  UIADD3 UR21, -UR23, UR22, URZ ;  /* 0x0000001617157290 */ /* 0x000fe2000fffe13f */
[----:B------:R-:W-:Y:S04]  /*e480*/  DEPBAR.LE SB0, 0x0 ;  /* 0x000080000000791a */ /* 0x000fe80000000000 */
[----:B---3--:R-:W3:Y:S01]  /*e490*/  LDL.64 R4, [R1+0x10] ;  /* 0x0000100001047983 */ /* 0x008ee20000100a00 */
[----:B------:R-:W-:Y:S01]  /*e4a0*/  IMAD.U32 R165, RZ, RZ, UR21 ;  /* 0x00000015ffa57e24 */ /* 0x000fe2000f8e00ff */
[----:B------:R-:W-:Y:S01]  /*e4b0*/  USHF.R.S32.HI UR24, URZ, 0x1f, UR21 ;  /* 0x0000001f3f187899 */ /* 0x000fe20008011415 */
[----:B------:R-:W-:Y:S01]  /*e4c0*/  IMAD.U32 R33, RZ, RZ, UR21 ;  /* 0x00000015ff217e24 */ /* 0x000fe2000f8e00ff */
[----:B------:R-:W-:Y:S01]  /*e4d0*/  BAR.SYNC.DEFER_BLOCKING 0x0 ;  /* 0x0000000000007b1d */ /* 0x000fe20000010000 */
[----:B------:R-:W-:Y:S01]  /*e4e0*/  UIMAD UR13, UR15, UR21, URZ ;  /* 0x000000150f0d72a4 */ /* 0x000fe2000f8e023f */
[----:B------:R-:W-:Y:S01]  /*e4f0*/  LEA R164, P1, R165, R248, 0x6 ;  /* 0x000000f8a5a47211 */ /* 0x000fe200078230ff */
[----:B------:R-:W-:Y:S01]  /*e500*/  IMAD.U32 R34, RZ, RZ, UR21 ;  /* 0x00000015ff227e24 */ /* 0x000fe2000f8e00ff */
[----:B------:R-:W-:Y:S01]  /*e510*/  MOV R3, UR21 ;  /* 0x0000001500037c02 */ /* 0x000fe20008000f00 */
[----:B------:R-:W-:Y:S01]  /*e520*/  IMAD.U32 R2, RZ, RZ, UR21 ;  /* 0x00000015ff027e24 */ /* 0x000fe2000f8e00ff */
[----:B------:R-:W-:Y:S01]  /*e530*/  LEA.HI.X.SX32 R165, R33, R249, 0x6, P1 ;  /* 0x000000f921a57211 */ /* 0x000fe200008f36ff */
[----:B------:R-:W-:Y:S04]  /*e540*/  UIMAD UR13, UR24, UR33, UR13 ;  /* 0x00000021180d72a4 */ /* 0x000fe8000f8e020d */
[----:B------:R-:W-:Y:S04]  /*e550*/  IMAD R32, R165, UR6, RZ ;  /* 0x00000006a5207c24 */ /* 0x000fe8000f8e02ff */
[C---:B------:R-:W-:Y:S02]  /*e560*/  IMAD R32, R164.reuse, UR7, R32 ;  /* 0x00000007a4207c24 */ /* 0x040fe4000f8e0220 */
[----:B------:R-:W-:Y:S04]  /*e570*/  IMAD.WIDE.U32 R164, R164, UR6, RZ ;  /* 0x00000006a4a47c25 */ /* 0x000fe8000f8e00ff */
[----:B------:R-:W-:Y:S01]  /*e580*/  IMAD.IADD R32, R165, 0x1, R32 ;  /* 0x00000001a5207824 */ /* 0x000fe200078e0220 */
[C---:B------:R-:W-:Y:S01]  /*e590*/  LEA R14, P2, R164.reuse, R250, 0x1 ;  /* 0x000000faa40e7211 */ /* 0x040fe200078408ff */
[----:B------:R-:W-:Y:S03]  /*e5a0*/  @P3 STS.128 [R235+0x18000], RZ ;  /* 0x018000ffeb003388 */ /* 0x000fe60000000c00 */
[----:B------:R-:W-:Y:S02]  /*e5b0*/  LEA.HI.X R15, R164, R243, R32, 0x1, P2 ;  /* 0x000000f3a40f7211 */ /* 0x000fe400010f0c20 */
[----:B------:R-:W-:Y:S02]  /*e5c0*/  ISETP.GE.AND P2, PT, R242, UR12, PT ;  /* 0x0000000cf2007c0c */ /* 0x000fe4000bf46270 */
[----:B---3--:R-:W-:Y:S01]  /*e5d0*/  LEA R34, P0, R34, R4, 0x6 ;  /* 0x0000000422227211 */ /* 0x008fe200078030ff */
[----:B----4-:R-:W-:Y:S03]  /*e5e0*/  IMAD.WIDE.U32 R10, R2, UR33, R6 ;  /* 0x00000021020a7c25 */ /* 0x010fe6000f8e0006 */
[----:B------:R-:W-:Y:S01]  /*e5f0*/  LEA.HI.X.SX32 R35, R3, R5, 0x6, P0 ;  /* 0x0000000503237211 */ /* 0x000fe200000f36ff */
[----:B------:R-:W-:Y:S01]  /*e600*/  VIADD R2, R11, UR13 ;  /* 0x0000000d0b027c36 */ /* 0x000fe20008000000 */
[C---:B-1----:R-:W-:Y:S01]  /*e610*/  @!P3 LEA R6, P1, R10.reuse, R238, 0x1 ;  /* 0x000000ee0a06b211 */ /* 0x042fe200078208ff */
[----:B------:R-:W-:Y:S01]  /*e620*/  UIADD3 UR13, UR20, -UR23, URZ ;  /* 0x80000017140d7290 */ /* 0x000fe2000fffe03f */
[C---:B------:R-:W-:Y:S01]  /*e630*/  @!P3 IADD3 R33, P0, R10.reuse, UR36, RZ ;  /* 0x000000240a21bc10 */ /* 0x040fe2000ff1e0ff */
[----:B------:R-:W-:Y:S01]  /*e640*/  IMAD R3, R35, UR6, RZ ;  /* 0x0000000623037c24 */ /* 0x000fe2000f8e02ff */
[----:B------:R-:W-:Y:S01]  /*e650*/  @!P3 LEA.HI.X R7, R10, R239, R2, 0x1, P1 ;  /* 0x000000ef0a07b211 */ /* 0x000fe200008f0c02 */
[----:B------:R-:W-:Y:S01]  /*e660*/  IMAD.WIDE.U32 R10, R34, UR6, RZ ;  /* 0x00000006220a7c25 */ /* 0x000fe2000f8e00ff */
[C---:B--2---:R-:W-:Y:S02]  /*e670*/  @!P3 LEA R18, P1, R33.reuse, R236, 0x1 ;  /* 0x000000ec2112b211 */ /* 0x044fe400078208ff */
[----:B------:R-:W-:Y:S01]  /*e680*/  @!P3 IADD3.X R2, R2, UR19, RZ, P0, !PT ;  /* 0x000000130202bc10 */ /* 0x000fe200087fe4ff */
[----:B------:R-:W-:Y:S01]  /*e690*/  IMAD R3, R34, UR7, R3 ;  /* 0x0000000722037c24 */ /* 0x000fe2000f8e0203 */
[----:B------:R-:W-:Y:S01]  /*e6a0*/  @!PT LDS RZ, [RZ] ;  /* 0x00000000fffff984 */ /* 0x000fe20000000800 */
[----:B------:R-:W-:Y:S01]  /*e6b0*/  @!PT LDS RZ, [RZ] ;  /* 0x00000000fffff984 */ /* 0x000fe20000000800 */
[----:B------:R-:W-:Y:S01]  /*e6c0*/  @!PT LDS RZ, [RZ] ;  /* 0x00000000fffff984 */ /* 0x000fe20000000800 */
[----:B------:R1:W-:Y:S01]  /*e6d0*/  @!P3 LDGSTS.E.BYPASS.LTC128B.128 [R235+0x18000], desc[UR30][R6.64] ;  /* 0x1800000006ebbfae */ /* 0x0003e2000b901d5e */
[C---:B------:R-:W-:Y:S02]  /*e6e0*/  LEA R22, P0, R10.reuse, R250, 0x1 ;  /* 0x000000fa0a167211 */ /* 0x040fe400078008ff */
[----:B------:R-:W-:Y:S01]  /*e6f0*/  @!P3 LEA.HI.X R19, R33, R237, R2, 0x1, P1 ;  /* 0x000000ed2113b211 */ /* 0x000fe200008f0c02 */
[----:B------:R-:W-:Y:S01]  /*e700*/  IMAD.IADD R34, R11, 0x1, R3 ;  /* 0x000000010b227824 */ /* 0x000fe200078e0203 */
[----:B------:R-:W-:Y:S01]  /*e710*/  ISETP.GE.AND P1, PT, R241, UR12, PT ;  /* 0x0000000cf1007c0c */ /* 0x000fe2000bf26270 */
[----:B------:R-:W-:Y:S01]  /*e720*/  @P2 STS.128 [R235+0x1a000], RZ ;  /* 0x01a000ffeb002388 */ /* 0x000fe20000000c00 */
[----:B------:R-:W-:Y:S01]  /*e730*/  MOV R2, R4 ;  /* 0x0000000400027202 */ /* 0x000fe20000000f00 */
[----:B------:R-:W-:Y:S01]  /*e740*/  IMAD.MOV.U32 R3, RZ, RZ, R5 ;  /* 0x000000ffff037224 */ /* 0x000fe200078e0005 */
[----:B------:R-:W-:Y:S02]  /*e750*/  LEA.HI.X R23, R10, R243, R34, 0x1, P0 ;  /* 0x000000f30a177211 */ /* 0x000fe400000f0c22 */
[----:B------:R-:W-:Y:S01]  /*e760*/  @!PT LDS RZ, [RZ] ;  /* 0x00000000fffff984 */ /* 0x000fe20000000800 */
[----:B------:R-:W-:Y:S01]  /*e770*/  @!PT LDS RZ, [RZ] ;  /* 0x00000000fffff984 */ /* 0x000fe20000000800 */
[----:B------:R-:W-:Y:S01]  /*e780*/  @!PT LDS RZ, [RZ] ;  /* 0x00000000fffff984 */ /* 0x000fe20000000800 */
[----:B------:R-:W-:Y:S01]  /*e790*/  @!P2 LDGSTS.E.BYPASS.LTC128B.128 [R235+0x1a000], desc[UR30][R14.64+0x80] ;  /* 0x1a0000800eebafae */ /* 0x000fe2000b901d5e */
[----:B------:R-:W-:Y:S06]  /*e7a0*/  ISETP.GE.AND P0, PT, R240, UR12, PT ;  /* 0x0000000cf0007c0c */ /* 0x000fec000bf06270 */
        /* <DEDUP_REMOVED lines=31> */
[----:B------:R-:W1:Y:S05]  /*e9a0*/  LDSM.16.M88.4 R172, [R233+0x10000] ;  /* 0x01000000e9ac783b */ /* 0x000e6a0000000200 */
[----:B------:R-:W2:Y:S05]  /*e9b0*/  LDSM.16.M88.4 R176, [R233+0x10800] ;  /* 0x01080000e9b0783b */ /* 0x000eaa0000000200 */
[----:B------:R-:W4:Y:S05]  /*e9c0*/  LDSM.16.M88.4 R180, [R233+0x11000] ;  /* 0x01100000e9b4783b */ /* 0x000f2a0000000200 */
[----:B------:R-:W5:Y:S05]  /*e9d0*/  LDSM.16.M88.4 R184, [R233+0x11800] ;  /* 0x01180000e9b8783b */ /* 0x000f6a0000000200 */
[----:B------:R-:W0:Y:S05]  /*e9e0*/  LDGDEPBAR ;  /* 0x00000000000079af */ /* 0x000e2a0000000000 */
[----:B------:R-:W-:Y:S05]  /*e9f0*/  LDSM.16.M88.4 R188, [R232] ;  /* 0x00000000e8bc783b */ /* 0x000fea0000000200 */
[----:B------:R-:W5:Y:S05]  /*ea00*/  LDSM.16.M88.4 R192, [R231] ;  /* 0x00000000e7c0783b */ /* 0x000f6a0000000200 */
[----:B------:R-:W5:Y:S05]  /*ea10*/  LDSM.16.M88.4 R196, [R223] ;  /* 0x00000000dfc4783b */ /* 0x000f6a0000000200 */
[----:B------:R-:W5:Y:S01]  /*ea20*/  LDSM.16.M88.4 R200, [R222] ;  /* 0x00000000dec8783b */ /* 0x000f620000000200 */
[C---:B-1----:R-:W-:Y:S04]  /*ea30*/  HMMA.16816.F32.BF16 R4, R168.reuse, R172, RZ ;  /* 0x000000aca804723c */ /* 0x042fe800000418ff */
[----:B------:R-:W1:Y:S02]  /*ea40*/  LDSM.16.M88.4 R204, [R221] ;  /* 0x00000000ddcc783b */ /* 0x000e640000000200 */
[C---:B------:R-:W-:Y:S03]  /*ea50*/  HMMA.16816.F32.BF16 R8, R168.reuse, R174, RZ ;  /* 0x000000aea808723c */ /* 0x040fe600000418ff */
[----:B------:R-:W-:Y:S03]  /*ea60*/  LDSM.16.M88.4 R172, [R230] ;  /* 0x00000000e6ac783b */ /* 0x000fe60000000200 */
[C---:B--2---:R-:W-:Y:S06]  /*ea70*/  HMMA.16816.F32.BF16 R12, R168.reuse, R176, RZ ;  /* 0x000000b0a80c723c */ /* 0x044fec00000418ff */
[C---:B---3--:R-:W-:Y:S01]  /*ea80*/  HMMA.16816.F32.BF16 R16, R168.reuse, R178, RZ ;  /* 0x000000b2a810723c */ /* 0x048fe200000418ff */
[----:B------:R-:W2:Y:S05]  /*ea90*/  LDSM.16.M88.4 R176, [R227+0x10000] ;  /* 0x01000000e3b0783b */ /* 0x000eaa0000000200 */
[C---:B----4-:R-:W-:Y:S06]  /*eaa0*/  HMMA.16816.F32.BF16 R20, R168.reuse, R180, RZ ;  /* 0x000000b4a814723c */ /* 0x050fec00000418ff */
[C---:B------:R-:W-:Y:S01]  /*eab0*/  HMMA.16816.F32.BF16 R24, R168.reuse, R182, RZ ;  /* 0x000000b6a818723c */ /* 0x040fe200000418ff */
[----:B------:R-:W-:Y:S05]  /*eac0*/  LDSM.16.M88.4 R180, [R227+0x11000] ;  /* 0x01100000e3b4783b */ /* 0x000fea0000000200 */
[C---:B-----5:R-:W-:Y:S06]  /*ead0*/  HMMA.16816.F32.BF16 R28, R168.reuse, R184, RZ ;  /* 0x000000b8a81c723c */ /* 0x060fec00000418ff */
[----:B------:R-:W-:Y:S01]  /*eae0*/  HMMA.16816.F32.BF16 R32, R168, R186, RZ ;  /* 0x000000baa820723c */ /* 0x000fe200000418ff */
[----:B------:R-:W3:Y:S05]  /*eaf0*/  LDSM.16.M88.4 R168, [R227+0x10800] ;  /* 0x01080000e3a8783b */ /* 0x000eea0000000200 */
[C---:B------:R-:W-:Y:S01]  /*eb00*/  HMMA.16816.F32.BF16 R4, R188.reuse, R192, R4 ;  /* 0x000000c0bc04723c */ /* 0x040fe20000041804 */
[----:B------:R-:W4:Y:S05]  /*eb10*/  LDSM.16.M88.4 R184, [R227+0x11800] ;  /* 0x01180000e3b8783b */ /* 0x000f2a0000000200 */
[C---:B------:R-:W-:Y:S01]  /*eb20*/  HMMA.16816.F32.BF16 R8, R188.reuse, R194, R8 ;  /* 0x000000c2bc08723c */ /* 0x040fe20000041808 */
[----:B------:R-:W-:Y:S05]  /*eb30*/  LDSM.16.M88.4 R192, [R229] ;  /* 0x00000000e5c0783b */ /* 0x000fea0000000200 */
[C---:B------:R-:W-:Y:S06]  /*eb40*/  HMMA.16816.F32.BF16 R12, R188.reuse, R196, R12 ;  /* 0x000000c4bc0c723c */ /* 0x040fec000004180c */
[C---:B------:R-:W-:Y:S01]  /*eb50*/  HMMA.16816.F32.BF16 R16, R188.reuse, R198, R16 ;  /* 0x000000c6bc10723c */ /* 0x040fe20000041810 */
[----:B------:R-:W5:Y:S05]  /*eb60*/  LDSM.16.M88.4 R196, [R220] ;  /* 0x00000000dcc4783b */ /* 0x000f6a0000000200 */
[C---:B------:R-:W-:Y:S06]  /*eb70*/  HMMA.16816.F32.BF16 R20, R188.reuse, R200, R20 ;  /* 0x000000c8bc14723c */ /* 0x040fec0000041814 */
[C---:B------:R-:W-:Y:S01]  /*eb80*/  HMMA.16816.F32.BF16 R24, R188.reuse, R202, R24 ;  /* 0x000000cabc18723c */ /* 0x040fe20000041818 */
[----:B------:R-:W-:Y:S05]  /*eb90*/  LDSM.16.M88.4 R200, [R220+0x1000] ;  /* 0x00100000dcc8783b */ /* 0x000fea0000000200 */
[C---:B-1----:R-:W-:Y:S06]  /*eba0*/  HMMA.16816.F32.BF16 R28, R188.reuse, R204, R28 ;  /* 0x000000ccbc1c723c */ /* 0x042fec000004181c */
[----:B------:R-:W-:Y:S01]  /*ebb0*/  HMMA.16816.F32.BF16 R32, R188, R206, R32 ;  /* 0x000000cebc20723c */ /* 0x000fe20000041820 */
        /* <DEDUP_REMOVED lines=9> */
[----:B------:R-:W3:Y:S05]  /*ec50*/  LDSM.16.M88.4 R180, [R233+0x12000] ;  /* 0x01200000e9b4783b */ /* 0x000eea0000000200 */
[C---:B----4-:R-:W-:Y:S06]  /*ec60*/  HMMA.16816.F32.BF16 R28, R172.reuse, R184, R28 ;  /* 0x000000b8ac1c723c */ /* 0x050fec000004181c */
[----:B------:R-:W-:Y:S01]  /*ec70*/  HMMA.16816.F32.BF16 R32, R172, R186, R32 ;  /* 0x000000baac20723c */ /* 0x000fe20000041820 */
[----:B------:R-:W4:Y:S05]  /*ec80*/  LDSM.16.M88.4 R172, [R233+0x12800] ;  /* 0x01280000e9ac783b */ /* 0x000f2a0000000200 */
[C---:B-----5:R-:W-:Y:S01]  /*ec90*/  HMMA.16816.F32.BF16 R4, R192.reuse, R196, R4 ;  /* 0x000000c4c004723c */ /* 0x060fe20000041804 */
[----:B------:R-:W5:Y:S05]  /*eca0*/  LDSM.16.M88.4 R184, [R233+0x13000] ;  /* 0x01300000e9b8783b */ /* 0x000f6a0000000200 */
[C---:B------:R-:W-:Y:S01]  /*ecb0*/  HMMA.16816.F32.BF16 R8, R192.reuse, R198, R8 ;  /* 0x000000c6c008723c */ /* 0x040fe20000041808 */
[----:B------:R-:W-:Y:S05]  /*ecc0*/  LDSM.16.M88.4 R196, [R232+0x4000] ;  /* 0x00400000e8c4783b */ /* 0x000fea0000000200 */
[C---:B-1----:R-:W-:Y:S06]  /*ecd0*/  HMMA.16816.F32.BF16 R12, R192.reuse, R188, R12 ;  /* 0x000000bcc00c723c */ /* 0x042fec000004180c */
[C---:B------:R-:W-:Y:S01]  /*ece0*/  HMMA.16816.F32.BF16 R16, R192.reuse, R190, R16 ;  /* 0x000000bec010723c */ /* 0x040fe20000041810 */
[----:B------:R-:W1:Y:S05]  /*ecf0*/  LDSM.16.M88.4 R188, [R233+0x13800] ;  /* 0x01380000e9bc783b */ /* 0x000e6a0000000200 */
[C---:B------:R-:W-:Y:S06]  /*ed00*/  HMMA.16816.F32.BF16 R20, R192.reuse, R200, R20 ;  /* 0x000000c8c014723c */ /* 0x040fec0000041814 */
[C---:B------:R-:W-:Y:S01]  /*ed10*/  HMMA.16816.F32.BF16 R24, R192.reuse, R202, R24 ;  /* 0x000000cac018723c */ /* 0x040fe20000041818 */
[----:B------:R-:W1:Y:S05]  /*ed20*/  LDSM.16.M88.4 R200, [R219] ;  /* 0x00000000dbc8783b */ /* 0x000e6a0000000200 */
[C---:B--2---:R-:W-:Y:S06]  /*ed30*/  HMMA.16816.F32.BF16 R28, R192.reuse, R168, R28 ;  /* 0x000000a8c01c723c */ /* 0x044fec000004181c */
[----:B------:R-:W-:Y:S01]  /*ed40*/  HMMA.16816.F32.BF16 R32, R192, R170, R32 ;  /* 0x000000aac020723c */ /* 0x000fe20000041820 */
[----:B------:R-:W2:Y:S05]  /*ed50*/  LDSM.16.M88.4 R168, [R218] ;  /* 0x00000000daa8783b */ /* 0x000eaa0000000200 */
[C---:B---3--:R-:W-:Y:S01]  /*ed60*/  HMMA.16816.F32.BF16 R4, R176.reuse, R180, R4 ;  /* 0x000000b4b004723c */ /* 0x048fe20000041804 */
[----:B------:R-:W3:Y:S05]  /*ed70*/  LDSM.16.M88.4 R192, [R217] ;  /* 0x00000000d9c0783b */ /* 0x000eea0000000200 */
[C---:B------:R-:W-:Y:S01]  /*ed80*/  HMMA.16816.F32.BF16 R8, R176.reuse, R182, R8 ;  /* 0x000000b6b008723c */ /* 0x040fe20000041808 */
[----:B------:R-:W3:Y:S05]  /*ed90*/  LDSM.16.M88.4 R180, [R216] ;  /* 0x00000000d8b4783b */ /* 0x000eea0000000200 */
[C---:B----4-:R-:W-:Y:S06]  /*eda0*/  HMMA.16816.F32.BF16 R12, R176.reuse, R172, R12 ;  /* 0x000000acb00c723c */ /* 0x050fec000004180c */
[C---:B------:R-:W-:Y:S01]  /*edb0*/  HMMA.16816.F32.BF16 R16, R176.reuse, R174, R16 ;  /* 0x000000aeb010723c */ /* 0x040fe20000041810 */
[----:B------:R-:W-:Y:S05]  /*edc0*/  LDSM.16.M88.4 R172, [R230+0x4000] ;  /* 0x00400000e6ac783b */ /* 0x000fea0000000200 */
[C---:B-----5:R-:W-:Y:S06]  /*edd0*/  HMMA.16816.F32.BF16 R20, R176.reuse, R184, R20 ;  /* 0x000000b8b014723c */ /* 0x060fec0000041814 */
[C---:B------:R-:W-:Y:S01]  /*ede0*/  HMMA.16816.F32.BF16 R24, R176.reuse, R186, R24 ;  /* 0x000000bab018723c */ /* 0x040fe20000041818 */
[----:B------:R-:W-:Y:S05]  /*edf0*/  LDSM.16.M88.4 R184, [R227+0x12800] ;  /* 0x01280000e3b8783b */ /* 0x000fea0000000200 */
[C---:B-1----:R-:W-:Y:S06]  /*ee00*/  HMMA.16816.F32.BF16 R28, R176.reuse, R188, R28 ;  /* 0x000000bcb01c723c */ /* 0x042fec000004181c */
[----:B------:R-:W-:Y:S01]  /*ee10*/  HMMA.16816.F32.BF16 R32, R176, R190, R32 ;  /* 0x000000beb020723c */ /* 0x000fe20000041820 */
[----:B------:R-:W1:Y:S05]  /*ee20*/  LDSM.16.M88.4 R176, [R227+0x12000] ;  /* 0x01200000e3b0783b */ /* 0x000e6a0000000200 */
[C---:B------:R-:W-:Y:S01]  /*ee30*/  HMMA.16816.F32.BF16 R4, R196.reuse, R200, R4 ;  /* 0x000000c8c404723c */ /* 0x040fe20000041804 */
[----:B------:R-:W4:Y:S05]  /*ee40*/  LDSM.16.M88.4 R188, [R227+0x13000] ;  /* 0x01300000e3bc783b */ /* 0x000f2a0000000200 */
[C---:B------:R-:W-:Y:S01]  /*ee50*/  HMMA.16816.F32.BF16 R8, R196.reuse, R202, R8 ;  /* 0x000000cac408723c */ /* 0x040fe20000041808 */
[----:B------:R-:W5:Y:S05]  /*ee60*/  LDSM.16.M88.4 R200, [R227+0x13800] ;  /* 0x01380000e3c8783b */ /* 0x000f6a0000000200 */
        /* <DEDUP_REMOVED lines=8> */
[----:B------:R-:W3:Y:S05]  /*eef0*/  LDSM.16.M88.4 R180, [R220+0x2800] ;  /* 0x00280000dcb4783b */ /* 0x000eea0000000200 */
[C---:B-1----:R-:W-:Y:S01]  /*ef00*/  HMMA.16816.F32.BF16 R4, R172.reuse, R176, R4 ;  /* 0x000000b0ac04723c */ /* 0x042fe20000041804 */
[----:B------:R-:W1:Y:S05]  /*ef10*/  LDSM.16.M88.4 R196, [R220+0x3000] ;  /* 0x00300000dcc4783b */ /* 0x000e6a0000000200 */
        /* <DEDUP_REMOVED lines=10> */
[----:B------:R-:W5:Y:S05]  /*efc0*/  LDSM.16.M88.4 R172, [R233+0x14800] ;  /* 0x01480000e9ac783b */ /* 0x000f6a0000000200 */
[C---:B--2---:R-:W-:Y:S01]  /*efd0*/  HMMA.16816.F32.BF16 R4, R168.reuse, R192, R4 ;  /* 0x000000c0a804723c */ /* 0x044fe20000041804 */
[----:B------:R-:W2:Y:S05]  /*efe0*/  LDSM.16.M88.4 R200, [R233+0x15000] ;  /* 0x01500000e9c8783b */ /* 0x000eaa0000000200 */
[C---:B------:R-:W-:Y:S01]  /*eff0*/  HMMA.16816.F32.BF16 R8, R168.reuse, R194, R8 ;  /* 0x000000c2a808723c */ /* 0x040fe20000041808 */
[----:B------:R-:W-:Y:S05]  /*f000*/  LDSM.16.M88.4 R192, [R232+0x8000] ;  /* 0x00800000e8c0783b */ /* 0x000fea0000000200 */
[C---:B---3--:R-:W-:Y:S06]  /*f010*/  HMMA.16816.F32.BF16 R12, R168.reuse, R180, R12 ;  /* 0x000000b4a80c723c */ /* 0x048fec000004180c */
[C---:B------:R-:W-:Y:S01]  /*f020*/  HMMA.16816.F32.BF16 R16, R168.reuse, R182, R16 ;  /* 0x000000b6a810723c */ /* 0x040fe20000041810 */
[----:B------:R-:W3:Y:S05]  /*f030*/  LDSM.16.M88.4 R180, [R233+0x15800] ;  /* 0x01580000e9b4783b */ /* 0x000eea0000000200 */
[C---:B-1----:R-:W-:Y:S06]  /*f040*/  HMMA.16816.F32.BF16 R20, R168.reuse, R196, R20 ;  /* 0x000000c4a814723c */ /* 0x042fec0000041814 */
[C---:B------:R-:W-:Y:S01]  /*f050*/  HMMA.16816.F32.BF16 R24, R168.reuse, R198, R24 ;  /* 0x000000c6a818723c */ /* 0x040fe20000041818 */
[----:B------:R-:W1:Y:S05]  /*f060*/  LDSM.16.M88.4 R196, [R215] ;  /* 0x00000000d7c4783b */ /* 0x000e6a0000000200 */
[C---:B------:R-:W-:Y:S06]  /*f070*/  HMMA.16816.F32.BF16 R28, R168.reuse, R176, R28 ;  /* 0x000000b0a81c723c */ /* 0x040fec000004181c */
[----:B------:R-:W-:Y:S01]  /*f080*/  HMMA.16816.F32.BF16 R32, R168, R178, R32 ;  /* 0x000000b2a820723c */ /* 0x000fe20000041820 */
[----:B------:R-:W1:Y:S05]  /*f090*/  LDSM.16.M88.4 R168, [R214] ;  /* 0x00000000d6a8783b */ /* 0x000e6a0000000200 */
[C---:B----4-:R-:W-:Y:S01]  /*f0a0*/  HMMA.16816.F32.BF16 R4, R184.reuse, R188, R4 ;  /* 0x000000bcb804723c */ /* 0x050fe20000041804 */
[----:B------:R-:W-:Y:S05]  /*f0b0*/  LDSM.16.M88.4 R176, [R212] ;  /* 0x00000000d4b0783b */ /* 0x000fea0000000200 */
[C---:B------:R-:W-:Y:S01]  /*f0c0*/  HMMA.16816.F32.BF16 R8, R184.reuse, R190, R8 ;  /* 0x000000beb808723c */ /* 0x040fe20000041808 */
[----:B------:R-:W-:Y:S05]  /*f0d0*/  LDSM.16.M88.4 R188, [R230+0x8000] ;  /* 0x00800000e6bc783b */ /* 0x000fea0000000200 */
[C---:B-----5:R-:W-:Y:S06]  /*f0e0*/  HMMA.16816.F32.BF16 R12, R184.reuse, R172, R12 ;  /* 0x000000acb80c723c */ /* 0x060fec000004180c */
[C---:B------:R-:W-:Y:S01]  /*f0f0*/  HMMA.16816.F32.BF16 R16, R184.reuse, R174, R16 ;  /* 0x000000aeb810723c */ /* 0x040fe20000041810 */
[----:B------:R-:W4:Y:S05]  /*f100*/  LDSM.16.M88.4 R172, [R213] ;  /* 0x00000000d5ac783b */ /* 0x000f2a0000000200 */
[C---:B--2---:R-:W-:Y:S06]  /*f110*/  HMMA.16816.F32.BF16 R20, R184.reuse, R200, R20 ;  /* 0x000000c8b814723c */ /* 0x044fec0000041814 */
[C---:B------:R-:W-:Y:S01]  /*f120*/  HMMA.16816.F32.BF16 R24, R184.reuse, R202, R24 ;  /* 0x000000cab818723c */ /* 0x040fe20000041818 */
[----:B------:R-:W2:Y:S05]  /*f130*/  LDSM.16.M88.4 R200, [R227+0x14000] ;  /* 0x01400000e3c8783b */ /* 0x000eaa0000000200 */
[C---:B---3--:R-:W-:Y:S06]  /*f140*/  HMMA.16816.F32.BF16 R28, R184.reuse, R180, R28 ;  /* 0x000000b4b81c723c */ /* 0x048fec000004181c */
[----:B------:R-:W-:Y:S01]  /*f150*/  HMMA.16816.F32.BF16 R32, R184, R182, R32 ;  /* 0x000000b6b820723c */ /* 0x000fe20000041820 */
[----:B------:R-:W3:Y:S05]  /*f160*/  LDSM.16.M88.4 R180, [R227+0x14800] ;  /* 0x01480000e3b4783b */ /* 0x000eea0000000200 */
[C---:B-1----:R-:W-:Y:S01]  /*f170*/  HMMA.16816.F32.BF16 R4, R192.reuse, R196, R4 ;  /* 0x000000c4c004723c */ /* 0x042fe20000041804 */
[----:B------:R-:W1:Y:S05]  /*f180*/  LDSM.16.M88.4 R184, [R227+0x15000] ;  /* 0x01500000e3b8783b */ /* 0x000e6a0000000200 */
[C---:B------:R-:W-:Y:S01]  /*f190*/  HMMA.16816.F32.BF16 R8, R192.reuse, R198, R8 ;  /* 0x000000c6c008723c */ /* 0x040fe20000041808 */
[----:B------:R-:W5:Y:S05]  /*f1a0*/  LDSM.16.M88.4 R196, [R227+0x15800] ;  /* 0x01580000e3c4783b */ /* 0x000f6a0000000200 */
        /* <DEDUP_REMOVED lines=8> */
[----:B------:R-:W4:Y:S05]  /*f230*/  LDSM.16.M88.4 R176, [R220+0x4800] ;  /* 0x00480000dcb0783b */ /* 0x000f2a0000000200 */
[C---:B--2---:R-:W-:Y:S01]  /*f240*/  HMMA.16816.F32.BF16 R4, R188.reuse, R200, R4 ;  /* 0x000000c8bc04723c */ /* 0x044fe20000041804 */
[----:B------:R-:W2:Y:S05]  /*f250*/  LDSM.16.M88.4 R192, [R220+0x5000] ;  /* 0x00500000dcc0783b */ /* 0x000eaa0000000200 */
[C---:B------:R-:W-:Y:S01]  /*f260*/  HMMA.16816.F32.BF16 R8, R188.reuse, R202, R8 ;  /* 0x000000cabc08723c */ /* 0x040fe20000041808 */
[----:B------:R-:W2:Y:S05]  /*f270*/  LDSM.16.M88.4 R200, [R220+0x5800] ;  /* 0x00580000dcc8783b */ /* 0x000eaa0000000200 */
[C---:B---3--:R-:W-:Y:S06]  /*f280*/  HMMA.16816.F32.BF16 R12, R188.reuse, R180, R12 ;  /* 0x000000b4bc0c723c */ /* 0x048fec000004180c */
[C---:B------:R-:W-:Y:S01]  /*f290*/  HMMA.16816.F32.BF16 R16, R188.reuse, R182, R16 ;  /* 0x000000b6bc10723c */ /* 0x040fe20000041810 */
[----:B------:R-:W-:Y:S05]  /*f2a0*/  LDSM.16.M88.4 R180, [R234+0xc000] ;  /* 0x00c00000eab4783b */ /* 0x000fea0000000200 */
[C---:B-1----:R-:W-:Y:S06]  /*f2b0*/  HMMA.16816.F32.BF16 R20, R188.reuse, R184, R20 ;  /* 0x000000b8bc14723c */ /* 0x042fec0000041814 */
[C---:B------:R-:W-:Y:S01]  /*f2c0*/  HMMA.16816.F32.BF16 R24, R188.reuse, R186, R24 ;  /* 0x000000babc18723c */ /* 0x040fe20000041818 */
[----:B------:R-:W1:Y:S05]  /*f2d0*/  LDSM.16.M88.4 R184, [R233+0x16000] ;  /* 0x01600000e9b8783b */ /* 0x000e6a0000000200 */
[C---:B-----5:R-:W-:Y:S06]  /*f2e0*/  HMMA.16816.F32.BF16 R28, R188.reuse, R196, R28 ;  /* 0x000000c4bc1c723c */ /* 0x060fec000004181c */
[----:B------:R-:W-:Y:S01]  /*f2f0*/  HMMA.16816.F32.BF16 R32, R188, R198, R32 ;  /* 0x000000c6bc20723c */ /* 0x000fe20000041820 */
[----:B------:R-:W3:Y:S05]  /*f300*/  LDSM.16.M88.4 R188, [R233+0x16800] ;  /* 0x01680000e9bc783b */ /* 0x000eea0000000200 */
[C---:B----4-:R-:W-:Y:S01]  /*f310*/  HMMA.16816.F32.BF16 R4, R168.reuse, R172, R4 ;  /* 0x000000aca804723c */ /* 0x050fe20000041804 */
[----:B------:R-:W4:Y:S05]  /*f320*/  LDSM.16.M88.4 R196, [R233+0x17000] ;  /* 0x01700000e9c4783b */ /* 0x000f2a0000000200 */
[C---:B------:R-:W-:Y:S01]  /*f330*/  HMMA.16816.F32.BF16 R8, R168.reuse, R174, R8 ;  /* 0x000000aea808723c */ /* 0x040fe20000041808 */
[----:B------:R-:W5:Y:S05]  /*f340*/  LDSM.16.M88.4 R172, [R233+0x17800] ;  /* 0x01780000e9ac783b */ /* 0x000f6a0000000200 */
[C---:B------:R-:W-:Y:S06]  /*f350*/  HMMA.16816.F32.BF16 R12, R168.reuse, R176, R12 ;  /* 0x000000b0a80c723c */ /* 0x040fec000004180c */
[C---:B------:R-:W-:Y:S01]  /*f360*/  HMMA.16816.F32.BF16 R16, R168.reuse, R178, R16 ;  /* 0x000000b2a810723c */ /* 0x040fe20000041810 */
[----:B------:R-:W-:Y:S05]  /*f370*/  LDSM.16.M88.4 R176, [R232+0xc000] ;  /* 0x00c00000e8b0783b */ /* 0x000fea0000000200 */
[C---:B--2---:R-:W-:Y:S06]  /*f380*/  HMMA.16816.F32.BF16 R20, R168.reuse, R192, R20 ;  /* 0x000000c0a814723c */ /* 0x044fec0000041814 */
[C---:B------:R-:W-:Y:S01]  /*f390*/  HMMA.16816.F32.BF16 R24, R168.reuse, R194, R24 ;  /* 0x000000c2a818723c */ /* 0x040fe20000041818 */
[----:B------:R-:W2:Y:S05]  /*f3a0*/  LDSM.16.M88.4 R192, [R211] ;  /* 0x00000000d3c0783b */ /* 0x000eaa0000000200 */
[C---:B------:R-:W-:Y:S06]  /*f3b0*/  HMMA.16816.F32.BF16 R28, R168.reuse, R200, R28 ;  /* 0x000000c8a81c723c */ /* 0x040fec000004181c */
[----:B------:R-:W-:Y:S01]  /*f3c0*/  HMMA.16816.F32.BF16 R32, R168, R202, R32 ;  /* 0x000000caa820723c */ /* 0x000fe20000041820 */
[----:B------:R-:W2:Y:S05]  /*f3d0*/  LDSM.16.M88.4 R168, [R210] ;  /* 0x00000000d2a8783b */ /* 0x000eaa0000000200 */
[C---:B-1----:R-:W-:Y:S01]  /*f3e0*/  HMMA.16816.F32.BF16 R4, R180.reuse, R184, R4 ;  /* 0x000000b8b404723c */ /* 0x042fe20000041804 */
[----:B------:R-:W1:Y:S05]  /*f3f0*/  LDSM.16.M88.4 R200, [R209] ;  /* 0x00000000d1c8783b */ /* 0x000e6a0000000200 */
[C---:B------:R-:W-:Y:S01]  /*f400*/  HMMA.16816.F32.BF16 R8, R180.reuse, R186, R8 ;  /* 0x000000bab408723c */ /* 0x040fe20000041808 */
[----:B------:R-:W1:Y:S05]  /*f410*/  LDSM.16.M88.4 R184, [R208] ;  /* 0x00000000d0b8783b */ /* 0x000e6a0000000200 */
        /* <DEDUP_REMOVED lines=8> */
[----:B------:R-:W-:Y:S05]  /*f4a0*/  LDSM.16.M88.4 R172, [R227+0x17000] ;  /* 0x01700000e3ac783b */ /* 0x000fea0000000200 */
[C---:B--2---:R-:W-:Y:S01]  /*f4b0*/  HMMA.16816.F32.BF16 R4, R176.reuse, R192, R4 ;  /* 0x000000c0b004723c */ /* 0x044fe20000041804 */
[----:B------:R-:W-:Y:S05]  /*f4c0*/  LDSM.16.M88.4 R180, [R227+0x17800] ;  /* 0x01780000e3b4783b */ /* 0x000fea0000000200 */
        /* <DEDUP_REMOVED lines=8> */
[C---:B------:R-:W-:Y:S06]  /*f550*/  HMMA.16816.F32.BF16 R28, R176.reuse, R184, R28 ;  /* 0x000000b8b01c723c */ /* 0x040fec000004181c */
[----:B------:R-:W-:Y:S05]  /*f560*/  HMMA.16816.F32.BF16 R32, R176, R186, R32 ;  /* 0x000000bab020723c */ /* 0x000fea0000041820 */
[----:B------:R-:W-:Y:S01]  /*f570*/  IMAD.MOV.U32 R185, RZ, RZ, R3 ;  /* 0x000000ffffb97224 */ /* 0x000fe200078e0003 */
[C---:B---3--:R-:W-:Y:S05]  /*f580*/  HMMA.16816.F32.BF16 R4, R188.reuse, R196, R4 ;  /* 0x000000c4bc04723c */ /* 0x048fea0000041804 */
[----:B------:R-:W-:Y:S01]  /*f590*/  IMAD.MOV.U32 R184, RZ, RZ, R2 ;  /* 0x000000ffffb87224 */ /* 0x000fe200078e0002 */
[C---:B------:R-:W-:Y:S06]  /*f5a0*/  HMMA.16816.F32.BF16 R8, R188.reuse, R198, R8 ;  /* 0x000000c6bc08723c */ /* 0x040fec0000041808 */
[C---:B--2---:R-:W-:Y:S06]  /*f5b0*/  HMMA.16816.F32.BF16 R12, R188.reuse, R168, R12 ;  /* 0x000000a8bc0c723c */ /* 0x044fec000004180c */
[C---:B------:R-:W-:Y:S01]  /*f5c0*/  HMMA.16816.F32.BF16 R16, R188.reuse, R170, R16 ;  /* 0x000000aabc10723c */ /* 0x040fe20000041810 */
[----:B------:R-:W2:Y:S05]  /*f5d0*/  LDSM.16.M88.4 R168, [R220+0x6800] ;  /* 0x00680000dca8783b */ /* 0x000eaa0000000200 */
[C---:B------:R-:W-:Y:S06]  /*f5e0*/  HMMA.16816.F32.BF16 R20, R188.reuse, R172, R20 ;  /* 0x000000acbc14723c */ /* 0x040fec0000041814 */
[C---:B------:R-:W-:Y:S01]  /*f5f0*/  HMMA.16816.F32.BF16 R24, R188.reuse, R174, R24 ;  /* 0x000000aebc18723c */ /* 0x040fe20000041818 */
[----:B------:R-:W3:Y:S05]  /*f600*/  LDSM.16.M88.4 R172, [R220+0x7000] ;  /* 0x00700000dcac783b */ /* 0x000eea0000000200 */
[C---:B------:R-:W-:Y:S06]  /*f610*/  HMMA.16816.F32.BF16 R28, R188.reuse, R180, R28 ;  /* 0x000000b4bc1c723c */ /* 0x040fec000004181c */
[----:B------:R-:W-:Y:S06]  /*f620*/  HMMA.16816.F32.BF16 R32, R188, R182, R32 ;  /* 0x000000b6bc20723c */ /* 0x000fec0000041820 */
[C---:B-1----:R-:W-:Y:S06]  /*f630*/  HMMA.16816.F32.BF16 R4, R192.reuse, R200, R4 ;  /* 0x000000c8c004723c */ /* 0x042fec0000041804 */
[C---:B------:R-:W-:Y:S06]  /*f640*/  HMMA.16816.F32.BF16 R8, R192.reuse, R202, R8 ;  /* 0x000000cac008723c */ /* 0x040fec0000041808 */
[C---:B--2---:R-:W-:Y:S06]  /*f650*/  HMMA.16816.F32.BF16 R12, R192.reuse, R168, R12 ;  /* 0x000000a8c00c723c */ /* 0x044fec000004180c */
[C---:B------:R-:W-:Y:S01]  /*f660*/  HMMA.16816.F32.BF16 R16, R192.reuse, R170, R16 ;  /* 0x000000aac010723c */ /* 0x040fe20000041810 */
[----:B------:R-:W1:Y:S01]  /*f670*/  LDSM.16.M88.4 R168, [R220+0x7800] ;  /* 0x00780000dca8783b */ /* 0x000e620000000200 */
[----:B------:R-:W-:Y:S04]  /*f680*/  DEPBAR.LE SB0, 0x0 ;  /* 0x000080000000791a */ /* 0x000fe80000000000 */
[----:B------:R-:W-:Y:S01]  /*f690*/  BAR.SYNC.DEFER_BLOCKING 0x0 ;  /* 0x0000000000007b1d */ /* 0x000fe20000010000 */
[C---:B---3--:R-:W-:Y:S05]  /*f6a0*/  HMMA.16816.F32.BF16 R20, R192.reuse, R172, R20 ;  /* 0x000000acc014723c */ /* 0x048fea0000041814 */
        /* <DEDUP_REMOVED lines=8> */
[----:B------:R-:W-:Y:S01]  /*f730*/  FMUL.FTZ R5, R12, UR9 ;  /* 0x000000090c057c20 */ /* 0x000fe20008410000 */
[----:B------:R-:W-:Y:S03]  /*f740*/  FMUL.FTZ R13, R13, UR9 ;  /* 0x000000090d0d7c20 */ /* 0x000fe60008410000 */
[----:B------:R4:W5:Y:S02]  /*f750*/  MUFU.TANH R181, R2 ;  /* 0x0000000200b57308 */ /* 0x0009640000002400 */
[----:B------:R-:W-:Y:S03]  /*f760*/  FMUL.FTZ R6, R16, UR9 ;  /* 0x0000000910067c20 */ /* 0x000fe60008410000 */
[----:B------:R-:W-:Y:S05]  /*f770*/  FMUL.FTZ R21, R21, UR9 ;  /* 0x0000000915157c20 */ /* 0x000fea0008410000 */
[----:B------:R3:W-:Y:S01]  /*f780*/  MUFU.TANH R200, R165 ;  /* 0x000000a500c87308 */ /* 0x0007e20000002400 */
[----:B--2---:R-:W-:Y:S09]  /*f790*/  FMUL.FTZ R3, R10, UR9 ;  /* 0x000000090a037c20 */ /* 0x004ff20008410000 */
[----:B------:R2:W-:Y:S01]  /*f7a0*/  MUFU.TANH R10, R3 ;  /* 0x00000003000a7308 */ /* 0x0005e20000002400 */
[----:B----4-:R-:W-:Y:S01]  /*f7b0*/  FMUL.FTZ R2, R11, UR9 ;  /* 0x000000090b027c20 */ /* 0x010fe20008410000 */
[C---:B-1----:R-:W-:Y:S03]  /*f7c0*/  HMMA.16816.F32.BF16 R28, R192.reuse, R168, R28 ;  /* 0x000000a8c01c723c */ /* 0x042fe6000004181c */
[----:B------:R-:W-:Y:S01]  /*f7d0*/  FMUL.FTZ R26, R26, UR9 ;  /* 0x000000091a1a7c20 */ /* 0x000fe20008410000 */
[----:B------:R-:W-:Y:S04]  /*f7e0*/  FMUL.FTZ R25, R25, UR9 ;  /* 0x0000000919197c20 */ /* 0x000fe80008410000 */
[----:B------:R1:W4:Y:S03]  /*f7f0*/  MUFU.TANH R183, R166 ;  /* 0x000000a600b77308 */ /* 0x0003260000002400 */
[----:B---3--:R-:W-:Y:S01]  /*f800*/  FMUL.FTZ R165, R15, UR9 ;  /* 0x000000090fa57c20 */ /* 0x008fe20008410000 */
[----:B------:R-:W-:Y:S06]  /*f810*/  HMMA.16816.F32.BF16 R32, R192, R170, R32 ;  /* 0x000000aac020723c */ /* 0x000fec0000041820 */
[----:B------:R3:W-:Y:S01]  /*f820*/  MUFU.TANH R9, R2 ;  /* 0x0000000200097308 */ /* 0x0007e20000002400 */
[----:B--2---:R-:W-:Y:S09]  /*f830*/  FMUL.FTZ R3, R18, UR9 ;  /* 0x0000000912037c20 */ /* 0x004ff20008410000 */
[----:B------:R2:W-:Y:S01]  /*f840*/  MUFU.TANH R177, R165 ;  /* 0x000000a500b17308 */ /* 0x0005e20000002400 */
[----:B-1----:R-:W-:Y:S01]  /*f850*/  FMUL.FTZ R166, R14, UR9 ;  /* 0x000000090ea67c20 */ /* 0x002fe20008410000 */
[----:B------:R-:W-:Y:S01]  /*f860*/  FMUL.FTZ R194, R28, UR9 ;  /* 0x000000091cc27c20 */ /* 0x000fe20008410000 */
[----:B------:R-:W-:Y:S01]  /*f870*/  FMUL.FTZ R30, R30, UR9 ;  /* 0x000000091e1e7c20 */ /* 0x000fe20008410000 */
[----:B------:R-:W-:Y:S06]  /*f880*/  FMUL.FTZ R31, R31, UR9 ;  /* 0x000000091f1f7c20 */ /* 0x000fec0008410000 */
[----:B------:R1:W-:Y:S01]  /*f890*/  MUFU.TANH R198, R3 ;  /* 0x0000000300c67308 */ /* 0x0003e20000002400 */
[----:B---3--:R-:W-:Y:S01]  /*f8a0*/  FMUL.FTZ R2, R19, UR9 ;  /* 0x0000000913027c20 */ /* 0x008fe20008410000 */
[----:B------:R-:W-:Y:S01]  /*f8b0*/  FMUL.FTZ R189, R32, UR9 ;  /* 0x0000000920bd7c20 */ /* 0x000fe20008410000 */
[----:B------:R-:W-:Y:S01]  /*f8c0*/  FMUL.FTZ R33, R33, UR9 ;  /* 0x0000000921217c20 */ /* 0x000fe20008410000 */
[----:B------:R-:W-:Y:S06]  /*f8d0*/  FMUL.FTZ R35, R35, UR9 ;  /* 0x0000000923237c20 */ /* 0x000fec0008410000 */
[----:B------:R3:W-:Y:S01]  /*f8e0*/  MUFU.TANH R8, R164 ;  /* 0x000000a400087308 */ /* 0x0007e20000002400 */
[----:B--2---:R-:W-:Y:S09]  /*f8f0*/  FMUL.FTZ R165, R22, UR9 ;  /* 0x0000000916a57c20 */ /* 0x004ff20008410000 */
[----:B------:R2:W-:Y:S01]  /*f900*/  MUFU.TANH R197, R166 ;  /* 0x000000a600c57308 */ /* 0x0005e20000002400 */
[----:B-1----:R-:W-:Y:S09]  /*f910*/  FMUL.FTZ R3, R23, UR9 ;  /* 0x0000000917037c20 */ /* 0x002ff20008410000 */
[----:B------:R1:W-:Y:S01]  /*f920*/  MUFU.TANH R201, R2 ;  /* 0x0000000200c97308 */ /* 0x0003e20000002400 */
[----:B---3--:R-:W-:Y:S09]  /*f930*/  FMUL.FTZ R164, R17, UR9 ;  /* 0x0000000911a47c20 */ /* 0x008ff20008410000 */
[----:B------:R3:W-:Y:S01]  /*f940*/  MUFU.TANH R173, R165 ;  /* 0x000000a500ad7308 */ /* 0x0007e20000002400 */
[----:B--2---:R-:W-:Y:S09]  /*f950*/  FMUL.FTZ R166, R24, UR9 ;  /* 0x0000000918a67c20 */ /* 0x004ff20008410000 */
[----:B------:R2:W-:Y:S01]  /*f960*/  MUFU.TANH R207, R3 ;  /* 0x0000000300cf7308 */ /* 0x0005e20000002400 */
[----:B-1----:R-:W-:Y:S09]  /*f970*/  FMUL.FTZ R2, R27, UR9 ;  /* 0x000000091b027c20 */ /* 0x002ff20008410000 */
[----:B------:R1:W-:Y:S01]  /*f980*/  MUFU.TANH R199, R164 ;  /* 0x000000a400c77308 */ /* 0x0003e20000002400 */
[----:B---3--:R-:W-:Y:S09]  /*f990*/  MOV R165, UR13 ;  /* 0x0000000d00a57c02 */ /* 0x008ff20008000f00 */
[----:B------:R3:W-:Y:S01]  /*f9a0*/  MUFU.TANH R202, R166 ;  /* 0x000000a600ca7308 */ /* 0x0007e20000002400 */
[----:B--2---:R-:W-:Y:S09]  /*f9b0*/  IMAD.U32 R3, RZ, RZ, UR13 ;  /* 0x0000000dff037e24 */ /* 0x004ff2000f8e00ff */
[----:B------:R2:W-:Y:S01]  /*f9c0*/  MUFU.TANH R203, R2 ;  /* 0x0000000200cb7308 */ /* 0x0005e20000002400 */
[----:B-1----:R-:W-:Y:S04]  /*f9d0*/  LEA R164, P4, R165, R248, 0x6 ;  /* 0x000000f8a5a47211 */ /* 0x002fe800078830ff */
[----:B------:R-:W-:Y:S01]  /*f9e0*/  LEA.HI.X.SX32 R165, R3, R249, 0x6, P4 ;  /* 0x000000f903a57211 */ /* 0x000fe200020f36ff */
[C---:B------:R-:W-:Y:S04]  /*f9f0*/  IMAD.WIDE.U32 R18, R164.reuse, UR10, RZ ;  /* 0x0000000aa4127c25 */ /* 0x040fe8000f8e00ff */
[----:B------:R1:W-:Y:S01]  /*fa00*/  MUFU.TANH R179, R6 ;  /* 0x0000000600b37308 */ /* 0x0003e20000002400 */
[----:B---3--:R-:W-:Y:S02]  /*fa10*/  IMAD.U32 R166, RZ, RZ, UR13 ;  /* 0x0000000dffa67e24 */ /* 0x008fe4000f8e00ff */
[----:B------:R-:W-:Y:S02]  /*fa20*/  IMAD R3, R165, UR10, RZ ;  /* 0x0000000aa5037c24 */ /* 0x000fe4000f8e02ff */
[----:B------:R-:W-:Y:S05]  /*fa30*/  IMAD.U32 R165, RZ, RZ, UR13 ;  /* 0x0000000dffa57e24 */ /* 0x000fea000f8e00ff */
[----:B------:R-:W3:Y:S01]  /*fa40*/  MUFU.TANH R182, R186 ;  /* 0x000000ba00b67308 */ /* 0x000ee20000002400 */
[----:B--2---:R-:W-:Y:S01]  /*fa50*/  FMNMX.FTZ R2, R187, R167, !PT ;  /* 0x000000a7bb027209 */ /* 0x004fe20007810000 */
[----:B------:R-:W-:Y:S01]  /*fa60*/  IMAD R3, R164, UR11, R3 ;  /* 0x0000000ba4037c24 */ /* 0x000fe2000f8e0203 */
[----:B-----5:R-:W-:Y:S07]  /*fa70*/  FMNMX.FTZ R164, R181, R0, !PT ;  /* 0x00000000b5a47209 */ /* 0x020fee0007810000 */
[----:B------:R2:W5:Y:S01]  /*fa80*/  MUFU.TANH R188, R5 ;  /* 0x0000000500bc7308 */ /* 0x0005620000002400 */
[----:B-1----:R-:W-:Y:S01]  /*fa90*/  LEA R6, P4, R166, R184, 0x6 ;  /* 0x000000b8a6067211 */ /* 0x002fe200078830ff */
[----:B------:R-:W-:Y:S03]  /*faa0*/  FMUL.FTZ R166, R29, UR9 ;  /* 0x000000091da67c20 */ /* 0x000fe60008410000 */
[----:B------:R-:W-:Y:S02]  /*fab0*/  LEA.HI.X.SX32 R7, R165, R185, 0x6, P4 ;  /* 0x000000b9a5077211 */ /* 0x000fe400020f36ff */
[----:B----4-:R-:W-:Y:S03]  /*fac0*/  FMNMX.FTZ R165, R183, R164, !PT ;  /* 0x000000a4b7a57209 */ /* 0x010fe60007810000 */
[----:B------:R-:W1:Y:S01]  /*fad0*/  MUFU.TANH R196, R13 ;  /* 0x0000000d00c47308 */ /* 0x000e620000002400 */
[----:B---3--:R-:W-:Y:S02]  /*fae0*/  FMNMX.FTZ R2, R182, R2, !PT ;  /* 0x00000002b6027209 */ /* 0x008fe40007810000 */
[----:B------:R-:W-:Y:S02]  /*faf0*/  IADD3 R164, R19, R3, RZ ;  /* 0x0000000313a47210 */ /* 0x000fe40007ffe0ff */
[----:B------:R-:W-:Y:S02]  /*fb00*/  FMNMX.FTZ R2, R200, R2, !PT ;  /* 0x00000002c8027209 */ /* 0x000fe40007810000 */
[----:B------:R-:W-:Y:S03]  /*fb10*/  FMNMX.FTZ R165, R10, R165, !PT ;  /* 0x000000a50aa57209 */ /* 0x000fe60007810000 */
[----:B------:R3:W-:Y:S01]  /*fb20*/  MUFU.TANH R190, R166 ;  /* 0x000000a600be7308 */ /* 0x0007e20000002400 */
[----:B--2---:R-:W-:Y:S01]  /*fb30*/  FMUL.FTZ R5, R20, UR9 ;  /* 0x0000000914057c20 */ /* 0x004fe20008410000 */
[----:B------:R-:W-:Y:S02]  /*fb40*/  FMNMX.FTZ R3, R8, R2, !PT ;  /* 0x0000000208037209 */ /* 0x000fe40007810000 */
[----:B------:R-:W-:Y:S02]  /*fb50*/  LEA R14, P4, R18, R252, 0x1 ;  /* 0x000000fc120e7211 */ /* 0x000fe400078808ff */
[----:B------:R-:W-:Y:S04]  /*fb60*/  FMNMX.FTZ R2, R9, R165, !PT ;  /* 0x000000a509027209 */ /* 0x000fe80007810000 */
[----:B------:R-:W2:Y:S01]  /*fb70*/  MUFU.TANH R178, R5 ;  /* 0x0000000500b27308 */ /* 0x000ea20000002400 */
[----:B-----5:R-:W-:Y:S02]  /*fb80*/  FMNMX.FTZ R165, R188, R3, !PT ;  /* 0x00000003bca57209 */ /* 0x020fe40007810000 */
[----:B------:R-:W-:Y:S02]  /*fb90*/  LEA.HI.X R15, R18, R251, R164, 0x1, P4 ;  /* 0x000000fb120f7211 */ /* 0x000fe400020f0ca4 */
[----:B------:R-:W-:Y:S01]  /*fba0*/  FMNMX.FTZ R3, R197, R2, !PT ;  /* 0x00000002c5037209 */ /* 0x000fe20007810000 */
[----:B------:R-:W-:Y:S01]  /*fbb0*/  IMAD R2, R7, UR10, RZ ;  /* 0x0000000a07027c24 */ /* 0x000fe2000f8e02ff */
[----:B-1----:R-:W-:Y:S03]  /*fbc0*/  FMNMX.FTZ R164, R196, R165, !PT ;  /* 0x000000a5c4a47209 */ /* 0x002fe60007810000 */
[----:B------:R-:W1:Y:S01]  /*fbd0*/  MUFU.TANH R174, R21 ;  /* 0x0000001500ae7308 */ /* 0x000e620000002400 */
[----:B------:R-:W-:Y:S01]  /*fbe0*/  FMNMX.FTZ R3, R177, R3, !PT ;  /* 0x00000003b1037209 */ /* 0x000fe20007810000 */
[----:B---3--:R-:W-:Y:S01]  /*fbf0*/  FMUL.FTZ R166, R34, UR9 ;  /* 0x0000000922a67c20 */ /* 0x008fe20008410000 */
[----:B------:R-:W-:Y:S01]  /*fc00*/  FMNMX.FTZ R164, R179, R164, !PT ;  /* 0x000000a4b3a47209 */ /* 0x000fe20007810000 */
[----:B------:R-:W-:Y:S01]  /*fc10*/  IMAD R2, R6, UR11, R2 ;  /* 0x0000000b06027c24 */ /* 0x000fe2000f8e0202 */
[----:B------:R-:W-:Y:S02]  /*fc20*/  FMNMX.FTZ R32, R198, R3, !PT ;  /* 0x00000003c6207209 */ /* 0x000fe40007810000 */
[----:B------:R-:W-:Y:S03]  /*fc30*/  FMNMX.FTZ R3, R199, R164, !PT ;  /* 0x000000a4c7037209 */ /* 0x000fe60007810000 */
[----:B------:R-:W3:Y:S01]  /*fc40*/  MUFU.TANH R205, R26 ;  /* 0x0000001a00cd7308 */ /* 0x000ee20000002400 */
[----:B------:R-:W-:Y:S01]  /*fc50*/  FMNMX.FTZ R34, R201, R32, !PT ;  /* 0x00000020c9227209 */ /* 0x000fe20007810000 */
[----:B------:R-:W-:Y:S01]  /*fc60*/  IMAD.WIDE.U32 R164, R6, UR10, RZ ;  /* 0x0000000a06a47c25 */ /* 0x000fe2000f8e00ff */
[----:B--2---:R-:W-:Y:S02]  /*fc70*/  FMNMX.FTZ R3, R178, R3, !PT ;  /* 0x00000003b2037209 */ /* 0x004fe40007810000 */
[----:B------:R-:W-:Y:S01]  /*fc80*/  FMNMX.FTZ R34, R173, R34, !PT ;  /* 0x00000022ad227209 */ /* 0x000fe20007810000 */
[----:B------:R-:W-:Y:S01]  /*fc90*/  IMAD.IADD R32, R165, 0x1, R2 ;  /* 0x00000001a5207824 */ /* 0x000fe200078e0202 */
[----:B------:R-:W-:Y:S03]  /*fca0*/  LEA R18, P4, R164, R252, 0x1 ;  /* 0x000000fca4127211 */ /* 0x000fe600078808ff */
[----:B------:R-:W2:Y:S01]  /*fcb0*/  MUFU.TANH R206, R25 ;  /* 0x0000001900ce7308 */ /* 0x000ea20000002400 */
[----:B-1----:R-:W-:Y:S02]  /*fcc0*/  FMNMX.FTZ R3, R174, R3, !PT ;  /* 0x00000003ae037209 */ /* 0x002fe40007810000 */
[----:B------:R-:W-:Y:S02]  /*fcd0*/  FMNMX.FTZ R34, R207, R34, !PT ;  /* 0x00000022cf227209 */ /* 0x000fe40007810000 */
[----:B------:R-:W-:Y:S02]  /*fce0*/  FMNMX.FTZ R3, R202, R3, !PT ;  /* 0x00000003ca037209 */ /* 0x000fe40007810000 */
[----:B------:R-:W-:Y:S03]  /*fcf0*/  LEA.HI.X R19, R164, R251, R32, 0x1, P4 ;  /* 0x000000fba4137211 */ /* 0x000fe600020f0c20 */
[----:B------:R-:W1:Y:S01]  /*fd00*/  MUFU.TANH R194, R194 ;  /* 0x000000c200c27308 */ /* 0x000e620000002400 */
[----:B---3--:R-:W-:Y:S02]  /*fd10*/  FMNMX.FTZ R2, R205, R34, !PT ;  /* 0x00000022cd027209 */ /* 0x008fe40007810000 */
[----:B------:R-:W-:Y:S02]  /*fd20*/  ISETP.LT.AND P4, PT, RZ, UR21, PT ;  /* 0x00000015ff007c0c */ /* 0x000fe4000bf81270 */
[----:B------:R-:W-:Y:S05]  /*fd30*/  FMNMX.FTZ R2, R203, R2, !PT ;  /* 0x00000002cb027209 */ /* 0x000fea0007810000 */
[----:B------:R-:W3:Y:S01]  /*fd40*/  MUFU.TANH R193, R30 ;  /* 0x0000001e00c17308 */ /* 0x000ee20000002400 */
[----:B--2---:R-:W-:Y:S09]  /*fd50*/  FMNMX.FTZ R3, R206, R3, !PT ;  /* 0x00000003ce037209 */ /* 0x004ff20007810000 */
[----:B------:R-:W2:Y:S01]  /*fd60*/  MUFU.TANH R191, R31 ;  /* 0x0000001f00bf7308 */ /* 0x000ea20000002400 */
[----:B-1----:R-:W-:Y:S04]  /*fd70*/  FMNMX.FTZ R3, R194, R3, !PT ;  /* 0x00000003c2037209 */ /* 0x002fe80007810000 */
[----:B------:R-:W-:Y:S05]  /*fd80*/  FMNMX.FTZ R32, R190, R3, !PT ;  /* 0x00000003be207209 */ /* 0x000fea0007810000 */
[----:B------:R-:W1:Y:S01]  /*fd90*/  MUFU.TANH R189, R189 ;  /* 0x000000bd00bd7308 */ /* 0x000e620000002400 */
[----:B---3--:R-:W-:Y:S09]  /*fda0*/  FMNMX.FTZ R2, R193, R2, !PT ;  /* 0x00000002c1027209 */ /* 0x008ff20007810000 */
[----:B------:R1:W3:Y:S01]  /*fdb0*/  MUFU.TANH R186, R33 ;  /* 0x0000002100ba7308 */ /* 0x0002e20000002400 */
[----:B--2---:R-:W-:Y:S09]  /*fdc0*/  FMNMX.FTZ R3, R191, R2, !PT ;  /* 0x00000002bf037209 */ /* 0x004ff20007810000 */
[----:B------:R-:W2:Y:S10]  /*fdd0*/  MUFU.TANH R166, R166 ;  /* 0x000000a600a67308 */ /* 0x000eb40000002400 */
[----:B------:R4:W4:Y:S01]  /*fde0*/  MUFU.TANH R165, R35 ;  /* 0x0000002300a57308 */ /* 0x0009220000002400 */
[----:B-1----:R-:W-:Y:S04]  /*fdf0*/  FMNMX.FTZ R33, R189, R32, !PT ;  /* 0x00000020bd217209 */ /* 0x002fe80007810000 */
[----:B---3--:R-:W-:Y:S02]  /*fe00*/  FMNMX.FTZ R32, R186, R33, !PT ;  /* 0x00000021ba207209 */ /* 0x008fe40007810000 */
[----:B--2---:R-:W-:Y:S01]  /*fe10*/  FMNMX.FTZ R2, R166, R3, !PT ;  /* 0x00000003a6027209 */ /* 0x004fe20007810000 */
[----:B------:R-:W-:Y:S06]  /*fe20*/  @P4 BRA `(.L_x_1108) ;  /* 0xffffffe0009c4947 */ /* 0x000fec000383ffff */
.L_x_1107:
[----:B------:R-:W2:Y:S01]  /*fe30*/  SHFL.BFLY PT, R3, R32, 0x2, 0x1f ;  /* 0x0c401f0020037f89 */ /* 0x000ea200000e0000 */
[----:B----4-:R-:W-:Y:S01]  /*fe40*/  FMNMX.FTZ R7, R165, R2, !PT ;  /* 0x00000002a5077209 */ /* 0x010fe20007810000 */
[----:B------:R-:W-:Y:S06]  /*fe50*/  UIADD3 UR23, UR23, 0x1, URZ ;  /* 0x0000000117177890 */ /* 0x000fec000fffe03f */
[----:B-1----:R-:W-:Y:S08]  /*fe60*/  LDSM.16.MT88.4 R12, [R228+0x18000] ;  /* 0x01800000e40c783b */ /* 0x002ff00000004200 */
[----:B------:R-:W1:Y:S08]  /*fe70*/  SHFL.BFLY PT, R2, R7, 0x2, 0x1f ;  /* 0x0c401f0007027f89 */ /* 0x000e7000000e0000 */
[----:B------:R-:W-:Y:S08]  /*fe80*/  LDSM.16.MT88.4 R20, [R226+0x18000] ;  /* 0x01800000e214783b */ /* 0x000ff00000004200 */
[----:B------:R-:W-:Y:S01]  /*fe90*/  LDSM.16.MT88.4 R28, [R225+0x18000] ;  /* 0x01800000e11c783b */ /* 0x000fe20000004200 */
[----:B--2---:R-:W-:Y:S07]  /*fea0*/  FMNMX.FTZ R11, R32, R3, !PT ;  /* 0x00000003200b7209 */ /* 0x004fee0007810000 */
[----:B------:R-:W2:Y:S01]  /*feb0*/  SHFL.BFLY PT, R164, R11, 0x1, 0x1f ;  /* 0x0c201f000ba47f89 */ /* 0x000ea200000e0000 */
[----:B-1----:R-:W-:Y:S07]  /*fec0*/  FMNMX.FTZ R4, R7, R2, !PT ;  /* 0x0000000207047209 */ /* 0x002fee0007810000 */
[----:B------:R-:W1:Y:S01]  /*fed0*/  SHFL.BFLY PT, R3, R4, 0x1, 0x1f ;  /* 0x0c201f0004037f89 */ /* 0x000e6200000e0000 */
[----:B--2---:R-:W-:Y:S04]  /*fee0*/  FMNMX.FTZ R164, R11, R164, !PT ;  /* 0x000000a40ba47209 */ /* 0x004fe80007810000 */
[C---:B------:R-:W-:Y:S01]  /*fef0*/  FSETP.NEU.FTZ.AND P0, PT, R164.reuse, -INF , PT ;  /* 0xff800000a400780b */ /* 0x040fe20003f1d000 */
[C---:B------:R-:W-:Y:S01]  /*ff00*/  FMUL.FTZ R169, R164.reuse, UR4 ;  /* 0x00000004a4a97c20 */ /* 0x040fe20008410000 */
[----:B------:R-:W-:Y:S01]  /*ff10*/  FADD.FTZ R2, -R164, R167 ;  /* 0x000000a7a4027221 */ /* 0x000fe20000010100 */
[----:B-1----:R-:W-:Y:S03]  /*ff20*/  FMNMX.FTZ R3, R4, R3, !PT ;  /* 0x0000000304037209 */ /* 0x002fe60007810000 */
[----:B------:R-:W-:Y:S01]  /*ff30*/  FMUL.FTZ R5, R2, UR4 ;  /* 0x0000000402057c20 */ /* 0x000fe20008410000 */
[----:B------:R-:W-:Y:S02]  /*ff40*/  FSEL R169, R169, RZ, P0 ;  /* 0x000000ffa9a97208 */ /* 0x000fe40000000000 */
[C---:B------:R-:W-:Y:S01]  /*ff50*/  FSETP.NEU.FTZ.AND P0, PT, R3.reuse, -INF , PT ;  /* 0xff8000000300780b */ /* 0x040fe20003f1d000 */
[C---:B------:R-:W-:Y:S01]  /*ff60*/  FMUL.FTZ R168, R3.reuse, UR4 ;  /* 0x0000000403a87c20 */ /* 0x040fe20008410000 */
[----:B------:R-:W-:Y:S01]  /*ff70*/  FADD.FTZ R0, -R3, R0 ;  /* 0x0000000003007221 */ /* 0x000fe20000010100 */
[--C-:B------:R-:W-:Y:S01]  /*ff80*/  FFMA.FTZ R184, R182, UR4, -R169.reuse ;  /* 0x00000004b6b87c23 */ /* 0x100fe200080108a9 */
[--C-:B------:R-:W-:Y:S01]  /*ff90*/  FFMA.FTZ R182, R8, UR4, -R169.reuse ;  /* 0x0000000408b67c23 */ /* 0x100fe200080108a9 */
[--C-:B------:R-:W-:Y:S01]  /*ffa0*/  FFMA.FTZ R187, R187, UR4, -R169.reuse ;  /* 0x00000004bbbb7c23 */ /* 0x100fe200080108a9 */
[----:B------:R-:W-:Y:S01]  /*ffb0*/  FSEL R168, R168, RZ, P0 ;  /* 0x000000ffa8a87208 */ /* 0x000fe20000000000 */
[----:B------:R-:W-:Y:S01]  /*ffc0*/  FMUL.FTZ R6, R0, UR4 ;  /* 0x0000000400067c20 */ /* 0x000fe20008410000 */
[----:B------:R-:W1:Y:S01]  /*ffd0*/  MUFU.EX2 R2, R5 ;  /* 0x0000000500027308 */ /* 0x000e620000000800 */
[--C-:B------:R-:W-:Y:S01]  /*ffe0*/  FFMA.FTZ R195, R196, UR4, -R169.reuse ;  /* 0x00000004c4c37c23 */ /* 0x100fe200080108a9 */
[--C-:B------:R-:W-:Y:S01]  /*fff0*/  FFMA.FTZ R196, R179, UR4, -R169.reuse ;  /* 0x00000004b3c47c23 */ /* 0x100fe200080108a9 */
[--C-:B------:R-:W-:Y:S01]  /*10000*/  FFMA.FTZ R185, R181, UR4, -R168.reuse ;  /* 0x00000004b5b97c23 */ /* 0x100fe200080108a8 */
[--C-:B------:R-:W-:Y:S01]  /*10010*/  FFMA.FTZ R181, R183, UR4, -R168.reuse ;  /* 0x00000004b7b57c23 */ /* 0x100fe200080108a8 */
[--C-:B------:R-:W-:Y:S01]  /*10020*/  FFMA.FTZ R183, R200, UR4, -R169.reuse ;  /* 0x00000004c8b77c23 */ /* 0x100fe200080108a9 */
[--C-:B------:R-:W-:Y:S01]  /*10030*/  FFMA.FTZ R180, R10, UR4, -R168.reuse ;  /* 0x000000040ab47c23 */ /* 0x100fe200080108a8 */
[--C-:B------:R-:W-:Y:S03]  /*10040*/  FFMA.FTZ R167, R9, UR4, -R168.reuse ;  /* 0x0000000409a77c23 */ /* 0x100fe600080108a8 */
        /* <DEDUP_REMOVED lines=22> */
[----:B------:R-:W-:Y:S01]  /*101b0*/  FMUL.FTZ R19, R0, R151 ;  /* 0x0000009700137220 */ /* 0x000fe20000410000 */
[----:B------:R-:W2:Y:S03]  /*101c0*/  LDSM.16.MT88.4 R156, [R224+0x18000] ;  /* 0x01800000e09c783b */ /* 0x000ea60000004200 */
[----:B------:R-:W-:Y:S01]  /*101d0*/  MUFU.EX2 R185, R185 ;  /* 0x000000b900b97308 */ /* 0x000fe20000000800 */
[----:B------:R-:W-:Y:S01]  /*101e0*/  FMUL.FTZ R25, R2, R141 ;  /* 0x0000008d02197220 */ /* 0x000fe20000410000 */
[C---:B------:R-:W-:Y:S01]  /*101f0*/  FMUL.FTZ R26, R0.reuse, R142 ;  /* 0x0000008e001a7220 */ /* 0x040fe20000410000 */
[----:B------:R-:W-:Y:S01]  /*10200*/  FMUL.FTZ R27, R0, R143 ;  /* 0x0000008f001b7220 */ /* 0x000fe20000410000 */
[C---:B------:R-:W-:Y:S01]  /*10210*/  FMUL.FTZ R32, R2.reuse, R132 ;  /* 0x0000008402207220 */ /* 0x040fe20000410000 */
[----:B------:R-:W-:Y:S01]  /*10220*/  FMUL.FTZ R33, R2, R133 ;  /* 0x0000008502217220 */ /* 0x000fe20000410000 */
[----:B------:R-:W-:Y:S01]  /*10230*/  FMUL.FTZ R34, R0, R134 ;  /* 0x0000008600227220 */ /* 0x000fe20000410000 */
[----:B------:R-:W3:Y:S03]  /*10240*/  LDSM.16.MT88.4 R148, [R228+0x1a000] ;  /* 0x01a00000e494783b */ /* 0x000ee60000004200 */
[----:B------:R-:W4:Y:S01]  /*10250*/  MUFU.EX2 R181, R181 ;  /* 0x000000b500b57308 */ /* 0x000f220000000800 */
[----:B-1----:R-:W-:Y:S01]  /*10260*/  F2FP.BF16.F32.PACK_AB R160, R184, R187 ;  /* 0x000000bbb8a0723e */ /* 0x002fe200000010ff */
[----:B------:R-:W-:Y:S01]  /*10270*/  FMUL.FTZ R35, R0, R135 ;  /* 0x0000008700237220 */ /* 0x000fe20000410000 */
[C---:B------:R-:W-:Y:S01]  /*10280*/  FMUL.FTZ R36, R2.reuse, R36 ;  /* 0x0000002402247220 */ /* 0x040fe20000410000 */
[----:B------:R-:W-:Y:S01]  /*10290*/  FMUL.FTZ R37, R2, R37 ;  /* 0x0000002502257220 */ /* 0x000fe20000410000 */
[C---:B------:R-:W-:Y:S01]  /*102a0*/  FMUL.FTZ R38, R0.reuse, R38 ;  /* 0x0000002600267220 */ /* 0x040fe20000410000 */
[----:B------:R-:W-:Y:S01]  /*102b0*/  FMUL.FTZ R39, R0, R39 ;  /* 0x0000002700277220 */ /* 0x000fe20000410000 */
[----:B------:R-:W1:Y:S03]  /*102c0*/  LDSM.16.MT88.4 R140, [R226+0x1a000] ;  /* 0x01a00000e28c783b */ /* 0x000e660000004200 */
[----:B------:R-:W-:Y:S01]  /*102d0*/  MUFU.EX2 R183, R183 ;  /* 0x000000b700b77308 */ /* 0x000fe20000000800 */
[C---:B------:R-:W-:Y:S01]  /*102e0*/  FMUL.FTZ R40, R2.reuse, R40 ;  /* 0x0000002802287220 */ /* 0x040fe20000410000 */
[----:B------:R-:W-:Y:S01]  /*102f0*/  FMUL.FTZ R41, R2, R41 ;  /* 0x0000002902297220 */ /* 0x000fe20000410000 */
[C---:B------:R-:W-:Y:S01]  /*10300*/  FMUL.FTZ R42, R0.reuse, R42 ;  /* 0x0000002a002a7220 */ /* 0x040fe20000410000 */
[----:B------:R-:W-:Y:S01]  /*10310*/  FMUL.FTZ R43, R0, R43 ;  /* 0x0000002b002b7220 */ /* 0x000fe20000410000 */
[C---:B------:R-:W-:Y:S01]  /*10320*/  FMUL.FTZ R44, R2.reuse, R44 ;  /* 0x0000002c022c7220 */ /* 0x040fe20000410000 */
[----:B------:R-:W-:Y:S01]  /*10330*/  FMUL.FTZ R45, R2, R45 ;  /* 0x0000002d022d7220 */ /* 0x000fe20000410000 */
[----:B------:R-:W5:Y:S03]  /*10340*/  LDSM.16.MT88.4 R132, [R225+0x1a000] ;  /* 0x01a00000e184783b */ /* 0x000f660000004200 */
[----:B------:R-:W2:Y:S01]  /*10350*/  MUFU.EX2 R182, R182 ;  /* 0x000000b600b67308 */ /* 0x000ea20000000800 */
[----:B----4-:R-:W-:Y:S01]  /*10360*/  F2FP.BF16.F32.PACK_AB R161, R181, R185 ;  /* 0x000000b9b5a1723e */ /* 0x010fe200000010ff */
        /* <DEDUP_REMOVED lines=14> */
[----:B------:R-:W4:Y:S01]  /*10450*/  MUFU.EX2 R167, R167 ;  /* 0x000000a700a77308 */ /* 0x000f220000000800 */
[----:B--2---:R-:W-:Y:S01]  /*10460*/  F2FP.BF16.F32.PACK_AB R162, R182, R183 ;  /* 0x000000b7b6a2723e */ /* 0x004fe200000010ff */
        /* <DEDUP_REMOVED lines=16> */
[----:B------:R-:W-:Y:S01]  /*10570*/  LDSM.16.MT88.4 R176, [R228+0x1b800] ;  /* 0x01b80000e4b0783b */ /* 0x000fe20000004200 */
[--C-:B------:R-:W-:Y:S01]  /*10580*/  FFMA.FTZ R204, R174, UR4, -R169.reuse ;  /* 0x00000004aecc7c23 */ /* 0x100fe200080108a9 */
[--C-:B------:R-:W-:Y:S01]  /*10590*/  FFMA.FTZ R173, R173, UR4, -R168.reuse ;  /* 0x00000004adad7c23 */ /* 0x100fe200080108a8 */
[C---:B------:R-:W-:Y:S01]  /*105a0*/  FMUL.FTZ R74, R0.reuse, R74 ;  /* 0x0000004a004a7220 */ /* 0x040fe20000410000 */
[----:B------:R-:W-:Y:S01]  /*105b0*/  FMUL.FTZ R75, R0, R75 ;  /* 0x0000004b004b7220 */ /* 0x000fe20000410000 */
[C---:B------:R-:W-:Y:S01]  /*105c0*/  FMUL.FTZ R76, R2.reuse, R76 ;  /* 0x0000004c024c7220 */ /* 0x040fe20000410000 */
[C---:B------:R-:W-:Y:S01]  /*105d0*/  HMMA.16816.F32.BF16 R4, R160.reuse, R12, R4 ;  /* 0x0000000ca004723c */ /* 0x040fe20000041804 */
[----:B------:R2:W-:Y:S04]  /*105e0*/  MUFU.EX2 R170, R173 ;  /* 0x000000ad00aa7308 */ /* 0x0005e80000000800 */
[C---:B------:R-:W-:Y:S01]  /*105f0*/  FMUL.FTZ R77, R2.reuse, R77 ;  /* 0x0000004d024d7220 */ /* 0x040fe20000410000 */
[C---:B------:R-:W-:Y:S05]  /*10600*/  HMMA.16816.F32.BF16 R8, R160.reuse, R14, R8 ;  /* 0x0000000ea008723c */ /* 0x040fea0000041808 */
[----:B------:R-:W-:Y:S01]  /*10610*/  MUFU.EX2 R188, R188 ;  /* 0x000000bc00bc7308 */ /* 0x000fe20000000800 */
[C---:B------:R-:W-:Y:S01]  /*10620*/  FMUL.FTZ R12, R2.reuse, R152 ;  /* 0x00000098020c7220 */ /* 0x040fe20000410000 */
[----:B------:R-:W-:Y:S01]  /*10630*/  FMUL.FTZ R13, R2, R153 ;  /* 0x00000099020d7220 */ /* 0x000fe20000410000 */
[C---:B------:R-:W-:Y:S03]  /*10640*/  FMUL.FTZ R14, R0.reuse, R154 ;  /* 0x0000009a000e7220 */ /* 0x040fe60000410000 */
[C---:B------:R-:W-:Y:S02]  /*10650*/  FMUL.FTZ R15, R0.reuse, R155 ;  /* 0x0000009b000f7220 */ /* 0x040fe40000410000 */
[----:B------:R-:W-:Y:S01]  /*10660*/  LDSM.16.MT88.4 R152, [R225+0x18800] ;  /* 0x01880000e198783b */ /* 0x000fe20000004200 */
[C---:B------:R-:W-:Y:S01]  /*10670*/  FMUL.FTZ R78, R0.reuse, R78 ;  /* 0x0000004e004e7220 */ /* 0x040fe20000410000 */
[----:B------:R-:W-:Y:S01]  /*10680*/  FMUL.FTZ R79, R0, R79 ;  /* 0x0000004f004f7220 */ /* 0x000fe20000410000 */
[C---:B------:R-:W-:Y:S01]  /*10690*/  FMUL.FTZ R80, R2.reuse, R80 ;  /* 0x0000005002507220 */ /* 0x040fe20000410000 */
[----:B------:R-:W-:Y:S01]  /*106a0*/  FMUL.FTZ R81, R2, R81 ;  /* 0x0000005102517220 */ /* 0x000fe20000410000 */
[C---:B------:R-:W-:Y:S01]  /*106b0*/  HMMA.16816.F32.BF16 R12, R160.reuse, R20, R12 ;  /* 0x00000014a00c723c */ /* 0x040fe2000004180c */
[----:B------:R-:W4:Y:S02]  /*106c0*/  MUFU.EX2 R195, R195 ;  /* 0x000000c300c37308 */ /* 0x000f240000000800 */
[----:B--2---:R-:W-:Y:S01]  /*106d0*/  LDSM.16.MT88.4 R172, [R224+0x19800] ;  /* 0x01980000e0ac783b */ /* 0x004fe20000004200 */
[C---:B------:R-:W-:Y:S01]  /*106e0*/  FMUL.FTZ R82, R0.reuse, R82 ;  /* 0x0000005200527220 */ /* 0x040fe20000410000 */
[----:B------:R-:W-:Y:S01]  /*106f0*/  FMUL.FTZ R83, R0, R83 ;  /* 0x0000005300537220 */ /* 0x000fe20000410000 */
[C---:B------:R-:W-:Y:S05]  /*10700*/  HMMA.16816.F32.BF16 R16, R160.reuse, R22, R16 ;  /* 0x00000016a010723c */ /* 0x040fea0000041810 */
[----:B------:R-:W-:Y:S01]  /*10710*/  MUFU.EX2 R197, R197 ;  /* 0x000000c500c57308 */ /* 0x000fe20000000800 */
        /* <DEDUP_REMOVED lines=10> */
[----:B------:R-:W2:Y:S02]  /*107c0*/  MUFU.EX2 R192, R192 ;  /* 0x000000c000c07308 */ /* 0x000ea40000000800 */
[C---:B------:R-:W-:Y:S01]  /*107d0*/  FMUL.FTZ R88, R2.reuse, R88 ;  /* 0x0000005802587220 */ /* 0x040fe20000410000 */
[----:B------:R-:W-:Y:S01]  /*107e0*/  FMUL.FTZ R89, R2, R89 ;  /* 0x0000005902597220 */ /* 0x000fe20000410000 */
[----:B------:R-:W-:Y:S01]  /*107f0*/  FMUL.FTZ R90, R0, R90 ;  /* 0x0000005a005a7220 */ /* 0x000fe20000410000 */
[C---:B------:R-:W-:Y:S05]  /*10800*/  HMMA.16816.F32.BF16 R24, R160.reuse, R30, R24 ;  /* 0x0000001ea018723c */ /* 0x040fea0000041818 */
[----:B------:R-:W-:Y:S01]  /*10810*/  MUFU.EX2 R196, R196 ;  /* 0x000000c400c47308 */ /* 0x000fe20000000800 */
[C---:B------:R-:W-:Y:S01]  /*10820*/  FMUL.FTZ R28, R2.reuse, R136 ;  /* 0x00000088021c7220 */ /* 0x040fe20000410000 */
[----:B------:R-:W-:Y:S01]  /*10830*/  FMUL.FTZ R29, R2, R137 ;  /* 0x00000089021d7220 */ /* 0x000fe20000410000 */
[C---:B------:R-:W-:Y:S03]  /*10840*/  FMUL.FTZ R30, R0.reuse, R138 ;  /* 0x0000008a001e7220 */ /* 0x040fe60000410000 */
[C---:B------:R-:W-:Y:S02]  /*10850*/  FMUL.FTZ R31, R0.reuse, R139 ;  /* 0x0000008b001f7220 */ /* 0x040fe40000410000 */
[----:B------:R-:W4:Y:S01]  /*10860*/  LDSM.16.MT88.4 R136, [R224+0x1a000] ;  /* 0x01a00000e088783b */ /* 0x000f220000004200 */
[----:B------:R-:W-:Y:S01]  /*10870*/  FMUL.FTZ R91, R0, R91 ;  /* 0x0000005b005b7220 */ /* 0x000fe20000410000 */
[C---:B------:R-:W-:Y:S01]  /*10880*/  FMUL.FTZ R92, R2.reuse, R92 ;  /* 0x0000005c025c7220 */ /* 0x040fe20000410000 */
[----:B------:R-:W-:Y:S01]  /*10890*/  FMUL.FTZ R93, R2, R93 ;  /* 0x0000005d025d7220 */ /* 0x000fe20000410000 */
[C---:B------:R-:W-:Y:S01]  /*108a0*/  FMUL.FTZ R94, R0.reuse, R94 ;  /* 0x0000005e005e7220 */ /* 0x040fe20000410000 */
[C---:B------:R-:W-:Y:S01]  /*108b0*/  HMMA.16816.F32.BF16 R28, R160.reuse, R156, R28 ;  /* 0x0000009ca01c723c */ /* 0x040fe2000004181c */
[----:B------:R-:W2:Y:S02]  /*108c0*/  MUFU.EX2 R199, R199 ;  /* 0x000000c700c77308 */ /* 0x000ea40000000800 */
[----:B------:R-:W-:Y:S01]  /*108d0*/  FMUL.FTZ R95, R0, R95 ;  /* 0x0000005f005f7220 */ /* 0x000fe20000410000 */
[C---:B------:R-:W-:Y:S01]  /*108e0*/  FMUL.FTZ R96, R2.reuse, R96 ;  /* 0x0000006002607220 */ /* 0x040fe20000410000 */
[----:B------:R-:W-:Y:S01]  /*108f0*/  FMUL.FTZ R97, R2, R97 ;  /* 0x0000006102617220 */ /* 0x000fe20000410000 */
[C---:B------:R-:W-:Y:S01]  /*10900*/  HMMA.16816.F32.BF16 R32, R160.reuse, R158, R32 ;  /* 0x0000009ea020723c */ /* 0x040fe20000041820 */
[----:B------:R-:W-:Y:S04]  /*10910*/  LDSM.16.MT88.4 R156, [R224+0x1a800] ;  /* 0x01a80000e09c783b */ /* 0x000fe80000004200 */
[----:B------:R-:W-:Y:S01]  /*10920*/  MUFU.EX2 R198, R198 ;  /* 0x000000c600c67308 */ /* 0x000fe20000000800 */
[C---:B------:R-:W-:Y:S01]  /*10930*/  FMUL.FTZ R98, R0.reuse, R98 ;  /* 0x0000006200627220 */ /* 0x040fe20000410000 */
[C---:B---3--:R-:W-:Y:S04]  /*10940*/  HMMA.16816.F32.BF16 R36, R160.reuse, R148, R36 ;  /* 0x00000094a024723c */ /* 0x048fe80000041824 */
[----:B------:R-:W-:Y:S02]  /*10950*/  FMUL.FTZ R99, R0, R99 ;  /* 0x0000006300637220 */ /* 0x000fe40000410000 */
[C---:B------:R-:W-:Y:S01]  /*10960*/  HMMA.16816.F32.BF16 R40, R160.reuse, R150, R40 ;  /* 0x00000096a028723c */ /* 0x040fe20000041828 */
[----:B------:R-:W-:Y:S01]  /*10970*/  LDSM.16.MT88.4 R148, [R226+0x18800] ;  /* 0x01880000e294783b */ /* 0x000fe20000004200 */
[----:B------:R-:W3:Y:S03]  /*10980*/  MUFU.EX2 R201, R201 ;  /* 0x000000c900c97308 */ /* 0x000ee60000000800 */
[C---:B------:R-:W-:Y:S01]  /*10990*/  FMUL.FTZ R100, R2.reuse, R100 ;  /* 0x0000006402647220 */ /* 0x040fe20000410000 */
[C---:B-1----:R-:W-:Y:S06]  /*109a0*/  HMMA.16816.F32.BF16 R44, R160.reuse, R140, R44 ;  /* 0x0000008ca02c723c */ /* 0x042fec000004182c */
[----:B------:R-:W-:Y:S01]  /*109b0*/  MUFU.EX2 R200, R200 ;  /* 0x000000c800c87308 */ /* 0x000fe20000000800 */
[----:B------:R-:W-:Y:S01]  /*109c0*/  FMUL.FTZ R101, R2, R101 ;  /* 0x0000006502657220 */ /* 0x000fe20000410000 */
[C---:B------:R-:W-:Y:S01]  /*109d0*/  HMMA.16816.F32.BF16 R48, R160.reuse, R142, R48 ;  /* 0x0000008ea030723c */ /* 0x040fe20000041830 */
[----:B------:R-:W1:Y:S02]  /*109e0*/  LDSM.16.MT88.4 R140, [R228+0x1c000] ;  /* 0x01c00000e48c783b */ /* 0x000e640000004200 */
[C---:B------:R-:W-:Y:S03]  /*109f0*/  FMUL.FTZ R102, R0.reuse, R102 ;  /* 0x0000006600667220 */ /* 0x040fe60000410000 */
[C---:B-----5:R-:W-:Y:S02]  /*10a00*/  HMMA.16816.F32.BF16 R52, R160.reuse, R132, R52 ;  /* 0x00000084a034723c */ /* 0x060fe40000041834 */
[----:B------:R-:W-:Y:S03]  /*10a10*/  MUFU.EX2 R204, R204 ;  /* 0x000000cc00cc7308 */ /* 0x000fe60000000800 */
[----:B------:R-:W-:Y:S01]  /*10a20*/  FMUL.FTZ R103, R0, R103 ;  /* 0x0000006700677220 */ /* 0x000fe20000410000 */
[C---:B------:R-:W-:Y:S01]  /*10a30*/  HMMA.16816.F32.BF16 R56, R160.reuse, R134, R56 ;  /* 0x00000086a038723c */ /* 0x040fe20000041838 */
[----:B------:R-:W5:Y:S04]  /*10a40*/  LDSM.16.MT88.4 R132, [R226+0x1c000] ;  /* 0x01c00000e284783b */ /* 0x000f680000004200 */
        /* <DEDUP_REMOVED lines=22> */
[C---:B-----5:R-:W-:Y:S05]  /*10bb0*/  HMMA.16816.F32.BF16 R76, R160.reuse, R132, R76 ;  /* 0x00000084a04c723c */ /* 0x060fea000004184c */
[C---:B------:R-:W-:Y:S01]  /*10bc0*/  FMUL.FTZ R120, R2.reuse, R120 ;  /* 0x0000007802787220 */ /* 0x040fe20000410000 */
[C---:B------:R-:W-:Y:S01]  /*10bd0*/  HMMA.16816.F32.BF16 R80, R160.reuse, R134, R80 ;  /* 0x00000086a050723c */ /* 0x040fe20000041850 */
[----:B------:R-:W5:Y:S04]  /*10be0*/  LDSM.16.MT88.4 R132, [R228+0x1e000] ;  /* 0x01e00000e484783b */ /* 0x000f680000004200 */
[----:B------:R-:W-:Y:S01]  /*10bf0*/  FMUL.FTZ R121, R2, R121 ;  /* 0x0000007902797220 */ /* 0x000fe20000410000 */
[C---:B----4-:R-:W-:Y:S05]  /*10c00*/  HMMA.16816.F32.BF16 R84, R160.reuse, R136, R84 ;  /* 0x00000088a054723c */ /* 0x050fea0000041854 */
[C---:B------:R-:W-:Y:S01]  /*10c10*/  FMUL.FTZ R122, R0.reuse, R122 ;  /* 0x0000007a007a7220 */ /* 0x040fe20000410000 */
[C---:B------:R-:W-:Y:S01]  /*10c20*/  HMMA.16816.F32.BF16 R88, R160.reuse, R138, R88 ;  /* 0x0000008aa058723c */ /* 0x040fe20000041858 */
[----:B------:R-:W4:Y:S04]  /*10c30*/  LDSM.16.MT88.4 R136, [R226+0x1e000] ;  /* 0x01e00000e288783b */ /* 0x000f280000004200 */
        /* <DEDUP_REMOVED lines=9> */
[--C-:B------:R-:W-:Y:S01]  /*10cd0*/  FFMA.FTZ R207, R207, UR4, -R168.reuse ;  /* 0x00000004cfcf7c23 */ /* 0x100fe200080108a8 */
[C---:B-1----:R-:W-:Y:S03]  /*10ce0*/  HMMA.16816.F32.BF16 R92, R160.reuse, R140, R92 ;  /* 0x0000008ca05c723c */ /* 0x042fe6000004185c */
[--C-:B------:R-:W-:Y:S01]  /*10cf0*/  FFMA.FTZ R202, R202, UR4, -R169.reuse ;  /* 0x00000004caca7c23 */ /* 0x100fe200080108a9 */
[--C-:B------:R-:W-:Y:S01]  /*10d00*/  FFMA.FTZ R206, R206, UR4, -R169.reuse ;  /* 0x00000004cece7c23 */ /* 0x100fe200080108a9 */
[----:B------:R-:W-:Y:S01]  /*10d10*/  MUFU.EX2 R207, R207 ;  /* 0x000000cf00cf7308 */ /* 0x000fe20000000800 */
[C---:B------:R-:W-:Y:S01]  /*10d20*/  HMMA.16816.F32.BF16 R96, R160.reuse, R142, R96 ;  /* 0x0000008ea060723c */ /* 0x040fe20000041860 */
[----:B------:R-:W1:Y:S04]  /*10d30*/  LDSM.16.MT88.4 R140, [R225+0x1e000] ;  /* 0x01e00000e18c783b */ /* 0x000e680000004200 */
[--C-:B------:R-:W-:Y:S01]  /*10d40*/  FFMA.FTZ R205, R205, UR4, -R168.reuse ;  /* 0x00000004cdcd7c23 */ /* 0x100fe200080108a8 */
[C---:B-----5:R-:W-:Y:S03]  /*10d50*/  HMMA.16816.F32.BF16 R100, R160.reuse, R132, R100 ;  /* 0x00000084a064723c */ /* 0x060fe60000041864 */
[----:B------:R-:W-:Y:S02]  /*10d60*/  MUFU.EX2 R202, R202 ;  /* 0x000000ca00ca7308 */ /* 0x000fe40000000800 */
[--C-:B------:R-:W-:Y:S01]  /*10d70*/  FFMA.FTZ R203, R203, UR4, -R168.reuse ;  /* 0x00000004cbcb7c23 */ /* 0x100fe200080108a8 */
[C---:B------:R-:W-:Y:S01]  /*10d80*/  HMMA.16816.F32.BF16 R104, R160.reuse, R134, R104 ;  /* 0x00000086a068723c */ /* 0x040fe20000041868 */
[----:B------:R-:W5:Y:S06]  /*10d90*/  LDSM.16.MT88.4 R132, [R224+0x1e000] ;  /* 0x01e00000e084783b */ /* 0x000f6c0000004200 */
[----:B------:R-:W-:Y:S01]  /*10da0*/  MUFU.EX2 R206, R206 ;  /* 0x000000ce00ce7308 */ /* 0x000fe20000000800 */
[--C-:B------:R-:W-:Y:S01]  /*10db0*/  FFMA.FTZ R194, R194, UR4, -R169.reuse ;  /* 0x00000004c2c27c23 */ /* 0x100fe200080108a9 */
[C---:B----4-:R-:W-:Y:S08]  /*10dc0*/  HMMA.16816.F32.BF16 R108, R160.reuse, R136, R108 ;  /* 0x00000088a06c723c */ /* 0x050ff0000004186c */
[----:B------:R-:W-:Y:S01]  /*10dd0*/  MUFU.EX2 R205, R205 ;  /* 0x000000cd00cd7308 */ /* 0x000fe20000000800 */
[C---:B------:R-:W-:Y:S03]  /*10de0*/  HMMA.16816.F32.BF16 R112, R160.reuse, R138, R112 ;  /* 0x0000008aa070723c */ /* 0x040fe60000041870 */
[----:B------:R-:W-:Y:S01]  /*10df0*/  F2FP.BF16.F32.PACK_AB R136, R195, R188 ;  /* 0x000000bcc388723e */ /* 0x000fe200000010ff */
[--C-:B------:R-:W-:Y:S01]  /*10e00*/  FFMA.FTZ R190, R190, UR4, -R169.reuse ;  /* 0x00000004bebe7c23 */ /* 0x100fe200080108a9 */
[----:B--2---:R-:W-:Y:S04]  /*10e10*/  F2FP.BF16.F32.PACK_AB R137, R192, R197 ;  /* 0x000000c5c089723e */ /* 0x004fe800000010ff */
[----:B------:R-:W-:Y:S02]  /*10e20*/  MUFU.EX2 R203, R203 ;  /* 0x000000cb00cb7308 */ /* 0x000fe40000000800 */
[----:B------:R-:W-:Y:S01]  /*10e30*/  F2FP.BF16.F32.PACK_AB R138, R199, R196 ;  /* 0x000000c4c78a723e */ /* 0x000fe200000010ff */
[--C-:B------:R-:W-:Y:S01]  /*10e40*/  FFMA.FTZ R193, R193, UR4, -R168.reuse ;  /* 0x00000004c1c17c23 */ /* 0x100fe200080108a8 */
[----:B---3--:R-:W-:Y:S01]  /*10e50*/  F2FP.BF16.F32.PACK_AB R139, R201, R198 ;  /* 0x000000c6c98b723e */ /* 0x008fe200000010ff */
[--C-:B------:R-:W-:Y:S01]  /*10e60*/  FFMA.FTZ R191, R191, UR4, -R168.reuse ;  /* 0x00000004bfbf7c23 */ /* 0x100fe200080108a8 */
[--C-:B------:R-:W-:Y:S01]  /*10e70*/  FFMA.FTZ R189, R189, UR4, -R169.reuse ;  /* 0x00000004bdbd7c23 */ /* 0x100fe200080108a9 */
[----:B------:R-:W-:Y:S01]  /*10e80*/  FFMA.FTZ R169, R186, UR4, -R169 ;  /* 0x00000004baa97c23 */ /* 0x000fe200080108a9 */
[C---:B-1----:R-:W-:Y:S02]  /*10e90*/  HMMA.16816.F32.BF16 R116, R160.reuse, R140, R116 ;  /* 0x0000008ca074723c */ /* 0x042fe40000041874 */
[----:B------:R-:W-:Y:S01]  /*10ea0*/  MUFU.EX2 R194, R194 ;  /* 0x000000c200c27308 */ /* 0x000fe20000000800 */
[--C-:B------:R-:W-:Y:S01]  /*10eb0*/  FFMA.FTZ R166, R166, UR4, -R168.reuse ;  /* 0x00000004a6a67c23 */ /* 0x100fe200080108a8 */
[----:B------:R-:W-:Y:S02]  /*10ec0*/  FFMA.FTZ R168, R165, UR4, -R168 ;  /* 0x00000004a5a87c23 */ /* 0x000fe400080108a8 */
[C---:B------:R-:W-:Y:S01]  /*10ed0*/  HMMA.16816.F32.BF16 R120, R160.reuse, R142, R120 ;  /* 0x0000008ea078723c */ /* 0x040fe20000041878 */
[----:B------:R-:W1:Y:S05]  /*10ee0*/  LDSM.16.MT88.4 R140, [R224+0x18800] ;  /* 0x01880000e08c783b */ /* 0x000e6a0000004200 */
[----:B------:R-:W-:Y:S01]  /*10ef0*/  MUFU.EX2 R186, R169 ;  /* 0x000000a900ba7308 */ /* 0x000fe20000000800 */
[C---:B-----5:R-:W-:Y:S09]  /*10f00*/  HMMA.16816.F32.BF16 R124, R160.reuse, R132, R124 ;  /* 0x00000084a07c723c */ /* 0x060ff2000004187c */
[----:B------:R-:W-:Y:S01]  /*10f10*/  MUFU.EX2 R165, R168 ;  /* 0x000000a800a57308 */ /* 0x000fe20000000800 */
[----:B------:R-:W-:Y:S01]  /*10f20*/  HMMA.16816.F32.BF16 R128, R160, R134, R128 ;  /* 0x00000086a080723c */ /* 0x000fe20000041880 */
[----:B------:R-:W2:Y:S05]  /*10f30*/  LDSM.16.MT88.4 R132, [R228+0x1a800] ;  /* 0x01a80000e484783b */ /* 0x000eaa0000004200 */
[C---:B------:R-:W-:Y:S03]  /*10f40*/  HMMA.16816.F32.BF16 R4, R136.reuse, R144, R4 ;  /* 0x000000908804723c */ /* 0x040fe60000041804 */
[----:B------:R-:W3:Y:S01]  /*10f50*/  MUFU.EX2 R190, R190 ;  /* 0x000000be00be7308 */ /* 0x000ee20000000800 */
[----:B------:R-:W-:Y:S02]  /*10f60*/  LDSM.16.MT88.4 R160, [R228+0x1c800] ;  /* 0x01c80000e4a0783b */ /* 0x000fe40000004200 */
[C---:B------:R-:W-:Y:S07]  /*10f70*/  HMMA.16816.F32.BF16 R8, R136.reuse, R146, R8 ;  /* 0x000000928808723c */ /* 0x040fee0000041808 */
[----:B------:R-:W-:Y:S01]  /*10f80*/  MUFU.EX2 R193, R193 ;  /* 0x000000c100c17308 */ /* 0x000fe20000000800 */
[----:B------:R-:W4:Y:S01]  /*10f90*/  LDSM.16.MT88.4 R144, [R226+0x1a800] ;  /* 0x01a80000e290783b */ /* 0x000f220000004200 */
[C---:B------:R-:W-:Y:S08]  /*10fa0*/  HMMA.16816.F32.BF16 R12, R136.reuse, R148, R12 ;  /* 0x00000094880c723c */ /* 0x040ff0000004180c */
[----:B------:R-:W5:Y:S01]  /*10fb0*/  MUFU.EX2 R191, R191 ;  /* 0x000000bf00bf7308 */ /* 0x000f620000000800 */
[C---:B------:R-:W-:Y:S01]  /*10fc0*/  HMMA.16816.F32.BF16 R16, R136.reuse, R150, R16 ;  /* 0x000000968810723c */ /* 0x040fe20000041810 */
[----:B------:R-:W4:Y:S02]  /*10fd0*/  LDSM.16.MT88.4 R148, [R225+0x1a800] ;  /* 0x01a80000e194783b */ /* 0x000f240000004200 */
[----:B---3--:R-:W-:Y:S03]  /*10fe0*/  F2FP.BF16.F32.PACK_AB R168, R190, R194 ;  /* 0x000000c2bea8723e */ /* 0x008fe600000010ff */
[C---:B------:R-:W-:Y:S03]  /*10ff0*/  HMMA.16816.F32.BF16 R20, R136.reuse, R152, R20 ;  /* 0x000000988814723c */ /* 0x040fe60000041814 */
[----:B------:R-:W-:Y:S03]  /*11000*/  MUFU.EX2 R189, R189 ;  /* 0x000000bd00bd7308 */ /* 0x000fe60000000800 */
[C---:B------:R-:W-:Y:S01]  /*11010*/  HMMA.16816.F32.BF16 R24, R136.reuse, R154, R24 ;  /* 0x0000009a8818723c */ /* 0x040fe20000041818 */
[----:B------:R-:W3:Y:S06]  /*11020*/  LDSM.16.MT88.4 R152, [R226+0x1c800] ;  /* 0x01c80000e298783b */ /* 0x000eec0000004200 */
[----:B------:R-:W4:Y:S01]  /*11030*/  MUFU.EX2 R166, R166 ;  /* 0x000000a600a67308 */ /* 0x000f220000000800 */
[----:B-----5:R-:W-:Y:S01]  /*11040*/  F2FP.BF16.F32.PACK_AB R169, R191, R193 ;  /* 0x000000c1bfa9723e */ /* 0x020fe200000010ff */
[C---:B-1----:R-:W-:Y:S06]  /*11050*/  HMMA.16816.F32.BF16 R28, R136.reuse, R140, R28 ;  /* 0x0000008c881c723c */ /* 0x042fec000004181c */
[C---:B------:R-:W-:Y:S01]  /*11060*/  HMMA.16816.F32.BF16 R32, R136.reuse, R142, R32 ;  /* 0x0000008e8820723c */ /* 0x040fe20000041820 */
[----:B------:R-:W1:Y:S05]  /*11070*/  LDSM.16.MT88.4 R140, [R225+0x1c800] ;  /* 0x01c80000e18c783b */ /* 0x000e6a0000004200 */
[C---:B--2---:R-:W-:Y:S05]  /*11080*/  HMMA.16816.F32.BF16 R36, R136.reuse, R132, R36 ;  /* 0x000000848824723c */ /* 0x044fea0000041824 */
[----:B----4-:R-:W-:Y:S01]  /*11090*/  F2FP.BF16.F32.PACK_AB R171, R165, R166 ;  /* 0x000000a6a5ab723e */ /* 0x010fe200000010ff */
        /* <DEDUP_REMOVED lines=38> */
[C---:B-1----:R-:W-:Y:S03]  /*11300*/  HMMA.16816.F32.BF16 R4, R132.reuse, R140, R4 ;  /* 0x0000008c8404723c */ /* 0x042fe60000041804 */
[----:B------:R-:W-:Y:S03]  /*11310*/  LDSM.16.MT88.4 R156, [R224+0x1b000] ;  /* 0x01b00000e09c783b */ /* 0x000fe60000004200 */
[C---:B------:R-:W-:Y:S05]  /*11320*/  HMMA.16816.F32.BF16 R8, R132.reuse, R142, R8 ;  /* 0x0000008e8408723c */ /* 0x040fea0000041808 */
[----:B------:R-:W1:Y:S01]  /*11330*/  LDSM.16.MT88.4 R140, [R226+0x1b000] ;  /* 0x01b00000e28c783b */ /* 0x000e620000004200 */
        /* <DEDUP_REMOVED lines=21> */
[C---:B-----5:R-:W-:Y:S06]  /*11490*/  HMMA.16816.F32.BF16 R68, R132.reuse, R160, R68 ;  /* 0x000000a08444723c */ /* 0x060fec0000041844 */
[C---:B------:R-:W-:Y:S05]  /*114a0*/  HMMA.16816.F32.BF16 R72, R132.reuse, R162, R72 ;  /* 0x000000a28448723c */ /* 0x040fea0000041848 */
[----:B------:R-:W-:Y:S01]  /*114b0*/  MOV R161, R170 ;  /* 0x000000aa00a17202 */ /* 0x000fe20000000f00 */
[C---:B--2---:R-:W-:Y:S05]  /*114c0*/  HMMA.16816.F32.BF16 R76, R132.reuse, R144, R76 ;  /* 0x00000090844c723c */ /* 0x044fea000004184c */
[----:B------:R-:W-:Y:S01]  /*114d0*/  F2FP.BF16.F32.PACK_AB R170, R186, R189 ;  /* 0x000000bdbaaa723e */ /* 0x000fe200000010ff */
        /* <DEDUP_REMOVED lines=13> */
[C---:B--2---:R-:W-:Y:S06]  /*115b0*/  HMMA.16816.F32.BF16 R116, R132.reuse, R144, R116 ;  /* 0x000000908474723c */ /* 0x044fec0000041874 */
[C---:B------:R-:W-:Y:S06]  /*115c0*/  HMMA.16816.F32.BF16 R120, R132.reuse, R146, R120 ;  /* 0x000000928478723c */ /* 0x040fec0000041878 */
[C---:B----4-:R-:W-:Y:S06]  /*115d0*/  HMMA.16816.F32.BF16 R124, R132.reuse, R148, R124 ;  /* 0x00000094847c723c */ /* 0x050fec000004187c */
[----:B------:R-:W-:Y:S07]  /*115e0*/  HMMA.16816.F32.BF16 R128, R132, R150, R128 ;  /* 0x000000968480723c */ /* 0x000fee0000041880 */
[----:B------:R-:W-:Y:S02]  /*115f0*/  MOV R135, R161 ;  /* 0x000000a100877202 */ /* 0x000fe40000000f00 */
[C---:B------:R-:W-:Y:S01]  /*11600*/  HMMA.16816.F32.BF16 R160, R168.reuse, R156, R4 ;  /* 0x0000009ca8a0723c */ /* 0x040fe20000041804 */
[----:B------:R-:W2:Y:S05]  /*11610*/  LDSM.16.MT88.4 R4, [R226+0x1b800] ;  /* 0x01b80000e204783b */ /* 0x000eaa0000004200 */
[C---:B------:R-:W-:Y:S03]  /*11620*/  HMMA.16816.F32.BF16 R156, R168.reuse, R158, R8 ;  /* 0x0000009ea89c723c */ /* 0x040fe60000041808 */
[----:B------:R-:W4:Y:S03]  /*11630*/  LDSM.16.MT88.4 R8, [R225+0x1b800] ;  /* 0x01b80000e108783b */ /* 0x000f260000004200 */
[C---:B---3--:R-:W-:Y:S05]  /*11640*/  HMMA.16816.F32.BF16 R152, R168.reuse, R136, R12 ;  /* 0x00000088a898723c */ /* 0x048fea000004180c */
[----:B------:R-:W3:Y:S01]  /*11650*/  LDSM.16.MT88.4 R12, [R224+0x1b800] ;  /* 0x01b80000e00c783b */ /* 0x000ee20000004200 */
[C---:B------:R-:W-:Y:S06]  /*11660*/  HMMA.16816.F32.BF16 R148, R168.reuse, R138, R16 ;  /* 0x0000008aa894723c */ /* 0x040fec0000041810 */
[C---:B-1----:R-:W-:Y:S01]  /*11670*/  HMMA.16816.F32.BF16 R144, R168.reuse, R140, R20 ;  /* 0x0000008ca890723c */ /* 0x042fe20000041814 */
[----:B------:R-:W1:Y:S05]  /*11680*/  LDSM.16.MT88.4 R16, [R228+0x1d800] ;  /* 0x01d80000e410783b */ /* 0x000e6a0000004200 */
[C---:B------:R-:W-:Y:S03]  /*11690*/  HMMA.16816.F32.BF16 R140, R168.reuse, R142, R24 ;  /* 0x0000008ea88c723c */ /* 0x040fe60000041818 */
[----:B------:R-:W5:Y:S03]  /*116a0*/  LDSM.16.MT88.4 R20, [R226+0x1d800] ;  /* 0x01d80000e214783b */ /* 0x000f660000004200 */
[C---:B------:R-:W-:Y:S05]  /*116b0*/  HMMA.16816.F32.BF16 R136, R168.reuse, R172, R28 ;  /* 0x000000aca888723c */ /* 0x040fea000004181c */
[----:B------:R-:W5:Y:S02]  /*116c0*/  LDL.LU R29, [R1+0xc] ;  /* 0x00000c00011d7983 */ /* 0x000f640000300800 */
[----:B------:R-:W-:Y:S02]  /*116d0*/  MOV R31, R135 ;  /* 0x00000087001f7202 */ /* 0x000fe40000000f00 */
[C---:B------:R-:W-:Y:S01]  /*116e0*/  HMMA.16816.F32.BF16 R132, R168.reuse, R174, R32 ;  /* 0x000000aea884723c */ /* 0x040fe20000041820 */
[----:B------:R-:W5:Y:S04]  /*116f0*/  LDL.LU R30, [R1+0x8] ;  /* 0x00000800011e7983 */ /* 0x000f680000300800 */
[----:B------:R-:W5:Y:S01]  /*11700*/  LDSM.16.MT88.4 R24, [R225+0x1d800] ;  /* 0x01d80000e118783b */ /* 0x000f620000004200 */
[C---:B------:R-:W-:Y:S06]  /*11710*/  HMMA.16816.F32.BF16 R36, R168.reuse, R176, R36 ;  /* 0x000000b0a824723c */ /* 0x040fec0000041824 */
[C---:B------:R-:W-:Y:S06]  /*11720*/  HMMA.16816.F32.BF16 R40, R168.reuse, R178, R40 ;  /* 0x000000b2a828723c */ /* 0x040fec0000041828 */
        /* <DEDUP_REMOVED lines=19> */
[C---:B----4-:R-:W-:Y:S06]  /*11860*/  HMMA.16816.F32.BF16 R100, R168.reuse, R8, R100 ;  /* 0x00000008a864723c */ /* 0x050fec0000041864 */
[C---:B------:R-:W-:Y:S06]  /*11870*/  HMMA.16816.F32.BF16 R104, R168.reuse, R10, R104 ;  /* 0x0000000aa868723c */ /* 0x040fec0000041868 */
[C---:B---3--:R-:W-:Y:S06]  /*11880*/  HMMA.16816.F32.BF16 R108, R168.reuse, R12, R108 ;  /* 0x0000000ca86c723c */ /* 0x048fec000004186c */
[C---:B------:R-:W-:Y:S06]  /*11890*/  HMMA.16816.F32.BF16 R112, R168.reuse, R14, R112 ;  /* 0x0000000ea870723c */ /* 0x040fec0000041870 */
[C---:B-1----:R-:W-:Y:S06]  /*118a0*/  HMMA.16816.F32.BF16 R116, R168.reuse, R16, R116 ;  /* 0x00000010a874723c */ /* 0x042fec0000041874 */
[C---:B------:R-:W-:Y:S06]  /*118b0*/  HMMA.16816.F32.BF16 R120, R168.reuse, R18, R120 ;  /* 0x00000012a878723c */ /* 0x040fec0000041878 */
[C---:B-----5:R-:W-:Y:S06]  /*118c0*/  HMMA.16816.F32.BF16 R124, R168.reuse, R20, R124 ;  /* 0x00000014a87c723c */ /* 0x060fec000004187c */
[----:B------:R-:W-:Y:S05]  /*118d0*/  HMMA.16816.F32.BF16 R128, R168, R22, R128 ;  /* 0x00000016a880723c */ /* 0x000fea0000041880 */
[----:B------:R-:W-:Y:S06]  /*118e0*/  FFMA.FTZ R187, R2, R29, R187 ;  /* 0x0000001d02bb7223 */ /* 0x000fec00000100bb */
[----:B------:R-:W-:Y:S01]  /*118f0*/  FADD.FTZ R184, R184, R187 ;  /* 0x000000bbb8b87221 */ /* 0x000fe20000010000 */
[----:B------:R-:W-:Y:S03]  /*11900*/  FFMA.FTZ R185, R0, R30, R185 ;  /* 0x0000001e00b97223 */ /* 0x000fe600000100b9 */
[----:B------:R-:W-:Y:S01]  /*11910*/  FADD.FTZ R183, R183, R184 ;  /* 0x000000b8b7b77221 */ /* 0x000fe20000010000 */
[----:B------:R-:W-:Y:S03]  /*11920*/  FADD.FTZ R185, R181, R185 ;  /* 0x000000b9b5b97221 */ /* 0x000fe60000010000 */
[----:B------:R-:W-:Y:S01]  /*11930*/  FADD.FTZ R183, R182, R183 ;  /* 0x000000b7b6b77221 */ /* 0x000fe20000010000 */
[----:B------:R-:W-:Y:S03]  /*11940*/  FADD.FTZ R180, R180, R185 ;  /* 0x000000b9b4b47221 */ /* 0x000fe60000010000 */
[----:B------:R-:W-:Y:S01]  /*11950*/  FADD.FTZ R188, R188, R183 ;  /* 0x000000b7bcbc7221 */ /* 0x000fe20000010000 */
[----:B------:R-:W-:Y:S01]  /*11960*/  FADD.FTZ R180, R167, R180 ;  /* 0x000000b4a7b47221 */ /* 0x000fe20000010000 */
[----:B------:R-:W-:Y:S02]  /*11970*/  MOV R167, R164 ;  /* 0x000000a400a77202 */ /* 0x000fe40000000f00 */
[----:B------:R-:W-:Y:S01]  /*11980*/  FADD.FTZ R195, R195, R188 ;  /* 0x000000bcc3c37221 */ /* 0x000fe20000010000 */
[----:B------:R-:W-:Y:S03]  /*11990*/  FADD.FTZ R197, R197, R180 ;  /* 0x000000b4c5c57221 */ /* 0x000fe60000010000 */
        /* <DEDUP_REMOVED lines=19> */
[----:B------:R-:W-:Y:S04]  /*11ad0*/  FADD.FTZ R166, R166, R191 ;  /* 0x000000bfa6a67221 */ /* 0x000fe80000010000 */
[----:B------:R1:W-:Y:S01]  /*11ae0*/  STL [R1+0xc], R0 ;  /* 0x00000c0001007387 */ /* 0x0003e20000100800 */
[----:B------:R-:W-:Y:S05]  /*11af0*/  FADD.FTZ R2, R165, R166 ;  /* 0x000000a6a5027221 */ /* 0x000fea0000010000 */
[----:B------:R4:W-:Y:S01]  /*11b00*/  STL [R1+0x8], R2 ;  /* 0x0000080201007387 */ /* 0x0009e20000100800 */
[----:B-1----:R-:W-:Y:S01]  /*11b10*/  MOV R0, R3 ;  /* 0x0000000300007202 */ /* 0x002fe20000000f00 */
[----:B------:R-:W-:Y:S06]  /*11b20*/  @P4 BRA `(.L_x_1106) ;  /* 0xffffffc8004c4947 */ /* 0x000fec000383ffff */
.L_x_1105:
[----:B------:R-:W2:Y:S04]  /*11b30*/  LDL.LU R13, [R1+0xc] ;  /* 0x00000c00010d7983 */ /* 0x000ea80000300800 */
[----:B------:R-:W3:Y:S01]  /*11b40*/  LDL.LU R12, [R1+0x8] ;  /* 0x00000800010c7983 */ /* 0x000ee20000300800 */
[----:B------:R-:W1:Y:S01]  /*11b50*/  S2UR UR4, SR_CgaCtaId ;  /* 0x00000000000479c3 */ /* 0x000e620000008800 */
[----:B------:R-:W-:Y:S01]  /*11b60*/  UISETP.NE.AND UP0, UPT, UR16, -0x1, UPT ;  /* 0xffffffff1000788c */ /* 0x000fe2000bf05270 */
[----:B------:R-:W5:Y:S05]  /*11b70*/  S2R R5, SR_TID.X ;  /* 0x0000000000057919 */ /* 0x000f6a0000002100 */
[----:B------:R-:W-:-:S05]  /*11b80*/  PLOP3.LUT P0, PT, PT, PT, UP0, 0x80, 0x0 ;  /* 0x000000000000781c */ /* 0x000fca0003f0f008 */
[----:B------:R-:W-:Y:S02]  /*11b90*/  @UP0 ULDC.64 UR6, c[0x0][0x298] ;  /* 0x0000a60000060ab9 */ /* 0x000fe40000000a00 */
[----:B------:R-:W-:-:S03]  /*11ba0*/  @UP0 UIMAD.WIDE.U32 UR10, UR16, UR6, URZ ;  /* 0x00000006100a02a5 */ /* 0x000fc6000f8e003f */
[----:B------:R-:W-:Y:S01]  /*11bb0*/  UMOV UR6, 0x400 ;  /* 0x0000040000067882 */ /* 0x000fe20000000000 */
[----:B------:R-:W-:Y:S02]  /*11bc0*/  @UP0 UIMAD UR8, UR16, UR7, UR11 ;  /* 0x00000007100802a4 */ /* 0x000fe4000f8e020b */
[----:B-1----:R-:W-:-:S03]  /*11bd0*/  ULEA UR4, UR4, UR6, 0x18 ;  /* 0x0000000604047291 */ /* 0x002fc6000f8ec03f */
[----:B------:R-:W-:Y:S01]  /*11be0*/  @UP0 UMOV UR6, UR10 ;  /* 0x0000000a00060c82 */ /* 0x000fe20008000000 */
[----:B-----5:R-:W-:-:S04]  /*11bf0*/  SHF.R.S32.HI R4, RZ, 0x1f, R5 ;  /* 0x0000001fff047819 */ /* 0x020fc80000011405 */
[CC--:B------:R-:W-:Y:S02]  /*11c00*/  LEA.HI R10, R4.reuse, R5.reuse, RZ, 0x2 ;  /* 0x00000005040a7211 */ /* 0x0c0fe400078f10ff */
[----:B----4-:R-:W-:Y:S02]  /*11c10*/  LEA.HI R2, R4, R5, RZ, 0x5 ;  /* 0x0000000504027211 */ /* 0x010fe400078f28ff */
[--C-:B------:R-:W-:Y:S02]  /*11c20*/  SHF.R.S32.HI R9, RZ, 0x2, R10.reuse ;  /* 0x00000002ff097819 */ /* 0x100fe4000001140a */
[----:B------:R-:W-:Y:S02]  /*11c30*/  SHF.R.S32.HI R6, RZ, 0x1f, R10 ;  /* 0x0000001fff067819 */ /* 0x000fe4000001140a */
[----:B------:R-:W-:Y:S02]  /*11c40*/  LOP3.LUT R10, R10, 0x3ffffffc, RZ, 0xc0, !PT ;  /* 0x3ffffffc0a0a7812 */ /* 0x000fe400078ec0ff */
[----:B------:R-:W-:-:S02]  /*11c50*/  LEA.HI R6, R6, R9, RZ, 0x3 ;  /* 0x0000000906067211 */ /* 0x000fc400078f18ff */
[----:B------:R-:W-:Y:S01]  /*11c60*/  SHF.R.S32.HI R0, RZ, 0x5, R2 ;  /* 0x00000005ff007819 */ /* 0x000fe20000011402 */
[----:B------:R-:W-:Y:S01]  /*11c70*/  IMAD.IADD R11, R5, 0x1, -R10 ;  /* 0x00000001050b7824 */ /* 0x000fe200078e0a0a */
[----:B------:R-:W-:Y:S01]  /*11c80*/  LOP3.LUT R6, R6, 0xfffffff8, RZ, 0xc0, !PT ;  /* 0xfffffff806067812 */ /* 0x000fe200078ec0ff */
[----:B------:R-:W-:Y:S02]  /*11c90*/  IMAD.MOV.U32 R10, RZ, RZ, 0x20 ;  /* 0x00000020ff0a7424 */ /* 0x000fe400078e00ff */
[----:B------:R-:W-:Y:S02]  /*11ca0*/  IMAD R11, R0, 0x200, R11 ;  /* 0x00000200000b7824 */ /* 0x000fe400078e020b */
[----:B------:R-:W-:Y:S02]  /*11cb0*/  IMAD.IADD R6, R9, 0x1, -R6 ;  /* 0x0000000109067824 */ /* 0x000fe400078e0a06 */
[----:B------:R-:W-:Y:S02]  /*11cc0*/  IMAD.MOV.U32 R9, RZ, RZ, 0x40 ;  /* 0x00000040ff097424 */ /* 0x000fe400078e00ff */
        /* <DEDUP_REMOVED lines=8> */
[----:B--2---:R-:W1:Y:S04]  /*11d50*/  SHFL.BFLY PT, R7, R13, 0x2, 0x1f ;  /* 0x0c401f000d077f89 */ /* 0x004e6800000e0000 */
[----:B---3--:R-:W2:Y:S01]  /*11d60*/  SHFL.BFLY PT, R16, R12, 0x2, 0x1f ;  /* 0x0c401f000c107f89 */ /* 0x008ea200000e0000 */
        /* <DEDUP_REMOVED lines=13> */
.L_x_1109:
        /* <DEDUP_REMOVED lines=15> */
.L_x_1110:
[----:B------:R-:W4:Y:S01]  /*11f30*/  S2UR UR7, SR_CTAID.X ;  /* 0x00000000000779c3 */ /* 0x000f220000002500 */
[----:B------:R-:W-:Y:S01]  /*11f40*/  LOP3.LUT R6, R6, 0x1, RZ, 0xc0, !PT ;  /* 0x0000000106067812 */ /* 0x000fe200078ec0ff */
[----:B-12---:R-:W-:Y:S01]  /*11f50*/  FADD.FTZ R7, R7, R8 ;  /* 0x0000000807077221 */ /* 0x006fe20000010000 */
[----:B------:R-:W-:Y:S01]  /*11f60*/  ISETP.NE.AND P3, PT, RZ, UR9, PT ;  /* 0x00000009ff007c0c */ /* 0x000fe2000bf65270 */
[----:B------:R-:W1:Y:S01]  /*11f70*/  S2R R24, SR_CTAID.Z ;  /* 0x0000000000187919 */ /* 0x000e620000002700 */
[----:B------:R-:W-:Y:S01]  /*11f80*/  ISETP.NE.U32.AND P1, PT, R6, 0x1, PT ;  /* 0x000000010600780c */ /* 0x000fe20003f25070 */
[----:B---3--:R-:W-:Y:S01]  /*11f90*/  FADD.FTZ R6, R16, R13 ;  /* 0x0000000d10067221 */ /* 0x008fe20000010000 */
[----:B------:R-:W-:Y:S01]  /*11fa0*/  LEA.HI R4, R4, R5, RZ, 0x3 ;  /* 0x0000000504047211 */ /* 0x000fe200078f18ff */
[----:B------:R-:W-:Y:S01]  /*11fb0*/  BSSY B0, `(.L_x_1111) ;  /* 0x000015e000007945 */ /* 0x000fe20003800000 */
[----:B------:R-:W-:Y:S02]  /*11fc0*/  FSETP.NE.FTZ.AND P5, PT, R7, RZ, PT ;  /* 0x000000ff0700720b */ /* 0x000fe40003fb5000 */
[----:B------:R-:W-:-:S02]  /*11fd0*/  FSETP.NE.FTZ.AND P4, PT, R6, RZ, PT ;  /* 0x000000ff0600720b */ /* 0x000fc40003f95000 */
[----:B------:R-:W-:Y:S02]  /*11fe0*/  LOP3.LUT R16, R2, 0xffffffe0, RZ, 0xc0, !PT ;  /* 0xffffffe002107812 */ /* 0x000fe400078ec0ff */
[----:B------:R-:W-:Y:S01]  /*11ff0*/  SHF.R.S32.HI R2, RZ, 0x3, R4 ;  /* 0x00000003ff027819 */ /* 0x000fe20000011404 */
[----:B------:R-:W2:Y:S01]  /*12000*/  @!P3 LDC R8, c[0x0][0x2c4] ;  /* 0x0000b100ff08bb82 */ /* 0x000ea20000000800 */
[----:B------:R-:W-:Y:S02]  /*12010*/  PLOP3.LUT P0, PT, PT, PT, PT, 0x8, 0x0 ;  /* 0x000000000000781c */ /* 0x000fe40003f0e170 */
[----:B------:R-:W-:Y:S02]  /*12020*/  @!P3 PLOP3.LUT P0, PT, P2, PT, PT, 0x80, 0x0 ;  /* 0x000000000000b81c */ /* 0x000fe4000170f070 */
[----:B------:R-:W-:Y:S02]  /*12030*/  MOV R12, 0x3f800000 ;  /* 0x3f800000000c7802 */ /* 0x000fe40000000f00 */
[C---:B------:R-:W-:Y:S01]  /*12040*/  IADD3 R13, R11.reuse, -0x10, RZ ;  /* 0xfffffff00b0d7810 */ /* 0x040fe20007ffe0ff */
[----:B----4-:R-:W-:Y:S01]  /*12050*/  UIMAD UR4, UR7, -0x80, UR18 ;  /* 0xffffff80070478a4 */ /* 0x010fe2000f8e0212 */
[C---:B------:R-:W-:Y:S01]  /*12060*/  @P1 IADD3 R13, R11.reuse, 0x10, RZ ;  /* 0x000000100b0d1810 */ /* 0x040fe20007ffe0ff */
[----:B------:R-:W3:Y:S01]  /*12070*/  @!P3 LDC R29, c[0x0][0x270] ;  /* 0x00009c00ff1dbb82 */ /* 0x000ee20000000800 */
[----:B------:R-:W4:Y:S01]  /*12080*/  @P5 MUFU.RCP R12, R7 ;  /* 0x00000007000c5308 */ /* 0x000f220000001000 */
[----:B------:R-:W-:-:S02]  /*12090*/  IADD3 R17, R11, R10, RZ ;  /* 0x0000000a0b117210 */ /* 0x000fc40007ffe0ff */
[----:B------:R-:W-:Y:S02]  /*120a0*/  ISETP.GE.AND P2, PT, R2, UR4, PT ;  /* 0x0000000402007c0c */ /* 0x000fe4000bf46270 */
[----:B------:R-:W-:Y:S02]  /*120b0*/  MOV R2, 0x3f800000 ;  /* 0x3f80000000027802 */ /* 0x000fe40000000f00 */
[----:B------:R-:W-:Y:S01]  /*120c0*/  IADD3 R19, R10, R13, RZ ;  /* 0x0000000d0a137210 */ /* 0x000fe20007ffe0ff */
[----:B------:R-:W5:Y:S01]  /*120d0*/  @P3 LDC.64 R26, c[0x0][0x2c0] ;  /* 0x0000b000ff1a3b82 */ /* 0x000f620000000a00 */
[----:B------:R-:W-:Y:S01]  /*120e0*/  IADD3 R21, R11, R9, RZ ;  /* 0x000000090b157210 */ /* 0x000fe20007ffe0ff */
[----:B------:R-:W1:Y:S01]  /*120f0*/  S2R R10, SR_CTAID.Y ;  /* 0x00000000000a7919 */ /* 0x000e620000002600 */
[----:B------:R-:W2:Y:S01]  /*12100*/  @P4 MUFU.RCP R2, R6 ;  /* 0x0000000600024308 */ /* 0x000ea20000001000 */
[----:B------:R-:W-:Y:S02]  /*12110*/  IADD3 R23, R9, R13, RZ ;  /* 0x0000000d09177210 */ /* 0x000fe40007ffe0ff */
[----:B------:R-:W-:-:S02]  /*12120*/  IADD3 R25, R17, R9, RZ ;  /* 0x0000000911197210 */ /* 0x000fc40007ffe0ff */
[----:B------:R-:W-:Y:S01]  /*12130*/  IADD3 R9, R19, R9, RZ ;  /* 0x0000000913097210 */ /* 0x000fe20007ffe0ff */
[C---:B----4-:R-:W-:Y:S01]  /*12140*/  FMUL.FTZ R160, R12.reuse, R160 ;  /* 0x000000a00ca07220 */ /* 0x050fe20000410000 */
        /* <DEDUP_REMOVED lines=220> */
[----:B------:R-:W-:Y:S01]  /*12f10*/  FMUL.FTZ R2, R2, R130 ;  /* 0x0000008202027220 */ /* 0x000fe20000410000 */
[----:B------:R-:W-:Y:S01]  /*12f20*/  F2FP.BF16.F32.PACK_AB R108, R109, R108 ;  /* 0x0000006c6d6c723e */ /* 0x000fe200000010ff */
[----:B------:R-:W2:Y:S01]  /*12f30*/  @P0 LDC R8, c[0x0][0x2e4] ;  /* 0x0000b900ff080b82 */ /* 0x000ea20000000800 */
[----:B------:R-:W-:Y:S01]  /*12f40*/  F2FP.BF16.F32.PACK_AB R110, R111, R110 ;  /* 0x0000006e6f6e723e */ /* 0x000fe200000010ff */
[----:B------:R-:W-:Y:S01]  /*12f50*/  STS [R23+0x8000], R88 ;  /* 0x0080005817007388 */ /* 0x000fe20000000800 */
[----:B------:R-:W-:Y:S01]  /*12f60*/  F2FP.BF16.F32.PACK_AB R112, R113, R112 ;  /* 0x000000707170723e */ /* 0x000fe200000010ff */
[----:B------:R-:W4:Y:S01]  /*12f70*/  @P5 MUFU.LG2 R7, R7 ;  /* 0x0000000700075308 */ /* 0x000f220000000c00 */
[----:B------:R-:W-:Y:S01]  /*12f80*/  F2FP.BF16.F32.PACK_AB R114, R115, R114 ;  /* 0x000000727372723e */ /* 0x000fe200000010ff */
[----:B------:R-:W-:Y:S01]  /*12f90*/  STS [R23+0x8400], R90 ;  /* 0x0084005a17007388 */ /* 0x000fe20000000800 */
[----:B------:R-:W-:Y:S01]  /*12fa0*/  F2FP.BF16.F32.PACK_AB R116, R117, R116 ;  /* 0x000000747574723e */ /* 0x000fe200000010ff */
[----:B------:R-:W1:Y:S01]  /*12fb0*/  @P3 LDC R12, c[0x0][0x2c0] ;  /* 0x0000b000ff0c3b82 */ /* 0x000e620000000800 */
[----:B------:R-:W-:Y:S01]  /*12fc0*/  F2FP.BF16.F32.PACK_AB R118, R119, R118 ;  /* 0x000000767776723e */ /* 0x000fe200000010ff */
[----:B------:R-:W-:Y:S01]  /*12fd0*/  STS [R25+0x8000], R92 ;  /* 0x0080005c19007388 */ /* 0x000fe20000000800 */
[----:B------:R-:W-:Y:S01]  /*12fe0*/  IADD3 R5, -R16, R5, RZ ;  /* 0x0000000510057210 */ /* 0x000fe20007ffe1ff */
[----:B------:R-:W1:Y:S01]  /*12ff0*/  @P4 MUFU.LG2 R6, R6 ;  /* 0x0000000600064308 */ /* 0x000e620000000c00 */
[----:B------:R-:W-:Y:S01]  /*13000*/  F2FP.BF16.F32.PACK_AB R120, R121, R120 ;  /* 0x000000787978723e */ /* 0x000fe200000010ff */
[----:B------:R-:W-:Y:S01]  /*13010*/  STS [R25+0x8400], R94 ;  /* 0x0084005e19007388 */ /* 0x000fe20000000800 */
[----:B------:R-:W-:Y:S01]  /*13020*/  F2FP.BF16.F32.PACK_AB R122, R123, R122 ;  /* 0x0000007a7b7a723e */ /* 0x000fe200000010ff */
[----:B-----5:R-:W-:Y:S01]  /*13030*/  @P3 IMAD R27, R27, R26, RZ ;  /* 0x0000001a1b1b3224 */ /* 0x020fe200078e02ff */
[----:B------:R-:W-:Y:S01]  /*13040*/  LEA.HI.SX32 R16, R4, 0x20, 0x1d ;  /* 0x0000002004107811 */ /* 0x000fe200078feaff */
[----:B------:R-:W-:Y:S01]  /*13050*/  STS [R9+0x8000], R96 ;  /* 0x0080006009007388 */ /* 0x000fe20000000800 */
[----:B------:R-:W-:-:S02]  /*13060*/  F2FP.BF16.F32.PACK_AB R124, R125, R124 ;  /* 0x0000007c7d7c723e */ /* 0x000fc400000010ff */
[----:B------:R-:W-:Y:S01]  /*13070*/  F2FP.BF16.F32.PACK_AB R126, R127, R126 ;  /* 0x0000007e7f7e723e */ /* 0x000fe200000010ff */
[----:B------:R-:W-:Y:S01]  /*13080*/  STS [R9+0x8400], R98 ;  /* 0x0084006209007388 */ /* 0x000fe20000000800 */
[----:B------:R-:W-:Y:S01]  /*13090*/  LEA.HI.SX32 R4, R4, 0x40, 0x1d ;  /* 0x0000004004047811 */ /* 0x000fe200078feaff */
[----:B----4-:R-:W-:Y:S01]  /*130a0*/  @P5 FMUL.FTZ R7, R7, 0.69314718246459960938 ;  /* 0x3f31721807075820 */ /* 0x010fe20000410000 */
[----:B------:R-:W-:Y:S01]  /*130b0*/  F2FP.BF16.F32.PACK_AB R128, R129, R128 ;  /* 0x000000808180723e */ /* 0x000fe200000010ff */
[----:B------:R-:W-:Y:S01]  /*130c0*/  STS [R11+0xc000], R100 ;  /* 0x00c000640b007388 */ /* 0x000fe20000000800 */
[----:B------:R-:W-:Y:S02]  /*130d0*/  F2FP.BF16.F32.PACK_AB R2, R131, R2 ;  /* 0x000000028302723e */ /* 0x000fe400000010ff */
[----:B------:R-:W-:Y:S01]  /*130e0*/  ISETP.GE.AND P0, PT, R4, UR4, PT ;  /* 0x0000000404007c0c */ /* 0x000fe2000bf06270 */
[----:B------:R4:W-:Y:S01]  /*130f0*/  STS [R11+0xc400], R102 ;  /* 0x00c400660b007388 */ /* 0x0009e20000000800 */
[----:B------:R-:W-:-:S02]  /*13100*/  ISETP.GE.AND P1, PT, R16, UR4, PT ;  /* 0x0000000410007c0c */ /* 0x000fc4000bf26270 */
[----:B------:R-:W-:Y:S01]  /*13110*/  @!P3 MOV R12, 0x1 ;  /* 0x00000001000cb802 */ /* 0x000fe20000000f00 */
[----:B------:R-:W-:Y:S01]  /*13120*/  STS [R13+0xc000], R104 ;  /* 0x00c000680d007388 */ /* 0x000fe20000000800 */
[----:B--2---:R-:W-:-:S03]  /*13130*/  @!P3 MOV R27, R8 ;  /* 0x00000008001bb202 */ /* 0x004fc60000000f00 */
[----:B------:R-:W-:Y:S04]  /*13140*/  STS [R13+0xc400], R106 ;  /* 0x00c4006a0d007388 */ /* 0x000fe80000000800 */
[----:B------:R-:W-:Y:S04]  /*13150*/  STS [R17+0xc000], R108 ;  /* 0x00c0006c11007388 */ /* 0x000fe80000000800 */
[----:B------:R-:W-:Y:S04]  /*13160*/  STS [R17+0xc400], R110 ;  /* 0x00c4006e11007388 */ /* 0x000fe80000000800 */
[----:B------:R-:W-:Y:S04]  /*13170*/  STS [R19+0xc000], R112 ;  /* 0x00c0007013007388 */ /* 0x000fe80000000800 */
[----:B------:R-:W-:Y:S01]  /*13180*/  STS [R19+0xc400], R114 ;  /* 0x00c4007213007388 */ /* 0x000fe20000000800 */
[----:B----4-:R-:W-:Y:S01]  /*13190*/  @P3 MOV R11, 0x1 ;  /* 0x00000001000b3802 */ /* 0x010fe20000000f00 */
[----:B---3--:R-:W-:Y:S01]  /*131a0*/  @!P3 IMAD R11, R8, R29, RZ ;  /* 0x0000001d080bb224 */ /* 0x008fe200078e02ff */
[----:B------:R-:W-:Y:S01]  /*131b0*/  MOV R8, 0x7f800000 ;  /* 0x7f80000000087802 */ /* 0x000fe20000000f00 */
[----:B------:R-:W-:Y:S02]  /*131c0*/  STS [R21+0xc000], R116 ;  /* 0x00c0007415007388 */ /* 0x000fe40000000800 */
[----:B-1----:R-:W-:Y:S01]  /*131d0*/  IMAD R10, R10, R11, RZ ;  /* 0x0000000b0a0a7224 */ /* 0x002fe200078e02ff */
[----:B------:R-:W-:Y:S01]  /*131e0*/  SHF.R.S32.HI R11, RZ, 0x1f, R0 ;  /* 0x0000001fff0b7819 */ /* 0x000fe20000011400 */
[----:B------:R1:W-:Y:S03]  /*131f0*/  STS [R21+0xc400], R118 ;  /* 0x00c4007615007388 */ /* 0x0003e60000000800 */
[----:B------:R-:W-:Y:S01]  /*13200*/  LEA.HI R11, R11, R0, RZ, 0x3 ;  /* 0x000000000b0b7211 */ /* 0x000fe200078f18ff */
[----:B------:R-:W-:Y:S01]  /*13210*/  STS [R23+0xc000], R120 ;  /* 0x00c0007817007388 */ /* 0x000fe20000000800 */
[----:B------:R-:W-:-:S02]  /*13220*/  SEL R10, R10, RZ, !P6 ;  /* 0x000000ff0a0a7207 */ /* 0x000fc40007000000 */
[----:B------:R-:W-:Y:S01]  /*13230*/  LOP3.LUT R11, R11, 0xffffff8, RZ, 0xc0, !PT ;  /* 0x0ffffff80b0b7812 */ /* 0x000fe200078ec0ff */
[----:B------:R-:W-:Y:S01]  /*13240*/  STS [R23+0xc400], R122 ;  /* 0x00c4007a17007388 */ /* 0x000fe20000000800 */
[----:B------:R-:W-:Y:S01]  /*13250*/  LOP3.LUT P6, RZ, R5, 0x3, RZ, 0xc0, !PT ;  /* 0x0000000305ff7812 */ /* 0x000fe200078cc0ff */
[----:B------:R-:W-:Y:S01]  /*13260*/  IMAD R27, R24, R27, R10 ;  /* 0x0000001b181b7224 */ /* 0x000fe200078e020a */
[----:B------:R-:W-:Y:S01]  /*13270*/  IADD3 R11, R0, -R11, RZ ;  /* 0x8000000b000b7210 */ /* 0x000fe20007ffe0ff */
[----:B------:R-:W-:Y:S01]  /*13280*/  STS [R25+0xc000], R124 ;  /* 0x00c0007c19007388 */ /* 0x000fe20000000800 */
[----:B------:R-:W-:Y:S02]  /*13290*/  IMAD R0, R12, UR7, RZ ;  /* 0x000000070c007c24 */ /* 0x000fe4000f8e02ff */
[----:B------:R-:W-:Y:S01]  /*132a0*/  @P4 FMUL.FTZ R10, R6, 0.69314718246459960938 ;  /* 0x3f317218060a4820 */ /* 0x000fe20000410000 */
[----:B------:R-:W-:Y:S02]  /*132b0*/  STS [R25+0xc400], R126 ;  /* 0x00c4007e19007388 */ /* 0x000fe40000000800 */
[----:B------:R-:W-:-:S02]  /*132c0*/  SHF.L.U32 R0, R0, 0x7, RZ ;  /* 0x0000000700007819 */ /* 0x000fc400000006ff */
[----:B------:R-:W-:Y:S04]  /*132d0*/  STS [R9+0xc000], R128 ;  /* 0x00c0008009007388 */ /* 0x000fe80000000800 */
[----:B------:R2:W-:Y:S01]  /*132e0*/  STS [R9+0xc400], R2 ;  /* 0x00c4000209007388 */ /* 0x0005e20000000800 */
[----:B-1----:R-:W1:Y:S01]  /*132f0*/  @P5 LDC R21, c[0x0][0x2e8] ;  /* 0x0000ba00ff155b82 */ /* 0x002e620000000800 */
[----:B------:R-:W3:Y:S07]  /*13300*/  S2R R4, SR_TID.X ;  /* 0x0000000000047919 */ /* 0x000eee0000002100 */
[----:B------:R-:W-:Y:S08]  /*13310*/  BAR.SYNC.DEFER_BLOCKING 0x0 ;  /* 0x0000000000007b1d */ /* 0x000ff00000010000 */
[----:B--2---:R-:W2:Y:S01]  /*13320*/  @P4 LDC R2, c[0x0][0x2e8] ;  /* 0x0000ba00ff024b82 */ /* 0x004ea20000000800 */
[----:B-1----:R-:W-:Y:S01]  /*13330*/  @P5 FFMA.FTZ R8, R164, R21, R7 ;  /* 0x00000015a4085223 */ /* 0x002fe20000010007 */
[----:B------:R-:W-:-:S02]  /*13340*/  SHF.R.S32.HI R9, RZ, 0x1f, R0 ;  /* 0x0000001fff097819 */ /* 0x000fc40000011400 */
[--C-:B------:R-:W-:Y:S02]  /*13350*/  IADD3 R0, P5, P3, R0, R14, R27.reuse ;  /* 0x0000000e00007210 */ /* 0x100fe40007bbe01b */
[----:B------:R-:W-:Y:S01]  /*13360*/  SHF.R.S32.HI R14, RZ, 0x1f, R27 ;  /* 0x0000001fff0e7819 */ /* 0x000fe2000001141b */
[----:B------:R1:W4:Y:S01]  /*13370*/  LDS.128 R16, [R235+0x3000] ;  /* 0x00300000eb107984 */ /* 0x0003220000000c00 */
[----:B------:R-:W-:Y:S02]  /*13380*/  MOV R7, 0x7f800000 ;  /* 0x7f80000000077802 */ /* 0x000fe40000000f00 */
[----:B------:R-:W-:Y:S02]  /*13390*/  IADD3.X R14, R9, R15, R14, P5, P3 ;  /* 0x0000000f090e7210 */ /* 0x000fe40002fe640e */
[----:B---3--:R-:W-:-:S04]  /*133a0*/  SHF.R.S32.HI R13, RZ, 0x1f, R4 ;  /* 0x0000001fff0d7819 */ /* 0x008fc80000011404 */
[CC--:B------:R-:W-:Y:S02]  /*133b0*/  LEA.HI R20, R13.reuse, R4.reuse, RZ, 0x5 ;  /* 0x000000040d147211 */ /* 0x0c0fe400078f28ff */
[-C--:B------:R-:W-:Y:S02]  /*133c0*/  LEA.HI R13, R13, R4.reuse, RZ, 0x3 ;  /* 0x000000040d0d7211 */ /* 0x080fe400078f18ff */
[----:B------:R-:W-:Y:S02]  /*133d0*/  LOP3.LUT R23, R20, 0xffffffe0, RZ, 0xc0, !PT ;  /* 0xffffffe014177812 */ /* 0x000fe400078ec0ff */
[----:B------:R-:W-:Y:S02]  /*133e0*/  LOP3.LUT R5, R13, 0xfffffff8, RZ, 0xc0, !PT ;  /* 0xfffffff80d057812 */ /* 0x000fe400078ec0ff */
[----:B------:R-:W-:Y:S01]  /*133f0*/  IADD3 R23, -R23, R4, RZ ;  /* 0x0000000417177210 */ /* 0x000fe20007ffe1ff */
[----:B--2---:R-:W-:Y:S01]  /*13400*/  @P4 FFMA.FTZ R7, R3, R2, R10 ;  /* 0x0000000203074223 */ /* 0x004fe2000001000a */
[----:B------:R-:W-:-:S02]  /*13410*/  IADD3 R6, -R5, R4, RZ ;  /* 0x0000000405067210 */ /* 0x000fc40007ffe1ff */
[----:B------:R-:W-:-:S04]  /*13420*/  SHF.R.S32.HI R20, RZ, 0x1f, R23 ;  /* 0x0000001fff147819 */ /* 0x000fc80000011417 */
[----:B------:R-:W-:-:S04]  /*13430*/  LEA.HI R20, R20, R23, RZ, 0x2 ;  /* 0x0000001714147211 */ /* 0x000fc800078f10ff */
[----:B------:R-:W-:-:S04]  /*13440*/  SHF.R.S32.HI R20, RZ, 0x2, R20 ;  /* 0x00000002ff147819 */ /* 0x000fc80000011414 */
[----:B------:R-:W-:Y:S01]  /*13450*/  LEA R11, R11, R20, 0x4 ;  /* 0x000000140b0b7211 */ /* 0x000fe200078e20ff */
        /* <DEDUP_REMOVED lines=19> */
.L_x_1112:
[----:B------:R-:W-:Y:S05]  /*13590*/  BSYNC B0 ;  /* 0x0000000000007941 */ /* 0x000fea0003800000 */
.L_x_1111:
        /* <DEDUP_REMOVED lines=11> */
[--C-:B------:R-:W-:Y:S01]  /*13650*/  SHF.R.S32.HI R9, RZ, 0x1f, R8.reuse ;  /* 0x0000001fff097819 */ /* 0x100fe20000011408 */
[----:B------:R1:W3:Y:S01]  /*13660*/  LDS.128 R12, [R235+0x4000] ;  /* 0x00400000eb0c7984 */ /* 0x0002e20000000c00 */
[----:B------:R-:W-:Y:S01]  /*13670*/  IADD3.X R7, R4, UR8, RZ, P3, !PT ;  /* 0x0000000804077c10 */ /* 0x000fe20009ffe4ff */
[----:B------:R-:W-:Y:S01]  /*13680*/  IMAD R27, R24, UR7, R5 ;  /* 0x00000007181b7c24 */ /* 0x000fe2000f8e0205 */
        /* <DEDUP_REMOVED lines=25> */
.L_x_1114:
[----:B------:R-:W-:Y:S05]  /*13820*/  BSYNC B0 ;  /* 0x0000000000007941 */ /* 0x000fea0003800000 */
.L_x_1113:
        /* <DEDUP_REMOVED lines=27> */
.L_x_1116:
[----:B------:R-:W-:Y:S05]  /*139e0*/  BSYNC B0 ;  /* 0x0000000000007941 */ /* 0x000fea0003800000 */
.L_x_1115:
        /* <DEDUP_REMOVED lines=27> */
.L_x_1118:
[----:B------:R-:W-:Y:S05]  /*13ba0*/  BSYNC B0 ;  /* 0x0000000000007941 */ /* 0x000fea0003800000 */
.L_x_1117:
        /* <DEDUP_REMOVED lines=27> */
.L_x_1075:
        /* <DEDUP_REMOVED lines=89> */
.L_x_1120:
[----:B------:R-:W-:Y:S05]  /*142f0*/  BSYNC B0 ;  /* 0x0000000000007941 */ /* 0x000fea0003800000 */
.L_x_1119:
        /* <DEDUP_REMOVED lines=25> */
.L_x_1122:
[----:B------:R-:W-:Y:S05]  /*14490*/  BSYNC B0 ;  /* 0x0000000000007941 */ /* 0x000fea0003800000 */
.L_x_1121:
        /* <DEDUP_REMOVED lines=24> */
.L_x_1124:
[----:B------:R-:W-:Y:S05]  /*14620*/  BSYNC B0 ;  /* 0x0000000000007941 */ /* 0x000fea0003800000 */
.L_x_1123:
        /* <DEDUP_REMOVED lines=27> */
.L_x_1126:
[----:B------:R-:W-:Y:S05]  /*147e0*/  BSYNC B0 ;  /* 0x0000000000007941 */ /* 0x000fea0003800000 */
.L_x_1125:
        /* <DEDUP_REMOVED lines=10> */
.L_x_1128:
[----:B------:R-:W-:Y:S05]  /*14890*/  BSYNC B0 ;  /* 0x0000000000007941 */ /* 0x000fea0003800000 */
.L_x_1127:
        /* <DEDUP_REMOVED lines=10> */
.L_x_1130:
[----:B------:R-:W-:Y:S05]  /*14940*/  BSYNC B0 ;  /* 0x0000000000007941 */ /* 0x000fea0003800000 */
.L_x_1129:
        /* <DEDUP_REMOVED lines=10> */
.L_x_1132:
[----:B------:R-:W-:Y:S05]  /*149f0*/  BSYNC B0 ;  /* 0x0000000000007941 */ /* 0x000fea0003800000 */
.L_x_1131:
        /* <DEDUP_REMOVED lines=10> */
.L_x_1133:
        /* <DEDUP_REMOVED lines=14> */
.L_x_1276:


//--------------------- .text._ZN5flash16flash_fwd_kernelI23Flash_fwd_kernel_traitsILi256ELi128ELi64ELi8ELb0ELb0EN7cutlass10bfloat16_tE19Flash_kernel_traitsILi256ELi128ELi64ELi8ES3_EELb1ELb1ELb0ELb1ELb0ELb0ELb0ELb1EEEvNS_16Flash_fwd_paramsE --------------------------
	.section	.text._ZN5flash16flash_fwd_kernelI23Flash_fwd_kernel_traitsILi256ELi128ELi64ELi8ELb0ELb0EN7cutlass10bfloat16_tE19Flash_kernel_traitsILi256ELi128ELi64ELi8ES3_EELb1ELb1ELb0ELb1ELb0ELb0ELb0ELb1EEEvNS_16Flash_fwd_paramsE,"ax",@progbits
	.align	128
        .global         _ZN5flash16flash_fwd_kernelI23Flash_fwd_kernel_traitsILi256ELi128ELi64ELi8ELb0ELb0EN7cutlass10bfloat16_tE19Flash_kernel_traitsILi256ELi128ELi64ELi8ES3_EELb1ELb1ELb0ELb1ELb0ELb0ELb0ELb1EEEvNS_16Flash_fwd_paramsE
        .type           _ZN5flash16flash_fwd_kernelI23Flash_fwd_kernel_traitsILi256ELi128ELi64ELi8ELb0ELb0EN7cutlass10bfloat16_tE19Flash_kernel_traitsILi256ELi128ELi64ELi8ES3_EELb1ELb1ELb0ELb1ELb0ELb0ELb0ELb1EEEvNS_16Flash_fwd_paramsE,@function
        .size           _ZN5flash16flash_fwd_kernelI23Flash_fwd_kernel_traitsILi256ELi128ELi64ELi8ELb0ELb0EN7cutlass10bfloat16_tE19Flash_kernel_traitsILi256ELi128ELi64ELi8ES3_EELb1ELb1ELb0ELb1ELb0ELb0ELb0ELb1EEEvNS_16Flash_fwd_paramsE,(.L_x_1277 - _ZN5flash16flash_fwd_kernelI23Flash_fwd_kernel_traitsILi256ELi128ELi64ELi8ELb0ELb0EN7cutlass10bfloat16_tE19Flash_kernel_traitsILi256ELi128ELi64ELi8ES3_EELb1ELb1ELb0ELb1ELb0ELb0ELb0ELb1EEEvNS_16Flash_fwd_paramsE)
        .other          _ZN5flash16flash_fwd_kernelI23Flash_fwd_kernel_traitsILi256ELi128ELi64ELi8ELb0ELb0EN7cutlass10bfloat16_tE19Flash_kernel_traitsILi256ELi128ELi64ELi8ES3_EELb1ELb1ELb0ELb1ELb0ELb0ELb0ELb1EEEvNS_16Flash_fwd_paramsE,@"STO_CUDA_ENTRY STV_DEFAULT"
_ZN5flash16flash_fwd_kernelI23Flash_fwd_kernel_traitsILi256ELi128ELi64ELi8ELb0ELb0EN7cutlass10bfloat16_tE19Flash_kernel_traitsILi256ELi128ELi64ELi8ES3_EELb1ELb1ELb0ELb1ELb0ELb0ELb0ELb1EEEvNS_16Flash_fwd_paramsE:
.text._ZN5flash16flash_fwd_kernelI23Flash_fwd_kernel_traitsILi256ELi128ELi64ELi8ELb0ELb0EN7cutlass10bfloat16_tE19Flash_kernel_traitsILi256ELi128ELi64ELi8ES3_EELb1ELb1ELb0ELb1ELb0ELb0ELb0ELb1EEEvNS_16Flash_fwd_paramsE:
        /* <DEDUP_REMOVED lines=13> */
[----:B------:R-:W4:Y:S01]  /*00d0*/  @P2 LDG.E.64 R8, desc[UR28][R8.64] ;  /* 0x0000001c08082981 */ /* 0x000f22000c1e1b00 */
[----:B------:R-:W-:Y:S08]  /*00e0*/  S2UR UR15, SR_CTAID.X ;  /* 0x00000000000f79c3 */ /* 0x000ff00000002500 */
[----:B------:R-:W1:Y:S01]  /*00f0*/  S2UR UR27, SR_CTAID.Y ;  /* 0x00000000001b79c3 */ /* 0x000e620000002600 */
[----:B--2---:R-:W2:Y:S07]  /*0100*/  @P2 LDG.E.64 R6, desc[UR28][R2.64] ;  /* 0x0000001c02062981 */ /* 0x004eae000c1e1b00 */
[----:B------:R-:W5:Y:S01]  /*0110*/  S2UR UR26, SR_CTAID.Z ;  /* 0x00000000001a79c3 */ /* 0x000f620000002700 */
[----:B------:R-:W-:-:S03]  /*0120*/  UISETP.NE.U32.AND UP2, UPT, UR6, URZ, UPT ;  /* 0x0000003f0600728c */ /* 0x000fc6000bf45070 */
[----:B------:R-:W-:Y:S01]  /*0130*/  ULDC.U8 UR6, c[0x0][0x3c2] ;  /* 0x0000f08000067ab9 */ /* 0x000fe20000000000 */
[----:B------:R-:W-:Y:S02]  /*0140*/  UISETP.NE.AND.EX UP2, UPT, UR7, URZ, UPT, UP2 ;  /* 0x0000003f0700728c */ /* 0x000fe4000bf45320 */
[----:B------:R-:W-:Y:S01]  /*0150*/  UISETP.NE.AND UP3, UPT, UR6, URZ, UPT ;  /* 0x0000003f0600728c */ /* 0x000fe2000bf65270 */
[----:B------:R-:W2:Y:S02]  /*0160*/  @P2 LDC R0, c[0x0][0x3b0] ;  /* 0x0000ec00ff002b82 */ /* 0x000ea40000000800 */
[----:B------:R-:W-:Y:S01]  /*0170*/  ULDC.64 UR6, c[0x0][0x2f8] ;  /* 0x0000be0000067ab9 */ /* 0x000fe20000000a00 */
[----:B------:R-:W-:Y:S01]  /*0180*/  PLOP3.LUT P0, PT, PT, PT, UP2, 0x80, 0x0 ;  /* 0x000000000000781c */ /* 0x000fe20003f0f028 */
        /* <DEDUP_REMOVED lines=33> */
[----:B------:R-:W-:Y:S01]  /*03a0*/  UMOV UR14, 0xffffffff ;  /* 0xffffffff000e7882 */ /* 0x000fe20000000000 */
[----:B------:R-:W-:Y:S01]  /*03b0*/  UMOV UR34, URZ ;  /* 0x0000003f00227c82 */ /* 0x000fe20008000000 */
[----:B------:R-:W-:Y:S01]  /*03c0*/  UMOV UR10, 0xffffffff ;  /* 0xffffffff000a7882 */ /* 0x000fe20000000000 */
[----:B------:R-:W-:Y:S02]  /*03d0*/  SHF.R.S32.HI R9, RZ, 0x1f, R98 ;  /* 0x0000001fff097819 */ /* 0x000fe40000011462 */
[----:B---3--:R-:W-:-:S02]  /*03e0*/  @P0 R2UR UR14, R8 ;  /* 0x00000000080e02ca */ /* 0x008fc400000e0000 */
[----:B----4-:R-:W-:Y:S02]  /*03f0*/  @P0 R2UR UR16, R0 ;  /* 0x00000000001002ca */ /* 0x010fe400000e0000 */
[----:B------:R-:W-:-:S04]  /*0400*/  ISETP.NE.U32.AND P0, PT, RZ, UR4, PT ;  /* 0x00000004ff007c0c */ /* 0x000fc8000bf05070 */
[----:B------:R-:W-:Y:S01]  /*0410*/  ISETP.NE.AND.EX P0, PT, RZ, UR5, PT, P0 ;  /* 0x00000005ff007c0c */ /* 0x000fe2000bf05300 */
[----:B------:R-:W-:-:S06]  /*0420*/  ULDC.U8 UR5, c[0x0][0x388] ;  /* 0x0000e20000057ab9 */ /* 0x000fcc0000000000 */
[----:B------:R-:W-:-:S07]  /*0430*/  @UP2 UIADD3 UR16, UR16, -UR14, URZ ;  /* 0x8000000e10102290 */ /* 0x000fce000fffe03f */
[----:B------:R-:W-:Y:S01]  /*0440*/  @!UP2 ULDC UR16, c[0x0][0x2c4] ;  /* 0x0000b1000010aab9 */ /* 0x000fe20000000800 */
[----:B--2---:R-:W-:Y:S02]  /*0450*/  @!P2 R2UR UR10, R5 ;  /* 0x00000000050aa2ca */ /* 0x004fe400000e0000 */
        /* <DEDUP_REMOVED lines=10> */
.L_x_1134:
[----:B------:R-:W-:-:S05]  /*0500*/  ULDC UR4, c[0x0][0x2c8] ;  /* 0x0000b20000047ab9 */ /* 0x000fca0000000800 */
.L_x_1135:
        /* <DEDUP_REMOVED lines=40> */
[----:B------:R-:W-:Y:S02]  /*0790*/  ULDC UR19, c[0x0][0x2d8] ;  /* 0x0000b60000137ab9 */ /* 0x000fe40000000800 */
[----:B------:R-:W-:Y:S02]  /*07a0*/  IMAD.IADD R24, R98, 0x1, -R7 ;  /* 0x0000000162187824 */ /* 0x000fe400078e0a07 */
[----:B------:R-:W-:-:S03]  /*07b0*/  PLOP3.LUT P0, PT, PT, PT, UP0, 0x80, 0x0 ;  /* 0x000000000000781c */ /* 0x000fc60003f0f008 */
[----:B------:R-:W-:Y:S01]  /*07c0*/  @UP1 ULDC.64 UR8, c[0x0][0x240] ;  /* 0x0000900000081ab9 */ /* 0x000fe20000000a00 */
[----:B------:R-:W-:Y:S01]  /*07d0*/  @!UP1 USHF.R.S32.HI UR4, URZ, 0x1f, UR27 ;  /* 0x0000001f3f049899 */ /* 0x000fe2000801141b */
[----:B------:R-:W-:Y:S01]  /*07e0*/  SHF.R.S32.HI R0, RZ, 0x1f, R24 ;  /* 0x0000001fff007819 */ /* 0x000fe20000011418 */
[----:B------:R-:W-:Y:S01]  /*07f0*/  @UP1 UIMAD.WIDE.U32 UR22, UR14, UR8, URZ ;  /* 0x000000080e1612a5 */ /* 0x000fe2000f8e003f */
[----:B------:R-:W-:Y:S01]  /*0800*/  @!UP1 ULDC.64 UR6, c[0x0][0x228] ;  /* 0x00008a0000069ab9 */ /* 0x000fe20000000a00 */
[----:B------:R-:W-:Y:S02]  /*0810*/  @UP0 UIADD3 UR21, UR34, UR10, URZ ;  /* 0x0000000a22150290 */ /* 0x000fe4000fffe03f */
[----:B------:R-:W-:Y:S02]  /*0820*/  @!UP1 UIMAD UR8, UR4, UR6, URZ ;  /* 0x00000006040892a4 */ /* 0x000fe4000f8e023f */
[----:B------:R-:W-:Y:S01]  /*0830*/  @UP1 UIMAD UR4, UR14, UR9, UR23 ;  /* 0x000000090e0412a4 */ /* 0x000fe2000f8e0217 */
[----:B------:R-:W-:-:S02]  /*0840*/  @UP0 ULDC.64 UR12, c[0x0][0x248] ;  /* 0x00009200000c0ab9 */ /* 0x000fc40000000a00 */
[----:B------:R-:W-:Y:S01]  /*0850*/  ULDC UR9, c[0x0][0x270] ;  /* 0x00009c0000097ab9 */ /* 0x000fe20000000800 */
[----:B------:R-:W-:Y:S02]  /*0860*/  @!UP1 UIMAD.WIDE.U32 UR24, UR27, UR6, URZ ;  /* 0x000000061b1892a5 */ /* 0x000fe4000f8e003f */
[----:B------:R-:W-:Y:S02]  /*0870*/  UIMAD UR9, UR27, UR9, UR26 ;  /* 0x000000091b0972a4 */ /* 0x000fe4000f8e021a */
[----:B------:R-:W-:Y:S02]  /*0880*/  @UP0 UIMAD.WIDE.U32 UR38, UR21, UR12, URZ ;  /* 0x0000000c152602a5 */ /* 0x000fe4000f8e003f */
[----:B------:R-:W-:Y:S02]  /*0890*/  UIMAD UR37, UR9, UR37, UR30 ;  /* 0x00000025092572a4 */ /* 0x000fe4000f8e021e */
[----:B------:R-:W-:Y:S02]  /*08a0*/  USHF.L.U32 UR9, UR9, 0x5, URZ ;  /* 0x0000000509097899 */ /* 0x000fe4000800063f */
[----:B------:R-:W-:-:S02]  /*08b0*/  @!UP1 UIMAD UR7, UR27, UR7, UR8 ;  /* 0x000000071b0792a4 */ /* 0x000fc4000f8e0208 */
[----:B------:R-:W-:Y:S02]  /*08c0*/  USHF.R.S32.HI UR6, URZ, 0x1f, UR9 ;  /* 0x0000001f3f067899 */ /* 0x000fe40008011409 */
[----:B------:R-:W-:Y:S01]  /*08d0*/  @UP0 UIMAD UR21, UR21, UR13, URZ ;  /* 0x0000000d151502a4 */ /* 0x000fe2000f8e023f */
[----:B------:R-:W-:Y:S01]  /*08e0*/  IADD3 R8, P2, P1, R2, UR9, R24 ;  /* 0x0000000902087c10 */ /* 0x000fe2000f95e018 */
[----:B------:R-:W-:Y:S01]  /*08f0*/  @UP1 UMOV UR8, UR22 ;  /* 0x0000001600081c82 */ /* 0x000fe20008000000 */
        /* <DEDUP_REMOVED lines=19> */
.L_x_1137:
[----:B------:R-:W-:Y:S01]  /*0a30*/  ULDC UR6, c[0x0][0x278] ;  /* 0x00009e0000067ab9 */ /* 0x000fe20000000800 */
[----:B------:R-:W1:Y:S01]  /*0a40*/  S2R R3, SR_CTAID.Z ;  /* 0x0000000000037919 */ /* 0x000e620000002700 */
[----:B------:R-:W-:Y:S01]  /*0a50*/  IMAD.U32 R0, RZ, RZ, UR6 ;  /* 0x00000006ff007e24 */ /* 0x000fe2000f8e00ff */
[----:B------:R-:W-:Y:S01]  /*0a60*/  UMOV UR24, URZ ;  /* 0x0000003f00187c82 */ /* 0x000fe20008000000 */
[----:B------:R-:W-:Y:S01]  /*0a70*/  IMAD.MOV.U32 R33, RZ, RZ, R7 ;  /* 0x000000ffff217224 */ /* 0x000fe200078e0007 */
[----:B------:R-:W-:Y:S01]  /*0a80*/  UIADD3 UR39, -UR30, UR16, URZ ;  /* 0x000000101e277290 */ /* 0x000fe2000fffe13f */
[----:B------:R-:W-:Y:S02]  /*0a90*/  SHF.R.S32.HI R14, RZ, 0x5, R5 ;  /* 0x00000005ff0e7819 */ /* 0x000fe40000011405 */
[----:B------:R-:W-:-:S04]  /*0aa0*/  IABS R0, R0 ;  /* 0x0000000000007213 */ /* 0x000fc80000000000 */
[----:B------:R-:W-:-:S13]  /*0ab0*/  R2UR UR7, R0 ;  /* 0x00000000000772ca */ /* 0x000fda00000e0000 */
[----:B------:R-:W2:Y:S01]  /*0ac0*/  I2F.RP R4, UR7 ;  /* 0x0000000700047d06 */ /* 0x000ea20008209400 */
[----:B-1----:R-:W-:-:S04]  /*0ad0*/  IABS R3, R3 ;  /* 0x0000000300037213 */ /* 0x002fc80000000000 */
[----:B------:R-:W-:Y:S02]  /*0ae0*/  R2UR UR9, R3 ;  /* 0x00000000030972ca */ /* 0x000fe400000e0000 */
[----:B------:R-:W-:Y:S01]  /*0af0*/  LEA.HI R3, R9, R98, RZ, 0x3 ;  /* 0x0000006209037211 */ /* 0x000fe200078f18ff */
[----:B--2---:R-:W1:Y:S03]  /*0b00*/  MUFU.RCP R0, R4 ;  /* 0x0000000400007308 */ /* 0x004e660000001000 */
[----:B------:R-:W-:Y:S02]  /*0b10*/  SHF.R.S32.HI R6, RZ, 0x3, R3 ;  /* 0x00000003ff067819 */ /* 0x000fe40000011403 */
[----:B------:R-:W-:-:S03]  /*0b20*/  LOP3.LUT R3, R3, 0xfffffff8, RZ, 0xc0, !PT ;  /* 0xfffffff803037812 */ /* 0x000fc600078ec0ff */
[--C-:B------:R-:W-:Y:S01]  /*0b30*/  IMAD.MOV.U32 R32, RZ, RZ, R6.reuse ;  /* 0x000000ffff207224 */ /* 0x100fe200078e0006 */
[----:B------:R2:W-:Y:S01]  /*0b40*/  STL [R1+0x20], R6 ;  /* 0x0000200601007387 */ /* 0x0005e20000100800 */
[----:B------:R-:W-:Y:S02]  /*0b50*/  IMAD.MOV.U32 R32, RZ, RZ, R6 ;  /* 0x000000ffff207224 */ /* 0x000fe400078e0006 */
[----:B------:R-:W-:Y:S02]  /*0b60*/  IMAD.IADD R3, R98, 0x1, -R3 ;  /* 0x0000000162037824 */ /* 0x000fe400078e0a03 */
[----:B------:R-:W-:Y:S02]  /*0b70*/  IMAD.SHL.U32 R7, R32, 0x40, RZ ;  /* 0x0000004020077824 */ /* 0x000fe400078e00ff */
[----:B------:R-:W-:Y:S02]  /*0b80*/  IMAD.SHL.U32 R168, R3, 0x8, RZ ;  /* 0x0000000803a87824 */ /* 0x000fe400078e00ff */
[----:B-1----:R-:W-:Y:S01]  /*0b90*/  VIADD R0, R0, 0xffffffe ;  /* 0x0ffffffe00007836 */ /* 0x002fe20000000000 */
[----:B------:R-:W-:-:S02]  /*0ba0*/  LOP3.LUT R7, R7, 0x1c0, RZ, 0xc0, !PT ;  /* 0x000001c007077812 */ /* 0x000fc400078ec0ff */
[--C-:B------:R-:W-:Y:S02]  /*0bb0*/  SHF.R.S32.HI R169, RZ, 0x1f, R168.reuse ;  /* 0x0000001fffa97819 */ /* 0x100fe400000114a8 */
[----:B------:R-:W-:Y:S01]  /*0bc0*/  LOP3.LUT R11, R7, 0x38, R168, 0xf8, !PT ;  /* 0x00000038070b7812 */ /* 0x000fe200078ef8a8 */
[----:B------:R-:W1:Y:S01]  /*0bd0*/  F2I.FTZ.U32.TRUNC.NTZ R0, R0 ;  /* 0x0000000000007305 */ /* 0x000e62000021f000 */
[----:B------:R-:W-:Y:S02]  /*0be0*/  SHF.R.U32.HI R252, RZ, 0x3, R7 ;  /* 0x00000003fffc7819 */ /* 0x000fe40000011607 */
[----:B------:R-:W-:Y:S02]  /*0bf0*/  SHF.R.S32.HI R7, RZ, 0x1f, R24 ;  /* 0x0000001fff077819 */ /* 0x000fe40000011418 */
[----:B------:R-:W-:Y:S02]  /*0c00*/  LOP3.LUT R252, R11, R252, RZ, 0x3c, !PT ;  /* 0x000000fc0bfc7212 */ /* 0x000fe400078e3cff */
[----:B------:R-:W-:-:S02]  /*0c10*/  LEA.HI R11, R9, R98, RZ, 0x6 ;  /* 0x00000062090b7211 */ /* 0x000fc400078f30ff */
[----:B------:R-:W-:-:S03]  /*0c20*/  LEA.HI R7, R7, R24, RZ, 0x2 ;  /* 0x0000001807077211 */ /* 0x000fc600078f10ff */
[----:B------:R-:W-:Y:S01]  /*0c30*/  IMAD.SHL.U32 R11, R11, 0x8, RZ ;  /* 0x000000080b0b7824 */ /* 0x000fe200078e00ff */
[----:B------:R-:W-:Y:S02]  /*0c40*/  LOP3.LUT R13, R7, 0x7ffffffc, RZ, 0xc0, !PT ;  /* 0x7ffffffc070d7812 */ /* 0x000fe400078ec0ff */
[----:B-1----:R-:W-:Y:S01]  /*0c50*/  R2UR UR25, R0 ;  /* 0x00000000001972ca */ /* 0x002fe200000e0000 */
[----:B------:R-:W-:Y:S01]  /*0c60*/  VIADD R0, R32, 0x40 ;  /* 0x0000004020007836 */ /* 0x000fe20000000000 */
[----:B------:R-:W-:Y:S01]  /*0c70*/  LOP3.LUT R252, R252, 0xfffffe00, R11, 0xf8, !PT ;  /* 0xfffffe00fcfc7812 */ /* 0x000fe200078ef80b */
[----:B------:R-:W-:-:S03]  /*0c80*/  IMAD.IADD R24, R24, 0x1, -R13 ;  /* 0x0000000118187824 */ /* 0x000fc600078e0a0d */
[----:B------:R-:W-:Y:S01]  /*0c90*/  ISETP.GE.AND P5, PT, R0, UR39, PT ;  /* 0x0000002700007c0c */ /* 0x000fe2000bfa6270 */
[----:B------:R-:W-:-:S05]  /*0ca0*/  VIADD R0, R32, 0x60 ;  /* 0x0000006020007836 */ /* 0x000fca0000000000 */
[----:B------:R-:W-:Y:S01]  /*0cb0*/  ISETP.GE.AND P6, PT, R0, UR39, PT ;  /* 0x0000002700007c0c */ /* 0x000fe2000bfc6270 */
[----:B------:R-:W-:-:S04]  /*0cc0*/  UIADD3 UR11, URZ, -UR25, URZ ;  /* 0x800000193f0b7290 */ /* 0x000fc8000fffe03f */
[----:B------:R-:W-:-:S04]  /*0cd0*/  UIMAD UR11, UR11, UR7, URZ ;  /* 0x000000070b0b72a4 */ /* 0x000fc8000f8e023f */
[----:B------:R-:W-:-:S07]  /*0ce0*/  UIMAD.WIDE.U32 UR24, UR25, UR11, UR24 ;  /* 0x0000000b191872a5 */ /* 0x000fce000f8e0018 */
[----:B------:R-:W-:Y:S02]  /*0cf0*/  UMOV UR11, UR25 ;  /* 0x00000019000b7c82 */ /* 0x000fe40008000000 */
[----:B------:R-:W-:-:S07]  /*0d00*/  UIMAD.WIDE.U32 UR24, UR11, UR9, URZ ;  /* 0x000000090b1872a5 */ /* 0x000fce000f8e003f */
[----:B------:R-:W-:Y:S01]  /*0d10*/  UMOV UR17, UR25 ;  /* 0x0000001900117c82 */ /* 0x000fe20008000000 */
[----:B------:R-:W-:Y:S02]  /*0d20*/  USHF.R.S32.HI UR25, URZ, 0x1f, UR26 ;  /* 0x0000001f3f197899 */ /* 0x000fe4000801141a */
[----:B------:R-:W-:-:S04]  /*0d30*/  UIADD3 UR11, -UR17, URZ, URZ ;  /* 0x0000003f110b7290 */ /* 0x000fc8000fffe13f */
[----:B------:R-:W-:-:S04]  /*0d40*/  UIMAD UR9, UR7, UR11, UR9 ;  /* 0x0000000b070972a4 */ /* 0x000fc8000f8e0209 */
[----:B------:R-:W-:-:S11]  /*0d50*/  UISETP.GT.U32.AND UP1, UPT, UR7, UR9, UPT ;  /* 0x000000090700728c */ /* 0x000fd6000bf24070 */
[----:B------:R-:W-:Y:S02]  /*0d60*/  @!UP1 UIADD3 UR9, UR9, -UR7, URZ ;  /* 0x8000000709099290 */ /* 0x000fe4000fffe03f */
[----:B------:R-:W-:Y:S02]  /*0d70*/  @!UP1 UIADD3 UR17, UR17, 0x1, URZ ;  /* 0x0000000111119890 */ /* 0x000fe4000fffe03f */
[----:B------:R-:W-:Y:S02]  /*0d80*/  UISETP.GE.U32.AND UP2, UPT, UR9, UR7, UPT ;  /* 0x000000070900728c */ /* 0x000fe4000bf46070 */
[----:B------:R-:W-:Y:S02]  /*0d90*/  ULOP3.LUT UR9, UR26, UR6, URZ, 0x3c, !UPT ;  /* 0x000000061a097292 */ /* 0x000fe4000f8e3c3f */
[----:B------:R-:W-:Y:S02]  /*0da0*/  @UP0 UIADD3 UR7, UR34, UR10, URZ ;  /* 0x0000000a22070290 */ /* 0x000fe4000fffe03f */
[----:B------:R-:W-:Y:S01]  /*0db0*/  UISETP.GE.AND UP1, UPT, UR9, URZ, UPT ;  /* 0x0000003f0900728c */ /* 0x000fe2000bf26270 */
[----:B------:R-:W-:-:S02]  /*0dc0*/  @UP0 ULDC.64 UR10, c[0x0][0x250] ;  /* 0x00009400000a0ab9 */ /* 0x000fc40000000a00 */
[----:B------:R-:W-:Y:S02]  /*0dd0*/  @UP0 UIMAD.WIDE.U32 UR40, UR7, UR10, URZ ;  /* 0x0000000a072802a5 */ /* 0x000fe4000f8e003f */
[----:B------:R-:W-:Y:S02]  /*0de0*/  @UP2 UIADD3 UR17, UR17, 0x1, URZ ;  /* 0x0000000111112890 */ /* 0x000fe4000fffe03f */
[----:B------:R-:W-:Y:S02]  /*0df0*/  UISETP.NE.AND UP2, UPT, UR6, URZ, UPT ;  /* 0x0000003f0600728c */ /* 0x000fe4000bf45270 */
[----:B------:R-:W-:Y:S02]  /*0e00*/  @UP0 UIMAD UR7, UR7, UR11, URZ ;  /* 0x0000000b070702a4 */ /* 0x000fe4000f8e023f */
[----:B------:R-:W-:Y:S02]  /*0e10*/  @!UP1 UIADD3 UR17, -UR17, URZ, URZ ;  /* 0x0000003f11119290 */ /* 0x000fe4000fffe13f */
[----:B------:R-:W-:Y:S01]  /*0e20*/  @UP0 UIADD3 UR23, UR41, UR7, URZ ;  /* 0x0000000729170290 */ /* 0x000fe2000fffe03f */
[----:B------:R-:W-:-:S04]  /*0e30*/  @UP0 UMOV UR24, UR40 ;  /* 0x0000002800180c82 */ /* 0x000fc80008000000 */
        /* <DEDUP_REMOVED lines=11> */
[----:B------:R-:W-:Y:S01]  /*0ef0*/  UIMAD UR9, UR9, UR6, URZ ;  /* 0x00000006090972a4 */ /* 0x000fe2000f8e023f */
[----:B------:R-:W-:Y:S02]  /*0f00*/  UMOV UR34, UR40 ;  /* 0x0000002800227c82 */ /* 0x000fe40008000000 */
[----:B------:R-:W-:Y:S02]  /*0f10*/  UIMAD.WIDE.U32 UR34, UR27, UR6, UR34 ;  /* 0x000000061b2272a5 */ /* 0x000fe4000f8e0022 */
[----:B------:R-:W-:-:S04]  /*0f20*/  UIMAD UR7, UR27, UR7, UR9 ;  /* 0x000000071b0772a4 */ /* 0x000fc8000f8e0209 */
[----:B------:R-:W-:Y:S01]  /*0f30*/  UIADD3 UR23, UR35, UR7, URZ ;  /* 0x0000000723177290 */ /* 0x000fe2000fffe03f */
[----:B------:R-:W-:-:S11]  /*0f40*/  UMOV UR24, UR34 ;  /* 0x0000002200187c82 */ /* 0x000fd60008000000 */
.L_x_1138:
[C---:B------:R-:W-:Y:S01]  /*0f50*/  IADD3 R10, P0, R168.reuse, UR8, RZ ;  /* 0x00000008a80a7c10 */ /* 0x040fe2000ff1e0ff */
[C---:B------:R-:W-:Y:S01]  /*0f60*/  VIADD R103, R168.reuse, 0x80 ;  /* 0x00000080a8677836 */ /* 0x040fe20000000000 */
[----:B------:R-:W-:Y:S01]  /*0f70*/  SHF.R.S32.HI R33, RZ, 0x1f, R32 ;  /* 0x0000001fff217819 */ /* 0x000fe20000011420 */
[----:B------:R-:W-:Y:S01]  /*0f80*/  ULDC.64 UR6, c[0x0][0x258] ;  /* 0x0000960000067ab9 */ /* 0x000fe20000000a00 */
[----:B------:R-:W-:Y:S01]  /*0f90*/  IADD3.X R11, R169, UR4, RZ, P0, !PT ;  /* 0x00000004a90b7c10 */ /* 0x000fe200087fe4ff */
[----:B------:R-:W1:Y:S01]  /*0fa0*/  S2UR UR4, SR_CgaCtaId ;  /* 0x00000000000479c3 */ /* 0x000e620000008800 */
[C---:B------:R-:W-:Y:S01]  /*0fb0*/  IADD3 R104, R168.reuse, 0x40, RZ ;  /* 0x00000040a8687810 */ /* 0x040fe20007ffe0ff */
[----:B------:R2:W-:Y:S01]  /*0fc0*/  STL [R1+0x24], R33 ;  /* 0x0000242101007387 */ /* 0x0005e20000100800 */
[----:B------:R-:W-:Y:S01]  /*0fd0*/  IADD3 R102, R168, 0xc0, RZ ;  /* 0x000000c0a8667810 */ /* 0x000fe20007ffe0ff */
[----:B------:R-:W-:Y:S01]  /*0fe0*/  ULDC.64 UR8, c[0x0][0x260] ;  /* 0x0000980000087ab9 */ /* 0x000fe20000000a00 */
[----:B------:R-:W-:Y:S01]  /*0ff0*/  IMAD.U32 R16, RZ, RZ, UR6 ;  /* 0x00000006ff107e24 */ /* 0x000fe2000f8e00ff */
[----:B------:R2:W-:Y:S01]  /*1000*/  STL [R1+0x8], R104 ;  /* 0x0000086801007387 */ /* 0x0005e20000100800 */
[----:B------:R-:W-:Y:S01]  /*1010*/  UIMAD UR6, UR25, UR6, URZ ;  /* 0x00000006190672a4 */ /* 0x000fe2000f8e023f */
[----:B------:R-:W-:Y:S01]  /*1020*/  ISETP.GE.AND P0, PT, R32, UR39, PT ;  /* 0x0000002720007c0c */ /* 0x000fe2000bf06270 */
[----:B------:R-:W-:Y:S01]  /*1030*/  UIMAD UR34, UR36, UR8, URZ ;  /* 0x00000008242272a4 */ /* 0x000fe2000f8e023f */
[----:B------:R2:W-:Y:S01]  /*1040*/  STL [R1+0x4], R103 ;  /* 0x0000046701007387 */ /* 0x0005e20000100800 */
[----:B------:R-:W-:Y:S01]  /*1050*/  SHF.R.S32.HI R5, RZ, 0x1f, R5 ;  /* 0x0000001fff057819 */ /* 0x000fe20000011405 */
[----:B------:R-:W-:Y:S01]  /*1060*/  IMAD.U32 R6, RZ, RZ, UR8 ;  /* 0x00000008ff067e24 */ /* 0x000fe2000f8e00ff */
[----:B------:R-:W-:Y:S01]  /*1070*/  UIMAD UR34, UR17, UR9, UR34 ;  /* 0x00000009112272a4 */ /* 0x000fe2000f8e0222 */
[----:B------:R2:W-:Y:S01]  /*1080*/  STL [R1], R102 ;  /* 0x0000006601007387 */ /* 0x0005e20000100800 */
[----:B------:R-:W-:Y:S01]  /*1090*/  UIMAD UR7, UR26, UR7, UR6 ;  /* 0x000000071a0772a4 */ /* 0x000fe2000f8e0206 */
[----:B------:R-:W-:Y:S01]  /*10a0*/  LEA.HI R5, R5, R14, RZ, 0x3 ;  /* 0x0000000e05057211 */ /* 0x000fe200078f18ff */
[----:B------:R-:W-:Y:S01]  /*10b0*/  ULDC.64 UR8, c[0x0][0x268] ;  /* 0x00009a0000087ab9 */ /* 0x000fe20000000a00 */
[----:B------:R-:W-:Y:S01]  /*10c0*/  IMAD.WIDE.U32 R16, R16, UR26, R10 ;  /* 0x0000001a10107c25 */ /* 0x000fe2000f8e000a */
[----:B------:R-:W-:Y:S01]  /*10d0*/  UMOV UR6, 0x400 ;  /* 0x0000040000067882 */ /* 0x000fe20000000000 */
[----:B------:R-:W-:Y:S01]  /*10e0*/  UIMAD UR36, UR36, UR8, URZ ;  /* 0x00000008242472a4 */ /* 0x000fe2000f8e023f */
[----:B------:R-:W-:Y:S01]  /*10f0*/  LOP3.LUT R5, R5, 0xffffff8, RZ, 0xc0, !PT ;  /* 0x0ffffff805057812 */ /* 0x000fe200078ec0ff */
[----:B------:R-:W-:Y:S01]  /*1100*/  IMAD R23, R33, UR12, RZ ;  /* 0x0000000c21177c24 */ /* 0x000fe2000f8e02ff */
[----:B------:R-:W-:Y:S01]  /*1110*/  MOV R20, UR15 ;  /* 0x0000000f00147c02 */ /* 0x000fe20008000f00 */
[----:B-1----:R-:W-:Y:S01]  /*1120*/  ULEA UR4, UR4, UR6, 0x18 ;  /* 0x0000000604047291 */ /* 0x002fe2000f8ec03f */
[----:B------:R-:W-:Y:S01]  /*1130*/  IADD3 R19, R17, UR7, RZ ;  /* 0x0000000711137c10 */ /* 0x000fe2000fffe0ff */
[----:B------:R-:W-:Y:S01]  /*1140*/  UIADD3 UR35, UR18, -0x1, URZ ;  /* 0xffffffff12237890 */ /* 0x000fe2000fffe03f */
[----:B------:R-:W-:Y:S01]  /*1150*/  BSSY B0, `(.L_x_1139) ;  /* 0x0000037000007945 */ /* 0x000fe20003800000 */
[----:B------:R-:W-:Y:S01]  /*1160*/  UIMAD UR36, UR17, UR9, UR36 ;  /* 0x00000009112472a4 */ /* 0x000fe2000f8e0224 */
[----:B------:R-:W-:Y:S01]  /*1170*/  VIADD R0, R32, 0x20 ;  /* 0x0000002020007836 */ /* 0x000fe20000000000 */
[----:B------:R-:W-:Y:S01]  /*1180*/  SHF.R.S32.HI R7, RZ, 0x2, R7 ;  /* 0x00000002ff077819 */ /* 0x000fe20000011407 */
[----:B------:R-:W-:Y:S01]  /*1190*/  IMAD.IADD R26, R14, 0x1, -R5 ;  /* 0x000000010e1a7824 */ /* 0x000fe200078e0a05 */
[----:B------:R-:W-:Y:S01]  /*11a0*/  LEA R252, R252, UR4, 0x1 ;  /* 0x00000004fcfc7c11 */ /* 0x000fe2000f8e08ff */
[----:B------:R-:W-:-:S04]  /*11b0*/  IMAD.WIDE R20, R20, 0x80, R32 ;  /* 0x0000008014147825 */ /* 0x000fc800078e0220 */
[----:B------:R-:W-:-:S04]  /*11c0*/  IMAD.WIDE.U32 R30, R32, UR12, R168 ;  /* 0x0000000c201e7c25 */ /* 0x000fc8000f8e00a8 */
[----:B------:R-:W-:Y:S02]  /*11d0*/  IMAD R23, R32, UR13, R23 ;  /* 0x0000000d20177c24 */ /* 0x000fe4000f8e0217 */
[----:B------:R-:W-:Y:S01]  /*11e0*/  IMAD.U32 R15, RZ, RZ, UR8 ;  /* 0x00000008ff0f7e24 */ /* 0x000fe2000f8e00ff */
[----:B--2---:R-:W-:Y:S06]  /*11f0*/  @P0 BRA `(.L_x_1140) ;  /* 0x0000000000b00947 */ /* 0x004fec0003800000 */
        /* <DEDUP_REMOVED lines=44> */
.L_x_1140:
[----:B------:R-:W-:Y:S05]  /*14c0*/  BSYNC B0 ;  /* 0x0000000000007941 */ /* 0x000fea0003800000 */
.L_x_1139:
[----:B-12---:R-:W-:Y:S01]  /*14d0*/  IADD3 R4, P0, R30, UR22, RZ ;  /* 0x000000161e047c10 */ /* 0x006fe2000ff1e0ff */
[----:B------:R-:W-:Y:S01]  /*14e0*/  ULEA UR6, UR18, UR37, 0x6 ;  /* 0x0000002512067291 */ /* 0x000fe2000f8e303f */
[----:B------:R-:W-:Y:S01]  /*14f0*/  ISETP.GE.AND P1, PT, R0, UR39, PT ;  /* 0x0000002700007c0c */ /* 0x000fe2000bf26270 */
[----:B------:R-:W-:Y:S01]  /*1500*/  IMAD R26, R26, 0x10, R7 ;  /* 0x000000101a1a7824 */ /* 0x000fe200078e0207 */
[----:B------:R-:W-:Y:S01]  /*1510*/  IADD3.X R5, R31, UR21, R23, P0, !PT ;  /* 0x000000151f057c10 */ /* 0x000fe200087fe417 */
[----:B------:R-:W-:Y:S01]  /*1520*/  UIADD3 UR6, UR6, -0x40, URZ ;  /* 0xffffffc006067890 */ /* 0x000fe2000fffe03f */
[----:B------:R-:W-:Y:S01]  /*1530*/  SHF.L.U32 R97, R24, 0x1, RZ ;  /* 0x0000000118617819 */ /* 0x000fe200000006ff */
[----:B------:R-:W-:Y:S01]  /*1540*/  USHF.R.S32.HI UR38, URZ, 0x1f, UR35 ;  /* 0x0000001f3f267899 */ /* 0x000fe20008011423 */
[----:B------:R-:W-:Y:S01]  /*1550*/  BSSY B0, `(.L_x_1141) ;  /* 0x0000037000007945 */ /* 0x000fe20003800000 */
[----:B------:R-:W-:Y:S01]  /*1560*/  IMAD.WIDE.U32 R28, R6, UR17, R4 ;  /* 0x00000011061c7c25 */ /* 0x000fe2000f8e0004 */
[----:B------:R-:W-:-:S03]  /*1570*/  UIMAD UR37, UR35, -0x40, UR31 ;  /* 0xffffffc0232578a4 */ /* 0x000fc6000f8e021f */
[----:B------:R-:W-:Y:S01]  /*1580*/  IMAD R97, R26, UR19, R97 ;  /* 0x000000131a617c24 */ /* 0x000fe2000f8e0261 */
[----:B------:R1:W-:Y:S01]  /*1590*/  STL.64 [R1+0x10], R28 ;  /* 0x0000101c01007387 */ /* 0x0003e20000100a00 */
[----:B------:R-:W-:-:S03]  /*15a0*/  IMAD.U32 R6, RZ, RZ, UR6 ;  /* 0x00000006ff067e24 */ /* 0x000fc6000f8e00ff */
        /* <DEDUP_REMOVED lines=49> */
.L_x_1142:
[----:B------:R-:W-:Y:S05]  /*18c0*/  BSYNC B0 ;  /* 0x0000000000007941 */ /* 0x000fea0003800000 */
.L_x_1141:
        /* <DEDUP_REMOVED lines=49> */
.L_x_1144:
[----:B------:R-:W-:Y:S05]  /*1be0*/  BSYNC B0 ;  /* 0x0000000000007941 */ /* 0x000fea0003800000 */
.L_x_1143:
        /* <DEDUP_REMOVED lines=49> */
.L_x_1146:
[----:B------:R-:W-:Y:S05]  /*1f00*/  BSYNC B0 ;  /* 0x0000000000007941 */ /* 0x000fea0003800000 */
.L_x_1145:
        /* <DEDUP_REMOVED lines=10> */
[----:B------:R-:W-:Y:S01]  /*1fb0*/  IMAD.WIDE.U32 R18, R17, UR40, R100 ;  /* 0x0000002811127c25 */ /* 0x000fe2000f8e0064 */
[----:B------:R-:W-:-:S06]  /*1fc0*/  UIMAD UR6, UR38, UR40, UR6 ;  /* 0x00000028260672a4 */ /* 0x000fcc000f8e0206 */
        /* <DEDUP_REMOVED lines=40> */
.L_x_1148:
[----:B------:R-:W-:Y:S05]  /*2250*/  BSYNC B0 ;  /* 0x0000000000007941 */ /* 0x000fea0003800000 */
.L_x_1147:
        /* <DEDUP_REMOVED lines=10> */
[----:B---34-:R-:W3:Y:S01]  /*2300*/  @!P6 LDC.64 R12, c[0x0][0x218] ;  /* 0x00008600ff0ceb82 */ /* 0x018ee20000000a00 */
        /* <DEDUP_REMOVED lines=33> */
.L_x_1150:
[----:B------:R-:W-:Y:S05]  /*2520*/  BSYNC B0 ;  /* 0x0000000000007941 */ /* 0x000fea0003800000 */
.L_x_1149:
        /* <DEDUP_REMOVED lines=11> */
[----:B---34-:R-:W-:Y:S01]  /*25e0*/  LEA.HI R11, R9, R98, RZ, 0x4 ;  /* 0x00000062090b7211 */ /* 0x018fe200078f20ff */
[----:B------:R-:W-:Y:S01]  /*25f0*/  @UP1 UIMAD UR7, UR27, UR7, UR43 ;  /* 0x000000071b0712a4 */ /* 0x000fe2000f8e022b */
[----:B------:R-:W-:-:S04]  /*2600*/  DEPBAR.LE SB0, 0x0 ;  /* 0x000080000000791a */ /* 0x000fc80000000000 */
[----:B------:R-:W-:Y:S02]  /*2610*/  @UP1 ULEA UR8, UP0, UR44, UR8, 0x2 ;  /* 0x000000082c081291 */ /* 0x000fe4000f80103f */
[----:B------:R-:W-:Y:S01]  /*2620*/  @UP1 UIADD3 UR7, UR45, UR7, URZ ;  /* 0x000000072d071290 */ /* 0x000fe2000fffe03f */
[----:B------:R-:W-:Y:S01]  /*2630*/  IMAD.WIDE.U32 R18, R32, UR10, R168 ;  /* 0x0000000a20127c25 */ /* 0x000fe2000f8e00a8 */
[----:B------:R-:W-:Y:S01]  /*2640*/  LEA R16, R14, UR30, 0x4 ;  /* 0x0000001e0e107c11 */ /* 0x000fe2000f8e20ff */
[----:B------:R-:W-:Y:S01]  /*2650*/  @UP1 ULDC UR6, c[0x0][0x2e8] ;  /* 0x0000ba0000061ab9 */ /* 0x000fe20000000800 */
[----:B------:R-:W-:Y:S01]  /*2660*/  @UP1 ULEA.HI.X UR9, UR44, UR9, UR7, 0x2, UP0 ;  /* 0x000000092c091291 */ /* 0x000fe200080f1407 */
[----:B------:R-:W-:-:S05]  /*2670*/  IMAD.U32 R20, RZ, RZ, UR8 ;  /* 0x00000008ff147e24 */ /* 0x000fca000f8e00ff */
[----:B------:R-:W-:-:S05]  /*2680*/  IMAD.U32 R21, RZ, RZ, UR9 ;  /* 0x00000009ff157e24 */ /* 0x000fca000f8e00ff */
[----:B--2---:R-:W2:Y:S01]  /*2690*/  @P1 LDG.E R4, desc[UR28][R20.64] ;  /* 0x0000001c14041981 */ /* 0x004ea2000c1e1900 */
[----:B------:R-:W-:Y:S01]  /*26a0*/  LOP3.LUT R9, R11, 0xfffffff0, RZ, 0xc0, !PT ;  /* 0xfffffff00b097812 */ /* 0x000fe200078ec0ff */
[----:B------:R-:W-:Y:S01]  /*26b0*/  IMAD R5, R33, UR10, RZ ;  /* 0x0000000a21057c24 */ /* 0x000fe2000f8e02ff */
[----:B------:R-:W-:Y:S01]  /*26c0*/  SHF.R.S32.HI R214, RZ, 0x4, R11 ;  /* 0x00000004ffd67819 */ /* 0x000fe2000001140b */
[----:B------:R-:W-:Y:S01]  /*26d0*/  IMAD.U32 R96, RZ, RZ, UR31 ;  /* 0x0000001fff607e24 */ /* 0x000fe2000f8e00ff */
[----:B------:R-:W-:Y:S01]  /*26e0*/  ISETP.GE.AND P3, PT, R0, UR37, PT ;  /* 0x0000002500007c0c */ /* 0x000fe2000bf66270 */
[----:B------:R-:W-:Y:S01]  /*26f0*/  IMAD.IADD R9, R98, 0x1, -R9 ;  /* 0x0000000162097824 */ /* 0x000fe200078e0a09 */
[----:B------:R-:W-:Y:S01]  /*2700*/  LEA.HI R11, R11, R214, RZ, 0x1 ;  /* 0x000000d60b0b7211 */ /* 0x000fe200078f08ff */
[----:B------:R-:W-:Y:S01]  /*2710*/  IMAD R5, R32, UR11, R5 ;  /* 0x0000000b20057c24 */ /* 0x000fe2000f8e0205 */
[----:B------:R-:W-:Y:S01]  /*2720*/  IADD3 R13, R16, 0x1, R7 ;  /* 0x00000001100d7810 */ /* 0x000fe20007ffe007 */
[----:B------:R-:W-:Y:S01]  /*2730*/  USHF.L.U64.HI UR8, UR10, 0x6, UR11 ;  /* 0x000000060a087899 */ /* 0x000fe2000801020b */
[----:B------:R-:W-:Y:S01]  /*2740*/  SHF.R.S32.HI R12, RZ, 0x1f, R9 ;  /* 0x0000001fff0c7819 */ /* 0x000fe20000011409 */
[----:B------:R-:W2:Y:S01]  /*2750*/  @P1 MUFU.RCP R7, UR6 ;  /* 0x0000000600071d08 */ /* 0x000ea20008001000 */
[----:B------:R-:W-:Y:S01]  /*2760*/  LOP3.LUT R11, R11, 0xfffffffe, RZ, 0xc0, !PT ;  /* 0xfffffffe0b0b7812 */ /* 0x000fe200078ec0ff */
[----:B------:R-:W-:Y:S01]  /*2770*/  USHF.L.U32 UR9, UR10, 0x6, URZ ;  /* 0x000000060a097899 */ /* 0x000fe2000800063f */
[----:B------:R-:W-:Y:S01]  /*2780*/  LEA.HI R12, R12, R9, RZ, 0x3 ;  /* 0x000000090c0c7211 */ /* 0x000fe200078f18ff */
[----:B------:R-:W-:Y:S01]  /*2790*/  UIMAD UR7, UR8, UR35, URZ ;  /* 0x00000023080772a4 */ /* 0x000fe2000f8e023f */
[----:B------:R-:W-:Y:S01]  /*27a0*/  BAR.SYNC.DEFER_BLOCKING 0x0 ;  /* 0x0000000000007b1d */ /* 0x000fe20000010000 */
[----:B------:R-:W-:Y:S01]  /*27b0*/  IADD3 R10, P2, R18, UR24, RZ ;  /* 0x00000018120a7c10 */ /* 0x000fe2000ff5e0ff */
[----:B------:R-:W-:Y:S01]  /*27c0*/  IMAD.IADD R214, R214, 0x1, -R11 ;  /* 0x00000001d6d67824 */ /* 0x000fe200078e0a0b */
[----:B------:R-:W-:Y:S01]  /*27d0*/  LOP3.LUT R0, R12, 0xfffffff8, RZ, 0xc0, !PT ;  /* 0xfffffff80c007812 */ /* 0x000fe200078ec0ff */
[----:B------:R-:W-:Y:S01]  /*27e0*/  IMAD.SHL.U32 R18, R3, 0x40, RZ ;  /* 0x0000004003127824 */ /* 0x000fe200078e00ff */
[----:B------:R-:W-:Y:S01]  /*27f0*/  IADD3.X R11, R19, UR23, R5, P2, !PT ;  /* 0x00000017130b7c10 */ /* 0x000fe200097fe405 */
[----:B------:R-:W-:Y:S01]  /*2800*/  IMAD.SHL.U32 R16, R214, 0x8, RZ ;  /* 0x00000008d6107824 */ /* 0x000fe200078e00ff */
[----:B------:R-:W-:Y:S01]  /*2810*/  ISETP.GE.AND P2, PT, R32, UR37, PT ;  /* 0x0000002520007c0c */ /* 0x000fe2000bf46270 */
[----:B------:R-:W-:Y:S01]  /*2820*/  IMAD.IADD R0, R9, 0x1, -R0 ;  /* 0x0000000109007824 */ /* 0x000fe200078e0a00 */
[----:B------:R-:W-:Y:S01]  /*2830*/  LOP3.LUT R18, R18, 0x1c0, RZ, 0xc0, !PT ;  /* 0x000001c012127812 */ /* 0x000fe200078ec0ff */
[----:B------:R-:W-:Y:S01]  /*2840*/  IMAD.SHL.U32 R12, R12, 0x40, RZ ;  /* 0x000000400c0c7824 */ /* 0x000fe200078e00ff */
[----:B------:R-:W-:Y:S01]  /*2850*/  IADD3 R96, R96, -UR16, R13 ;  /* 0x8000001060607c10 */ /* 0x000fe2000fffe00d */
[----:B------:R-:W-:Y:S01]  /*2860*/  IMAD.SHL.U32 R5, R0, 0x40, RZ ;  /* 0x0000004000057824 */ /* 0x000fe200078e00ff */
[----:B------:R-:W-:Y:S01]  /*2870*/  UIMAD UR7, UR38, UR9, UR7 ;  /* 0x00000009260772a4 */ /* 0x000fe2000f8e0207 */
[----:B------:R-:W-:Y:S01]  /*2880*/  IMAD.SHL.U32 R9, R32, 0x8, RZ ;  /* 0x0000000820097824 */ /* 0x000fe200078e00ff */
[----:B------:R-:W-:Y:S01]  /*2890*/  BSSY B0, `(.L_x_1151) ;  /* 0x0000040000007945 */ /* 0x000fe20003800000 */
[----:B------:R-:W-:Y:S01]  /*28a0*/  IMAD.WIDE.U32 R10, R15, UR17, R10 ;  /* 0x000000110f0a7c25 */ /* 0x000fe2000f8e000a */
[----:B------:R-:W-:-:S02]  /*28b0*/  LOP3.LUT R5, R5, 0x1c0, RZ, 0xc0, !PT ;  /* 0x000001c005057812 */ /* 0x000fc400078ec0ff */
[----:B------:R-:W-:Y:S01]  /*28c0*/  LOP3.LUT R9, R18, 0x8, R9, 0xf8, !PT ;  /* 0x0000000812097812 */ /* 0x000fe200078ef809 */
[----:B------:R-:W-:Y:S01]  /*28d0*/  VIADD R13, R11, UR36 ;  /* 0x000000240b0d7c36 */ /* 0x000fe20008000000 */
[----:B------:R-:W-:Y:S01]  /*28e0*/  LOP3.LUT R16, R5, 0x8, R16, 0xf8, !PT ;  /* 0x0000000805107812 */ /* 0x000fe200078ef810 */
[----:B------:R-:W-:Y:S01]  /*28f0*/  VIADD R96, R96, UR20 ;  /* 0x0000001460607c36 */ /* 0x000fe20008000000 */
[----:B------:R-:W-:Y:S01]  /*2900*/  SHF.R.U32.HI R5, RZ, 0x3, R5 ;  /* 0x00000003ff057819 */ /* 0x000fe20000011605 */
[----:B------:R3:W-:Y:S01]  /*2910*/  @P2 STS.128 [R252+0x18000], RZ ;  /* 0x018000fffc002388 */ /* 0x0007e20000000c00 */
[----:B------:R-:W-:Y:S01]  /*2920*/  SHF.R.U32.HI R18, RZ, 0x3, R18 ;  /* 0x00000003ff127819 */ /* 0x000fe20000011612 */
[----:B------:R-:W-:Y:S01]  /*2930*/  UMOV UR20, URZ ;  /* 0x0000003f00147c82 */ /* 0x000fe20008000000 */
[----:B------:R-:W-:Y:S01]  /*2940*/  LOP3.LUT R5, R16, R5, RZ, 0x3c, !PT ;  /* 0x0000000510057212 */ /* 0x000fe200078e3cff */
[----:B------:R3:W-:Y:S01]  /*2950*/  @P2 STS.128 [R252+0x1a000], RZ ;  /* 0x01a000fffc002388 */ /* 0x0007e20000000c00 */
[----:B------:R-:W-:-:S02]  /*2960*/  LOP3.LUT R9, R9, R18, RZ, 0x3c, !PT ;  /* 0x0000001209097212 */ /* 0x000fc400078e3cff */
[----:B------:R-:W-:Y:S01]  /*2970*/  LOP3.LUT R5, R5, 0xfffffe00, R12, 0xf8, !PT ;  /* 0xfffffe0005057812 */ /* 0x000fe200078ef80c */
[----:B------:R3:W-:Y:S01]  /*2980*/  @P2 STS.128 [R252+0x1c000], RZ ;  /* 0x01c000fffc002388 */ /* 0x0007e20000000c00 */
[----:B------:R-:W-:Y:S02]  /*2990*/  IMAD.MOV.U32 R12, RZ, RZ, R10 ;  /* 0x000000ffff0c7224 */ /* 0x000fe400078e000a */
[----:B------:R-:W-:Y:S01]  /*29a0*/  IMAD R214, R214, 0x200, R9 ;  /* 0x00000200d6d67824 */ /* 0x000fe200078e0209 */
[----:B------:R3:W-:Y:S01]  /*29b0*/  @P2 STS.128 [R252+0x1e000], RZ ;  /* 0x01e000fffc002388 */ /* 0x0007e20000000c00 */
[----:B------:R-:W-:-:S04]  /*29c0*/  IMAD.WIDE.U32 R24, R17, UR9, R12 ;  /* 0x0000000911187c25 */ /* 0x000fc8000f8e000c */
[----:B------:R-:W-:Y:S02]  /*29d0*/  VIADD R22, R25, UR7 ;  /* 0x0000000719167c36 */ /* 0x000fe40008000000 */
[----:B------:R-:W-:Y:S02]  /*29e0*/  IMAD R215, R14, 0x400, R5 ;  /* 0x000004000ed77824 */ /* 0x000fe400078e0205 */
[----:B--2---:R-:W-:-:S05]  /*29f0*/  @P1 FMUL.FTZ R4, R4, R7 ;  /* 0x0000000704041220 */ /* 0x004fca0000410000 */
[----:B------:R-:W-:-:S13]  /*2a00*/  @P1 R2UR UR6, R4 ;  /* 0x00000000040612ca */ /* 0x000fda00000e0000 */
[----:B------:R-:W-:Y:S01]  /*2a10*/  @UP1 UMOV UR20, UR6 ;  /* 0x0000000600141c82 */ /* 0x000fe20008000000 */
[----:B---3--:R-:W-:Y:S05]  /*2a20*/  @P2 BRA `(.L_x_1152) ;  /* 0x0000000000982947 */ /* 0x008fea0003800000 */
        /* <DEDUP_REMOVED lines=38> */
.L_x_1152:
[----:B------:R-:W-:Y:S05]  /*2c90*/  BSYNC B0 ;  /* 0x0000000000007941 */ /* 0x000fea0003800000 */
.L_x_1151:
[----:B------:R4:W-:Y:S01]  /*2ca0*/  @P3 STS.128 [R252+0x19000], RZ ;  /* 0x019000fffc003388 */ /* 0x0009e20000000c00 */
[----:B------:R-:W-:Y:S01]  /*2cb0*/  R2P PR, R3, 0x6 ;  /* 0x0000000603007804 */ /* 0x000fe20000000000 */
[----:B------:R-:W-:Y:S01]  /*2cc0*/  IMAD.MOV.U32 R4, RZ, RZ, 0x10 ;  /* 0x00000010ff047424 */ /* 0x000fe200078e00ff */
[----:B------:R-:W-:Y:S01]  /*2cd0*/  USHF.L.U64.HI UR25, UR10, 0x5, UR11 ;  /* 0x000000050a197899 */ /* 0x000fe2000801020b */
[----:B------:R4:W-:Y:S01]  /*2ce0*/  @P3 STS.128 [R252+0x1b000], RZ ;  /* 0x01b000fffc003388 */ /* 0x0009e20000000c00 */
[----:B------:R-:W-:Y:S01]  /*2cf0*/  IMAD.MOV.U32 R3, RZ, RZ, 0x20 ;  /* 0x00000020ff037424 */ /* 0x000fe200078e00ff */
[----:B------:R-:W-:Y:S01]  /*2d00*/  USHF.L.U32 UR26, UR10, 0x5, URZ ;  /* 0x000000050a1a7899 */ /* 0x000fe2000800063f */
[----:B------:R-:W-:Y:S01]  /*2d10*/  BSSY B0, `(.L_x_1153) ;  /* 0x0000030000007945 */ /* 0x000fe20003800000 */
[----:B------:R4:W-:Y:S01]  /*2d20*/  @P3 STS.128 [R252+0x1d000], RZ ;  /* 0x01d000fffc003388 */ /* 0x0009e20000000c00 */
[----:B------:R-:W-:Y:S02]  /*2d30*/  LEA R215, R215, UR4, 0x1 ;  /* 0x00000004d7d77c11 */ /* 0x000fe4000f8e08ff */
[----:B------:R-:W-:Y:S01]  /*2d40*/  LEA R214, R214, UR4, 0x1 ;  /* 0x00000004d6d67c11 */ /* 0x000fe2000f8e08ff */
[----:B------:R4:W-:Y:S01]  /*2d50*/  @P3 STS.128 [R252+0x1f000], RZ ;  /* 0x01f000fffc003388 */ /* 0x0009e20000000c00 */
[----:B------:R-:W-:-:S02]  /*2d60*/  SEL R7, R3, 0xffffffe0, !P2 ;  /* 0xffffffe003077807 */ /* 0x000fc40005000000 */
[----:B------:R-:W-:Y:S01]  /*2d70*/  SEL R9, R4, 0xfffffff0, !P1 ;  /* 0xfffffff004097807 */ /* 0x000fe20004800000 */
[----:B------:R-:W-:Y:S06]  /*2d80*/  @P3 BRA `(.L_x_1154) ;  /* 0x0000000000a03947 */ /* 0x000fec0003800000 */
        /* <DEDUP_REMOVED lines=40> */
.L_x_1154:
[----:B------:R-:W-:Y:S05]  /*3010*/  BSYNC B0 ;  /* 0x0000000000007941 */ /* 0x000fea0003800000 */
.L_x_1153:
[----:B------:R-:W-:Y:S01]  /*3020*/  LDSM.16.M88.4 R44, [R215] ;  /* 0x00000000d72c783b */ /* 0x000fe20000000200 */
[----:B------:R-:W-:Y:S01]  /*3030*/  LOP3.LUT P1, RZ, R0, 0x2, RZ, 0xc0, !PT ;  /* 0x0000000200ff7812 */ /* 0x000fe2000782c0ff */
[--C-:B------:R-:W-:Y:S01]  /*3040*/  IMAD R99, R9, 0x2, R214.reuse ;  /* 0x0000000209637824 */ /* 0x100fe200078e02d6 */
[----:B------:R-:W-:Y:S01]  /*3050*/  SHF.R.S32.HI R189, RZ, 0x1f, R97 ;  /* 0x0000001fffbd7819 */ /* 0x000fe20000011461 */
[----:B-1-3--:R-:W1:Y:S01]  /*3060*/  LDSM.16.M88.4 R20, [R214+0x10000] ;  /* 0x01000000d614783b */ /* 0x00ae620000000200 */
[----:B------:R-:W-:Y:S01]  /*3070*/  SEL R4, R4, 0xfffffff0, !P1 ;  /* 0xfffffff004047807 */ /* 0x000fe20004800000 */
[----:B------:R-:W-:Y:S01]  /*3080*/  IMAD R207, R7, 0x2, R214 ;  /* 0x0000000207cf7824 */ /* 0x000fe200078e02d6 */
[----:B------:R-:W-:Y:S01]  /*3090*/  LOP3.LUT P1, RZ, R0, 0x4, RZ, 0xc0, !PT ;  /* 0x0000000400ff7812 */ /* 0x000fe2000782c0ff */
[----:B------:R-:W3:Y:S01]  /*30a0*/  LDSM.16.M88.4 R52, [R214+0x11000] ;  /* 0x01100000d634783b */ /* 0x000ee20000000200 */
[----:B------:R-:W-:Y:S01]  /*30b0*/  VIADD R0, R214, 0x10000 ;  /* 0x00010000d6007836 */ /* 0x000fe20000000000 */
[----:B------:R-:W-:Y:S01]  /*30c0*/  VIMNMX R228, R96, UR31, PT ;  /* 0x0000001f60e47c48 */ /* 0x000fe2000bfe0100 */
[--C-:B------:R-:W-:Y:S01]  /*30d0*/  IMAD R213, R4, 0x2, R215.reuse ;  /* 0x0000000204d57824 */ /* 0x100fe200078e02d7 */
[----:B------:R-:W2:Y:S01]  /*30e0*/  LDSM.16.M88.4 R64, [R214+0x10800] ;  /* 0x01080000d640783b */ /* 0x000ea20000000200 */
[----:B------:R-:W-:Y:S01]  /*30f0*/  SEL R3, R3, 0xffffffe0, !P1 ;  /* 0xffffffe003037807 */ /* 0x000fe20004800000 */
[----:B------:R-:W-:Y:S01]  /*3100*/  IMAD R212, R9, 0x2, R0 ;  /* 0x0000000209d47824 */ /* 0x000fe200078e0200 */
[----:B------:R-:W-:Y:S01]  /*3110*/  LEA.HI.X.SX32 R189, R6, R189, 0x1, P0 ;  /* 0x000000bd06bd7211 */ /* 0x000fe200000f0eff */
[----:B------:R-:W-:Y:S01]  /*3120*/  LDSM.16.M88.4 R60, [R213] ;  /* 0x00000000d53c783b */ /* 0x000fe20000000200 */
[----:B------:R-:W-:Y:S01]  /*3130*/  IMAD.SHL.U32 R98, R98, 0x2, RZ ;  /* 0x0000000262627824 */ /* 0x000fe200078e00ff */
[----:B------:R-:W-:Y:S01]  /*3140*/  UISETP.GE.AND UP0, UPT, UR18, 0x2, UPT ;  /* 0x000000021200788c */ /* 0x000fe2000bf06270 */
[C---:B------:R-:W-:Y:S01]  /*3150*/  IMAD R211, R3.reuse, 0x2, R215 ;  /* 0x0000000203d37824 */ /* 0x040fe200078e02d7 */
[----:B------:R-:W5:Y:S01]  /*3160*/  LDSM.16.M88.4 R28, [R99+0x10000] ;  /* 0x01000000631c783b */ /* 0x000f620000000200 */
[----:B------:R-:W-:Y:S01]  /*3170*/  IMAD R210, R3, 0x2, R213 ;  /* 0x0000000203d27824 */ /* 0x000fe200078e02d5 */
[----:B------:R-:W-:Y:S01]  /*3180*/  LOP3.LUT R105, R98, 0x6, RZ, 0xc0, !PT ;  /* 0x0000000662697812 */ /* 0x000fe200078ec0ff */
[----:B------:R-:W-:Y:S01]  /*3190*/  IMAD R209, R7, 0x2, R212 ;  /* 0x0000000207d17824 */ /* 0x000fe200078e02d4 */
[----:B------:R-:W4:Y:S01]  /*31a0*/  LDSM.16.M88.4 R32, [R214+0x11800] ;  /* 0x01180000d620783b */ /* 0x000f220000000200 */
[----:B------:R-:W-:Y:S01]  /*31b0*/  IMAD.U32 R0, RZ, RZ, UR35 ;  /* 0x00000023ff007e24 */ /* 0x000fe2000f8e00ff */
[----:B------:R-:W-:Y:S01]  /*31c0*/  UIADD3 UR30, UR33, 0x646e171e, URZ ;  /* 0x646e171e211e7890 */ /* 0x000fe2000fffe03f */
[----:B------:R-:W-:Y:S01]  /*31d0*/  IMAD.U32 R7, RZ, RZ, UR15 ;  /* 0x0000000fff077e24 */ /* 0x000fe2000f8e00ff */
[----:B------:R-:W4:Y:S01]  /*31e0*/  LDSM.16.M88.4 R92, [R99+0x11000] ;  /* 0x01100000635c783b */ /* 0x000f220000000200 */
[----:B------:R-:W-:Y:S01]  /*31f0*/  IMAD R0, R0, 0x40, R105 ;  /* 0x0000004000007824 */ /* 0x000fe200078e0269 */
[----:B------:R-:W-:Y:S01]  /*3200*/  UIADD3 UR27, UR32, -0x4ab325aa, URZ ;  /* 0xb54cda56201b7890 */ /* 0x000fe2000fffe03f */
[----:B------:R-:W-:Y:S01]  /*3210*/  IMAD.U32 R165, RZ, RZ, UR31 ;  /* 0x0000001fffa57e24 */ /* 0x000fe2000f8e00ff */
[----:B------:R-:W4:Y:S01]  /*3220*/  LDSM.16.M88.4 R68, [R99+0x10800] ;  /* 0x010800006344783b */ /* 0x000f220000000200 */
[----:B------:R-:W-:Y:S01]  /*3230*/  IMAD R14, R7, 0x8, R14 ;  /* 0x00000008070e7824 */ /* 0x000fe200078e020e */
[----:B------:R-:W-:Y:S01]  /*3240*/  UMOV UR43, UR35 ;  /* 0x00000023002b7c82 */ /* 0x000fe20008000000 */
[----:B------:R-:W-:Y:S01]  /*3250*/  VIADD R7, R0, 0x1 ;  /* 0x0000000100077836 */ /* 0x000fe20000000000 */
[----:B------:R-:W-:Y:S01]  /*3260*/  LDSM.16.M88.4 R40, [R211] ;  /* 0x00000000d328783b */ /* 0x000fe20000000200 */
[----:B------:R-:W-:Y:S01]  /*3270*/  VIADDMNMX R165, R96, 0x8, R165, PT ;  /* 0x0000000860a57846 */ /* 0x000fe200038001a5 */
[----:B------:R-:W-:-:S02]  /*3280*/  VIADD R9, R0, 0x8 ;  /* 0x0000000800097836 */ /* 0x000fc40000000000 */
[----:B------:R-:W4:Y:S01]  /*3290*/  LDSM.16.M88.4 R36, [R207+0x10000] ;  /* 0x01000000cf24783b */ /* 0x000f220000000200 */
[CC--:B------:R-:W-:Y:S02]  /*32a0*/  ISETP.GE.AND P6, PT, R7.reuse, R228.reuse, PT ;  /* 0x000000e40700720c */ /* 0x0c0fe40003fc6270 */
[----:B------:R-:W-:Y:S01]  /*32b0*/  ISETP.GE.AND P3, PT, R7, R165, PT ;  /* 0x000000a50700720c */ /* 0x000fe20003f66270 */
[C---:B-1----:R-:W-:Y:S01]  /*32c0*/  HMMA.16816.F32.BF16 R24, R44.reuse, R20, RZ ;  /* 0x000000142c18723c */ /* 0x042fe200000418ff */
[----:B------:R-:W1:Y:S01]  /*32d0*/  LDSM.16.M88.4 R56, [R99+0x11800] ;  /* 0x011800006338783b */ /* 0x000e620000000200 */
[----:B------:R-:W-:Y:S02]  /*32e0*/  I2FP.F32.S32 R6, R7 ;  /* 0x0000000700067245 */ /* 0x000fe40000201400 */
[----:B------:R-:W-:Y:S01]  /*32f0*/  I2FP.F32.S32 R7, R9 ;  /* 0x0000000900077245 */ /* 0x000fe20000201400 */
[----:B------:R-:W-:Y:S01]  /*3300*/  LDSM.16.M88.4 R80, [R210] ;  /* 0x00000000d250783b */ /* 0x000fe20000000200 */
[----:B------:R-:W-:Y:S01]  /*3310*/  HMMA.16816.F32.BF16 R20, R44, R22, RZ ;  /* 0x000000162c14723c */ /* 0x000fe200000418ff */
[----:B------:R-:W-:-:S02]  /*3320*/  ISETP.GE.AND P4, PT, R9, R228, PT ;  /* 0x000000e40900720c */ /* 0x000fc40003f86270 */
[----:B------:R-:W-:Y:S01]  /*3330*/  LDSM.16.M88.4 R76, [R209] ;  /* 0x00000000d14c783b */ /* 0x000fe20000000200 */
[-C--:B------:R-:W-:Y:S01]  /*3340*/  ISETP.GE.AND P1, PT, R9, R165.reuse, PT ;  /* 0x000000a50900720c */ /* 0x080fe20003f26270 */
[----:B------:R-:W-:Y:S01]  /*3350*/  VIADD R9, R0, 0x9 ;  /* 0x0000000900097836 */ /* 0x000fe20000000000 */
[C---:B---3--:R-:W-:Y:S01]  /*3360*/  HMMA.16816.F32.BF16 R84, R44.reuse, R52, RZ ;  /* 0x000000342c54723c */ /* 0x048fe200000418ff */
[----:B------:R-:W-:Y:S03]  /*3370*/  LDSM.16.M88.4 R88, [R207+0x11800] ;  /* 0x01180000cf58783b */ /* 0x000fe60000000200 */
[C---:B------:R-:W-:Y:S01]  /*3380*/  ISETP.GE.AND P0, PT, R9.reuse, R228, PT ;  /* 0x000000e40900720c */ /* 0x040fe20003f06270 */
[----:B------:R-:W-:Y:S01]  /*3390*/  LDSM.16.M88.4 R72, [R209+0x800] ;  /* 0x00080000d148783b */ /* 0x000fe20000000200 */
[----:B--2---:R-:W-:Y:S01]  /*33a0*/  HMMA.16816.F32.BF16 R16, R44, R64, RZ ;  /* 0x000000402c10723c */ /* 0x004fe200000418ff */
[----:B------:R-:W-:-:S02]  /*33b0*/  ISETP.GE.AND P5, PT, R9, R165, PT ;  /* 0x000000a50900720c */ /* 0x000fc40003fa6270 */
[----:B------:R-:W0:Y:S03]  /*33c0*/  LDGDEPBAR ;  /* 0x00000000000079af */ /* 0x000e260000000000 */
[----:B------:R-:W-:Y:S06]  /*33d0*/  HMMA.16816.F32.BF16 R64, R44, R66, RZ ;  /* 0x000000422c40723c */ /* 0x000fec00000418ff */
[C---:B-----5:R-:W-:Y:S06]  /*33e0*/  HMMA.16816.F32.BF16 R24, R60.reuse, R28, R24 ;  /* 0x0000001c3c18723c */ /* 0x060fec0000041818 */
[----:B------:R-:W-:Y:S01]  /*33f0*/  HMMA.16816.F32.BF16 R20, R60, R30, R20 ;  /* 0x0000001e3c14723c */ /* 0x000fe20000041814 */
[----:B------:R-:W2:Y:S05]  /*3400*/  LDSM.16.M88.4 R28, [R207+0x11000] ;  /* 0x01100000cf1c783b */ /* 0x000eaa0000000200 */
[C---:B------:R-:W-:Y:S06]  /*3410*/  HMMA.16816.F32.BF16 R52, R44.reuse, R54, RZ ;  /* 0x000000362c34723c */ /* 0x040fec00000418ff */
[C---:B----4-:R-:W-:Y:S06]  /*3420*/  HMMA.16816.F32.BF16 R48, R44.reuse, R32, RZ ;  /* 0x000000202c30723c */ /* 0x050fec00000418ff */
[----:B------:R-:W-:Y:S01]  /*3430*/  HMMA.16816.F32.BF16 R44, R44, R34, RZ ;  /* 0x000000222c2c723c */ /* 0x000fe200000418ff */
[----:B------:R-:W3:Y:S05]  /*3440*/  LDSM.16.M88.4 R32, [R207+0x10800] ;  /* 0x01080000cf20783b */ /* 0x000eea0000000200 */
[C---:B------:R-:W-:Y:S06]  /*3450*/  HMMA.16816.F32.BF16 R84, R60.reuse, R92, R84 ;  /* 0x0000005c3c54723c */ /* 0x040fec0000041854 */
[C---:B------:R-:W-:Y:S06]  /*3460*/  HMMA.16816.F32.BF16 R16, R60.reuse, R68, R16 ;  /* 0x000000443c10723c */ /* 0x040fec0000041810 */
[----:B------:R-:W-:Y:S01]  /*3470*/  HMMA.16816.F32.BF16 R64, R60, R70, R64 ;  /* 0x000000463c40723c */ /* 0x000fe20000041840 */
[----:B------:R-:W4:Y:S05]  /*3480*/  LDSM.16.M88.4 R68, [R209+0x1000] ;  /* 0x00100000d144783b */ /* 0x000f2a0000000200 */
[C---:B------:R-:W-:Y:S06]  /*3490*/  HMMA.16816.F32.BF16 R24, R40.reuse, R36, R24 ;  /* 0x000000242818723c */ /* 0x040fec0000041818 */
[----:B------:R-:W-:Y:S01]  /*34a0*/  HMMA.16816.F32.BF16 R20, R40, R38, R20 ;  /* 0x000000262814723c */ /* 0x000fe20000041814 */
[----:B------:R-:W-:Y:S05]  /*34b0*/  LDSM.16.M88.4 R36, [R214+0x13000] ;  /* 0x01300000d624783b */ /* 0x000fea0000000200 */
[C---:B------:R-:W-:Y:S06]  /*34c0*/  HMMA.16816.F32.BF16 R52, R60.reuse, R94, R52 ;  /* 0x0000005e3c34723c */ /* 0x040fec0000041834 */
[C---:B-1----:R-:W-:Y:S06]  /*34d0*/  HMMA.16816.F32.BF16 R48, R60.reuse, R56, R48 ;  /* 0x000000383c30723c */ /* 0x042fec0000041830 */
[----:B------:R-:W-:Y:S01]  /*34e0*/  HMMA.16816.F32.BF16 R44, R60, R58, R44 ;  /* 0x0000003a3c2c723c */ /* 0x000fe2000004182c */
[----:B------:R-:W-:Y:S04]  /*34f0*/  LDSM.16.M88.4 R60, [R214+0x12000] ;  /* 0x01200000d63c783b */ /* 0x000fe80000000200 */
[----:B------:R-:W-:Y:S01]  /*3500*/  LDSM.16.M88.4 R56, [R214+0x12800] ;  /* 0x01280000d638783b */ /* 0x000fe20000000200 */
[C---:B--2---:R-:W-:Y:S03]  /*3510*/  HMMA.16816.F32.BF16 R92, R40.reuse, R28, R84 ;  /* 0x0000001c285c723c */ /* 0x044fe60000041854 */
[----:B------:R-:W1:Y:S03]  /*3520*/  LDSM.16.M88.4 R84, [R215+0x4000] ;  /* 0x00400000d754783b */ /* 0x000e660000000200 */
[C---:B---3--:R-:W-:Y:S06]  /*3530*/  HMMA.16816.F32.BF16 R16, R40.reuse, R32, R16 ;  /* 0x000000202810723c */ /* 0x048fec0000041810 */
[----:B------:R-:W-:Y:S01]  /*3540*/  HMMA.16816.F32.BF16 R64, R40, R34, R64 ;  /* 0x000000222840723c */ /* 0x000fe20000041840 */
[----:B------:R-:W2:Y:S05]  /*3550*/  LDSM.16.M88.4 R32, [R209+0x1800] ;  /* 0x00180000d120783b */ /* 0x000eaa0000000200 */
[C---:B------:R-:W-:Y:S06]  /*3560*/  HMMA.16816.F32.BF16 R24, R80.reuse, R76, R24 ;  /* 0x0000004c5018723c */ /* 0x040fec0000041818 */
[----:B------:R-:W-:Y:S01]  /*3570*/  HMMA.16816.F32.BF16 R20, R80, R78, R20 ;  /* 0x0000004e5014723c */ /* 0x000fe20000041814 */
[----:B------:R-:W-:Y:S05]  /*3580*/  LDSM.16.M88.4 R76, [R99+0x12000] ;  /* 0x01200000634c783b */ /* 0x000fea0000000200 */
[C---:B------:R-:W-:Y:S01]  /*3590*/  HMMA.16816.F32.BF16 R52, R40.reuse, R30, R52 ;  /* 0x0000001e2834723c */ /* 0x040fe20000041834 */
[----:B------:R-:W-:Y:S05]  /*35a0*/  LDSM.16.M88.4 R28, [R214+0x13800] ;  /* 0x01380000d61c783b */ /* 0x000fea0000000200 */
[C---:B------:R-:W-:Y:S06]  /*35b0*/  HMMA.16816.F32.BF16 R48, R40.reuse, R88, R48 ;  /* 0x000000582830723c */ /* 0x040fec0000041830 */
[----:B------:R-:W-:Y:S01]  /*35c0*/  HMMA.16816.F32.BF16 R44, R40, R90, R44 ;  /* 0x0000005a282c723c */ /* 0x000fe2000004182c */
[----:B------:R-:W3:Y:S04]  /*35d0*/  LDSM.16.M88.4 R88, [R213+0x4000] ;  /* 0x00400000d558783b */ /* 0x000ee80000000200 */
[----:B------:R-:W-:Y:S01]  /*35e0*/  LDSM.16.M88.4 R40, [R99+0x13000] ;  /* 0x013000006328783b */ /* 0x000fe20000000200 */
[C---:B------:R-:W-:Y:S06]  /*35f0*/  HMMA.16816.F32.BF16 R16, R80.reuse, R72, R16 ;  /* 0x000000485010723c */ /* 0x040fec0000041810 */
[C---:B------:R-:W-:Y:S01]  /*3600*/  HMMA.16816.F32.BF16 R64, R80.reuse, R74, R64 ;  /* 0x0000004a5040723c */ /* 0x040fe20000041840 */
[----:B------:R-:W5:Y:S05]  /*3610*/  LDSM.16.M88.4 R72, [R99+0x12800] ;  /* 0x012800006348783b */ /* 0x000f6a0000000200 */
[----:B----4-:R-:W-:Y:S06]  /*3620*/  HMMA.16816.F32.BF16 R92, R80, R68, R92 ;  /* 0x00000044505c723c */ /* 0x010fec000004185c */
[C---:B-1----:R-:W-:Y:S06]  /*3630*/  HMMA.16816.F32.BF16 R24, R84.reuse, R60, R24 ;  /* 0x0000003c5418723c */ /* 0x042fec0000041818 */
[----:B------:R-:W-:Y:S01]  /*3640*/  HMMA.16816.F32.BF16 R20, R84, R62, R20 ;  /* 0x0000003e5414723c */ /* 0x000fe20000041814 */
[----:B------:R-:W-:Y:S05]  /*3650*/  LDSM.16.M88.4 R60, [R207+0x12800] ;  /* 0x01280000cf3c783b */ /* 0x000fea0000000200 */
[C---:B------:R-:W-:Y:S01]  /*3660*/  HMMA.16816.F32.BF16 R52, R80.reuse, R70, R52 ;  /* 0x000000465034723c */ /* 0x040fe20000041834 */
[----:B------:R-:W-:Y:S05]  /*3670*/  LDSM.16.M88.4 R68, [R207+0x12000] ;  /* 0x01200000cf44783b */ /* 0x000fea0000000200 */
[C---:B--2---:R-:W-:Y:S06]  /*3680*/  HMMA.16816.F32.BF16 R48, R80.reuse, R32, R48 ;  /* 0x000000205030723c */ /* 0x044fec0000041830 */
[----:B------:R-:W-:Y:S01]  /*3690*/  HMMA.16816.F32.BF16 R44, R80, R34, R44 ;  /* 0x00000022502c723c */ /* 0x000fe2000004182c */
[----:B------:R-:W1:Y:S04]  /*36a0*/  LDSM.16.M88.4 R80, [R211+0x4000] ;  /* 0x00400000d350783b */ /* 0x000e680000000200 */
[----:B------:R-:W2:Y:S01]  /*36b0*/  LDSM.16.M88.4 R32, [R99+0x13800] ;  /* 0x013800006320783b */ /* 0x000ea20000000200 */
[C---:B------:R-:W-:Y:S06]  /*36c0*/  HMMA.16816.F32.BF16 R16, R84.reuse, R56, R16 ;  /* 0x000000385410723c */ /* 0x040fec0000041810 */
[C---:B------:R-:W-:Y:S01]  /*36d0*/  HMMA.16816.F32.BF16 R64, R84.reuse, R58, R64 ;  /* 0x0000003a5440723c */ /* 0x040fe20000041840 */
[----:B------:R-:W4:Y:S05]  /*36e0*/  LDSM.16.M88.4 R56, [R207+0x13000] ;  /* 0x01300000cf38783b */ /* 0x000f2a0000000200 */
[----:B------:R-:W-:Y:S06]  /*36f0*/  HMMA.16816.F32.BF16 R92, R84, R36, R92 ;  /* 0x00000024545c723c */ /* 0x000fec000004185c */
[C---:B---3--:R-:W-:Y:S06]  /*3700*/  HMMA.16816.F32.BF16 R24, R88.reuse, R76, R24 ;  /* 0x0000004c5818723c */ /* 0x048fec0000041818 */
[----:B------:R-:W-:Y:S01]  /*3710*/  HMMA.16816.F32.BF16 R20, R88, R78, R20 ;  /* 0x0000004e5814723c */ /* 0x000fe20000041814 */
[----:B------:R-:W-:Y:S05]  /*3720*/  LDSM.16.M88.4 R76, [R209+0x2000] ;  /* 0x00200000d14c783b */ /* 0x000fea0000000200 */
[C---:B------:R-:W-:Y:S01]  /*3730*/  HMMA.16816.F32.BF16 R52, R84.reuse, R38, R52 ;  /* 0x000000265434723c */ /* 0x040fe20000041834 */
[----:B------:R-:W-:Y:S05]  /*3740*/  LDSM.16.M88.4 R36, [R209+0x3000] ;  /* 0x00300000d124783b */ /* 0x000fea0000000200 */
[C---:B------:R-:W-:Y:S06]  /*3750*/  HMMA.16816.F32.BF16 R48, R84.reuse, R28, R48 ;  /* 0x0000001c5430723c */ /* 0x040fec0000041830 */
[----:B------:R-:W-:Y:S01]  /*3760*/  HMMA.16816.F32.BF16 R44, R84, R30, R44 ;  /* 0x0000001e542c723c */ /* 0x000fe2000004182c */
[----:B------:R-:W3:Y:S04]  /*3770*/  LDSM.16.M88.4 R84, [R210+0x4000] ;  /* 0x00400000d254783b */ /* 0x000ee80000000200 */
[----:B------:R-:W3:Y:S01]  /*3780*/  LDSM.16.M88.4 R28, [R207+0x13800] ;  /* 0x01380000cf1c783b */ /* 0x000ee20000000200 */
[C---:B-----5:R-:W-:Y:S06]  /*3790*/  HMMA.16816.F32.BF16 R16, R88.reuse, R72, R16 ;  /* 0x000000485810723c */ /* 0x060fec0000041810 */
[C---:B------:R-:W-:Y:S01]  /*37a0*/  HMMA.16816.F32.BF16 R64, R88.reuse, R74, R64 ;  /* 0x0000004a5840723c */ /* 0x040fe20000041840 */
[----:B------:R-:W5:Y:S05]  /*37b0*/  LDSM.16.M88.4 R72, [R209+0x2800] ;  /* 0x00280000d148783b */ /* 0x000f6a0000000200 */
[----:B------:R-:W-:Y:S06]  /*37c0*/  HMMA.16816.F32.BF16 R92, R88, R40, R92 ;  /* 0x00000028585c723c */ /* 0x000fec000004185c */
        /* <DEDUP_REMOVED lines=11> */
[----:B------:R-:W2:Y:S05]  /*3880*/  LDSM.16.M88.4 R60, [R214+0x14800] ;  /* 0x01480000d63c783b */ /* 0x000eaa0000000200 */
[----:B----4-:R-:W-:Y:S06]  /*3890*/  HMMA.16816.F32.BF16 R92, R80, R56, R92 ;  /* 0x00000038505c723c */ /* 0x010fec000004185c */
        /* <DEDUP_REMOVED lines=8> */
[----:B------:R-:W4:Y:S01]  /*3920*/  LDSM.16.M88.4 R28, [R214+0x15800] ;  /* 0x01580000d61c783b */ /* 0x000f220000000200 */
        /* <DEDUP_REMOVED lines=16> */
[----:B------:R-:W-:Y:S06]  /*3a30*/  HMMA.16816.F32.BF16 R92, R88, R40, R92 ;  /* 0x00000028585c723c */ /* 0x000fec000004185c */
[C---:B---3--:R-:W-:Y:S06]  /*3a40*/  HMMA.16816.F32.BF16 R24, R80.reuse, R76, R24 ;  /* 0x0000004c5018723c */ /* 0x048fec0000041818 */
[----:B------:R-:W-:Y:S01]  /*3a50*/  HMMA.16816.F32.BF16 R20, R80, R78, R20 ;  /* 0x0000004e5014723c */ /* 0x000fe20000041814 */
[----:B------:R-:W-:Y:S05]  /*3a60*/  LDSM.16.M88.4 R76, [R209+0x4000] ;  /* 0x00400000d14c783b */ /* 0x000fea0000000200 */
        /* <DEDUP_REMOVED lines=63> */
[----:B------:R-:W-:Y:S06]  /*3e60*/  HMMA.16816.F32.BF16 R20, R88, R70, R20 ;  /* 0x000000465814723c */ /* 0x000fec0000041814 */
[C---:B------:R-:W-:Y:S06]  /*3e70*/  HMMA.16816.F32.BF16 R52, R84.reuse, R38, R52 ;  /* 0x000000265434723c */ /* 0x040fec0000041834 */
[C---:B--2---:R-:W-:Y:S06]  /*3e80*/  HMMA.16816.F32.BF16 R48, R84.reuse, R32, R48 ;  /* 0x000000205430723c */ /* 0x044fec0000041830 */
[----:B------:R-:W-:Y:S01]  /*3e90*/  HMMA.16816.F32.BF16 R44, R84, R34, R44 ;  /* 0x00000022542c723c */ /* 0x000fe2000004182c */
[----:B------:R-:W1:Y:S01]  /*3ea0*/  LDSM.16.M88.4 R32, [R209+0x7800] ;  /* 0x00780000d120783b */ /* 0x000e620000000200 */
[----:B------:R-:W-:-:S04]  /*3eb0*/  DEPBAR.LE SB0, 0x0 ;  /* 0x000080000000791a */ /* 0x000fc80000000000 */
[C---:B------:R-:W-:Y:S06]  /*3ec0*/  HMMA.16816.F32.BF16 R16, R88.reuse, R60, R16 ;  /* 0x0000003c5810723c */ /* 0x040fec0000041810 */
[C---:B------:R-:W-:Y:S06]  /*3ed0*/  HMMA.16816.F32.BF16 R64, R88.reuse, R62, R64 ;  /* 0x0000003e5840723c */ /* 0x040fec0000041840 */
[----:B------:R-:W-:Y:S06]  /*3ee0*/  HMMA.16816.F32.BF16 R92, R88, R40, R92 ;  /* 0x00000028585c723c */ /* 0x000fec000004185c */
[C---:B---3--:R-:W-:Y:S06]  /*3ef0*/  HMMA.16816.F32.BF16 R24, R56.reuse, R80, R24 ;  /* 0x000000503818723c */ /* 0x048fec0000041818 */
[----:B------:R-:W-:Y:S06]  /*3f00*/  HMMA.16816.F32.BF16 R20, R56, R82, R20 ;  /* 0x000000523814723c */ /* 0x000fec0000041814 */
[C---:B------:R-:W-:Y:S06]  /*3f10*/  HMMA.16816.F32.BF16 R52, R88.reuse, R42, R52 ;  /* 0x0000002a5834723c */ /* 0x040fec0000041834 */
[C---:B----4-:R-:W-:Y:S06]  /*3f20*/  HMMA.16816.F32.BF16 R48, R88.reuse, R28, R48 ;  /* 0x0000001c5830723c */ /* 0x050fec0000041830 */
[----:B------:R-:W-:Y:S01]  /*3f30*/  HMMA.16816.F32.BF16 R44, R88, R30, R44 ;  /* 0x0000001e582c723c */ /* 0x000fe2000004182c */
[C---:B------:R-:W-:Y:S01]  /*3f40*/  FFMA.FTZ R25, R6.reuse, UR20, R25 ;  /* 0x0000001406197c23 */ /* 0x040fe20008010019 */
[----:B------:R-:W-:Y:S01]  /*3f50*/  FFMA.FTZ R27, R6, UR20, R27 ;  /* 0x00000014061b7c23 */ /* 0x000fe2000801001b */
[----:B------:R-:W-:-:S03]  /*3f60*/  VIADD R6, R0, 0x11 ;  /* 0x0000001100067836 */ /* 0x000fc60000000000 */
[C---:B------:R-:W-:Y:S01]  /*3f70*/  HMMA.16816.F32.BF16 R16, R56.reuse, R76, R16 ;  /* 0x0000004c3810723c */ /* 0x040fe20000041810 */
[C---:B------:R-:W-:Y:S01]  /*3f80*/  FFMA.FTZ R43, R7.reuse, UR20, R20 ;  /* 0x00000014072b7c23 */ /* 0x040fe20008010014 */
[----:B------:R-:W-:Y:S01]  /*3f90*/  FFMA.FTZ R22, R7, UR20, R22 ;  /* 0x0000001407167c23 */ /* 0x000fe20008010016 */
[C---:B------:R-:W-:Y:S01]  /*3fa0*/  VIADD R7, R0.reuse, 0x10 ;  /* 0x0000001000077836 */ /* 0x040fe20000000000 */
[----:B------:R-:W-:Y:S02]  /*3fb0*/  FSEL R69, R27, -INF , !P3 ;  /* 0xff8000001b457808 */ /* 0x000fe40005800000 */
[C---:B------:R-:W-:Y:S01]  /*3fc0*/  HMMA.16816.F32.BF16 R64, R56.reuse, R78, R64 ;  /* 0x0000004e3840723c */ /* 0x040fe20000041840 */
[----:B------:R-:W-:Y:S02]  /*3fd0*/  FSEL R43, R43, -INF , !P4 ;  /* 0xff8000002b2b7808 */ /* 0x000fe40006000000 */
[----:B------:R-:W-:Y:S01]  /*3fe0*/  I2FP.F32.S32 R20, R9 ;  /* 0x0000000900147245 */ /* 0x000fe20000201400 */
[----:B------:R-:W-:Y:S01]  /*3ff0*/  VIADD R9, R0, 0x20 ;  /* 0x0000002000097836 */ /* 0x000fe20000000000 */
[-C--:B------:R-:W-:Y:S01]  /*4000*/  ISETP.GE.AND P2, PT, R7, R228.reuse, PT ;  /* 0x000000e40700720c */ /* 0x080fe20003f46270 */
[C---:B-----5:R-:W-:Y:S01]  /*4010*/  HMMA.16816.F32.BF16 R92, R56.reuse, R72, R92 ;  /* 0x00000048385c723c */ /* 0x060fe2000004185c */
[----:B------:R-:W-:Y:S01]  /*4020*/  ISETP.GE.AND P3, PT, R6, R228, PT ;  /* 0x000000e40600720c */ /* 0x000fe20003f66270 */
[----:B------:R-:W-:Y:S01]  /*4030*/  FFMA.FTZ R23, R20, UR20, R23 ;  /* 0x0000001414177c23 */ /* 0x000fe20008010017 */
[----:B------:R-:W-:Y:S01]  /*4040*/  BAR.SYNC.DEFER_BLOCKING 0x0 ;  /* 0x0000000000007b1d */ /* 0x000fe20000010000 */
[----:B------:R-:W-:Y:S01]  /*4050*/  ISETP.GE.AND P4, PT, R6, R165, PT ;  /* 0x000000a50600720c */ /* 0x000fe20003f86270 */
[----:B------:R-:W-:Y:S01]  /*4060*/  FFMA.FTZ R21, R20, UR20, R21 ;  /* 0x0000001414157c23 */ /* 0x000fe20008010015 */
[----:B------:R-:W-:Y:S01]  /*4070*/  HMMA.16816.F32.BF16 R52, R56, R74, R52 ;  /* 0x0000004a3834723c */ /* 0x000fe20000041834 */
[----:B------:R-:W-:-:S02]  /*4080*/  I2FP.F32.S32 R6, R6 ;  /* 0x0000000600067245 */ /* 0x000fc40000201400 */
[----:B------:R-:W-:Y:S02]  /*4090*/  FSEL R71, R23, -INF , !P5 ;  /* 0xff80000017477808 */ /* 0x000fe40006800000 */
[----:B------:R-:W-:Y:S01]  /*40a0*/  FSEL R73, R22, -INF , !P1 ;  /* 0xff80000016497808 */ /* 0x000fe20004800000 */
[----:B-1----:R-:W-:Y:S01]  /*40b0*/  HMMA.16816.F32.BF16 R48, R56, R32, R48 ;  /* 0x000000203830723c */ /* 0x002fe20000041830 */
[C---:B------:R-:W-:Y:S01]  /*40c0*/  FFMA.FTZ R17, R6.reuse, UR20, R17 ;  /* 0x0000001406117c23 */ /* 0x040fe20008010011 */
[----:B------:R-:W-:Y:S01]  /*40d0*/  FFMA.FTZ R19, R6, UR20, R19 ;  /* 0x0000001406137c23 */ /* 0x000fe20008010013 */
[----:B------:R-:W-:-:S03]  /*40e0*/  VIADD R6, R0, 0x19 ;  /* 0x0000001900067836 */ /* 0x000fc60000000000 */
[----:B------:R-:W-:Y:S01]  /*40f0*/  HMMA.16816.F32.BF16 R44, R56, R34, R44 ;  /* 0x00000022382c723c */ /* 0x000fe2000004182c */
[----:B------:R-:W-:Y:S01]  /*4100*/  FSEL R23, R17, -INF , !P3 ;  /* 0xff80000011177808 */ /* 0x000fe20005800000 */
[----:B------:R-:W-:Y:S01]  /*4110*/  VIADD R17, R0, 0x30 ;  /* 0x0000003000117836 */ /* 0x000fe20000000000 */
[----:B------:R-:W-:Y:S02]  /*4120*/  ISETP.GE.AND P5, PT, R6, R228, PT ;  /* 0x000000e40600720c */ /* 0x000fe40003fa6270 */
[-C--:B------:R-:W-:Y:S02]  /*4130*/  ISETP.GE.AND P3, PT, R9, R165.reuse, PT ;  /* 0x000000a50900720c */ /* 0x080fe40003f66270 */
[----:B------:R-:W-:Y:S02]  /*4140*/  FSEL R59, R25, -INF , !P6 ;  /* 0xff800000193b7808 */ /* 0x000fe40007000000 */
[----:B------:R-:W-:Y:S02]  /*4150*/  ISETP.GE.AND P6, PT, R7, R165, PT ;  /* 0x000000a50700720c */ /* 0x000fe40003fc6270 */
[----:B------:R-:W-:-:S02]  /*4160*/  I2FP.F32.S32 R7, R7 ;  /* 0x0000000700077245 */ /* 0x000fc40000201400 */
[----:B------:R-:W-:Y:S02]  /*4170*/  FSEL R57, R21, -INF , !P0 ;  /* 0xff80000015397808 */ /* 0x000fe40004000000 */
[----:B------:R-:W-:Y:S01]  /*4180*/  FSEL R63, R19, -INF , !P4 ;  /* 0xff800000133f7808 */ /* 0x000fe20006000000 */
[C---:B------:R-:W-:Y:S01]  /*4190*/  FFMA.FTZ R16, R7.reuse, UR20, R16 ;  /* 0x0000001407107c23 */ /* 0x040fe20008010010 */
[----:B------:R-:W-:Y:S01]  /*41a0*/  FFMA.FTZ R18, R7, UR20, R18 ;  /* 0x0000001407127c23 */ /* 0x000fe20008010012 */
[----:B------:R-:W-:-:S03]  /*41b0*/  VIADD R7, R0, 0x18 ;  /* 0x0000001800077836 */ /* 0x000fc60000000000 */
[----:B------:R-:W-:Y:S01]  /*41c0*/  FSEL R41, R16, -INF , !P2 ;  /* 0xff80000010297808 */ /* 0x000fe20005000000 */
[----:B------:R-:W-:Y:S01]  /*41d0*/  VIADD R16, R0, 0x21 ;  /* 0x0000002100107836 */ /* 0x000fe20000000000 */
[----:B------:R-:W-:Y:S02]  /*41e0*/  FSEL R61, R18, -INF , !P6 ;  /* 0xff800000123d7808 */ /* 0x000fe40007000000 */
[CC--:B------:R-:W-:Y:S02]  /*41f0*/  ISETP.GE.AND P1, PT, R7.reuse, R228.reuse, PT ;  /* 0x000000e40700720c */ /* 0x0c0fe40003f26270 */
[-C--:B------:R-:W-:Y:S02]  /*4200*/  ISETP.GE.AND P0, PT, R7, R165.reuse, PT ;  /* 0x000000a50700720c */ /* 0x080fe40003f06270 */
[----:B------:R-:W-:Y:S02]  /*4210*/  ISETP.GE.AND P2, PT, R6, R165, PT ;  /* 0x000000a50600720c */ /* 0x000fe40003f46270 */
[----:B------:R-:W-:-:S02]  /*4220*/  ISETP.GE.AND P6, PT, R9, R228, PT ;  /* 0x000000e40900720c */ /* 0x000fc40003fc6270 */
[----:B------:R-:W-:Y:S02]  /*4230*/  I2FP.F32.S32 R7, R7 ;  /* 0x0000000700077245 */ /* 0x000fe40000201400 */
[----:B------:R-:W-:Y:S02]  /*4240*/  I2FP.F32.S32 R6, R6 ;  /* 0x0000000600067245 */ /* 0x000fe40000201400 */
[----:B------:R-:W-:Y:S01]  /*4250*/  I2FP.F32.S32 R9, R9 ;  /* 0x0000000900097245 */ /* 0x000fe20000201400 */
[C---:B------:R-:W-:Y:S01]  /*4260*/  FFMA.FTZ R66, R7.reuse, UR20, R66 ;  /* 0x0000001407427c23 */ /* 0x040fe20008010042 */
[----:B------:R-:W-:Y:S01]  /*4270*/  FFMA.FTZ R21, R7, UR20, R64 ;  /* 0x0000001407157c23 */ /* 0x000fe20008010040 */
[C---:B------:R-:W-:Y:S01]  /*4280*/  FFMA.FTZ R65, R6.reuse, UR20, R65 ;  /* 0x0000001406417c23 */ /* 0x040fe20008010041 */
[----:B------:R-:W-:Y:S01]  /*4290*/  FFMA.FTZ R7, R6, UR20, R67 ;  /* 0x0000001406077c23 */ /* 0x000fe20008010043 */
[C---:B------:R-:W-:Y:S01]  /*42a0*/  FFMA.FTZ R92, R9.reuse, UR20, R92 ;  /* 0x00000014095c7c23 */ /* 0x040fe2000801005c */
[----:B------:R-:W-:Y:S01]  /*42b0*/  FFMA.FTZ R94, R9, UR20, R94 ;  /* 0x00000014095e7c23 */ /* 0x000fe2000801005e */
[----:B------:R-:W-:Y:S01]  /*42c0*/  VIADD R9, R0, 0x28 ;  /* 0x0000002800097836 */ /* 0x000fe20000000000 */
[----:B------:R-:W-:Y:S01]  /*42d0*/  FSEL R185, R66, -INF , !P0 ;  /* 0xff80000042b97808 */ /* 0x000fe20004000000 */
[----:B------:R-:W-:Y:S01]  /*42e0*/  VIADD R6, R0, 0x29 ;  /* 0x0000002900067836 */ /* 0x000fe20000000000 */
[----:B------:R-:W-:-:S02]  /*42f0*/  FSEL R181, R65, -INF , !P5 ;  /* 0xff80000041b57808 */ /* 0x000fc40006800000 */
[CC--:B------:R-:W-:Y:S02]  /*4300*/  ISETP.GE.AND P0, PT, R9.reuse, R228.reuse, PT ;  /* 0x000000e40900720c */ /* 0x0c0fe40003f06270 */
[----:B------:R-:W-:Y:S02]  /*4310*/  ISETP.GE.AND P5, PT, R9, R165, PT ;  /* 0x000000a50900720c */ /* 0x000fe40003fa6270 */
[----:B------:R-:W-:Y:S02]  /*4320*/  I2FP.F32.S32 R9, R9 ;  /* 0x0000000900097245 */ /* 0x000fe40000201400 */
[----:B------:R-:W-:Y:S02]  /*4330*/  FSEL R21, R21, -INF , !P1 ;  /* 0xff80000015157808 */ /* 0x000fe40004800000 */
[C---:B------:R-:W-:Y:S01]  /*4340*/  ISETP.GE.AND P4, PT, R16.reuse, R228, PT ;  /* 0x000000e41000720c */ /* 0x040fe20003f86270 */
[C---:B------:R-:W-:Y:S01]  /*4350*/  FFMA.FTZ R52, R9.reuse, UR20, R52 ;  /* 0x0000001409347c23 */ /* 0x040fe20008010034 */
[----:B------:R-:W-:Y:S01]  /*4360*/  ISETP.GE.AND P1, PT, R16, R165, PT ;  /* 0x000000a51000720c */ /* 0x000fe20003f26270 */
[----:B------:R-:W-:Y:S01]  /*4370*/  FFMA.FTZ R54, R9, UR20, R54 ;  /* 0x0000001409367c23 */ /* 0x000fe20008010036 */
[----:B------:R-:W-:Y:S01]  /*4380*/  I2FP.F32.S32 R16, R16 ;  /* 0x0000001000107245 */ /* 0x000fe20000201400 */
[----:B------:R-:W-:Y:S01]  /*4390*/  VIADD R9, R0, 0x31 ;  /* 0x0000003100097836 */ /* 0x000fe20000000000 */
[----:B------:R-:W-:-:S02]  /*43a0*/  FSEL R7, R7, -INF , !P2 ;  /* 0xff80000007077808 */ /* 0x000fc40005000000 */
[----:B------:R-:W-:Y:S01]  /*43b0*/  FSEL R197, R92, -INF , !P6 ;  /* 0xff8000005cc57808 */ /* 0x000fe20007000000 */
[----:B------:R-:W-:Y:S01]  /*43c0*/  FFMA.FTZ R93, R16, UR20, R93 ;  /* 0x00000014105d7c23 */ /* 0x000fe2000801005d */
[----:B------:R-:W-:Y:S01]  /*43d0*/  ISETP.GE.AND P2, PT, R6, R228, PT ;  /* 0x000000e40600720c */ /* 0x000fe20003f46270 */
[----:B------:R-:W-:Y:S01]  /*43e0*/  FFMA.FTZ R95, R16, UR20, R95 ;  /* 0x00000014105f7c23 */ /* 0x000fe2000801005f */
        /* <DEDUP_REMOVED lines=8> */
[----:B------:R-:W-:Y:S01]  /*4470*/  VIADD R6, R0, 0x38 ;  /* 0x0000003800067836 */ /* 0x000fe20000000000 */
[----:B------:R-:W-:Y:S01]  /*4480*/  ISETP.GE.AND P4, PT, R17, R165, PT ;  /* 0x000000a51100720c */ /* 0x000fe20003f86270 */
[C---:B------:R-:W-:Y:S01]  /*4490*/  FFMA.FTZ R51, R16.reuse, UR20, R51 ;  /* 0x0000001410337c23 */ /* 0x040fe20008010033 */
[----:B------:R-:W-:Y:S01]  /*44a0*/  I2FP.F32.S32 R17, R17 ;  /* 0x0000001100117245 */ /* 0x000fe20000201400 */
[----:B------:R-:W-:Y:S01]  /*44b0*/  FFMA.FTZ R49, R16, UR20, R49 ;  /* 0x0000001410317c23 */ /* 0x000fe20008010031 */
[----:B------:R-:W-:-:S02]  /*44c0*/  FSEL R123, R52, -INF , !P0 ;  /* 0xff800000347b7808 */ /* 0x000fc40004000000 */
[----:B------:R-:W-:Y:S01]  /*44d0*/  ISETP.GE.AND P0, PT, R9, R165, PT ;  /* 0x000000a50900720c */ /* 0x000fe20003f06270 */
[----:B------:R-:W-:Y:S01]  /*44e0*/  FFMA.FTZ R50, R17, UR20, R50 ;  /* 0x0000001411327c23 */ /* 0x000fe20008010032 */
[----:B------:R-:W-:Y:S01]  /*44f0*/  FSEL R125, R95, -INF , !P1 ;  /* 0xff8000005f7d7808 */ /* 0x000fe20004800000 */
[----:B------:R-:W-:Y:S01]  /*4500*/  FFMA.FTZ R48, R17, UR20, R48 ;  /* 0x0000001411307c23 */ /* 0x000fe20008010030 */
[-C--:B------:R-:W-:Y:S02]  /*4510*/  ISETP.GE.AND P1, PT, R9, R228.reuse, PT ;  /* 0x000000e40900720c */ /* 0x080fe40003f26270 */
[----:B------:R-:W-:Y:S02]  /*4520*/  FSEL R119, R54, -INF , !P5 ;  /* 0xff80000036777808 */ /* 0x000fe40006800000 */
[----:B------:R-:W-:Y:S02]  /*4530*/  FSEL R121, R53, -INF , !P2 ;  /* 0xff80000035797808 */ /* 0x000fe40005000000 */
[----:B------:R-:W-:-:S02]  /*4540*/  ISETP.GE.AND P5, PT, R6, R228, PT ;  /* 0x000000e40600720c */ /* 0x000fc40003fa6270 */
[----:B------:R-:W-:Y:S02]  /*4550*/  ISETP.GE.AND P2, PT, R6, R165, PT ;  /* 0x000000a50600720c */ /* 0x000fe40003f46270 */
[----:B------:R-:W-:Y:S01]  /*4560*/  I2FP.F32.S32 R9, R6 ;  /* 0x0000000600097245 */ /* 0x000fe20000201400 */
[----:B------:R-:W-:Y:S01]  /*4570*/  VIADD R6, R0, 0x39 ;  /* 0x0000003900067836 */ /* 0x000fe20000000000 */
[----:B------:R-:W-:Y:S02]  /*4580*/  FSEL R109, R51, -INF , !P0 ;  /* 0xff800000336d7808 */ /* 0x000fe40004000000 */
[----:B------:R-:W-:Y:S01]  /*4590*/  PLOP3.LUT P0, PT, PT, PT, UP0, 0x80, 0x0 ;  /* 0x000000000000781c */ /* 0x000fe20003f0f008 */
[C---:B------:R-:W-:Y:S01]  /*45a0*/  FFMA.FTZ R33, R9.reuse, UR20, R44 ;  /* 0x0000001409217c23 */ /* 0x040fe2000801002c */
[----:B------:R-:W-:Y:S01]  /*45b0*/  FSEL R111, R50, -INF , !P4 ;  /* 0xff800000326f7808 */ /* 0x000fe20006000000 */
[----:B------:R-:W-:Y:S01]  /*45c0*/  FFMA.FTZ R46, R9, UR20, R46 ;  /* 0x00000014092e7c23 */ /* 0x000fe2000801002e */
[----:B------:R-:W-:-:S02]  /*45d0*/  FSEL R113, R49, -INF , !P1 ;  /* 0xff80000031717808 */ /* 0x000fc40004800000 */
        /* <DEDUP_REMOVED lines=8> */
[C---:B------:R-:W-:Y:S01]  /*4660*/  FFMA.FTZ R17, R6.reuse, UR20, R45 ;  /* 0x0000001406117c23 */ /* 0x040fe2000801002d */
[----:B------:R-:W-:Y:S01]  /*4670*/  FFMA.FTZ R35, R6, UR20, R47 ;  /* 0x0000001406237c23 */ /* 0x000fe2000801002f */
[----:B------:R-:W-:-:S02]  /*4680*/  ISETP.GE.AND P6, PT, R0, R228, PT ;  /* 0x000000e40000720c */ /* 0x000fc40003fc6270 */
[----:B------:R-:W-:Y:S02]  /*4690*/  ISETP.GE.AND P3, PT, R0, R165, PT ;  /* 0x000000a50000720c */ /* 0x000fe40003f66270 */
[----:B------:R-:W-:Y:S02]  /*46a0*/  FSEL R33, R33, -INF , !P5 ;  /* 0xff80000021217808 */ /* 0x000fe40006800000 */
[----:B------:R-:W-:Y:S02]  /*46b0*/  FSEL R243, R46, -INF , !P2 ;  /* 0xff8000002ef37808 */ /* 0x000fe40005000000 */
[----:B------:R-:W-:Y:S02]  /*46c0*/  FSEL R241, R24, -INF , !P6 ;  /* 0xff80000018f17808 */ /* 0x000fe40007000000 */
[----:B------:R-:W-:Y:S02]  /*46d0*/  FSEL R235, R26, -INF , !P3 ;  /* 0xff8000001aeb7808 */ /* 0x000fe40005800000 */
[----:B------:R-:W-:-:S02]  /*46e0*/  FSEL R17, R17, -INF , !P4 ;  /* 0xff80000011117808 */ /* 0x000fc40006000000 */
        /* <DEDUP_REMOVED lines=35> */
[----:B-----5:R-:W-:Y:S01]  /*4920*/  @!P3 LEA R28, P1, R44, R28, 0x1 ;  /* 0x0000001c2c1cb211 */ /* 0x020fe200078208ff */
[----:B------:R-:W-:Y:S01]  /*4930*/  @!PT LDS RZ, [RZ] ;  /* 0x00000000fffff984 */ /* 0x000fe20000000800 */
[----:B------:R-:W-:Y:S01]  /*4940*/  @!PT LDS RZ, [RZ] ;  /* 0x00000000fffff984 */ /* 0x000fe20000000800 */
[----:B------:R-:W-:Y:S01]  /*4950*/  @!PT LDS RZ, [RZ] ;  /* 0x00000000fffff984 */ /* 0x000fe20000000800 */
[----:B------:R2:W-:Y:S01]  /*4960*/  @!P5 LDGSTS.E.BYPASS.LTC128B.128 [R252+0x12000], desc[UR28][R36.64+0x80] ;  /* 0x1200008024fcdfae */ /* 0x0005e2000b901d5c */
[----:B------:R-:W-:Y:S02]  /*4970*/  IADD3.X R9, R0, UR41, RZ, P2, !PT ;  /* 0x0000002900097c10 */ /* 0x000fe400097fe4ff */
[----:B------:R-:W-:Y:S01]  /*4980*/  @!P3 LEA.HI.X R29, R44, R29, R0, 0x1, P1 ;  /* 0x0000001d2c1db211 */ /* 0x000fe200008f0c00 */
[----:B------:R2:W-:Y:S01]  /*4990*/  @P4 STS.128 [R252+0x14000], RZ ;  /* 0x014000fffc004388 */ /* 0x0005e20000000c00 */
[----:B-1----:R-:W-:-:S03]  /*49a0*/  @!P6 LEA R26, P1, R6, R26, 0x1 ;  /* 0x0000001a061ae211 */ /* 0x002fc600078208ff */
        /* <DEDUP_REMOVED lines=38> */
.L_x_1157:
[----:B------:R-:W-:Y:S05]  /*4c10*/  BSYNC B0 ;  /* 0x0000000000007941 */ /* 0x000fea0003800000 */
.L_x_1156:
[----:B------:R-:W0:Y:S02]  /*4c20*/  LDGDEPBAR ;  /* 0x00000000000079af */ /* 0x000e240000000000 */
.L_x_1155:
[----:B------:R-:W-:Y:S01]  /*4c30*/  FMNMX.FTZ R0, R235, R69, !PT ;  /* 0x00000045eb007209 */ /* 0x000fe20007810000 */
[----:B------:R-:W-:Y:S01]  /*4c40*/  USHF.L.U32 UR48, UR43, 0x1, URZ ;  /* 0x000000012b307899 */ /* 0x000fe2000800063f */
[----:B------:R-:W-:Y:S01]  /*4c50*/  FMNMX.FTZ R6, R241, R59, !PT ;  /* 0x0000003bf1067209 */ /* 0x000fe20007810000 */
[----:B------:R-:W-:Y:S01]  /*4c60*/  IMAD.WIDE.U32 R102, R8, -0x2daee0ad, RZ ;  /* 0xd2511f5308667825 */ /* 0x000fe200078e00ff */
[----:B------:R-:W-:Y:S01]  /*4c70*/  FMNMX.FTZ R0, R73, R0, !PT ;  /* 0x0000000049007209 */ /* 0x000fe20007810000 */
[----:B------:R-:W-:Y:S01]  /*4c80*/  ULOP3.LUT UR7, UR48, UR33, URZ, 0x3c, !UPT ;  /* 0x0000002130077292 */ /* 0x000fe2000f8e3c3f */
[----:B------:R-:W-:Y:S01]  /*4c90*/  FMNMX.FTZ R6, R43, R6, !PT ;  /* 0x000000062b067209 */ /* 0x000fe20007810000 */
[----:B------:R-:W-:Y:S01]  /*4ca0*/  UIADD3 UR47, UR32, -0x61c88647, URZ ;  /* 0x9e3779b9202f7890 */ /* 0x000fe2000fffe03f */
[----:B------:R-:W-:Y:S01]  /*4cb0*/  FMNMX.FTZ R0, R71, R0, !PT ;  /* 0x0000000047007209 */ /* 0x000fe20007810000 */
[----:B------:R-:W-:Y:S01]  /*4cc0*/  IMAD.WIDE.U32 R100, R14, -0x326172a9, RZ ;  /* 0xcd9e8d570e647825 */ /* 0x000fe200078e00ff */
[----:B------:R-:W-:Y:S01]  /*4cd0*/  FMNMX.FTZ R6, R57, R6, !PT ;  /* 0x0000000639067209 */ /* 0x000fe20007810000 */
[----:B------:R-:W-:Y:S01]  /*4ce0*/  UIADD3 UR45, UR33, 0x76cf5d0a, URZ ;  /* 0x76cf5d0a212d7890 */ /* 0x000fe2000fffe03f */
[----:B------:R-:W-:Y:S01]  /*4cf0*/  FMNMX.FTZ R0, R61, R0, !PT ;  /* 0x000000003d007209 */ /* 0x000fe20007810000 */
[----:B------:R-:W-:Y:S01]  /*4d00*/  UIADD3 UR6, UR33, -0x4498517b, URZ ;  /* 0xbb67ae8521067890 */ /* 0x000fe2000fffe03f */
[----:B------:R-:W-:Y:S01]  /*4d10*/  FMNMX.FTZ R6, R41, R6, !PT ;  /* 0x0000000629067209 */ /* 0x000fe20007810000 */
[----:B------:R-:W-:Y:S01]  /*4d20*/  UIADD3 UR46, UR32, 0x3c6ef372, URZ ;  /* 0x3c6ef372202e7890 */ /* 0x000fe2000fffe03f */
[----:B------:R-:W-:Y:S01]  /*4d30*/  FMNMX.FTZ R0, R63, R0, !PT ;  /* 0x000000003f007209 */ /* 0x000fe20007810000 */
[----:B------:R-:W-:Y:S01]  /*4d40*/  ULDC UR31, c[0x0][0x2ec] ;  /* 0x0000bb00001f7ab9 */ /* 0x000fe20000000800 */
[----:B------:R-:W-:Y:S01]  /*4d50*/  FMNMX.FTZ R6, R23, R6, !PT ;  /* 0x0000000617067209 */ /* 0x000fe20007810000 */
[----:B------:R-:W-:Y:S01]  /*4d60*/  UIADD3 UR44, UR32, -0x255992d5, URZ ;  /* 0xdaa66d2b202c7890 */ /* 0x000fe2000fffe03f */
[----:B------:R-:W-:Y:S01]  /*4d70*/  FMNMX.FTZ R0, R185, R0, !PT ;  /* 0x00000000b9007209 */ /* 0x000fe20007810000 */
[----:B------:R-:W-:Y:S01]  /*4d80*/  UIADD3 UR38, UR32, 0x78dde6e4, URZ ;  /* 0x78dde6e420267890 */ /* 0x000fe2000fffe03f */
[----:B------:R-:W-:Y:S01]  /*4d90*/  FMNMX.FTZ R6, R21, R6, !PT ;  /* 0x0000000615067209 */ /* 0x000fe20007810000 */
[----:B------:R-:W-:Y:S01]  /*4da0*/  UIADD3 UR35, UR33, -0x56f99767, URZ ;  /* 0xa906689921237890 */ /* 0x000fe2000fffe03f */
[----:B------:R-:W-:Y:S01]  /*4db0*/  FMNMX.FTZ R0, R7, R0, !PT ;  /* 0x0000000007007209 */ /* 0x000fe20007810000 */
[----:B------:R-:W-:Y:S01]  /*4dc0*/  IMAD.U32 R237, RZ, RZ, UR5 ;  /* 0x00000005ffed7e24 */ /* 0x000fe2000f8e00ff */
[----:B------:R-:W-:Y:S01]  /*4dd0*/  FMNMX.FTZ R6, R181, R6, !PT ;  /* 0x00000006b5067209 */ /* 0x000fe20007810000 */
[----:B------:R-:W-:Y:S01]  /*4de0*/  UIADD3 UR37, UR32, 0x1715609d, URZ ;  /* 0x1715609d20257890 */ /* 0x000fe2000fffe03f */
[----:B------:R-:W-:Y:S01]  /*4df0*/  FMNMX.FTZ R0, R127, R0, !PT ;  /* 0x000000007f007209 */ /* 0x000fe20007810000 */
[----:B------:R-:W-:Y:S01]  /*4e00*/  USHF.L.U32 UR19, UR19, 0x3, URZ ;  /* 0x0000000313137899 */ /* 0x000fe2000800063f */
        /* <DEDUP_REMOVED lines=13> */
[----:B-12---:R-:W-:Y:S02]  /*4ee0*/  FMNMX.FTZ R19, R35, R0, !PT ;  /* 0x0000000023137209 */ /* 0x006fe40007810000 */
[----:B------:R-:W-:Y:S02]  /*4ef0*/  FMNMX.FTZ R6, R17, R6, !PT ;  /* 0x0000000611067209 */ /* 0x000fe40007810000 */
[----:B------:R-:W-:Y:S01]  /*4f00*/  LOP3.LUT R9, R2, UR32, RZ, 0x3c, !PT ;  /* 0x0000002002097c12 */ /* 0x000fe2000f8e3cff */
[----:B------:R-:W1:Y:S01]  /*4f10*/  SHFL.BFLY PT, R0, R19, 0x2, 0x1f ;  /* 0x0c401f0013007f89 */ /* 0x000e6200000e0000 */
[----:B------:R-:W-:Y:S01]  /*4f20*/  LOP3.LUT R2, R103, UR7, RZ, 0x3c, !PT ;  /* 0x0000000767027c12 */ /* 0x000fe2000f8e3cff */
[----:B------:R-:W-:Y:S01]  /*4f30*/  UIADD3 UR7, UR33, 0x32370b8f, URZ ;  /* 0x32370b8f21077890 */ /* 0x000fe2000fffe03f */
[----:B------:R-:W-:Y:S01]  /*4f40*/  LOP3.LUT R218, R101, R9, RZ, 0x3c, !PT ;  /* 0x0000000965da7212 */ /* 0x000fe200078e3cff */
[----:B------:R-:W2:Y:S01]  /*4f50*/  SHFL.BFLY PT, R25, R6, 0x2, 0x1f ;  /* 0x0c401f0006197f89 */ /* 0x000ea200000e0000 */
[----:B------:R-:W-:Y:S01]  /*4f60*/  LEA R208, R5, UR4, 0x1 ;  /* 0x0000000405d07c11 */ /* 0x000fe2000f8e08ff */
[----:B------:R-:W-:Y:S01]  /*4f70*/  IMAD.WIDE.U32 R216, R2, -0x326172a9, RZ ;  /* 0xcd9e8d5702d87825 */ /* 0x000fe200078e00ff */
[----:B------:R-:W-:Y:S01]  /*4f80*/  LEA R237, R237, UR5, 0x10 ;  /* 0x00000005eded7c11 */ /* 0x000fe2000f8e80ff */
[----:B------:R-:W-:-:S02]  /*4f90*/  UIADD3 UR4, UR48, 0x1, URZ ;  /* 0x0000000130047890 */ /* 0x000fc4000fffe03f */
[----:B------:R-:W-:Y:S01]  /*4fa0*/  IMAD.WIDE.U32 R218, R218, -0x2daee0ad, RZ ;  /* 0xd2511f53dada7825 */ /* 0x000fe200078e00ff */
[----:B------:R-:W-:Y:S01]  /*4fb0*/  LOP3.LUT R2, R217, UR47, R100, 0x96, !PT ;  /* 0x0000002fd9027c12 */ /* 0x000fe2000f8e9664 */
[----:B------:R-:W-:Y:S01]  /*4fc0*/  LDSM.16.MT88.4 R156, [R208+0x18000] ;  /* 0x01800000d09c783b */ /* 0x000fe20000004200 */
[----:B------:R-:W-:Y:S01]  /*4fd0*/  ULOP3.LUT UR4, UR4, UR33, URZ, 0x3c, !UPT ;  /* 0x0000002104047292 */ /* 0x000fe2000f8e3c3f */
[----:B------:R-:W-:Y:S01]  /*4fe0*/  IMAD R206, R4, 0x2, R208 ;  /* 0x0000000204ce7824 */ /* 0x000fe200078e02d0 */
[----:B------:R-:W-:Y:S01]  /*4ff0*/  LOP3.LUT R18, R219, UR6, R102, 0x96, !PT ;  /* 0x00000006db127c12 */ /* 0x000fe2000f8e9666 */
[----:B------:R-:W-:Y:S01]  /*5000*/  IMAD.WIDE.U32 R244, R2, -0x2daee0ad, RZ ;  /* 0xd2511f5302f47825 */ /* 0x000fe200078e00ff */
[----:B------:R-:W-:Y:S01]  /*5010*/  UIADD3 UR6, UR33, -0x126145ec, URZ ;  /* 0xed9eba1421067890 */ /* 0x000fe2000fffe03f */
[----:B------:R-:W-:Y:S01]  /*5020*/  LDSM.16.MT88.4 R80, [R208+0x1c800] ;  /* 0x01c80000d050783b */ /* 0x000fe20000004200 */
[----:B------:R-:W-:Y:S01]  /*5030*/  LOP3.LUT R102, R103, UR4, RZ, 0x3c, !PT ;  /* 0x0000000467667c12 */ /* 0x000fe2000f8e3cff */
[----:B------:R-:W-:Y:S01]  /*5040*/  IMAD R204, R3, 0x2, R206 ;  /* 0x0000000203cc7824 */ /* 0x000fe200078e02ce */
[----:B------:R-:W-:Y:S01]  /*5050*/  LOP3.LUT R2, R245, UR45, R218, 0x96, !PT ;  /* 0x0000002df5027c12 */ /* 0x000fe2000f8e96da */
[----:B------:R-:W-:Y:S01]  /*5060*/  LDSM.16.MT88.4 R148, [R206+0x18000] ;  /* 0x01800000ce94783b */ /* 0x000fe20000004200 */
[----:B------:R-:W-:Y:S01]  /*5070*/  IMAD R205, R3, 0x2, R208 ;  /* 0x0000000203cd7824 */ /* 0x000fe200078e02d0 */
[----:B-1----:R-:W-:Y:S01]  /*5080*/  FMNMX.FTZ R0, R19, R0, !PT ;  /* 0x0000000013007209 */ /* 0x002fe20007810000 */
[----:B------:R-:W-:Y:S01]  /*5090*/  IMAD.WIDE.U32 R18, R18, -0x326172a9, RZ ;  /* 0xcd9e8d5712127825 */ /* 0x000fe200078e00ff */
[----:B------:R-:W-:Y:S01]  /*50a0*/  LDSM.16.MT88.4 R132, [R204+0x18000] ;  /* 0x01800000cc84783b */ /* 0x000fe20000004200 */
[----:B--2---:R-:W-:-:S02]  /*50b0*/  FMNMX.FTZ R25, R6, R25, !PT ;  /* 0x0000001906197209 */ /* 0x004fc40007810000 */
[----:B------:R-:W-:Y:S01]  /*50c0*/  IMAD.WIDE.U32 R200, R2, -0x326172a9, RZ ;  /* 0xcd9e8d5702c87825 */ /* 0x000fe200078e00ff */
[----:B------:R-:W1:Y:S01]  /*50d0*/  SHFL.BFLY PT, R27, R0, 0x1, 0x1f ;  /* 0x0c201f00001b7f89 */ /* 0x000e6200000e0000 */
[----:B------:R-:W-:Y:S02]  /*50e0*/  LOP3.LUT R216, R19, UR46, R216, 0x96, !PT ;  /* 0x0000002e13d87c12 */ /* 0x000fe4000f8e96d8 */
[----:B------:R-:W-:Y:S01]  /*50f0*/  IMAD.WIDE.U32 R102, R102, -0x326172a9, RZ ;  /* 0xcd9e8d5766667825 */ /* 0x000fe200078e00ff */
[----:B------:R-:W2:Y:S01]  /*5100*/  SHFL.BFLY PT, R2, R25, 0x1, 0x1f ;  /* 0x0c201f0019027f89 */ /* 0x000ea200000e0000 */
[----:B------:R-:W-:Y:S02]  /*5110*/  LOP3.LUT R6, R201, UR44, R18, 0x96, !PT ;  /* 0x0000002cc9067c12 */ /* 0x000fe4000f8e9612 */
[----:B------:R-:W-:Y:S01]  /*5120*/  IMAD.WIDE.U32 R216, R216, -0x2daee0ad, RZ ;  /* 0xd2511f53d8d87825 */ /* 0x000fe200078e00ff */
[----:B------:R-:W-:Y:S04]  /*5130*/  LDSM.16.MT88.4 R140, [R205+0x18000] ;  /* 0x01800000cd8c783b */ /* 0x000fe80000004200 */
[----:B------:R-:W-:Y:S01]  /*5140*/  LOP3.LUT R244, R217, UR7, R244, 0x96, !PT ;  /* 0x00000007d9f47c12 */ /* 0x000fe2000f8e96f4 */
[----:B------:R-:W-:Y:S04]  /*5150*/  LDSM.16.MT88.4 R64, [R204+0x1a000] ;  /* 0x01a00000cc40783b */ /* 0x000fe80000004200 */
[----:B------:R-:W-:Y:S01]  /*5160*/  IMAD.WIDE.U32 R244, R244, -0x326172a9, RZ ;  /* 0xcd9e8d57f4f47825 */ /* 0x000fe200078e00ff */
[----:B------:R-:W-:Y:S04]  /*5170*/  LDSM.16.MT88.4 R44, [R205+0x18800] ;  /* 0x01880000cd2c783b */ /* 0x000fe80000004200 */
[----:B------:R-:W-:Y:S01]  /*5180*/  LOP3.LUT R200, R245, UR38, R200, 0x96, !PT ;  /* 0x00000026f5c87c12 */ /* 0x000fe2000f8e96c8 */
[----:B------:R-:W-:Y:S01]  /*5190*/  LDSM.16.MT88.4 R48, [R206+0x1a000] ;  /* 0x01a00000ce30783b */ /* 0x000fe20000004200 */
[----:B-1----:R-:W-:Y:S01]  /*51a0*/  FMNMX.FTZ R0, R0, R27, !PT ;  /* 0x0000001b00007209 */ /* 0x002fe20007810000 */
[----:B------:R-:W-:-:S02]  /*51b0*/  IMAD.WIDE.U32 R26, R6, -0x2daee0ad, RZ ;  /* 0xd2511f53061a7825 */ /* 0x000fc400078e00ff */
[----:B------:R-:W-:Y:S01]  /*51c0*/  LDSM.16.MT88.4 R84, [R206+0x1c000] ;  /* 0x01c00000ce54783b */ /* 0x000fe20000004200 */
[----:B--2---:R-:W-:Y:S01]  /*51d0*/  FMNMX.FTZ R2, R25, R2, !PT ;  /* 0x0000000219027209 */ /* 0x004fe20007810000 */
[C---:B------:R-:W-:Y:S01]  /*51e0*/  FMUL.FTZ R240, R0.reuse, UR31 ;  /* 0x0000001f00f07c20 */ /* 0x040fe20008410000 */
[----:B------:R-:W-:Y:S01]  /*51f0*/  FSETP.NEU.FTZ.AND P1, PT, R0, -INF , PT ;  /* 0xff8000000000780b */ /* 0x000fe20003f3d000 */
[----:B------:R-:W-:Y:S01]  /*5200*/  IMAD.WIDE.U32 R200, R200, -0x2daee0ad, RZ ;  /* 0xd2511f53c8c87825 */ /* 0x000fe200078e00ff */
[----:B------:R-:W-:-:S03]  /*5210*/  LOP3.LUT R216, R27, UR6, R216, 0x96, !PT ;  /* 0x000000061bd87c12 */ /* 0x000fc6000f8e96d8 */
[----:B------:R-:W-:Y:S01]  /*5220*/  FMUL.FTZ R238, R2, UR31 ;  /* 0x0000001f02ee7c20 */ /* 0x000fe20008410000 */
[----:B------:R-:W-:Y:S01]  /*5230*/  FSEL R240, R240, RZ, P1 ;  /* 0x000000fff0f07208 */ /* 0x000fe20000800000 */
[----:B------:R-:W-:Y:S01]  /*5240*/  LDSM.16.MT88.4 R88, [R205+0x1c000] ;  /* 0x01c00000cd58783b */ /* 0x000fe20000004200 */
[----:B------:R-:W-:Y:S01]  /*5250*/  FSETP.NEU.FTZ.AND P1, PT, R2, -INF , PT ;  /* 0xff8000000200780b */ /* 0x000fe20003f3d000 */
[----:B------:R-:W-:Y:S01]  /*5260*/  IMAD.WIDE.U32 R216, R216, -0x326172a9, RZ ;  /* 0xcd9e8d57d8d87825 */ /* 0x000fe200078e00ff */
[----:B------:R-:W-:-:S03]  /*5270*/  LOP3.LUT R202, R201, UR35, R26, 0x96, !PT ;  /* 0x00000023c9ca7c12 */ /* 0x000fc6000f8e961a */
[--C-:B------:R-:W-:Y:S01]  /*5280*/  FFMA.FTZ R235, R235, UR31, -R240.reuse ;  /* 0x0000001febeb7c23 */ /* 0x100fe200080108f0 */
[----:B------:R-:W-:Y:S01]  /*5290*/  FSEL R238, R238, RZ, P1 ;  /* 0x000000ffeeee7208 */ /* 0x000fe20000800000 */
[--C-:B------:R-:W-:Y:S01]  /*52a0*/  FFMA.FTZ R234, R69, UR31, -R240.reuse ;  /* 0x0000001f45ea7c23 */ /* 0x100fe200080108f0 */
[----:B------:R-:W-:Y:S01]  /*52b0*/  FFMA.FTZ R233, R73, UR31, -R240 ;  /* 0x0000001f49e97c23 */ /* 0x000fe200080108f0 */
[----:B------:R-:W-:-:S04]  /*52c0*/  IMAD.WIDE.U32 R202, R202, -0x326172a9, RZ ;  /* 0xcd9e8d57caca7825 */ /* 0x000fc800078e00ff */
[----:B------:R-:W-:Y:S01]  /*52d0*/  FFMA.FTZ R192, R71, UR31, -R240 ;  /* 0x0000001f47c07c23 */ /* 0x000fe200080108f0 */
[--C-:B------:R-:W-:Y:S01]  /*52e0*/  FFMA.FTZ R241, R241, UR31, -R238.reuse ;  /* 0x0000001ff1f17c23 */ /* 0x100fe200080108ee */
[--C-:B------:R-:W-:Y:S01]  /*52f0*/  FFMA.FTZ R236, R59, UR31, -R238.reuse ;  /* 0x0000001f3bec7c23 */ /* 0x100fe200080108ee */
[--C-:B------:R-:W-:Y:S01]  /*5300*/  FFMA.FTZ R239, R43, UR31, -R238.reuse ;  /* 0x0000001f2bef7c23 */ /* 0x100fe200080108ee */
[----:B------:R-:W-:Y:S01]  /*5310*/  FFMA.FTZ R194, R57, UR31, -R238 ;  /* 0x0000001f39c27c23 */ /* 0x000fe200080108ee */
[----:B------:R-:W-:Y:S01]  /*5320*/  LOP3.LUT R30, R203, UR27, R216, 0x96, !PT ;  /* 0x0000001bcb1e7c12 */ /* 0x000fe2000f8e96d8 */
[----:B------:R-:W-:Y:S01]  /*5330*/  MUFU.EX2 R235, R235 ;  /* 0x000000eb00eb7308 */ /* 0x000fe20000000800 */
[----:B------:R-:W-:Y:S01]  /*5340*/  LOP3.LUT R25, R202, 0xffff, RZ, 0xc0, !PT ;  /* 0x0000ffffca197812 */ /* 0x000fe200078ec0ff */
[--C-:B------:R-:W-:Y:S01]  /*5350*/  FFMA.FTZ R193, R41, UR31, -R238.reuse ;  /* 0x0000001f29c17c23 */ /* 0x100fe200080108ee */
[C---:B------:R-:W-:Y:S01]  /*5360*/  LOP3.LUT R29, R30.reuse, 0xffff, RZ, 0xc0, !PT ;  /* 0x0000ffff1e1d7812 */ /* 0x040fe200078ec0ff */
[----:B------:R-:W-:Y:S01]  /*5370*/  FFMA.FTZ R188, R23, UR31, -R238 ;  /* 0x0000001f17bc7c23 */ /* 0x000fe200080108ee */
[----:B------:R-:W-:Y:S01]  /*5380*/  LOP3.LUT R36, R30, 0xff, RZ, 0xc0, !PT ;  /* 0x000000ff1e247812 */ /* 0x000fe200078ec0ff */
[--C-:B------:R-:W-:Y:S01]  /*5390*/  FFMA.FTZ R191, R61, UR31, -R240.reuse ;  /* 0x0000001f3dbf7c23 */ /* 0x100fe200080108f0 */
[----:B------:R-:W-:Y:S01]  /*53a0*/  SHF.R.U32.HI R29, RZ, 0x8, R29 ;  /* 0x00000008ff1d7819 */ /* 0x000fe2000001161d */
[----:B------:R-:W-:Y:S01]  /*53b0*/  MUFU.EX2 R241, R241 ;  /* 0x000000f100f17308 */ /* 0x000fe20000000800 */
[----:B------:R-:W-:Y:S01]  /*53c0*/  LOP3.LUT R28, R202, 0xff, RZ, 0xc0, !PT ;  /* 0x000000ffca1c7812 */ /* 0x000fe200078ec0ff */
[--C-:B------:R-:W-:Y:S01]  /*53d0*/  FFMA.FTZ R190, R63, UR31, -R240.reuse ;  /* 0x0000001f3fbe7c23 */ /* 0x100fe200080108f0 */
[----:B------:R-:W-:Y:S01]  /*53e0*/  PRMT R36, R36, 0x5410, R29 ;  /* 0x0000541024247816 */ /* 0x000fe2000000001d */
[----:B------:R-:W-:Y:S01]  /*53f0*/  FFMA.FTZ R185, R185, UR31, -R240 ;  /* 0x0000001fb9b97c23 */ /* 0x000fe200080108f0 */
[----:B------:R-:W-:Y:S01]  /*5400*/  SHF.R.U32.HI R25, RZ, 0x8, R25 ;  /* 0x00000008ff197819 */ /* 0x000fe20000011619 */
[----:B------:R-:W-:Y:S01]  /*5410*/  FFMA.FTZ R186, R21, UR31, -R238 ;  /* 0x0000001f15ba7c23 */ /* 0x000fe200080108ee */
[----:B------:R-:W-:Y:S01]  /*5420*/  SHF.R.U32.HI R6, RZ, 0x10, R202 ;  /* 0x00000010ff067819 */ /* 0x000fe200000116ca */
[----:B------:R-:W1:Y:S01]  /*5430*/  MUFU.EX2 R236, R236 ;  /* 0x000000ec00ec7308 */ /* 0x000e620000000800 */
[----:B------:R-:W-:Y:S01]  /*5440*/  LOP3.LUT R244, R217, UR37, R244, 0x96, !PT ;  /* 0x00000025d9f47c12 */ /* 0x000fe2000f8e96f4 */
[----:B------:R-:W-:Y:S01]  /*5450*/  FFMA.FTZ R181, R181, UR31, -R238 ;  /* 0x0000001fb5b57c23 */ /* 0x000fe200080108ee */
[--C-:B------:R-:W-:Y:S01]  /*5460*/  HSET2.LE.AND R36, R36, R237.reuse, PT ;  /* 0x000000ed24247233 */ /* 0x100fe20003803000 */
[----:B------:R-:W-:Y:S01]  /*5470*/  FFMA.FTZ R180, R7, UR31, -R240 ;  /* 0x0000001f07b47c23 */ /* 0x000fe200080108f0 */
[----:B------:R-:W-:Y:S01]  /*5480*/  PRMT R28, R28, 0x5410, R25 ;  /* 0x000054101c1c7816 */ /* 0x000fe20000000019 */
[----:B------:R-:W-:Y:S01]  /*5490*/  IMAD.WIDE.U32 R244, R244, -0x2daee0ad, RZ ;  /* 0xd2511f53f4f47825 */ /* 0x000fe200078e00ff */
[----:B------:R-:W-:Y:S01]  /*54a0*/  SHF.R.U32.HI R31, RZ, 0x18, R202 ;  /* 0x00000018ff1f7819 */ /* 0x000fe200000116ca */
[----:B------:R-:W-:Y:S01]  /*54b0*/  MUFU.EX2 R239, R239 ;  /* 0x000000ef00ef7308 */ /* 0x000fe20000000800 */
[----:B------:R-:W-:Y:S01]  /*54c0*/  SHF.R.U32.HI R27, RZ, 0x10, R30 ;  /* 0x00000010ff1b7819 */ /* 0x000fe2000001161e */
[----:B------:R-:W2:Y:S01]  /*54d0*/  LDSM.16.MT88.4 R40, [R208+0x1a000] ;  /* 0x01a00000d028783b */ /* 0x000ea20000004200 */
[----:B------:R-:W-:Y:S01]  /*54e0*/  LOP3.LUT R6, R6, 0xff, RZ, 0xc0, !PT ;  /* 0x000000ff06067812 */ /* 0x000fe200078ec0ff */
[----:B------:R-:W-:Y:S01]  /*54f0*/  FFMA.FTZ R232, R197, UR31, -R238 ;  /* 0x0000001fc5e87c23 */ /* 0x000fe200080108ee */
[----:B------:R-:W-:Y:S01]  /*5500*/  SHF.R.U32.HI R30, RZ, 0x18, R30 ;  /* 0x00000018ff1e7819 */ /* 0x000fe2000001161e */
[----:B------:R-:W-:Y:S01]  /*5510*/  LDSM.16.MT88.4 R72, [R208+0x1c000] ;  /* 0x01c00000d048783b */ /* 0x000fe20000004200 */
[----:B------:R-:W-:Y:S01]  /*5520*/  LOP3.LUT R27, R27, 0xff, RZ, 0xc0, !PT ;  /* 0x000000ff1b1b7812 */ /* 0x000fe200078ec0ff */
[----:B------:R-:W3:Y:S01]  /*5530*/  MUFU.EX2 R194, R194 ;  /* 0x000000c200c27308 */ /* 0x000ee20000000800 */
[----:B-1----:R-:W-:Y:S01]  /*5540*/  F2FP.BF16.F32.PACK_AB R184, R236, R241 ;  /* 0x000000f1ecb8723e */ /* 0x002fe200000010ff */
[----:B------:R-:W-:Y:S01]  /*5550*/  LDSM.16.MT88.4 R56, [R205+0x1a000] ;  /* 0x01a00000cd38783b */ /* 0x000fe20000004200 */
[----:B------:R-:W-:Y:S01]  /*5560*/  PRMT R6, R6, 0x5410, R31 ;  /* 0x0000541006067816 */ /* 0x000fe2000000001f */
[----:B------:R-:W-:Y:S01]  /*5570*/  FFMA.FTZ R229, R195, UR31, -R238 ;  /* 0x0000001fc3e57c23 */ /* 0x000fe200080108ee */
[----:B------:R-:W-:Y:S01]  /*5580*/  PRMT R183, R184, 0x7632, R183 ;  /* 0x00007632b8b77816 */ /* 0x000fe200000000b7 */
[----:B------:R-:W-:Y:S01]  /*5590*/  LDSM.16.MT88.4 R96, [R204+0x1c000] ;  /* 0x01c00000cc60783b */ /* 0x000fe20000004200 */
[----:B------:R-:W-:Y:S01]  /*55a0*/  LOP3.LUT R25, R244, 0xffff, RZ, 0xc0, !PT ;  /* 0x0000fffff4197812 */ /* 0x000fe200078ec0ff */
[----:B------:R-:W1:Y:S01]  /*55b0*/  MUFU.EX2 R234, R234 ;  /* 0x000000ea00ea7308 */ /* 0x000e620000000800 */
[----:B------:R-:W-:Y:S01]  /*55c0*/  PRMT R5, R184, 0x5410, R183 ;  /* 0x00005410b8057816 */ /* 0x000fe200000000b7 */
[----:B------:R-:W-:Y:S01]  /*55d0*/  LDSM.16.MT88.4 R104, [R208+0x1e000] ;  /* 0x01e00000d068783b */ /* 0x000fe20000004200 */
[----:B------:R-:W-:Y:S01]  /*55e0*/  PRMT R30, R27, 0x5410, R30 ;  /* 0x000054101b1e7816 */ /* 0x000fe2000000001e */
[--C-:B------:R-:W-:Y:S01]  /*55f0*/  FFMA.FTZ R224, R127, UR31, -R240.reuse ;  /* 0x0000001f7fe07c23 */ /* 0x100fe200080108f0 */
[----:B------:R-:W-:Y:S01]  /*5600*/  LOP3.LUT R128, R36, R5, RZ, 0xc0, !PT ;  /* 0x0000000524807212 */ /* 0x000fe200078ec0ff */
[--C-:B------:R-:W-:Y:S01]  /*5610*/  FFMA.FTZ R223, R125, UR31, -R240.reuse ;  /* 0x0000001f7ddf7c23 */ /* 0x100fe200080108f0 */
[--C-:B------:R-:W-:Y:S01]  /*5620*/  HSET2.LE.AND R5, R28, R237.reuse, PT ;  /* 0x000000ed1c057233 */ /* 0x100fe20003803000 */
[----:B------:R-:W-:Y:S01]  /*5630*/  MUFU.EX2 R233, R233 ;  /* 0x000000e900e97308 */ /* 0x000fe20000000800 */
[----:B---3--:R-:W-:Y:S01]  /*5640*/  F2FP.BF16.F32.PACK_AB R178, R194, R239 ;  /* 0x000000efc2b2723e */ /* 0x008fe200000010ff */
[--C-:B------:R-:W-:Y:S01]  /*5650*/  FFMA.FTZ R222, R119, UR31, -R240.reuse ;  /* 0x0000001f77de7c23 */ /* 0x100fe200080108f0 */
[--C-:B------:R-:W-:Y:S01]  /*5660*/  HSET2.LE.AND R28, R6, R237.reuse, PT ;  /* 0x000000ed061c7233 */ /* 0x100fe20003803000 */
[----:B------:R-:W-:Y:S01]  /*5670*/  FFMA.FTZ R221, R117, UR31, -R240 ;  /* 0x0000001f75dd7c23 */ /* 0x000fe200080108f0 */
[----:B------:R-:W-:Y:S01]  /*5680*/  PRMT R179, R178, 0x7632, R179 ;  /* 0x00007632b2b37816 */ /* 0x000fe200000000b3 */
[--C-:B------:R-:W-:Y:S01]  /*5690*/  FFMA.FTZ R230, R123, UR31, -R238.reuse ;  /* 0x0000001f7be67c23 */ /* 0x100fe200080108ee */
[----:B------:R-:W-:Y:S01]  /*56a0*/  LOP3.LUT R22, R244, 0xff, RZ, 0xc0, !PT ;  /* 0x000000fff4167812 */ /* 0x000fe200078ec0ff */
[----:B------:R-:W3:Y:S01]  /*56b0*/  MUFU.EX2 R192, R192 ;  /* 0x000000c000c07308 */ /* 0x000ee20000000800 */
[----:B------:R-:W-:Y:S01]  /*56c0*/  PRMT R130, R178, 0x5410, R179 ;  /* 0x00005410b2827816 */ /* 0x000fe200000000b3 */
[--C-:B------:R-:W-:Y:S01]  /*56d0*/  FFMA.FTZ R227, R121, UR31, -R238.reuse ;  /* 0x0000001f79e37c23 */ /* 0x100fe200080108ee */
[----:B-1----:R-:W-:Y:S01]  /*56e0*/  F2FP.BF16.F32.PACK_AB R187, R234, R235 ;  /* 0x000000ebeabb723e */ /* 0x002fe200000010ff */
[--C-:B------:R-:W-:Y:S01]  /*56f0*/  FFMA.FTZ R226, R115, UR31, -R238.reuse ;  /* 0x0000001f73e27c23 */ /* 0x100fe200080108ee */
[----:B------:R-:W-:Y:S01]  /*5700*/  LOP3.LUT R130, R5, R130, RZ, 0xc0, !PT ;  /* 0x0000008205827212 */ /* 0x000fe200078ec0ff */
[----:B------:R-:W-:Y:S01]  /*5710*/  FFMA.FTZ R225, R113, UR31, -R238 ;  /* 0x0000001f71e17c23 */ /* 0x000fe200080108ee */
[----:B------:R-:W-:Y:S01]  /*5720*/  PRMT R176, R187, 0x7632, R176 ;  /* 0x00007632bbb07816 */ /* 0x000fe200000000b0 */
[----:B------:R-:W-:Y:S01]  /*5730*/  MUFU.EX2 R193, R193 ;  /* 0x000000c100c17308 */ /* 0x000fe20000000800 */
[----:B------:R-:W1:Y:S01]  /*5740*/  LDSM.16.MT88.4 R4, [R208+0x18800] ;  /* 0x01880000d004783b */ /* 0x000e620000004200 */
[----:B------:R-:W-:Y:S01]  /*5750*/  SHF.R.U32.HI R25, RZ, 0x8, R25 ;  /* 0x00000008ff197819 */ /* 0x000fe20000011619 */
[----:B------:R-:W-:Y:S01]  /*5760*/  FFMA.FTZ R220, R111, UR31, -R240 ;  /* 0x0000001f6fdc7c23 */ /* 0x000fe200080108f0 */
[----:B------:R-:W-:Y:S01]  /*5770*/  HSET2.LE.AND R30, R30, R237, PT ;  /* 0x000000ed1e1e7233 */ /* 0x000fe20003803000 */
[----:B------:R-:W-:Y:S01]  /*5780*/  FADD.FTZ R236, R241, R236 ;  /* 0x000000ecf1ec7221 */ /* 0x000fe20000010000 */
[----:B------:R-:W-:Y:S01]  /*5790*/  PRMT R129, R187, 0x5410, R176 ;  /* 0x00005410bb817816 */ /* 0x000fe200000000b0 */
[----:B------:R-:W-:Y:S01]  /*57a0*/  FFMA.FTZ R247, R243, UR31, -R240 ;  /* 0x0000001ff3f77c23 */ /* 0x000fe200080108f0 */
[----:B------:R-:W4:Y:S01]  /*57b0*/  MUFU.EX2 R188, R188 ;  /* 0x000000bc00bc7308 */ /* 0x000f220000000800 */
[----:B---3--:R-:W-:Y:S01]  /*57c0*/  F2FP.BF16.F32.PACK_AB R173, R192, R233 ;  /* 0x000000e9c0ad723e */ /* 0x008fe200000010ff */
[----:B------:R-:W-:Y:S01]  /*57d0*/  FADD.FTZ R243, R239, R236 ;  /* 0x000000eceff37221 */ /* 0x000fe20000010000 */
[----:B------:R-:W-:-:S02]  /*57e0*/  PRMT R22, R22, 0x5410, R25 ;  /* 0x0000541016167816 */ /* 0x000fc40000000019 */
[----:B------:R-:W-:Y:S01]  /*57f0*/  PRMT R170, R173, 0x7632, R170 ;  /* 0x00007632adaa7816 */ /* 0x000fe200000000aa */
[----:B------:R-:W-:Y:S01]  /*5800*/  FADD.FTZ R194, R194, R243 ;  /* 0x000000f3c2c27221 */ /* 0x000fe20000010000 */
[----:B------:R-:W-:Y:S01]  /*5810*/  LOP3.LUT R25, R245, UR30, R200, 0x96, !PT ;  /* 0x0000001ef5197c12 */ /* 0x000fe2000f8e96c8 */
[----:B------:R-:W-:Y:S01]  /*5820*/  MUFU.EX2 R191, R191 ;  /* 0x000000bf00bf7308 */ /* 0x000fe20000000800 */
[----:B------:R-:W-:Y:S02]  /*5830*/  PRMT R131, R173, 0x5410, R170 ;  /* 0x00005410ad837816 */ /* 0x000fe400000000aa */
[----:B------:R-:W-:Y:S02]  /*5840*/  LOP3.LUT R129, R30, R129, RZ, 0xc0, !PT ;  /* 0x000000811e817212 */ /* 0x000fe400078ec0ff */
[----:B------:R-:W-:Y:S02]  /*5850*/  LOP3.LUT R131, R28, R131, RZ, 0xc0, !PT ;  /* 0x000000831c837212 */ /* 0x000fe400078ec0ff */
[C---:B------:R-:W-:Y:S01]  /*5860*/  LOP3.LUT R27, R25.reuse, 0xffff, RZ, 0xc0, !PT ;  /* 0x0000ffff191b7812 */ /* 0x040fe200078ec0ff */
[----:B------:R-:W3:Y:S01]  /*5870*/  MUFU.EX2 R190, R190 ;  /* 0x000000be00be7308 */ /* 0x000ee20000000800 */
[----:B------:R-:W-:-:S02]  /*5880*/  LOP3.LUT R24, R25, 0xff, RZ, 0xc0, !PT ;  /* 0x000000ff19187812 */ /* 0x000fc400078ec0ff */
[----:B------:R-:W-:Y:S01]  /*5890*/  SHF.R.U32.HI R26, RZ, 0x10, R25 ;  /* 0x00000010ff1a7819 */ /* 0x000fe20000011619 */
[C---:B------:R-:W-:Y:S01]  /*58a0*/  HMMA.16816.F32.BF16 R160, R128.reuse, R156, RZ ;  /* 0x0000009c80a0723c */ /* 0x040fe200000418ff */
[----:B------:R-:W-:Y:S02]  /*58b0*/  SHF.R.U32.HI R27, RZ, 0x8, R27 ;  /* 0x00000008ff1b7819 */ /* 0x000fe4000001161b */
[----:B------:R-:W-:Y:S01]  /*58c0*/  SHF.R.U32.HI R29, RZ, 0x10, R244 ;  /* 0x00000010ff1d7819 */ /* 0x000fe200000116f4 */
[----:B------:R-:W-:Y:S01]  /*58d0*/  MUFU.EX2 R185, R185 ;  /* 0x000000b900b97308 */ /* 0x000fe20000000800 */
[----:B----4-:R-:W-:Y:S01]  /*58e0*/  F2FP.BF16.F32.PACK_AB R164, R188, R193 ;  /* 0x000000c1bca4723e */ /* 0x010fe200000010ff */
[----:B------:R-:W-:Y:S01]  /*58f0*/  HMMA.16816.F32.BF16 R156, R128, R158, RZ ;  /* 0x0000009e809c723c */ /* 0x000fe200000418ff */
[----:B------:R-:W-:Y:S01]  /*5900*/  SHF.R.U32.HI R25, RZ, 0x18, R25 ;  /* 0x00000018ff197819 */ /* 0x000fe20000011619 */
[----:B------:R-:W-:Y:S01]  /*5910*/  FADD.FTZ R193, R193, R194 ;  /* 0x000000c2c1c17221 */ /* 0x000fe20000010000 */
[----:B------:R-:W-:-:S02]  /*5920*/  LOP3.LUT R26, R26, 0xff, RZ, 0xc0, !PT ;  /* 0x000000ff1a1a7812 */ /* 0x000fc400078ec0ff */
[----:B------:R-:W-:Y:S01]  /*5930*/  PRMT R24, R24, 0x5410, R27 ;  /* 0x0000541018187816 */ /* 0x000fe2000000001b */
[----:B------:R-:W-:Y:S01]  /*5940*/  MUFU.EX2 R186, R186 ;  /* 0x000000ba00ba7308 */ /* 0x000fe20000000800 */
[----:B------:R-:W-:Y:S01]  /*5950*/  SHF.R.U32.HI R20, RZ, 0x18, R244 ;  /* 0x00000018ff147819 */ /* 0x000fe200000116f4 */
[C---:B--2---:R-:W-:Y:S01]  /*5960*/  HMMA.16816.F32.BF16 R36, R128.reuse, R40, RZ ;  /* 0x000000288024723c */ /* 0x044fe200000418ff */
[----:B------:R-:W-:Y:S01]  /*5970*/  LOP3.LUT R29, R29, 0xff, RZ, 0xc0, !PT ;  /* 0x000000ff1d1d7812 */ /* 0x000fe200078ec0ff */
[----:B------:R-:W-:Y:S01]  /*5980*/  FADD.FTZ R193, R188, R193 ;  /* 0x000000c1bcc17221 */ /* 0x000fe20000010000 */
[----:B---3--:R-:W-:Y:S02]  /*5990*/  F2FP.BF16.F32.PACK_AB R171, R190, R191 ;  /* 0x000000bfbeab723e */ /* 0x008fe400000010ff */
[----:B------:R-:W-:Y:S01]  /*59a0*/  PRMT R167, R164, 0x7632, R167 ;  /* 0x00007632a4a77816 */ /* 0x000fe200000000a7 */
[----:B------:R-:W2:Y:S01]  /*59b0*/  MUFU.EX2 R181, R181 ;  /* 0x000000b500b57308 */ /* 0x000ea20000000800 */
[----:B------:R-:W-:Y:S01]  /*59c0*/  PRMT R26, R26, 0x5410, R25 ;  /* 0x000054101a1a7816 */ /* 0x000fe20000000019 */
[----:B------:R-:W-:Y:S01]  /*59d0*/  HMMA.16816.F32.BF16 R40, R128, R42, RZ ;  /* 0x0000002a8028723c */ /* 0x000fe200000418ff */
[----:B------:R-:W-:-:S02]  /*59e0*/  PRMT R20, R29, 0x5410, R20 ;  /* 0x000054101d147816 */ /* 0x000fc40000000014 */
[--C-:B------:R-:W-:Y:S01]  /*59f0*/  HSET2.LE.AND R24, R24, R237.reuse, PT ;  /* 0x000000ed18187233 */ /* 0x100fe20003803000 */
[----:B------:R-:W3:Y:S01]  /*5a00*/  LDSM.16.MT88.4 R28, [R206+0x18800] ;  /* 0x01880000ce1c783b */ /* 0x000ee20000004200 */
[----:B------:R-:W-:Y:S01]  /*5a10*/  PRMT R166, R171, 0x7632, R166 ;  /* 0x00007632aba67816 */ /* 0x000fe200000000a6 */
[----:B------:R-:W4:Y:S01]  /*5a20*/  MUFU.EX2 R180, R180 ;  /* 0x000000b400b47308 */ /* 0x000f220000000800 */
[----:B------:R-:W-:Y:S01]  /*5a30*/  PRMT R21, R164, 0x5410, R167 ;  /* 0x00005410a4157816 */ /* 0x000fe200000000a7 */
[C---:B------:R-:W-:Y:S01]  /*5a40*/  HMMA.16816.F32.BF16 R136, R128.reuse, R132, RZ ;  /* 0x000000848088723c */ /* 0x040fe200000418ff */
[--C-:B------:R-:W-:Y:S02]  /*5a50*/  HSET2.LE.AND R25, R26, R237.reuse, PT ;  /* 0x000000ed1a197233 */ /* 0x100fe40003803000 */
[----:B------:R-:W-:Y:S02]  /*5a60*/  LOP3.LUT R24, R24, R21, RZ, 0xc0, !PT ;  /* 0x0000001518187212 */ /* 0x000fe400078ec0ff */
[--C-:B------:R-:W-:Y:S01]  /*5a70*/  HSET2.LE.AND R22, R22, R237.reuse, PT ;  /* 0x000000ed16167233 */ /* 0x100fe20003803000 */
[C---:B------:R-:W-:Y:S01]  /*5a80*/  HMMA.16816.F32.BF16 R132, R128.reuse, R134, RZ ;  /* 0x000000868084723c */ /* 0x040fe200000418ff */
[----:B--2---:R-:W-:Y:S01]  /*5a90*/  F2FP.BF16.F32.PACK_AB R172, R181, R186 ;  /* 0x000000bab5ac723e */ /* 0x004fe200000010ff */
[----:B------:R-:W-:Y:S01]  /*5aa0*/  MUFU.EX2 R232, R232 ;  /* 0x000000e800e87308 */ /* 0x000fe20000000800 */
[----:B------:R-:W-:Y:S01]  /*5ab0*/  PRMT R26, R171, 0x5410, R166 ;  /* 0x00005410ab1a7816 */ /* 0x000fe200000000a6 */
[----:B------:R-:W-:Y:S01]  /*5ac0*/  FADD.FTZ R186, R186, R193 ;  /* 0x000000c1baba7221 */ /* 0x000fe20000010000 */
[----:B------:R-:W-:Y:S01]  /*5ad0*/  PRMT R175, R172, 0x7632, R175 ;  /* 0x00007632acaf7816 */ /* 0x000fe200000000af */
[C---:B------:R-:W-:Y:S01]  /*5ae0*/  HMMA.16816.F32.BF16 R152, R128.reuse, R148, RZ ;  /* 0x000000948098723c */ /* 0x040fe200000418ff */
[----:B------:R-:W-:Y:S01]  /*5af0*/  HSET2.LE.AND R20, R20, R237, PT ;  /* 0x000000ed14147233 */ /* 0x000fe20003803000 */
[----:B------:R-:W-:Y:S01]  /*5b00*/  FADD.FTZ R181, R181, R186 ;  /* 0x000000bab5b57221 */ /* 0x000fe20000010000 */
[----:B----4-:R-:W-:Y:S01]  /*5b10*/  F2FP.BF16.F32.PACK_AB R177, R180, R185 ;  /* 0x000000b9b4b1723e */ /* 0x010fe200000010ff */
[----:B------:R-:W2:Y:S01]  /*5b20*/  MUFU.EX2 R229, R229 ;  /* 0x000000e500e57308 */ /* 0x000ea20000000800 */
[----:B------:R-:W-:Y:S01]  /*5b30*/  PRMT R21, R172, 0x5410, R175 ;  /* 0x00005410ac157816 */ /* 0x000fe200000000af */
[----:B------:R-:W-:Y:S01]  /*5b40*/  HMMA.16816.F32.BF16 R148, R128, R150, RZ ;  /* 0x000000968094723c */ /* 0x000fe200000418ff */
[----:B------:R-:W-:-:S02]  /*5b50*/  PRMT R174, R177, 0x7632, R174 ;  /* 0x00007632b1ae7816 */ /* 0x000fc400000000ae */
[----:B------:R-:W-:Y:S02]  /*5b60*/  LOP3.LUT R25, R25, R26, RZ, 0xc0, !PT ;  /* 0x0000001a19197212 */ /* 0x000fe400078ec0ff */
[----:B------:R-:W-:Y:S01]  /*5b70*/  PRMT R27, R177, 0x5410, R174 ;  /* 0x00005410b11b7816 */ /* 0x000fe200000000ae */
[C---:B------:R-:W-:Y:S01]  /*5b80*/  HMMA.16816.F32.BF16 R144, R128.reuse, R140, RZ ;  /* 0x0000008c8090723c */ /* 0x040fe200000418ff */
[----:B------:R-:W-:Y:S01]  /*5b90*/  LOP3.LUT R26, R22, R21, RZ, 0xc0, !PT ;  /* 0x00000015161a7212 */ /* 0x000fe200078ec0ff */
[----:B------:R-:W-:Y:S01]  /*5ba0*/  MUFU.EX2 R224, R224 ;  /* 0x000000e000e07308 */ /* 0x000fe20000000800 */
[----:B------:R-:W-:Y:S02]  /*5bb0*/  LOP3.LUT R27, R20, R27, RZ, 0xc0, !PT ;  /* 0x0000001b141b7212 */ /* 0x000fe400078ec0ff */
[----:B------:R-:W4:Y:S01]  /*5bc0*/  LDSM.16.MT88.4 R20, [R204+0x18800] ;  /* 0x01880000cc14783b */ /* 0x000f220000004200 */
[----:B------:R-:W-:Y:S01]  /*5bd0*/  HMMA.16816.F32.BF16 R60, R128, R64, RZ ;  /* 0x00000040803c723c */ /* 0x000fe200000418ff */
[----:B------:R-:W-:-:S03]  /*5be0*/  LOP3.LUT R246, R203, UR27, R216, 0x96, !PT ;  /* 0x0000001bcbf67c12 */ /* 0x000fc6000f8e96d8 */
[----:B------:R-:W5:Y:S02]  /*5bf0*/  MUFU.EX2 R223, R223 ;  /* 0x000000df00df7308 */ /* 0x000f640000000800 */
[C---:B-1----:R-:W-:Y:S06]  /*5c00*/  HMMA.16816.F32.BF16 R160, R24.reuse, R4, R160 ;  /* 0x0000000418a0723c */ /* 0x042fec00000418a0 */
[----:B------:R-:W-:Y:S01]  /*5c10*/  HMMA.16816.F32.BF16 R156, R24, R6, R156 ;  /* 0x00000006189c723c */ /* 0x000fe2000004189c */
[----:B------:R-:W1:Y:S01]  /*5c20*/  LDSM.16.MT88.4 R4, [R208+0x1a800] ;  /* 0x01a80000d004783b */ /* 0x000e620000004200 */
[----:B------:R-:W-:Y:S04]  /*5c30*/  MUFU.EX2 R222, R222 ;  /* 0x000000de00de7308 */ /* 0x000fe80000000800 */
[C---:B------:R-:W-:Y:S04]  /*5c40*/  HMMA.16816.F32.BF16 R140, R128.reuse, R142, RZ ;  /* 0x0000008e808c723c */ /* 0x040fe800000418ff */
[----:B------:R-:W5:Y:S02]  /*5c50*/  MUFU.EX2 R221, R221 ;  /* 0x000000dd00dd7308 */ /* 0x000f640000000800 */
[----:B------:R-:W-:Y:S06]  /*5c60*/  HMMA.16816.F32.BF16 R64, R128, R66, RZ ;  /* 0x000000428040723c */ /* 0x000fec00000418ff */
[C---:B---3--:R-:W-:Y:S01]  /*5c70*/  HMMA.16816.F32.BF16 R152, R24.reuse, R28, R152 ;  /* 0x0000001c1898723c */ /* 0x048fe20000041898 */
[----:B------:R-:W-:Y:S05]  /*5c80*/  MUFU.EX2 R230, R230 ;  /* 0x000000e600e67308 */ /* 0x000fea0000000800 */
[C---:B------:R-:W-:Y:S01]  /*5c90*/  HMMA.16816.F32.BF16 R148, R24.reuse, R30, R148 ;  /* 0x0000001e1894723c */ /* 0x040fe20000041894 */
[----:B------:R-:W-:Y:S02]  /*5ca0*/  LDSM.16.MT88.4 R28, [R206+0x1a800] ;  /* 0x01a80000ce1c783b */ /* 0x000fe40000004200 */
[----:B------:R-:W3:Y:S03]  /*5cb0*/  MUFU.EX2 R227, R227 ;  /* 0x000000e300e37308 */ /* 0x000ee60000000800 */
[C---:B----4-:R-:W-:Y:S05]  /*5cc0*/  HMMA.16816.F32.BF16 R136, R24.reuse, R20, R136 ;  /* 0x000000141888723c */ /* 0x050fea0000041888 */
[----:B------:R-:W-:Y:S01]  /*5cd0*/  MUFU.EX2 R226, R226 ;  /* 0x000000e200e27308 */ /* 0x000fe20000000800 */
[C---:B------:R-:W-:Y:S01]  /*5ce0*/  HMMA.16816.F32.BF16 R132, R24.reuse, R22, R132 ;  /* 0x000000161884723c */ /* 0x040fe20000041884 */
[----:B------:R-:W-:Y:S05]  /*5cf0*/  LDSM.16.MT88.4 R20, [R205+0x1a800] ;  /* 0x01a80000cd14783b */ /* 0x000fea0000004200 */
[C---:B-1----:R-:W-:Y:S01]  /*5d00*/  HMMA.16816.F32.BF16 R36, R24.reuse, R4, R36 ;  /* 0x000000041824723c */ /* 0x042fe20000041824 */
[----:B------:R-:W1:Y:S05]  /*5d10*/  MUFU.EX2 R225, R225 ;  /* 0x000000e100e17308 */ /* 0x000e6a0000000800 */
[----:B------:R-:W-:Y:S01]  /*5d20*/  HMMA.16816.F32.BF16 R40, R24, R6, R40 ;  /* 0x000000061828723c */ /* 0x000fe20000041828 */
[----:B------:R-:W4:Y:S02]  /*5d30*/  LDSM.16.MT88.4 R4, [R204+0x1a800] ;  /* 0x01a80000cc04783b */ /* 0x000f240000004200 */
[----:B------:R-:W-:Y:S03]  /*5d40*/  MUFU.EX2 R220, R220 ;  /* 0x000000dc00dc7308 */ /* 0x000fe60000000800 */
[C---:B------:R-:W-:Y:S06]  /*5d50*/  HMMA.16816.F32.BF16 R68, R128.reuse, R72, RZ ;  /* 0x000000488044723c */ /* 0x040fec00000418ff */
[C---:B------:R-:W-:Y:S06]  /*5d60*/  HMMA.16816.F32.BF16 R52, R128.reuse, R56, RZ ;  /* 0x000000388034723c */ /* 0x040fec00000418ff */
[C---:B------:R-:W-:Y:S06]  /*5d70*/  HMMA.16816.F32.BF16 R72, R128.reuse, R74, RZ ;  /* 0x0000004a8048723c */ /* 0x040fec00000418ff */
[----:B------:R-:W-:Y:S06]  /*5d80*/  HMMA.16816.F32.BF16 R56, R128, R58, RZ ;  /* 0x0000003a8038723c */ /* 0x000fec00000418ff */
[C---:B------:R-:W-:Y:S06]  /*5d90*/  HMMA.16816.F32.BF16 R144, R24.reuse, R44, R144 ;  /* 0x0000002c1890723c */ /* 0x040fec0000041890 */
[C---:B------:R-:W-:Y:S06]  /*5da0*/  HMMA.16816.F32.BF16 R140, R24.reuse, R46, R140 ;  /* 0x0000002e188c723c */ /* 0x040fec000004188c */
[C---:B----4-:R-:W-:Y:S06]  /*5db0*/  HMMA.16816.F32.BF16 R60, R24.reuse, R4, R60 ;  /* 0x00000004183c723c */ /* 0x050fec000004183c */
[----:B------:R-:W-:Y:S01]  /*5dc0*/  HMMA.16816.F32.BF16 R64, R24, R6, R64 ;  /* 0x000000061840723c */ /* 0x000fe20000041840 */
[----:B------:R-:W4:Y:S05]  /*5dd0*/  LDSM.16.MT88.4 R4, [R205+0x1c800] ;  /* 0x01c80000cd04783b */ /* 0x000f2a0000004200 */
[C---:B------:R-:W-:Y:S06]  /*5de0*/  HMMA.16816.F32.BF16 R44, R128.reuse, R48, RZ ;  /* 0x00000030802c723c */ /* 0x040fec00000418ff */
[----:B------:R-:W-:Y:S06]  /*5df0*/  HMMA.16816.F32.BF16 R48, R128, R50, RZ ;  /* 0x000000328030723c */ /* 0x000fec00000418ff */
[C---:B------:R-:W-:Y:S06]  /*5e00*/  HMMA.16816.F32.BF16 R68, R24.reuse, R80, R68 ;  /* 0x000000501844723c */ /* 0x040fec0000041844 */
[----:B------:R-:W-:Y:S06]  /*5e10*/  HMMA.16816.F32.BF16 R72, R24, R82, R72 ;  /* 0x000000521848723c */ /* 0x000fec0000041848 */
[----:B------:R-:W-:Y:S06]  /*5e20*/  HMMA.16816.F32.BF16 R76, R128, R84, RZ ;  /* 0x00000054804c723c */ /* 0x000fec00000418ff */
[C---:B------:R-:W-:Y:S06]  /*5e30*/  HMMA.16816.F32.BF16 R52, R24.reuse, R20, R52 ;  /* 0x000000141834723c */ /* 0x040fec0000041834 */
[----:B------:R-:W-:Y:S01]  /*5e40*/  HMMA.16816.F32.BF16 R56, R24, R22, R56 ;  /* 0x000000161838723c */ /* 0x000fe20000041838 */
[----:B------:R-:W2:Y:S05]  /*5e50*/  LDSM.16.MT88.4 R20, [R204+0x1c800] ;  /* 0x01c80000cc14783b */ /* 0x000eaa0000004200 */
[C---:B------:R-:W-:Y:S06]  /*5e60*/  HMMA.16816.F32.BF16 R80, R128.reuse, R86, RZ ;  /* 0x000000568050723c */ /* 0x040fec00000418ff */
[C---:B------:R-:W-:Y:S06]  /*5e70*/  HMMA.16816.F32.BF16 R84, R128.reuse, R88, RZ ;  /* 0x000000588054723c */ /* 0x040fec00000418ff */
[----:B------:R-:W-:Y:S06]  /*5e80*/  HMMA.16816.F32.BF16 R88, R128, R90, RZ ;  /* 0x0000005a8058723c */ /* 0x000fec00000418ff */
[C---:B------:R-:W-:Y:S06]  /*5e90*/  HMMA.16816.F32.BF16 R44, R24.reuse, R28, R44 ;  /* 0x0000001c182c723c */ /* 0x040fec000004182c */
[----:B------:R-:W-:Y:S01]  /*5ea0*/  HMMA.16816.F32.BF16 R48, R24, R30, R48 ;  /* 0x0000001e1830723c */ /* 0x000fe20000041830 */
[----:B------:R-:W5:Y:S05]  /*5eb0*/  LDSM.16.MT88.4 R28, [R206+0x1c800] ;  /* 0x01c80000ce1c783b */ /* 0x000f6a0000004200 */
[----:B------:R-:W-:Y:S06]  /*5ec0*/  HMMA.16816.F32.BF16 R92, R128, R96, RZ ;  /* 0x00000060805c723c */ /* 0x000fec00000418ff */
[C---:B----4-:R-:W-:Y:S06]  /*5ed0*/  HMMA.16816.F32.BF16 R84, R24.reuse, R4, R84 ;  /* 0x000000041854723c */ /* 0x050fec0000041854 */
[----:B------:R-:W-:Y:S01]  /*5ee0*/  HMMA.16816.F32.BF16 R88, R24, R6, R88 ;  /* 0x000000061858723c */ /* 0x000fe20000041858 */
[----:B------:R-:W4:Y:S05]  /*5ef0*/  LDSM.16.MT88.4 R4, [R208+0x1e800] ;  /* 0x01e80000d004783b */ /* 0x000f2a0000004200 */
[----:B------:R-:W-:Y:S06]  /*5f00*/  HMMA.16816.F32.BF16 R96, R128, R98, RZ ;  /* 0x000000628060723c */ /* 0x000fec00000418ff */
[----:B--2---:R-:W-:Y:S07]  /*5f10*/  HMMA.16816.F32.BF16 R92, R24, R20, R92 ;  /* 0x00000014185c723c */ /* 0x004fee000004185c */
[----:B------:R-:W-:-:S02]  /*5f20*/  LOP3.LUT R21, R103, UR47, R100, 0x96, !PT ;  /* 0x0000002f67157c12 */ /* 0x000fc4000f8e9664 */
[----:B------:R-:W-:Y:S02]  /*5f30*/  LOP3.LUT R20, R19, UR46, R102, 0x96, !PT ;  /* 0x0000002e13147c12 */ /* 0x000fe4000f8e9666 */
[C---:B------:R-:W-:Y:S06]  /*5f40*/  HMMA.16816.F32.BF16 R100, R128.reuse, R104, RZ ;  /* 0x000000688064723c */ /* 0x040fec00000418ff */
[----:B------:R-:W-:Y:S06]  /*5f50*/  HMMA.16816.F32.BF16 R104, R128, R106, RZ ;  /* 0x0000006a8068723c */ /* 0x000fec00000418ff */
[C---:B-----5:R-:W-:Y:S06]  /*5f60*/  HMMA.16816.F32.BF16 R80, R24.reuse, R30, R80 ;  /* 0x0000001e1850723c */ /* 0x060fec0000041850 */
[----:B------:R-:W-:Y:S01]  /*5f70*/  HMMA.16816.F32.BF16 R76, R24, R28, R76 ;  /* 0x0000001c184c723c */ /* 0x000fe2000004184c */
[----:B------:R-:W-:-:S04]  /*5f80*/  IMAD.WIDE.U32 R30, R21, -0x2daee0ad, RZ ;  /* 0xd2511f53151e7825 */ /* 0x000fc800078e00ff */
[----:B------:R-:W-:Y:S01]  /*5f90*/  IMAD.WIDE.U32 R20, R20, -0x2daee0ad, RZ ;  /* 0xd2511f5314147825 */ /* 0x000fe200078e00ff */
[----:B------:R-:W-:Y:S01]  /*5fa0*/  LOP3.LUT R218, R31, UR45, R218, 0x96, !PT ;  /* 0x0000002d1fda7c12 */ /* 0x000fe2000f8e96da */
[C---:B----4-:R-:W-:Y:S03]  /*5fb0*/  HMMA.16816.F32.BF16 R100, R24.reuse, R4, R100 ;  /* 0x000000041864723c */ /* 0x050fe60000041864 */
[----:B------:R-:W-:Y:S01]  /*5fc0*/  LOP3.LUT R30, R21, UR7, R30, 0x96, !PT ;  /* 0x00000007151e7c12 */ /* 0x000fe2000f8e961e */
[----:B------:R-:W-:Y:S02]  /*5fd0*/  IMAD.WIDE.U32 R218, R218, -0x326172a9, RZ ;  /* 0xcd9e8d57dada7825 */ /* 0x000fe400078e00ff */
[----:B------:R-:W-:Y:S02]  /*5fe0*/  HMMA.16816.F32.BF16 R104, R24, R6, R104 ;  /* 0x000000061868723c */ /* 0x000fe40000041868 */
[----:B------:R-:W-:Y:S01]  /*5ff0*/  IMAD.WIDE.U32 R30, R30, -0x326172a9, RZ ;  /* 0xcd9e8d571e1e7825 */ /* 0x000fe200078e00ff */
[----:B------:R-:W-:-:S02]  /*6000*/  LOP3.LUT R4, R219, UR44, R18, 0x96, !PT ;  /* 0x0000002cdb047c12 */ /* 0x000fc4000f8e9612 */
[----:B------:R-:W-:Y:S01]  /*6010*/  LOP3.LUT R5, R219, UR44, R18, 0x96, !PT ;  /* 0x0000002cdb057c12 */ /* 0x000fe2000f8e9612 */
[----:B------:R-:W-:Y:S01]  /*6020*/  HMMA.16816.F32.BF16 R96, R24, R22, R96 ;  /* 0x000000161860723c */ /* 0x000fe20000041860 */
[C-C-:B------:R-:W-:Y:S01]  /*6030*/  LOP3.LUT R28, R31.reuse, UR38, R218.reuse, 0x96, !PT ;  /* 0x000000261f1c7c12 */ /* 0x140fe2000f8e96da */
[----:B------:R-:W-:Y:S01]  /*6040*/  IMAD.WIDE.U32 R6, R4, -0x2daee0ad, RZ ;  /* 0xd2511f5304067825 */ /* 0x000fe200078e00ff */
[----:B------:R-:W-:Y:S02]  /*6050*/  LOP3.LUT R248, R31, UR38, R218, 0x96, !PT ;  /* 0x000000261ff87c12 */ /* 0x000fe4000f8e96da */
[----:B------:R-:W-:Y:S01]  /*6060*/  SHF.R.U32.HI R31, RZ, 0x10, R202 ;  /* 0x00000010ff1f7819 */ /* 0x000fe200000116ca */
[----:B------:R-:W-:Y:S01]  /*6070*/  IMAD.WIDE.U32 R28, R28, -0x2daee0ad, RZ ;  /* 0xd2511f531c1c7825 */ /* 0x000fe200078e00ff */
[----:B------:R-:W-:Y:S01]  /*6080*/  LOP3.LUT R4, R7, UR6, R20, 0x96, !PT ;  /* 0x0000000607047c12 */ /* 0x000fe2000f8e9614 */
[----:B------:R-:W-:Y:S01]  /*6090*/  ULDC.64 UR6, c[0x0][0x2a8] ;  /* 0x0000aa0000067ab9 */ /* 0x000fe20000000a00 */
[----:B------:R-:W-:Y:S01]  /*60a0*/  LOP3.LUT R20, R202, 0xff, RZ, 0xc0, !PT ;  /* 0x000000ffca147812 */ /* 0x000fe200078ec0ff */
[----:B------:R-:W-:Y:S01]  /*60b0*/  IMAD R5, R5, -0x2daee0ad, RZ ;  /* 0xd2511f5305057824 */ /* 0x000fe200078e02ff */
[----:B------:R-:W-:Y:S01]  /*60c0*/  LOP3.LUT R7, R29, UR35, R6, 0x96, !PT ;  /* 0x000000231d077c12 */ /* 0x000fe2000f8e9606 */
[----:B------:R-:W-:Y:S01]  /*60d0*/  IMAD.WIDE.U32 R218, R4, -0x326172a9, RZ ;  /* 0xcd9e8d5704da7825 */ /* 0x000fe200078e00ff */
[----:B------:R-:W-:-:S02]  /*60e0*/  ISETP.LE.U32.AND P6, PT, R20, UR5, PT ;  /* 0x0000000514007c0c */ /* 0x000fc4000bfc3070 */
[----:B------:R-:W-:Y:S01]  /*60f0*/  LOP3.LUT R6, R202, 0xffff, RZ, 0xc0, !PT ;  /* 0x0000ffffca067812 */ /* 0x000fe200078ec0ff */
[----:B------:R-:W-:Y:S01]  /*6100*/  IMAD.WIDE.U32 R216, R7, -0x326172a9, RZ ;  /* 0xcd9e8d5707d87825 */ /* 0x000fe200078e00ff */
[C-C-:B------:R-:W-:Y:S02]  /*6110*/  LOP3.LUT R250, R219.reuse, UR37, R30.reuse, 0x96, !PT ;  /* 0x00000025dbfa7c12 */ /* 0x140fe4000f8e961e */
[----:B------:R-:W-:Y:S01]  /*6120*/  LOP3.LUT R4, R219, UR37, R30, 0x96, !PT ;  /* 0x00000025db047c12 */ /* 0x000fe2000f8e961e */
[----:B------:R-:W-:Y:S01]  /*6130*/  IMAD.WIDE.U32 R248, R248, -0x2daee0ad, RZ ;  /* 0xd2511f53f8f87825 */ /* 0x000fe200078e00ff */
[----:B------:R-:W-:-:S03]  /*6140*/  LOP3.LUT R23, R217, UR27, R218, 0x96, !PT ;  /* 0x0000001bd9177c12 */ /* 0x000fc6000f8e96da */
[----:B------:R-:W-:Y:S01]  /*6150*/  FFMA.FTZ R219, R109, UR31, -R240 ;  /* 0x0000001f6ddb7c23 */ /* 0x000fe200080108f0 */
[----:B------:R-:W-:Y:S01]  /*6160*/  SHF.R.U32.HI R29, RZ, 0x18, R216 ;  /* 0x00000018ff1d7819 */ /* 0x000fe200000116d8 */
[----:B------:R-:W-:Y:S01]  /*6170*/  IMAD.WIDE.U32 R250, R250, -0x2daee0ad, RZ ;  /* 0xd2511f53fafa7825 */ /* 0x000fe200078e00ff */
[----:B------:R-:W-:-:S03]  /*6180*/  LOP3.LUT R20, R23, 0xffff, RZ, 0xc0, !PT ;  /* 0x0000ffff17147812 */ /* 0x000fc600078ec0ff */
[----:B------:R-:W-:Y:S01]  /*6190*/  @!P6 HFMA2.BF16_V2 R120, -RZ.H0_H0, RZ.H0_H0, -R178.H0_H0 ;  /* 0x200000ffff78e231 */ /* 0x000fe200003409b2 */
[----:B------:R-:W-:Y:S01]  /*61a0*/  LOP3.LUT R5, R249, UR35, R5, 0x96, !PT ;  /* 0x00000023f9057c12 */ /* 0x000fe2000f8e9605 */
[----:B------:R-:W2:Y:S01]  /*61b0*/  MUFU.EX2 R219, R219 ;  /* 0x000000db00db7308 */ /* 0x000ea20000000800 */
[----:B------:R-:W-:Y:S01]  /*61c0*/  SHF.R.U32.HI R20, RZ, 0x8, R20 ;  /* 0x00000008ff147819 */ /* 0x000fe20000011614 */
[----:B------:R-:W-:Y:S01]  /*61d0*/  FFMA.FTZ R240, R35, UR31, -R240 ;  /* 0x0000001f23f07c23 */ /* 0x000fe200080108f0 */
[----:B------:R-:W-:Y:S02]  /*61e0*/  LOP3.LUT R201, R216, 0xff, RZ, 0xc0, !PT ;  /* 0x000000ffd8c97812 */ /* 0x000fe400078ec0ff */
[----:B------:R-:W-:Y:S02]  /*61f0*/  LOP3.LUT R20, R20, 0xffff, RZ, 0xc0, !PT ;  /* 0x0000ffff14147812 */ /* 0x000fe400078ec0ff */
[----:B------:R-:W-:Y:S01]  /*6200*/  LOP3.LUT R22, R216, 0xffff, RZ, 0xc0, !PT ;  /* 0x0000ffffd8167812 */ /* 0x000fe200078ec0ff */
[----:B------:R-:W-:Y:S01]  /*6210*/  MUFU.EX2 R236, R240 ;  /* 0x000000f000ec7308 */ /* 0x000fe20000000800 */
[----:B------:R-:W-:Y:S01]  /*6220*/  SHF.R.U32.HI R21, RZ, 0x10, R216 ;  /* 0x00000010ff157819 */ /* 0x000fe200000116d8 */
[----:B------:R-:W-:Y:S01]  /*6230*/  IMAD.WIDE.U32 R216, R5, -0x326172a9, RZ ;  /* 0xcd9e8d5705d87825 */ /* 0x000fe200078e00ff */
[----:B------:R-:W-:-:S02]  /*6240*/  ISETP.LE.U32.AND P1, PT, R29, UR5, PT ;  /* 0x000000051d007c0c */ /* 0x000fc4000bf23070 */
[----:B------:R-:W-:Y:S02]  /*6250*/  LOP3.LUT R29, R245, UR30, R200, 0x96, !PT ;  /* 0x0000001ef51d7c12 */ /* 0x000fe4000f8e96c8 */
[----:B------:R-:W-:Y:S02]  /*6260*/  LOP3.LUT R200, R23, 0xff, RZ, 0xc0, !PT ;  /* 0x000000ff17c87812 */ /* 0x000fe400078ec0ff */
[----:B------:R-:W-:Y:S02]  /*6270*/  ISETP.LE.U32.AND P5, PT, R20, UR5, PT ;  /* 0x0000000514007c0c */ /* 0x000fe4000bfa3070 */
[C---:B------:R-:W-:Y:S02]  /*6280*/  LOP3.LUT R231, R216.reuse, 0xffff, RZ, 0xc0, !PT ;  /* 0x0000ffffd8e77812 */ /* 0x040fe400078ec0ff */
[----:B------:R-:W-:Y:S02]  /*6290*/  LOP3.LUT R242, R216, 0xff, RZ, 0xc0, !PT ;  /* 0x000000ffd8f27812 */ /* 0x000fe400078ec0ff */
[----:B------:R-:W-:-:S02]  /*62a0*/  SHF.R.U32.HI R7, RZ, 0x10, R216 ;  /* 0x00000010ff077819 */ /* 0x000fc400000116d8 */
[----:B------:R-:W-:Y:S02]  /*62b0*/  SHF.R.U32.HI R5, RZ, 0x18, R216 ;  /* 0x00000018ff057819 */ /* 0x000fe400000116d8 */
[----:B------:R-:W-:Y:S02]  /*62c0*/  ISETP.LE.U32.AND P4, PT, R200, UR5, PT ;  /* 0x00000005c8007c0c */ /* 0x000fe4000bf83070 */
[C---:B------:R-:W-:Y:S01]  /*62d0*/  F2FP.BF16.F32.PACK_AB R216, R229.reuse, R232 ;  /* 0x000000e8e5d8723e */ /* 0x040fe200000010ff */
[----:B------:R-:W-:Y:S01]  /*62e0*/  FADD.FTZ R232, R232, R181 ;  /* 0x000000b5e8e87221 */ /* 0x000fe20000010000 */
[----:B------:R-:W-:Y:S02]  /*62f0*/  SHF.R.U32.HI R200, RZ, 0x18, R23 ;  /* 0x00000018ffc87819 */ /* 0x000fe40000011617 */
[----:B------:R-:W-:Y:S01]  /*6300*/  PRMT R203, R216, 0x7632, R203 ;  /* 0x00007632d8cb7816 */ /* 0x000fe200000000cb */
[----:B------:R-:W-:Y:S01]  /*6310*/  FADD.FTZ R229, R229, R232 ;  /* 0x000000e8e5e57221 */ /* 0x000fe20000010000 */
[----:B------:R-:W-:-:S02]  /*6320*/  SHF.R.U32.HI R23, RZ, 0x10, R23 ;  /* 0x00000010ff177819 */ /* 0x000fc40000011617 */
[----:B------:R-:W-:Y:S01]  /*6330*/  PRMT R20, R216, 0x5410, R203 ;  /* 0x00005410d8147816 */ /* 0x000fe200000000cb */
[----:B------:R-:W-:Y:S01]  /*6340*/  @!P5 HFMA2.BF16_V2 R198, -RZ.H0_H0, RZ.H0_H0, -R203.H0_H0 ;  /* 0x200000ffffc6d231 */ /* 0x000fe200003409cb */
[----:B------:R-:W-:Y:S01]  /*6350*/  LOP3.LUT R23, R23, 0xff, RZ, 0xc0, !PT ;  /* 0x000000ff17177812 */ /* 0x000fe200078ec0ff */
[----:B------:R-:W-:Y:S01]  /*6360*/  @!P4 HFMA2.BF16_V2 R199, -RZ.H0_H0, RZ.H0_H0, -R216.H0_H0 ;  /* 0x200000ffffc7c231 */ /* 0x000fe200003409d8 */
[----:B------:R-:W-:Y:S02]  /*6370*/  LOP3.LUT R30, R217, UR27, R218, 0x96, !PT ;  /* 0x0000001bd91e7c12 */ /* 0x000fe4000f8e96da */
[----:B------:R-:W-:Y:S02]  /*6380*/  @!P5 PRMT R203, R198, 0x5410, RZ ;  /* 0x00005410c6cbd816 */ /* 0x000fe400000000ff */
[----:B------:R-:W-:Y:S02]  /*6390*/  ISETP.LE.U32.AND P5, PT, R23, UR5, PT ;  /* 0x0000000517007c0c */ /* 0x000fe4000bfa3070 */
[----:B------:R-:W-:-:S02]  /*63a0*/  @!P4 PRMT R216, R199, 0x5410, RZ ;  /* 0x00005410c7d8c816 */ /* 0x000fc400000000ff */
[----:B------:R-:W-:Y:S02]  /*63b0*/  ISETP.LE.U32.AND P4, PT, R200, UR5, PT ;  /* 0x00000005c8007c0c */ /* 0x000fe4000bf83070 */
[----:B------:R-:W-:Y:S02]  /*63c0*/  F2FP.BF16.F32.PACK_AB R218, R223, R224 ;  /* 0x000000e0dfda723e */ /* 0x000fe400000010ff */
[----:B------:R-:W-:Y:S02]  /*63d0*/  SHF.R.U32.HI R22, RZ, 0x8, R22 ;  /* 0x00000008ff167819 */ /* 0x000fe40000011616 */
[----:B------:R-:W-:Y:S02]  /*63e0*/  PRMT R217, R218, 0x7632, R217 ;  /* 0x00007632dad97816 */ /* 0x000fe400000000d9 */
[----:B------:R-:W-:Y:S01]  /*63f0*/  ISETP.LE.U32.AND P2, PT, R201, UR5, PT ;  /* 0x00000005c9007c0c */ /* 0x000fe2000bf43070 */
[----:B------:R-:W-:Y:S01]  /*6400*/  @!P5 HFMA2.BF16_V2 R196, -RZ.H0_H0, RZ.H0_H0, -R218.H0_H0 ;  /* 0x200000ffffc4d231 */ /* 0x000fe200003409da */
[----:B------:R-:W-:-:S02]  /*6410*/  SHF.R.U32.HI R202, RZ, 0x18, R202 ;  /* 0x00000018ffca7819 */ /* 0x000fc400000116ca */
[----:B------:R-:W-:Y:S01]  /*6420*/  LOP3.LUT R22, R22, 0xffff, RZ, 0xc0, !PT ;  /* 0x0000ffff16167812 */ /* 0x000fe200078ec0ff */
[----:B------:R-:W-:Y:S01]  /*6430*/  @!P4 HFMA2.BF16_V2 R197, -RZ.H0_H0, RZ.H0_H0, -R217.H0_H0 ;  /* 0x200000ffffc5c231 */ /* 0x000fe200003409d9 */
[----:B------:R-:W-:Y:S02]  /*6440*/  LOP3.LUT R23, R21, 0xff, RZ, 0xc0, !PT ;  /* 0x000000ff15177812 */ /* 0x000fe400078ec0ff */
[----:B------:R-:W-:Y:S02]  /*6450*/  PRMT R21, R218, 0x5410, R217 ;  /* 0x00005410da157816 */ /* 0x000fe400000000d9 */
[----:B------:R-:W-:Y:S02]  /*6460*/  ISETP.LE.U32.AND P3, PT, R202, UR5, PT ;  /* 0x00000005ca007c0c */ /* 0x000fe4000bf63070 */
[----:B------:R-:W-:Y:S02]  /*6470*/  @!P5 PRMT R218, R196, 0x5410, RZ ;  /* 0x00005410c4dad816 */ /* 0x000fe400000000ff */
[----:B------:R-:W-:-:S02]  /*6480*/  ISETP.LE.U32.AND P5, PT, R22, UR5, PT ;  /* 0x0000000516007c0c */ /* 0x000fc4000bfa3070 */
[----:B------:R-:W-:Y:S02]  /*6490*/  LOP3.LUT R28, R251, UR30, R28, 0x96, !PT ;  /* 0x0000001efb1c7c12 */ /* 0x000fe4000f8e961c */
[----:B------:R-:W-:Y:S02]  /*64a0*/  F2FP.BF16.F32.PACK_AB R202, R221, R222 ;  /* 0x000000deddca723e */ /* 0x000fe400000010ff */
[----:B---3--:R-:W-:Y:S01]  /*64b0*/  F2FP.BF16.F32.PACK_AB R200, R227, R230 ;  /* 0x000000e6e3c8723e */ /* 0x008fe200000010ff */
[----:B------:R-:W-:Y:S01]  /*64c0*/  FADD.FTZ R230, R230, R229 ;  /* 0x000000e5e6e67221 */ /* 0x000fe20000010000 */
[----:B------:R-:W-:Y:S01]  /*64d0*/  @!P4 PRMT R217, R197, 0x5410, RZ ;  /* 0x00005410c5d9c816 */ /* 0x000fe200000000ff */
[----:B------:R-:W-:Y:S01]  /*64e0*/  @!P3 HFMA2.BF16_V2 R117, -RZ.H0_H0, RZ.H0_H0, -R170.H0_H0 ;  /* 0x200000ffff75b231 */ /* 0x000fe200003409aa */
[----:B------:R-:W-:Y:S01]  /*64f0*/  ISETP.LE.U32.AND P4, PT, R23, UR5, PT ;  /* 0x0000000517007c0c */ /* 0x000fe2000bf83070 */
[----:B------:R-:W-:Y:S01]  /*6500*/  @!P2 HFMA2.BF16_V2 R195, -RZ.H0_H0, RZ.H0_H0, -R200.H0_H0 ;  /* 0x200000ffffc3a231 */ /* 0x000fe200003409c8 */
[----:B------:R-:W-:Y:S01]  /*6510*/  SHF.R.U32.HI R23, RZ, 0x10, R28 ;  /* 0x00000010ff177819 */ /* 0x000fe2000001161c */
[----:B------:R-:W-:Y:S01]  /*6520*/  FADD.FTZ R227, R227, R230 ;  /* 0x000000e6e3e37221 */ /* 0x000fe20000010000 */
[----:B------:R-:W-:-:S02]  /*6530*/  PRMT R201, R202, 0x7632, R201 ;  /* 0x00007632cac97816 */ /* 0x000fc400000000c9 */
[C---:B------:R-:W-:Y:S02]  /*6540*/  PRMT R199, R200.reuse, 0x7632, R199 ;  /* 0x00007632c8c77816 */ /* 0x040fe400000000c7 */
[----:B------:R-:W-:Y:S01]  /*6550*/  LOP3.LUT R23, R23, 0xff, RZ, 0xc0, !PT ;  /* 0x000000ff17177812 */ /* 0x000fe200078ec0ff */
[----:B------:R-:W-:Y:S01]  /*6560*/  @!P1 HFMA2.BF16_V2 R125, -RZ.H0_H0, RZ.H0_H0, -R201.H0_H0 ;  /* 0x200000ffff7d9231 */ /* 0x000fe200003409c9 */
[----:B------:R-:W-:Y:S01]  /*6570*/  PRMT R22, R200, 0x5410, R199 ;  /* 0x00005410c8167816 */ /* 0x000fe200000000c7 */
[----:B------:R-:W-:Y:S01]  /*6580*/  @!P5 HFMA2.BF16_V2 R127, -RZ.H0_H0, RZ.H0_H0, -R199.H0_H0 ;  /* 0x200000ffff7fd231 */ /* 0x000fe200003409c7 */
[----:B------:R-:W-:Y:S01]  /*6590*/  @!P2 PRMT R200, R195, 0x5410, RZ ;  /* 0x00005410c3c8a816 */ /* 0x000fe200000000ff */
[----:B------:R-:W-:Y:S01]  /*65a0*/  @!P4 HFMA2.BF16_V2 R126, -RZ.H0_H0, RZ.H0_H0, -R202.H0_H0 ;  /* 0x200000ffff7ec231 */ /* 0x000fe200003409ca */
[----:B------:R-:W-:Y:S02]  /*65b0*/  ISETP.LE.U32.AND P2, PT, R23, UR5, PT ;  /* 0x0000000517007c0c */ /* 0x000fe4000bf43070 */
[----:B------:R-:W-:-:S02]  /*65c0*/  PRMT R23, R202, 0x5410, R201 ;  /* 0x00005410ca177816 */ /* 0x000fc400000000c9 */
[----:B------:R-:W-:Y:S02]  /*65d0*/  @!P1 PRMT R201, R125, 0x5410, RZ ;  /* 0x000054107dc99816 */ /* 0x000fe400000000ff */
[C---:B------:R-:W-:Y:S02]  /*65e0*/  LOP3.LUT R125, R28.reuse, 0xff, RZ, 0xc0, !PT ;  /* 0x000000ff1c7d7812 */ /* 0x040fe400078ec0ff */
[----:B------:R-:W-:Y:S02]  /*65f0*/  @!P5 PRMT R199, R127, 0x5410, RZ ;  /* 0x000054107fc7d816 */ /* 0x000fe400000000ff */
[----:B------:R-:W-:Y:S02]  /*6600*/  ISETP.LE.U32.AND P5, PT, R125, UR5, PT ;  /* 0x000000057d007c0c */ /* 0x000fe4000bfa3070 */
[----:B------:R-:W-:Y:S02]  /*6610*/  SHF.R.U32.HI R125, RZ, 0x18, R28 ;  /* 0x00000018ff7d7819 */ /* 0x000fe4000001161c */
[----:B------:R-:W-:-:S02]  /*6620*/  LOP3.LUT R28, R28, 0xffff, RZ, 0xc0, !PT ;  /* 0x0000ffff1c1c7812 */ /* 0x000fc400078ec0ff */
[----:B------:R-:W-:Y:S02]  /*6630*/  @!P4 PRMT R202, R126, 0x5410, RZ ;  /* 0x000054107ecac816 */ /* 0x000fe400000000ff */
[----:B------:R-:W-:Y:S02]  /*6640*/  SHF.R.U32.HI R28, RZ, 0x8, R28 ;  /* 0x00000008ff1c7819 */ /* 0x000fe4000001161c */
[C---:B-1----:R-:W-:Y:S01]  /*6650*/  F2FP.BF16.F32.PACK_AB R196, R225.reuse, R226 ;  /* 0x000000e2e1c4723e */ /* 0x042fe200000010ff */
[----:B------:R-:W-:Y:S01]  /*6660*/  FADD.FTZ R226, R226, R227 ;  /* 0x000000e3e2e27221 */ /* 0x000fe20000010000 */
[----:B------:R-:W-:Y:S02]  /*6670*/  LOP3.LUT R28, R28, 0xffff, RZ, 0xc0, !PT ;  /* 0x0000ffff1c1c7812 */ /* 0x000fe400078ec0ff */
[----:B------:R-:W-:Y:S01]  /*6680*/  PRMT R195, R196, 0x7632, R195 ;  /* 0x00007632c4c37816 */ /* 0x000fe200000000c3 */
[----:B------:R-:W-:Y:S01]  /*6690*/  @!P5 HFMA2.BF16_V2 R124, -RZ.H0_H0, RZ.H0_H0, -R196.H0_H0 ;  /* 0x200000ffff7cd231 */ /* 0x000fe200003409c4 */
[----:B------:R-:W-:Y:S01]  /*66a0*/  ISETP.LE.U32.AND P4, PT, R28, UR5, PT ;  /* 0x000000051c007c0c */ /* 0x000fe2000bf83070 */
[----:B------:R-:W-:Y:S01]  /*66b0*/  FADD.FTZ R225, R225, R226 ;  /* 0x000000e2e1e17221 */ /* 0x000fe20000010000 */
[----:B------:R-:W-:-:S02]  /*66c0*/  PRMT R28, R196, 0x5410, R195 ;  /* 0x00005410c41c7816 */ /* 0x000fc400000000c3 */
[----:B------:R-:W-:Y:S02]  /*66d0*/  ISETP.LE.U32.AND P1, PT, R125, UR5, PT ;  /* 0x000000057d007c0c */ /* 0x000fe4000bf23070 */
[----:B------:R-:W-:Y:S02]  /*66e0*/  @!P5 PRMT R196, R124, 0x5410, RZ ;  /* 0x000054107cc4d816 */ /* 0x000fe400000000ff */
[----:B------:R-:W-:Y:S02]  /*66f0*/  LOP3.LUT R125, R29, 0xff, RZ, 0xc0, !PT ;  /* 0x000000ff1d7d7812 */ /* 0x000fe400078ec0ff */
[----:B------:R-:W-:Y:S02]  /*6700*/  SHF.R.U32.HI R124, RZ, 0x18, R29 ;  /* 0x00000018ff7c7819 */ /* 0x000fe4000001161d */
[----:B------:R-:W-:Y:S01]  /*6710*/  ISETP.LE.U32.AND P5, PT, R125, UR5, PT ;  /* 0x000000057d007c0c */ /* 0x000fe2000bfa3070 */
[----:B------:R-:W-:Y:S01]  /*6720*/  @!P4 HFMA2.BF16_V2 R123, -RZ.H0_H0, RZ.H0_H0, -R195.H0_H0 ;  /* 0x200000ffff7bc231 */ /* 0x000fe200003409c3 */
[----:B--2---:R-:W-:-:S02]  /*6730*/  F2FP.BF16.F32.PACK_AB R198, R219, R220 ;  /* 0x000000dcdbc6723e */ /* 0x004fc400000010ff */
[----:B------:R-:W-:Y:S02]  /*6740*/  SHF.R.U32.HI R6, RZ, 0x8, R6 ;  /* 0x00000008ff067819 */ /* 0x000fe40000011606 */
[----:B------:R-:W-:Y:S01]  /*6750*/  @!P4 PRMT R195, R123, 0x5410, RZ ;  /* 0x000054107bc3c816 */ /* 0x000fe200000000ff */
[----:B------:R-:W-:Y:S01]  /*6760*/  @!P2 HFMA2.BF16_V2 R114, -RZ.H0_H0, RZ.H0_H0, -R198.H0_H0 ;  /* 0x200000ffff72a231 */ /* 0x000fe200003409c6 */
[----:B------:R-:W-:Y:S02]  /*6770*/  ISETP.LE.U32.AND P4, PT, R124, UR5, PT ;  /* 0x000000057c007c0c */ /* 0x000fe4000bf83070 */
[----:B------:R-:W-:Y:S02]  /*6780*/  LOP3.LUT R124, R29, 0xffff, RZ, 0xc0, !PT ;  /* 0x0000ffff1d7c7812 */ /* 0x000fe400078ec0ff */
[----:B------:R-:W-:Y:S01]  /*6790*/  PRMT R197, R198, 0x7632, R197 ;  /* 0x00007632c6c57816 */ /* 0x000fe200000000c5 */
[----:B------:R-:W-:Y:S01]  /*67a0*/  @!P5 HFMA2.BF16_V2 R121, -RZ.H0_H0, RZ.H0_H0, -R164.H0_H0 ;  /* 0x200000ffff79d231 */ /* 0x000fe200003409a4 */
[----:B------:R-:W-:-:S02]  /*67b0*/  SHF.R.U32.HI R124, RZ, 0x8, R124 ;  /* 0x00000008ff7c7819 */ /* 0x000fc4000001167c */
[----:B------:R-:W-:Y:S01]  /*67c0*/  SHF.R.U32.HI R123, RZ, 0x10, R29 ;  /* 0x00000010ff7b7819 */ /* 0x000fe2000001161d */
[----:B------:R-:W-:Y:S01]  /*67d0*/  @!P1 HFMA2.BF16_V2 R122, -RZ.H0_H0, RZ.H0_H0, -R197.H0_H0 ;  /* 0x200000ffff7a9231 */ /* 0x000fe200003409c5 */
[----:B------:R-:W-:Y:S02]  /*67e0*/  PRMT R29, R198, 0x5410, R197 ;  /* 0x00005410c61d7816 */ /* 0x000fe400000000c5 */
[----:B------:R-:W-:Y:S01]  /*67f0*/  LOP3.LUT R124, R124, 0xffff, RZ, 0xc0, !PT ;  /* 0x0000ffff7c7c7812 */ /* 0x000fe200078ec0ff */
[----:B------:R-:W-:Y:S01]  /*6800*/  @!P4 HFMA2.BF16_V2 R115, -RZ.H0_H0, RZ.H0_H0, -R166.H0_H0 ;  /* 0x200000ffff73c231 */ /* 0x000fe200003409a6 */
[----:B------:R-:W-:Y:S02]  /*6810*/  @!P2 PRMT R198, R114, 0x5410, RZ ;  /* 0x0000541072c6a816 */ /* 0x000fe400000000ff */
[----:B------:R-:W-:Y:S02]  /*6820*/  SHF.R.U32.HI R114, RZ, 0x10, R246 ;  /* 0x00000010ff727819 */ /* 0x000fe400000116f6 */
[----:B------:R-:W-:-:S02]  /*6830*/  ISETP.LE.U32.AND P2, PT, R124, UR5, PT ;  /* 0x000000057c007c0c */ /* 0x000fc4000bf43070 */
[----:B------:R-:W-:Y:S02]  /*6840*/  LOP3.LUT R114, R114, 0xff, RZ, 0xc0, !PT ;  /* 0x000000ff72727812 */ /* 0x000fe400078ec0ff */
[----:B------:R-:W-:Y:S02]  /*6850*/  @!P5 PRMT R164, R121, 0x5410, RZ ;  /* 0x0000541079a4d816 */ /* 0x000fe400000000ff */
[----:B------:R-:W-:Y:S02]  /*6860*/  ISETP.LE.U32.AND P5, PT, R114, UR5, PT ;  /* 0x0000000572007c0c */ /* 0x000fe4000bfa3070 */
[----:B------:R-:W-:Y:S02]  /*6870*/  LOP3.LUT R114, R246, 0xffff, RZ, 0xc0, !PT ;  /* 0x0000fffff6727812 */ /* 0x000fe400078ec0ff */
[----:B------:R-:W-:Y:S02]  /*6880*/  LOP3.LUT R123, R123, 0xff, RZ, 0xc0, !PT ;  /* 0x000000ff7b7b7812 */ /* 0x000fe400078ec0ff */
[----:B------:R-:W-:Y:S01]  /*6890*/  SHF.R.U32.HI R114, RZ, 0x8, R114 ;  /* 0x00000008ff727819 */ /* 0x000fe20000011672 */
[----:B------:R-:W-:Y:S01]  /*68a0*/  @!P2 HFMA2.BF16_V2 R113, -RZ.H0_H0, RZ.H0_H0, -R167.H0_H0 ;  /* 0x200000ffff71a231 */ /* 0x000fe200003409a7 */
[----:B------:R-:W-:-:S02]  /*68b0*/  @!P1 PRMT R197, R122, 0x5410, RZ ;  /* 0x000054107ac59816 */ /* 0x000fc400000000ff */
[----:B------:R-:W-:Y:S02]  /*68c0*/  ISETP.LE.U32.AND P1, PT, R123, UR5, PT ;  /* 0x000000057b007c0c */ /* 0x000fe4000bf23070 */
[----:B------:R-:W-:Y:S01]  /*68d0*/  LOP3.LUT R114, R114, 0xffff, RZ, 0xc0, !PT ;  /* 0x0000ffff72727812 */ /* 0x000fe200078ec0ff */
[----:B------:R-:W-:Y:S01]  /*68e0*/  @!P5 HFMA2.BF16_V2 R109, -RZ.H0_H0, RZ.H0_H0, -R187.H0_H0 ;  /* 0x200000ffff6dd231 */ /* 0x000fe200003409bb */
[----:B------:R-:W-:Y:S02]  /*68f0*/  @!P2 PRMT R167, R113, 0x5410, RZ ;  /* 0x0000541071a7a816 */ /* 0x000fe400000000ff */
[----:B------:R-:W-:Y:S02]  /*6900*/  ISETP.LE.U32.AND P2, PT, R114, UR5, PT ;  /* 0x0000000572007c0c */ /* 0x000fe4000bf43070 */
[----:B------:R-:W-:Y:S02]  /*6910*/  LOP3.LUT R113, R246, 0xff, RZ, 0xc0, !PT ;  /* 0x000000fff6717812 */ /* 0x000fe400078ec0ff */
[----:B------:R-:W-:-:S02]  /*6920*/  @!P4 PRMT R166, R115, 0x5410, RZ ;  /* 0x0000541073a6c816 */ /* 0x000fc400000000ff */
[----:B------:R-:W-:Y:S01]  /*6930*/  SHF.R.U32.HI R246, RZ, 0x18, R246 ;  /* 0x00000018fff67819 */ /* 0x000fe200000116f6 */
[----:B------:R-:W-:Y:S01]  /*6940*/  @!P1 HFMA2.BF16_V2 R112, -RZ.H0_H0, RZ.H0_H0, -R171.H0_H0 ;  /* 0x200000ffff709231 */ /* 0x000fe200003409ab */
[----:B------:R-:W-:Y:S02]  /*6950*/  LOP3.LUT R121, R244, 0xffff, RZ, 0xc0, !PT ;  /* 0x0000fffff4797812 */ /* 0x000fe400078ec0ff */
[----:B------:R-:W-:Y:S02]  /*6960*/  ISETP.LE.U32.AND P4, PT, R246, UR5, PT ;  /* 0x00000005f6007c0c */ /* 0x000fe4000bf83070 */
[----:B------:R-:W-:Y:S01]  /*6970*/  @!P1 PRMT R171, R112, 0x5410, RZ ;  /* 0x0000541070ab9816 */ /* 0x000fe200000000ff */
[----:B------:R-:W-:Y:S01]  /*6980*/  @!P2 HFMA2.BF16_V2 R110, -RZ.H0_H0, RZ.H0_H0, -R183.H0_H0 ;  /* 0x200000ffff6ea231 */ /* 0x000fe200003409b7 */
[----:B------:R-:W-:Y:S02]  /*6990*/  LOP3.LUT R112, R244, 0xff, RZ, 0xc0, !PT ;  /* 0x000000fff4707812 */ /* 0x000fe400078ec0ff */
[----:B------:R-:W-:-:S02]  /*69a0*/  ISETP.LE.U32.AND P1, PT, R113, UR5, PT ;  /* 0x0000000571007c0c */ /* 0x000fc4000bf23070 */
[----:B------:R-:W-:Y:S02]  /*69b0*/  @!P2 PRMT R183, R110, 0x5410, RZ ;  /* 0x000054106eb7a816 */ /* 0x000fe400000000ff */
[----:B------:R-:W-:Y:S02]  /*69c0*/  ISETP.LE.U32.AND P2, PT, R112, UR5, PT ;  /* 0x0000000570007c0c */ /* 0x000fe4000bf43070 */
[----:B------:R-:W1:Y:S01]  /*69d0*/  LDSM.16.MT88.4 R112, [R206+0x1e000] ;  /* 0x01e00000ce70783b */ /* 0x000e620000004200 */
[--C-:B------:R-:W-:Y:S01]  /*69e0*/  SHF.R.U32.HI R122, RZ, 0x10, R244.reuse ;  /* 0x00000010ff7a7819 */ /* 0x100fe200000116f4 */
[----:B------:R-:W-:Y:S01]  /*69f0*/  @!P4 HFMA2.BF16_V2 R108, -RZ.H0_H0, RZ.H0_H0, -R176.H0_H0 ;  /* 0x200000ffff6cc231 */ /* 0x000fe200003409b0 */
[----:B------:R-:W-:Y:S02]  /*6a00*/  SHF.R.U32.HI R244, RZ, 0x18, R244 ;  /* 0x00000018fff47819 */ /* 0x000fe400000116f4 */
[----:B------:R-:W-:Y:S02]  /*6a10*/  @!P5 PRMT R187, R109, 0x5410, RZ ;  /* 0x000054106dbbd816 */ /* 0x000fe400000000ff */
[----:B------:R-:W-:Y:S01]  /*6a20*/  ISETP.LE.U32.AND P5, PT, R244, UR5, PT ;  /* 0x00000005f4007c0c */ /* 0x000fe2000bfa3070 */
[----:B------:R-:W-:Y:S01]  /*6a30*/  @!P1 HFMA2.BF16_V2 R111, -RZ.H0_H0, RZ.H0_H0, -R184.H0_H0 ;  /* 0x200000ffff6f9231 */ /* 0x000fe200003409b8 */
[----:B------:R-:W-:-:S02]  /*6a40*/  LOP3.LUT R244, R7, 0xff, RZ, 0xc0, !PT ;  /* 0x000000ff07f47812 */ /* 0x000fc400078ec0ff */
[----:B------:R-:W-:Y:S01]  /*6a50*/  LOP3.LUT R6, R6, 0xffff, RZ, 0xc0, !PT ;  /* 0x0000ffff06067812 */ /* 0x000fe200078ec0ff */
[----:B------:R-:W-:Y:S01]  /*6a60*/  @!P2 HFMA2.BF16_V2 R116, -RZ.H0_H0, RZ.H0_H0, -R172.H0_H0 ;  /* 0x200000ffff74a231 */ /* 0x000fe200003409ac */
[----:B------:R-:W-:Y:S01]  /*6a70*/  PRMT R244, R244, 0x5410, R5 ;  /* 0x00005410f4f47816 */ /* 0x000fe20000000005 */
[----:B------:R-:W-:Y:S01]  /*6a80*/  IMAD.WIDE.U32 R4, R4, -0x2daee0ad, RZ ;  /* 0xd2511f5304047825 */ /* 0x000fe200078e00ff */
[----:B------:R-:W-:Y:S02]  /*6a90*/  @!P4 PRMT R176, R108, 0x5410, RZ ;  /* 0x000054106cb0c816 */ /* 0x000fe400000000ff */
[----:B------:R-:W-:Y:S02]  /*6aa0*/  ISETP.LE.U32.AND P4, PT, R6, UR5, PT ;  /* 0x0000000506007c0c */ /* 0x000fe4000bf83070 */
[----:B------:R-:W-:Y:S02]  /*6ab0*/  LOP3.LUT R249, R5, UR30, R248, 0x96, !PT ;  /* 0x0000001e05f97c12 */ /* 0x000fe4000f8e96f8 */
[----:B------:R-:W-:-:S02]  /*6ac0*/  LOP3.LUT R125, R4, 0xffff, RZ, 0xc0, !PT ;  /* 0x0000ffff047d7812 */ /* 0x000fc400078ec0ff */
[----:B------:R-:W-:Y:S02]  /*6ad0*/  LOP3.LUT R126, R4, 0xff, RZ, 0xc0, !PT ;  /* 0x000000ff047e7812 */ /* 0x000fe400078ec0ff */
[--C-:B------:R-:W-:Y:S02]  /*6ae0*/  SHF.R.U32.HI R124, RZ, 0x10, R4.reuse ;  /* 0x00000010ff7c7819 */ /* 0x100fe40000011604 */
[----:B------:R-:W-:Y:S02]  /*6af0*/  SHF.R.U32.HI R248, RZ, 0x18, R4 ;  /* 0x00000018fff87819 */ /* 0x000fe40000011604 */
[----:B------:R-:W2:Y:S01]  /*6b00*/  LDSM.16.MT88.4 R4, [R206+0x1e800] ;  /* 0x01e80000ce04783b */ /* 0x000ea20000004200 */
[----:B------:R-:W-:Y:S01]  /*6b10*/  SHF.R.U32.HI R109, RZ, 0x8, R231 ;  /* 0x00000008ff6d7819 */ /* 0x000fe200000116e7 */
[----:B------:R-:W-:Y:S01]  /*6b20*/  @!P4 HFMA2.BF16_V2 R119, -RZ.H0_H0, RZ.H0_H0, -R179.H0_H0 ;  /* 0x200000ffff77c231 */ /* 0x000fe200003409b3 */
[----:B------:R-:W-:Y:S02]  /*6b30*/  @!P1 PRMT R184, R111, 0x5410, RZ ;  /* 0x000054106fb89816 */ /* 0x000fe400000000ff */
[----:B------:R-:W-:-:S02]  /*6b40*/  PRMT R242, R242, 0x5410, R109 ;  /* 0x00005410f2f27816 */ /* 0x000fc4000000006d */
[----:B------:R-:W-:Y:S02]  /*6b50*/  LOP3.LUT R123, R250, 0xff, RZ, 0xc0, !PT ;  /* 0x000000fffa7b7812 */ /* 0x000fe400078ec0ff */
[----:B------:R-:W-:Y:S01]  /*6b60*/  LOP3.LUT R122, R122, 0xff, RZ, 0xc0, !PT ;  /* 0x000000ff7a7a7812 */ /* 0x000fe200078ec0ff */
[C---:B-1----:R-:W-:Y:S01]  /*6b70*/  HMMA.16816.F32.BF16 R108, R128.reuse, R112, RZ ;  /* 0x00000070806c723c */ /* 0x042fe200000418ff */
[----:B------:R-:W-:Y:S02]  /*6b80*/  @!P6 PRMT R178, R120, 0x5410, RZ ;  /* 0x0000541078b2e816 */ /* 0x000fe400000000ff */
[----:B------:R-:W-:Y:S02]  /*6b90*/  @!P4 PRMT R179, R119, 0x5410, RZ ;  /* 0x0000541077b3c816 */ /* 0x000fe400000000ff */
[----:B------:R-:W-:Y:S01]  /*6ba0*/  ISETP.LE.U32.AND P6, PT, R122, UR5, PT ;  /* 0x000000057a007c0c */ /* 0x000fe2000bfc3070 */
[----:B------:R-:W-:Y:S01]  /*6bb0*/  HMMA.16816.F32.BF16 R112, R128, R114, RZ ;  /* 0x000000728070723c */ /* 0x000fe200000418ff */
[----:B------:R-:W-:-:S02]  /*6bc0*/  ISETP.LE.U32.AND P4, PT, R123, UR5, PT ;  /* 0x000000057b007c0c */ /* 0x000fc4000bf83070 */
[----:B------:R-:W-:Y:S02]  /*6bd0*/  LOP3.LUT R31, R31, 0xff, RZ, 0xc0, !PT ;  /* 0x000000ff1f1f7812 */ /* 0x000fe400078ec0ff */
[----:B------:R-:W-:Y:S02]  /*6be0*/  LOP3.LUT R246, R30, 0xff, RZ, 0xc0, !PT ;  /* 0x000000ff1ef67812 */ /* 0x000fe400078ec0ff */
[----:B------:R-:W-:Y:S02]  /*6bf0*/  ISETP.LE.U32.AND P1, PT, R31, UR5, PT ;  /* 0x000000051f007c0c */ /* 0x000fe4000bf23070 */
[----:B------:R-:W-:Y:S02]  /*6c00*/  SHF.R.U32.HI R31, RZ, 0x10, R250 ;  /* 0x00000010ff1f7819 */ /* 0x000fe400000116fa */
[----:B------:R-:W-:Y:S01]  /*6c10*/  @!P3 PRMT R170, R117, 0x5410, RZ ;  /* 0x0000541075aab816 */ /* 0x000fe200000000ff */
[----:B------:R-:W-:Y:S01]  /*6c20*/  @!P6 HFMA2.BF16_V2 R34, -RZ.H0_H0, RZ.H0_H0, -R177.H0_H0 ;  /* 0x200000ffff22e231 */ /* 0x000fe200003409b1 */
[----:B------:R-:W-:-:S02]  /*6c30*/  LOP3.LUT R31, R31, 0xff, RZ, 0xc0, !PT ;  /* 0x000000ff1f1f7812 */ /* 0x000fc400078ec0ff */
[----:B------:R-:W-:Y:S02]  /*6c40*/  @!P2 PRMT R172, R116, 0x5410, RZ ;  /* 0x0000541074aca816 */ /* 0x000fe400000000ff */
[----:B------:R-:W-:Y:S02]  /*6c50*/  ISETP.LE.U32.AND P2, PT, R31, UR5, PT ;  /* 0x000000051f007c0c */ /* 0x000fe4000bf43070 */
[----:B------:R-:W-:Y:S01]  /*6c60*/  LOP3.LUT R245, R249, 0xff, RZ, 0xc0, !PT ;  /* 0x000000fff9f57812 */ /* 0x000fe200078ec0ff */
[----:B------:R-:W-:Y:S01]  /*6c70*/  @!P1 HFMA2.BF16_V2 R118, -RZ.H0_H0, RZ.H0_H0, -R173.H0_H0 ;  /* 0x200000ffff769231 */ /* 0x000fe200003409ad */
[----:B------:R-:W-:Y:S01]  /*6c80*/  SHF.R.U32.HI R31, RZ, 0x18, R249 ;  /* 0x00000018ff1f7819 */ /* 0x000fe200000116f9 */
[----:B--2---:R-:W-:Y:S01]  /*6c90*/  HMMA.16816.F32.BF16 R108, R24, R4, R108 ;  /* 0x00000004186c723c */ /* 0x004fe2000004186c */
[----:B------:R-:W-:Y:S02]  /*6ca0*/  LOP3.LUT R231, R250, 0xffff, RZ, 0xc0, !PT ;  /* 0x0000fffffae77812 */ /* 0x000fe400078ec0ff */
[----:B------:R-:W-:-:S02]  /*6cb0*/  @!P1 PRMT R173, R118, 0x5410, RZ ;  /* 0x0000541076ad9816 */ /* 0x000fc400000000ff */
[----:B------:R-:W-:Y:S01]  /*6cc0*/  SHF.R.U32.HI R250, RZ, 0x18, R250 ;  /* 0x00000018fffa7819 */ /* 0x000fe200000116fa */
[----:B------:R-:W-:Y:S01]  /*6cd0*/  HMMA.16816.F32.BF16 R112, R24, R6, R112 ;  /* 0x000000061870723c */ /* 0x000fe20000041870 */
[----:B------:R-:W-:Y:S02]  /*6ce0*/  LOP3.LUT R4, R30, 0xffff, RZ, 0xc0, !PT ;  /* 0x0000ffff1e047812 */ /* 0x000fe400078ec0ff */
[--C-:B------:R-:W-:Y:S02]  /*6cf0*/  SHF.R.U32.HI R5, RZ, 0x10, R30.reuse ;  /* 0x00000010ff057819 */ /* 0x100fe4000001161e */
[----:B------:R-:W-:Y:S02]  /*6d00*/  SHF.R.U32.HI R30, RZ, 0x18, R30 ;  /* 0x00000018ff1e7819 */ /* 0x000fe4000001161e */
[----:B------:R-:W-:Y:S02]  /*6d10*/  SHF.R.U32.HI R7, RZ, 0x8, R4 ;  /* 0x00000008ff077819 */ /* 0x000fe40000011604 */
[----:B------:R-:W-:-:S02]  /*6d20*/  SHF.R.U32.HI R4, RZ, 0x8, R121 ;  /* 0x00000008ff047819 */ /* 0x000fc40000011679 */
[----:B------:R-:W1:Y:S01]  /*6d30*/  LDSM.16.MT88.4 R120, [R205+0x1e000] ;  /* 0x01e00000cd78783b */ /* 0x000e620000004200 */
[----:B------:R-:W-:Y:S02]  /*6d40*/  LOP3.LUT R5, R5, 0xff, RZ, 0xc0, !PT ;  /* 0x000000ff05057812 */ /* 0x000fe400078ec0ff */
[----:B------:R-:W-:Y:S02]  /*6d50*/  LOP3.LUT R4, R4, 0xffff, RZ, 0xc0, !PT ;  /* 0x0000ffff04047812 */ /* 0x000fe400078ec0ff */
[----:B------:R-:W-:Y:S02]  /*6d60*/  PRMT R30, R5, 0x5410, R30 ;  /* 0x00005410051e7816 */ /* 0x000fe4000000001e */
[----:B------:R-:W-:Y:S02]  /*6d70*/  ISETP.LE.U32.AND P3, PT, R4, UR5, PT ;  /* 0x0000000504007c0c */ /* 0x000fe4000bf63070 */
[----:B------:R-:W-:Y:S02]  /*6d80*/  LOP3.LUT R4, R249, 0xffff, RZ, 0xc0, !PT ;  /* 0x0000fffff9047812 */ /* 0x000fe400078ec0ff */
[----:B------:R-:W-:-:S02]  /*6d90*/  SHF.R.U32.HI R5, RZ, 0x10, R249 ;  /* 0x00000010ff057819 */ /* 0x000fc400000116f9 */
[----:B------:R-:W-:Y:S02]  /*6da0*/  PRMT R246, R246, 0x5410, R7 ;  /* 0x00005410f6f67816 */ /* 0x000fe40000000007 */
[----:B------:R-:W-:Y:S02]  /*6db0*/  SHF.R.U32.HI R6, RZ, 0x8, R4 ;  /* 0x00000008ff067819 */ /* 0x000fe40000011604 */
[----:B------:R-:W-:Y:S02]  /*6dc0*/  LOP3.LUT R7, R124, 0xff, RZ, 0xc0, !PT ;  /* 0x000000ff7c077812 */ /* 0x000fe400078ec0ff */
[----:B------:R-:W-:Y:S01]  /*6dd0*/  LOP3.LUT R4, R5, 0xff, RZ, 0xc0, !PT ;  /* 0x000000ff05047812 */ /* 0x000fe200078ec0ff */
[----:B------:R-:W-:Y:S01]  /*6de0*/  @!P3 HFMA2.BF16_V2 R35, -RZ.H0_H0, RZ.H0_H0, -R175.H0_H0 ;  /* 0x200000ffff23b231 */ /* 0x000fe200003409af */
[----:B------:R-:W-:Y:S02]  /*6df0*/  PRMT R248, R7, 0x5410, R248 ;  /* 0x0000541007f87816 */ /* 0x000fe400000000f8 */
[----:B------:R-:W-:-:S02]  /*6e00*/  PRMT R245, R245, 0x5410, R6 ;  /* 0x00005410f5f57816 */ /* 0x000fc40000000006 */
[----:B------:R-:W-:Y:S02]  /*6e10*/  PRMT R31, R4, 0x5410, R31 ;  /* 0x00005410041f7816 */ /* 0x000fe4000000001f */
[----:B------:R-:W2:Y:S01]  /*6e20*/  LDSM.16.MT88.4 R4, [R205+0x1e800] ;  /* 0x01e80000cd04783b */ /* 0x000ea20000004200 */
[----:B------:R-:W-:Y:S02]  /*6e30*/  SHF.R.U32.HI R125, RZ, 0x8, R125 ;  /* 0x00000008ff7d7819 */ /* 0x000fe4000001167d */
[----:B------:R-:W-:Y:S02]  /*6e40*/  ISETP.LE.U32.AND P1, PT, R250, UR5, PT ;  /* 0x00000005fa007c0c */ /* 0x000fe4000bf23070 */
[----:B------:R-:W-:Y:S02]  /*6e50*/  PRMT R250, R126, 0x5410, R125 ;  /* 0x000054107efa7816 */ /* 0x000fe4000000007d */
[--C-:B------:R-:W-:Y:S02]  /*6e60*/  HSET2.LE.AND R239, R246, R237.reuse, PT ;  /* 0x000000edf6ef7233 */ /* 0x100fe40003803000 */
[----:B------:R-:W-:-:S02]  /*6e70*/  HSET2.LE.AND R245, R245, R237, PT ;  /* 0x000000edf5f57233 */ /* 0x000fc40003803000 */
[--C-:B------:R-:W-:Y:S01]  /*6e80*/  HSET2.LE.AND R244, R244, R237.reuse, PT ;  /* 0x000000edf4f47233 */ /* 0x100fe20003803000 */
[C---:B-1----:R-:W-:Y:S01]  /*6e90*/  HMMA.16816.F32.BF16 R116, R128.reuse, R120, RZ ;  /* 0x000000788074723c */ /* 0x042fe200000418ff */
[----:B------:R-:W-:Y:S02]  /*6ea0*/  HSET2.LE.AND R30, R30, R237, PT ;  /* 0x000000ed1e1e7233 */ /* 0x000fe40003803000 */
[----:B------:R-:W-:Y:S02]  /*6eb0*/  LOP3.LUT R20, R239, R20, RZ, 0xc0, !PT ;  /* 0x00000014ef147212 */ /* 0x000fe400078ec0ff */
[----:B------:R-:W-:Y:S01]  /*6ec0*/  LOP3.LUT R23, R244, R23, RZ, 0xc0, !PT ;  /* 0x00000017f4177212 */ /* 0x000fe200078ec0ff */
[----:B------:R-:W-:Y:S01]  /*6ed0*/  HMMA.16816.F32.BF16 R120, R128, R122, RZ ;  /* 0x0000007a8078723c */ /* 0x000fe200000418ff */
[----:B------:R-:W-:Y:S02]  /*6ee0*/  LOP3.LUT R21, R30, R21, RZ, 0xc0, !PT ;  /* 0x000000151e157212 */ /* 0x000fe400078ec0ff */
[----:B------:R-:W-:-:S02]  /*6ef0*/  SHF.R.U32.HI R231, RZ, 0x8, R231 ;  /* 0x00000008ffe77819 */ /* 0x000fc400000116e7 */
[----:B------:R-:W-:Y:S02]  /*6f00*/  @!P3 PRMT R175, R35, 0x5410, RZ ;  /* 0x0000541023afb816 */ /* 0x000fe400000000ff */
[----:B------:R-:W-:Y:S02]  /*6f10*/  LOP3.LUT R231, R231, 0xffff, RZ, 0xc0, !PT ;  /* 0x0000ffffe7e77812 */ /* 0x000fe400078ec0ff */
[----:B------:R-:W-:Y:S02]  /*6f20*/  @!P6 PRMT R177, R34, 0x5410, RZ ;  /* 0x0000541022b1e816 */ /* 0x000fe400000000ff */
[----:B------:R-:W-:-:S07]  /*6f30*/  ISETP.LE.U32.AND P3, PT, R231, UR5, PT ;  /* 0x00000005e7007c0c */ /* 0x000fce000bf63070 */
[C---:B--2---:R-:W-:Y:S06]  /*6f40*/  HMMA.16816.F32.BF16 R116, R24.reuse, R4, R116 ;  /* 0x000000041874723c */ /* 0x044fec0000041874 */
[----:B------:R-:W-:Y:S01]  /*6f50*/  HMMA.16816.F32.BF16 R120, R24, R6, R120 ;  /* 0x000000061878723c */ /* 0x000fe20000041878 */
[----:B------:R-:W-:Y:S01]  /*6f60*/  FADD.FTZ R4, R235, R234 ;  /* 0x000000eaeb047221 */ /* 0x000fe20000010000 */
[--C-:B------:R-:W-:Y:S01]  /*6f70*/  FFMA.FTZ R234, R33, UR31, -R238.reuse ;  /* 0x0000001f21ea7c23 */ /* 0x100fe200080108ee */
[----:B------:R-:W-:Y:S01]  /*6f80*/  FFMA.FTZ R238, R17, UR31, -R238 ;  /* 0x0000001f11ee7c23 */ /* 0x000fe200080108ee */
[----:B------:R-:W1:Y:S01]  /*6f90*/  MUFU.EX2 R235, R247 ;  /* 0x000000f700eb7308 */ /* 0x000e620000000800 */
[----:B------:R-:W-:Y:S01]  /*6fa0*/  FADD.FTZ R241, R233, R4 ;  /* 0x00000004e9f17221 */ /* 0x000fe20000010000 */
[----:B------:R-:W-:Y:S01]  /*6fb0*/  @!P5 HFMA2.BF16_V2 R33, -RZ.H0_H0, RZ.H0_H0, -R174.H0_H0 ;  /* 0x200000ffff21d231 */ /* 0x000fe200003409ae */
[----:B------:R-:W2:Y:S02]  /*6fc0*/  LDSM.16.MT88.4 R4, [R204+0x1e000] ;  /* 0x01e00000cc04783b */ /* 0x000ea40000004200 */
[----:B------:R-:W-:-:S02]  /*6fd0*/  FADD.FTZ R192, R192, R241 ;  /* 0x000000f1c0c07221 */ /* 0x000fc40000010000 */
[----:B------:R-:W-:Y:S01]  /*6fe0*/  @!P5 PRMT R174, R33, 0x5410, RZ ;  /* 0x0000541021aed816 */ /* 0x000fe200000000ff */
[----:B------:R-:W-:Y:S01]  /*6ff0*/  MUFU.EX2 R234, R234 ;  /* 0x000000ea00ea7308 */ /* 0x000fe20000000800 */
[----:B------:R-:W-:-:S04]  /*7000*/  FADD.FTZ R191, R191, R192 ;  /* 0x000000c0bfbf7221 */ /* 0x000fc80000010000 */
[----:B------:R-:W-:-:S03]  /*7010*/  FADD.FTZ R190, R190, R191 ;  /* 0x000000bfbebe7221 */ /* 0x000fc60000010000 */
[----:B------:R3:W4:Y:S01]  /*7020*/  MUFU.EX2 R233, R238 ;  /* 0x000000ee00e97308 */ /* 0x0007220000000800 */
[----:B-1----:R-:W-:Y:S01]  /*7030*/  F2FP.BF16.F32.PACK_AB R240, R236, R235 ;  /* 0x000000ebecf0723e */ /* 0x002fe200000010ff */
[----:B------:R-:W-:-:S03]  /*7040*/  FADD.FTZ R185, R185, R190 ;  /* 0x000000beb9b97221 */ /* 0x000fc60000010000 */
[----:B------:R-:W-:Y:S01]  /*7050*/  PRMT R239, R240, 0x7632, R239 ;  /* 0x00007632f0ef7816 */ /* 0x000fe200000000ef */
[----:B------:R-:W-:Y:S01]  /*7060*/  FADD.FTZ R185, R180, R185 ;  /* 0x000000b9b4b97221 */ /* 0x000fe20000010000 */
[----:B------:R-:W-:-:S03]  /*7070*/  @!P2 HFMA2.BF16_V2 R16, -RZ.H0_H0, RZ.H0_H0, -R240.H0_H0 ;  /* 0x200000ffff10a231 */ /* 0x000fc600003409f0 */
[----:B------:R-:W-:Y:S02]  /*7080*/  @!P1 HFMA2.BF16_V2 R3, -RZ.H0_H0, RZ.H0_H0, -R239.H0_H0 ;  /* 0x200000ffff039231 */ /* 0x000fe400003409ef */
[----:B------:R-:W-:-:S04]  /*7090*/  FADD.FTZ R224, R224, R185 ;  /* 0x000000b9e0e07221 */ /* 0x000fc80000010000 */
[----:B------:R-:W-:Y:S01]  /*70a0*/  FADD.FTZ R223, R223, R224 ;  /* 0x000000e0dfdf7221 */ /* 0x000fe20000010000 */
[----:B---3--:R-:W-:-:S03]  /*70b0*/  HSET2.LE.AND R238, R31, R237, PT ;  /* 0x000000ed1fee7233 */ /* 0x008fc60003803000 */
[----:B------:R-:W-:-:S04]  /*70c0*/  FADD.FTZ R222, R222, R223 ;  /* 0x000000dfdede7221 */ /* 0x000fc80000010000 */
[----:B------:R-:W-:Y:S01]  /*70d0*/  FADD.FTZ R221, R221, R222 ;  /* 0x000000dedddd7221 */ /* 0x000fe20000010000 */
[----:B--2---:R-:W-:Y:S03]  /*70e0*/  HMMA.16816.F32.BF16 R124, R128, R4, RZ ;  /* 0x00000004807c723c */ /* 0x004fe600000418ff */
[----:B------:R-:W-:-:S04]  /*70f0*/  FADD.FTZ R220, R220, R221 ;  /* 0x000000dddcdc7221 */ /* 0x000fc80000010000 */
[----:B------:R-:W-:Y:S01]  /*7100*/  FADD.FTZ R220, R219, R220 ;  /* 0x000000dcdbdc7221 */ /* 0x000fe20000010000 */
[----:B------:R-:W-:Y:S01]  /*7110*/  HMMA.16816.F32.BF16 R128, R128, R6, RZ ;  /* 0x000000068080723c */ /* 0x000fe200000418ff */
[----:B------:R-:W-:Y:S02]  /*7120*/  HSET2.LE.AND R5, R242, R237, PT ;  /* 0x000000edf2057233 */ /* 0x000fe40003803000 */
[----:B------:R-:W-:Y:S01]  /*7130*/  LOP3.LUT R4, R245, R28, RZ, 0xc0, !PT ;  /* 0x0000001cf5047212 */ /* 0x000fe200078ec0ff */
[----:B------:R-:W-:Y:S01]  /*7140*/  FADD.FTZ R235, R235, R220 ;  /* 0x000000dcebeb7221 */ /* 0x000fe20000010000 */
[----:B------:R-:W-:Y:S02]  /*7150*/  PRMT R28, R240, 0x5410, R239 ;  /* 0x00005410f01c7816 */ /* 0x000fe400000000ef */
[----:B------:R-:W-:Y:S02]  /*7160*/  LOP3.LUT R22, R5, R22, RZ, 0xc0, !PT ;  /* 0x0000001605167212 */ /* 0x000fe400078ec0ff */
[----:B------:R-:W-:-:S02]  /*7170*/  LOP3.LUT R5, R238, R29, RZ, 0xc0, !PT ;  /* 0x0000001dee057212 */ /* 0x000fc400078ec0ff */
[----:B----4-:R-:W-:Y:S01]  /*7180*/  F2FP.BF16.F32.PACK_AB R238, R233, R234 ;  /* 0x000000eae9ee723e */ /* 0x010fe200000010ff */
[----:B------:R-:W-:Y:S01]  /*7190*/  FADD.FTZ R234, R234, R225 ;  /* 0x000000e1eaea7221 */ /* 0x000fe20000010000 */
[--C-:B------:R-:W-:Y:S02]  /*71a0*/  HSET2.LE.AND R6, R250, R237.reuse, PT ;  /* 0x000000edfa067233 */ /* 0x100fe40003803000 */
[----:B------:R-:W-:Y:S01]  /*71b0*/  HSET2.LE.AND R7, R248, R237, PT ;  /* 0x000000edf8077233 */ /* 0x000fe20003803000 */
[----:B------:R-:W-:Y:S01]  /*71c0*/  @!P4 HFMA2.BF16_V2 R32, -RZ.H0_H0, RZ.H0_H0, -R238.H0_H0 ;  /* 0x200000ffff20c231 */ /* 0x000fe200003409ee */
[----:B------:R-:W-:Y:S02]  /*71d0*/  PRMT R237, R238, 0x7632, R237 ;  /* 0x00007632eeed7816 */ /* 0x000fe400000000ed */
[----:B------:R-:W-:Y:S02]  /*71e0*/  @!P2 PRMT R240, R16, 0x5410, RZ ;  /* 0x0000541010f0a816 */ /* 0x000fe400000000ff */
[----:B------:R-:W-:Y:S01]  /*71f0*/  PRMT R29, R238, 0x5410, R237 ;  /* 0x00005410ee1d7816 */ /* 0x000fe200000000ed */
[----:B------:R-:W-:Y:S01]  /*7200*/  @!P3 HFMA2.BF16_V2 R17, -RZ.H0_H0, RZ.H0_H0, -R237.H0_H0 ;  /* 0x200000ffff11b231 */ /* 0x000fe200003409ed */
[----:B------:R-:W-:-:S02]  /*7210*/  LOP3.LUT R7, R7, R28, RZ, 0xc0, !PT ;  /* 0x0000001c07077212 */ /* 0x000fc400078ec0ff */
[----:B------:R-:W-:Y:S02]  /*7220*/  LOP3.LUT R6, R6, R29, RZ, 0xc0, !PT ;  /* 0x0000001d06067212 */ /* 0x000fe400078ec0ff */
[----:B------:R-:W1:Y:S01]  /*7230*/  LDSM.16.MT88.4 R28, [R204+0x1e800] ;  /* 0x01e80000cc1c783b */ /* 0x000e620000004200 */
[----:B------:R-:W-:Y:S01]  /*7240*/  @!P1 PRMT R239, R3, 0x5410, RZ ;  /* 0x0000541003ef9816 */ /* 0x000fe200000000ff */
[----:B------:R-:W-:Y:S01]  /*7250*/  IMAD.U32 R3, RZ, RZ, UR19 ;  /* 0x00000013ff037e24 */ /* 0x000fe2000f8e00ff */
[C---:B------:R-:W-:Y:S02]  /*7260*/  LEA R16, P1, R182.reuse, UR6, 0x1 ;  /* 0x00000006b6107c11 */ /* 0x040fe4000f8208ff */
[----:B------:R-:W-:Y:S02]  /*7270*/  @!P3 PRMT R237, R17, 0x5410, RZ ;  /* 0x0000541011edb816 */ /* 0x000fe400000000ff */
[----:B------:R-:W-:Y:S02]  /*7280*/  LEA.HI.X R17, R182, UR7, R189, 0x1, P1 ;  /* 0x00000007b6117c11 */ /* 0x000fe400088f0cbd */
[----:B------:R-:W-:-:S03]  /*7290*/  @!P4 PRMT R238, R32, 0x5410, RZ ;  /* 0x0000541020eec816 */ /* 0x000fc600000000ff */
[----:B------:R-:W-:Y:S04]  /*72a0*/  STG.E.U16 desc[UR28][R16.64], R184 ;  /* 0x000000b810007986 */ /* 0x000fe8000c10151c */
[----:B------:R-:W-:Y:S01]  /*72b0*/  STG.E.U16 desc[UR28][R16.64+0x2], R183 ;  /* 0x000002b710007986 */ /* 0x000fe2000c10151c */
        /* <DEDUP_REMOVED lines=51> */
[----:B------:R-:W2:Y:S04]  /*75f0*/  LDSM.16.MT88.4 R20, [R205+0x19800] ;  /* 0x01980000cd14783b */ /* 0x000ea80000004200 */
[----:B------:R-:W3:Y:S01]  /*7600*/  LDSM.16.MT88.4 R24, [R206+0x19800] ;  /* 0x01980000ce18783b */ /* 0x000ee20000004200 */
        /* <DEDUP_REMOVED lines=37> */
[C---:B------:R-:W-:Y:S06]  /*7860*/  HMMA.16816.F32.BF16 R104, R4.reuse, R30, R104 ;  /* 0x0000001e0468723c */ /* 0x040fec0000041868 */
[C---:B--2---:R-:W-:Y:S06]  /*7870*/  HMMA.16816.F32.BF16 R108, R4.reuse, R20, R108 ;  /* 0x00000014046c723c */ /* 0x044fec000004186c */
[C---:B------:R-:W-:Y:S01]  /*7880*/  HMMA.16816.F32.BF16 R112, R4.reuse, R22, R112 ;  /* 0x000000160470723c */ /* 0x040fe20000041870 */
[----:B------:R-:W1:Y:S05]  /*7890*/  LDSM.16.MT88.4 R20, [R204+0x1f800] ;  /* 0x01f80000cc14783b */ /* 0x000e6a0000004200 */
[C---:B---3--:R-:W-:Y:S06]  /*78a0*/  HMMA.16816.F32.BF16 R116, R4.reuse, R24, R116 ;  /* 0x000000180474723c */ /* 0x048fec0000041874 */
[----:B------:R-:W-:Y:S01]  /*78b0*/  HMMA.16816.F32.BF16 R120, R4, R26, R120 ;  /* 0x0000001a0478723c */ /* 0x000fe20000041878 */
[----:B------:R-:W-:-:S04]  /*78c0*/  IMAD.WIDE R24, R3, 0x2, R16 ;  /* 0x0000000203187825 */ /* 0x000fc800078e0210 */
[----:B------:R-:W-:Y:S01]  /*78d0*/  FADD.FTZ R3, R236, R235 ;  /* 0x000000ebec037221 */ /* 0x000fe20000010000 */
[----:B------:R-:W-:Y:S04]  /*78e0*/  STG.E.U16 desc[UR28][R24.64], R187 ;  /* 0x000000bb18007986 */ /* 0x000fe8000c10151c */
[----:B------:R-:W-:Y:S04]  /*78f0*/  STG.E.U16 desc[UR28][R24.64+0x2], R176 ;  /* 0x000002b018007986 */ /* 0x000fe8000c10151c */
[----:B------:R-:W-:Y:S04]  /*7900*/  STG.E.U16 desc[UR28][R16.64+0x10], R178 ;  /* 0x000010b210007986 */ /* 0x000fe8000c10151c */
[----:B------:R-:W-:Y:S04]  /*7910*/  STG.E.U16 desc[UR28][R16.64+0x12], R179 ;  /* 0x000012b310007986 */ /* 0x000fe8000c10151c */
[----:B------:R-:W-:Y:S04]  /*7920*/  STG.E.U16 desc[UR28][R24.64+0x10], R173 ;  /* 0x000010ad18007986 */ /* 0x000fe8000c10151c */
[----:B------:R-:W-:Y:S01]  /*7930*/  STG.E.U16 desc[UR28][R24.64+0x12], R170 ;  /* 0x000012aa18007986 */ /* 0x000fe2000c10151c */
[C---:B-1----:R-:W-:Y:S03]  /*7940*/  HMMA.16816.F32.BF16 R124, R4.reuse, R20, R124 ;  /* 0x00000014047c723c */ /* 0x042fe6000004187c */
[----:B------:R1:W-:Y:S04]  /*7950*/  STG.E.U16 desc[UR28][R16.64+0x20], R164 ;  /* 0x000020a410007986 */ /* 0x0003e8000c10151c */
[----:B------:R2:W-:Y:S01]  /*7960*/  STG.E.U16 desc[UR28][R16.64+0x22], R167 ;  /* 0x000022a710007986 */ /* 0x0005e2000c10151c */
[----:B------:R-:W-:Y:S03]  /*7970*/  HMMA.16816.F32.BF16 R128, R4, R22, R128 ;  /* 0x000000160480723c */ /* 0x000fe60000041880 */
[----:B------:R-:W-:Y:S04]  /*7980*/  STG.E.U16 desc[UR28][R24.64+0x20], R171 ;  /* 0x000020ab18007986 */ /* 0x000fe8000c10151c */
[----:B------:R3:W-:Y:S04]  /*7990*/  STG.E.U16 desc[UR28][R24.64+0x22], R166 ;  /* 0x000022a618007986 */ /* 0x0007e8000c10151c */
[----:B------:R4:W-:Y:S04]  /*79a0*/  STG.E.U16 desc[UR28][R16.64+0x30], R172 ;  /* 0x000030ac10007986 */ /* 0x0009e8000c10151c */
[----:B------:R4:W-:Y:S04]  /*79b0*/  STG.E.U16 desc[UR28][R16.64+0x32], R175 ;  /* 0x000032af10007986 */ /* 0x0009e8000c10151c */
[----:B------:R4:W-:Y:S01]  /*79c0*/  STG.E.U16 desc[UR28][R24.64+0x30], R177 ;  /* 0x000030b118007986 */ /* 0x0009e2000c10151c */
[----:B-1----:R-:W-:-:S03]  /*79d0*/  IADD3 R164, P1, R16, -0x80, RZ ;  /* 0xffffff8010a47810 */ /* 0x002fc60007f3e0ff */
[----:B------:R4:W-:Y:S01]  /*79e0*/  STG.E.U16 desc[UR28][R24.64+0x32], R174 ;  /* 0x000032ae18007986 */ /* 0x0009e2000c10151c */
[----:B--2---:R-:W-:-:S03]  /*79f0*/  FADD.FTZ R167, R233, R234 ;  /* 0x000000eae9a77221 */ /* 0x004fc60000010000 */
[----:B------:R4:W-:Y:S04]  /*7a00*/  STG.E.U16 desc[UR28][R16.64+0x40], R216 ;  /* 0x000040d810007986 */ /* 0x0009e8000c10151c */
[----:B------:R4:W-:Y:S01]  /*7a10*/  STG.E.U16 desc[UR28][R16.64+0x42], R203 ;  /* 0x000042cb10007986 */ /* 0x0009e2000c10151c */
[----:B---3--:R-:W-:-:S03]  /*7a20*/  IADD3.X R166, R17, -0x1, RZ, P1, !PT ;  /* 0xffffffff11a67810 */ /* 0x008fc60000ffe4ff */
        /* <DEDUP_REMOVED lines=15> */
[----:B------:R-:W-:Y:S05]  /*7b20*/  @!P0 BRA `(.L_x_1158) ;  /* 0x000000b0002c8947 */ /* 0x000fea0003800000 */
[----:B------:R-:W2:Y:S01]  /*7b30*/  LDL R247, [R1+0x8] ;  /* 0x0000080001f77983 */ /* 0x000ea20000100800 */
[----:B------:R-:W-:-:S03]  /*7b40*/  ULDC UR4, c[0x0][0x2d0] ;  /* 0x0000b40000047ab9 */ /* 0x000fc60000000800 */
[----:B------:R-:W3:Y:S04]  /*7b50*/  LDL R249, [R1+0x4] ;  /* 0x0000040001f97983 */ /* 0x000ee80000100800 */
[----:B------:R-:W5:Y:S01]  /*7b60*/  LDL R251, [R1] ;  /* 0x0000000001fb7983 */ /* 0x000f620000100800 */
[----:B------:R-:W-:Y:S01]  /*7b70*/  ISETP.GE.AND P6, PT, R168, UR4, PT ;  /* 0x00000004a8007c0c */ /* 0x000fe2000bfc6270 */
[----:B------:R-:W-:Y:S01]  /*7b80*/  UIADD3 UR43, UR18, -0x2, URZ ;  /* 0xfffffffe122b7890 */ /* 0x000fe2000fffe03f */
[----:B------:R-:W-:Y:S01]  /*7b90*/  IMAD.MOV.U32 R20, RZ, RZ, R10 ;  /* 0x000000ffff147224 */ /* 0x000fe200078e000a */
[----:B------:R-:W-:-:S04]  /*7ba0*/  DEPBAR.LE SB0, 0x0 ;  /* 0x000080000000791a */ /* 0x000fc80000000000 */
[----:B------:R-:W-:Y:S01]  /*7bb0*/  USHF.R.S32.HI UR6, URZ, 0x1f, UR43 ;  /* 0x0000001f3f067899 */ /* 0x000fe2000801142b */
[----:B------:R-:W-:Y:S01]  /*7bc0*/  IMAD.U32 R30, RZ, RZ, UR43 ;  /* 0x0000002bff1e7e24 */ /* 0x000fe2000f8e00ff */
[----:B------:R-:W-:Y:S01]  /*7bd0*/  BAR.SYNC.DEFER_BLOCKING 0x0 ;  /* 0x0000000000007b1d */ /* 0x000fe20000010000 */
[----:B------:R-:W-:Y:S01]  /*7be0*/  IMAD.MOV.U32 R21, RZ, RZ, R13 ;  /* 0x000000ffff157224 */ /* 0x000fe200078e000d */
[----:B------:R-:W-:Y:S01]  /*7bf0*/  UISETP.GE.AND UP0, UPT, UR18, 0x3, UPT ;  /* 0x000000031200788c */ /* 0x000fe2000bf06270 */
[----:B------:R-:W-:-:S05]  /*7c00*/  IMAD.WIDE.U32 R30, R30, UR9, R20 ;  /* 0x000000091e1e7c25 */ /* 0x000fca000f8e0014 */
[----:B------:R-:W1:Y:S08]  /*7c10*/  @!P6 LDC.64 R6, c[0x0][0x220] ;  /* 0x00008800ff06eb82 */ /* 0x000e700000000a00 */
[----:B------:R-:W4:Y:S01]  /*7c20*/  @!P6 LDC.64 R22, c[0x0][0x220] ;  /* 0x00008800ff16eb82 */ /* 0x000f220000000a00 */
[----:B------:R-:W-:Y:S01]  /*7c30*/  @P6 STS.128 [R252+0x18000], RZ ;  /* 0x018000fffc006388 */ /* 0x000fe20000000c00 */
[----:B-1----:R-:W-:-:S02]  /*7c40*/  @!P6 LEA R34, P1, R30, R6, 0x1 ;  /* 0x000000061e22e211 */ /* 0x002fc400078208ff */
[----:B--2---:R-:W-:Y:S02]  /*7c50*/  ISETP.GE.AND P5, PT, R247, UR4, PT ;  /* 0x00000004f7007c0c */ /* 0x004fe4000bfa6270 */
[----:B---3--:R-:W-:Y:S02]  /*7c60*/  ISETP.GE.AND P4, PT, R249, UR4, PT ;  /* 0x00000004f9007c0c */ /* 0x008fe4000bf86270 */
[----:B-----5:R-:W-:Y:S01]  /*7c70*/  ISETP.GE.AND P3, PT, R251, UR4, PT ;  /* 0x00000004fb007c0c */ /* 0x020fe2000bf66270 */
[----:B------:R-:W-:Y:S01]  /*7c80*/  UIMAD UR4, UR8, UR43, URZ ;  /* 0x0000002b080472a4 */ /* 0x000fe2000f8e023f */
[----:B------:R-:W1:Y:S07]  /*7c90*/  S2R R251, SR_TID.X ;  /* 0x0000000000fb7919 */ /* 0x000e6e0000002100 */
[----:B------:R-:W2:Y:S01]  /*7ca0*/  @!P5 LDC.64 R4, c[0x0][0x220] ;  /* 0x00008800ff04db82 */ /* 0x000ea20000000a00 */
[----:B------:R-:W-:-:S06]  /*7cb0*/  UIMAD UR4, UR6, UR9, UR4 ;  /* 0x00000009060472a4 */ /* 0x000fcc000f8e0204 */
[----:B------:R-:W-:Y:S01]  /*7cc0*/  VIADD R28, R31, UR4 ;  /* 0x000000041f1c7c36 */ /* 0x000fe20008000000 */
[----:B------:R-:W3:Y:S04]  /*7cd0*/  @!P4 LDC.64 R26, c[0x0][0x220] ;  /* 0x00008800ff1acb82 */ /* 0x000ee80000000a00 */
[C---:B------:R-:W-:Y:S02]  /*7ce0*/  @!P6 LEA.HI.X R35, R30.reuse, R7, R28, 0x1, P1 ;  /* 0x000000071e23e211 */ /* 0x040fe400008f0c1c */
[C---:B----4-:R-:W-:Y:S02]  /*7cf0*/  IADD3 R3, P1, R30.reuse, UR26, RZ ;  /* 0x0000001a1e037c10 */ /* 0x050fe4000ff3e0ff */
[----:B------:R-:W4:Y:S01]  /*7d00*/  @!P3 LDC.64 R24, c[0x0][0x220] ;  /* 0x00008800ff18bb82 */ /* 0x000f220000000a00 */
[----:B------:R-:W-:Y:S01]  /*7d10*/  @!PT LDS RZ, [RZ] ;  /* 0x00000000fffff984 */ /* 0x000fe20000000800 */
[----:B------:R-:W-:Y:S01]  /*7d20*/  @!PT LDS RZ, [RZ] ;  /* 0x00000000fffff984 */ /* 0x000fe20000000800 */
[----:B------:R-:W-:Y:S01]  /*7d30*/  @!PT LDS RZ, [RZ] ;  /* 0x00000000fffff984 */ /* 0x000fe20000000800 */
[----:B------:R-:W-:Y:S04]  /*7d40*/  @!P6 LDGSTS.E.BYPASS.LTC128B.128 [R252+0x18000], desc[UR28][R34.64] ;  /* 0x1800000022fcefae */ /* 0x000fe8000b901d5c */
[----:B------:R-:W-:Y:S01]  /*7d50*/  @P5 STS.128 [R252+0x1a000], RZ ;  /* 0x01a000fffc005388 */ /* 0x000fe20000000c00 */
[----:B--2---:R-:W-:-:S02]  /*7d60*/  @!P5 LEA R32, P0, R30, R4, 0x1 ;  /* 0x000000041e20d211 */ /* 0x004fc400078008ff */
[----:B------:R-:W2:Y:S02]  /*7d70*/  @!P5 LDC.64 R20, c[0x0][0x220] ;  /* 0x00008800ff14db82 */ /* 0x000ea40000000a00 */
[C---:B------:R-:W-:Y:S01]  /*7d80*/  @!P5 LEA.HI.X R33, R30.reuse, R5, R28, 0x1, P0 ;  /* 0x000000051e21d211 */ /* 0x040fe200000f0c1c */
[----:B-1----:R-:W-:Y:S01]  /*7d90*/  IMAD.SHL.U32 R251, R251, 0x2, RZ ;  /* 0x00000002fbfb7824 */ /* 0x002fe200078e00ff */
[----:B---3--:R-:W-:-:S04]  /*7da0*/  @!P4 LEA R26, P0, R30, R26, 0x1 ;  /* 0x0000001a1e1ac211 */ /* 0x008fc800078008ff */
[----:B------:R-:W1:Y:S01]  /*7db0*/  @!P4 LDC.64 R6, c[0x0][0x220] ;  /* 0x00008800ff06cb82 */ /* 0x000e620000000a00 */
[----:B------:R-:W-:Y:S01]  /*7dc0*/  @!PT LDS RZ, [RZ] ;  /* 0x00000000fffff984 */ /* 0x000fe20000000800 */
[----:B------:R-:W-:Y:S01]  /*7dd0*/  @!PT LDS RZ, [RZ] ;  /* 0x00000000fffff984 */ /* 0x000fe20000000800 */
[----:B------:R-:W-:Y:S01]  /*7de0*/  @!PT LDS RZ, [RZ] ;  /* 0x00000000fffff984 */ /* 0x000fe20000000800 */
[----:B------:R-:W-:Y:S01]  /*7df0*/  @!P5 LDGSTS.E.BYPASS.LTC128B.128 [R252+0x1a000], desc[UR28][R32.64+0x80] ;  /* 0x1a00008020fcdfae */ /* 0x000fe2000b901d5c */
[----:B------:R-:W-:Y:S02]  /*7e00*/  LOP3.LUT R251, R251, 0x6, RZ, 0xc0, !PT ;  /* 0x00000006fbfb7812 */ /* 0x000fe400078ec0ff */
[C---:B------:R-:W-:Y:S01]  /*7e10*/  @!P4 LEA.HI.X R27, R30.reuse, R27, R28, 0x1, P0 ;  /* 0x0000001b1e1bc211 */ /* 0x040fe200000f0c1c */
[----:B------:R-:W-:Y:S01]  /*7e20*/  @P4 STS.128 [R252+0x1c000], RZ ;  /* 0x01c000fffc004388 */ /* 0x000fe20000000c00 */
[----:B----4-:R-:W-:Y:S02]  /*7e30*/  @!P3 LEA R168, P0, R30, R24, 0x1 ;  /* 0x000000181ea8b211 */ /* 0x010fe400078008ff */
[----:B------:R-:W3:Y:S01]  /*7e40*/  @!P3 LDC.64 R4, c[0x0][0x220] ;  /* 0x00008800ff04bb82 */ /* 0x000ee20000000a00 */
[----:B------:R-:W-:Y:S01]  /*7e50*/  IADD3.X R24, R28, UR25, RZ, P1, !PT ;  /* 0x000000191c187c10 */ /* 0x000fe20008ffe4ff */
[----:B------:R-:W-:Y:S01]  /*7e60*/  @!PT LDS RZ, [RZ] ;  /* 0x00000000fffff984 */ /* 0x000fe20000000800 */
[----:B------:R-:W-:Y:S01]  /*7e70*/  @!PT LDS RZ, [RZ] ;  /* 0x00000000fffff984 */ /* 0x000fe20000000800 */
[----:B------:R-:W-:Y:S01]  /*7e80*/  @!PT LDS RZ, [RZ] ;  /* 0x00000000fffff984 */ /* 0x000fe20000000800 */
[----:B------:R4:W-:Y:S01]  /*7e90*/  @!P4 LDGSTS.E.BYPASS.LTC128B.128 [R252+0x1c000], desc[UR28][R26.64+0x100] ;  /* 0x1c0001001afccfae */ /* 0x0009e2000b901d5c */
[----:B------:R-:W-:-:S02]  /*7ea0*/  @!P6 LEA R22, P1, R3, R22, 0x1 ;  /* 0x000000160316e211 */ /* 0x000fc400078208ff */
[----:B------:R-:W-:Y:S01]  /*7eb0*/  @!P3 LEA.HI.X R169, R30, R25, R28, 0x1, P0 ;  /* 0x000000191ea9b211 */ /* 0x000fe200000f0c1c */
[----:B------:R-:W-:Y:S01]  /*7ec0*/  @P3 STS.128 [R252+0x1e000], RZ ;  /* 0x01e000fffc003388 */ /* 0x000fe20000000c00 */
[C-C-:B------:R-:W-:Y:S02]  /*7ed0*/  @!P6 LEA.HI.X R23, R3.reuse, R23, R24.reuse, 0x1, P1 ;  /* 0x000000170317e211 */ /* 0x140fe400008f0c18 */
[C---:B--2---:R-:W-:Y:S01]  /*7ee0*/  @!P5 LEA R20, P2, R3.reuse, R20, 0x1 ;  /* 0x000000140314d211 */ /* 0x044fe200078408ff */
[----:B------:R-:W-:Y:S01]  /*7ef0*/  @!PT LDS RZ, [RZ] ;  /* 0x00000000fffff984 */ /* 0x000fe20000000800 */
[----:B------:R-:W-:Y:S01]  /*7f00*/  @!PT LDS RZ, [RZ] ;  /* 0x00000000fffff984 */ /* 0x000fe20000000800 */
[----:B------:R-:W-:Y:S01]  /*7f10*/  @!PT LDS RZ, [RZ] ;  /* 0x00000000fffff984 */ /* 0x000fe20000000800 */
[----:B------:R-:W-:Y:S03]  /*7f20*/  @!P3 LDGSTS.E.BYPASS.LTC128B.128 [R252+0x1e000], desc[UR28][R168.64+0x180] ;  /* 0x1e000180a8fcbfae */ /* 0x000fe6000b901d5c */
[C---:B------:R-:W-:Y:S01]  /*7f30*/  @!P5 LEA.HI.X R21, R3.reuse, R21, R24, 0x1, P2 ;  /* 0x000000150315d211 */ /* 0x040fe200010f0c18 */
[----:B------:R-:W-:Y:S01]  /*7f40*/  @P6 STS.128 [R252+0x19000], RZ ;  /* 0x019000fffc006388 */ /* 0x000fe20000000c00 */
[----:B-1----:R-:W-:-:S03]  /*7f50*/  @!P4 LEA R6, P1, R3, R6, 0x1 ;  /* 0x000000060306c211 */ /* 0x002fc600078208ff */
        /* <DEDUP_REMOVED lines=23> */
[----:B----4-:R-:W4:Y:S04]  /*80d0*/  LDSM.16.M88.4 R24, [R214+0x10000] ;  /* 0x01000000d618783b */ /* 0x010f280000000200 */
[----:B------:R-:W5:Y:S04]  /*80e0*/  LDSM.16.M88.4 R192, [R214+0x10800] ;  /* 0x01080000d6c0783b */ /* 0x000f680000000200 */
[----:B------:R-:W5:Y:S04]  /*80f0*/  LDSM.16.M88.4 R184, [R214+0x11000] ;  /* 0x01100000d6b8783b */ /* 0x000f680000000200 */
[----:B------:R-:W5:Y:S04]  /*8100*/  LDSM.16.M88.4 R32, [R214+0x11800] ;  /* 0x01180000d620783b */ /* 0x000f680000000200 */
[----:B------:R-:W-:Y:S04]  /*8110*/  LDSM.16.M88.4 R220, [R213] ;  /* 0x00000000d5dc783b */ /* 0x000fe80000000200 */
[----:B------:R-:W5:Y:S04]  /*8120*/  LDSM.16.M88.4 R172, [R212] ;  /* 0x00000000d4ac783b */ /* 0x000f680000000200 */
[----:B-1----:R-:W1:Y:S04]  /*8130*/  LDSM.16.M88.4 R20, [R212+0x800] ;  /* 0x00080000d414783b */ /* 0x002e680000000200 */
[----:B--2---:R-:W2:Y:S04]  /*8140*/  LDSM.16.M88.4 R4, [R212+0x1000] ;  /* 0x00100000d404783b */ /* 0x004ea80000000200 */
[----:B------:R-:W2:Y:S04]  /*8150*/  LDSM.16.M88.4 R224, [R212+0x1800] ;  /* 0x00180000d4e0783b */ /* 0x000ea80000000200 */
[----:B---3--:R-:W-:Y:S01]  /*8160*/  LDSM.16.M88.4 R168, [R211] ;  /* 0x00000000d3a8783b */ /* 0x008fe20000000200 */
[C---:B----4-:R-:W-:Y:S03]  /*8170*/  HMMA.16816.F32.BF16 R28, R176.reuse, R24, RZ ;  /* 0x00000018b01c723c */ /* 0x050fe600000418ff */
[----:B------:R-:W3:Y:S04]  /*8180*/  LDSM.16.M88.4 R216, [R207+0x10000] ;  /* 0x01000000cfd8783b */ /* 0x000ee80000000200 */
[----:B------:R-:W-:Y:S01]  /*8190*/  LDSM.16.M88.4 R200, [R207+0x11000] ;  /* 0x01100000cfc8783b */ /* 0x000fe20000000200 */
[C---:B-----5:R-:W-:Y:S03]  /*81a0*/  HMMA.16816.F32.BF16 R196, R176.reuse, R192, RZ ;  /* 0x000000c0b0c4723c */ /* 0x060fe600000418ff */
[----:B------:R-:W0:Y:S03]  /*81b0*/  LDGDEPBAR ;  /* 0x00000000000079af */ /* 0x000e260000000000 */
[C---:B------:R-:W-:Y:S06]  /*81c0*/  HMMA.16816.F32.BF16 R24, R176.reuse, R26, RZ ;  /* 0x0000001ab018723c */ /* 0x040fec00000418ff */
[C---:B------:R-:W-:Y:S06]  /*81d0*/  HMMA.16816.F32.BF16 R192, R176.reuse, R194, RZ ;  /* 0x000000c2b0c0723c */ /* 0x040fec00000418ff */
[C---:B------:R-:W-:Y:S06]  /*81e0*/  HMMA.16816.F32.BF16 R188, R176.reuse, R184, RZ ;  /* 0x000000b8b0bc723c */ /* 0x040fec00000418ff */
[C---:B------:R-:W-:Y:S06]  /*81f0*/  HMMA.16816.F32.BF16 R184, R176.reuse, R186, RZ ;  /* 0x000000bab0b8723c */ /* 0x040fec00000418ff */
[C---:B------:R-:W-:Y:S06]  /*8200*/  HMMA.16816.F32.BF16 R180, R176.reuse, R32, RZ ;  /* 0x00000020b0b4723c */ /* 0x040fec00000418ff */
[----:B------:R-:W-:Y:S01]  /*8210*/  HMMA.16816.F32.BF16 R176, R176, R34, RZ ;  /* 0x00000022b0b0723c */ /* 0x000fe200000418ff */
        /* <DEDUP_REMOVED lines=8> */
[C---:B------:R-:W-:Y:S01]  /*82a0*/  HMMA.16816.F32.BF16 R184, R220.reuse, R6, R184 ;  /* 0x00000006dcb8723c */ /* 0x040fe200000418b8 */
[----:B------:R-:W1:Y:S05]  /*82b0*/  LDSM.16.M88.4 R4, [R209] ;  /* 0x00000000d104783b */ /* 0x000e6a0000000200 */
[C---:B------:R-:W-:Y:S06]  /*82c0*/  HMMA.16816.F32.BF16 R180, R220.reuse, R224, R180 ;  /* 0x000000e0dcb4723c */ /* 0x040fec00000418b4 */
[----:B------:R-:W-:Y:S01]  /*82d0*/  HMMA.16816.F32.BF16 R176, R220, R226, R176 ;  /* 0x000000e2dcb0723c */ /* 0x000fe200000418b0 */
[----:B------:R-:W2:Y:S04]  /*82e0*/  LDSM.16.M88.4 R220, [R209+0x800] ;  /* 0x00080000d1dc783b */ /* 0x000ea80000000200 */
[----:B------:R-:W-:Y:S01]  /*82f0*/  LDSM.16.M88.4 R224, [R214+0x13800] ;  /* 0x01380000d6e0783b */ /* 0x000fe20000000200 */
[C---:B---3--:R-:W-:Y:S06]  /*8300*/  HMMA.16816.F32.BF16 R28, R168.reuse, R216, R28 ;  /* 0x000000d8a81c723c */ /* 0x048fec000004181c */
[C---:B------:R-:W-:Y:S01]  /*8310*/  HMMA.16816.F32.BF16 R24, R168.reuse, R218, R24 ;  /* 0x000000daa818723c */ /* 0x040fe20000041818 */
[----:B------:R-:W3:Y:S05]  /*8320*/  LDSM.16.M88.4 R216, [R209+0x1000] ;  /* 0x00100000d1d8783b */ /* 0x000eea0000000200 */
[C---:B----4-:R-:W-:Y:S06]  /*8330*/  HMMA.16816.F32.BF16 R196, R168.reuse, R32, R196 ;  /* 0x00000020a8c4723c */ /* 0x050fec00000418c4 */
[C---:B------:R-:W-:Y:S01]  /*8340*/  HMMA.16816.F32.BF16 R192, R168.reuse, R34, R192 ;  /* 0x00000022a8c0723c */ /* 0x040fe200000418c0 */
[----:B------:R-:W4:Y:S05]  /*8350*/  LDSM.16.M88.4 R32, [R209+0x1800] ;  /* 0x00180000d120783b */ /* 0x000f2a0000000200 */
[C---:B------:R-:W-:Y:S06]  /*8360*/  HMMA.16816.F32.BF16 R188, R168.reuse, R200, R188 ;  /* 0x000000c8a8bc723c */ /* 0x040fec00000418bc */
[C---:B------:R-:W-:Y:S01]  /*8370*/  HMMA.16816.F32.BF16 R184, R168.reuse, R202, R184 ;  /* 0x000000caa8b8723c */ /* 0x040fe200000418b8 */
[----:B------:R-:W-:Y:S05]  /*8380*/  LDSM.16.M88.4 R200, [R214+0x12000] ;  /* 0x01200000d6c8783b */ /* 0x000fea0000000200 */
[C---:B-----5:R-:W-:Y:S06]  /*8390*/  HMMA.16816.F32.BF16 R180, R168.reuse, R172, R180 ;  /* 0x000000aca8b4723c */ /* 0x060fec00000418b4 */
        /* <DEDUP_REMOVED lines=11> */
[----:B------:R-:W-:Y:S05]  /*8450*/  LDSM.16.M88.4 R216, [R212+0x2800] ;  /* 0x00280000d4d8783b */ /* 0x000fea0000000200 */
[C---:B----4-:R-:W-:Y:S06]  /*8460*/  HMMA.16816.F32.BF16 R180, R20.reuse, R32, R180 ;  /* 0x0000002014b4723c */ /* 0x050fec00000418b4 */
[----:B------:R-:W-:Y:S01]  /*8470*/  HMMA.16816.F32.BF16 R176, R20, R34, R176 ;  /* 0x0000002214b0723c */ /* 0x000fe200000418b0 */
[----:B------:R-:W-:Y:S04]  /*8480*/  LDSM.16.M88.4 R20, [R213+0x4000] ;  /* 0x00400000d514783b */ /* 0x000fe80000000200 */
[----:B------:R-:W2:Y:S01]  /*8490*/  LDSM.16.M88.4 R32, [R212+0x2000] ;  /* 0x00200000d420783b */ /* 0x000ea20000000200 */
[C---:B-----5:R-:W-:Y:S06]  /*84a0*/  HMMA.16816.F32.BF16 R28, R172.reuse, R200, R28 ;  /* 0x000000c8ac1c723c */ /* 0x060fec000004181c */
        /* <DEDUP_REMOVED lines=50> */
[----:B------:R-:W4:Y:S01]  /*87d0*/  LDSM.16.M88.4 R200, [R212+0x5000] ;  /* 0x00500000d4c8783b */ /* 0x000f220000000200 */
        /* <DEDUP_REMOVED lines=25> */
[----:B------:R-:W5:Y:S01]  /*8970*/  LDSM.16.M88.4 R20, [R209+0x5000] ;  /* 0x00500000d114783b */ /* 0x000f620000000200 */
[C---:B-1----:R-:W-:Y:S06]  /*8980*/  HMMA.16816.F32.BF16 R28, R4.reuse, R224, R28 ;  /* 0x000000e0041c723c */ /* 0x042fec000004181c */
        /* <DEDUP_REMOVED lines=14> */
[----:B------:R-:W-:Y:S05]  /*8a70*/  LDSM.16.M88.4 R200, [R214+0x17000] ;  /* 0x01700000d6c8783b */ /* 0x000fea0000000200 */
        /* <DEDUP_REMOVED lines=13> */
[C---:B---3--:R-:W-:Y:S06]  /*8b50*/  HMMA.16816.F32.BF16 R196, R4.reuse, R168, R196 ;  /* 0x000000a804c4723c */ /* 0x048fec00000418c4 */
[----:B------:R-:W-:Y:S01]  /*8b60*/  HMMA.16816.F32.BF16 R192, R4, R170, R192 ;  /* 0x000000aa04c0723c */ /* 0x000fe200000418c0 */
[----:B------:R-:W1:Y:S05]  /*8b70*/  LDSM.16.M88.4 R168, [R207+0x16000] ;  /* 0x01600000cfa8783b */ /* 0x000e6a0000000200 */
[----:B--2---:R-:W-:Y:S06]  /*8b80*/  HMMA.16816.F32.BF16 R28, R224, R20, R28 ;  /* 0x00000014e01c723c */ /* 0x004fec000004181c */
[C---:B------:R-:W-:Y:S06]  /*8b90*/  HMMA.16816.F32.BF16 R188, R4.reuse, R200, R188 ;  /* 0x000000c804bc723c */ /* 0x040fec00000418bc */
[C---:B------:R-:W-:Y:S01]  /*8ba0*/  HMMA.16816.F32.BF16 R184, R4.reuse, R202, R184 ;  /* 0x000000ca04b8723c */ /* 0x040fe200000418b8 */
[----:B------:R-:W2:Y:S05]  /*8bb0*/  LDSM.16.M88.4 R200, [R212+0x7800] ;  /* 0x00780000d4c8783b */ /* 0x000eaa0000000200 */
[----:B------:R-:W-:Y:S06]  /*8bc0*/  HMMA.16816.F32.BF16 R180, R4, R32, R180 ;  /* 0x0000002004b4723c */ /* 0x000fec00000418b4 */
[----:B------:R-:W-:Y:S01]  /*8bd0*/  HMMA.16816.F32.BF16 R24, R224, R22, R24 ;  /* 0x00000016e018723c */ /* 0x000fe20000041818 */
[----:B------:R-:W-:Y:S05]  /*8be0*/  LDSM.16.M88.4 R20, [R210+0xc000] ;  /* 0x00c00000d214783b */ /* 0x000fea0000000200 */
[----:B------:R-:W-:Y:S01]  /*8bf0*/  HMMA.16816.F32.BF16 R176, R4, R34, R176 ;  /* 0x0000002204b0723c */ /* 0x000fe200000418b0 */
[----:B------:R-:W3:Y:S04]  /*8c00*/  LDSM.16.M88.4 R4, [R209+0x6000] ;  /* 0x00600000d104783b */ /* 0x000ee80000000200 */
[----:B------:R-:W4:Y:S01]  /*8c10*/  LDSM.16.M88.4 R32, [R207+0x16800] ;  /* 0x01680000cf20783b */ /* 0x000f220000000200 */
[----:B-1----:R-:W-:Y:S06]  /*8c20*/  HMMA.16816.F32.BF16 R28, R172, R168, R28 ;  /* 0x000000a8ac1c723c */ /* 0x002fec000004181c */
[C---:B------:R-:W-:Y:S06]  /*8c30*/  HMMA.16816.F32.BF16 R196, R224.reuse, R220, R196 ;  /* 0x000000dce0c4723c */ /* 0x040fec00000418c4 */
[----:B------:R-:W-:Y:S06]  /*8c40*/  HMMA.16816.F32.BF16 R192, R224, R222, R192 ;  /* 0x000000dee0c0723c */ /* 0x000fec00000418c0 */
[----:B------:R-:W-:Y:S01]  /*8c50*/  HMMA.16816.F32.BF16 R24, R172, R170, R24 ;  /* 0x000000aaac18723c */ /* 0x000fe20000041818 */
[----:B------:R-:W-:Y:S05]  /*8c60*/  LDSM.16.M88.4 R168, [R207+0x17000] ;  /* 0x01700000cfa8783b */ /* 0x000fea0000000200 */
[C---:B------:R-:W-:Y:S01]  /*8c70*/  HMMA.16816.F32.BF16 R220, R224.reuse, R216, R188 ;  /* 0x000000d8e0dc723c */ /* 0x040fe200000418bc */
[----:B------:R-:W1:Y:S05]  /*8c80*/  LDSM.16.M88.4 R188, [R209+0x6800] ;  /* 0x00680000d1bc783b */ /* 0x000e6a0000000200 */
[----:B--2---:R-:W-:Y:S06]  /*8c90*/  HMMA.16816.F32.BF16 R180, R224, R200, R180 ;  /* 0x000000c8e0b4723c */ /* 0x004fec00000418b4 */
[----:B---3--:R-:W-:Y:S01]  /*8ca0*/  HMMA.16816.F32.BF16 R28, R20, R4, R28 ;  /* 0x00000004141c723c */ /* 0x008fe2000004181c */
[----:B------:R-:W-:-:S04]  /*8cb0*/  IMAD.U32 R200, RZ, RZ, UR43 ;  /* 0x0000002bffc87e24 */ /* 0x000fc8000f8e00ff */
[----:B------:R-:W-:Y:S01]  /*8cc0*/  IMAD R200, R200, 0x40, R251 ;  /* 0x00000040c8c87824 */ /* 0x000fe200078e02fb */
[----:B----4-:R-:W-:Y:S03]  /*8cd0*/  HMMA.16816.F32.BF16 R196, R172, R32, R196 ;  /* 0x00000020acc4723c */ /* 0x010fe600000418c4 */
[C---:B------:R-:W-:Y:S02]  /*8ce0*/  VIADD R3, R200.reuse, 0x1 ;  /* 0x00000001c8037836 */ /* 0x040fe40000000000 */
[----:B------:R-:W-:Y:S01]  /*8cf0*/  VIADD R166, R200, 0x8 ;  /* 0x00000008c8a67836 */ /* 0x000fe20000000000 */
[----:B------:R-:W-:Y:S01]  /*8d00*/  HMMA.16816.F32.BF16 R24, R20, R6, R24 ;  /* 0x000000061418723c */ /* 0x000fe20000041818 */
[----:B------:R-:W2:Y:S01]  /*8d10*/  LDSM.16.M88.4 R4, [R207+0x17800] ;  /* 0x01780000cf04783b */ /* 0x000ea20000000200 */
[----:B------:R-:W-:Y:S02]  /*8d20*/  I2FP.F32.S32 R164, R3 ;  /* 0x0000000300a47245 */ /* 0x000fe40000201400 */
[----:B------:R-:W-:-:S02]  /*8d30*/  ISETP.GE.AND P2, PT, R3, R228, PT ;  /* 0x000000e40300720c */ /* 0x000fc40003f46270 */
[----:B------:R-:W-:Y:S01]  /*8d40*/  HMMA.16816.F32.BF16 R192, R172, R34, R192 ;  /* 0x00000022acc0723c */ /* 0x000fe200000418c0 */
[----:B------:R-:W3:Y:S01]  /*8d50*/  LDSM.16.M88.4 R32, [R209+0x7000] ;  /* 0x00700000d120783b */ /* 0x000ee20000000200 */
[----:B------:R-:W-:Y:S02]  /*8d60*/  ISETP.GE.AND P1, PT, R3, R165, PT ;  /* 0x000000a50300720c */ /* 0x000fe40003f26270 */
[----:B------:R-:W-:Y:S02]  /*8d70*/  I2FP.F32.S32 R3, R166 ;  /* 0x000000a600037245 */ /* 0x000fe40000201400 */
[C---:B------:R-:W-:Y:S01]  /*8d80*/  FFMA.FTZ R29, R164.reuse, UR20, R29 ;  /* 0x00000014a41d7c23 */ /* 0x040fe2000801001d */
[----:B------:R-:W-:Y:S01]  /*8d90*/  HMMA.16816.F32.BF16 R184, R224, R218, R184 ;  /* 0x000000dae0b8723c */ /* 0x000fe200000418b8 */
[----:B------:R-:W-:Y:S01]  /*8da0*/  FFMA.FTZ R31, R164, UR20, R31 ;  /* 0x00000014a41f7c23 */ /* 0x000fe2000801001f */
[----:B------:R-:W-:-:S04]  /*8db0*/  ISETP.GE.AND P0, PT, R166, R228, PT ;  /* 0x000000e4a600720c */ /* 0x000fc80003f06270 */
[----:B-1----:R-:W-:Y:S05]  /*8dc0*/  HMMA.16816.F32.BF16 R196, R20, R188, R196 ;  /* 0x000000bc14c4723c */ /* 0x002fea00000418c4 */
[----:B------:R-:W-:Y:S01]  /*8dd0*/  FFMA.FTZ R26, R3, UR20, R26 ;  /* 0x00000014031a7c23 */ /* 0x000fe2000801001a */
[----:B------:R-:W-:Y:S01]  /*8de0*/  HMMA.16816.F32.BF16 R176, R224, R202, R176 ;  /* 0x000000cae0b0723c */ /* 0x000fe200000418b0 */
[----:B------:R-:W-:Y:S01]  /*8df0*/  FSEL R188, R29, -INF , !P2 ;  /* 0xff8000001dbc7808 */ /* 0x000fe20005000000 */
[----:B------:R-:W-:Y:S01]  /*8e00*/  VIADD R29, R200, 0x9 ;  /* 0x00000009c81d7836 */ /* 0x000fe20000000000 */
[----:B------:R-:W-:Y:S02]  /*8e10*/  FSEL R189, R31, -INF , !P1 ;  /* 0xff8000001fbd7808 */ /* 0x000fe40004800000 */
[----:B------:R-:W-:Y:S01]  /*8e20*/  ISETP.GE.AND P2, PT, R166, R165, PT ;  /* 0x000000a5a600720c */ /* 0x000fe20003f46270 */
[----:B------:R-:W-:Y:S01]  /*8e30*/  HMMA.16816.F32.BF16 R220, R172, R168, R220 ;  /* 0x000000a8acdc723c */ /* 0x000fe200000418dc */
[----:B------:R-:W-:Y:S01]  /*8e40*/  FFMA.FTZ R202, R3, UR20, R24 ;  /* 0x0000001403ca7c23 */ /* 0x000fe20008010018 */
[----:B------:R-:W-:Y:S01]  /*8e50*/  I2FP.F32.S32 R24, R29 ;  /* 0x0000001d00187245 */ /* 0x000fe20000201400 */
[----:B------:R-:W-:Y:S01]  /*8e60*/  VIADD R3, R200, 0x10 ;  /* 0x00000010c8037836 */ /* 0x000fe20000000000 */
[----:B------:R-:W-:-:S02]  /*8e70*/  ISETP.GE.AND P1, PT, R29, R228, PT ;  /* 0x000000e41d00720c */ /* 0x000fc40003f26270 */
[----:B------:R-:W-:Y:S01]  /*8e80*/  HMMA.16816.F32.BF16 R192, R20, R190, R192 ;  /* 0x000000be14c0723c */ /* 0x000fe200000418c0 */
[----:B------:R-:W-:Y:S01]  /*8e90*/  FFMA.FTZ R25, R24, UR20, R25 ;  /* 0x0000001418197c23 */ /* 0x000fe20008010019 */
[----:B------:R-:W-:Y:S01]  /*8ea0*/  FSEL R31, R26, -INF , !P2 ;  /* 0xff8000001a1f7808 */ /* 0x000fe20005000000 */
[----:B------:R-:W-:Y:S01]  /*8eb0*/  FFMA.FTZ R169, R24, UR20, R27 ;  /* 0x0000001418a97c23 */ /* 0x000fe2000801001b */
[----:B------:R-:W-:Y:S02]  /*8ec0*/  FSEL R202, R202, -INF , !P0 ;  /* 0xff800000caca7808 */ /* 0x000fe40004000000 */
[----:B------:R-:W-:Y:S01]  /*8ed0*/  FSEL R216, R25, -INF , !P1 ;  /* 0xff80000019d87808 */ /* 0x000fe20004800000 */
[----:B------:R-:W-:Y:S01]  /*8ee0*/  HMMA.16816.F32.BF16 R184, R172, R170, R184 ;  /* 0x000000aaacb8723c */ /* 0x000fe200000418b8 */
[----:B------:R-:W1:Y:S01]  /*8ef0*/  LDSM.16.M88.4 R24, [R209+0x7800] ;  /* 0x00780000d118783b */ /* 0x000e620000000200 */
[----:B------:R-:W-:Y:S01]  /*8f00*/  ISETP.GE.AND P0, PT, R29, R165, PT ;  /* 0x000000a51d00720c */ /* 0x000fe20003f06270 */
[----:B------:R-:W-:-:S04]  /*8f10*/  DEPBAR.LE SB0, 0x0 ;  /* 0x000080000000791a */ /* 0x000fc80000000000 */
[----:B------:R-:W-:Y:S01]  /*8f20*/  I2FP.F32.S32 R29, R3 ;  /* 0x00000003001d7245 */ /* 0x000fe20000201400 */
[----:B--2---:R-:W-:Y:S01]  /*8f30*/  HMMA.16816.F32.BF16 R180, R172, R4, R180 ;  /* 0x00000004acb4723c */ /* 0x004fe200000418b4 */
[CC--:B------:R-:W-:Y:S02]  /*8f40*/  ISETP.GE.AND P2, PT, R3.reuse, R228.reuse, PT ;  /* 0x000000e40300720c */ /* 0x0c0fe40003f46270 */
[----:B------:R-:W-:Y:S01]  /*8f50*/  ISETP.GE.AND P1, PT, R3, R165, PT ;  /* 0x000000a50300720c */ /* 0x000fe20003f26270 */
[C---:B------:R-:W-:Y:S02]  /*8f60*/  VIADD R3, R200.reuse, 0x11 ;  /* 0x00000011c8037836 */ /* 0x040fe40000000000 */
[----:B------:R-:W-:Y:S01]  /*8f70*/  FFMA.FTZ R166, R29, UR20, R196 ;  /* 0x000000141da67c23 */ /* 0x000fe200080100c4 */
[----:B---3--:R-:W-:Y:S01]  /*8f80*/  HMMA.16816.F32.BF16 R220, R20, R32, R220 ;  /* 0x0000002014dc723c */ /* 0x008fe200000418dc */
[C---:B------:R-:W-:Y:S01]  /*8f90*/  VIADD R4, R200.reuse, 0x18 ;  /* 0x00000018c8047836 */ /* 0x040fe20000000000 */
[----:B------:R-:W-:Y:S01]  /*8fa0*/  FSEL R169, R169, -INF , !P0 ;  /* 0xff800000a9a97808 */ /* 0x000fe20004000000 */
[----:B------:R-:W-:Y:S01]  /*8fb0*/  FFMA.FTZ R164, R29, UR20, R198 ;  /* 0x000000141da47c23 */ /* 0x000fe200080100c6 */
[----:B------:R-:W-:Y:S01]  /*8fc0*/  I2FP.F32.S32 R168, R3 ;  /* 0x0000000300a87245 */ /* 0x000fe20000201400 */
[----:B------:R-:W-:Y:S01]  /*8fd0*/  VIADD R5, R200, 0x19 ;  /* 0x00000019c8057836 */ /* 0x000fe20000000000 */
[----:B------:R-:W-:Y:S01]  /*8fe0*/  FSEL R166, R166, -INF , !P2 ;  /* 0xff800000a6a67808 */ /* 0x000fe20005000000 */
[----:B------:R-:W-:Y:S01]  /*8ff0*/  HMMA.16816.F32.BF16 R176, R172, R6, R176 ;  /* 0x00000006acb0723c */ /* 0x000fe200000418b0 */
[C---:B------:R-:W-:Y:S01]  /*9000*/  ISETP.GE.AND P0, PT, R3.reuse, R228, PT ;  /* 0x000000e40300720c */ /* 0x040fe20003f06270 */
[C---:B------:R-:W-:Y:S01]  /*9010*/  FFMA.FTZ R197, R168.reuse, UR20, R197 ;  /* 0x00000014a8c57c23 */ /* 0x040fe200080100c5 */
[----:B------:R-:W-:Y:S01]  /*9020*/  ISETP.GE.AND P2, PT, R3, R165, PT ;  /* 0x000000a50300720c */ /* 0x000fe20003f46270 */
[----:B------:R-:W-:Y:S01]  /*9030*/  FFMA.FTZ R171, R168, UR20, R199 ;  /* 0x00000014a8ab7c23 */ /* 0x000fe200080100c7 */
[----:B------:R-:W-:Y:S01]  /*9040*/  I2FP.F32.S32 R3, R4 ;  /* 0x0000000400037245 */ /* 0x000fe20000201400 */
[----:B------:R-:W-:Y:S01]  /*9050*/  HMMA.16816.F32.BF16 R184, R20, R34, R184 ;  /* 0x0000002214b8723c */ /* 0x000fe200000418b8 */
[----:B------:R-:W-:-:S02]  /*9060*/  FSEL R164, R164, -INF , !P1 ;  /* 0xff800000a4a47808 */ /* 0x000fc40004800000 */
[----:B------:R-:W-:Y:S01]  /*9070*/  FSEL R198, R197, -INF , !P0 ;  /* 0xff800000c5c67808 */ /* 0x000fe20004000000 */
[C---:B------:R-:W-:Y:S01]  /*9080*/  FFMA.FTZ R168, R3.reuse, UR20, R192 ;  /* 0x0000001403a87c23 */ /* 0x040fe200080100c0 */
[----:B------:R-:W-:Y:S01]  /*9090*/  BAR.SYNC.DEFER_BLOCKING 0x0 ;  /* 0x0000000000007b1d */ /* 0x000fe20000010000 */
[CC--:B------:R-:W-:Y:S01]  /*90a0*/  ISETP.GE.AND P1, PT, R4.reuse, R228.reuse, PT ;  /* 0x000000e40400720c */ /* 0x0c0fe20003f26270 */
[----:B------:R-:W-:Y:S01]  /*90b0*/  FFMA.FTZ R33, R3, UR20, R194 ;  /* 0x0000001403217c23 */ /* 0x000fe200080100c2 */
[----:B------:R-:W-:Y:S01]  /*90c0*/  ISETP.GE.AND P0, PT, R4, R165, PT ;  /* 0x000000a50400720c */ /* 0x000fe20003f06270 */
[----:B------:R-:W-:Y:S01]  /*90d0*/  VIADD R4, R200, 0x20 ;  /* 0x00000020c8047836 */ /* 0x000fe20000000000 */
[----:B------:R-:W-:Y:S02]  /*90e0*/  FSEL R171, R171, -INF , !P2 ;  /* 0xff800000abab7808 */ /* 0x000fe40005000000 */
[----:B------:R-:W-:Y:S02]  /*90f0*/  FSEL R168, R168, -INF , !P1 ;  /* 0xff800000a8a87808 */ /* 0x000fe40004800000 */
[----:B------:R-:W-:Y:S01]  /*9100*/  ISETP.GE.AND P2, PT, R5, R228, PT ;  /* 0x000000e40500720c */ /* 0x000fe20003f46270 */
[----:B-1----:R-:W-:Y:S01]  /*9110*/  HMMA.16816.F32.BF16 R180, R20, R24, R180 ;  /* 0x0000001814b4723c */ /* 0x002fe200000418b4 */
[----:B------:R-:W-:-:S02]  /*9120*/  I2FP.F32.S32 R6, R5 ;  /* 0x0000000500067245 */ /* 0x000fc40000201400 */
[-C--:B------:R-:W-:Y:S02]  /*9130*/  ISETP.GE.AND P1, PT, R5, R165.reuse, PT ;  /* 0x000000a50500720c */ /* 0x080fe40003f26270 */
[----:B------:R-:W-:Y:S01]  /*9140*/  I2FP.F32.S32 R5, R4 ;  /* 0x0000000400057245 */ /* 0x000fe20000201400 */
[C---:B------:R-:W-:Y:S01]  /*9150*/  FFMA.FTZ R170, R6.reuse, UR20, R193 ;  /* 0x0000001406aa7c23 */ /* 0x040fe200080100c1 */
[----:B------:R-:W-:Y:S01]  /*9160*/  FFMA.FTZ R3, R6, UR20, R195 ;  /* 0x0000001406037c23 */ /* 0x000fe200080100c3 */
[----:B------:R-:W-:Y:S01]  /*9170*/  FSEL R33, R33, -INF , !P0 ;  /* 0xff80000021217808 */ /* 0x000fe20004000000 */
[----:B------:R-:W-:Y:S02]  /*9180*/  VIADD R6, R200, 0x21 ;  /* 0x00000021c8067836 */ /* 0x000fe40000000000 */
[C---:B------:R-:W-:Y:S01]  /*9190*/  FFMA.FTZ R220, R5.reuse, UR20, R220 ;  /* 0x0000001405dc7c23 */ /* 0x040fe200080100dc */
[----:B------:R-:W-:Y:S01]  /*91a0*/  ISETP.GE.AND P0, PT, R4, R228, PT ;  /* 0x000000e40400720c */ /* 0x000fe20003f06270 */
[----:B------:R-:W-:Y:S01]  /*91b0*/  FFMA.FTZ R222, R5, UR20, R222 ;  /* 0x0000001405de7c23 */ /* 0x000fe200080100de */
[----:B------:R-:W-:Y:S01]  /*91c0*/  FSEL R170, R170, -INF , !P2 ;  /* 0xff800000aaaa7808 */ /* 0x000fe20005000000 */
[----:B------:R-:W-:Y:S01]  /*91d0*/  VIADD R5, R200, 0x29 ;  /* 0x00000029c8057836 */ /* 0x000fe20000000000 */
[----:B------:R-:W-:Y:S01]  /*91e0*/  ISETP.GE.AND P2, PT, R4, R165, PT ;  /* 0x000000a50400720c */ /* 0x000fe20003f46270 */
[----:B------:R-:W-:Y:S01]  /*91f0*/  HMMA.16816.F32.BF16 R176, R20, R26, R176 ;  /* 0x0000001a14b0723c */ /* 0x000fe200000418b0 */
[----:B------:R-:W-:-:S02]  /*9200*/  FSEL R3, R3, -INF , !P1 ;  /* 0xff80000003037808 */ /* 0x000fc40004800000 */
[----:B------:R-:W-:Y:S02]  /*9210*/  FSEL R238, R220, -INF , !P0 ;  /* 0xff800000dcee7808 */ /* 0x000fe40004000000 */
[C---:B------:R-:W-:Y:S02]  /*9220*/  ISETP.GE.AND P1, PT, R6.reuse, R228, PT ;  /* 0x000000e40600720c */ /* 0x040fe40003f26270 */
        /* <DEDUP_REMOVED lines=8> */
[----:B------:R-:W-:Y:S01]  /*92b0*/  FSEL R233, R221, -INF , !P1 ;  /* 0xff800000dde97808 */ /* 0x000fe20004800000 */
[----:B------:R-:W-:Y:S01]  /*92c0*/  FFMA.FTZ R185, R4, UR20, R185 ;  /* 0x0000001404b97c23 */ /* 0x000fe200080100b9 */
[CC--:B------:R-:W-:Y:S01]  /*92d0*/  ISETP.GE.AND P2, PT, R6.reuse, R228.reuse, PT ;  /* 0x000000e40600720c */ /* 0x0c0fe20003f46270 */
[C---:B------:R-:W-:Y:S01]  /*92e0*/  FFMA.FTZ R184, R7.reuse, UR20, R184 ;  /* 0x0000001407b87c23 */ /* 0x040fe200080100b8 */
[----:B------:R-:W-:Y:S01]  /*92f0*/  ISETP.GE.AND P1, PT, R6, R165, PT ;  /* 0x000000a50600720c */ /* 0x000fe20003f26270 */
[----:B------:R-:W-:Y:S02]  /*9300*/  VIADD R6, R200, 0x30 ;  /* 0x00000030c8067836 */ /* 0x000fe40000000000 */
[----:B------:R-:W-:Y:S01]  /*9310*/  FFMA.FTZ R186, R7, UR20, R186 ;  /* 0x0000001407ba7c23 */ /* 0x000fe200080100ba */
[----:B------:R-:W-:Y:S01]  /*9320*/  FSEL R225, R223, -INF , !P0 ;  /* 0xff800000dfe17808 */ /* 0x000fe20004000000 */
[----:B------:R-:W-:Y:S01]  /*9330*/  FFMA.FTZ R187, R4, UR20, R187 ;  /* 0x0000001404bb7c23 */ /* 0x000fe200080100bb */
[----:B------:R-:W-:Y:S01]  /*9340*/  ISETP.GE.AND P0, PT, R5, R228, PT ;  /* 0x000000e40500720c */ /* 0x000fe20003f06270 */
[----:B------:R-:W-:Y:S01]  /*9350*/  VIADD R4, R200, 0x31 ;  /* 0x00000031c8047836 */ /* 0x000fe20000000000 */
[----:B------:R-:W-:-:S02]  /*9360*/  FSEL R236, R184, -INF , !P2 ;  /* 0xff800000b8ec7808 */ /* 0x000fc40005000000 */
        /* <DEDUP_REMOVED lines=11> */
[-C--:B------:R-:W-:Y:S01]  /*9420*/  ISETP.GE.AND P2, PT, R4, R228.reuse, PT ;  /* 0x000000e40400720c */ /* 0x080fe20003f46270 */
[C---:B------:R-:W-:Y:S01]  /*9430*/  FFMA.FTZ R181, R6.reuse, UR20, R181 ;  /* 0x0000001406b57c23 */ /* 0x040fe200080100b5 */
[----:B------:R-:W-:Y:S01]  /*9440*/  I2FP.F32.S32 R7, R5 ;  /* 0x0000000500077245 */ /* 0x000fe20000201400 */
[----:B------:R-:W-:Y:S01]  /*9450*/  FFMA.FTZ R183, R6, UR20, R183 ;  /* 0x0000001406b77c23 */ /* 0x000fe200080100b7 */
[----:B------:R-:W-:Y:S02]  /*9460*/  FSEL R217, R182, -INF , !P0 ;  /* 0xff800000b6d97808 */ /* 0x000fe40004000000 */
[----:B------:R-:W-:Y:S01]  /*9470*/  FSEL R227, R181, -INF , !P2 ;  /* 0xff800000b5e37808 */ /* 0x000fe20005000000 */
[----:B------:R-:W-:Y:S01]  /*9480*/  FFMA.FTZ R176, R7, UR20, R176 ;  /* 0x0000001407b07c23 */ /* 0x000fe200080100b0 */
[----:B------:R-:W-:Y:S01]  /*9490*/  ISETP.GE.AND P0, PT, R5, R228, PT ;  /* 0x000000e40500720c */ /* 0x000fe20003f06270 */
[----:B------:R-:W-:Y:S01]  /*94a0*/  FFMA.FTZ R178, R7, UR20, R178 ;  /* 0x0000001407b27c23 */ /* 0x000fe200080100b2 */
[----:B------:R-:W-:-:S02]  /*94b0*/  ISETP.GE.AND P2, PT, R5, R165, PT ;  /* 0x000000a50500720c */ /* 0x000fc40003f46270 */
[----:B------:R-:W-:Y:S02]  /*94c0*/  I2FP.F32.S32 R5, R200 ;  /* 0x000000c800057245 */ /* 0x000fe40000201400 */
[----:B------:R-:W-:Y:S02]  /*94d0*/  FSEL R232, R176, -INF , !P0 ;  /* 0xff800000b0e87808 */ /* 0x000fe40004000000 */
[-C--:B------:R-:W-:Y:S01]  /*94e0*/  ISETP.GE.AND P0, PT, R200, R165.reuse, PT ;  /* 0x000000a5c800720c */ /* 0x080fe20003f06270 */
[C---:B------:R-:W-:Y:S01]  /*94f0*/  FFMA.FTZ R30, R5.reuse, UR20, R30 ;  /* 0x00000014051e7c23 */ /* 0x040fe2000801001e */
[----:B------:R-:W-:Y:S01]  /*9500*/  FSEL R234, R180, -INF , !P1 ;  /* 0xff800000b4ea7808 */ /* 0x000fe20004800000 */
[----:B------:R-:W-:Y:S01]  /*9510*/  FFMA.FTZ R28, R5, UR20, R28 ;  /* 0x00000014051c7c23 */ /* 0x000fe2000801001c */
[----:B------:R-:W-:Y:S01]  /*9520*/  ISETP.GE.AND P1, PT, R4, R165, PT ;  /* 0x000000a50400720c */ /* 0x000fe20003f26270 */
[----:B------:R-:W-:Y:S01]  /*9530*/  VIADD R4, R200, 0x39 ;  /* 0x00000039c8047836 */ /* 0x000fe20000000000 */
[----:B------:R-:W-:-:S02]  /*9540*/  FSEL R203, R30, -INF , !P0 ;  /* 0xff8000001ecb7808 */ /* 0x000fc40004000000 */
[----:B------:R-:W-:Y:S02]  /*9550*/  PLOP3.LUT P0, PT, PT, PT, UP0, 0x80, 0x0 ;  /* 0x000000000000781c */ /* 0x000fe40003f0f008 */
[----:B------:R-:W-:Y:S02]  /*9560*/  FSEL R221, R183, -INF , !P1 ;  /* 0xff800000b7dd7808 */ /* 0x000fe40004800000 */
[----:B------:R-:W-:Y:S02]  /*9570*/  I2FP.F32.S32 R6, R4 ;  /* 0x0000000400067245 */ /* 0x000fe40000201400 */
[-C--:B------:R-:W-:Y:S02]  /*9580*/  ISETP.GE.AND P1, PT, R200, R228.reuse, PT ;  /* 0x000000e4c800720c */ /* 0x080fe40003f26270 */
[----:B------:R-:W-:Y:S01]  /*9590*/  FSEL R219, R178, -INF , !P2 ;  /* 0xff800000b2db7808 */ /* 0x000fe20005000000 */
[----:B------:R-:W-:Y:S01]  /*95a0*/  FFMA.FTZ R177, R6, UR20, R177 ;  /* 0x0000001406b17c23 */ /* 0x000fe200080100b1 */
[----:B------:R-:W-:Y:S01]  /*95b0*/  FSEL R200, R28, -INF , !P1 ;  /* 0xff8000001cc87808 */ /* 0x000fe20004800000 */
[----:B------:R-:W-:Y:S01]  /*95c0*/  FFMA.FTZ R179, R6, UR20, R179 ;  /* 0x0000001406b37c23 */ /* 0x000fe200080100b3 */
        /* <DEDUP_REMOVED lines=18> */
[----:B------:R-:W3:Y:S08]  /*96f0*/  @!P5 LDC.64 R6, c[0x0][0x218] ;  /* 0x00008600ff06db82 */ /* 0x000ef00000000a00 */
[----:B------:R-:W3:Y:S01]  /*9700*/  @!P4 LDC.64 R4, c[0x0][0x218] ;  /* 0x00008600ff04cb82 */ /* 0x000ee20000000a00 */
[----:B--2---:R-:W-:-:S04]  /*9710*/  IMAD.WIDE.U32 R34, R34, UR40, R246 ;  /* 0x0000002822227c25 */ /* 0x004fc8000f8e00f6 */
        /* <DEDUP_REMOVED lines=28> */
[C---:B------:R-:W-:Y:S02]  /*98e0*/  @!P4 LEA R4, P1, R22.reuse, R4, 0x1 ;  /* 0x000000041604c211 */ /* 0x040fe400078208ff */
        /* <DEDUP_REMOVED lines=31> */
.L_x_1161:
[----:B------:R-:W-:Y:S05]  /*9ae0*/  BSYNC B0 ;  /* 0x0000000000007941 */ /* 0x000fea0003800000 */
.L_x_1160:
[----:B------:R-:W0:Y:S02]  /*9af0*/  LDGDEPBAR ;  /* 0x00000000000079af */ /* 0x000e240000000000 */
.L_x_1159:
[----:B------:R-:W-:Y:S01]  /*9b00*/  FMNMX.FTZ R35, R2, R200, !PT ;  /* 0x000000c802237209 */ /* 0x000fe20007810000 */
[----:B------:R-:W-:Y:S01]  /*9b10*/  USHF.L.U32 UR4, UR43, 0x1, URZ ;  /* 0x000000012b047899 */ /* 0x000fe2000800063f */
[----:B------:R-:W-:Y:S01]  /*9b20*/  FMNMX.FTZ R34, R0, R203, !PT ;  /* 0x000000cb00227209 */ /* 0x000fe20007810000 */
[----:B------:R-:W-:Y:S01]  /*9b30*/  UIADD3 UR44, UR32, -0x61c88647, URZ ;  /* 0x9e3779b9202c7890 */ /* 0x000fe2000fffe03f */
[----:B------:R-:W-:Y:S01]  /*9b40*/  FMNMX.FTZ R35, R188, R35, !PT ;  /* 0x00000023bc237209 */ /* 0x000fe20007810000 */
[----:B------:R-:W-:Y:S01]  /*9b50*/  ULOP3.LUT UR6, UR4, UR33, URZ, 0x3c, !UPT ;  /* 0x0000002104067292 */ /* 0x000fe2000f8e3c3f */
        /* <DEDUP_REMOVED lines=9> */
[----:B------:R-:W-:Y:S01]  /*9bf0*/  STL.64 [R1+0x68], R10 ;  /* 0x0000680a01007387 */ /* 0x000fe20000100a00 */
[----:B------:R-:W-:Y:S01]  /*9c00*/  FMNMX.FTZ R35, R166, R35, !PT ;  /* 0x00000023a6237209 */ /* 0x000fe20007810000 */
[----:B------:R-:W-:Y:S01]  /*9c10*/  UIADD3 UR46, UR4, 0x1, URZ ;  /* 0x00000001042e7890 */ /* 0x000fe2000fffe03f */
[----:B------:R-:W-:-:S02]  /*9c20*/  FMNMX.FTZ R34, R164, R179, !PT ;  /* 0x000000b3a4227209 */ /* 0x000fc40007810000 */
[----:B------:R-:W-:Y:S01]  /*9c30*/  FMNMX.FTZ R35, R198, R35, !PT ;  /* 0x00000023c6237209 */ /* 0x000fe20007810000 */
[----:B------:R-:W-:Y:S01]  /*9c40*/  ULOP3.LUT UR46, UR46, UR33, URZ, 0x3c, !UPT ;  /* 0x000000212e2e7292 */ /* 0x000fe2000f8e3c3f */
[----:B------:R-:W-:Y:S02]  /*9c50*/  FMNMX.FTZ R34, R171, R34, !PT ;  /* 0x00000022ab227209 */ /* 0x000fe40007810000 */
[----:B------:R-:W-:Y:S02]  /*9c60*/  FMNMX.FTZ R35, R168, R35, !PT ;  /* 0x00000023a8237209 */ /* 0x000fe40007810000 */
[----:B------:R-:W-:Y:S02]  /*9c70*/  FMNMX.FTZ R34, R33, R34, !PT ;  /* 0x0000002221227209 */ /* 0x000fe40007810000 */
[----:B------:R-:W-:-:S04]  /*9c80*/  FMNMX.FTZ R35, R170, R35, !PT ;  /* 0x00000023aa237209 */ /* 0x000fc80007810000 */
[----:B------:R-:W-:-:S04]  /*9c90*/  FMNMX.FTZ R32, R238, R35, !PT ;  /* 0x00000023ee207209 */ /* 0x000fc80007810000 */
        /* <DEDUP_REMOVED lines=9> */
[----:B------:R-:W-:Y:S01]  /*9d30*/  FMNMX.FTZ R32, R192, R179, !PT ;  /* 0x000000b3c0207209 */ /* 0x000fe20007810000 */
[----:B------:R-:W-:Y:S01]  /*9d40*/  IMAD.WIDE.U32 R178, R8, -0x2daee0ad, RZ ;  /* 0xd2511f5308b27825 */ /* 0x000fe200078e00ff */
[----:B------:R-:W-:-:S03]  /*9d50*/  FMNMX.FTZ R34, R224, R35, !PT ;  /* 0x00000023e0227209 */ /* 0x000fc60007810000 */
[----:B------:R-:W3:Y:S01]  /*9d60*/  SHFL.BFLY PT, R181, R32, 0x2, 0x1f ;  /* 0x0c401f0020b57f89 */ /* 0x000ee200000e0000 */
[----:B------:R-:W-:Y:S02]  /*9d70*/  FMNMX.FTZ R34, R223, R34, !PT ;  /* 0x00000022df227209 */ /* 0x000fe40007810000 */
[----:B------:R-:W-:Y:S02]  /*9d80*/  LOP3.LUT R201, R179, UR46, RZ, 0x3c, !PT ;  /* 0x0000002eb3c97c12 */ /* 0x000fe4000f8e3cff */
[----:B------:R-:W-:-:S04]  /*9d90*/  FMNMX.FTZ R34, R217, R34, !PT ;  /* 0x00000022d9227209 */ /* 0x000fc80007810000 */
[----:B------:R-:W-:-:S04]  /*9da0*/  FMNMX.FTZ R34, R221, R34, !PT ;  /* 0x00000022dd227209 */ /* 0x000fc80007810000 */
[----:B------:R-:W-:-:S04]  /*9db0*/  FMNMX.FTZ R34, R219, R34, !PT ;  /* 0x00000022db227209 */ /* 0x000fc80007810000 */
[----:B------:R-:W-:Y:S01]  /*9dc0*/  FMNMX.FTZ R183, R235, R34, !PT ;  /* 0x00000022ebb77209 */ /* 0x000fe20007810000 */
[----:B------:R-:W-:-:S04]  /*9dd0*/  IMAD.WIDE.U32 R34, R14, -0x326172a9, RZ ;  /* 0xcd9e8d570e227825 */ /* 0x000fc800078e00ff */
[----:B------:R-:W4:Y:S01]  /*9de0*/  SHFL.BFLY PT, R178, R183, 0x2, 0x1f ;  /* 0x0c401f00b7b27f89 */ /* 0x000f2200000e0000 */
[----:B---3--:R-:W-:Y:S02]  /*9df0*/  FMNMX.FTZ R181, R32, R181, !PT ;  /* 0x000000b520b57209 */ /* 0x008fe40007810000 */
[----:B------:R-:W-:Y:S01]  /*9e00*/  LOP3.LUT R32, R179, UR6, RZ, 0x3c, !PT ;  /* 0x00000006b3207c12 */ /* 0x000fe2000f8e3cff */
[----:B------:R-:W-:Y:S02]  /*9e10*/  UIADD3 UR6, UR32, -0x255992d5, URZ ;  /* 0xdaa66d2b20067890 */ /* 0x000fe4000fffe03f */
[----:B------:R-:W3:Y:S02]  /*9e20*/  SHFL.BFLY PT, R230, R181, 0x1, 0x1f ;  /* 0x0c201f00b5e67f89 */ /* 0x000ee400000e0000 */
[----:B------:R-:W-:Y:S01]  /*9e30*/  IMAD.WIDE.U32 R240, R32, -0x326172a9, RZ ;  /* 0xcd9e8d5720f07825 */ /* 0x000fe200078e00ff */
[----:B------:R-:W-:-:S04]  /*9e40*/  LOP3.LUT R32, R35, R9, RZ, 0x3c, !PT ;  /* 0x0000000923207212 */ /* 0x000fc800078e3cff */
[----:B------:R-:W-:Y:S01]  /*9e50*/  LOP3.LUT R35, R241, UR44, R34, 0x96, !PT ;  /* 0x0000002cf1237c12 */ /* 0x000fe2000f8e9622 */
[----:B------:R-:W-:Y:S01]  /*9e60*/  IMAD R32, R32, -0x2daee0ad, RZ ;  /* 0xd2511f5320207824 */ /* 0x000fe200078e02ff */
[----:B------:R-:W-:-:S03]  /*9e70*/  LOP3.LUT R240, R19, UR40, R240, 0x96, !PT ;  /* 0x0000002813f07c12 */ /* 0x000fc6000f8e96f0 */
[----:B------:R-:W-:-:S04]  /*9e80*/  IMAD.WIDE.U32 R248, R35, -0x2daee0ad, RZ ;  /* 0xd2511f5323f87825 */ /* 0x000fc800078e00ff */
[----:B------:R-:W-:Y:S01]  /*9e90*/  IMAD.WIDE.U32 R240, R240, -0x2daee0ad, RZ ;  /* 0xd2511f53f0f07825 */ /* 0x000fe200078e00ff */
[----:B------:R-:W-:Y:S02]  /*9ea0*/  LOP3.LUT R250, R249, UR45, R32, 0x96, !PT ;  /* 0x0000002df9fa7c12 */ /* 0x000fe4000f8e9620 */
[----:B----4-:R-:W-:Y:S02]  /*9eb0*/  FMNMX.FTZ R178, R183, R178, !PT ;  /* 0x000000b2b7b27209 */ /* 0x010fe40007810000 */
[----:B------:R-:W-:Y:S01]  /*9ec0*/  LOP3.LUT R248, R241, UR39, R248, 0x96, !PT ;  /* 0x00000027f1f87c12 */ /* 0x000fe2000f8e96f8 */
[----:B------:R-:W-:Y:S02]  /*9ed0*/  IMAD.WIDE.U32 R250, R250, -0x326172a9, RZ ;  /* 0xcd9e8d57fafa7825 */ /* 0x000fe400078e00ff */
[----:B------:R-:W4:Y:S01]  /*9ee0*/  SHFL.BFLY PT, R229, R178, 0x1, 0x1f ;  /* 0x0c201f00b2e57f89 */ /* 0x000f2200000e0000 */
[----:B---3--:R-:W-:Y:S01]  /*9ef0*/  FMNMX.FTZ R230, R181, R230, !PT ;  /* 0x000000e6b5e67209 */ /* 0x008fe20007810000 */
[----:B------:R-:W-:Y:S01]  /*9f00*/  IMAD.WIDE.U32 R248, R248, -0x326172a9, RZ ;  /* 0xcd9e8d57f8f87825 */ /* 0x000fe200078e00ff */
[----:B------:R-:W-:-:S02]  /*9f10*/  LOP3.LUT R35, R251, UR6, R18, 0x96, !PT ;  /* 0x00000006fb237c12 */ /* 0x000fc4000f8e9612 */
[C---:B------:R-:W-:Y:S01]  /*9f20*/  FSETP.NEU.FTZ.AND P2, PT, R230.reuse, -INF , PT ;  /* 0xff800000e600780b */ /* 0x040fe20003f5d000 */
[C---:B------:R-:W-:Y:S01]  /*9f30*/  FMUL.FTZ R199, R230.reuse, UR31 ;  /* 0x0000001fe6c77c20 */ /* 0x040fe20008410000 */
[----:B------:R-:W-:Y:S01]  /*9f40*/  LOP3.LUT R180, R249, UR38, R250, 0x96, !PT ;  /* 0x00000026f9b47c12 */ /* 0x000fe2000f8e96fa */
[----:B------:R-:W-:Y:S01]  /*9f50*/  IMAD.WIDE.U32 R182, R35, -0x2daee0ad, RZ ;  /* 0xd2511f5323b67825 */ /* 0x000fe200078e00ff */
[----:B------:R-:W-:Y:S02]  /*9f60*/  FSEL R191, R230, RZ, P2 ;  /* 0x000000ffe6bf7208 */ /* 0x000fe40001000000 */
[----:B------:R-:W-:Y:S01]  /*9f70*/  FSEL R199, R199, RZ, P2 ;  /* 0x000000ffc7c77208 */ /* 0x000fe20001000000 */
[----:B------:R-:W-:Y:S01]  /*9f80*/  IMAD.WIDE.U32 R180, R180, -0x2daee0ad, RZ ;  /* 0xd2511f53b4b47825 */ /* 0x000fe200078e00ff */
[----:B------:R-:W-:-:S03]  /*9f90*/  LOP3.LUT R240, R183, UR7, R240, 0x96, !PT ;  /* 0x00000007b7f07c12 */ /* 0x000fc6000f8e96f0 */
[----:B------:R-:W-:Y:S01]  /*9fa0*/  FFMA.FTZ R200, R200, UR31, -R199 ;  /* 0x0000001fc8c87c23 */ /* 0x000fe200080108c7 */
[----:B------:R-:W-:Y:S01]  /*9fb0*/  LOP3.LUT R182, R181, UR35, R182, 0x96, !PT ;  /* 0x00000023b5b67c12 */ /* 0x000fe2000f8e96b6 */
[----:B------:R-:W-:-:S04]  /*9fc0*/  IMAD.WIDE.U32 R240, R240, -0x326172a9, RZ ;  /* 0xcd9e8d57f0f07825 */ /* 0x000fc800078e00ff */
[--C-:B------:R-:W-:Y:S01]  /*9fd0*/  FFMA.FTZ R190, R188, UR31, -R199.reuse ;  /* 0x0000001fbcbe7c23 */ /* 0x100fe200080108c7 */
[--C-:B------:R-:W-:Y:S01]  /*9fe0*/  FFMA.FTZ R195, R202, UR31, -R199.reuse ;  /* 0x0000001fcac37c23 */ /* 0x100fe200080108c7 */
[--C-:B------:R-:W-:Y:S01]  /*9ff0*/  FFMA.FTZ R186, R216, UR31, -R199.reuse ;  /* 0x0000001fd8ba7c23 */ /* 0x100fe200080108c7 */
[----:B------:R-:W-:Y:S01]  /*a000*/  IMAD.WIDE.U32 R182, R182, -0x326172a9, RZ ;  /* 0xcd9e8d57b6b67825 */ /* 0x000fe200078e00ff */
[----:B------:R-:W-:Y:S01]  /*a010*/  MUFU.EX2 R200, R200 ;  /* 0x000000c800c87308 */ /* 0x000fe20000000800 */
[----:B----4-:R-:W-:Y:S02]  /*a020*/  FMNMX.FTZ R229, R178, R229, !PT ;  /* 0x000000e5b2e57209 */ /* 0x010fe40007810000 */
[--C-:B------:R-:W-:Y:S01]  /*a030*/  FFMA.FTZ R193, R166, UR31, -R199.reuse ;  /* 0x0000001fa6c17c23 */ /* 0x100fe200080108c7 */
[--C-:B------:R-:W-:Y:S01]  /*a040*/  FFMA.FTZ R220, R198, UR31, -R199.reuse ;  /* 0x0000001fc6dc7c23 */ /* 0x100fe200080108c7 */
[----:B------:R-:W-:Y:S01]  /*a050*/  LOP3.LUT R35, R183, UR27, R240, 0x96, !PT ;  /* 0x0000001bb7237c12 */ /* 0x000fe2000f8e96f0 */
[----:B------:R-:W-:Y:S01]  /*a060*/  FFMA.FTZ R184, R170, UR31, -R199 ;  /* 0x0000001faab87c23 */ /* 0x000fe200080108c7 */
[C---:B------:R-:W-:Y:S01]  /*a070*/  FMUL.FTZ R188, R229.reuse, UR31 ;  /* 0x0000001fe5bc7c20 */ /* 0x040fe20008410000 */
[----:B------:R-:W-:Y:S01]  /*a080*/  FSETP.NEU.FTZ.AND P1, PT, R229, -INF , PT ;  /* 0xff800000e500780b */ /* 0x000fe20003f3d000 */
[----:B------:R-:W3:Y:S01]  /*a090*/  MUFU.EX2 R190, R190 ;  /* 0x000000be00be7308 */ /* 0x000ee20000000800 */
[----:B------:R-:W-:-:S02]  /*a0a0*/  LOP3.LUT R178, R35, 0xffff, RZ, 0xc0, !PT ;  /* 0x0000ffff23b27812 */ /* 0x000fc400078ec0ff */
[----:B------:R-:W-:Y:S02]  /*a0b0*/  FSEL R188, R188, RZ, P1 ;  /* 0x000000ffbcbc7208 */ /* 0x000fe40000800000 */
[----:B------:R-:W-:Y:S02]  /*a0c0*/  SHF.R.U32.HI R178, RZ, 0x8, R178 ;  /* 0x00000008ffb27819 */ /* 0x000fe400000116b2 */
[----:B------:R-:W-:Y:S01]  /*a0d0*/  LOP3.LUT R181, R35, 0xff, RZ, 0xc0, !PT ;  /* 0x000000ff23b57812 */ /* 0x000fe200078ec0ff */
[--C-:B------:R-:W-:Y:S01]  /*a0e0*/  FFMA.FTZ R203, R203, UR31, -R188.reuse ;  /* 0x0000001fcbcb7c23 */ /* 0x100fe200080108bc */
[----:B------:R-:W-:Y:S01]  /*a0f0*/  LOP3.LUT R178, R178, 0xffff, RZ, 0xc0, !PT ;  /* 0x0000ffffb2b27812 */ /* 0x000fe200078ec0ff */
[--C-:B------:R-:W-:Y:S01]  /*a100*/  FFMA.FTZ R196, R189, UR31, -R188.reuse ;  /* 0x0000001fbdc47c23 */ /* 0x100fe200080108bc */
[----:B------:R-:W-:Y:S01]  /*a110*/  FSEL R247, R229, RZ, P1 ;  /* 0x000000ffe5f77208 */ /* 0x000fe20000800000 */
[----:B------:R-:W-:Y:S01]  /*a120*/  MUFU.EX2 R195, R195 ;  /* 0x000000c300c37308 */ /* 0x000fe20000000800 */
[----:B------:R-:W-:Y:S01]  /*a130*/  ISETP.LE.U32.AND P2, PT, R178, UR5, PT ;  /* 0x00000005b2007c0c */ /* 0x000fe2000bf43070 */
[--C-:B------:R-:W-:Y:S01]  /*a140*/  FFMA.FTZ R194, R31, UR31, -R188.reuse ;  /* 0x0000001f1fc27c23 */ /* 0x100fe200080108bc */
[----:B------:R-:W-:Y:S01]  /*a150*/  ISETP.LE.U32.AND P1, PT, R181, UR5, PT ;  /* 0x00000005b5007c0c */ /* 0x000fe2000bf23070 */
[--C-:B------:R-:W-:Y:S01]  /*a160*/  FFMA.FTZ R197, R164, UR31, -R188.reuse ;  /* 0x0000001fa4c57c23 */ /* 0x100fe200080108bc */
[----:B---3--:R-:W-:Y:S01]  /*a170*/  F2FP.BF16.F32.PACK_AB R246, R190, R200 ;  /* 0x000000c8bef6723e */ /* 0x008fe200000010ff */
[----:B------:R-:W-:Y:S01]  /*a180*/  FFMA.FTZ R218, R171, UR31, -R188 ;  /* 0x0000001fabda7c23 */ /* 0x000fe200080108bc */
[----:B------:R-:W-:Y:S01]  /*a190*/  SHF.R.U32.HI R178, RZ, 0x18, R35 ;  /* 0x00000018ffb27819 */ /* 0x000fe20000011623 */
[----:B------:R-:W-:Y:S01]  /*a1a0*/  MUFU.EX2 R203, R203 ;  /* 0x000000cb00cb7308 */ /* 0x000fe20000000800 */
[----:B------:R-:W-:Y:S01]  /*a1b0*/  PRMT R245, R246, 0x7632, R245 ;  /* 0x00007632f6f57816 */ /* 0x000fe200000000f5 */
[----:B------:R-:W-:Y:S01]  /*a1c0*/  FFMA.FTZ R189, R168, UR31, -R199 ;  /* 0x0000001fa8bd7c23 */ /* 0x000fe200080108c7 */
[----:B------:R-:W-:-:S02]  /*a1d0*/  SHF.R.U32.HI R35, RZ, 0x10, R35 ;  /* 0x00000010ff237819 */ /* 0x000fc40000011623 */
[----:B------:R-:W-:Y:S01]  /*a1e0*/  PRMT R242, R246, 0x5410, R245 ;  /* 0x00005410f6f27816 */ /* 0x000fe200000000f5 */
[----:B------:R-:W-:Y:S01]  /*a1f0*/  @!P2 HFMA2.BF16_V2 R176, -RZ.H0_H0, RZ.H0_H0, -R245.H0_H0 ;  /* 0x200000ffffb0a231 */ /* 0x000fe200003409f5 */
[----:B------:R-:W-:Y:S01]  /*a200*/  LOP3.LUT R35, R35, 0xff, RZ, 0xc0, !PT ;  /* 0x000000ff23237812 */ /* 0x000fe200078ec0ff */
[----:B------:R-:W3:Y:S01]  /*a210*/  MUFU.EX2 R196, R196 ;  /* 0x000000c400c47308 */ /* 0x000ee20000000800 */
[----:B------:R-:W-:Y:S02]  /*a220*/  @!P1 HFMA2.BF16_V2 R177, -RZ.H0_H0, RZ.H0_H0, -R246.H0_H0 ;  /* 0x200000ffffb19231 */ /* 0x000fe400003409f6 */
[----:B------:R-:W-:Y:S02]  /*a230*/  @!P2 PRMT R245, R176, 0x5410, RZ ;  /* 0x00005410b0f5a816 */ /* 0x000fe400000000ff */
[----:B------:R-:W-:Y:S02]  /*a240*/  ISETP.LE.U32.AND P2, PT, R35, UR5, PT ;  /* 0x0000000523007c0c */ /* 0x000fe4000bf43070 */
[----:B------:R-:W-:Y:S01]  /*a250*/  @!P1 PRMT R246, R177, 0x5410, RZ ;  /* 0x00005410b1f69816 */ /* 0x000fe200000000ff */
[----:B------:R-:W4:Y:S01]  /*a260*/  MUFU.EX2 R186, R186 ;  /* 0x000000ba00ba7308 */ /* 0x000f220000000800 */
[----:B------:R-:W-:-:S02]  /*a270*/  ISETP.LE.U32.AND P1, PT, R178, UR5, PT ;  /* 0x00000005b2007c0c */ /* 0x000fc4000bf23070 */
[C---:B------:R-:W-:Y:S02]  /*a280*/  LOP3.LUT R35, R182.reuse, 0xffff, RZ, 0xc0, !PT ;  /* 0x0000ffffb6237812 */ /* 0x040fe400078ec0ff */
[----:B------:R-:W-:Y:S02]  /*a290*/  LOP3.LUT R176, R182, 0xff, RZ, 0xc0, !PT ;  /* 0x000000ffb6b07812 */ /* 0x000fe400078ec0ff */
[----:B------:R-:W-:Y:S01]  /*a2a0*/  SHF.R.U32.HI R35, RZ, 0x8, R35 ;  /* 0x00000008ff237819 */ /* 0x000fe20000011623 */
[----:B------:R-:W-:Y:S01]  /*a2b0*/  MUFU.EX2 R194, R194 ;  /* 0x000000c200c27308 */ /* 0x000fe20000000800 */
[----:B---3--:R-:W-:Y:S02]  /*a2c0*/  F2FP.BF16.F32.PACK_AB R244, R196, R203 ;  /* 0x000000cbc4f4723e */ /* 0x008fe400000010ff */
[----:B------:R-:W-:Y:S02]  /*a2d0*/  LOP3.LUT R35, R35, 0xffff, RZ, 0xc0, !PT ;  /* 0x0000ffff23237812 */ /* 0x000fe400078ec0ff */
[----:B------:R-:W-:Y:S01]  /*a2e0*/  PRMT R243, R244, 0x7632, R243 ;  /* 0x00007632f4f37816 */ /* 0x000fe200000000f3 */
[----:B------:R-:W-:-:S02]  /*a2f0*/  @!P2 HFMA2.BF16_V2 R175, -RZ.H0_H0, RZ.H0_H0, -R244.H0_H0 ;  /* 0x200000ffffafa231 */ /* 0x000fc400003409f4 */
[----:B------:R-:W-:Y:S01]  /*a300*/  MUFU.EX2 R193, R193 ;  /* 0x000000c100c17308 */ /* 0x000fe20000000800 */
[----:B------:R-:W-:Y:S01]  /*a310*/  PRMT R239, R244, 0x5410, R243 ;  /* 0x00005410f4ef7816 */ /* 0x000fe200000000f3 */
[----:B------:R-:W-:Y:S01]  /*a320*/  @!P1 HFMA2.BF16_V2 R174, -RZ.H0_H0, RZ.H0_H0, -R243.H0_H0 ;  /* 0x200000ffffae9231 */ /* 0x000fe200003409f3 */
[----:B------:R-:W-:Y:S01]  /*a330*/  @!P2 PRMT R244, R175, 0x5410, RZ ;  /* 0x00005410aff4a816 */ /* 0x000fe200000000ff */
[----:B------:R-:W-:Y:S01]  /*a340*/  FFMA.FTZ R175, R169, UR31, -R188 ;  /* 0x0000001fa9af7c23 */ /* 0x000fe200080108bc */
[----:B------:R-:W-:Y:S02]  /*a350*/  ISETP.LE.U32.AND P2, PT, R35, UR5, PT ;  /* 0x0000000523007c0c */ /* 0x000fe4000bf43070 */
[----:B----4-:R-:W-:Y:S01]  /*a360*/  F2FP.BF16.F32.PACK_AB R183, R186, R195 ;  /* 0x000000c3bab7723e */ /* 0x010fe200000010ff */
[----:B------:R-:W-:Y:S01]  /*a370*/  MUFU.EX2 R220, R220 ;  /* 0x000000dc00dc7308 */ /* 0x000fe20000000800 */
[----:B------:R-:W-:Y:S02]  /*a380*/  @!P1 PRMT R243, R174, 0x5410, RZ ;  /* 0x00005410aef39816 */ /* 0x000fe400000000ff */
[----:B------:R-:W-:-:S02]  /*a390*/  ISETP.LE.U32.AND P1, PT, R176, UR5, PT ;  /* 0x00000005b0007c0c */ /* 0x000fc4000bf23070 */
[C---:B------:R-:W-:Y:S02]  /*a3a0*/  PRMT R178, R183.reuse, 0x7632, R178 ;  /* 0x00007632b7b27816 */ /* 0x040fe400000000b2 */
[----:B------:R-:W-:Y:S01]  /*a3b0*/  SHF.R.U32.HI R35, RZ, 0x10, R182 ;  /* 0x00000010ff237819 */ /* 0x000fe200000116b6 */
[----:B------:R-:W3:Y:S01]  /*a3c0*/  MUFU.EX2 R175, R175 ;  /* 0x000000af00af7308 */ /* 0x000ee20000000800 */
[----:B------:R-:W-:Y:S01]  /*a3d0*/  PRMT R237, R183, 0x5410, R178 ;  /* 0x00005410b7ed7816 */ /* 0x000fe200000000b2 */
[----:B-1----:R-:W-:Y:S01]  /*a3e0*/  @!P2 HFMA2.BF16_V2 R172, -RZ.H0_H0, RZ.H0_H0, -R178.H0_H0 ;  /* 0x200000ffffaca231 */ /* 0x002fe200003409b2 */
[----:B------:R-:W-:Y:S02]  /*a3f0*/  LOP3.LUT R35, R35, 0xff, RZ, 0xc0, !PT ;  /* 0x000000ff23237812 */ /* 0x000fe400078ec0ff */
[----:B------:R-:W-:Y:S02]  /*a400*/  SHF.R.U32.HI R182, RZ, 0x18, R182 ;  /* 0x00000018ffb67819 */ /* 0x000fe400000116b6 */
[----:B------:R-:W-:Y:S01]  /*a410*/  @!P2 PRMT R178, R172, 0x5410, RZ ;  /* 0x00005410acb2a816 */ /* 0x000fe200000000ff */
[----:B------:R-:W-:Y:S01]  /*a420*/  @!P1 HFMA2.BF16_V2 R173, -RZ.H0_H0, RZ.H0_H0, -R183.H0_H0 ;  /* 0x200000ffffad9231 */ /* 0x000fe200003409b7 */
[----:B------:R-:W-:Y:S01]  /*a430*/  ISETP.LE.U32.AND P2, PT, R35, UR5, PT ;  /* 0x0000000523007c0c */ /* 0x000fe2000bf43070 */
[----:B------:R-:W-:Y:S01]  /*a440*/  MUFU.EX2 R197, R197 ;  /* 0x000000c500c57308 */ /* 0x000fe20000000800 */
[----:B------:R-:W-:-:S02]  /*a450*/  LOP3.LUT R35, R241, UR37, R248, 0x96, !PT ;  /* 0x00000025f1237c12 */ /* 0x000fc4000f8e96f8 */
[----:B------:R-:W-:Y:S02]  /*a460*/  @!P1 PRMT R183, R173, 0x5410, RZ ;  /* 0x00005410adb79816 */ /* 0x000fe400000000ff */
[----:B------:R-:W-:Y:S01]  /*a470*/  ISETP.LE.U32.AND P1, PT, R182, UR5, PT ;  /* 0x00000005b6007c0c */ /* 0x000fe2000bf23070 */
[----:B------:R-:W-:Y:S01]  /*a480*/  IMAD.WIDE.U32 R10, R35, -0x2daee0ad, RZ ;  /* 0xd2511f53230a7825 */ /* 0x000fe200078e00ff */
[----:B---3--:R-:W-:Y:S01]  /*a490*/  F2FP.BF16.F32.PACK_AB R185, R175, R194 ;  /* 0x000000c2afb9723e */ /* 0x008fe200000010ff */
[----:B------:R-:W1:Y:S01]  /*a4a0*/  MUFU.EX2 R218, R218 ;  /* 0x000000da00da7308 */ /* 0x000e620000000800 */
[----:B------:R-:W-:Y:S02]  /*a4b0*/  F2FP.BF16.F32.PACK_AB R179, R220, R193 ;  /* 0x000000c1dcb3723e */ /* 0x000fe400000010ff */
[--C-:B------:R-:W-:Y:S01]  /*a4c0*/  LOP3.LUT R172, R11, UR30, R180.reuse, 0x96, !PT ;  /* 0x0000001e0bac7c12 */ /* 0x100fe2000f8e96b4 */
[----:B------:R-:W-:Y:S01]  /*a4d0*/  @!P2 HFMA2.BF16_V2 R166, -RZ.H0_H0, RZ.H0_H0, -R185.H0_H0 ;  /* 0x200000ffffa6a231 */ /* 0x000fe200003409b9 */
[----:B------:R-:W-:-:S02]  /*a4e0*/  PRMT R180, R185, 0x7632, R180 ;  /* 0x00007632b9b47816 */ /* 0x000fc400000000b4 */
[C---:B------:R-:W-:Y:S01]  /*a4f0*/  LOP3.LUT R35, R172.reuse, 0xffff, RZ, 0xc0, !PT ;  /* 0x0000ffffac237812 */ /* 0x040fe200078ec0ff */
[----:B------:R-:W-:Y:S01]  /*a500*/  MUFU.EX2 R189, R189 ;  /* 0x000000bd00bd7308 */ /* 0x000fe20000000800 */
[----:B------:R-:W-:Y:S01]  /*a510*/  LOP3.LUT R174, R172, 0xff, RZ, 0xc0, !PT ;  /* 0x000000ffacae7812 */ /* 0x000fe200078ec0ff */
[----:B------:R-:W-:Y:S01]  /*a520*/  @!P1 HFMA2.BF16_V2 R26, -RZ.H0_H0, RZ.H0_H0, -R180.H0_H0 ;  /* 0x200000ffff1a9231 */ /* 0x000fe200003409b4 */
[----:B------:R-:W-:-:S04]  /*a530*/  SHF.R.U32.HI R35, RZ, 0x8, R35 ;  /* 0x00000008ff237819 */ /* 0x000fc80000011623 */
[----:B------:R-:W-:Y:S01]  /*a540*/  LOP3.LUT R173, R35, 0xffff, RZ, 0xc0, !PT ;  /* 0x0000ffff23ad7812 */ /* 0x000fe200078ec0ff */
[----:B------:R-:W3:Y:S01]  /*a550*/  MUFU.EX2 R184, R184 ;  /* 0x000000b800b87308 */ /* 0x000ee20000000800 */
[----:B------:R-:W-:Y:S02]  /*a560*/  PRMT R35, R185, 0x5410, R180 ;  /* 0x00005410b9237816 */ /* 0x000fe400000000b4 */
[----:B------:R-:W-:Y:S02]  /*a570*/  @!P1 PRMT R180, R26, 0x5410, RZ ;  /* 0x000054101ab49816 */ /* 0x000fe400000000ff */
[----:B------:R-:W-:Y:S02]  /*a580*/  ISETP.LE.U32.AND P1, PT, R174, UR5, PT ;  /* 0x00000005ae007c0c */ /* 0x000fe4000bf23070 */
[----:B------:R-:W-:Y:S02]  /*a590*/  @!P2 PRMT R185, R166, 0x5410, RZ ;  /* 0x00005410a6b9a816 */ /* 0x000fe400000000ff */
[----:B------:R-:W-:-:S02]  /*a5a0*/  PRMT R166, R179, 0x7632, R166 ;  /* 0x00007632b3a67816 */ /* 0x000fc400000000a6 */
[----:B------:R-:W-:Y:S02]  /*a5b0*/  ISETP.LE.U32.AND P2, PT, R173, UR5, PT ;  /* 0x00000005ad007c0c */ /* 0x000fe4000bf43070 */
[----:B------:R-:W-:Y:S02]  /*a5c0*/  SHF.R.U32.HI R173, RZ, 0x18, R172 ;  /* 0x00000018ffad7819 */ /* 0x000fe400000116ac */
[----:B------:R-:W-:Y:S02]  /*a5d0*/  PRMT R26, R179, 0x5410, R166 ;  /* 0x00005410b31a7816 */ /* 0x000fe400000000a6 */
[----:B-1----:R-:W-:Y:S01]  /*a5e0*/  F2FP.BF16.F32.PACK_AB R181, R218, R197 ;  /* 0x000000c5dab5723e */ /* 0x002fe200000010ff */
[----:B------:R-:W-:Y:S01]  /*a5f0*/  @!P1 HFMA2.BF16_V2 R171, -RZ.H0_H0, RZ.H0_H0, -R179.H0_H0 ;  /* 0x200000ffffab9231 */ /* 0x000fe200003409b3 */
[----:B------:R-:W-:Y:S02]  /*a600*/  SHF.R.U32.HI R172, RZ, 0x10, R172 ;  /* 0x00000010ffac7819 */ /* 0x000fe400000116ac */
[----:B------:R-:W-:-:S02]  /*a610*/  PRMT R176, R181, 0x7632, R176 ;  /* 0x00007632b5b07816 */ /* 0x000fc400000000b0 */
[----:B------:R-:W-:Y:S01]  /*a620*/  @!P1 PRMT R179, R171, 0x5410, RZ ;  /* 0x00005410abb39816 */ /* 0x000fe200000000ff */
[----:B------:R-:W-:Y:S01]  /*a630*/  @!P2 HFMA2.BF16_V2 R25, -RZ.H0_H0, RZ.H0_H0, -R166.H0_H0 ;  /* 0x200000ffff19a231 */ /* 0x000fe200003409a6 */
[----:B------:R-:W-:Y:S02]  /*a640*/  ISETP.LE.U32.AND P1, PT, R173, UR5, PT ;  /* 0x00000005ad007c0c */ /* 0x000fe4000bf23070 */
[----:B------:R-:W-:Y:S02]  /*a650*/  LOP3.LUT R172, R172, 0xff, RZ, 0xc0, !PT ;  /* 0x000000ffacac7812 */ /* 0x000fe400078ec0ff */
[----:B------:R-:W-:Y:S02]  /*a660*/  @!P2 PRMT R166, R25, 0x5410, RZ ;  /* 0x0000541019a6a816 */ /* 0x000fe400000000ff */
[----:B------:R-:W-:Y:S02]  /*a670*/  PRMT R25, R181, 0x5410, R176 ;  /* 0x00005410b5197816 */ /* 0x000fe400000000b0 */
[----:B------:R-:W-:-:S02]  /*a680*/  ISETP.LE.U32.AND P2, PT, R172, UR5, PT ;  /* 0x00000005ac007c0c */ /* 0x000fc4000bf43070 */
[----:B------:R-:W-:Y:S01]  /*a690*/  LOP3.LUT R171, R10, 0xff, RZ, 0xc0, !PT ;  /* 0x000000ff0aab7812 */ /* 0x000fe200078ec0ff */
[--C-:B------:R-:W-:Y:S01]  /*a6a0*/  FFMA.FTZ R187, R33, UR31, -R188.reuse ;  /* 0x0000001f21bb7c23 */ /* 0x100fe200080108bc */
[----:B------:R-:W-:Y:S01]  /*a6b0*/  FFMA.FTZ R182, R3, UR31, -R188 ;  /* 0x0000001f03b67c23 */ /* 0x000fe200080108bc */
[----:B------:R-:W-:Y:S01]  /*a6c0*/  @!P1 HFMA2.BF16_V2 R164, -RZ.H0_H0, RZ.H0_H0, -R176.H0_H0 ;  /* 0x200000ffffa49231 */ /* 0x000fe200003409b0 */
[----:B---3--:R-:W-:Y:S01]  /*a6d0*/  F2FP.BF16.F32.PACK_AB R177, R184, R189 ;  /* 0x000000bdb8b1723e */ /* 0x008fe200000010ff */
[----:B------:R-:W-:Y:S01]  /*a6e0*/  FADD.FTZ R174, R2, -R191 ;  /* 0x800000bf02ae7221 */ /* 0x000fe20000010000 */
[----:B------:R-:W-:Y:S02]  /*a6f0*/  SHF.R.U32.HI R172, RZ, 0x18, R10 ;  /* 0x00000018ffac7819 */ /* 0x000fe4000001160a */
[----:B------:R-:W-:Y:S02]  /*a700*/  @!P1 PRMT R176, R164, 0x5410, RZ ;  /* 0x00005410a4b09816 */ /* 0x000fe400000000ff */
[----:B------:R-:W-:Y:S01]  /*a710*/  LOP3.LUT R164, R10, 0xffff, RZ, 0xc0, !PT ;  /* 0x0000ffff0aa47812 */ /* 0x000fe200078ec0ff */
[----:B------:R-:W3:Y:S01]  /*a720*/  LDL.LU R11, [R1+0x38] ;  /* 0x00003800010b7983 */ /* 0x000ee20000300800 */
[----:B------:R-:W-:-:S02]  /*a730*/  ISETP.LE.U32.AND P1, PT, R171, UR5, PT ;  /* 0x00000005ab007c0c */ /* 0x000fc4000bf23070 */
[----:B------:R-:W-:Y:S01]  /*a740*/  SHF.R.U32.HI R164, RZ, 0x8, R164 ;  /* 0x00000008ffa47819 */ /* 0x000fe200000116a4 */
[----:B------:R-:W-:Y:S01]  /*a750*/  @!P2 HFMA2.BF16_V2 R24, -RZ.H0_H0, RZ.H0_H0, -R181.H0_H0 ;  /* 0x200000ffff18a231 */ /* 0x000fe200003409b5 */
[----:B------:R-:W-:Y:S08]  /*a760*/  MUFU.EX2 R187, R187 ;  /* 0x000000bb00bb7308 */ /* 0x000ff00000000800 */
[----:B------:R-:W1:Y:S01]  /*a770*/  MUFU.EX2 R182, R182 ;  /* 0x000000b600b67308 */ /* 0x000e620000000800 */
[----:B------:R-:W-:-:S02]  /*a780*/  LOP3.LUT R164, R164, 0xffff, RZ, 0xc0, !PT ;  /* 0x0000ffffa4a47812 */ /* 0x000fc400078ec0ff */
[----:B------:R-:W-:Y:S01]  /*a790*/  @!P2 PRMT R181, R24, 0x5410, RZ ;  /* 0x0000541018b5a816 */ /* 0x000fe200000000ff */
[----:B------:R-:W-:Y:S01]  /*a7a0*/  @!P1 HFMA2.BF16_V2 R170, -RZ.H0_H0, RZ.H0_H0, -R177.H0_H0 ;  /* 0x200000ffffaa9231 */ /* 0x000fe200003409b1 */
[----:B------:R-:W-:Y:S02]  /*a7b0*/  ISETP.LE.U32.AND P2, PT, R164, UR5, PT ;  /* 0x00000005a4007c0c */ /* 0x000fe4000bf43070 */
[C---:B------:R-:W-:Y:S01]  /*a7c0*/  PRMT R164, R177.reuse, 0x7632, R164 ;  /* 0x00007632b1a47816 */ /* 0x040fe200000000a4 */
[----:B------:R-:W-:Y:S01]  /*a7d0*/  FMUL.FTZ R174, R174, UR31 ;  /* 0x0000001faeae7c20 */ /* 0x000fe20008410000 */
[----:B------:R-:W-:Y:S02]  /*a7e0*/  SHF.R.U32.HI R171, RZ, 0x10, R10 ;  /* 0x00000010ffab7819 */ /* 0x000fe4000001160a */
[----:B------:R-:W-:Y:S02]  /*a7f0*/  PRMT R24, R177, 0x5410, R164 ;  /* 0x00005410b1187816 */ /* 0x000fe400000000a4 */
[----:B------:R-:W-:-:S02]  /*a800*/  @!P1 PRMT R177, R170, 0x5410, RZ ;  /* 0x00005410aab19816 */ /* 0x000fc400000000ff */
[----:B------:R-:W-:Y:S02]  /*a810*/  ISETP.LE.U32.AND P1, PT, R172, UR5, PT ;  /* 0x00000005ac007c0c */ /* 0x000fe4000bf23070 */
[----:B-1----:R-:W-:Y:S01]  /*a820*/  F2FP.BF16.F32.PACK_AB R191, R182, R187 ;  /* 0x000000bbb6bf723e */ /* 0x002fe200000010ff */
[----:B------:R-:W1:Y:S01]  /*a830*/  MUFU.EX2 R174, R174 ;  /* 0x000000ae00ae7308 */ /* 0x000e620000000800 */
[----:B------:R-:W-:Y:S02]  /*a840*/  @!P2 HFMA2.BF16_V2 R27, -RZ.H0_H0, RZ.H0_H0, -R164.H0_H0 ;  /* 0x200000ffff1ba231 */ /* 0x000fe400003409a4 */
[----:B------:R-:W-:Y:S02]  /*a850*/  PRMT R2, R191, 0x7632, R2 ;  /* 0x00007632bf027816 */ /* 0x000fe40000000002 */
[----:B------:R-:W-:Y:S01]  /*a860*/  LOP3.LUT R171, R171, 0xff, RZ, 0xc0, !PT ;  /* 0x000000ffabab7812 */ /* 0x000fe200078ec0ff */
[----:B------:R-:W-:Y:S01]  /*a870*/  IMAD.WIDE.U32 R172, R201, -0x326172a9, RZ ;  /* 0xcd9e8d57c9ac7825 */ /* 0x000fe200078e00ff */
[----:B------:R-:W-:-:S02]  /*a880*/  @!P2 PRMT R164, R27, 0x5410, RZ ;  /* 0x000054101ba4a816 */ /* 0x000fc400000000ff */
[----:B------:R-:W-:Y:S01]  /*a890*/  ISETP.LE.U32.AND P2, PT, R171, UR5, PT ;  /* 0x00000005ab007c0c */ /* 0x000fe2000bf43070 */
[----:B------:R-:W-:Y:S01]  /*a8a0*/  @!P1 HFMA2.BF16_V2 R168, -RZ.H0_H0, RZ.H0_H0, -R2.H0_H0 ;  /* 0x200000ffffa89231 */ /* 0x000fe20000340902 */
[----:B------:R-:W-:-:S04]  /*a8b0*/  PRMT R27, R191, 0x5410, R2 ;  /* 0x00005410bf1b7816 */ /* 0x000fc80000000002 */
[----:B------:R-:W-:Y:S02]  /*a8c0*/  @!P1 PRMT R2, R168, 0x5410, RZ ;  /* 0x00005410a8029816 */ /* 0x000fe400000000ff */
[----:B------:R-:W-:Y:S01]  /*a8d0*/  LOP3.LUT R168, R173, UR44, R34, 0x96, !PT ;  /* 0x0000002cada87c12 */ /* 0x000fe2000f8e9622 */
        /* <DEDUP_REMOVED lines=8> */
[----:B-1----:R-:W-:Y:S01]  /*a960*/  FFMA.FTZ R199, R167, R174, R200 ;  /* 0x000000aea7c77223 */ /* 0x002fe200000100c8 */
[----:B------:R-:W-:-:S04]  /*a970*/  IMAD.WIDE.U32 R200, R168, -0x2daee0ad, RZ ;  /* 0xd2511f53a8c87825 */ /* 0x000fc800078e00ff */
[----:B------:R-:W-:Y:S01]  /*a980*/  @!P2 HFMA2.BF16_V2 R169, -RZ.H0_H0, RZ.H0_H0, -R191.H0_H0 ;  /* 0x200000ffffa9a231 */ /* 0x000fe200003409bf */
[----:B------:R-:W-:-:S04]  /*a990*/  LOP3.LUT R168, R201, UR45, R32, 0x96, !PT ;  /* 0x0000002dc9a87c12 */ /* 0x000fc8000f8e9620 */
[----:B------:R-:W-:Y:S02]  /*a9a0*/  @!P2 PRMT R191, R169, 0x5410, RZ ;  /* 0x00005410a9bfa816 */ /* 0x000fe400000000ff */
[----:B------:R-:W-:Y:S01]  /*a9b0*/  LOP3.LUT R169, R19, UR40, R172, 0x96, !PT ;  /* 0x0000002813a97c12 */ /* 0x000fe2000f8e96ac */
[----:B------:R-:W-:-:S04]  /*a9c0*/  IMAD.WIDE.U32 R170, R168, -0x326172a9, RZ ;  /* 0xcd9e8d57a8aa7825 */ /* 0x000fc800078e00ff */
[----:B------:R-:W-:Y:S01]  /*a9d0*/  FFMA.FTZ R222, R217, UR31, -R188 ;  /* 0x0000001fd9de7c23 */ /* 0x000fe200080108bc */
[----:B------:R-:W-:Y:S01]  /*a9e0*/  IMAD.WIDE.U32 R216, R169, -0x2daee0ad, RZ ;  /* 0xd2511f53a9d87825 */ /* 0x000fe200078e00ff */
[----:B------:R-:W-:-:S03]  /*a9f0*/  LOP3.LUT R168, R171, UR6, R18, 0x96, !PT ;  /* 0x00000006aba87c12 */ /* 0x000fc6000f8e9612 */
[----:B------:R-:W-:Y:S01]  /*aa00*/  FADD.FTZ R247, R0, -R247 ;  /* 0x800000f700f77221 */ /* 0x000fe20000010000 */
[----:B------:R-:W-:Y:S01]  /*aa10*/  LOP3.LUT R169, R217, UR39, R200, 0x96, !PT ;  /* 0x00000027d9a97c12 */ /* 0x000fe2000f8e96c8 */
[----:B------:R-:W-:-:S04]  /*aa20*/  IMAD.WIDE.U32 R200, R168, -0x2daee0ad, RZ ;  /* 0xd2511f53a8c87825 */ /* 0x000fc800078e00ff */
[----:B------:R-:W-:Y:S01]  /*aa30*/  FMUL.FTZ R198, R247, UR31 ;  /* 0x0000001ff7c67c20 */ /* 0x000fe20008410000 */
[----:B------:R-:W-:Y:S01]  /*aa40*/  LOP3.LUT R168, R201, UR7, R216, 0x96, !PT ;  /* 0x00000007c9a87c12 */ /* 0x000fe2000f8e96d8 */
[----:B------:R-:W-:-:S04]  /*aa50*/  IMAD.WIDE.U32 R216, R169, -0x326172a9, RZ ;  /* 0xcd9e8d57a9d87825 */ /* 0x000fc800078e00ff */
[----:B------:R-:W-:Y:S01]  /*aa60*/  MUFU.EX2 R198, R198 ;  /* 0x000000c600c67308 */ /* 0x000fe20000000800 */
[----:B------:R-:W-:-:S05]  /*aa70*/  LOP3.LUT R170, R217, UR38, R170, 0x96, !PT ;  /* 0x00000026d9aa7c12 */ /* 0x000fca000f8e96aa */
[----:B------:R-:W-:-:S05]  /*aa80*/  IMAD.WIDE.U32 R170, R170, -0x2daee0ad, RZ ;  /* 0xd2511f53aaaa7825 */ /* 0x000fca00078e00ff */
[----:B------:R-:W-:-:S05]  /*aa90*/  LOP3.LUT R200, R171, UR35, R200, 0x96, !PT ;  /* 0x00000023abc87c12 */ /* 0x000fca000f8e96c8 */
[----:B------:R-:W-:Y:S01]  /*aaa0*/  IMAD.WIDE.U32 R200, R200, -0x326172a9, RZ ;  /* 0xcd9e8d57c8c87825 */ /* 0x000fe200078e00ff */
[----:B------:R-:W-:Y:S08]  /*aab0*/  MUFU.EX2 R238, R238 ;  /* 0x000000ee00ee7308 */ /* 0x000ff00000000800 */
[----:B------:R-:W-:Y:S01]  /*aac0*/  MUFU.EX2 R233, R233 ;  /* 0x000000e900e97308 */ /* 0x000fe20000000800 */
[--C-:B------:R-:W-:Y:S01]  /*aad0*/  FFMA.FTZ R226, R226, UR31, -R188.reuse ;  /* 0x0000001fe2e27c23 */ /* 0x100fe200080108bc */
[--C-:B------:R-:W-:Y:S01]  /*aae0*/  FFMA.FTZ R225, R225, UR31, -R188.reuse ;  /* 0x0000001fe1e17c23 */ /* 0x100fe200080108bc */
[--C-:B------:R-:W-:Y:S01]  /*aaf0*/  FFMA.FTZ R224, R224, UR31, -R188.reuse ;  /* 0x0000001fe0e07c23 */ /* 0x100fe200080108bc */
[--C-:B------:R-:W-:Y:S01]  /*ab00*/  FFMA.FTZ R223, R223, UR31, -R188.reuse ;  /* 0x0000001fdfdf7c23 */ /* 0x100fe200080108bc */
[--C-:B------:R-:W-:Y:S01]  /*ab10*/  FFMA.FTZ R221, R221, UR31, -R188.reuse ;  /* 0x0000001fdddd7c23 */ /* 0x100fe200080108bc */
[--C-:B------:R-:W-:Y:S01]  /*ab20*/  FFMA.FTZ R219, R219, UR31, -R188.reuse ;  /* 0x0000001fdbdb7c23 */ /* 0x100fe200080108bc */
[----:B------:R-:W-:Y:S01]  /*ab30*/  FFMA.FTZ R188, R235, UR31, -R188 ;  /* 0x0000001febbc7c23 */ /* 0x000fe200080108bc */
[----:B------:R-:W-:Y:S08]  /*ab40*/  MUFU.EX2 R226, R226 ;  /* 0x000000e200e27308 */ /* 0x000ff00000000800 */
[----:B------:R-:W1:Y:S01]  /*ab50*/  MUFU.EX2 R225, R225 ;  /* 0x000000e100e17308 */ /* 0x000e620000000800 */
        /* <DEDUP_REMOVED lines=64> */
[----:B-1----:R-:W-:Y:S01]  /*af60*/  F2FP.BF16.F32.PACK_AB R217, R225, R226 ;  /* 0x000000e2e1d9723e */ /* 0x002fe200000010ff */
[----:B------:R-:W-:Y:S08]  /*af70*/  MUFU.EX2 R236, R236 ;  /* 0x000000ec00ec7308 */ /* 0x000ff00000000800 */
[----:B------:R-:W1:Y:S01]  /*af80*/  MUFU.EX2 R231, R231 ;  /* 0x000000e700e77308 */ /* 0x000e620000000800 */
[----:B------:R-:W-:Y:S01]  /*af90*/  FADD.FTZ R190, R190, R199 ;  /* 0x000000c7bebe7221 */ /* 0x000fe20000010000 */
        /* <DEDUP_REMOVED lines=12> */
[----:B---3--:R-:W-:Y:S01]  /*b060*/  FFMA.FTZ R203, R11, R198, R203 ;  /* 0x000000c60bcb7223 */ /* 0x008fe200000100cb */
[----:B------:R-:W-:-:S03]  /*b070*/  IMAD.WIDE.U32 R10, R168, -0x326172a9, RZ ;  /* 0xcd9e8d57a80a7825 */ /* 0x000fc600078e00ff */
[----:B------:R-:W-:-:S04]  /*b080*/  LOP3.LUT R169, R201, UR27, R10, 0x96, !PT ;  /* 0x0000001bc9a97c12 */ /* 0x000fc8000f8e960a */
[----:B------:R-:W-:-:S04]  /*b090*/  LOP3.LUT R171, R169, 0xffff, RZ, 0xc0, !PT ;  /* 0x0000ffffa9ab7812 */ /* 0x000fc800078ec0ff */
[----:B------:R-:W-:-:S04]  /*b0a0*/  SHF.R.U32.HI R171, RZ, 0x8, R171 ;  /* 0x00000008ffab7819 */ /* 0x000fc800000116ab */
[----:B------:R-:W-:-:S04]  /*b0b0*/  LOP3.LUT R171, R171, 0xffff, RZ, 0xc0, !PT ;  /* 0x0000ffffabab7812 */ /* 0x000fc800078ec0ff */
[----:B------:R-:W-:Y:S02]  /*b0c0*/  ISETP.LE.U32.AND P1, PT, R171, UR5, PT ;  /* 0x00000005ab007c0c */ /* 0x000fe4000bf23070 */
[----:B------:R-:W-:-:S04]  /*b0d0*/  LOP3.LUT R171, R169, 0xff, RZ, 0xc0, !PT ;  /* 0x000000ffa9ab7812 */ /* 0x000fc800078ec0ff */
[----:B------:R-:W-:Y:S01]  /*b0e0*/  ISETP.LE.U32.AND P2, PT, R171, UR5, PT ;  /* 0x00000005ab007c0c */ /* 0x000fe2000bf43070 */
[----:B------:R-:W-:Y:S01]  /*b0f0*/  FADD.FTZ R235, R196, R203 ;  /* 0x000000cbc4eb7221 */ /* 0x000fe20000010000 */
[----:B------:R-:W-:Y:S02]  /*b100*/  F2FP.BF16.F32.PACK_AB R203, R233, R238 ;  /* 0x000000eee9cb723e */ /* 0x000fe400000010ff */
[----:B------:R-:W-:Y:S02]  /*b110*/  SHF.R.U32.HI R171, RZ, 0x18, R169 ;  /* 0x00000018ffab7819 */ /* 0x000fe400000116a9 */
[----:B------:R-:W-:-:S07]  /*b120*/  PRMT R202, R203, 0x7632, R202 ;  /* 0x00007632cbca7816 */ /* 0x000fce00000000ca */
[----:B------:R-:W-:Y:S01]  /*b130*/  @!P2 HFMA2.BF16_V2 R167, -RZ.H0_H0, RZ.H0_H0, -R203.H0_H0 ;  /* 0x200000ffffa7a231 */ /* 0x000fe200003409cb */
[----:B------:R-:W-:-:S04]  /*b140*/  PRMT R174, R203, 0x5410, R202 ;  /* 0x00005410cbae7816 */ /* 0x000fc800000000ca */
[----:B------:R-:W-:Y:S02]  /*b150*/  @!P2 PRMT R203, R167, 0x5410, RZ ;  /* 0x00005410a7cba816 */ /* 0x000fe400000000ff */
[----:B------:R-:W-:Y:S02]  /*b160*/  ISETP.LE.U32.AND P2, PT, R171, UR5, PT ;  /* 0x00000005ab007c0c */ /* 0x000fe4000bf43070 */
[----:B------:R-:W-:Y:S01]  /*b170*/  SHF.R.U32.HI R169, RZ, 0x10, R169 ;  /* 0x00000010ffa97819 */ /* 0x000fe200000116a9 */
[----:B------:R-:W-:Y:S01]  /*b180*/  @!P1 HFMA2.BF16_V2 R33, -RZ.H0_H0, RZ.H0_H0, -R202.H0_H0 ;  /* 0x200000ffff219231 */ /* 0x000fe200003409ca */
[--C-:B------:R-:W-:Y:S02]  /*b190*/  LOP3.LUT R168, R11, UR37, R216.reuse, 0x96, !PT ;  /* 0x000000250ba87c12 */ /* 0x100fe4000f8e96d8 */
[----:B------:R-:W-:Y:S02]  /*b1a0*/  LOP3.LUT R169, R169, 0xff, RZ, 0xc0, !PT ;  /* 0x000000ffa9a97812 */ /* 0x000fe400078ec0ff */
[----:B-1----:R-:W-:Y:S01]  /*b1b0*/  F2FP.BF16.F32.PACK_AB R199, R231, R236 ;  /* 0x000000ece7c7723e */ /* 0x002fe200000010ff */
[-C--:B------:R-:W-:Y:S01]  /*b1c0*/  FMUL.FTZ R138, R138, R198.reuse ;  /* 0x000000c68a8a7220 */ /* 0x080fe20000410000 */
[----:B------:R-:W-:Y:S01]  /*b1d0*/  PRMT R216, R217, 0x7632, R216 ;  /* 0x00007632d9d87816 */ /* 0x000fe200000000d8 */
[-C--:B------:R-:W-:Y:S01]  /*b1e0*/  FMUL.FTZ R139, R139, R198.reuse ;  /* 0x000000c68b8b7220 */ /* 0x080fe20000410000 */
[----:B------:R-:W-:Y:S01]  /*b1f0*/  @!P1 PRMT R202, R33, 0x5410, RZ ;  /* 0x0000541021ca9816 */ /* 0x000fe200000000ff */
[-C--:B------:R-:W-:Y:S01]  /*b200*/  FMUL.FTZ R134, R134, R198.reuse ;  /* 0x000000c686867220 */ /* 0x080fe20000410000 */
[----:B------:R-:W-:Y:S01]  /*b210*/  ISETP.LE.U32.AND P1, PT, R169, UR5, PT ;  /* 0x00000005a9007c0c */ /* 0x000fe2000bf23070 */
[----:B------:R-:W-:Y:S01]  /*b220*/  @!P2 HFMA2.BF16_V2 R31, -RZ.H0_H0, RZ.H0_H0, -R216.H0_H0 ;  /* 0x200000ffff1fa231 */ /* 0x000fe200003409d8 */
[----:B------:R-:W-:Y:S01]  /*b230*/  PRMT R171, R217, 0x5410, R216 ;  /* 0x00005410d9ab7816 */ /* 0x000fe200000000d8 */
[-C--:B------:R-:W-:Y:S01]  /*b240*/  FMUL.FTZ R135, R135, R198.reuse ;  /* 0x000000c687877220 */ /* 0x080fe20000410000 */
[-C--:B------:R-:W-:Y:S01]  /*b250*/  FMUL.FTZ R38, R38, R198.reuse ;  /* 0x000000c626267220 */ /* 0x080fe20000410000 */
[-C--:B------:R-:W-:Y:S01]  /*b260*/  FMUL.FTZ R39, R39, R198.reuse ;  /* 0x000000c627277220 */ /* 0x080fe20000410000 */
[----:B------:R-:W-:Y:S01]  /*b270*/  @!P2 PRMT R216, R31, 0x5410, RZ ;  /* 0x000054101fd8a816 */ /* 0x000fe200000000ff */
[-C--:B------:R-:W-:Y:S01]  /*b280*/  FMUL.FTZ R42, R42, R198.reuse ;  /* 0x000000c62a2a7220 */ /* 0x080fe20000410000 */
[----:B------:R-:W-:Y:S01]  /*b290*/  LOP3.LUT R31, R200, 0xffff, RZ, 0xc0, !PT ;  /* 0x0000ffffc81f7812 */ /* 0x000fe200078ec0ff */
[-C--:B------:R-:W-:Y:S01]  /*b2a0*/  FMUL.FTZ R43, R43, R198.reuse ;  /* 0x000000c62b2b7220 */ /* 0x080fe20000410000 */
[-C--:B------:R-:W-:Y:S01]  /*b2b0*/  FMUL.FTZ R46, R46, R198.reuse ;  /* 0x000000c62e2e7220 */ /* 0x080fe20000410000 */
[-C--:B------:R-:W-:Y:S01]  /*b2c0*/  FMUL.FTZ R47, R47, R198.reuse ;  /* 0x000000c62f2f7220 */ /* 0x080fe20000410000 */
[----:B------:R-:W-:Y:S01]  /*b2d0*/  SHF.R.U32.HI R31, RZ, 0x8, R31 ;  /* 0x00000008ff1f7819 */ /* 0x000fe2000001161f */
[----:B------:R-:W-:Y:S01]  /*b2e0*/  @!P1 HFMA2.BF16_V2 R30, -RZ.H0_H0, RZ.H0_H0, -R217.H0_H0 ;  /* 0x200000ffff1e9231 */ /* 0x000fe200003409d9 */
[----:B------:R-:W-:Y:S01]  /*b2f0*/  LOP3.LUT R33, R200, 0xff, RZ, 0xc0, !PT ;  /* 0x000000ffc8217812 */ /* 0x000fe200078ec0ff */
[-C--:B------:R-:W-:Y:S01]  /*b300*/  FMUL.FTZ R50, R50, R198.reuse ;  /* 0x000000c632327220 */ /* 0x080fe20000410000 */
[----:B------:R-:W-:Y:S01]  /*b310*/  LOP3.LUT R31, R31, 0xffff, RZ, 0xc0, !PT ;  /* 0x0000ffff1f1f7812 */ /* 0x000fe200078ec0ff */
[-C--:B------:R-:W-:Y:S01]  /*b320*/  FMUL.FTZ R51, R51, R198.reuse ;  /* 0x000000c633337220 */ /* 0x080fe20000410000 */
[----:B------:R-:W-:Y:S01]  /*b330*/  @!P1 PRMT R217, R30, 0x5410, RZ ;  /* 0x000054101ed99816 */ /* 0x000fe200000000ff */
[-C--:B------:R-:W-:Y:S01]  /*b340*/  FMUL.FTZ R54, R54, R198.reuse ;  /* 0x000000c636367220 */ /* 0x080fe20000410000 */
[----:B------:R-:W-:Y:S01]  /*b350*/  ISETP.LE.U32.AND P2, PT, R33, UR5, PT ;  /* 0x0000000521007c0c */ /* 0x000fe2000bf43070 */
        /* <DEDUP_REMOVED lines=40> */
[----:B------:R-:W-:Y:S01]  /*b5e0*/  PRMT R198, R199, 0x7632, R198 ;  /* 0x00007632c7c67816 */ /* 0x000fe200000000c6 */
[----:B------:R-:W-:Y:S01]  /*b5f0*/  MUFU.EX2 R224, R224 ;  /* 0x000000e000e07308 */ /* 0x000fe20000000800 */
[----:B------:R-:W-:Y:S01]  /*b600*/  @!P2 HFMA2.BF16_V2 R29, -RZ.H0_H0, RZ.H0_H0, -R199.H0_H0 ;  /* 0x200000ffff1da231 */ /* 0x000fe200003409c7 */
[----:B------:R-:W-:-:S06]  /*b610*/  SHF.R.U32.HI R31, RZ, 0x10, R200 ;  /* 0x00000010ff1f7819 */ /* 0x000fcc00000116c8 */
[----:B------:R-:W1:Y:S01]  /*b620*/  MUFU.EX2 R223, R223 ;  /* 0x000000df00df7308 */ /* 0x000e620000000800 */
[----:B------:R-:W-:Y:S02]  /*b630*/  @!P1 HFMA2.BF16_V2 R28, -RZ.H0_H0, RZ.H0_H0, -R198.H0_H0 ;  /* 0x200000ffff1c9231 */ /* 0x000fe400003409c6 */
[----:B------:R-:W-:Y:S01]  /*b640*/  FADD.FTZ R30, R194, R235 ;  /* 0x000000ebc21e7221 */ /* 0x000fe20000010000 */
[----:B------:R-:W-:-:S04]  /*b650*/  PRMT R235, R199, 0x5410, R198 ;  /* 0x00005410c7eb7816 */ /* 0x000fc800000000c6 */
[----:B------:R-:W-:Y:S01]  /*b660*/  MUFU.EX2 R234, R234 ;  /* 0x000000ea00ea7308 */ /* 0x000fe20000000800 */
[----:B------:R-:W-:-:S07]  /*b670*/  LOP3.LUT R31, R31, 0xff, RZ, 0xc0, !PT ;  /* 0x000000ff1f1f7812 */ /* 0x000fce00078ec0ff */
[----:B------:R-:W3:Y:S01]  /*b680*/  MUFU.EX2 R227, R227 ;  /* 0x000000e300e37308 */ /* 0x000ee20000000800 */
[----:B------:R-:W-:Y:S01]  /*b690*/  @!P2 PRMT R199, R29, 0x5410, RZ ;  /* 0x000054101dc7a816 */ /* 0x000fe200000000ff */
[----:B------:R-:W-:Y:S01]  /*b6a0*/  FADD.FTZ R195, R195, R190 ;  /* 0x000000bec3c37221 */ /* 0x000fe20000010000 */
[----:B------:R-:W-:Y:S01]  /*b6b0*/  @!P1 PRMT R198, R28, 0x5410, RZ ;  /* 0x000054101cc69816 */ /* 0x000fe200000000ff */
[----:B------:R-:W-:Y:S01]  /*b6c0*/  IMAD.WIDE.U32 R28, R168, -0x2daee0ad, RZ ;  /* 0xd2511f53a81c7825 */ /* 0x000fe200078e00ff */
[----:B------:R-:W-:Y:S01]  /*b6d0*/  SHF.R.U32.HI R200, RZ, 0x18, R200 ;  /* 0x00000018ffc87819 */ /* 0x000fe200000116c8 */
[----:B------:R-:W-:Y:S01]  /*b6e0*/  STG.E.U16 desc[UR28][R16.64+-0x80], R246 ;  /* 0xffff80f610007986 */ /* 0x000fe2000c10151c */
[----:B------:R-:W-:Y:S02]  /*b6f0*/  ISETP.LE.U32.AND P1, PT, R31, UR5, PT ;  /* 0x000000051f007c0c */ /* 0x000fe4000bf23070 */
[----:B------:R-:W-:Y:S01]  /*b700*/  ISETP.LE.U32.AND P2, PT, R200, UR5, PT ;  /* 0x00000005c8007c0c */ /* 0x000fe2000bf43070 */
[----:B------:R-:W-:Y:S01]  /*b710*/  MUFU.EX2 R222, R222 ;  /* 0x000000de00de7308 */ /* 0x000fe20000000800 */
[----:B------:R-:W-:Y:S01]  /*b720*/  LOP3.LUT R31, R29, UR30, R170, 0x96, !PT ;  /* 0x0000001e1d1f7c12 */ /* 0x000fe2000f8e96aa */
[----:B------:R-:W-:Y:S01]  /*b730*/  STG.E.U16 desc[UR28][R16.64+-0x7e], R245 ;  /* 0xffff82f510007986 */ /* 0x000fe2000c10151c */
[----:B-1----:R-:W-:-:S02]  /*b740*/  F2FP.BF16.F32.PACK_AB R201, R223, R224 ;  /* 0x000000e0dfc9723e */ /* 0x002fc400000010ff */
[----:B------:R-:W-:Y:S01]  /*b750*/  LOP3.LUT R33, R31, 0xffff, RZ, 0xc0, !PT ;  /* 0x0000ffff1f217812 */ /* 0x000fe200078ec0ff */
[----:B------:R1:W5:Y:S01]  /*b760*/  LDL.LU.64 R10, [R1+0x68] ;  /* 0x00006800010a7983 */ /* 0x0003620000300a00 */
[----:B------:R-:W-:Y:S02]  /*b770*/  PRMT R200, R201, 0x7632, R200 ;  /* 0x00007632c9c87816 */ /* 0x000fe400000000c8 */
[----:B------:R-:W-:Y:S01]  /*b780*/  SHF.R.U32.HI R33, RZ, 0x8, R33 ;  /* 0x00000008ff217819 */ /* 0x000fe20000011621 */
[----:B------:R-:W-:Y:S02]  /*b790*/  @!P1 HFMA2.BF16_V2 R23, -RZ.H0_H0, RZ.H0_H0, -R201.H0_H0 ;  /* 0x200000ffff179231 */ /* 0x000fe400003409c9 */
[----:B------:R-:W-:Y:S01]  /*b7a0*/  FADD.FTZ R30, R175, R30 ;  /* 0x0000001eaf1e7221 */ /* 0x000fe20000010000 */
[----:B------:R-:W-:Y:S01]  /*b7b0*/  @!P2 HFMA2.BF16_V2 R22, -RZ.H0_H0, RZ.H0_H0, -R200.H0_H0 ;  /* 0x200000ffff16a231 */ /* 0x000fe200003409c8 */
[----:B------:R-:W-:Y:S02]  /*b7c0*/  LOP3.LUT R33, R33, 0xffff, RZ, 0xc0, !PT ;  /* 0x0000ffff21217812 */ /* 0x000fe400078ec0ff */
[----:B------:R-:W-:-:S02]  /*b7d0*/  PRMT R175, R201, 0x5410, R200 ;  /* 0x00005410c9af7816 */ /* 0x000fc400000000c8 */
[----:B------:R-:W-:Y:S02]  /*b7e0*/  LOP3.LUT R167, R31, 0xff, RZ, 0xc0, !PT ;  /* 0x000000ff1fa77812 */ /* 0x000fe400078ec0ff */
[----:B------:R-:W-:Y:S02]  /*b7f0*/  @!P1 PRMT R201, R23, 0x5410, RZ ;  /* 0x0000541017c99816 */ /* 0x000fe400000000ff */
[----:B------:R-:W-:Y:S01]  /*b800*/  ISETP.LE.U32.AND P1, PT, R33, UR5, PT ;  /* 0x0000000521007c0c */ /* 0x000fe2000bf23070 */
[----:B------:R-:W-:Y:S01]  /*b810*/  FADD.FTZ R186, R186, R195 ;  /* 0x000000c3baba7221 */ /* 0x000fe20000010000 */
[----:B------:R-:W-:Y:S02]  /*b820*/  @!P2 PRMT R200, R22, 0x5410, RZ ;  /* 0x0000541016c8a816 */ /* 0x000fe400000000ff */
[----:B------:R-:W-:Y:S02]  /*b830*/  ISETP.LE.U32.AND P2, PT, R167, UR5, PT ;  /* 0x00000005a7007c0c */ /* 0x000fe4000bf43070 */
[----:B---3--:R-:W-:Y:S01]  /*b840*/  F2FP.BF16.F32.PACK_AB R195, R227, R234 ;  /* 0x000000eae3c3723e */ /* 0x008fe200000010ff */
[----:B------:R-:W3:Y:S03]  /*b850*/  MUFU.EX2 R221, R221 ;  /* 0x000000dd00dd7308 */ /* 0x000ee60000000800 */
[----:B------:R-:W-:-:S02]  /*b860*/  PRMT R194, R195, 0x7632, R194 ;  /* 0x00007632c3c27816 */ /* 0x000fc400000000c2 */
[----:B------:R-:W-:-:S03]  /*b870*/  SHF.R.U32.HI R22, RZ, 0x10, R31 ;  /* 0x00000010ff167819 */ /* 0x000fc6000001161f */
[----:B------:R-:W-:Y:S01]  /*b880*/  @!P1 HFMA2.BF16_V2 R20, -RZ.H0_H0, RZ.H0_H0, -R194.H0_H0 ;  /* 0x200000ffff149231 */ /* 0x000fe200003409c2 */
[----:B------:R-:W-:Y:S01]  /*b890*/  SHF.R.U32.HI R31, RZ, 0x18, R31 ;  /* 0x00000018ff1f7819 */ /* 0x000fe2000001161f */
[----:B------:R-:W-:Y:S01]  /*b8a0*/  @!P2 HFMA2.BF16_V2 R21, -RZ.H0_H0, RZ.H0_H0, -R195.H0_H0 ;  /* 0x200000ffff15a231 */ /* 0x000fe200003409c3 */
[----:B------:R-:W-:Y:S02]  /*b8b0*/  PRMT R170, R195, 0x5410, R194 ;  /* 0x00005410c3aa7816 */ /* 0x000fe400000000c2 */
[----:B------:R-:W-:Y:S02]  /*b8c0*/  @!P1 PRMT R194, R20, 0x5410, RZ ;  /* 0x0000541014c29816 */ /* 0x000fe400000000ff */
[----:B------:R-:W-:Y:S02]  /*b8d0*/  ISETP.LE.U32.AND P1, PT, R31, UR5, PT ;  /* 0x000000051f007c0c */ /* 0x000fe4000bf23070 */
[----:B------:R-:W-:Y:S01]  /*b8e0*/  @!P2 PRMT R195, R21, 0x5410, RZ ;  /* 0x0000541015c3a816 */ /* 0x000fe200000000ff */
[----:B------:R-:W-:Y:S01]  /*b8f0*/  FADD.FTZ R21, R197, R30 ;  /* 0x0000001ec5157221 */ /* 0x000fe20000010000 */
[----:B---3--:R-:W-:-:S02]  /*b900*/  F2FP.BF16.F32.PACK_AB R197, R221, R222 ;  /* 0x000000deddc5723e */ /* 0x008fc400000010ff */
[----:B------:R-:W-:Y:S02]  /*b910*/  LOP3.LUT R22, R22, 0xff, RZ, 0xc0, !PT ;  /* 0x000000ff16167812 */ /* 0x000fe400078ec0ff */
[C---:B------:R-:W-:Y:S02]  /*b920*/  PRMT R196, R197.reuse, 0x7632, R196 ;  /* 0x00007632c5c47816 */ /* 0x040fe400000000c4 */
[----:B------:R-:W-:Y:S01]  /*b930*/  ISETP.LE.U32.AND P2, PT, R22, UR5, PT ;  /* 0x0000000516007c0c */ /* 0x000fe2000bf43070 */
[----:B------:R-:W-:Y:S02]  /*b940*/  MUFU.EX2 R232, R232 ;  /* 0x000000e800e87308 */ /* 0x000fe40000000800 */
[----:B------:R-:W-:Y:S01]  /*b950*/  @!P1 HFMA2.BF16_V2 R6, -RZ.H0_H0, RZ.H0_H0, -R196.H0_H0 ;  /* 0x200000ffff069231 */ /* 0x000fe200003409c4 */
[----:B------:R-:W-:-:S05]  /*b960*/  PRMT R169, R197, 0x5410, R196 ;  /* 0x00005410c5a97816 */ /* 0x000fca00000000c4 */
[----:B------:R-:W3:Y:S01]  /*b970*/  MUFU.EX2 R167, R192 ;  /* 0x000000c000a77308 */ /* 0x000ee20000000800 */
[----:B------:R-:W-:Y:S02]  /*b980*/  @!P1 PRMT R196, R6, 0x5410, RZ ;  /* 0x0000541006c49816 */ /* 0x000fe400000000ff */
[----:B------:R-:W-:Y:S01]  /*b990*/  LOP3.LUT R6, R28, 0xff, RZ, 0xc0, !PT ;  /* 0x000000ff1c067812 */ /* 0x000fe200078ec0ff */
[----:B------:R-:W-:-:S03]  /*b9a0*/  @!P2 HFMA2.BF16_V2 R7, -RZ.H0_H0, RZ.H0_H0, -R197.H0_H0 ;  /* 0x200000ffff07a231 */ /* 0x000fc600003409c5 */
[----:B------:R-:W-:Y:S02]  /*b9b0*/  ISETP.LE.U32.AND P1, PT, R6, UR5, PT ;  /* 0x0000000506007c0c */ /* 0x000fe4000bf23070 */
[----:B------:R-:W-:Y:S01]  /*b9c0*/  @!P2 PRMT R197, R7, 0x5410, RZ ;  /* 0x0000541007c5a816 */ /* 0x000fe200000000ff */
[----:B------:R-:W-:Y:S01]  /*b9d0*/  FADD.FTZ R7, R193, R186 ;  /* 0x000000bac1077221 */ /* 0x000fe20000010000 */
[----:B------:R-:W-:Y:S01]  /*b9e0*/  MUFU.EX2 R219, R219 ;  /* 0x000000db00db7308 */ /* 0x000fe20000000800 */
[----:B------:R-:W-:Y:S02]  /*b9f0*/  SHF.R.U32.HI R6, RZ, 0x10, R28 ;  /* 0x00000010ff067819 */ /* 0x000fe4000001161c */
[----:B---3--:R-:W-:-:S05]  /*ba00*/  F2FP.BF16.F32.PACK_AB R193, R167, R232 ;  /* 0x000000e8a7c1723e */ /* 0x008fca00000010ff */
[----:B------:R-:W3:Y:S01]  /*ba10*/  MUFU.EX2 R186, R188 ;  /* 0x000000bc00ba7308 */ /* 0x000ee20000000800 */
[C---:B------:R-:W-:Y:S01]  /*ba20*/  PRMT R192, R193.reuse, 0x7632, R192 ;  /* 0x00007632c1c07816 */ /* 0x040fe200000000c0 */
[----:B------:R-:W-:Y:S01]  /*ba30*/  @!P1 HFMA2.BF16_V2 R0, -RZ.H0_H0, RZ.H0_H0, -R193.H0_H0 ;  /* 0x200000ffff009231 */ /* 0x000fe200003409c1 */
[----:B------:R-:W-:Y:S02]  /*ba40*/  LOP3.LUT R6, R6, 0xff, RZ, 0xc0, !PT ;  /* 0x000000ff06067812 */ /* 0x000fe400078ec0ff */
[----:B------:R-:W-:Y:S02]  /*ba50*/  PRMT R168, R193, 0x5410, R192 ;  /* 0x00005410c1a87816 */ /* 0x000fe400000000c0 */
[----:B------:R-:W-:Y:S02]  /*ba60*/  @!P1 PRMT R193, R0, 0x5410, RZ ;  /* 0x0000541000c19816 */ /* 0x000fe400000000ff */
[----:B------:R-:W-:Y:S02]  /*ba70*/  ISETP.LE.U32.AND P1, PT, R6, UR5, PT ;  /* 0x0000000506007c0c */ /* 0x000fe4000bf23070 */
[----:B---3--:R-:W-:-:S02]  /*ba80*/  F2FP.BF16.F32.PACK_AB R0, R186, R219 ;  /* 0x000000dbba00723e */ /* 0x008fc400000010ff */
[----:B------:R-:W-:-:S09]  /*ba90*/  LOP3.LUT R20, R28, 0xffff, RZ, 0xc0, !PT ;  /* 0x0000ffff1c147812 */ /* 0x000fd200078ec0ff */
[----:B--2---:R-:W-:Y:S01]  /*baa0*/  @!P1 HFMA2.BF16_V2 R5, -RZ.H0_H0, RZ.H0_H0, -R0.H0_H0 ;  /* 0x200000ffff059231 */ /* 0x004fe20000340900 */
[----:B------:R-:W-:Y:S02]  /*bab0*/  SHF.R.U32.HI R28, RZ, 0x18, R28 ;  /* 0x00000018ff1c7819 */ /* 0x000fe4000001161c */
[----:B------:R-:W-:Y:S02]  /*bac0*/  @P1 PRMT R190, R0, 0x7610, R190 ;  /* 0x0000761000be1816 */ /* 0x000fe400000000be */
[----:B------:R-:W-:Y:S02]  /*bad0*/  @!P1 PRMT R190, R5, 0x5410, RZ ;  /* 0x0000541005be9816 */ /* 0x000fe400000000ff */
[----:B------:R-:W-:Y:S02]  /*bae0*/  LOP3.LUT R5, R251, UR6, R18, 0x96, !PT ;  /* 0x00000006fb057c12 */ /* 0x000fe4000f8e9612 */
[----:B------:R-:W-:Y:S02]  /*baf0*/  LOP3.LUT R30, R249, UR38, R250, 0x96, !PT ;  /* 0x00000026f91e7c12 */ /* 0x000fe4000f8e96fa */
[----:B------:R-:W-:-:S02]  /*bb00*/  SHF.R.U32.HI R20, RZ, 0x8, R20 ;  /* 0x00000008ff147819 */ /* 0x000fc40000011614 */
[----:B------:R-:W-:Y:S01]  /*bb10*/  ISETP.LE.U32.AND P1, PT, R28, UR5, PT ;  /* 0x000000051c007c0c */ /* 0x000fe2000bf23070 */
[----:B------:R-:W-:Y:S01]  /*bb20*/  IMAD R5, R5, -0x2daee0ad, RZ ;  /* 0xd2511f5305057824 */ /* 0x000fe200078e02ff */
[----:B------:R-:W-:Y:S01]  /*bb30*/  LOP3.LUT R20, R20, 0xffff, RZ, 0xc0, !PT ;  /* 0x0000ffff14147812 */ /* 0x000fe200078ec0ff */
[----:B------:R-:W-:-:S03]  /*bb40*/  IMAD.WIDE.U32 R30, R30, -0x2daee0ad, RZ ;  /* 0xd2511f531e1e7825 */ /* 0x000fc600078e00ff */
[----:B------:R-:W-:Y:S02]  /*bb50*/  ISETP.LE.U32.AND P2, PT, R20, UR5, PT ;  /* 0x0000000514007c0c */ /* 0x000fe4000bf43070 */
[----:B------:R-:W-:-:S05]  /*bb60*/  LOP3.LUT R22, R31, UR35, R5, 0x96, !PT ;  /* 0x000000231f167c12 */ /* 0x000fca000f8e9605 */
[----:B------:R-:W-:Y:S02]  /*bb70*/  @!P1 HFMA2.BF16_V2 R3, -RZ.H0_H0, RZ.H0_H0, -R0.H1_H1 ;  /* 0x200000ffff039231 */ /* 0x000fe40000360900 */
[----:B------:R-:W-:Y:S01]  /*bb80*/  IMAD.WIDE.U32 R22, R22, -0x326172a9, RZ ;  /* 0xcd9e8d5716167825 */ /* 0x000fe200078e00ff */
[----:B------:R-:W-:Y:S02]  /*bb90*/  @P1 PRMT R188, R0, 0x7632, R188 ;  /* 0x0000763200bc1816 */ /* 0x000fe400000000bc */
[----:B------:R-:W-:Y:S02]  /*bba0*/  @!P1 PRMT R188, R3, 0x5410, RZ ;  /* 0x0000541003bc9816 */ /* 0x000fe400000000ff */
[----:B------:R-:W-:Y:S01]  /*bbb0*/  LOP3.LUT R3, R23, UR27, R240, 0x96, !PT ;  /* 0x0000001b17037c12 */ /* 0x000fe2000f8e96f0 */
[----:B------:R-:W-:-:S03]  /*bbc0*/  @!P2 HFMA2.BF16_V2 R4, -RZ.H0_H0, RZ.H0_H0, -R192.H0_H0 ;  /* 0x200000ffff04a231 */ /* 0x000fc600003409c0 */
[C---:B------:R-:W-:Y:S02]  /*bbd0*/  LOP3.LUT R5, R3.reuse, 0xffff, RZ, 0xc0, !PT ;  /* 0x0000ffff03057812 */ /* 0x040fe400078ec0ff */
[----:B------:R-:W-:Y:S02]  /*bbe0*/  @!P2 PRMT R192, R4, 0x5410, RZ ;  /* 0x0000541004c0a816 */ /* 0x000fe400000000ff */
[----:B------:R-:W-:Y:S02]  /*bbf0*/  SHF.R.U32.HI R5, RZ, 0x8, R5 ;  /* 0x00000008ff057819 */ /* 0x000fe40000011605 */
[----:B------:R-:W-:-:S04]  /*bc00*/  LOP3.LUT R4, R3, 0xff, RZ, 0xc0, !PT ;  /* 0x000000ff03047812 */ /* 0x000fc800078ec0ff */
[----:B------:R-:W-:Y:S02]  /*bc10*/  PRMT R4, R4, 0x5410, R5 ;  /* 0x0000541004047816 */ /* 0x000fe40000000005 */
[--C-:B------:R-:W-:Y:S01]  /*bc20*/  SHF.R.U32.HI R5, RZ, 0x10, R3.reuse ;  /* 0x00000010ff057819 */ /* 0x100fe20000011603 */
[----:B------:R-:W-:Y:S01]  /*bc30*/  IMAD.U32 R20, RZ, RZ, UR5 ;  /* 0x00000005ff147e24 */ /* 0x000fe2000f8e00ff */
[----:B------:R-:W-:Y:S01]  /*bc40*/  SHF.R.U32.HI R6, RZ, 0x18, R3 ;  /* 0x00000018ff067819 */ /* 0x000fe20000011603 */
[----:B------:R-:W-:Y:S01]  /*bc50*/  IMAD.MOV.U32 R3, RZ, RZ, 0x7054 ;  /* 0x00007054ff037424 */ /* 0x000fe200078e00ff */
[----:B------:R-:W-:-:S04]  /*bc60*/  LOP3.LUT R5, R5, 0xff, RZ, 0xc0, !PT ;  /* 0x000000ff05057812 */ /* 0x000fc800078ec0ff */
[----:B------:R-:W-:Y:S02]  /*bc70*/  PRMT R6, R5, 0x5410, R6 ;  /* 0x0000541005067816 */ /* 0x000fe40000000006 */
[----:B------:R-:W-:Y:S02]  /*bc80*/  PRMT R3, R20, R3, UR5 ;  /* 0x0000000514037e16 */ /* 0x000fe40008000003 */
[----:B------:R-:W-:Y:S01]  /*bc90*/  LOP3.LUT R5, R22, 0xffff, RZ, 0xc0, !PT ;  /* 0x0000ffff16057812 */ /* 0x000fe200078ec0ff */
[----:B------:R-:W-:Y:S01]  /*bca0*/  FADD.FTZ R218, R218, R21 ;  /* 0x00000015dada7221 */ /* 0x000fe20000010000 */
[----:B------:R-:W-:Y:S01]  /*bcb0*/  LOP3.LUT R20, R22, 0xff, RZ, 0xc0, !PT ;  /* 0x000000ff16147812 */ /* 0x000fe200078ec0ff */
[----:B------:R-:W-:Y:S01]  /*bcc0*/  FADD.FTZ R220, R220, R7 ;  /* 0x00000007dcdc7221 */ /* 0x000fe20000010000 */
[----:B------:R-:W-:Y:S02]  /*bcd0*/  SHF.R.U32.HI R5, RZ, 0x8, R5 ;  /* 0x00000008ff057819 */ /* 0x000fe40000011605 */
[----:B------:R-:W-:-:S02]  /*bce0*/  HSET2.LE.AND R21, R4, R3, PT ;  /* 0x0000000304157233 */ /* 0x000fc40003803000 */
[--C-:B------:R-:W-:Y:S02]  /*bcf0*/  SHF.R.U32.HI R7, RZ, 0x10, R22.reuse ;  /* 0x00000010ff077819 */ /* 0x100fe40000011616 */
[----:B------:R-:W-:Y:S02]  /*bd00*/  PRMT R20, R20, 0x5410, R5 ;  /* 0x0000541014147816 */ /* 0x000fe40000000005 */
[----:B------:R-:W-:Y:S02]  /*bd10*/  SHF.R.U32.HI R5, RZ, 0x18, R22 ;  /* 0x00000018ff057819 */ /* 0x000fe40000011616 */
[----:B------:R-:W-:Y:S02]  /*bd20*/  LOP3.LUT R4, R21, R242, RZ, 0xc0, !PT ;  /* 0x000000f215047212 */ /* 0x000fe400078ec0ff */
[----:B------:R-:W-:Y:S02]  /*bd30*/  LOP3.LUT R242, R7, 0xff, RZ, 0xc0, !PT ;  /* 0x000000ff07f27812 */ /* 0x000fe400078ec0ff */
[----:B------:R-:W-:-:S02]  /*bd40*/  HSET2.LE.AND R22, R6, R3, PT ;  /* 0x0000000306167233 */ /* 0x000fc40003803000 */
[----:B------:R-:W-:Y:S02]  /*bd50*/  PRMT R242, R242, 0x5410, R5 ;  /* 0x00005410f2f27816 */ /* 0x000fe40000000005 */
[--C-:B------:R-:W-:Y:S02]  /*bd60*/  HSET2.LE.AND R6, R20, R3.reuse, PT ;  /* 0x0000000314067233 */ /* 0x100fe40003803000 */
[----:B------:R-:W-:Y:S02]  /*bd70*/  LOP3.LUT R5, R22, R239, RZ, 0xc0, !PT ;  /* 0x000000ef16057212 */ /* 0x000fe400078ec0ff */
[----:B------:R-:W2:Y:S01]  /*bd80*/  LDSM.16.MT88.4 R20, [R208+0x18000] ;  /* 0x01800000d014783b */ /* 0x000ea20000004200 */
[----:B------:R-:W-:Y:S02]  /*bd90*/  HSET2.LE.AND R242, R242, R3, PT ;  /* 0x00000003f2f27233 */ /* 0x000fe40003803000 */
[----:B------:R-:W-:-:S03]  /*bda0*/  LOP3.LUT R6, R6, R237, RZ, 0xc0, !PT ;  /* 0x000000ed06067212 */ /* 0x000fc600078ec0ff */
[----:B------:R-:W-:-:S07]  /*bdb0*/  LOP3.LUT R7, R242, R35, RZ, 0xc0, !PT ;  /* 0x00000023f2077212 */ /* 0x000fce00078ec0ff */
[C---:B--2---:R-:W-:Y:S06]  /*bdc0*/  HMMA.16816.F32.BF16 R160, R4.reuse, R20, R160 ;  /* 0x0000001404a0723c */ /* 0x044fec00000418a0 */
[C---:B------:R-:W-:Y:S01]  /*bdd0*/  HMMA.16816.F32.BF16 R156, R4.reuse, R22, R156 ;  /* 0x00000016049c723c */ /* 0x040fe2000004189c */
[----:B------:R-:W2:Y:S05]  /*bde0*/  LDSM.16.MT88.4 R20, [R206+0x18000] ;  /* 0x01800000ce14783b */ /* 0x000eaa0000004200 */
        /* <DEDUP_REMOVED lines=37> */
[----:B------:R-:W-:Y:S01]  /*c040*/  HMMA.16816.F32.BF16 R112, R4, R22, R112 ;  /* 0x000000160470723c */ /* 0x000fe20000041870 */
[----:B------:R-:W2:Y:S01]  /*c050*/  LDSM.16.MT88.4 R20, [R205+0x1e000] ;  /* 0x01e00000cd14783b */ /* 0x000ea20000004200 */
[----:B------:R-:W-:-:S04]  /*c060*/  LOP3.LUT R28, R241, UR37, R248, 0x96, !PT ;  /* 0x00000025f11c7c12 */ /* 0x000fc8000f8e96f8 */
[C---:B--2---:R-:W-:Y:S06]  /*c070*/  HMMA.16816.F32.BF16 R116, R4.reuse, R20, R116 ;  /* 0x000000140474723c */ /* 0x044fec0000041874 */
[C---:B------:R-:W-:Y:S01]  /*c080*/  HMMA.16816.F32.BF16 R120, R4.reuse, R22, R120 ;  /* 0x000000160478723c */ /* 0x040fe20000041878 */
[----:B------:R-:W2:Y:S05]  /*c090*/  LDSM.16.MT88.4 R20, [R204+0x1e000] ;  /* 0x01e00000cc14783b */ /* 0x000eaa0000004200 */
[C---:B--2---:R-:W-:Y:S06]  /*c0a0*/  HMMA.16816.F32.BF16 R124, R4.reuse, R20, R124 ;  /* 0x00000014047c723c */ /* 0x044fec000004187c */
[----:B------:R-:W-:Y:S01]  /*c0b0*/  HMMA.16816.F32.BF16 R128, R4, R22, R128 ;  /* 0x000000160480723c */ /* 0x000fe20000041880 */
[----:B------:R-:W2:Y:S06]  /*c0c0*/  LDSM.16.MT88.4 R20, [R208+0x18800] ;  /* 0x01880000d014783b */ /* 0x000eac0000004200 */
[----:B------:R-:W-:-:S05]  /*c0d0*/  IMAD.WIDE.U32 R4, R28, -0x2daee0ad, RZ ;  /* 0xd2511f531c047825 */ /* 0x000fca00078e00ff */
[----:B------:R-:W-:Y:S02]  /*c0e0*/  LOP3.LUT R7, R5, UR30, R30, 0x96, !PT ;  /* 0x0000001e05077c12 */ /* 0x000fe4000f8e961e */
[C---:B------:R-:W-:Y:S02]  /*c0f0*/  LOP3.LUT R5, R4.reuse, 0xffff, RZ, 0xc0, !PT ;  /* 0x0000ffff04057812 */ /* 0x040fe400078ec0ff */
[----:B------:R-:W-:Y:S02]  /*c100*/  LOP3.LUT R28, R4, 0xff, RZ, 0xc0, !PT ;  /* 0x000000ff041c7812 */ /* 0x000fe400078ec0ff */
[----:B------:R-:W-:-:S04]  /*c110*/  SHF.R.U32.HI R5, RZ, 0x8, R5 ;  /* 0x00000008ff057819 */ /* 0x000fc80000011605 */
[----:B------:R-:W-:Y:S02]  /*c120*/  PRMT R28, R28, 0x5410, R5 ;  /* 0x000054101c1c7816 */ /* 0x000fe40000000005 */
[C---:B------:R-:W-:Y:S02]  /*c130*/  LOP3.LUT R5, R7.reuse, 0xffff, RZ, 0xc0, !PT ;  /* 0x0000ffff07057812 */ /* 0x040fe400078ec0ff */
[----:B------:R-:W-:Y:S02]  /*c140*/  LOP3.LUT R30, R7, 0xff, RZ, 0xc0, !PT ;  /* 0x000000ff071e7812 */ /* 0x000fe400078ec0ff */
[----:B------:R-:W-:Y:S02]  /*c150*/  SHF.R.U32.HI R5, RZ, 0x8, R5 ;  /* 0x00000008ff057819 */ /* 0x000fe40000011605 */
[--C-:B------:R-:W-:Y:S02]  /*c160*/  SHF.R.U32.HI R6, RZ, 0x10, R4.reuse ;  /* 0x00000010ff067819 */ /* 0x100fe40000011604 */
[----:B------:R-:W-:-:S02]  /*c170*/  SHF.R.U32.HI R29, RZ, 0x18, R4 ;  /* 0x00000018ff1d7819 */ /* 0x000fc40000011604 */
[----:B------:R-:W-:Y:S02]  /*c180*/  SHF.R.U32.HI R4, RZ, 0x10, R7 ;  /* 0x00000010ff047819 */ /* 0x000fe40000011607 */
[----:B------:R-:W-:Y:S02]  /*c190*/  PRMT R30, R30, 0x5410, R5 ;  /* 0x000054101e1e7816 */ /* 0x000fe40000000005 */
        /* <DEDUP_REMOVED lines=9> */
[----:B------:R-:W-:-:S02]  /*c230*/  HSET2.LE.AND R26, R6, R3, PT ;  /* 0x00000003061a7233 */ /* 0x000fc40003803000 */
[----:B------:R-:W-:Y:S02]  /*c240*/  LOP3.LUT R6, R7, R24, RZ, 0xc0, !PT ;  /* 0x0000001807067212 */ /* 0x000fe400078ec0ff */
[----:B------:R-:W-:Y:S02]  /*c250*/  LOP3.LUT R5, R30, R25, RZ, 0xc0, !PT ;  /* 0x000000191e057212 */ /* 0x000fe400078ec0ff */
[----:B------:R-:W-:Y:S01]  /*c260*/  LOP3.LUT R7, R26, R27, RZ, 0xc0, !PT ;  /* 0x0000001b1a077212 */ /* 0x000fe200078ec0ff */
[----:B------:R-:W3:Y:S04]  /*c270*/  LDSM.16.MT88.4 R28, [R206+0x18800] ;  /* 0x01880000ce1c783b */ /* 0x000ee80000004200 */
[----:B------:R-:W4:Y:S02]  /*c280*/  LDSM.16.MT88.4 R24, [R205+0x18800] ;  /* 0x01880000cd18783b */ /* 0x000f240000004200 */
        /* <DEDUP_REMOVED lines=39> */
[----:B------:R-:W-:Y:S01]  /*c500*/  IMAD.U32 R241, RZ, RZ, UR19 ;  /* 0x00000013fff17e24 */ /* 0x000fe2000f8e00ff */
[----:B------:R-:W-:-:S02]  /*c510*/  LOP3.LUT R34, R173, UR44, R34, 0x96, !PT ;  /* 0x0000002cad227c12 */ /* 0x000fc4000f8e9622 */
[----:B------:R-:W-:Y:S01]  /*c520*/  LOP3.LUT R172, R19, UR40, R172, 0x96, !PT ;  /* 0x0000002813ac7c12 */ /* 0x000fe2000f8e96ac */
[----:B------:R-:W-:-:S04]  /*c530*/  IMAD.WIDE R240, R241, 0x2, R16 ;  /* 0x00000002f1f07825 */ /* 0x000fc800078e0210 */
[----:B------:R-:W-:Y:S01]  /*c540*/  IMAD.WIDE.U32 R34, R34, -0x2daee0ad, RZ ;  /* 0xd2511f5322227825 */ /* 0x000fe200078e00ff */
[----:B------:R1:W-:Y:S04]  /*c550*/  STG.E.U16 desc[UR28][R240.64+-0x7e], R243 ;  /* 0xffff82f3f0007986 */ /* 0x0003e8000c10151c */
[----:B------:R4:W-:Y:S01]  /*c560*/  STG.E.U16 desc[UR28][R240.64+-0x80], R244 ;  /* 0xffff80f4f0007986 */ /* 0x0009e2000c10151c */
[----:B------:R-:W-:Y:S01]  /*c570*/  LOP3.LUT R32, R35, UR45, R32, 0x96, !PT ;  /* 0x0000002d23207c12 */ /* 0x000fe2000f8e9620 */
[----:B---3--:R-:W-:Y:S04]  /*c580*/  HMMA.16816.F32.BF16 R108, R4, R28, R108 ;  /* 0x0000001c046c723c */ /* 0x008fe8000004186c */
[----:B------:R-:W-:-:S02]  /*c590*/  IMAD.WIDE.U32 R32, R32, -0x326172a9, RZ ;  /* 0xcd9e8d5720207825 */ /* 0x000fc400078e00ff */
[----:B------:R-:W-:Y:S01]  /*c5a0*/  HMMA.16816.F32.BF16 R112, R4, R30, R112 ;  /* 0x0000001e0470723c */ /* 0x000fe20000041870 */
[----:B------:R-:W-:Y:S01]  /*c5b0*/  LDSM.16.MT88.4 R28, [R206+0x19000] ;  /* 0x01900000ce1c783b */ /* 0x000fe20000004200 */
[----:B-1----:R-:W-:-:S05]  /*c5c0*/  IMAD.WIDE.U32 R242, R172, -0x2daee0ad, RZ ;  /* 0xd2511f53acf27825 */ /* 0x002fca00078e00ff */
[----:B----4-:R-:W-:Y:S01]  /*c5d0*/  LOP3.LUT R244, R243, UR39, R34, 0x96, !PT ;  /* 0x00000027f3f47c12 */ /* 0x010fe2000f8e9622 */
[C---:B------:R-:W-:Y:S04]  /*c5e0*/  HMMA.16816.F32.BF16 R116, R4.reuse, R24, R116 ;  /* 0x000000180474723c */ /* 0x040fe80000041874 */
[----:B------:R-:W-:Y:S02]  /*c5f0*/  IMAD.WIDE.U32 R244, R244, -0x326172a9, RZ ;  /* 0xcd9e8d57f4f47825 */ /* 0x000fe400078e00ff */
[----:B------:R-:W-:Y:S01]  /*c600*/  HMMA.16816.F32.BF16 R120, R4, R26, R120 ;  /* 0x0000001a0478723c */ /* 0x000fe20000041878 */
[----:B------:R-:W-:Y:S02]  /*c610*/  LDSM.16.MT88.4 R24, [R205+0x19000] ;  /* 0x01900000cd18783b */ /* 0x000fe40000004200 */
[----:B------:R-:W-:-:S03]  /*c620*/  LOP3.LUT R172, R245, UR38, R32, 0x96, !PT ;  /* 0x00000026f5ac7c12 */ /* 0x000fc6000f8e9620 */
[C---:B--2---:R-:W-:Y:S06]  /*c630*/  HMMA.16816.F32.BF16 R124, R4.reuse, R20, R124 ;  /* 0x00000014047c723c */ /* 0x044fec000004187c */
[----:B------:R-:W-:Y:S01]  /*c640*/  HMMA.16816.F32.BF16 R128, R4, R22, R128 ;  /* 0x000000160480723c */ /* 0x000fe20000041880 */
[----:B------:R-:W-:-:S06]  /*c650*/  IMAD.WIDE.U32 R172, R172, -0x2daee0ad, RZ ;  /* 0xd2511f53acac7825 */ /* 0x000fcc00078e00ff */
[----:B------:R-:W-:Y:S02]  /*c660*/  LOP3.LUT R4, R33, UR6, R18, 0x96, !PT ;  /* 0x0000000621047c12 */ /* 0x000fe4000f8e9612 */
[----:B------:R-:W1:Y:S03]  /*c670*/  LDSM.16.MT88.4 R32, [R208+0x19000] ;  /* 0x01900000d020783b */ /* 0x000e660000004200 */
[----:B------:R-:W-:-:S03]  /*c680*/  IMAD.WIDE.U32 R4, R4, -0x2daee0ad, RZ ;  /* 0xd2511f5304047825 */ /* 0x000fc600078e00ff */
[----:B------:R-:W-:Y:S02]  /*c690*/  LOP3.LUT R20, R173, UR35, R4, 0x96, !PT ;  /* 0x00000023ad147c12 */ /* 0x000fe4000f8e9604 */
[----:B------:R-:W-:-:S03]  /*c6a0*/  LOP3.LUT R242, R5, UR7, R242, 0x96, !PT ;  /* 0x0000000705f27c12 */ /* 0x000fc6000f8e96f2 */
[----:B------:R-:W-:-:S04]  /*c6b0*/  IMAD.WIDE.U32 R20, R20, -0x326172a9, RZ ;  /* 0xcd9e8d5714147825 */ /* 0x000fc800078e00ff */
[----:B------:R-:W-:Y:S01]  /*c6c0*/  IMAD.WIDE.U32 R242, R242, -0x326172a9, RZ ;  /* 0xcd9e8d57f2f27825 */ /* 0x000fe200078e00ff */
[--C-:B------:R-:W-:Y:S02]  /*c6d0*/  SHF.R.U32.HI R4, RZ, 0x10, R20.reuse ;  /* 0x00000010ff047819 */ /* 0x100fe40000011614 */
[C---:B------:R-:W-:Y:S02]  /*c6e0*/  LOP3.LUT R7, R20.reuse, 0xffff, RZ, 0xc0, !PT ;  /* 0x0000ffff14077812 */ /* 0x040fe400078ec0ff */
[----:B------:R-:W-:Y:S02]  /*c6f0*/  LOP3.LUT R6, R20, 0xff, RZ, 0xc0, !PT ;  /* 0x000000ff14067812 */ /* 0x000fe400078ec0ff */
[----:B------:R-:W-:Y:S02]  /*c700*/  SHF.R.U32.HI R5, RZ, 0x18, R20 ;  /* 0x00000018ff057819 */ /* 0x000fe40000011614 */
[----:B------:R-:W-:Y:S02]  /*c710*/  LOP3.LUT R4, R4, 0xff, RZ, 0xc0, !PT ;  /* 0x000000ff04047812 */ /* 0x000fe400078ec0ff */
        /* <DEDUP_REMOVED lines=16> */
[----:B------:R-:W-:Y:S02]  /*c820*/  LOP3.LUT R7, R4, R175, RZ, 0xc0, !PT ;  /* 0x000000af04077212 */ /* 0x000fe400078ec0ff */
[----:B------:R-:W-:Y:S02]  /*c830*/  LOP3.LUT R4, R5, R174, RZ, 0xc0, !PT ;  /* 0x000000ae05047212 */ /* 0x000fe400078ec0ff */
[----:B------:R-:W-:-:S02]  /*c840*/  LOP3.LUT R6, R6, R235, RZ, 0xc0, !PT ;  /* 0x000000eb06067212 */ /* 0x000fc400078ec0ff */
[----:B------:R-:W-:Y:S02]  /*c850*/  LOP3.LUT R5, R20, R171, RZ, 0xc0, !PT ;  /* 0x000000ab14057212 */ /* 0x000fe400078ec0ff */
[----:B------:R-:W-:Y:S05]  /*c860*/  LDSM.16.MT88.4 R20, [R204+0x19000] ;  /* 0x01900000cc14783b */ /* 0x000fea0000004200 */
[C---:B-1----:R-:W-:Y:S06]  /*c870*/  HMMA.16816.F32.BF16 R160, R4.reuse, R32, R160 ;  /* 0x0000002004a0723c */ /* 0x042fec00000418a0 */
[C---:B------:R-:W-:Y:S01]  /*c880*/  HMMA.16816.F32.BF16 R156, R4.reuse, R34, R156 ;  /* 0x00000022049c723c */ /* 0x040fe2000004189c */
[----:B------:R-:W1:Y:S05]  /*c890*/  LDSM.16.MT88.4 R32, [R208+0x1b000] ;  /* 0x01b00000d020783b */ /* 0x000e6a0000004200 */
        /* <DEDUP_REMOVED lines=32> */
[----:B------:R-:W2:Y:S01]  /*caa0*/  LDSM.16.MT88.4 R28, [R205+0x1f000] ;  /* 0x01f00000cd1c783b */ /* 0x000ea20000004200 */
[----:B------:R-:W-:-:S05]  /*cab0*/  LOP3.LUT R242, R243, UR37, R244, 0x96, !PT ;  /* 0x00000025f3f27c12 */ /* 0x000fca000f8e96f4 */
[----:B------:R-:W-:Y:S01]  /*cac0*/  IMAD.WIDE.U32 R242, R242, -0x2daee0ad, RZ ;  /* 0xd2511f53f2f27825 */ /* 0x000fe200078e00ff */
[C---:B---3--:R-:W-:Y:S07]  /*cad0*/  HMMA.16816.F32.BF16 R124, R4.reuse, R20, R124 ;  /* 0x00000014047c723c */ /* 0x048fee000004187c */
[----:B------:R-:W-:Y:S01]  /*cae0*/  LOP3.LUT R21, R242, 0xffff, RZ, 0xc0, !PT ;  /* 0x0000fffff2157812 */ /* 0x000fe200078ec0ff */
[----:B------:R-:W-:Y:S03]  /*caf0*/  HMMA.16816.F32.BF16 R128, R4, R22, R128 ;  /* 0x000000160480723c */ /* 0x000fe60000041880 */
[----:B------:R-:W-:-:S03]  /*cb00*/  SHF.R.U32.HI R21, RZ, 0x8, R21 ;  /* 0x00000008ff157819 */ /* 0x000fc60000011615 */
[C---:B----4-:R-:W-:Y:S06]  /*cb10*/  HMMA.16816.F32.BF16 R100, R4.reuse, R24, R100 ;  /* 0x000000180464723c */ /* 0x050fec0000041864 */
[C---:B------:R-:W-:Y:S01]  /*cb20*/  HMMA.16816.F32.BF16 R104, R4.reuse, R26, R104 ;  /* 0x0000001a0468723c */ /* 0x040fe20000041868 */
[----:B------:R-:W-:Y:S05]  /*cb30*/  LDSM.16.MT88.4 R24, [R205+0x19800] ;  /* 0x01980000cd18783b */ /* 0x000fea0000004200 */
[C---:B-1----:R-:W-:Y:S06]  /*cb40*/  HMMA.16816.F32.BF16 R108, R4.reuse, R32, R108 ;  /* 0x00000020046c723c */ /* 0x042fec000004186c */
[C---:B------:R-:W-:Y:S01]  /*cb50*/  HMMA.16816.F32.BF16 R112, R4.reuse, R34, R112 ;  /* 0x000000220470723c */ /* 0x040fe20000041870 */
[----:B------:R-:W1:Y:S05]  /*cb60*/  LDSM.16.MT88.4 R32, [R208+0x19800] ;  /* 0x01980000d020783b */ /* 0x000e6a0000004200 */
[C---:B--2---:R-:W-:Y:S06]  /*cb70*/  HMMA.16816.F32.BF16 R116, R4.reuse, R28, R116 ;  /* 0x0000001c0474723c */ /* 0x044fec0000041874 */
[----:B------:R-:W-:Y:S01]  /*cb80*/  HMMA.16816.F32.BF16 R120, R4, R30, R120 ;  /* 0x0000001e0478723c */ /* 0x000fe20000041878 */
[----:B------:R-:W2:Y:S06]  /*cb90*/  LDSM.16.MT88.4 R28, [R206+0x19800] ;  /* 0x01980000ce1c783b */ /* 0x000eac0000004200 */
[----:B------:R-:W-:-:S04]  /*cba0*/  LOP3.LUT R4, R242, 0xff, RZ, 0xc0, !PT ;  /* 0x000000fff2047812 */ /* 0x000fc800078ec0ff */
[----:B------:R-:W-:Y:S02]  /*cbb0*/  PRMT R4, R4, 0x5410, R21 ;  /* 0x0000541004047816 */ /* 0x000fe40000000015 */
[----:B------:R-:W3:Y:S01]  /*cbc0*/  LDSM.16.MT88.4 R20, [R204+0x19800] ;  /* 0x01980000cc14783b */ /* 0x000ee20000004200 */
[----:B------:R-:W-:-:S04]  /*cbd0*/  LOP3.LUT R172, R243, UR30, R172, 0x96, !PT ;  /* 0x0000001ef3ac7c12 */ /* 0x000fc8000f8e96ac */
[C---:B------:R-:W-:Y:S02]  /*cbe0*/  LOP3.LUT R5, R172.reuse, 0xffff, RZ, 0xc0, !PT ;  /* 0x0000ffffac057812 */ /* 0x040fe400078ec0ff */
[----:B------:R-:W-:Y:S02]  /*cbf0*/  LOP3.LUT R6, R172, 0xff, RZ, 0xc0, !PT ;  /* 0x000000ffac067812 */ /* 0x000fe400078ec0ff */
[----:B------:R-:W-:Y:S02]  /*cc00*/  SHF.R.U32.HI R5, RZ, 0x8, R5 ;  /* 0x00000008ff057819 */ /* 0x000fe40000011605 */
[----:B------:R-:W-:Y:S02]  /*cc10*/  SHF.R.U32.HI R174, RZ, 0x10, R242 ;  /* 0x00000010ffae7819 */ /* 0x000fe400000116f2 */
[----:B------:R-:W-:Y:S02]  /*cc20*/  PRMT R6, R6, 0x5410, R5 ;  /* 0x0000541006067816 */ /* 0x000fe40000000005 */
[----:B------:R-:W-:-:S02]  /*cc30*/  SHF.R.U32.HI R5, RZ, 0x10, R172 ;  /* 0x00000010ff057819 */ /* 0x000fc400000116ac */
[----:B------:R-:W-:Y:S02]  /*cc40*/  SHF.R.U32.HI R7, RZ, 0x18, R242 ;  /* 0x00000018ff077819 */ /* 0x000fe400000116f2 */
[----:B------:R-:W-:Y:S02]  /*cc50*/  LOP3.LUT R174, R174, 0xff, RZ, 0xc0, !PT ;  /* 0x000000ffaeae7812 */ /* 0x000fe400078ec0ff */
[----:B------:R-:W-:Y:S02]  /*cc60*/  SHF.R.U32.HI R172, RZ, 0x18, R172 ;  /* 0x00000018ffac7819 */ /* 0x000fe400000116ac */
        /* <DEDUP_REMOVED lines=11> */
[----:B------:R-:W4:Y:S04]  /*cd20*/  LDSM.16.MT88.4 R172, [R208+0x1b800] ;  /* 0x01b80000d0ac783b */ /* 0x000f280000004200 */
[----:B------:R-:W4:Y:S02]  /*cd30*/  LDSM.16.MT88.4 R168, [R206+0x1b800] ;  /* 0x01b80000cea8783b */ /* 0x000f240000004200 */
        /* <DEDUP_REMOVED lines=10> */
[----:B------:R-:W-:Y:S01]  /*cde0*/  HMMA.16816.F32.BF16 R132, R4, R22, R132 ;  /* 0x000000160484723c */ /* 0x000fe20000041884 */
[----:B------:R-:W3:Y:S01]  /*cdf0*/  LDSM.16.MT88.4 R20, [R206+0x1d800] ;  /* 0x01d80000ce14783b */ /* 0x000ee20000004200 */
[----:B------:R-:W-:-:S04]  /*ce00*/  FADD.FTZ R187, R187, R218 ;  /* 0x000000dabbbb7221 */ /* 0x000fc80000010000 */
[----:B------:R-:W-:-:S04]  /*ce10*/  FADD.FTZ R187, R182, R187 ;  /* 0x000000bbb6bb7221 */ /* 0x000fc80000010000 */
[----:B------:R-:W-:-:S04]  /*ce20*/  FADD.FTZ R226, R226, R187 ;  /* 0x000000bbe2e27221 */ /* 0x000fc80000010000 */
[----:B------:R-:W-:Y:S01]  /*ce30*/  FADD.FTZ R225, R225, R226 ;  /* 0x000000e2e1e17221 */ /* 0x000fe20000010000 */
[----:B----4-:R-:W-:Y:S03]  /*ce40*/  HMMA.16816.F32.BF16 R36, R4, R172, R36 ;  /* 0x000000ac0424723c */ /* 0x010fe60000041824 */
[----:B------:R-:W-:-:S03]  /*ce50*/  FADD.FTZ R224, R224, R225 ;  /* 0x000000e1e0e07221 */ /* 0x000fc60000010000 */
[----:B------:R-:W-:Y:S01]  /*ce60*/  HMMA.16816.F32.BF16 R40, R4, R174, R40 ;  /* 0x000000ae0428723c */ /* 0x000fe20000041828 */
[----:B------:R-:W4:Y:S01]  /*ce70*/  LDSM.16.MT88.4 R172, [R205+0x1d800] ;  /* 0x01d80000cdac783b */ /* 0x000f220000004200 */
[----:B------:R-:W-:-:S04]  /*ce80*/  FADD.FTZ R223, R223, R224 ;  /* 0x000000e0dfdf7221 */ /* 0x000fc80000010000 */
        /* <DEDUP_REMOVED lines=15> */
[----:B------:R-:W-:Y:S01]  /*cf80*/  FADD.FTZ R222, R222, R223 ;  /* 0x000000dfdede7221 */ /* 0x000fe20000010000 */
[----:B------:R-:W-:-:S02]  /*cf90*/  FADD.FTZ R189, R189, R220 ;  /* 0x000000dcbdbd7221 */ /* 0x000fc40000010000 */
[----:B------:R-:W-:Y:S01]  /*cfa0*/  STG.E.U16 desc[UR28][R16.64+-0x70], R183 ;  /* 0xffff90b710007986 */ /* 0x000fe2000c10151c */
[----:B------:R-:W-:Y:S01]  /*cfb0*/  FADD.FTZ R222, R221, R222 ;  /* 0x000000deddde7221 */ /* 0x000fe20000010000 */
[----:B------:R-:W-:Y:S02]  /*cfc0*/  FADD.FTZ R189, R184, R189 ;  /* 0x000000bdb8bd7221 */ /* 0x000fe40000010000 */
        /* <DEDUP_REMOVED lines=10> */
[----:B------:R4:W-:Y:S01]  /*d070*/  STG.E.U16 desc[UR28][R16.64+-0x4e], R164 ;  /* 0xffffb2a410007986 */ /* 0x0009e2000c10151c */
[----:B------:R-:W-:-:S03]  /*d080*/  FADD.FTZ R249, R186, R219 ;  /* 0x000000dbbaf97221 */ /* 0x000fc60000010000 */
[----:B------:R-:W-:Y:S04]  /*d090*/  STG.E.U16 desc[UR28][R240.64+-0x50], R191 ;  /* 0xffffb0bff0007986 */ /* 0x000fe8000c10151c */
        /* <DEDUP_REMOVED lines=23> */
[----:B----4-:R-:W-:Y:S01]  /*d210*/  IADD3 R164, P1, R16, -0x100, RZ ;  /* 0xffffff0010a47810 */ /* 0x010fe20007f3e0ff */
[----:B------:R-:W-:Y:S02]  /*d220*/  HMMA.16816.F32.BF16 R84, R4, R172, R84 ;  /* 0x000000ac0454723c */ /* 0x000fe40000041854 */
[----:B------:R-:W-:Y:S01]  /*d230*/  FADD.FTZ R232, R232, R227 ;  /* 0x000000e3e8e87221 */ /* 0x000fe20000010000 */
[----:B------:R-:W-:-:S03]  /*d240*/  IADD3.X R166, R17, -0x1, RZ, P1, !PT ;  /* 0xffffffff11a67810 */ /* 0x000fc60000ffe4ff */
[----:B------:R-:W-:Y:S01]  /*d250*/  HMMA.16816.F32.BF16 R88, R4, R174, R88 ;  /* 0x000000ae0458723c */ /* 0x000fe20000041858 */
[----:B------:R-:W-:Y:S01]  /*d260*/  FADD.FTZ R167, R167, R232 ;  /* 0x000000e8a7a77221 */ /* 0x000fe20000010000 */
[----:B------:R-:W-:-:S04]  /*d270*/  IMAD.MOV.U32 R0, RZ, RZ, R229 ;  /* 0x000000ffff007224 */ /* 0x000fc800078e00e5 */
[----:B------:R-:W-:Y:S01]  /*d280*/  HMMA.16816.F32.BF16 R92, R4, R168, R92 ;  /* 0x000000a8045c723c */ /* 0x000fe2000004185c */
[----:B-1----:R-:W-:-:S05]  /*d290*/  IMAD.MOV.U32 R2, RZ, RZ, R230 ;  /* 0x000000ffff027224 */ /* 0x002fca00078e00e6 */
        /* <DEDUP_REMOVED lines=21> */
[----:B------:R-:W-:Y:S01]  /*d3f0*/  IMAD.U32 R20, RZ, RZ, UR38 ;  /* 0x00000026ff147e24 */ /* 0x000fe2000f8e00ff */
[----:B------:R-:W3:Y:S01]  /*d400*/  S2R R247, SR_TID.X ;  /* 0x0000000000f77919 */ /* 0x000ee20000002100 */
[----:B------:R-:W-:Y:S01]  /*d410*/  IMAD.U32 R21, RZ, RZ, UR39 ;  /* 0x00000027ff157e24 */ /* 0x000fe2000f8e00ff */
[----:B------:R-:W-:Y:S02]  /*d420*/  UIADD3 UR6, UR39, UR6, URZ ;  /* 0x0000000627067290 */ /* 0x000fe4000fffe03f */
[----:B-----5:R-:W-:Y:S01]  /*d430*/  LEA R29, P0, R20, R10, 0x6 ;  /* 0x0000000a141d7211 */ /* 0x020fe200078030ff */
[----:B------:R-:W4:Y:S03]  /*d440*/  @!P4 LDC.64 R26, c[0x0][0x220] ;  /* 0x00008800ff1acb82 */ /* 0x000f260000000a00 */
[----:B------:R-:W-:Y:S01]  /*d450*/  IMAD.U32 R21, RZ, RZ, UR6 ;  /* 0x00000006ff157e24 */ /* 0x000fe2000f8e00ff */
[----:B-1----:R-:W-:-:S02]  /*d460*/  @!P6 LEA R32, P1, R29, R6, 0x1 ;  /* 0x000000061d20e211 */ /* 0x002fc400078208ff */
[C---:B------:R-:W-:Y:S02]  /*d470*/  IADD3 R2, P2, R29.reuse, UR26, RZ ;  /* 0x0000001a1d027c10 */ /* 0x040fe4000ff5e0ff */
[----:B------:R-:W1:Y:S01]  /*d480*/  @!P3 LDC.64 R24, c[0x0][0x220] ;  /* 0x00008800ff18bb82 */ /* 0x000e620000000a00 */
[----:B------:R-:W-:Y:S01]  /*d490*/  LEA.HI.X R0, R20, R13, R21, 0x6, P0 ;  /* 0x0000000d14007211 */ /* 0x000fe200000f3415 */
[----:B------:R-:W-:Y:S03]  /*d4a0*/  @P6 STS.128 [R252+0x18000], RZ ;  /* 0x018000fffc006388 */ /* 0x000fe60000000c00 */
[----:B------:R-:W-:-:S03]  /*d4b0*/  @!P6 LEA.HI.X R33, R29, R7, R0, 0x1, P1 ;  /* 0x000000071d21e211 */ /* 0x000fc600008f0c00 */
[----:B------:R-:W1:Y:S01]  /*d4c0*/  @!P6 LDC.64 R22, c[0x0][0x220] ;  /* 0x00008800ff16eb82 */ /* 0x000e620000000a00 */
        /* <DEDUP_REMOVED lines=8> */
[----:B----4-:R-:W-:Y:S01]  /*d550*/  @!P4 LEA R26, P0, R29, R26, 0x1 ;  /* 0x0000001a1d1ac211 */ /* 0x010fe200078008ff */
[----:B------:R-:W-:Y:S01]  /*d560*/  @!PT LDS RZ, [RZ] ;  /* 0x00000000fffff984 */ /* 0x000fe20000000800 */
[----:B------:R-:W-:Y:S01]  /*d570*/  @!PT LDS RZ, [RZ] ;  /* 0x00000000fffff984 */ /* 0x000fe20000000800 */
[----:B------:R-:W-:Y:S01]  /*d580*/  @!PT LDS RZ, [RZ] ;  /* 0x00000000fffff984 */ /* 0x000fe20000000800 */
[----:B------:R-:W-:Y:S01]  /*d590*/  @!P5 LDGSTS.E.BYPASS.LTC128B.128 [R252+0x1a000], desc[UR28][R30.64+0x80] ;  /* 0x1a0000801efcdfae */ /* 0x000fe2000b901d5c */
[----:B---3--:R-:W-:-:S02]  /*d5a0*/  IMAD.SHL.U32 R247, R247, 0x2, RZ ;  /* 0x00000002f7f77824 */ /* 0x008fc400078e00ff */
        /* <DEDUP_REMOVED lines=8> */
[----:B------:R-:W-:Y:S02]  /*d630*/  LOP3.LUT R247, R247, 0x6, RZ, 0xc0, !PT ;  /* 0x00000006f7f77812 */ /* 0x000fe400078ec0ff */
[----:B------:R-:W-:Y:S01]  /*d640*/  @!P3 LEA.HI.X R25, R29, R25, R0, 0x1, P0 ;  /* 0x000000191d19b211 */ /* 0x000fe200000f0c00 */
[----:B------:R-:W-:Y:S02]  /*d650*/  @P3 STS.128 [R252+0x1e000], RZ ;  /* 0x01e000fffc003388 */ /* 0x000fe40000000c00 */
[----:B------:R-:W1:Y:S01]  /*d660*/  @!P3 LDC.64 R4, c[0x0][0x220] ;  /* 0x00008800ff04bb82 */ /* 0x000e620000000a00 */
[----:B------:R-:W-:Y:S01]  /*d670*/  @!P6 LEA R28, P1, R2, R22, 0x1 ;  /* 0x00000016021ce211 */ /* 0x000fe200078208ff */
[----:B------:R-:W-:Y:S01]  /*d680*/  @!PT LDS RZ, [RZ] ;  /* 0x00000000fffff984 */ /* 0x000fe20000000800 */
[----:B------:R-:W-:Y:S01]  /*d690*/  @!PT LDS RZ, [RZ] ;  /* 0x00000000fffff984 */ /* 0x000fe20000000800 */
[----:B------:R-:W-:Y:S01]  /*d6a0*/  @!PT LDS RZ, [RZ] ;  /* 0x00000000fffff984 */ /* 0x000fe20000000800 */
[----:B------:R4:W-:Y:S01]  /*d6b0*/  @!P3 LDGSTS.E.BYPASS.LTC128B.128 [R252+0x1e000], desc[UR28][R24.64+0x180] ;  /* 0x1e00018018fcbfae */ /* 0x0009e2000b901d5c */
[----:B------:R-:W-:Y:S01]  /*d6c0*/  IADD3.X R22, R0, UR25, RZ, P2, !PT ;  /* 0x0000001900167c10 */ /* 0x000fe200097fe4ff */
[----:B------:R-:W-:-:S02]  /*d6d0*/  IMAD.U32 R0, RZ, RZ, UR43 ;  /* 0x0000002bff007e24 */ /* 0x000fc4000f8e00ff */
[----:B------:R-:W-:Y:S01]  /*d6e0*/  @P6 STS.128 [R252+0x19000], RZ ;  /* 0x019000fffc006388 */ /* 0x000fe20000000c00 */
[----:B------:R-:W-:Y:S01]  /*d6f0*/  @!P6 LEA.HI.X R29, R2, R23, R22, 0x1, P1 ;  /* 0x00000017021de211 */ /* 0x000fe200008f0c16 */
[----:B------:R-:W-:Y:S01]  /*d700*/  IMAD R0, R0, 0x40, R247 ;  /* 0x0000004000007824 */ /* 0x000fe200078e02f7 */
[----:B--2---:R-:W-:-:S03]  /*d710*/  @!P5 LEA R20, P2, R2, R20, 0x1 ;  /* 0x000000140214d211 */ /* 0x004fc600078408ff */
[----:B------:R-:W-:Y:S01]  /*d720*/  @!PT LDS RZ, [RZ] ;  /* 0x00000000fffff984 */ /* 0x000fe20000000800 */
[----:B------:R-:W-:Y:S01]  /*d730*/  @!PT LDS RZ, [RZ] ;  /* 0x00000000fffff984 */ /* 0x000fe20000000800 */
[----:B------:R-:W-:Y:S01]  /*d740*/  @!PT LDS RZ, [RZ] ;  /* 0x00000000fffff984 */ /* 0x000fe20000000800 */
[----:B------:R2:W-:Y:S01]  /*d750*/  @!P6 LDGSTS.E.BYPASS.LTC128B.128 [R252+0x19000], desc[UR28][R28.64] ;  /* 0x190000001cfcefae */ /* 0x0005e2000b901d5c */
[--C-:B------:R-:W-:Y:S01]  /*d760*/  @!P5 LEA.HI.X R21, R2, R21, R22.reuse, 0x1, P2 ;  /* 0x000000150215d211 */ /* 0x100fe200010f0c16 */
[----:B------:R-:W-:Y:S01]  /*d770*/  VIADD R164, R0, 0x1 ;  /* 0x0000000100a47836 */ /* 0x000fe20000000000 */
[----:B---3--:R-:W-:Y:S01]  /*d780*/  @!P4 LEA R172, P1, R2, R6, 0x1 ;  /* 0x0000000602acc211 */ /* 0x008fe200078208ff */
[----:B------:R-:W-:Y:S01]  /*d790*/  @P5 STS.128 [R252+0x1b000], RZ ;  /* 0x01b000fffc005388 */ /* 0x000fe20000000c00 */
[----:B------:R-:W-:Y:S02]  /*d7a0*/  VIADD R166, R0, 0x8 ;  /* 0x0000000800a67836 */ /* 0x000fe40000000000 */
[----:B------:R-:W-:Y:S02]  /*d7b0*/  ISETP.GE.AND P2, PT, R164, R228, PT ;  /* 0x000000e4a400720c */ /* 0x000fe40003f46270 */
[----:B------:R-:W-:Y:S01]  /*d7c0*/  @!P4 LEA.HI.X R173, R2, R7, R22, 0x1, P1 ;  /* 0x0000000702adc211 */ /* 0x000fe200008f0c16 */
[----:B------:R-:W-:Y:S01]  /*d7d0*/  @!PT LDS RZ, [RZ] ;  /* 0x00000000fffff984 */ /* 0x000fe20000000800 */
[----:B------:R-:W-:Y:S01]  /*d7e0*/  @!PT LDS RZ, [RZ] ;  /* 0x00000000fffff984 */ /* 0x000fe20000000800 */
[----:B------:R-:W-:Y:S01]  /*d7f0*/  @!PT LDS RZ, [RZ] ;  /* 0x00000000fffff984 */ /* 0x000fe20000000800 */
[----:B------:R3:W-:Y:S01]  /*d800*/  @!P5 LDGSTS.E.BYPASS.LTC128B.128 [R252+0x1b000], desc[UR28][R20.64+0x80] ;  /* 0x1b00008014fcdfae */ /* 0x0007e2000b901d5c */
[----:B------:R-:W-:-:S02]  /*d810*/  ISETP.GE.AND P1, PT, R164, R165, PT ;  /* 0x000000a5a400720c */ /* 0x000fc40003f26270 */
[C---:B-1----:R-:W-:Y:S01]  /*d820*/  @!P3 LEA R174, P0, R2.reuse, R4, 0x1 ;  /* 0x0000000402aeb211 */ /* 0x042fe200078008ff */
[----:B------:R-:W-:Y:S03]  /*d830*/  @P4 STS.128 [R252+0x1d000], RZ ;  /* 0x01d000fffc004388 */ /* 0x000fe60000000c00 */
[----:B------:R-:W-:Y:S01]  /*d840*/  @!P3 LEA.HI.X R175, R2, R5, R22, 0x1, P0 ;  /* 0x0000000502afb211 */ /* 0x000fe200000f0c16 */
[----:B------:R-:W-:Y:S01]  /*d850*/  @!PT LDS RZ, [RZ] ;  /* 0x00000000fffff984 */ /* 0x000fe20000000800 */
[----:B------:R-:W-:Y:S01]  /*d860*/  @!PT LDS RZ, [RZ] ;  /* 0x00000000fffff984 */ /* 0x000fe20000000800 */
[----:B------:R-:W-:Y:S01]  /*d870*/  @!PT LDS RZ, [RZ] ;  /* 0x00000000fffff984 */ /* 0x000fe20000000800 */
[----:B------:R-:W-:Y:S01]  /*d880*/  @!P4 LDGSTS.E.BYPASS.LTC128B.128 [R252+0x1d000], desc[UR28][R172.64+0x100] ;  /* 0x1d000100acfccfae */ /* 0x000fe2000b901d5c */
[----:B------:R-:W-:Y:S02]  /*d890*/  I2FP.F32.S32 R2, R164 ;  /* 0x000000a400027245 */ /* 0x000fe40000201400 */
[----:B------:R-:W-:Y:S01]  /*d8a0*/  ISETP.GE.AND P0, PT, R166, R228, PT ;  /* 0x000000e4a600720c */ /* 0x000fe20003f06270 */
[----:B------:R-:W-:Y:S04]  /*d8b0*/  @P3 STS.128 [R252+0x1f000], RZ ;  /* 0x01f000fffc003388 */ /* 0x000fe80000000c00 */
[----:B------:R-:W-:Y:S01]  /*d8c0*/  @!PT LDS RZ, [RZ] ;  /* 0x00000000fffff984 */ /* 0x000fe20000000800 */
[----:B------:R-:W-:Y:S01]  /*d8d0*/  @!PT LDS RZ, [RZ] ;  /* 0x00000000fffff984 */ /* 0x000fe20000000800 */
[----:B------:R-:W-:Y:S01]  /*d8e0*/  @!PT LDS RZ, [RZ] ;  /* 0x00000000fffff984 */ /* 0x000fe20000000800 */
[----:B------:R1:W-:Y:S04]  /*d8f0*/  @!P3 LDGSTS.E.BYPASS.LTC128B.128 [R252+0x1f000], desc[UR28][R174.64+0x180] ;  /* 0x1f000180aefcbfae */ /* 0x0003e8000b901d5c */
[----:B------:R-:W-:Y:S04]  /*d900*/  LDSM.16.M88.4 R188, [R215] ;  /* 0x00000000d7bc783b */ /* 0x000fe80000000200 */
[----:B------:R-:W3:Y:S04]  /*d910*/  LDSM.16.M88.4 R4, [R214+0x10000] ;  /* 0x01000000d604783b */ /* 0x000ee80000000200 */
[----:B------:R-:W1:Y:S04]  /*d920*/  LDSM.16.M88.4 R168, [R214+0x10800] ;  /* 0x01080000d6a8783b */ /* 0x000e680000000200 */
[----:B------:R-:W1:Y:S04]  /*d930*/  LDSM.16.M88.4 R196, [R214+0x11000] ;  /* 0x01100000d6c4783b */ /* 0x000e680000000200 */
[----:B------:R-:W1:Y:S04]  /*d940*/  LDSM.16.M88.4 R184, [R214+0x11800] ;  /* 0x01180000d6b8783b */ /* 0x000e680000000200 */
[----:B------:R-:W-:Y:S04]  /*d950*/  LDSM.16.M88.4 R216, [R213] ;  /* 0x00000000d5d8783b */ /* 0x000fe80000000200 */
[----:B------:R-:W1:Y:S04]  /*d960*/  LDSM.16.M88.4 R180, [R212] ;  /* 0x00000000d4b4783b */ /* 0x000e680000000200 */
[----:B------:R-:W1:Y:S04]  /*d970*/  LDSM.16.M88.4 R32, [R212+0x800] ;  /* 0x00080000d420783b */ /* 0x000e680000000200 */
[----:B----4-:R-:W4:Y:S04]  /*d980*/  LDSM.16.M88.4 R24, [R212+0x1000] ;  /* 0x00100000d418783b */ /* 0x010f280000000200 */
[----:B------:R-:W4:Y:S04]  /*d990*/  LDSM.16.M88.4 R220, [R212+0x1800] ;  /* 0x00180000d4dc783b */ /* 0x000f280000000200 */
[----:B--2---:R-:W-:Y:S01]  /*d9a0*/  LDSM.16.M88.4 R28, [R211] ;  /* 0x00000000d31c783b */ /* 0x004fe20000000200 */
[C---:B---3--:R-:W-:Y:S03]  /*d9b0*/  HMMA.16816.F32.BF16 R20, R188.reuse, R4, RZ ;  /* 0x00000004bc14723c */ /* 0x048fe600000418ff */
[----:B------:R-:W2:Y:S04]  /*d9c0*/  LDSM.16.M88.4 R176, [R207+0x10000] ;  /* 0x01000000cfb0783b */ /* 0x000ea80000000200 */
[----:B------:R-:W3:Y:S01]  /*d9d0*/  LDSM.16.M88.4 R224, [R207+0x10800] ;  /* 0x01080000cfe0783b */ /* 0x000ee20000000200 */
[C---:B------:R-:W-:Y:S03]  /*d9e0*/  HMMA.16816.F32.BF16 R4, R188.reuse, R6, RZ ;  /* 0x00000006bc04723c */ /* 0x040fe600000418ff */
[----:B------:R-:W0:Y:S03]  /*d9f0*/  LDGDEPBAR ;  /* 0x00000000000079af */ /* 0x000e260000000000 */
[C---:B-1----:R-:W-:Y:S06]  /*da00*/  HMMA.16816.F32.BF16 R172, R188.reuse, R168, RZ ;  /* 0x000000a8bcac723c */ /* 0x042fec00000418ff */
[C---:B------:R-:W-:Y:S06]  /*da10*/  HMMA.16816.F32.BF16 R200, R188.reuse, R196, RZ ;  /* 0x000000c4bcc8723c */ /* 0x040fec00000418ff */
[C---:B------:R-:W-:Y:S06]  /*da20*/  HMMA.16816.F32.BF16 R168, R188.reuse, R170, RZ ;  /* 0x000000aabca8723c */ /* 0x040fec00000418ff */
[C---:B------:R-:W-:Y:S06]  /*da30*/  HMMA.16816.F32.BF16 R196, R188.reuse, R198, RZ ;  /* 0x000000c6bcc4723c */ /* 0x040fec00000418ff */
[C---:B------:R-:W-:Y:S06]  /*da40*/  HMMA.16816.F32.BF16 R192, R188.reuse, R184, RZ ;  /* 0x000000b8bcc0723c */ /* 0x040fec00000418ff */
[----:B------:R-:W-:Y:S01]  /*da50*/  HMMA.16816.F32.BF16 R188, R188, R186, RZ ;  /* 0x000000babcbc723c */ /* 0x000fe200000418ff */
[----:B------:R-:W1:Y:S05]  /*da60*/  LDSM.16.M88.4 R184, [R207+0x11000] ;  /* 0x01100000cfb8783b */ /* 0x000e6a0000000200 */
[C---:B------:R-:W-:Y:S06]  /*da70*/  HMMA.16816.F32.BF16 R20, R216.reuse, R180, R20 ;  /* 0x000000b4d814723c */ /* 0x040fec0000041814 */
[C---:B------:R-:W-:Y:S01]  /*da80*/  HMMA.16816.F32.BF16 R4, R216.reuse, R182, R4 ;  /* 0x000000b6d804723c */ /* 0x040fe20000041804 */
[----:B------:R-:W1:Y:S05]  /*da90*/  LDSM.16.M88.4 R180, [R207+0x11800] ;  /* 0x01180000cfb4783b */ /* 0x000e6a0000000200 */
[C---:B------:R-:W-:Y:S06]  /*daa0*/  HMMA.16816.F32.BF16 R172, R216.reuse, R32, R172 ;  /* 0x00000020d8ac723c */ /* 0x040fec00000418ac */
[C---:B------:R-:W-:Y:S01]  /*dab0*/  HMMA.16816.F32.BF16 R168, R216.reuse, R34, R168 ;  /* 0x00000022d8a8723c */ /* 0x040fe200000418a8 */
[----:B------:R-:W-:Y:S05]  /*dac0*/  LDSM.16.M88.4 R32, [R209] ;  /* 0x00000000d120783b */ /* 0x000fea0000000200 */
[C---:B----4-:R-:W-:Y:S06]  /*dad0*/  HMMA.16816.F32.BF16 R200, R216.reuse, R24, R200 ;  /* 0x00000018d8c8723c */ /* 0x050fec00000418c8 */
        /* <DEDUP_REMOVED lines=15> */
[C---:B------:R-:W-:Y:S06]  /*dbd0*/  HMMA.16816.F32.BF16 R192, R28.reuse, R180, R192 ;  /* 0x000000b41cc0723c */ /* 0x040fec00000418c0 */
        /* <DEDUP_REMOVED lines=9> */
[C---:B------:R-:W-:Y:S06]  /*dc70*/  HMMA.16816.F32.BF16 R200, R24.reuse, R216, R200 ;  /* 0x000000d818c8723c */ /* 0x040fec00000418c8 */
[C---:B------:R-:W-:Y:S01]  /*dc80*/  HMMA.16816.F32.BF16 R196, R24.reuse, R218, R196 ;  /* 0x000000da18c4723c */ /* 0x040fe200000418c4 */
[----:B------:R-:W4:Y:S05]  /*dc90*/  LDSM.16.M88.4 R216, [R213+0x4000] ;  /* 0x00400000d5d8783b */ /* 0x000f2a0000000200 */
[C---:B--2---:R-:W-:Y:S06]  /*dca0*/  HMMA.16816.F32.BF16 R192, R24.reuse, R176, R192 ;  /* 0x000000b018c0723c */ /* 0x044fec00000418c0 */
[----:B------:R-:W-:Y:S01]  /*dcb0*/  HMMA.16816.F32.BF16 R188, R24, R178, R188 ;  /* 0x000000b218bc723c */ /* 0x000fe200000418bc */
[----:B------:R-:W2:Y:S04]  /*dcc0*/  LDSM.16.M88.4 R176, [R212+0x2800] ;  /* 0x00280000d4b0783b */ /* 0x000ea80000000200 */
[----:B------:R-:W2:Y:S01]  /*dcd0*/  LDSM.16.M88.4 R24, [R212+0x3000] ;  /* 0x00300000d418783b */ /* 0x000ea20000000200 */
        /* <DEDUP_REMOVED lines=15> */
[----:B------:R-:W4:Y:S05]  /*ddd0*/  LDSM.16.M88.4 R220, [R207+0x13800] ;  /* 0x01380000cfdc783b */ /* 0x000f2a0000000200 */
[C---:B--2---:R-:W-:Y:S06]  /*dde0*/  HMMA.16816.F32.BF16 R172, R216.reuse, R176, R172 ;  /* 0x000000b0d8ac723c */ /* 0x044fec00000418ac */
[C---:B------:R-:W-:Y:S01]  /*ddf0*/  HMMA.16816.F32.BF16 R168, R216.reuse, R178, R168 ;  /* 0x000000b2d8a8723c */ /* 0x040fe200000418a8 */
[----:B------:R-:W-:Y:S05]  /*de00*/  LDSM.16.M88.4 R176, [R209+0x2000] ;  /* 0x00200000d1b0783b */ /* 0x000fea0000000200 */
[C---:B------:R-:W-:Y:S06]  /*de10*/  HMMA.16816.F32.BF16 R200, R216.reuse, R24, R200 ;  /* 0x00000018d8c8723c */ /* 0x040fec00000418c8 */
[C---:B------:R-:W-:Y:S01]  /*de20*/  HMMA.16816.F32.BF16 R196, R216.reuse, R26, R196 ;  /* 0x0000001ad8c4723c */ /* 0x040fe200000418c4 */
[----:B------:R-:W2:Y:S05]  /*de30*/  LDSM.16.M88.4 R24, [R210+0x4000] ;  /* 0x00400000d218783b */ /* 0x000eaa0000000200 */
[C---:B-1----:R-:W-:Y:S06]  /*de40*/  HMMA.16816.F32.BF16 R192, R216.reuse, R224, R192 ;  /* 0x000000e0d8c0723c */ /* 0x042fec00000418c0 */
[----:B------:R-:W-:Y:S01]  /*de50*/  HMMA.16816.F32.BF16 R188, R216, R226, R188 ;  /* 0x000000e2d8bc723c */ /* 0x000fe200000418bc */
[----:B------:R-:W1:Y:S04]  /*de60*/  LDSM.16.M88.4 R224, [R209+0x2800] ;  /* 0x00280000d1e0783b */ /* 0x000e680000000200 */
[----:B------:R-:W1:Y:S01]  /*de70*/  LDSM.16.M88.4 R216, [R209+0x3000] ;  /* 0x00300000d1d8783b */ /* 0x000e620000000200 */
        /* <DEDUP_REMOVED lines=8> */
[----:B------:R-:W4:Y:S05]  /*df00*/  LDSM.16.M88.4 R28, [R215+0x8000] ;  /* 0x00800000d71c783b */ /* 0x000f2a0000000200 */
[C---:B------:R-:W-:Y:S06]  /*df10*/  HMMA.16816.F32.BF16 R192, R184.reuse, R220, R192 ;  /* 0x000000dcb8c0723c */ /* 0x040fec00000418c0 */
[----:B------:R-:W-:Y:S01]  /*df20*/  HMMA.16816.F32.BF16 R188, R184, R222, R188 ;  /* 0x000000deb8bc723c */ /* 0x000fe200000418bc */
[----:B------:R-:W4:Y:S04]  /*df30*/  LDSM.16.M88.4 R220, [R214+0x14800] ;  /* 0x01480000d6dc783b */ /* 0x000f280000000200 */
[----:B------:R-:W4:Y:S01]  /*df40*/  LDSM.16.M88.4 R184, [R214+0x15000] ;  /* 0x01500000d6b8783b */ /* 0x000f220000000200 */
        /* <DEDUP_REMOVED lines=37> */
[----:B------:R-:W1:Y:S04]  /*e1a0*/  LDSM.16.M88.4 R24, [R210+0x8000] ;  /* 0x00800000d218783b */ /* 0x000e680000000200 */
[----:B------:R-:W3:Y:S01]  /*e1b0*/  LDSM.16.M88.4 R32, [R209+0x5000] ;  /* 0x00500000d120783b */ /* 0x000ee20000000200 */
[C---:B------:R-:W-:Y:S06]  /*e1c0*/  HMMA.16816.F32.BF16 R20, R220.reuse, R184, R20 ;  /* 0x000000b8dc14723c */ /* 0x040fec0000041814 */
[C---:B------:R-:W-:Y:S01]  /*e1d0*/  HMMA.16816.F32.BF16 R4, R220.reuse, R186, R4 ;  /* 0x000000badc04723c */ /* 0x040fe20000041804 */
[----:B------:R-:W-:Y:S05]  /*e1e0*/  LDSM.16.M88.4 R184, [R209+0x5800] ;  /* 0x00580000d1b8783b */ /* 0x000fea0000000200 */
[C---:B--2---:R-:W-:Y:S06]  /*e1f0*/  HMMA.16816.F32.BF16 R172, R220.reuse, R176, R172 ;  /* 0x000000b0dcac723c */ /* 0x044fec00000418ac */
[C---:B------:R-:W-:Y:S01]  /*e200*/  HMMA.16816.F32.BF16 R168, R220.reuse, R178, R168 ;  /* 0x000000b2dca8723c */ /* 0x040fe200000418a8 */
[----:B------:R-:W-:Y:S05]  /*e210*/  LDSM.16.M88.4 R176, [R214+0x16000] ;  /* 0x01600000d6b0783b */ /* 0x000fea0000000200 */
[C---:B------:R-:W-:Y:S06]  /*e220*/  HMMA.16816.F32.BF16 R200, R220.reuse, R28, R200 ;  /* 0x0000001cdcc8723c */ /* 0x040fec00000418c8 */
        /* <DEDUP_REMOVED lines=9> */
[C---:B------:R-:W-:Y:S06]  /*e2c0*/  HMMA.16816.F32.BF16 R172, R24.reuse, R180, R172 ;  /* 0x000000b418ac723c */ /* 0x040fec00000418ac */
[C---:B------:R-:W-:Y:S01]  /*e2d0*/  HMMA.16816.F32.BF16 R168, R24.reuse, R182, R168 ;  /* 0x000000b618a8723c */ /* 0x040fe200000418a8 */
[----:B------:R-:W1:Y:S05]  /*e2e0*/  LDSM.16.M88.4 R180, [R212+0x6000] ;  /* 0x00600000d4b4783b */ /* 0x000e6a0000000200 */
[C---:B---3--:R-:W-:Y:S06]  /*e2f0*/  HMMA.16816.F32.BF16 R200, R24.reuse, R32, R200 ;  /* 0x0000002018c8723c */ /* 0x048fec00000418c8 */
[----:B------:R-:W-:Y:S01]  /*e300*/  HMMA.16816.F32.BF16 R196, R24, R34, R196 ;  /* 0x0000002218c4723c */ /* 0x000fe200000418c4 */
[----:B------:R-:W3:Y:S05]  /*e310*/  LDSM.16.M88.4 R32, [R214+0x17800] ;  /* 0x01780000d620783b */ /* 0x000eea0000000200 */
[----:B--2---:R-:W-:Y:S06]  /*e320*/  HMMA.16816.F32.BF16 R20, R28, R176, R20 ;  /* 0x000000b01c14723c */ /* 0x004fec0000041814 */
[----:B------:R-:W-:Y:S06]  /*e330*/  HMMA.16816.F32.BF16 R192, R24, R184, R192 ;  /* 0x000000b818c0723c */ /* 0x000fec00000418c0 */
[----:B------:R-:W-:Y:S01]  /*e340*/  HMMA.16816.F32.BF16 R4, R28, R178, R4 ;  /* 0x000000b21c04723c */ /* 0x000fe20000041804 */
[----:B------:R-:W-:Y:S05]  /*e350*/  LDSM.16.M88.4 R176, [R207+0x16000] ;  /* 0x01600000cfb0783b */ /* 0x000fea0000000200 */
[----:B------:R-:W-:Y:S01]  /*e360*/  HMMA.16816.F32.BF16 R188, R24, R186, R188 ;  /* 0x000000ba18bc723c */ /* 0x000fe200000418bc */
[----:B------:R-:W2:Y:S04]  /*e370*/  LDSM.16.M88.4 R184, [R211+0xc000] ;  /* 0x00c00000d3b8783b */ /* 0x000ea80000000200 */
[----:B------:R-:W4:Y:S01]  /*e380*/  LDSM.16.M88.4 R24, [R212+0x6800] ;  /* 0x00680000d418783b */ /* 0x000f220000000200 */
[----:B-1----:R-:W-:Y:S06]  /*e390*/  HMMA.16816.F32.BF16 R20, R224, R180, R20 ;  /* 0x000000b4e014723c */ /* 0x002fec0000041814 */
[C---:B------:R-:W-:Y:S06]  /*e3a0*/  HMMA.16816.F32.BF16 R172, R28.reuse, R220, R172 ;  /* 0x000000dc1cac723c */ /* 0x040fec00000418ac */
[C---:B------:R-:W-:Y:S01]  /*e3b0*/  HMMA.16816.F32.BF16 R168, R28.reuse, R222, R168 ;  /* 0x000000de1ca8723c */ /* 0x040fe200000418a8 */
[----:B------:R-:W1:Y:S05]  /*e3c0*/  LDSM.16.M88.4 R220, [R212+0x7000] ;  /* 0x00700000d4dc783b */ /* 0x000e6a0000000200 */
[C---:B------:R-:W-:Y:S06]  /*e3d0*/  HMMA.16816.F32.BF16 R200, R28.reuse, R216, R200 ;  /* 0x000000d81cc8723c */ /* 0x040fec00000418c8 */
[C---:B------:R-:W-:Y:S01]  /*e3e0*/  HMMA.16816.F32.BF16 R196, R28.reuse, R218, R196 ;  /* 0x000000da1cc4723c */ /* 0x040fe200000418c4 */
[----:B------:R-:W-:Y:S05]  /*e3f0*/  LDSM.16.M88.4 R216, [R212+0x7800] ;  /* 0x00780000d4d8783b */ /* 0x000fea0000000200 */
[C---:B---3--:R-:W-:Y:S06]  /*e400*/  HMMA.16816.F32.BF16 R192, R28.reuse, R32, R192 ;  /* 0x000000201cc0723c */ /* 0x048fec00000418c0 */
[----:B------:R-:W-:Y:S01]  /*e410*/  HMMA.16816.F32.BF16 R188, R28, R34, R188 ;  /* 0x000000221cbc723c */ /* 0x000fe200000418bc */
[----:B------:R-:W-:Y:S04]  /*e420*/  LDSM.16.M88.4 R32, [R210+0xc000] ;  /* 0x00c00000d220783b */ /* 0x000fe80000000200 */
[----:B------:R-:W3:Y:S01]  /*e430*/  LDSM.16.M88.4 R28, [R209+0x6000] ;  /* 0x00600000d11c783b */ /* 0x000ee20000000200 */
[----:B------:R-:W-:Y:S03]  /*e440*/  HMMA.16816.F32.BF16 R4, R224, R182, R4 ;  /* 0x000000b6e004723c */ /* 0x000fe60000041804 */
[----:B------:R-:W3:Y:S03]  /*e450*/  LDSM.16.M88.4 R180, [R207+0x16800] ;  /* 0x01680000cfb4783b */ /* 0x000ee60000000200 */
[----:B--2---:R-:W-:Y:S06]  /*e460*/  HMMA.16816.F32.BF16 R20, R184, R176, R20 ;  /* 0x000000b0b814723c */ /* 0x004fec0000041814 */
[C---:B----4-:R-:W-:Y:S06]  /*e470*/  HMMA.16816.F32.BF16 R172, R224.reuse, R24, R172 ;  /* 0x00000018e0ac723c */ /* 0x050fec00000418ac */
[----:B------:R-:W-:Y:S01]  /*e480*/  HMMA.16816.F32.BF16 R168, R224, R26, R168 ;  /* 0x0000001ae0a8723c */ /* 0x000fe200000418a8 */
[----:B------:R-:W2:Y:S05]  /*e490*/  LDSM.16.M88.4 R24, [R209+0x6800] ;  /* 0x00680000d118783b */ /* 0x000eaa0000000200 */
[----:B------:R-:W-:Y:S01]  /*e4a0*/  HMMA.16816.F32.BF16 R4, R184, R178, R4 ;  /* 0x000000b2b804723c */ /* 0x000fe20000041804 */
[----:B------:R-:W4:Y:S05]  /*e4b0*/  LDSM.16.M88.4 R176, [R207+0x17000] ;  /* 0x01700000cfb0783b */ /* 0x000f2a0000000200 */
[C---:B-1----:R-:W-:Y:S06]  /*e4c0*/  HMMA.16816.F32.BF16 R200, R224.reuse, R220, R200 ;  /* 0x000000dce0c8723c */ /* 0x042fec00000418c8 */
[----:B------:R-:W-:Y:S06]  /*e4d0*/  HMMA.16816.F32.BF16 R196, R224, R222, R196 ;  /* 0x000000dee0c4723c */ /* 0x000fec00000418c4 */
[----:B---3--:R-:W-:Y:S06]  /*e4e0*/  HMMA.16816.F32.BF16 R20, R32, R28, R20 ;  /* 0x0000001c2014723c */ /* 0x008fec0000041814 */
[----:B------:R-:W-:Y:S06]  /*e4f0*/  HMMA.16816.F32.BF16 R172, R184, R180, R172 ;  /* 0x000000b4b8ac723c */ /* 0x000fec00000418ac */
[----:B------:R-:W-:Y:S01]  /*e500*/  HMMA.16816.F32.BF16 R4, R32, R30, R4 ;  /* 0x0000001e2004723c */ /* 0x000fe20000041804 */
[----:B------:R-:W1:Y:S05]  /*e510*/  LDSM.16.M88.4 R28, [R207+0x17800] ;  /* 0x01780000cf1c783b */ /* 0x000e6a0000000200 */
[----:B------:R-:W-:Y:S01]  /*e520*/  HMMA.16816.F32.BF16 R168, R184, R182, R168 ;  /* 0x000000b6b8a8723c */ /* 0x000fe200000418a8 */
[----:B------:R-:W3:Y:S05]  /*e530*/  LDSM.16.M88.4 R180, [R209+0x7000] ;  /* 0x00700000d1b4783b */ /* 0x000eea0000000200 */
[C---:B------:R-:W-:Y:S01]  /*e540*/  FFMA.FTZ R21, R2.reuse, UR20, R21 ;  /* 0x0000001402157c23 */ /* 0x040fe20008010015 */
[----:B------:R-:W-:Y:S01]  /*e550*/  FFMA.FTZ R23, R2, UR20, R23 ;  /* 0x0000001402177c23 */ /* 0x000fe20008010017 */
[----:B------:R-:W-:Y:S03]  /*e560*/  HMMA.16816.F32.BF16 R192, R224, R216, R192 ;  /* 0x000000d8e0c0723c */ /* 0x000fe600000418c0 */
[----:B------:R-:W-:Y:S01]  /*e570*/  FSEL R221, R21, -INF , !P2 ;  /* 0xff80000015dd7808 */ /* 0x000fe20005000000 */
[----:B------:R-:W-:Y:S01]  /*e580*/  VIADD R21, R0, 0x9 ;  /* 0x0000000900157836 */ /* 0x000fe20000000000 */
[----:B------:R-:W-:Y:S01]  /*e590*/  ISETP.GE.AND P2, PT, R166, R165, PT ;  /* 0x000000a5a600720c */ /* 0x000fe20003f46270 */
[----:B--2---:R-:W-:Y:S03]  /*e5a0*/  HMMA.16816.F32.BF16 R172, R32, R24, R172 ;  /* 0x0000001820ac723c */ /* 0x004fe600000418ac */
[----:B------:R-:W-:-:S03]  /*e5b0*/  I2FP.F32.S32 R2, R21 ;  /* 0x0000001500027245 */ /* 0x000fc60000201400 */
[----:B----4-:R-:W-:Y:S01]  /*e5c0*/  HMMA.16816.F32.BF16 R200, R184, R176, R200 ;  /* 0x000000b0b8c8723c */ /* 0x010fe200000418c8 */
[----:B------:R-:W-:Y:S01]  /*e5d0*/  I2FP.F32.S32 R25, R166 ;  /* 0x000000a600197245 */ /* 0x000fe20000201400 */
[C---:B------:R-:W-:Y:S01]  /*e5e0*/  FFMA.FTZ R5, R2.reuse, UR20, R5 ;  /* 0x0000001402057c23 */ /* 0x040fe20008010005 */
[----:B------:R-:W-:-:S03]  /*e5f0*/  FFMA.FTZ R2, R2, UR20, R7 ;  /* 0x0000001402027c23 */ /* 0x000fc60008010007 */
[C---:B------:R-:W-:Y:S01]  /*e600*/  FFMA.FTZ R4, R25.reuse, UR20, R4 ;  /* 0x0000001419047c23 */ /* 0x040fe20008010004 */
[----:B------:R-:W-:Y:S01]  /*e610*/  HMMA.16816.F32.BF16 R196, R184, R178, R196 ;  /* 0x000000b2b8c4723c */ /* 0x000fe200000418c4 */
[----:B------:R-:W-:-:S03]  /*e620*/  FFMA.FTZ R6, R25, UR20, R6 ;  /* 0x0000001419067c23 */ /* 0x000fc60008010006 */
[----:B------:R-:W-:Y:S01]  /*e630*/  FSEL R177, R4, -INF , !P0 ;  /* 0xff80000004b17808 */ /* 0x000fe20004000000 */
[----:B------:R-:W-:Y:S01]  /*e640*/  VIADD R4, R0, 0x10 ;  /* 0x0000001000047836 */ /* 0x000fe20000000000 */
[----:B------:R-:W-:Y:S01]  /*e650*/  HMMA.16816.F32.BF16 R188, R224, R218, R188 ;  /* 0x000000dae0bc723c */ /* 0x000fe200000418bc */
[----:B------:R-:W-:Y:S02]  /*e660*/  FSEL R178, R23, -INF , !P1 ;  /* 0xff80000017b27808 */ /* 0x000fe40004800000 */
[-C--:B------:R-:W-:Y:S02]  /*e670*/  ISETP.GE.AND P1, PT, R21, R228.reuse, PT ;  /* 0x000000e41500720c */ /* 0x080fe40003f26270 */
[----:B------:R-:W-:Y:S01]  /*e680*/  FSEL R232, R6, -INF , !P2 ;  /* 0xff80000006e87808 */ /* 0x000fe20005000000 */
[----:B------:R-:W-:Y:S01]  /*e690*/  HMMA.16816.F32.BF16 R168, R32, R26, R168 ;  /* 0x0000001a20a8723c */ /* 0x000fe200000418a8 */
[----:B------:R-:W-:Y:S02]  /*e6a0*/  FSEL R219, R5, -INF , !P1 ;  /* 0xff80000005db7808 */ /* 0x000fe40004800000 */
[----:B------:R-:W-:-:S02]  /*e6b0*/  ISETP.GE.AND P2, PT, R4, R228, PT ;  /* 0x000000e40400720c */ /* 0x000fc40003f46270 */
[----:B------:R-:W-:Y:S01]  /*e6c0*/  I2FP.F32.S32 R23, R4 ;  /* 0x0000000400177245 */ /* 0x000fe20000201400 */
[----:B-1----:R-:W-:Y:S01]  /*e6d0*/  HMMA.16816.F32.BF16 R192, R184, R28, R192 ;  /* 0x0000001cb8c0723c */ /* 0x002fe200000418c0 */
[-C--:B------:R-:W-:Y:S02]  /*e6e0*/  ISETP.GE.AND P1, PT, R4, R165.reuse, PT ;  /* 0x000000a50400720c */ /* 0x080fe40003f26270 */
[----:B------:R-:W1:Y:S01]  /*e6f0*/  LDSM.16.M88.4 R4, [R209+0x7800] ;  /* 0x00780000d104783b */ /* 0x000e620000000200 */
[----:B------:R-:W-:Y:S01]  /*e700*/  ISETP.GE.AND P0, PT, R21, R165, PT ;  /* 0x000000a51500720c */ /* 0x000fe20003f06270 */
[----:B------:R-:W-:Y:S01]  /*e710*/  VIADD R21, R0, 0x11 ;  /* 0x0000001100157836 */ /* 0x000fe20000000000 */
[----:B---3--:R-:W-:Y:S01]  /*e720*/  HMMA.16816.F32.BF16 R200, R32, R180, R200 ;  /* 0x000000b420c8723c */ /* 0x008fe200000418c8 */
[C---:B------:R-:W-:Y:S01]  /*e730*/  FFMA.FTZ R176, R23.reuse, UR20, R172 ;  /* 0x0000001417b07c23 */ /* 0x040fe200080100ac */
[----:B------:R-:W-:Y:S01]  /*e740*/  FSEL R172, R2, -INF , !P0 ;  /* 0xff80000002ac7808 */ /* 0x000fe20004000000 */
[----:B------:R-:W-:Y:S01]  /*e750*/  FFMA.FTZ R174, R23, UR20, R174 ;  /* 0x0000001417ae7c23 */ /* 0x000fe200080100ae */
[----:B------:R-:W-:Y:S01]  /*e760*/  I2FP.F32.S32 R24, R21 ;  /* 0x0000001500187245 */ /* 0x000fe20000201400 */
[C---:B------:R-:W-:Y:S01]  /*e770*/  VIADD R2, R0.reuse, 0x18 ;  /* 0x0000001800027836 */ /* 0x040fe20000000000 */
[----:B------:R-:W-:Y:S01]  /*e780*/  HMMA.16816.F32.BF16 R188, R184, R30, R188 ;  /* 0x0000001eb8bc723c */ /* 0x000fe200000418bc */
[----:B------:R-:W-:Y:S01]  /*e790*/  ISETP.GE.AND P0, PT, R21, R228, PT ;  /* 0x000000e41500720c */ /* 0x000fe20003f06270 */
[----:B------:R-:W-:-:S02]  /*e7a0*/  VIADD R23, R0, 0x19 ;  /* 0x0000001900177836 */ /* 0x000fc40000000000 */
[----:B------:R-:W-:Y:S01]  /*e7b0*/  FFMA.FTZ R173, R24, UR20, R173 ;  /* 0x0000001418ad7c23 */ /* 0x000fe200080100ad */
[----:B------:R-:W-:Y:S01]  /*e7c0*/  FSEL R176, R176, -INF , !P2 ;  /* 0xff800000b0b07808 */ /* 0x000fe20005000000 */
[----:B------:R-:W-:Y:S01]  /*e7d0*/  FFMA.FTZ R175, R24, UR20, R175 ;  /* 0x0000001418af7c23 */ /* 0x000fe200080100af */
[----:B------:R-:W-:Y:S01]  /*e7e0*/  ISETP.GE.AND P2, PT, R21, R165, PT ;  /* 0x000000a51500720c */ /* 0x000fe20003f46270 */
[----:B------:R-:W-:Y:S01]  /*e7f0*/  HMMA.16816.F32.BF16 R196, R32, R182, R196 ;  /* 0x000000b620c4723c */ /* 0x000fe200000418c4 */
[----:B------:R-:W-:Y:S01]  /*e800*/  FSEL R180, R174, -INF , !P1 ;  /* 0xff800000aeb47808 */ /* 0x000fe20004800000 */
[----:B------:R-:W-:-:S04]  /*e810*/  DEPBAR.LE SB0, 0x0 ;  /* 0x000080000000791a */ /* 0x000fc80000000000 */
[----:B------:R-:W-:Y:S02]  /*e820*/  I2FP.F32.S32 R21, R2 ;  /* 0x0000000200157245 */ /* 0x000fe40000201400 */
[----:B------:R-:W-:Y:S02]  /*e830*/  FSEL R181, R173, -INF , !P0 ;  /* 0xff800000adb57808 */ /* 0x000fe40004000000 */
[C---:B------:R-:W-:Y:S01]  /*e840*/  ISETP.GE.AND P1, PT, R2.reuse, R228, PT ;  /* 0x000000e40200720c */ /* 0x040fe20003f26270 */
[C---:B------:R-:W-:Y:S01]  /*e850*/  FFMA.FTZ R168, R21.reuse, UR20, R168 ;  /* 0x0000001415a87c23 */ /* 0x040fe200080100a8 */
[----:B------:R-:W-:Y:S01]  /*e860*/  BAR.SYNC.DEFER_BLOCKING 0x0 ;  /* 0x0000000000007b1d */ /* 0x000fe20000010000 */
[----:B------:R-:W-:Y:S01]  /*e870*/  ISETP.GE.AND P0, PT, R2, R165, PT ;  /* 0x000000a50200720c */ /* 0x000fe20003f06270 */
[----:B------:R-:W-:Y:S01]  /*e880*/  VIADD R2, R0, 0x20 ;  /* 0x0000002000027836 */ /* 0x000fe20000000000 */
[----:B------:R-:W-:Y:S01]  /*e890*/  I2FP.F32.S32 R24, R23 ;  /* 0x0000001700187245 */ /* 0x000fe20000201400 */
[----:B------:R-:W-:Y:S01]  /*e8a0*/  FFMA.FTZ R170, R21, UR20, R170 ;  /* 0x0000001415aa7c23 */ /* 0x000fe200080100aa */
[----:B------:R-:W-:-:S02]  /*e8b0*/  FSEL R222, R175, -INF , !P2 ;  /* 0xff800000afde7808 */ /* 0x000fc40005000000 */
[----:B------:R-:W-:Y:S01]  /*e8c0*/  I2FP.F32.S32 R21, R2 ;  /* 0x0000000200157245 */ /* 0x000fe20000201400 */
[----:B------:R-:W-:Y:S01]  /*e8d0*/  FFMA.FTZ R169, R24, UR20, R169 ;  /* 0x0000001418a97c23 */ /* 0x000fe200080100a9 */
[----:B------:R-:W-:Y:S01]  /*e8e0*/  FSEL R217, R168, -INF , !P1 ;  /* 0xff800000a8d97808 */ /* 0x000fe20004800000 */
[----:B------:R-:W-:Y:S01]  /*e8f0*/  FFMA.FTZ R171, R24, UR20, R171 ;  /* 0x0000001418ab7c23 */ /* 0x000fe200080100ab */
[----:B------:R-:W-:Y:S01]  /*e900*/  ISETP.GE.AND P2, PT, R23, R228, PT ;  /* 0x000000e41700720c */ /* 0x000fe20003f46270 */
[----:B------:R-:W-:Y:S01]  /*e910*/  FFMA.FTZ R31, R21, UR20, R200 ;  /* 0x00000014151f7c23 */ /* 0x000fe200080100c8 */
[----:B------:R-:W-:Y:S01]  /*e920*/  ISETP.GE.AND P1, PT, R23, R165, PT ;  /* 0x000000a51700720c */ /* 0x000fe20003f26270 */
[C---:B------:R-:W-:Y:S02]  /*e930*/  VIADD R23, R0.reuse, 0x21 ;  /* 0x0000002100177836 */ /* 0x040fe40000000000 */
[----:B------:R-:W-:Y:S01]  /*e940*/  FFMA.FTZ R30, R21, UR20, R202 ;  /* 0x00000014151e7c23 */ /* 0x000fe200080100ca */
[----:B-1----:R-:W-:Y:S01]  /*e950*/  HMMA.16816.F32.BF16 R192, R32, R4, R192 ;  /* 0x0000000420c0723c */ /* 0x002fe200000418c0 */
[----:B------:R-:W-:Y:S01]  /*e960*/  VIADD R21, R0, 0x28 ;  /* 0x0000002800157836 */ /* 0x000fe20000000000 */
[----:B------:R-:W-:-:S02]  /*e970*/  FSEL R170, R170, -INF , !P0 ;  /* 0xff800000aaaa7808 */ /* 0x000fc40004000000 */
[----:B------:R-:W-:Y:S02]  /*e980*/  FSEL R169, R169, -INF , !P2 ;  /* 0xff800000a9a97808 */ /* 0x000fe40005000000 */
[C---:B------:R-:W-:Y:S01]  /*e990*/  ISETP.GE.AND P0, PT, R2.reuse, R228, PT ;  /* 0x000000e40200720c */ /* 0x040fe20003f06270 */
[----:B------:R-:W-:Y:S01]  /*e9a0*/  HMMA.16816.F32.BF16 R188, R32, R6, R188 ;  /* 0x0000000620bc723c */ /* 0x000fe200000418bc */
[----:B------:R-:W-:Y:S01]  /*e9b0*/  ISETP.GE.AND P2, PT, R2, R165, PT ;  /* 0x000000a50200720c */ /* 0x000fe20003f46270 */
[----:B------:R-:W-:Y:S01]  /*e9c0*/  VIADD R4, R0, 0x29 ;  /* 0x0000002900047836 */ /* 0x000fe20000000000 */
[----:B------:R-:W-:Y:S02]  /*e9d0*/  I2FP.F32.S32 R2, R23 ;  /* 0x0000001700027245 */ /* 0x000fe40000201400 */
[----:B------:R-:W-:Y:S02]  /*e9e0*/  I2FP.F32.S32 R5, R21 ;  /* 0x0000001500057245 */ /* 0x000fe40000201400 */
[----:B------:R-:W-:Y:S01]  /*e9f0*/  FSEL R220, R171, -INF , !P1 ;  /* 0xff800000abdc7808 */ /* 0x000fe20004800000 */
[C---:B------:R-:W-:Y:S01]  /*ea00*/  FFMA.FTZ R168, R2.reuse, UR20, R201 ;  /* 0x0000001402a87c23 */ /* 0x040fe200080100c9 */
[----:B------:R-:W-:Y:S01]  /*ea10*/  FFMA.FTZ R164, R2, UR20, R203 ;  /* 0x0000001402a47c23 */ /* 0x000fe200080100cb */
[----:B------:R-:W-:Y:S01]  /*ea20*/  FSEL R31, R31, -INF , !P0 ;  /* 0xff8000001f1f7808 */ /* 0x000fe20004000000 */
[C---:B------:R-:W-:Y:S01]  /*ea30*/  FFMA.FTZ R196, R5.reuse, UR20, R196 ;  /* 0x0000001405c47c23 */ /* 0x040fe200080100c4 */
[----:B------:R-:W-:Y:S01]  /*ea40*/  FSEL R30, R30, -INF , !P2 ;  /* 0xff8000001e1e7808 */ /* 0x000fe20005000000 */
[----:B------:R-:W-:Y:S01]  /*ea50*/  FFMA.FTZ R198, R5, UR20, R198 ;  /* 0x0000001405c67c23 */ /* 0x000fe200080100c6 */
[----:B------:R-:W-:Y:S01]  /*ea60*/  I2FP.F32.S32 R2, R4 ;  /* 0x0000000400027245 */ /* 0x000fe20000201400 */
[----:B------:R-:W-:Y:S01]  /*ea70*/  VIADD R5, R0, 0x30 ;  /* 0x0000003000057836 */ /* 0x000fe20000000000 */
[----:B------:R-:W-:-:S02]  /*ea80*/  ISETP.GE.AND P1, PT, R23, R228, PT ;  /* 0x000000e41700720c */ /* 0x000fc40003f26270 */
[-C--:B------:R-:W-:Y:S01]  /*ea90*/  ISETP.GE.AND P0, PT, R23, R165.reuse, PT ;  /* 0x000000a51700720c */ /* 0x080fe20003f06270 */
[C---:B------:R-:W-:Y:S01]  /*eaa0*/  FFMA.FTZ R197, R2.reuse, UR20, R197 ;  /* 0x0000001402c57c23 */ /* 0x040fe200080100c5 */
[C---:B------:R-:W-:Y:S01]  /*eab0*/  ISETP.GE.AND P2, PT, R21.reuse, R228, PT ;  /* 0x000000e41500720c */ /* 0x040fe20003f46270 */
[----:B------:R-:W-:Y:S01]  /*eac0*/  FFMA.FTZ R166, R2, UR20, R199 ;  /* 0x0000001402a67c23 */ /* 0x000fe200080100c7 */
[----:B------:R-:W-:Y:S01]  /*ead0*/  FSEL R168, R168, -INF , !P1 ;  /* 0xff800000a8a87808 */ /* 0x000fe20004800000 */
[----:B------:R-:W-:Y:S01]  /*eae0*/  VIADD R2, R0, 0x31 ;  /* 0x0000003100027836 */ /* 0x000fe20000000000 */
[----:B------:R-:W-:Y:S02]  /*eaf0*/  FSEL R164, R164, -INF , !P0 ;  /* 0xff800000a4a47808 */ /* 0x000fe40004000000 */
[----:B------:R-:W-:Y:S02]  /*eb00*/  FSEL R237, R196, -INF , !P2 ;  /* 0xff800000c4ed7808 */ /* 0x000fe40005000000 */
[----:B------:R-:W-:-:S02]  /*eb10*/  ISETP.GE.AND P1, PT, R21, R165, PT ;  /* 0x000000a51500720c */ /* 0x000fc40003f26270 */
[CC--:B------:R-:W-:Y:S02]  /*eb20*/  ISETP.GE.AND P0, PT, R4.reuse, R228.reuse, PT ;  /* 0x000000e40400720c */ /* 0x0c0fe40003f06270 */
[----:B------:R-:W-:Y:S01]  /*eb30*/  ISETP.GE.AND P2, PT, R4, R165, PT ;  /* 0x000000a50400720c */ /* 0x000fe20003f46270 */
[----:B------:R-:W-:Y:S01]  /*eb40*/  VIADD R4, R0, 0x38 ;  /* 0x0000003800047836 */ /* 0x000fe20000000000 */
[----:B------:R-:W-:Y:S02]  /*eb50*/  I2FP.F32.S32 R7, R5 ;  /* 0x0000000500077245 */ /* 0x000fe40000201400 */
[----:B------:R-:W-:Y:S02]  /*eb60*/  FSEL R231, R198, -INF , !P1 ;  /* 0xff800000c6e77808 */ /* 0x000fe40004800000 */
[----:B------:R-:W-:Y:S01]  /*eb70*/  FSEL R236, R197, -INF , !P0 ;  /* 0xff800000c5ec7808 */ /* 0x000fe20004000000 */
[----:B------:R-:W-:Y:S01]  /*eb80*/  FFMA.FTZ R194, R7, UR20, R194 ;  /* 0x0000001407c27c23 */ /* 0x000fe200080100c2 */
[----:B------:R-:W-:Y:S01]  /*eb90*/  ISETP.GE.AND P1, PT, R5, R228, PT ;  /* 0x000000e40500720c */ /* 0x000fe20003f26270 */
[----:B------:R-:W-:Y:S01]  /*eba0*/  FFMA.FTZ R192, R7, UR20, R192 ;  /* 0x0000001407c07c23 */ /* 0x000fe200080100c0 */
[----:B------:R-:W-:-:S02]  /*ebb0*/  ISETP.GE.AND P0, PT, R5, R165, PT ;  /* 0x000000a50500720c */ /* 0x000fc40003f06270 */
[----:B------:R-:W-:Y:S02]  /*ebc0*/  I2FP.F32.S32 R5, R4 ;  /* 0x0000000400057245 */ /* 0x000fe40000201400 */
[----:B------:R-:W-:Y:S02]  /*ebd0*/  I2FP.F32.S32 R6, R2 ;  /* 0x0000000200067245 */ /* 0x000fe40000201400 */
[----:B------:R-:W-:Y:S01]  /*ebe0*/  FSEL R202, R194, -INF , !P0 ;  /* 0xff800000c2ca7808 */ /* 0x000fe20004000000 */
[C---:B------:R-:W-:Y:S01]  /*ebf0*/  FFMA.FTZ R33, R5.reuse, UR20, R188 ;  /* 0x0000001405217c23 */ /* 0x040fe200080100bc */
[----:B------:R-:W-:Y:S01]  /*ec00*/  FFMA.FTZ R190, R5, UR20, R190 ;  /* 0x0000001405be7c23 */ /* 0x000fe200080100be */
[----:B------:R-:W-:Y:S01]  /*ec10*/  I2FP.F32.S32 R5, R0 ;  /* 0x0000000000057245 */ /* 0x000fe20000201400 */
[----:B------:R-:W-:Y:S01]  /*ec20*/  FFMA.FTZ R195, R6, UR20, R195 ;  /* 0x0000001406c37c23 */ /* 0x000fe200080100c3 */
[----:B------:R-:W-:Y:S01]  /*ec30*/  ISETP.GE.AND P0, PT, R4, R228, PT ;  /* 0x000000e40400720c */ /* 0x000fe20003f06270 */
[----:B------:R-:W-:Y:S01]  /*ec40*/  FFMA.FTZ R193, R6, UR20, R193 ;  /* 0x0000001406c17c23 */ /* 0x000fe200080100c1 */
[----:B------:R-:W-:Y:S01]  /*ec50*/  FSEL R235, R192, -INF , !P1 ;  /* 0xff800000c0eb7808 */ /* 0x000fe20004800000 */
[C---:B------:R-:W-:Y:S01]  /*ec60*/  FFMA.FTZ R22, R5.reuse, UR20, R22 ;  /* 0x0000001405167c23 */ /* 0x040fe20008010016 */
[----:B------:R-:W-:Y:S01]  /*ec70*/  ISETP.GE.AND P1, PT, R2, R165, PT ;  /* 0x000000a50200720c */ /* 0x000fe20003f26270 */
[----:B------:R-:W-:Y:S01]  /*ec80*/  FFMA.FTZ R20, R5, UR20, R20 ;  /* 0x0000001405147c23 */ /* 0x000fe20008010014 */
[----:B------:R-:W-:-:S02]  /*ec90*/  FSEL R33, R33, -INF , !P0 ;  /* 0xff80000021217808 */ /* 0x000fc40004000000 */
[C---:B------:R-:W-:Y:S02]  /*eca0*/  ISETP.GE.AND P0, PT, R0.reuse, R165, PT ;  /* 0x000000a50000720c */ /* 0x040fe40003f06270 */
[----:B------:R-:W-:Y:S02]  /*ecb0*/  FSEL R226, R195, -INF , !P1 ;  /* 0xff800000c3e27808 */ /* 0x000fe40004800000 */
[C---:B------:R-:W-:Y:S01]  /*ecc0*/  ISETP.GE.AND P1, PT, R0.reuse, R228, PT ;  /* 0x000000e40000720c */ /* 0x040fe20003f26270 */
[----:B------:R-:W-:Y:S01]  /*ecd0*/  VIADD R0, R0, 0x39 ;  /* 0x0000003900007836 */ /* 0x000fe20000000000 */
[----:B------:R-:W-:Y:S02]  /*ece0*/  FSEL R216, R22, -INF , !P0 ;  /* 0xff80000016d87808 */ /* 0x000fe40004000000 */
[----:B------:R-:W-:Y:S02]  /*ecf0*/  FSEL R166, R166, -INF , !P2 ;  /* 0xff800000a6a67808 */ /* 0x000fe40005000000 */
[----:B------:R-:W-:-:S02]  /*ed00*/  PLOP3.LUT P0, PT, PT, PT, UP0, 0x80, 0x0 ;  /* 0x000000000000781c */ /* 0x000fc40003f0f008 */
[----:B------:R-:W-:Y:S02]  /*ed10*/  ISETP.GE.AND P2, PT, R2, R228, PT ;  /* 0x000000e40200720c */ /* 0x000fe40003f46270 */
[----:B------:R-:W-:Y:S02]  /*ed20*/  I2FP.F32.S32 R2, R0 ;  /* 0x0000000000027245 */ /* 0x000fe40000201400 */
[----:B------:R-:W-:Y:S02]  /*ed30*/  FSEL R234, R193, -INF , !P2 ;  /* 0xff800000c1ea7808 */ /* 0x000fe40005000000 */
[----:B------:R-:W-:Y:S01]  /*ed40*/  ISETP.GE.AND P2, PT, R4, R165, PT ;  /* 0x000000a50400720c */ /* 0x000fe20003f46270 */
[----:B------:R-:W-:Y:S01]  /*ed50*/  FFMA.FTZ R189, R2, UR20, R189 ;  /* 0x0000001402bd7c23 */ /* 0x000fe200080100bd */
[----:B------:R-:W-:Y:S01]  /*ed60*/  FSEL R171, R20, -INF , !P1 ;  /* 0xff80000014ab7808 */ /* 0x000fe20004800000 */
[----:B------:R-:W-:Y:S01]  /*ed70*/  FFMA.FTZ R191, R2, UR20, R191 ;  /* 0x0000001402bf7c23 */ /* 0x000fe200080100bf */
[----:B------:R-:W-:-:S02]  /*ed80*/  FSEL R227, R190, -INF , !P2 ;  /* 0xff800000bee37808 */ /* 0x000fc40005000000 */
[C---:B------:R-:W-:Y:S02]  /*ed90*/  ISETP.GE.AND P2, PT, R0.reuse, R228, PT ;  /* 0x000000e40000720c */ /* 0x040fe40003f46270 */
        /* <DEDUP_REMOVED lines=85> */
.L_x_1164:
[----:B------:R-:W-:Y:S05]  /*f2f0*/  BSYNC B0 ;  /* 0x0000000000007941 */ /* 0x000fea0003800000 */
.L_x_1163:
[----:B------:R-:W0:Y:S02]  /*f300*/  LDGDEPBAR ;  /* 0x00000000000079af */ /* 0x000e240000000000 */
.L_x_1162:
        /* <DEDUP_REMOVED lines=9> */
[----:B------:R-:W-:Y:S02]  /*f3a0*/  UIADD3 UR12, UR33, 0x76cf5d0a, URZ ;  /* 0x76cf5d0a210c7890 */ /* 0x000fe4000fffe03f */
[----:B------:R-:W-:Y:S01]  /*f3b0*/  LOP3.LUT R2, R189, UR6, RZ, 0x3c, !PT ;  /* 0x00000006bd027c12 */ /* 0x000fe2000f8e3cff */
[----:B------:R-:W-:Y:S01]  /*f3c0*/  UIADD3 UR11, UR33, 0x32370b8f, URZ ;  /* 0x32370b8f210b7890 */ /* 0x000fe2000fffe03f */
[----:B-1----:R-:W-:Y:S01]  /*f3d0*/  FMNMX.FTZ R35, R219, R0, !PT ;  /* 0x00000000db237209 */ /* 0x002fe20007810000 */
[----:B------:R-:W-:-:S02]  /*f3e0*/  UIADD3 UR7, UR32, -0x255992d5, URZ ;  /* 0xdaa66d2b20077890 */ /* 0x000fc4000fffe03f */
[----:B------:R-:W-:Y:S01]  /*f3f0*/  IMAD.WIDE.U32 R246, R2, -0x326172a9, RZ ;  /* 0xcd9e8d5702f67825 */ /* 0x000fe200078e00ff */
        /* <DEDUP_REMOVED lines=31> */
[----:B------:R-:W-:Y:S01]  /*f5f0*/  LOP3.LUT R246, R19, UR13, R246, 0x96, !PT ;  /* 0x0000000d13f67c12 */ /* 0x000fe2000f8e96f6 */
[----:B------:R-:W1:Y:S01]  /*f600*/  SHFL.BFLY PT, R183, R32, 0x2, 0x1f ;  /* 0x0c401f0020b77f89 */ /* 0x000e6200000e0000 */
[----:B------:R-:W-:-:S04]  /*f610*/  FMNMX.FTZ R35, R202, R35, !PT ;  /* 0x00000023ca237209 */ /* 0x000fc80007810000 */
[----:B------:R-:W-:-:S04]  /*f620*/  FMNMX.FTZ R0, R226, R35, !PT ;  /* 0x00000023e2007209 */ /* 0x000fc80007810000 */
[----:B------:R-:W-:-:S04]  /*f630*/  FMNMX.FTZ R35, R227, R0, !PT ;  /* 0x00000000e3237209 */ /* 0x000fc80007810000 */
[----:B------:R-:W-:Y:S01]  /*f640*/  FMNMX.FTZ R0, R248, R35, !PT ;  /* 0x00000023f8007209 */ /* 0x000fe20007810000 */
[----:B------:R-:W-:-:S04]  /*f650*/  IMAD.WIDE.U32 R34, R14, -0x326172a9, RZ ;  /* 0xcd9e8d570e227825 */ /* 0x000fc800078e00ff */
[----:B------:R-:W3:Y:S01]  /*f660*/  SHFL.BFLY PT, R175, R0, 0x2, 0x1f ;  /* 0x0c401f0000af7f89 */ /* 0x000ee200000e0000 */
[----:B------:R-:W-:Y:S01]  /*f670*/  LOP3.LUT R224, R247, UR27, R34, 0x96, !PT ;  /* 0x0000001bf7e07c12 */ /* 0x000fe2000f8e9622 */
[----:B------:R-:W-:Y:S01]  /*f680*/  IMAD.WIDE.U32 R246, R246, -0x2daee0ad, RZ ;  /* 0xd2511f53f6f67825 */ /* 0x000fe200078e00ff */
[----:B-1----:R-:W-:-:S03]  /*f690*/  FMNMX.FTZ R183, R32, R183, !PT ;  /* 0x000000b720b77209 */ /* 0x002fc60007810000 */
[----:B------:R-:W-:Y:S01]  /*f6a0*/  IMAD.WIDE.U32 R224, R224, -0x2daee0ad, RZ ;  /* 0xd2511f53e0e07825 */ /* 0x000fe200078e00ff */
[----:B------:R-:W-:Y:S01]  /*f6b0*/  LOP3.LUT R32, R35, R9, RZ, 0x3c, !PT ;  /* 0x0000000923207212 */ /* 0x000fe200078e3cff */
[----:B------:R-:W1:Y:S01]  /*f6c0*/  SHFL.BFLY PT, R2, R183, 0x1, 0x1f ;  /* 0x0c201f00b7027f89 */ /* 0x000e6200000e0000 */
[----:B------:R-:W-:-:S03]  /*f6d0*/  LOP3.LUT R184, R247, UR11, R224, 0x96, !PT ;  /* 0x0000000bf7b87c12 */ /* 0x000fc6000f8e96e0 */
[----:B------:R-:W-:Y:S02]  /*f6e0*/  IMAD R32, R32, -0x2daee0ad, RZ ;  /* 0xd2511f5320207824 */ /* 0x000fe400078e02ff */
[----:B------:R-:W-:-:S03]  /*f6f0*/  IMAD.WIDE.U32 R184, R184, -0x326172a9, RZ ;  /* 0xcd9e8d57b8b87825 */ /* 0x000fc600078e00ff */
[----:B------:R-:W-:-:S05]  /*f700*/  LOP3.LUT R35, R225, UR12, R32, 0x96, !PT ;  /* 0x0000000ce1237c12 */ /* 0x000fca000f8e9620 */
[----:B------:R-:W-:Y:S01]  /*f710*/  IMAD.WIDE.U32 R186, R35, -0x326172a9, RZ ;  /* 0xcd9e8d5723ba7825 */ /* 0x000fe200078e00ff */
[----:B---3--:R-:W-:-:S04]  /*f720*/  FMNMX.FTZ R175, R0, R175, !PT ;  /* 0x000000af00af7209 */ /* 0x008fc80007810000 */
[----:B------:R-:W-:Y:S01]  /*f730*/  LOP3.LUT R35, R187, UR7, R18, 0x96, !PT ;  /* 0x00000007bb237c12 */ /* 0x000fe2000f8e9612 */
[----:B------:R-:W3:Y:S01]  /*f740*/  SHFL.BFLY PT, R0, R175, 0x1, 0x1f ;  /* 0x0c201f00af007f89 */ /* 0x000ee200000e0000 */
[----:B------:R-:W-:Y:S02]  /*f750*/  LOP3.LUT R186, R185, UR6, R186, 0x96, !PT ;  /* 0x00000006b9ba7c12 */ /* 0x000fe4000f8e96ba */
[----:B-1----:R-:W-:Y:S01]  /*f760*/  FMNMX.FTZ R2, R183, R2, !PT ;  /* 0x00000002b7027209 */ /* 0x002fe20007810000 */
[----:B------:R-:W-:Y:S01]  /*f770*/  IMAD.WIDE.U32 R182, R35, -0x2daee0ad, RZ ;  /* 0xd2511f5323b67825 */ /* 0x000fe200078e00ff */
[----:B------:R-:W-:Y:S01]  /*f780*/  LOP3.LUT R35, R189, UR4, RZ, 0x3c, !PT ;  /* 0x00000004bd237c12 */ /* 0x000fe2000f8e3cff */
[----:B------:R-:W-:Y:S01]  /*f790*/  UIADD3 UR4, UR33, 0x646e171e, URZ ;  /* 0x646e171e21047890 */ /* 0x000fe2000fffe03f */
[----:B------:R-:W-:Y:S01]  /*f7a0*/  FSETP.NEU.FTZ.AND P6, PT, R2, -INF , PT ;  /* 0xff8000000200780b */ /* 0x000fe20003fdd000 */
[----:B------:R-:W-:-:S04]  /*f7b0*/  IMAD.WIDE.U32 R186, R186, -0x2daee0ad, RZ ;  /* 0xd2511f53baba7825 */ /* 0x000fc800078e00ff */
[----:B------:R-:W-:Y:S01]  /*f7c0*/  FMUL.FTZ R196, R2, UR31 ;  /* 0x0000001f02c47c20 */ /* 0x000fe20008410000 */
[----:B------:R-:W-:Y:S02]  /*f7d0*/  LOP3.LUT R183, R183, UR10, R246, 0x96, !PT ;  /* 0x0000000ab7b77c12 */ /* 0x000fe4000f8e96f6 */
[----:B------:R-:W-:Y:S02]  /*f7e0*/  LOP3.LUT R182, R187, UR30, R182, 0x96, !PT ;  /* 0x0000001ebbb67c12 */ /* 0x000fe4000f8e96b6 */
[----:B------:R-:W-:Y:S01]  /*f7f0*/  FSEL R196, R196, RZ, P6 ;  /* 0x000000ffc4c47208 */ /* 0x000fe20003000000 */
[----:B------:R-:W-:-:S04]  /*f800*/  IMAD.WIDE.U32 R190, R183, -0x326172a9, RZ ;  /* 0xcd9e8d57b7be7825 */ /* 0x000fc800078e00ff */
[----:B------:R-:W-:-:S04]  /*f810*/  IMAD.WIDE.U32 R188, R182, -0x326172a9, RZ ;  /* 0xcd9e8d57b6bc7825 */ /* 0x000fc800078e00ff */
[--C-:B------:R-:W-:Y:S01]  /*f820*/  FFMA.FTZ R218, R171, UR31, -R196.reuse ;  /* 0x0000001fabda7c23 */ /* 0x100fe200080108c4 */
[--C-:B------:R-:W-:Y:S01]  /*f830*/  FFMA.FTZ R200, R221, UR31, -R196.reuse ;  /* 0x0000001fddc87c23 */ /* 0x100fe200080108c4 */
[----:B---3--:R-:W-:Y:S01]  /*f840*/  FMNMX.FTZ R0, R175, R0, !PT ;  /* 0x00000000af007209 */ /* 0x008fe20007810000 */
[--C-:B------:R-:W-:Y:S01]  /*f850*/  FFMA.FTZ R194, R177, UR31, -R196.reuse ;  /* 0x0000001fb1c27c23 */ /* 0x100fe200080108c4 */
[----:B------:R-:W-:Y:S01]  /*f860*/  LOP3.LUT R187, R188, 0xff, RZ, 0xc0, !PT ;  /* 0x000000ffbcbb7812 */ /* 0x000fe200078ec0ff */
[----:B------:R-:W-:Y:S01]  /*f870*/  FFMA.FTZ R199, R219, UR31, -R196 ;  /* 0x0000001fdbc77c23 */ /* 0x000fe200080108c4 */
[----:B------:R-:W-:Y:S01]  /*f880*/  LOP3.LUT R185, R189, UR37, R190, 0x96, !PT ;  /* 0x00000025bdb97c12 */ /* 0x000fe2000f8e96be */
[----:B------:R-:W-:Y:S01]  /*f890*/  MUFU.EX2 R218, R218 ;  /* 0x000000da00da7308 */ /* 0x000fe20000000800 */
[----:B------:R-:W-:Y:S01]  /*f8a0*/  ISETP.LE.U32.AND P4, PT, R187, UR5, PT ;  /* 0x00000005bb007c0c */ /* 0x000fe2000bf83070 */
[----:B------:R-:W-:Y:S01]  /*f8b0*/  FMUL.FTZ R203, R0, UR31 ;  /* 0x0000001f00cb7c20 */ /* 0x000fe20008410000 */
[----:B------:R-:W-:Y:S01]  /*f8c0*/  LOP3.LUT R187, R185, 0xffff, RZ, 0xc0, !PT ;  /* 0x0000ffffb9bb7812 */ /* 0x000fe200078ec0ff */
[----:B------:R-:W-:Y:S01]  /*f8d0*/  FFMA.FTZ R238, R176, UR31, -R196 ;  /* 0x0000001fb0ee7c23 */ /* 0x000fe200080108c4 */
[----:B------:R-:W-:Y:S01]  /*f8e0*/  SHF.R.U32.HI R175, RZ, 0x18, R188 ;  /* 0x00000018ffaf7819 */ /* 0x000fe200000116bc */
[--C-:B------:R-:W-:Y:S01]  /*f8f0*/  FFMA.FTZ R193, R181, UR31, -R196.reuse ;  /* 0x0000001fb5c17c23 */ /* 0x100fe200080108c4 */
[----:B------:R-:W-:Y:S01]  /*f900*/  SHF.R.U32.HI R187, RZ, 0x8, R187 ;  /* 0x00000008ffbb7819 */ /* 0x000fe200000116bb */
[----:B------:R-:W1:Y:S01]  /*f910*/  MUFU.EX2 R200, R200 ;  /* 0x000000c800c87308 */ /* 0x000e620000000800 */
[----:B------:R-:W-:Y:S01]  /*f920*/  FSETP.NEU.FTZ.AND P5, PT, R0, -INF , PT ;  /* 0xff8000000000780b */ /* 0x000fe20003fbd000 */
[--C-:B------:R-:W-:Y:S01]  /*f930*/  FFMA.FTZ R192, R217, UR31, -R196.reuse ;  /* 0x0000001fd9c07c23 */ /* 0x100fe200080108c4 */
[----:B------:R-:W-:Y:S01]  /*f940*/  ISETP.LE.U32.AND P3, PT, R175, UR5, PT ;  /* 0x00000005af007c0c */ /* 0x000fe2000bf63070 */
[--C-:B------:R-:W-:Y:S01]  /*f950*/  FFMA.FTZ R195, R168, UR31, -R196.reuse ;  /* 0x0000001fa8c37c23 */ /* 0x100fe200080108c4 */
[----:B------:R-:W-:Y:S01]  /*f960*/  LOP3.LUT R175, R187, 0xffff, RZ, 0xc0, !PT ;  /* 0x0000ffffbbaf7812 */ /* 0x000fe200078ec0ff */
[--C-:B------:R-:W-:Y:S01]  /*f970*/  FFMA.FTZ R237, R237, UR31, -R196.reuse ;  /* 0x0000001feded7c23 */ /* 0x100fe200080108c4 */
[----:B------:R-:W-:Y:S01]  /*f980*/  FSEL R203, R203, RZ, P5 ;  /* 0x000000ffcbcb7208 */ /* 0x000fe20002800000 */
[----:B------:R-:W-:Y:S01]  /*f990*/  MUFU.EX2 R194, R194 ;  /* 0x000000c200c27308 */ /* 0x000fe20000000800 */
[----:B------:R-:W-:Y:S01]  /*f9a0*/  ISETP.LE.U32.AND P2, PT, R175, UR5, PT ;  /* 0x00000005af007c0c */ /* 0x000fe2000bf43070 */
[----:B------:R-:W-:Y:S01]  /*f9b0*/  FFMA.FTZ R236, R236, UR31, -R196 ;  /* 0x0000001fecec7c23 */ /* 0x000fe200080108c4 */
[----:B------:R-:W-:Y:S01]  /*f9c0*/  LOP3.LUT R182, R191, UR35, R184, 0x96, !PT ;  /* 0x00000023bfb67c12 */ /* 0x000fe2000f8e96b8 */
[--C-:B------:R-:W-:Y:S01]  /*f9d0*/  FFMA.FTZ R216, R216, UR31, -R203.reuse ;  /* 0x0000001fd8d87c23 */ /* 0x100fe200080108cb */
[----:B------:R-:W-:Y:S01]  /*f9e0*/  LOP3.LUT R183, R188, 0xffff, RZ, 0xc0, !PT ;  /* 0x0000ffffbcb77812 */ /* 0x000fe200078ec0ff */
[--C-:B------:R-:W-:Y:S01]  /*f9f0*/  FFMA.FTZ R197, R178, UR31, -R203.reuse ;  /* 0x0000001fb2c57c23 */ /* 0x100fe200080108cb */
[----:B------:R-:W-:Y:S01]  /*fa00*/  SHF.R.U32.HI R184, RZ, 0x10, R188 ;  /* 0x00000010ffb87819 */ /* 0x000fe200000116bc */
[----:B------:R-:W3:Y:S01]  /*fa10*/  MUFU.EX2 R199, R199 ;  /* 0x000000c700c77308 */ /* 0x000ee20000000800 */
[----:B------:R-:W-:Y:S01]  /*fa20*/  LOP3.LUT R188, R185, 0xff, RZ, 0xc0, !PT ;  /* 0x000000ffb9bc7812 */ /* 0x000fe200078ec0ff */
[--C-:B------:R-:W-:Y:S01]  /*fa30*/  FFMA.FTZ R201, R232, UR31, -R203.reuse ;  /* 0x0000001fe8c97c23 */ /* 0x100fe200080108cb */
[----:B-1----:R-:W-:Y:S01]  /*fa40*/  F2FP.BF16.F32.PACK_AB R244, R200, R218 ;  /* 0x000000dac8f4723e */ /* 0x002fe200000010ff */
[----:B------:R-:W-:Y:S01]  /*fa50*/  FFMA.FTZ R198, R172, UR31, -R203 ;  /* 0x0000001facc67c23 */ /* 0x000fe200080108cb */
[----:B------:R-:W-:Y:S01]  /*fa60*/  ISETP.LE.U32.AND P1, PT, R188, UR5, PT ;  /* 0x00000005bc007c0c */ /* 0x000fe2000bf23070 */
[----:B------:R-:W-:Y:S01]  /*fa70*/  IMAD.WIDE.U32 R188, R182, -0x2daee0ad, RZ ;  /* 0xd2511f53b6bc7825 */ /* 0x000fe200078e00ff */
[----:B------:R-:W-:Y:S01]  /*fa80*/  PRMT R245, R244, 0x7632, R245 ;  /* 0x00007632f4f57816 */ /* 0x000fe200000000f5 */
[----:B------:R-:W-:Y:S01]  /*fa90*/  MUFU.EX2 R216, R216 ;  /* 0x000000d800d87308 */ /* 0x000fe20000000800 */
[----:B------:R-:W-:Y:S01]  /*faa0*/  SHF.R.U32.HI R187, RZ, 0x18, R185 ;  /* 0x00000018ffbb7819 */ /* 0x000fe200000116b9 */
[----:B------:R-:W-:Y:S01]  /*fab0*/  FFMA.FTZ R239, R180, UR31, -R203 ;  /* 0x0000001fb4ef7c23 */ /* 0x000fe200080108cb */
[----:B------:R-:W-:Y:S01]  /*fac0*/  SHF.R.U32.HI R185, RZ, 0x10, R185 ;  /* 0x00000010ffb97819 */ /* 0x000fe200000116b9 */
[----:B------:R-:W-:Y:S01]  /*fad0*/  @!P2 HFMA2.BF16_V2 R174, -RZ.H0_H0, RZ.H0_H0, -R245.H0_H0 ;  /* 0x200000ffffaea231 */ /* 0x000fe200003409f5 */
[----:B------:R-:W-:Y:S01]  /*fae0*/  PRMT R175, R244, 0x5410, R245 ;  /* 0x00005410f4af7816 */ /* 0x000fe200000000f5 */
[----:B------:R-:W-:Y:S01]  /*faf0*/  FFMA.FTZ R190, R222, UR31, -R203 ;  /* 0x0000001fdebe7c23 */ /* 0x000fe200080108cb */
[----:B------:R-:W-:Y:S01]  /*fb00*/  LOP3.LUT R185, R185, 0xff, RZ, 0xc0, !PT ;  /* 0x000000ffb9b97812 */ /* 0x000fe200078ec0ff */
[----:B------:R-:W1:Y:S01]  /*fb10*/  MUFU.EX2 R197, R197 ;  /* 0x000000c500c57308 */ /* 0x000e620000000800 */
[----:B------:R-:W-:Y:S01]  /*fb20*/  @!P2 PRMT R245, R174, 0x5410, RZ ;  /* 0x00005410aef5a816 */ /* 0x000fe200000000ff */
[----:B------:R-:W-:Y:S01]  /*fb30*/  @!P1 HFMA2.BF16_V2 R179, -RZ.H0_H0, RZ.H0_H0, -R244.H0_H0 ;  /* 0x200000ffffb39231 */ /* 0x000fe200003409f4 */
[----:B------:R-:W-:Y:S01]  /*fb40*/  ISETP.LE.U32.AND P2, PT, R185, UR5, PT ;  /* 0x00000005b9007c0c */ /* 0x000fe2000bf43070 */
[--C-:B------:R-:W-:Y:S01]  /*fb50*/  FFMA.FTZ R191, R169, UR31, -R196.reuse ;  /* 0x0000001fa9bf7c23 */ /* 0x100fe200080108c4 */
[----:B------:R-:W-:Y:S01]  /*fb60*/  SHF.R.U32.HI R183, RZ, 0x8, R183 ;  /* 0x00000008ffb77819 */ /* 0x000fe200000116b7 */
[--C-:B------:R-:W-:Y:S01]  /*fb70*/  FFMA.FTZ R232, R33, UR31, -R196.reuse ;  /* 0x0000001f21e87c23 */ /* 0x100fe200080108c4 */
[----:B------:R-:W-:Y:S01]  /*fb80*/  @!P1 PRMT R244, R179, 0x5410, RZ ;  /* 0x00005410b3f49816 */ /* 0x000fe200000000ff */
[----:B------:R-:W-:Y:S01]  /*fb90*/  MUFU.EX2 R201, R201 ;  /* 0x000000c900c97308 */ /* 0x000fe20000000800 */
[----:B------:R-:W-:Y:S01]  /*fba0*/  ISETP.LE.U32.AND P1, PT, R187, UR5, PT ;  /* 0x00000005bb007c0c */ /* 0x000fe2000bf23070 */
[--C-:B------:R-:W-:Y:S01]  /*fbb0*/  FFMA.FTZ R235, R235, UR31, -R196.reuse ;  /* 0x0000001febeb7c23 */ /* 0x100fe200080108c4 */
[----:B------:R-:W-:Y:S01]  /*fbc0*/  LOP3.LUT R183, R183, 0xffff, RZ, 0xc0, !PT ;  /* 0x0000ffffb7b77812 */ /* 0x000fe200078ec0ff */
[--C-:B------:R-:W-:Y:S01]  /*fbd0*/  FFMA.FTZ R234, R234, UR31, -R196.reuse ;  /* 0x0000001feaea7c23 */ /* 0x100fe200080108c4 */
[----:B------:R-:W-:Y:S01]  /*fbe0*/  LOP3.LUT R184, R184, 0xff, RZ, 0xc0, !PT ;  /* 0x000000ffb8b87812 */ /* 0x000fe200078ec0ff */
[----:B------:R-:W-:Y:S01]  /*fbf0*/  FFMA.FTZ R241, R241, UR31, -R196 ;  /* 0x0000001ff1f17c23 */ /* 0x000fe200080108c4 */
[----:B---3--:R-:W-:Y:S01]  /*fc00*/  F2FP.BF16.F32.PACK_AB R185, R199, R194 ;  /* 0x000000c2c7b9723e */ /* 0x008fe200000010ff */
[----:B------:R-:W3:Y:S01]  /*fc10*/  MUFU.EX2 R198, R198 ;  /* 0x000000c600c67308 */ /* 0x000ee20000000800 */
[----:B-1----:R-:W-:Y:S01]  /*fc20*/  F2FP.BF16.F32.PACK_AB R242, R197, R216 ;  /* 0x000000d8c5f2723e */ /* 0x002fe200000010ff */
[----:B------:R-:W-:Y:S01]  /*fc30*/  FFMA.FTZ R233, R30, UR31, -R203 ;  /* 0x0000001f1ee97c23 */ /* 0x000fe200080108cb */
[----:B------:R-:W-:Y:S01]  /*fc40*/  LOP3.LUT R182, R188, 0xffff, RZ, 0xc0, !PT ;  /* 0x0000ffffbcb67812 */ /* 0x000fe200078ec0ff */
[----:B------:R-:W-:Y:S01]  /*fc50*/  @!P4 HFMA2.BF16_V2 R177, -RZ.H0_H0, RZ.H0_H0, -R185.H0_H0 ;  /* 0x200000ffffb1c231 */ /* 0x000fe200003409b9 */
[C---:B------:R-:W-:Y:S01]  /*fc60*/  PRMT R243, R242.reuse, 0x7632, R243 ;  /* 0x00007632f2f37816 */ /* 0x040fe200000000f3 */
[----:B------:R-:W-:Y:S01]  /*fc70*/  @!P2 HFMA2.BF16_V2 R173, -RZ.H0_H0, RZ.H0_H0, -R242.H0_H0 ;  /* 0x200000ffffada231 */ /* 0x000fe200003409f2 */
[----:B------:R-:W-:Y:S01]  /*fc80*/  SHF.R.U32.HI R179, RZ, 0x18, R188 ;  /* 0x00000018ffb37819 */ /* 0x000fe200000116bc */
[----:B------:R-:W-:Y:S01]  /*fc90*/  MUFU.EX2 R238, R238 ;  /* 0x000000ee00ee7308 */ /* 0x000fe20000000800 */
[----:B------:R-:W-:Y:S01]  /*fca0*/  PRMT R174, R242, 0x5410, R243 ;  /* 0x00005410f2ae7816 */ /* 0x000fe200000000f3 */
[----:B------:R-:W-:Y:S01]  /*fcb0*/  @!P1 HFMA2.BF16_V2 R178, -RZ.H0_H0, RZ.H0_H0, -R243.H0_H0 ;  /* 0x200000ffffb29231 */ /* 0x000fe200003409f3 */
[----:B------:R-:W-:Y:S01]  /*fcc0*/  @!P2 PRMT R242, R173, 0x5410, RZ ;  /* 0x00005410adf2a816 */ /* 0x000fe200000000ff */
[--C-:B------:R-:W-:Y:S01]  /*fcd0*/  FFMA.FTZ R231, R231, UR31, -R203.reuse ;  /* 0x0000001fe7e77c23 */ /* 0x100fe200080108cb */
[----:B------:R-:W-:Y:S01]  /*fce0*/  ISETP.LE.U32.AND P2, PT, R183, UR5, PT ;  /* 0x00000005b7007c0c */ /* 0x000fe2000bf43070 */
[--C-:B------:R-:W-:Y:S01]  /*fcf0*/  FFMA.FTZ R226, R226, UR31, -R203.reuse ;  /* 0x0000001fe2e27c23 */ /* 0x100fe200080108cb */
[----:B------:R-:W-:Y:S01]  /*fd00*/  @!P1 PRMT R243, R178, 0x5410, RZ ;  /* 0x00005410b2f39816 */ /* 0x000fe200000000ff */
[----:B------:R-:W1:Y:S01]  /*fd10*/  MUFU.EX2 R193, R193 ;  /* 0x000000c100c17308 */ /* 0x000e620000000800 */
[----:B------:R-:W-:Y:S01]  /*fd20*/  ISETP.LE.U32.AND P1, PT, R184, UR5, PT ;  /* 0x00000005b8007c0c */ /* 0x000fe2000bf23070 */
[--C-:B------:R-:W-:Y:S01]  /*fd30*/  FFMA.FTZ R227, R227, UR31, -R203.reuse ;  /* 0x0000001fe3e37c23 */ /* 0x100fe200080108cb */
[----:B------:R-:W-:Y:S01]  /*fd40*/  PRMT R184, R185, 0x7632, R184 ;  /* 0x00007632b9b87816 */ /* 0x000fe200000000b8 */
[--C-:B------:R-:W-:Y:S01]  /*fd50*/  FFMA.FTZ R248, R248, UR31, -R203.reuse ;  /* 0x0000001ff8f87c23 */ /* 0x100fe200080108cb */
[----:B------:R-:W-:Y:S01]  /*fd60*/  LOP3.LUT R183, R189, UR4, R186, 0x96, !PT ;  /* 0x00000004bdb77c12 */ /* 0x000fe2000f8e96ba */
[----:B------:R-:W-:Y:S01]  /*fd70*/  FFMA.FTZ R189, R170, UR31, -R203 ;  /* 0x0000001faabd7c23 */ /* 0x000fe200080108cb */
[----:B------:R-:W-:Y:S01]  /*fd80*/  LOP3.LUT R186, R188, 0xff, RZ, 0xc0, !PT ;  /* 0x000000ffbcba7812 */ /* 0x000fe200078ec0ff */
[----:B------:R-:W-:Y:S01]  /*fd90*/  MUFU.EX2 R239, R239 ;  /* 0x000000ef00ef7308 */ /* 0x000fe20000000800 */
[----:B---3--:R-:W-:Y:S01]  /*fda0*/  F2FP.BF16.F32.PACK_AB R187, R198, R201 ;  /* 0x000000c9c6bb723e */ /* 0x008fe200000010ff */
[----:B------:R-:W-:Y:S01]  /*fdb0*/  @!P2 HFMA2.BF16_V2 R172, -RZ.H0_H0, RZ.H0_H0, -R184.H0_H0 ;  /* 0x200000ffffaca231 */ /* 0x000fe200003409b8 */
[----:B------:R-:W-:-:S02]  /*fdc0*/  PRMT R173, R185, 0x5410, R184 ;  /* 0x00005410b9ad7816 */ /* 0x000fc400000000b8 */
[----:B------:R-:W-:Y:S01]  /*fdd0*/  @!P4 PRMT R185, R177, 0x5410, RZ ;  /* 0x00005410b1b9c816 */ /* 0x000fe200000000ff */
[----:B------:R-:W-:Y:S01]  /*fde0*/  @!P1 HFMA2.BF16_V2 R27, -RZ.H0_H0, RZ.H0_H0, -R187.H0_H0 ;  /* 0x200000ffff1b9231 */ /* 0x000fe200003409bb */
[----:B------:R-:W-:Y:S01]  /*fdf0*/  ISETP.LE.U32.AND P4, PT, R186, UR5, PT ;  /* 0x00000005ba007c0c */ /* 0x000fe2000bf83070 */
[----:B------:R-:W3:Y:S01]  /*fe00*/  MUFU.EX2 R190, R190 ;  /* 0x000000be00be7308 */ /* 0x000ee20000000800 */
[----:B------:R-:W-:Y:S02]  /*fe10*/  @!P2 PRMT R184, R172, 0x5410, RZ ;  /* 0x00005410acb8a816 */ /* 0x000fe400000000ff */
[----:B------:R-:W-:Y:S02]  /*fe20*/  PRMT R186, R187, 0x7632, R186 ;  /* 0x00007632bbba7816 */ /* 0x000fe400000000ba */
[C---:B------:R-:W-:Y:S02]  /*fe30*/  LOP3.LUT R172, R183.reuse, 0xffff, RZ, 0xc0, !PT ;  /* 0x0000ffffb7ac7812 */ /* 0x040fe400078ec0ff */
[----:B------:R-:W-:Y:S01]  /*fe40*/  LOP3.LUT R177, R183, 0xff, RZ, 0xc0, !PT ;  /* 0x000000ffb7b17812 */ /* 0x000fe200078ec0ff */
[----:B------:R-:W-:Y:S01]  /*fe50*/  @!P3 HFMA2.BF16_V2 R176, -RZ.H0_H0, RZ.H0_H0, -R186.H0_H0 ;  /* 0x200000ffffb0b231 */ /* 0x000fe200003409ba */
[----:B------:R-:W-:Y:S01]  /*fe60*/  SHF.R.U32.HI R172, RZ, 0x8, R172 ;  /* 0x00000008ffac7819 */ /* 0x000fe200000116ac */
[----:B------:R-:W-:Y:S01]  /*fe70*/  MUFU.EX2 R192, R192 ;  /* 0x000000c000c07308 */ /* 0x000fe20000000800 */
[----:B------:R-:W-:-:S02]  /*fe80*/  ISETP.LE.U32.AND P2, PT, R177, UR5, PT ;  /* 0x00000005b1007c0c */ /* 0x000fc4000bf43070 */
[----:B------:R-:W-:Y:S02]  /*fe90*/  LOP3.LUT R177, R172, 0xffff, RZ, 0xc0, !PT ;  /* 0x0000ffffacb17812 */ /* 0x000fe400078ec0ff */
[----:B------:R-:W-:Y:S02]  /*fea0*/  PRMT R172, R187, 0x5410, R186 ;  /* 0x00005410bbac7816 */ /* 0x000fe400000000ba */
[----:B------:R-:W-:Y:S01]  /*feb0*/  @!P3 PRMT R186, R176, 0x5410, RZ ;  /* 0x00005410b0bab816 */ /* 0x000fe200000000ff */
[----:B------:R-:W4:Y:S01]  /*fec0*/  MUFU.EX2 R191, R191 ;  /* 0x000000bf00bf7308 */ /* 0x000f220000000800 */
[----:B------:R-:W-:Y:S02]  /*fed0*/  SHF.R.U32.HI R176, RZ, 0x18, R183 ;  /* 0x00000018ffb07819 */ /* 0x000fe400000116b7 */
[----:B-1----:R-:W-:Y:S02]  /*fee0*/  F2FP.BF16.F32.PACK_AB R181, R193, R238 ;  /* 0x000000eec1b5723e */ /* 0x002fe400000010ff */
[----:B------:R-:W-:-:S02]  /*fef0*/  @!P1 PRMT R187, R27, 0x5410, RZ ;  /* 0x000054101bbb9816 */ /* 0x000fc400000000ff */
[----:B------:R-:W-:Y:S01]  /*ff00*/  ISETP.LE.U32.AND P1, PT, R176, UR5, PT ;  /* 0x00000005b0007c0c */ /* 0x000fe2000bf23070 */
[----:B------:R-:W-:Y:S01]  /*ff10*/  @!P2 HFMA2.BF16_V2 R171, -RZ.H0_H0, RZ.H0_H0, -R181.H0_H0 ;  /* 0x200000ffffaba231 */ /* 0x000fe200003409b5 */
[----:B------:R-:W-:Y:S01]  /*ff20*/  SHF.R.U32.HI R176, RZ, 0x10, R183 ;  /* 0x00000010ffb07819 */ /* 0x000fe200000116b7 */
[----:B------:R-:W-:Y:S01]  /*ff30*/  MUFU.EX2 R189, R189 ;  /* 0x000000bd00bd7308 */ /* 0x000fe20000000800 */
[----:B------:R-:W-:Y:S02]  /*ff40*/  ISETP.LE.U32.AND P3, PT, R177, UR5, PT ;  /* 0x00000005b1007c0c */ /* 0x000fe4000bf63070 */
[C---:B------:R-:W-:Y:S02]  /*ff50*/  PRMT R180, R181.reuse, 0x7632, R180 ;  /* 0x00007632b5b47816 */ /* 0x040fe400000000b4 */
[----:B------:R-:W-:Y:S02]  /*ff60*/  LOP3.LUT R176, R176, 0xff, RZ, 0xc0, !PT ;  /* 0x000000ffb0b07812 */ /* 0x000fe400078ec0ff */
[----:B------:R-:W-:Y:S01]  /*ff70*/  PRMT R27, R181, 0x5410, R180 ;  /* 0x00005410b51b7816 */ /* 0x000fe200000000b4 */
[----:B------:R-:W-:Y:S01]  /*ff80*/  MUFU.EX2 R195, R195 ;  /* 0x000000c300c37308 */ /* 0x000fe20000000800 */
[----:B------:R-:W-:-:S02]  /*ff90*/  @!P2 PRMT R181, R171, 0x5410, RZ ;  /* 0x00005410abb5a816 */ /* 0x000fc400000000ff */
[----:B------:R-:W-:Y:S02]  /*ffa0*/  ISETP.LE.U32.AND P2, PT, R176, UR5, PT ;  /* 0x00000005b0007c0c */ /* 0x000fe4000bf43070 */
[----:B------:R-:W-:Y:S01]  /*ffb0*/  SHF.R.U32.HI R178, RZ, 0x10, R188 ;  /* 0x00000010ffb27819 */ /* 0x000fe200000116bc */
[----:B------:R-:W-:Y:S01]  /*ffc0*/  FFMA.FTZ R188, R220, UR31, -R203 ;  /* 0x0000001fdcbc7c23 */ /* 0x000fe200080108cb */
[----:B------:R-:W-:Y:S01]  /*ffd0*/  SHF.R.U32.HI R182, RZ, 0x8, R182 ;  /* 0x00000008ffb67819 */ /* 0x000fe200000116b6 */
[----:B------:R-:W-:Y:S01]  /*ffe0*/  @!P3 HFMA2.BF16_V2 R26, -RZ.H0_H0, RZ.H0_H0, -R180.H0_H0 ;  /* 0x200000ffff1ab231 */ /* 0x000fe200003409b4 */
[----:B---3--:R-:W-:Y:S02]  /*fff0*/  F2FP.BF16.F32.PACK_AB R183, R190, R239 ;  /* 0x000000efbeb7723e */ /* 0x008fe400000010ff */
[----:B------:R-:W-:Y:S01]  /*10000*/  LOP3.LUT R182, R182, 0xffff, RZ, 0xc0, !PT ;  /* 0x0000ffffb6b67812 */ /* 0x000fe200078ec0ff */
[----:B------:R-:W1:Y:S01]  /*10010*/  MUFU.EX2 R188, R188 ;  /* 0x000000bc00bc7308 */ /* 0x000e620000000800 */
[----:B------:R-:W-:-:S02]  /*10020*/  @!P3 PRMT R180, R26, 0x5410, RZ ;  /* 0x000054101ab4b816 */ /* 0x000fc400000000ff */
[----:B------:R-:W-:Y:S01]  /*10030*/  ISETP.LE.U32.AND P3, PT, R182, UR5, PT ;  /* 0x00000005b6007c0c */ /* 0x000fe2000bf63070 */
[----:B------:R-:W-:Y:S01]  /*10040*/  @!P2 HFMA2.BF16_V2 R25, -RZ.H0_H0, RZ.H0_H0, -R183.H0_H0 ;  /* 0x200000ffff19a231 */ /* 0x000fe200003409b7 */
[C---:B------:R-:W-:Y:S02]  /*10050*/  PRMT R182, R183.reuse, 0x7632, R182 ;  /* 0x00007632b7b67816 */ /* 0x040fe400000000b6 */
[----:B------:R-:W-:Y:S02]  /*10060*/  LOP3.LUT R178, R178, 0xff, RZ, 0xc0, !PT ;  /* 0x000000ffb2b27812 */ /* 0x000fe400078ec0ff */
[----:B------:R-:W-:Y:S01]  /*10070*/  PRMT R26, R183, 0x5410, R182 ;  /* 0x00005410b71a7816 */ /* 0x000fe200000000b6 */
[----:B------:R-:W-:Y:S01]  /*10080*/  @!P1 HFMA2.BF16_V2 R170, -RZ.H0_H0, RZ.H0_H0, -R182.H0_H0 ;  /* 0x200000ffffaa9231 */ /* 0x000fe200003409b6 */
[----:B------:R-:W-:Y:S02]  /*10090*/  @!P2 PRMT R183, R25, 0x5410, RZ ;  /* 0x0000541019b7a816 */ /* 0x000fe400000000ff */
[----:B------:R-:W-:-:S02]  /*100a0*/  ISETP.LE.U32.AND P2, PT, R178, UR5, PT ;  /* 0x00000005b2007c0c */ /* 0x000fc4000bf43070 */
[----:B----4-:R-:W-:Y:S02]  /*100b0*/  F2FP.BF16.F32.PACK_AB R177, R191, R192 ;  /* 0x000000c0bfb1723e */ /* 0x010fe400000010ff */
[----:B------:R-:W-:Y:S01]  /*100c0*/  @!P1 PRMT R182, R170, 0x5410, RZ ;  /* 0x00005410aab69816 */ /* 0x000fe200000000ff */
[----:B------:R-:W-:Y:S01]  /*100d0*/  FFMA.FTZ R170, R31, UR31, -R196 ;  /* 0x0000001f1faa7c23 */ /* 0x000fe200080108c4 */
[----:B------:R-:W-:Y:S01]  /*100e0*/  ISETP.LE.U32.AND P1, PT, R179, UR5, PT ;  /* 0x00000005b3007c0c */ /* 0x000fe2000bf23070 */
[----:B------:R-:W-:Y:S01]  /*100f0*/  @!P4 HFMA2.BF16_V2 R169, -RZ.H0_H0, RZ.H0_H0, -R177.H0_H0 ;  /* 0x200000ffffa9c231 */ /* 0x000fe200003409b1 */
[C---:B------:R-:W-:Y:S02]  /*10100*/  PRMT R176, R177.reuse, 0x7632, R176 ;  /* 0x00007632b1b07816 */ /* 0x040fe400000000b0 */
[----:B-1----:R-:W-:Y:S02]  /*10110*/  F2FP.BF16.F32.PACK_AB R179, R188, R189 ;  /* 0x000000bdbcb3723e */ /* 0x002fe400000010ff */
[----:B------:R-:W-:Y:S01]  /*10120*/  PRMT R25, R177, 0x5410, R176 ;  /* 0x00005410b1197816 */ /* 0x000fe200000000b0 */
[----:B------:R-:W-:Y:S01]  /*10130*/  @!P3 HFMA2.BF16_V2 R24, -RZ.H0_H0, RZ.H0_H0, -R176.H0_H0 ;  /* 0x200000ffff18b231 */ /* 0x000fe200003409b0 */
[----:B------:R-:W-:Y:S01]  /*10140*/  PRMT R178, R179, 0x7632, R178 ;  /* 0x00007632b3b27816 */ /* 0x000fe200000000b2 */
[----:B------:R-:W-:Y:S01]  /*10150*/  @!P2 HFMA2.BF16_V2 R168, -RZ.H0_H0, RZ.H0_H0, -R179.H0_H0 ;  /* 0x200000ffffa8a231 */ /* 0x000fe200003409b3 */
[----:B------:R-:W-:-:S02]  /*10160*/  @!P4 PRMT R177, R169, 0x5410, RZ ;  /* 0x00005410a9b1c816 */ /* 0x000fc400000000ff */
[----:B------:R-:W-:Y:S01]  /*10170*/  @!P3 PRMT R176, R24, 0x5410, RZ ;  /* 0x0000541018b0b816 */ /* 0x000fe200000000ff */
[----:B------:R-:W-:Y:S01]  /*10180*/  @!P1 HFMA2.BF16_V2 R33, -RZ.H0_H0, RZ.H0_H0, -R178.H0_H0 ;  /* 0x200000ffff219231 */ /* 0x000fe200003409b2 */
[----:B------:R-:W-:Y:S02]  /*10190*/  PRMT R24, R179, 0x5410, R178 ;  /* 0x00005410b3187816 */ /* 0x000fe400000000b2 */
[----:B------:R-:W-:Y:S01]  /*101a0*/  @!P2 PRMT R179, R168, 0x5410, RZ ;  /* 0x00005410a8b3a816 */ /* 0x000fe200000000ff */
[----:B------:R-:W-:Y:S01]  /*101b0*/  IMAD.WIDE.U32 R168, R35, -0x326172a9, RZ ;  /* 0xcd9e8d5723a87825 */ /* 0x000fe200078e00ff */
[----:B------:R-:W-:-:S04]  /*101c0*/  @!P1 PRMT R178, R33, 0x5410, RZ ;  /* 0x0000541021b29816 */ /* 0x000fc800000000ff */
[----:B------:R-:W-:Y:S02]  /*101d0*/  LOP3.LUT R35, R169, UR27, R34, 0x96, !PT ;  /* 0x0000001ba9237c12 */ /* 0x000fe4000f8e9622 */
[----:B------:R-:W-:-:S03]  /*101e0*/  LOP3.LUT R33, R19, UR13, R168, 0x96, !PT ;  /* 0x0000000d13217c12 */ /* 0x000fc6000f8e96a8 */
[----:B------:R-:W-:Y:S01]  /*101f0*/  IMAD.WIDE.U32 R220, R35, -0x2daee0ad, RZ ;  /* 0xd2511f5323dc7825 */ /* 0x000fe200078e00ff */
[----:B------:R-:W-:-:S03]  /*10200*/  FSEL R35, R2, RZ, P6 ;  /* 0x000000ff02237208 */ /* 0x000fc60003000000 */
[----:B------:R-:W-:Y:S01]  /*10210*/  IMAD.WIDE.U32 R222, R33, -0x2daee0ad, RZ ;  /* 0xd2511f5321de7825 */ /* 0x000fe200078e00ff */
[----:B------:R-:W-:-:S03]  /*10220*/  LOP3.LUT R33, R221, UR12, R32, 0x96, !PT ;  /* 0x0000000cdd217c12 */ /* 0x000fc6000f8e9620 */
[----:B------:R-:W-:Y:S01]  /*10230*/  FADD.FTZ R35, R230, -R35 ;  /* 0x80000023e6237221 */ /* 0x000fe20000010000 */
[----:B------:R-:W-:Y:S01]  /*10240*/  FFMA.FTZ R230, R164, UR31, -R203 ;  /* 0x0000001fa4e67c23 */ /* 0x000fe200080108cb */
[----:B------:R-:W-:Y:S01]  /*10250*/  LOP3.LUT R196, R223, UR11, R220, 0x96, !PT ;  /* 0x0000000bdfc47c12 */ /* 0x000fe2000f8e96dc */
[----:B------:R-:W-:Y:S01]  /*10260*/  IMAD.WIDE.U32 R250, R33, -0x326172a9, RZ ;  /* 0xcd9e8d5721fa7825 */ /* 0x000fe200078e00ff */
[----:B------:R-:W-:-:S04]  /*10270*/  FSEL R220, R0, RZ, P5 ;  /* 0x000000ff00dc7208 */ /* 0x000fc80002800000 */
[----:B------:R-:W-:Y:S01]  /*10280*/  LOP3.LUT R171, R251, UR7, R18, 0x96, !PT ;  /* 0x00000007fbab7c12 */ /* 0x000fe2000f8e9612 */
[----:B------:R-:W-:Y:S01]  /*10290*/  FADD.FTZ R33, R229, -R220 ;  /* 0x800000dce5217221 */ /* 0x000fe20000010000 */
[----:B------:R-:W-:-:S04]  /*102a0*/  IMAD.WIDE.U32 R228, R196, -0x326172a9, RZ ;  /* 0xcd9e8d57c4e47825 */ /* 0x000fc800078e00ff */
[----:B------:R-:W-:Y:S01]  /*102b0*/  IMAD.WIDE.U32 R220, R171, -0x2daee0ad, RZ ;  /* 0xd2511f53abdc7825 */ /* 0x000fe200078e00ff */
[----:B------:R-:W-:Y:S01]  /*102c0*/  LOP3.LUT R250, R229, UR6, R250, 0x96, !PT ;  /* 0x00000006e5fa7c12 */ /* 0x000fe2000f8e96fa */
[----:B------:R-:W-:Y:S02]  /*102d0*/  MUFU.EX2 R233, R233 ;  /* 0x000000e900e97308 */ /* 0x000fe40000000800 */
[----:B------:R-:W-:Y:S01]  /*102e0*/  FFMA.FTZ R229, R202, UR31, -R203 ;  /* 0x0000001fcae57c23 */ /* 0x000fe200080108cb */
[----:B------:R-:W-:Y:S01]  /*102f0*/  LOP3.LUT R171, R221, UR10, R222, 0x96, !PT ;  /* 0x0000000addab7c12 */ /* 0x000fe2000f8e96de */
[----:B------:R-:W-:-:S05]  /*10300*/  IMAD.WIDE.U32 R250, R250, -0x2daee0ad, RZ ;  /* 0xd2511f53fafa7825 */ /* 0x000fca00078e00ff */
[----:B------:R-:W-:Y:S01]  /*10310*/  LOP3.LUT R222, R251, UR30, R220, 0x96, !PT ;  /* 0x0000001efbde7c12 */ /* 0x000fe2000f8e96dc */
[----:B------:R-:W-:-:S04]  /*10320*/  IMAD.WIDE.U32 R220, R171, -0x326172a9, RZ ;  /* 0xcd9e8d57abdc7825 */ /* 0x000fc800078e00ff */
[----:B------:R-:W-:Y:S01]  /*10330*/  IMAD.WIDE.U32 R222, R222, -0x326172a9, RZ ;  /* 0xcd9e8d57dede7825 */ /* 0x000fe200078e00ff */
[----:B------:R-:W-:Y:S01]  /*10340*/  MUFU.EX2 R230, R230 ;  /* 0x000000e600e67308 */ /* 0x000fe20000000800 */
[----:B------:R-:W-:Y:S02]  /*10350*/  LOP3.LUT R219, R221, UR35, R228, 0x96, !PT ;  /* 0x00000023dddb7c12 */ /* 0x000fe4000f8e96e4 */
[----:B------:R-:W-:Y:S01]  /*10360*/  FFMA.FTZ R228, R166, UR31, -R203 ;  /* 0x0000001fa6e47c23 */ /* 0x000fe200080108cb */
[----:B------:R-:W-:Y:S01]  /*10370*/  LOP3.LUT R171, R223, UR37, R220, 0x96, !PT ;  /* 0x00000025dfab7c12 */ /* 0x000fe2000f8e96dc */
[----:B------:R-:W-:Y:S01]  /*10380*/  FMUL.FTZ R220, R35, UR31 ;  /* 0x0000001f23dc7c20 */ /* 0x000fe20008410000 */
[----:B------:R-:W-:Y:S01]  /*10390*/  LOP3.LUT R35, R222, 0xffff, RZ, 0xc0, !PT ;  /* 0x0000ffffde237812 */ /* 0x000fe200078ec0ff */
[----:B------:R-:W-:Y:S01]  /*103a0*/  IMAD.WIDE.U32 R10, R219, -0x2daee0ad, RZ ;  /* 0xd2511f53db0a7825 */ /* 0x000fe200078e00ff */
[C---:B------:R-:W-:Y:S02]  /*103b0*/  LOP3.LUT R196, R171.reuse, 0xff, RZ, 0xc0, !PT ;  /* 0x000000ffabc47812 */ /* 0x040fe400078ec0ff */
[----:B------:R-:W-:Y:S01]  /*103c0*/  SHF.R.U32.HI R217, RZ, 0x18, R171 ;  /* 0x00000018ffd97819 */ /* 0x000fe200000116ab */
[----:B------:R-:W1:Y:S01]  /*103d0*/  MUFU.EX2 R220, R220 ;  /* 0x000000dc00dc7308 */ /* 0x000e620000000800 */
[----:B------:R-:W-:Y:S01]  /*103e0*/  ISETP.LE.U32.AND P3, PT, R196, UR5, PT ;  /* 0x00000005c4007c0c */ /* 0x000fe2000bf63070 */
[----:B------:R-:W-:Y:S01]  /*103f0*/  IMAD.MOV.U32 R251, RZ, RZ, R11 ;  /* 0x000000fffffb7224 */ /* 0x000fe200078e000b */
[----:B------:R-:W-:-:S02]  /*10400*/  LOP3.LUT R196, R171, 0xffff, RZ, 0xc0, !PT ;  /* 0x0000ffffabc47812 */ /* 0x000fc400078ec0ff */
[----:B------:R-:W-:Y:S02]  /*10410*/  SHF.R.U32.HI R171, RZ, 0x10, R171 ;  /* 0x00000010ffab7819 */ /* 0x000fe400000116ab */
[----:B------:R-:W-:Y:S02]  /*10420*/  SHF.R.U32.HI R196, RZ, 0x8, R196 ;  /* 0x00000008ffc47819 */ /* 0x000fe400000116c4 */
[----:B------:R-:W-:Y:S01]  /*10430*/  ISETP.LE.U32.AND P4, PT, R217, UR5, PT ;  /* 0x00000005d9007c0c */ /* 0x000fe2000bf83070 */
[----:B------:R-:W-:Y:S01]  /*10440*/  FMUL.FTZ R217, R33, UR31 ;  /* 0x0000001f21d97c20 */ /* 0x000fe20008410000 */
[----:B------:R-:W-:Y:S02]  /*10450*/  LOP3.LUT R196, R196, 0xffff, RZ, 0xc0, !PT ;  /* 0x0000ffffc4c47812 */ /* 0x000fe400078ec0ff */
[----:B------:R-:W-:Y:S02]  /*10460*/  LOP3.LUT R33, R222, 0xff, RZ, 0xc0, !PT ;  /* 0x000000ffde217812 */ /* 0x000fe400078ec0ff */
[----:B------:R-:W-:Y:S01]  /*10470*/  ISETP.LE.U32.AND P5, PT, R196, UR5, PT ;  /* 0x00000005c4007c0c */ /* 0x000fe2000bfa3070 */
[----:B------:R-:W-:Y:S01]  /*10480*/  MUFU.EX2 R237, R237 ;  /* 0x000000ed00ed7308 */ /* 0x000fe20000000800 */
[----:B------:R-:W-:-:S02]  /*10490*/  LOP3.LUT R171, R171, 0xff, RZ, 0xc0, !PT ;  /* 0x000000ffabab7812 */ /* 0x000fc400078ec0ff */
[----:B------:R-:W-:Y:S02]  /*104a0*/  ISETP.LE.U32.AND P2, PT, R33, UR5, PT ;  /* 0x0000000521007c0c */ /* 0x000fe4000bf43070 */
[----:B------:R-:W-:Y:S01]  /*104b0*/  ISETP.LE.U32.AND P6, PT, R171, UR5, PT ;  /* 0x00000005ab007c0c */ /* 0x000fe2000bfc3070 */
[----:B-1----:R-:W-:Y:S01]  /*104c0*/  FFMA.FTZ R171, R167, R220, R218 ;  /* 0x000000dca7ab7223 */ /* 0x002fe200000100da */
[----:B------:R-:W-:Y:S01]  /*104d0*/  SHF.R.U32.HI R33, RZ, 0x10, R222 ;  /* 0x00000010ff217819 */ /* 0x000fe200000116de */
[----:B------:R-:W1:Y:S01]  /*104e0*/  MUFU.EX2 R196, R170 ;  /* 0x000000aa00c47308 */ /* 0x000e620000000800 */
[----:B------:R-:W-:Y:S02]  /*104f0*/  LOP3.LUT R240, R225, UR12, R32, 0x96, !PT ;  /* 0x0000000ce1f07c12 */ /* 0x000fe4000f8e9620 */
[----:B------:R-:W-:-:S05]  /*10500*/  LOP3.LUT R202, R33, 0xff, RZ, 0xc0, !PT ;  /* 0x000000ff21ca7812 */ /* 0x000fca00078ec0ff */
[----:B------:R-:W3:Y:S01]  /*10510*/  MUFU.EX2 R236, R236 ;  /* 0x000000ec00ec7308 */ /* 0x000ee20000000800 */
[----:B------:R-:W-:Y:S02]  /*10520*/  F2FP.BF16.F32.PACK_AB R225, R230, R233 ;  /* 0x000000e9e6e1723e */ /* 0x000fe400000010ff */
[----:B------:R-:W-:Y:S02]  /*10530*/  SHF.R.U32.HI R35, RZ, 0x8, R35 ;  /* 0x00000008ff237819 */ /* 0x000fe40000011623 */
[----:B------:R-:W-:-:S03]  /*10540*/  LOP3.LUT R247, R247, UR11, R224, 0x96, !PT ;  /* 0x0000000bf7f77c12 */ /* 0x000fc6000f8e96e0 */
[----:B------:R-:W-:Y:S01]  /*10550*/  MUFU.EX2 R231, R231 ;  /* 0x000000e700e77308 */ /* 0x000fe20000000800 */
[----:B-1----:R-:W-:Y:S02]  /*10560*/  F2FP.BF16.F32.PACK_AB R223, R195, R196 ;  /* 0x000000c4c3df723e */ /* 0x002fe400000010ff */
[--C-:B------:R-:W-:Y:S02]  /*10570*/  SHF.R.U32.HI R170, RZ, 0x18, R222.reuse ;  /* 0x00000018ffaa7819 */ /* 0x100fe400000116de */
[----:B------:R-:W-:Y:S01]  /*10580*/  PRMT R222, R223, 0x7632, R222 ;  /* 0x00007632dfde7816 */ /* 0x000fe200000000de */
[----:B------:R-:W-:Y:S01]  /*10590*/  @!P3 HFMA2.BF16_V2 R167, -RZ.H0_H0, RZ.H0_H0, -R223.H0_H0 ;  /* 0x200000ffffa7b231 */ /* 0x000fe200003409df */
[----:B------:R-:W-:Y:S01]  /*105a0*/  PRMT R224, R225, 0x7632, R224 ;  /* 0x00007632e1e07816 */ /* 0x000fe200000000e0 */
[----:B------:R-:W-:Y:S01]  /*105b0*/  MUFU.EX2 R228, R228 ;  /* 0x000000e400e47308 */ /* 0x000fe20000000800 */
[----:B------:R-:W-:Y:S01]  /*105c0*/  PRMT R33, R223, 0x5410, R222 ;  /* 0x00005410df217816 */ /* 0x000fe200000000de */
[----:B------:R-:W-:Y:S01]  /*105d0*/  @!P5 HFMA2.BF16_V2 R166, -RZ.H0_H0, RZ.H0_H0, -R222.H0_H0 ;  /* 0x200000ffffa6d231 */ /* 0x000fe200003409de */
[----:B------:R-:W-:-:S02]  /*105e0*/  @!P3 PRMT R223, R167, 0x5410, RZ ;  /* 0x00005410a7dfb816 */ /* 0x000fc400000000ff */
[----:B------:R-:W-:Y:S02]  /*105f0*/  ISETP.LE.U32.AND P3, PT, R202, UR5, PT ;  /* 0x00000005ca007c0c */ /* 0x000fe4000bf63070 */
[----:B------:R-:W-:Y:S01]  /*10600*/  LOP3.LUT R35, R35, 0xffff, RZ, 0xc0, !PT ;  /* 0x0000ffff23237812 */ /* 0x000fe200078ec0ff */
[----:B------:R-:W1:Y:S01]  /*10610*/  MUFU.EX2 R217, R217 ;  /* 0x000000d900d97308 */ /* 0x000e620000000800 */
[----:B------:R-:W-:Y:S01]  /*10620*/  LOP3.LUT R202, R11, UR4, R250, 0x96, !PT ;  /* 0x000000040bca7c12 */ /* 0x000fe2000f8e96fa */
[----:B------:R-:W-:Y:S01]  /*10630*/  IMAD.MOV.U32 R250, RZ, RZ, R10 ;  /* 0x000000fffffa7224 */ /* 0x000fe200078e000a */
[----:B------:R-:W-:Y:S01]  /*10640*/  @!P5 PRMT R222, R166, 0x5410, RZ ;  /* 0x00005410a6ded816 */ /* 0x000fe200000000ff */
[----:B------:R-:W-:Y:S01]  /*10650*/  @!P4 HFMA2.BF16_V2 R165, -RZ.H0_H0, RZ.H0_H0, -R224.H0_H0 ;  /* 0x200000ffffa5c231 */ /* 0x000fe200003409e0 */
[----:B------:R-:W-:Y:S02]  /*10660*/  ISETP.LE.U32.AND P5, PT, R35, UR5, PT ;  /* 0x0000000523007c0c */ /* 0x000fe4000bfa3070 */
[----:B---3--:R-:W-:Y:S01]  /*10670*/  F2FP.BF16.F32.PACK_AB R219, R236, R237 ;  /* 0x000000edecdb723e */ /* 0x008fe200000010ff */
[----:B------:R-:W-:Y:S01]  /*10680*/  @!P6 HFMA2.BF16_V2 R164, -RZ.H0_H0, RZ.H0_H0, -R225.H0_H0 ;  /* 0x200000ffffa4e231 */ /* 0x000fe200003409e1 */
[----:B------:R-:W-:Y:S01]  /*10690*/  LOP3.LUT R218, R250, 0xff, RZ, 0xc0, !PT ;  /* 0x000000fffada7812 */ /* 0x000fe200078ec0ff */
[----:B------:R-:W-:Y:S01]  /*106a0*/  MUFU.EX2 R235, R235 ;  /* 0x000000eb00eb7308 */ /* 0x000fe20000000800 */
[----:B------:R-:W-:Y:S01]  /*106b0*/  PRMT R35, R225, 0x5410, R224 ;  /* 0x00005410e1237816 */ /* 0x000fe200000000e0 */
[-C--:B------:R-:W-:Y:S01]  /*106c0*/  FMUL.FTZ R160, R160, R220.reuse ;  /* 0x000000dca0a07220 */ /* 0x080fe20000410000 */
[----:B------:R-:W-:Y:S01]  /*106d0*/  @!P4 PRMT R224, R165, 0x5410, RZ ;  /* 0x00005410a5e0c816 */ /* 0x000fe200000000ff */
[-C--:B------:R-:W-:Y:S01]  /*106e0*/  FMUL.FTZ R161, R161, R220.reuse ;  /* 0x000000dca1a17220 */ /* 0x080fe20000410000 */
[----:B------:R-:W-:Y:S01]  /*106f0*/  ISETP.LE.U32.AND P4, PT, R218, UR5, PT ;  /* 0x00000005da007c0c */ /* 0x000fe2000bf83070 */
[----:B------:R-:W-:Y:S01]  /*10700*/  FMUL.FTZ R156, R156, R220 ;  /* 0x000000dc9c9c7220 */ /* 0x000fe20000410000 */
[----:B------:R-:W-:-:S02]  /*10710*/  SHF.R.U32.HI R165, RZ, 0x10, R202 ;  /* 0x00000010ffa57819 */ /* 0x000fc400000116ca */
[----:B------:R-:W-:Y:S01]  /*10720*/  ISETP.LE.U32.AND P1, PT, R170, UR5, PT ;  /* 0x00000005aa007c0c */ /* 0x000fe2000bf23070 */
[----:B------:R-:W-:Y:S01]  /*10730*/  @!P2 HFMA2.BF16_V2 R31, -RZ.H0_H0, RZ.H0_H0, -R219.H0_H0 ;  /* 0x200000ffff1fa231 */ /* 0x000fe200003409db */
[----:B------:R-:W-:Y:S01]  /*10740*/  PRMT R218, R219, 0x7632, R218 ;  /* 0x00007632dbda7816 */ /* 0x000fe200000000da */
[----:B------:R-:W3:Y:S01]  /*10750*/  MUFU.EX2 R234, R234 ;  /* 0x000000ea00ea7308 */ /* 0x000ee20000000800 */
[----:B------:R-:W-:Y:S01]  /*10760*/  LOP3.LUT R165, R165, 0xff, RZ, 0xc0, !PT ;  /* 0x000000ffa5a57812 */ /* 0x000fe200078ec0ff */
[----:B-1----:R-:W-:Y:S01]  /*10770*/  FFMA.FTZ R170, R249, R217, R216 ;  /* 0x000000d9f9aa7223 */ /* 0x002fe200000100d8 */
[----:B------:R-:W-:Y:S01]  /*10780*/  @!P6 PRMT R225, R164, 0x5410, RZ ;  /* 0x00005410a4e1e816 */ /* 0x000fe200000000ff */
[----:B------:R-:W-:Y:S01]  /*10790*/  @!P5 HFMA2.BF16_V2 R30, -RZ.H0_H0, RZ.H0_H0, -R218.H0_H0 ;  /* 0x200000ffff1ed231 */ /* 0x000fe200003409da */
[----:B------:R-:W-:Y:S01]  /*107a0*/  ISETP.LE.U32.AND P6, PT, R165, UR5, PT ;  /* 0x00000005a5007c0c */ /* 0x000fe2000bfc3070 */
[----:B------:R-:W-:Y:S01]  /*107b0*/  FADD.FTZ R165, R200, R171 ;  /* 0x000000abc8a57221 */ /* 0x000fe20000010000 */
[----:B------:R-:W-:-:S02]  /*107c0*/  PRMT R171, R219, 0x5410, R218 ;  /* 0x00005410dbab7816 */ /* 0x000fc400000000da */
[----:B------:R-:W-:Y:S01]  /*107d0*/  F2FP.BF16.F32.PACK_AB R221, R228, R231 ;  /* 0x000000e7e4dd723e */ /* 0x000fe200000010ff */
[-C--:B------:R-:W-:Y:S01]  /*107e0*/  FMUL.FTZ R157, R157, R220.reuse ;  /* 0x000000dc9d9d7220 */ /* 0x080fe20000410000 */
[----:B------:R-:W-:Y:S01]  /*107f0*/  @!P2 PRMT R219, R31, 0x5410, RZ ;  /* 0x000054101fdba816 */ /* 0x000fe200000000ff */
[-C--:B------:R-:W-:Y:S01]  /*10800*/  FMUL.FTZ R152, R152, R220.reuse ;  /* 0x000000dc98987220 */ /* 0x080fe20000410000 */
[----:B------:R-:W-:Y:S01]  /*10810*/  @!P5 PRMT R218, R30, 0x5410, RZ ;  /* 0x000054101edad816 */ /* 0x000fe200000000ff */
[-C--:B------:R-:W-:Y:S01]  /*10820*/  FMUL.FTZ R153, R153, R220.reuse ;  /* 0x000000dc99997220 */ /* 0x080fe20000410000 */
[----:B------:R-:W-:Y:S01]  /*10830*/  LOP3.LUT R31, R202, 0xff, RZ, 0xc0, !PT ;  /* 0x000000ffca1f7812 */ /* 0x000fe200078ec0ff */
[-C--:B------:R-:W-:Y:S01]  /*10840*/  FMUL.FTZ R148, R148, R220.reuse ;  /* 0x000000dc94947220 */ /* 0x080fe20000410000 */
[----:B------:R-:W-:Y:S01]  /*10850*/  SHF.R.U32.HI R30, RZ, 0x18, R202 ;  /* 0x00000018ff1e7819 */ /* 0x000fe200000116ca */
[-C--:B------:R-:W-:Y:S01]  /*10860*/  FMUL.FTZ R149, R149, R220.reuse ;  /* 0x000000dc95957220 */ /* 0x080fe20000410000 */
[----:B------:R-:W-:Y:S01]  /*10870*/  LOP3.LUT R202, R202, 0xffff, RZ, 0xc0, !PT ;  /* 0x0000ffffcaca7812 */ /* 0x000fe200078ec0ff */
        /* <DEDUP_REMOVED lines=57> */
[----:B------:R-:W-:Y:S01]  /*10c10*/  @!P3 HFMA2.BF16_V2 R28, -RZ.H0_H0, RZ.H0_H0, -R221.H0_H0 ;  /* 0x200000ffff1cb231 */ /* 0x000fe200003409dd */
[----:B------:R-:W-:Y:S01]  /*10c20*/  SHF.R.U32.HI R202, RZ, 0x8, R202 ;  /* 0x00000008ffca7819 */ /* 0x000fe200000116ca */
[----:B------:R-:W-:Y:S01]  /*10c30*/  FADD.FTZ R164, R197, R170 ;  /* 0x000000aac5a47221 */ /* 0x000fe20000010000 */
[----:B------:R-:W-:Y:S01]  /*10c40*/  PRMT R170, R221, 0x5410, R220 ;  /* 0x00005410ddaa7816 */ /* 0x000fe200000000dc */
[----:B------:R-:W-:Y:S01]  /*10c50*/  MUFU.EX2 R227, R227 ;  /* 0x000000e300e37308 */ /* 0x000fe20000000800 */
[----:B------:R-:W-:Y:S01]  /*10c60*/  @!P3 PRMT R221, R28, 0x5410, RZ ;  /* 0x000054101cddb816 */ /* 0x000fe200000000ff */
[----:B------:R-:W-:Y:S01]  /*10c70*/  @!P1 HFMA2.BF16_V2 R29, -RZ.H0_H0, RZ.H0_H0, -R220.H0_H0 ;  /* 0x200000ffff1d9231 */ /* 0x000fe200003409dc */
[----:B------:R-:W-:-:S05]  /*10c80*/  LOP3.LUT R28, R202, 0xffff, RZ, 0xc0, !PT ;  /* 0x0000ffffca1c7812 */ /* 0x000fca00078ec0ff */
[----:B------:R-:W-:Y:S01]  /*10c90*/  MUFU.EX2 R232, R232 ;  /* 0x000000e800e87308 */ /* 0x000fe20000000800 */
[----:B------:R-:W-:-:S07]  /*10ca0*/  SHF.R.U32.HI R203, RZ, 0x18, R250 ;  /* 0x00000018ffcb7819 */ /* 0x000fce00000116fa */
[----:B------:R-:W-:Y:S01]  /*10cb0*/  MUFU.EX2 R229, R229 ;  /* 0x000000e500e57308 */ /* 0x000fe20000000800 */
[----:B------:R-:W-:-:S07]  /*10cc0*/  ISETP.LE.U32.AND P3, PT, R28, UR5, PT ;  /* 0x000000051c007c0c */ /* 0x000fce000bf63070 */
[----:B------:R-:W-:Y:S01]  /*10cd0*/  MUFU.EX2 R226, R226 ;  /* 0x000000e200e27308 */ /* 0x000fe20000000800 */
[----:B------:R-:W-:Y:S01]  /*10ce0*/  @!P1 PRMT R220, R29, 0x5410, RZ ;  /* 0x000054101ddc9816 */ /* 0x000fe200000000ff */
[-C--:B------:R-:W-:Y:S01]  /*10cf0*/  FMUL.FTZ R162, R162, R217.reuse ;  /* 0x000000d9a2a27220 */ /* 0x080fe20000410000 */
[----:B------:R-:W-:Y:S01]  /*10d00*/  ISETP.LE.U32.AND P1, PT, R203, UR5, PT ;  /* 0x00000005cb007c0c */ /* 0x000fe2000bf23070 */
[----:B------:R-:W-:Y:S01]  /*10d10*/  FMUL.FTZ R163, R163, R217 ;  /* 0x000000d9a3a37220 */ /* 0x000fe20000410000 */
[----:B---3--:R-:W-:Y:S01]  /*10d20*/  F2FP.BF16.F32.PACK_AB R203, R234, R235 ;  /* 0x000000ebeacb723e */ /* 0x008fe200000010ff */
[----:B------:R-:W-:Y:S01]  /*10d30*/  FADD.FTZ R28, R194, R165 ;  /* 0x000000a5c21c7221 */ /* 0x000fe20000010000 */
[----:B------:R-:W-:Y:S01]  /*10d40*/  ISETP.LE.U32.AND P2, PT, R31, UR5, PT ;  /* 0x000000051f007c0c */ /* 0x000fe2000bf43070 */
[----:B------:R-:W1:Y:S01]  /*10d50*/  MUFU.EX2 R194, R248 ;  /* 0x000000f800c27308 */ /* 0x000e620000000800 */
[----:B------:R-:W-:Y:S01]  /*10d60*/  PRMT R202, R203, 0x7632, R202 ;  /* 0x00007632cbca7816 */ /* 0x000fe200000000ca */
[-C--:B------:R-:W-:Y:S01]  /*10d70*/  FMUL.FTZ R158, R158, R217.reuse ;  /* 0x000000d99e9e7220 */ /* 0x080fe20000410000 */
[----:B------:R-:W-:Y:S01]  /*10d80*/  LOP3.LUT R216, R250, 0xffff, RZ, 0xc0, !PT ;  /* 0x0000fffffad87812 */ /* 0x000fe200078ec0ff */
[-C--:B------:R-:W-:Y:S01]  /*10d90*/  FMUL.FTZ R159, R159, R217.reuse ;  /* 0x000000d99f9f7220 */ /* 0x080fe20000410000 */
[----:B------:R-:W-:Y:S01]  /*10da0*/  SHF.R.U32.HI R167, RZ, 0x10, R250 ;  /* 0x00000010ffa77819 */ /* 0x000fe200000116fa */
[----:B------:R-:W-:Y:S01]  /*10db0*/  @!P3 HFMA2.BF16_V2 R22, -RZ.H0_H0, RZ.H0_H0, -R202.H0_H0 ;  /* 0x200000ffff16b231 */ /* 0x000fe200003409ca */
[----:B------:R-:W-:Y:S01]  /*10dc0*/  SHF.R.U32.HI R216, RZ, 0x8, R216 ;  /* 0x00000008ffd87819 */ /* 0x000fe200000116d8 */
[-C--:B------:R-:W-:Y:S01]  /*10dd0*/  FMUL.FTZ R154, R154, R217.reuse ;  /* 0x000000d99a9a7220 */ /* 0x080fe20000410000 */
[----:B------:R-:W-:Y:S01]  /*10de0*/  LOP3.LUT R29, R167, 0xff, RZ, 0xc0, !PT ;  /* 0x000000ffa71d7812 */ /* 0x000fe200078ec0ff */
[-C--:B------:R-:W-:Y:S01]  /*10df0*/  FMUL.FTZ R155, R155, R217.reuse ;  /* 0x000000d99b9b7220 */ /* 0x080fe20000410000 */
[----:B------:R-:W-:Y:S01]  /*10e00*/  PRMT R167, R203, 0x5410, R202 ;  /* 0x00005410cba77816 */ /* 0x000fe200000000ca */
[-C--:B------:R-:W-:Y:S01]  /*10e10*/  FMUL.FTZ R150, R150, R217.reuse ;  /* 0x000000d996967220 */ /* 0x080fe20000410000 */
[----:B------:R-:W-:Y:S01]  /*10e20*/  @!P3 PRMT R202, R22, 0x5410, RZ ;  /* 0x0000541016cab816 */ /* 0x000fe200000000ff */
[----:B------:R-:W-:Y:S01]  /*10e30*/  @!P2 HFMA2.BF16_V2 R23, -RZ.H0_H0, RZ.H0_H0, -R203.H0_H0 ;  /* 0x200000ffff17a231 */ /* 0x000fe200003409cb */
[----:B------:R-:W-:Y:S01]  /*10e40*/  LOP3.LUT R22, R216, 0xffff, RZ, 0xc0, !PT ;  /* 0x0000ffffd8167812 */ /* 0x000fe200078ec0ff */
[----:B------:R-:W-:Y:S01]  /*10e50*/  FADD.FTZ R201, R201, R164 ;  /* 0x000000a4c9c97221 */ /* 0x000fe20000010000 */
[-C--:B------:R-:W-:Y:S01]  /*10e60*/  FMUL.FTZ R151, R151, R217.reuse ;  /* 0x000000d997977220 */ /* 0x080fe20000410000 */
[-C--:B------:R-:W-:Y:S01]  /*10e70*/  FMUL.FTZ R146, R146, R217.reuse ;  /* 0x000000d992927220 */ /* 0x080fe20000410000 */
[----:B------:R-:W-:Y:S01]  /*10e80*/  ISETP.LE.U32.AND P3, PT, R22, UR5, PT ;  /* 0x0000000516007c0c */ /* 0x000fe2000bf63070 */
[----:B------:R-:W-:Y:S01]  /*10e90*/  FADD.FTZ R22, R198, R201 ;  /* 0x000000c9c6167221 */ /* 0x000fe20000010000 */
[----:B------:R-:W-:Y:S01]  /*10ea0*/  @!P2 PRMT R203, R23, 0x5410, RZ ;  /* 0x0000541017cba816 */ /* 0x000fe200000000ff */
[----:B------:R-:W-:Y:S01]  /*10eb0*/  FMUL.FTZ R147, R147, R217 ;  /* 0x000000d993937220 */ /* 0x000fe20000410000 */
[----:B-1----:R-:W-:Y:S01]  /*10ec0*/  F2FP.BF16.F32.PACK_AB R201, R194, R227 ;  /* 0x000000e3c2c9723e */ /* 0x002fe200000010ff */
[-C--:B------:R-:W-:Y:S01]  /*10ed0*/  FMUL.FTZ R142, R142, R217.reuse ;  /* 0x000000d98e8e7220 */ /* 0x080fe20000410000 */
[----:B------:R-:W-:Y:S01]  /*10ee0*/  ISETP.LE.U32.AND P2, PT, R29, UR5, PT ;  /* 0x000000051d007c0c */ /* 0x000fe2000bf43070 */
[----:B------:R-:W-:Y:S01]  /*10ef0*/  FMUL.FTZ R143, R143, R217 ;  /* 0x000000d98f8f7220 */ /* 0x000fe20000410000 */
[----:B------:R-:W-:Y:S01]  /*10f00*/  PRMT R200, R201, 0x7632, R200 ;  /* 0x00007632c9c87816 */ /* 0x000fe200000000c8 */
[----:B------:R-:W1:Y:S01]  /*10f10*/  MUFU.EX2 R197, R241 ;  /* 0x000000f100c57308 */ /* 0x000e620000000800 */
[----:B------:R-:W-:Y:S01]  /*10f20*/  ISETP.LE.U32.AND P5, PT, R30, UR5, PT ;  /* 0x000000051e007c0c */ /* 0x000fe2000bfa3070 */
[----:B------:R-:W-:Y:S01]  /*10f30*/  FADD.FTZ R23, R199, R28 ;  /* 0x0000001cc7177221 */ /* 0x000fe20000010000 */
[----:B------:R-:W-:-:S04]  /*10f40*/  IMAD.WIDE.U32 R30, R240, -0x326172a9, RZ ;  /* 0xcd9e8d57f01e7825 */ /* 0x000fc800078e00ff */
[----:B--2---:R-:W-:Y:S02]  /*10f50*/  @!P1 HFMA2.BF16_V2 R4, -RZ.H0_H0, RZ.H0_H0, -R200.H0_H0 ;  /* 0x200000ffff049231 */ /* 0x004fe400003409c8 */
[-C--:B------:R-:W-:Y:S01]  /*10f60*/  FMUL.FTZ R138, R138, R217.reuse ;  /* 0x000000d98a8a7220 */ /* 0x080fe20000410000 */
[----:B------:R-:W-:Y:S01]  /*10f70*/  FMUL.FTZ R139, R139, R217 ;  /* 0x000000d98b8b7220 */ /* 0x000fe20000410000 */
[----:B------:R-:W-:Y:S01]  /*10f80*/  IMAD.WIDE.U32 R28, R247, -0x326172a9, RZ ;  /* 0xcd9e8d57f71c7825 */ /* 0x000fe200078e00ff */
[----:B------:R-:W-:-:S03]  /*10f90*/  PRMT R164, R201, 0x5410, R200 ;  /* 0x00005410c9a47816 */ /* 0x000fc600000000c8 */
[-C--:B------:R-:W-:Y:S01]  /*10fa0*/  FMUL.FTZ R134, R134, R217.reuse ;  /* 0x000000d986867220 */ /* 0x080fe20000410000 */
[----:B------:R-:W-:Y:S01]  /*10fb0*/  @!P2 HFMA2.BF16_V2 R5, -RZ.H0_H0, RZ.H0_H0, -R201.H0_H0 ;  /* 0x200000ffff05a231 */ /* 0x000fe200003409c9 */
[----:B------:R-:W-:Y:S01]  /*10fc0*/  @!P1 PRMT R200, R4, 0x5410, RZ ;  /* 0x0000541004c89816 */ /* 0x000fe200000000ff */
[-C--:B------:R-:W-:Y:S01]  /*10fd0*/  FMUL.FTZ R135, R135, R217.reuse ;  /* 0x000000d987877220 */ /* 0x080fe20000410000 */
[----:B------:R-:W-:Y:S01]  /*10fe0*/  LOP3.LUT R4, R31, UR7, R18, 0x96, !PT ;  /* 0x000000071f047c12 */ /* 0x000fe2000f8e9612 */
[-C--:B------:R-:W-:Y:S01]  /*10ff0*/  FMUL.FTZ R38, R38, R217.reuse ;  /* 0x000000d926267220 */ /* 0x080fe20000410000 */
[----:B------:R-:W-:Y:S01]  /*11000*/  LOP3.LUT R30, R29, UR6, R30, 0x96, !PT ;  /* 0x000000061d1e7c12 */ /* 0x000fe2000f8e961e */
[----:B------:R-:W-:Y:S01]  /*11010*/  FMUL.FTZ R39, R39, R217 ;  /* 0x000000d927277220 */ /* 0x000fe20000410000 */
[----:B------:R-:W-:Y:S01]  /*11020*/  @!P2 PRMT R201, R5, 0x5410, RZ ;  /* 0x0000541005c9a816 */ /* 0x000fe200000000ff */
[----:B------:R-:W-:-:S04]  /*11030*/  IMAD.WIDE.U32 R4, R4, -0x2daee0ad, RZ ;  /* 0xd2511f5304047825 */ /* 0x000fc800078e00ff */
[-C--:B------:R-:W-:Y:S01]  /*11040*/  FMUL.FTZ R42, R42, R217.reuse ;  /* 0x000000d92a2a7220 */ /* 0x080fe20000410000 */
[-C--:B------:R-:W-:Y:S01]  /*11050*/  FMUL.FTZ R43, R43, R217.reuse ;  /* 0x000000d92b2b7220 */ /* 0x080fe20000410000 */
[----:B------:R-:W-:Y:S01]  /*11060*/  FMUL.FTZ R46, R46, R217 ;  /* 0x000000d92e2e7220 */ /* 0x000fe20000410000 */
[----:B------:R-:W-:Y:S01]  /*11070*/  IMAD.WIDE.U32 R30, R30, -0x2daee0ad, RZ ;  /* 0xd2511f531e1e7825 */ /* 0x000fe200078e00ff */
[----:B-1----:R-:W-:-:S03]  /*11080*/  F2FP.BF16.F32.PACK_AB R199, R197, R232 ;  /* 0x000000e8c5c7723e */ /* 0x002fc600000010ff */
[----:B------:R-:W-:Y:S01]  /*11090*/  FADD.FTZ R239, R239, R22 ;  /* 0x00000016efef7221 */ /* 0x000fe20000010000 */
[----:B------:R-:W-:Y:S01]  /*110a0*/  LOP3.LUT R246, R5, UR10, R246, 0x96, !PT ;  /* 0x0000000a05f67c12 */ /* 0x000fe2000f8e96f6 */
[-C--:B------:R-:W-:Y:S01]  /*110b0*/  FMUL.FTZ R47, R47, R217.reuse ;  /* 0x000000d92f2f7220 */ /* 0x080fe20000410000 */
[----:B------:R-:W-:Y:S01]  /*110c0*/  LOP3.LUT R22, R31, UR30, R4, 0x96, !PT ;  /* 0x0000001e1f167c12 */ /* 0x000fe2000f8e9604 */
        /* <DEDUP_REMOVED lines=42> */
[----:B------:R-:W-:Y:S01]  /*11370*/  F2FP.BF16.F32.PACK_AB R217, R226, R229 ;  /* 0x000000e5e2d9723e */ /* 0x000fe200000010ff */
[----:B------:R-:W-:Y:S01]  /*11380*/  FADD.FTZ R238, R238, R23 ;  /* 0x00000017eeee7221 */ /* 0x000fe20000010000 */
[----:B------:R-:W-:Y:S01]  /*11390*/  PRMT R198, R199, 0x7632, R198 ;  /* 0x00007632c7c67816 */ /* 0x000fe200000000c6 */
[----:B------:R-:W-:Y:S01]  /*113a0*/  IMAD.WIDE.U32 R246, R246, -0x326172a9, RZ ;  /* 0xcd9e8d57f6f67825 */ /* 0x000fe200078e00ff */
[----:B------:R-:W-:Y:S01]  /*113b0*/  PRMT R216, R217, 0x7632, R216 ;  /* 0x00007632d9d87816 */ /* 0x000fe200000000d8 */
[----:B------:R-:W-:Y:S02]  /*113c0*/  STG.E.U16 desc[UR28][R16.64+-0x100], R244 ;  /* 0xffff00f410007986 */ /* 0x000fe4000c10151c */
[----:B------:R-:W-:-:S04]  /*113d0*/  IMAD.WIDE.U32 R22, R22, -0x326172a9, RZ ;  /* 0xcd9e8d5716167825 */ /* 0x000fc800078e00ff */
[----:B------:R-:W-:Y:S01]  /*113e0*/  @!P3 HFMA2.BF16_V2 R6, -RZ.H0_H0, RZ.H0_H0, -R198.H0_H0 ;  /* 0x200000ffff06b231 */ /* 0x000fe200003409c6 */
[----:B------:R-:W-:Y:S01]  /*113f0*/  PRMT R165, R199, 0x5410, R198 ;  /* 0x00005410c7a57816 */ /* 0x000fe200000000c6 */
[----:B------:R-:W-:Y:S01]  /*11400*/  @!P5 HFMA2.BF16_V2 R20, -RZ.H0_H0, RZ.H0_H0, -R216.H0_H0 ;  /* 0x200000ffff14d231 */ /* 0x000fe200003409d8 */
[----:B------:R-:W-:Y:S01]  /*11410*/  STG.E.U16 desc[UR28][R16.64+-0xfe], R245 ;  /* 0xffff02f510007986 */ /* 0x000fe2000c10151c */
[----:B------:R-:W-:Y:S01]  /*11420*/  LOP3.LUT R5, R23, UR37, R246, 0x96, !PT ;  /* 0x0000002517057c12 */ /* 0x000fe2000f8e96f6 */
[----:B------:R-:W-:Y:S01]  /*11430*/  @!P4 HFMA2.BF16_V2 R7, -RZ.H0_H0, RZ.H0_H0, -R199.H0_H0 ;  /* 0x200000ffff07c231 */ /* 0x000fe200003409c7 */
[----:B------:R-:W-:Y:S01]  /*11440*/  @!P3 PRMT R198, R6, 0x5410, RZ ;  /* 0x0000541006c6b816 */ /* 0x000fe200000000ff */
[----:B------:R1:W5:Y:S01]  /*11450*/  LDL.LU.64 R10, [R1+0x68] ;  /* 0x00006800010a7983 */ /* 0x0003620000300a00 */
[----:B------:R-:W-:Y:S01]  /*11460*/  SHF.R.U32.HI R6, RZ, 0x10, R5 ;  /* 0x00000010ff067819 */ /* 0x000fe20000011605 */
[----:B------:R-:W-:Y:S01]  /*11470*/  IMAD.U32 R241, RZ, RZ, UR19 ;  /* 0x00000013fff17e24 */ /* 0x000fe2000f8e00ff */
[----:B------:R-:W-:Y:S01]  /*11480*/  PRMT R166, R217, 0x5410, R216 ;  /* 0x00005410d9a67816 */ /* 0x000fe200000000d8 */
[----:B------:R-:W-:Y:S01]  /*11490*/  @!P6 HFMA2.BF16_V2 R21, -RZ.H0_H0, RZ.H0_H0, -R217.H0_H0 ;  /* 0x200000ffff15e231 */ /* 0x000fe200003409d9 */
[----:B------:R-:W-:Y:S01]  /*114a0*/  @!P5 PRMT R216, R20, 0x5410, RZ ;  /* 0x0000541014d8d816 */ /* 0x000fe200000000ff */
[----:B------:R-:W-:Y:S01]  /*114b0*/  IMAD.WIDE R240, R241, 0x2, R16 ;  /* 0x00000002f1f07825 */ /* 0x000fe200078e0210 */
[----:B------:R-:W-:-:S03]  /*114c0*/  @!P4 PRMT R199, R7, 0x5410, RZ ;  /* 0x0000541007c7c816 */ /* 0x000fc600000000ff */
[----:B------:R-:W-:Y:S01]  /*114d0*/  FADD.FTZ R190, R190, R239 ;  /* 0x000000efbebe7221 */ /* 0x000fe20000010000 */
[----:B------:R-:W-:Y:S01]  /*114e0*/  LOP3.LUT R7, R5, 0xffff, RZ, 0xc0, !PT ;  /* 0x0000ffff05077812 */ /* 0x000fe200078ec0ff */
[----:B------:R-:W-:Y:S01]  /*114f0*/  FADD.FTZ R193, R193, R238 ;  /* 0x000000eec1c17221 */ /* 0x000fe20000010000 */
[----:B------:R-:W-:Y:S01]  /*11500*/  LOP3.LUT R4, R5, 0xff, RZ, 0xc0, !PT ;  /* 0x000000ff05047812 */ /* 0x000fe200078ec0ff */
[----:B------:R2:W-:Y:S01]  /*11510*/  STG.E.U16 desc[UR28][R240.64+-0x100], R242 ;  /* 0xffff00f2f0007986 */ /* 0x0005e2000c10151c */
[----:B------:R-:W-:Y:S01]  /*11520*/  SHF.R.U32.HI R20, RZ, 0x18, R5 ;  /* 0x00000018ff147819 */ /* 0x000fe20000011605 */
[----:B------:R-:W-:Y:S01]  /*11530*/  FADD.FTZ R189, R189, R190 ;  /* 0x000000bebdbd7221 */ /* 0x000fe20000010000 */
[----:B------:R-:W-:Y:S01]  /*11540*/  LOP3.LUT R5, R6, 0xff, RZ, 0xc0, !PT ;  /* 0x000000ff06057812 */ /* 0x000fe200078ec0ff */
[----:B------:R-:W-:Y:S01]  /*11550*/  FADD.FTZ R192, R192, R193 ;  /* 0x000000c1c0c07221 */ /* 0x000fe20000010000 */
[----:B------:R-:W-:Y:S01]  /*11560*/  SHF.R.U32.HI R7, RZ, 0x8, R7 ;  /* 0x00000008ff077819 */ /* 0x000fe20000011607 */
[----:B------:R-:W-:Y:S01]  /*11570*/  FADD.FTZ R188, R188, R189 ;  /* 0x000000bdbcbc7221 */ /* 0x000fe20000010000 */
[----:B------:R-:W-:Y:S01]  /*11580*/  PRMT R20, R5, 0x5410, R20 ;  /* 0x0000541005147816 */ /* 0x000fe20000000014 */
[----:B------:R-:W-:Y:S01]  /*11590*/  STG.E.U16 desc[UR28][R240.64+-0xfe], R243 ;  /* 0xffff02f3f0007986 */ /* 0x000fe2000c10151c */
[C---:B------:R-:W-:Y:S01]  /*115a0*/  LOP3.LUT R5, R22.reuse, 0xffff, RZ, 0xc0, !PT ;  /* 0x0000ffff16057812 */ /* 0x040fe200078ec0ff */
[----:B------:R-:W-:Y:S01]  /*115b0*/  FADD.FTZ R233, R233, R188 ;  /* 0x000000bce9e97221 */ /* 0x000fe20000010000 */
[----:B------:R-:W-:Y:S01]  /*115c0*/  LOP3.LUT R6, R22, 0xff, RZ, 0xc0, !PT ;  /* 0x000000ff16067812 */ /* 0x000fe200078ec0ff */
[----:B------:R-:W-:Y:S01]  /*115d0*/  STG.E.U16 desc[UR28][R16.64+-0xf0], R185 ;  /* 0xffff10b910007986 */ /* 0x000fe2000c10151c */
[----:B------:R-:W-:Y:S01]  /*115e0*/  SHF.R.U32.HI R5, RZ, 0x8, R5 ;  /* 0x00000008ff057819 */ /* 0x000fe20000011605 */
[----:B------:R-:W-:Y:S01]  /*115f0*/  FADD.FTZ R230, R230, R233 ;  /* 0x000000e9e6e67221 */ /* 0x000fe20000010000 */
[----:B------:R-:W-:Y:S01]  /*11600*/  PRMT R4, R4, 0x5410, R7 ;  /* 0x0000541004047816 */ /* 0x000fe20000000007 */
[----:B------:R-:W-:Y:S01]  /*11610*/  STG.E.U16 desc[UR28][R16.64+-0xee], R184 ;  /* 0xffff12b810007986 */ /* 0x000fe2000c10151c */
[----:B------:R-:W-:Y:S01]  /*11620*/  PRMT R6, R6, 0x5410, R5 ;  /* 0x0000541006067816 */ /* 0x000fe20000000005 */
[----:B------:R-:W-:Y:S01]  /*11630*/  FADD.FTZ R231, R231, R230 ;  /* 0x000000e6e7e77221 */ /* 0x000fe20000010000 */
[----:B------:R-:W-:Y:S01]  /*11640*/  @!P6 PRMT R217, R21, 0x5410, RZ ;  /* 0x0000541015d9e816 */ /* 0x000fe200000000ff */
[----:B------:R-:W-:Y:S01]  /*11650*/  STG.E.U16 desc[UR28][R240.64+-0xf0], R187 ;  /* 0xffff10bbf0007986 */ /* 0x000fe2000c10151c */
[----:B------:R-:W-:Y:S01]  /*11660*/  SHF.R.U32.HI R7, RZ, 0x10, R22 ;  /* 0x00000010ff077819 */ /* 0x000fe20000011616 */
[----:B------:R-:W-:Y:S01]  /*11670*/  FADD.FTZ R228, R228, R231 ;  /* 0x000000e7e4e47221 */ /* 0x000fe20000010000 */
[--C-:B------:R-:W-:Y:S01]  /*11680*/  HSET2.LE.AND R5, R20, R3.reuse, PT ;  /* 0x0000000314057233 */ /* 0x100fe20003803000 */
[----:B------:R-:W-:Y:S01]  /*11690*/  STG.E.U16 desc[UR28][R240.64+-0xee], R186 ;  /* 0xffff12baf0007986 */ /* 0x000fe2000c10151c */
[----:B------:R-:W-:Y:S01]  /*116a0*/  LOP3.LUT R7, R7, 0xff, RZ, 0xc0, !PT ;  /* 0x000000ff07077812 */ /* 0x000fe200078ec0ff */
[----:B------:R-:W-:Y:S01]  /*116b0*/  FADD.FTZ R229, R229, R228 ;  /* 0x000000e4e5e57221 */ /* 0x000fe20000010000 */
[----:B--2---:R-:W-:Y:S01]  /*116c0*/  SHF.R.U32.HI R242, RZ, 0x18, R22 ;  /* 0x00000018fff27819 */ /* 0x004fe20000011616 */
[----:B------:R-:W-:Y:S01]  /*116d0*/  FADD.FTZ R191, R191, R192 ;  /* 0x000000c0bfbf7221 */ /* 0x000fe20000010000 */
[----:B------:R-:W2:Y:S01]  /*116e0*/  LDSM.16.MT88.4 R20, [R208+0x18000] ;  /* 0x01800000d014783b */ /* 0x000ea20000004200 */
[--C-:B------:R-:W-:Y:S01]  /*116f0*/  HSET2.LE.AND R4, R4, R3.reuse, PT ;  /* 0x0000000304047233 */ /* 0x100fe20003803000 */
[----:B------:R-:W-:Y:S01]  /*11700*/  FADD.FTZ R226, R226, R229 ;  /* 0x000000e5e2e27221 */ /* 0x000fe20000010000 */
[----:B------:R-:W-:Y:S01]  /*11710*/  PRMT R242, R7, 0x5410, R242 ;  /* 0x0000541007f27816 */ /* 0x000fe200000000f2 */
[----:B------:R-:W-:Y:S01]  /*11720*/  STG.E.U16 desc[UR28][R16.64+-0xe0], R181 ;  /* 0xffff20b510007986 */ /* 0x000fe2000c10151c */
[--C-:B------:R-:W-:Y:S01]  /*11730*/  HSET2.LE.AND R6, R6, R3.reuse, PT ;  /* 0x0000000306067233 */ /* 0x100fe20003803000 */
[----:B------:R-:W-:Y:S01]  /*11740*/  FADD.FTZ R227, R227, R226 ;  /* 0x000000e2e3e37221 */ /* 0x000fe20000010000 */
[----:B------:R-:W-:Y:S01]  /*11750*/  LOP3.LUT R4, R4, R175, RZ, 0xc0, !PT ;  /* 0x000000af04047212 */ /* 0x000fe200078ec0ff */
[----:B------:R-:W-:Y:S01]  /*11760*/  STG.E.U16 desc[UR28][R16.64+-0xde], R180 ;  /* 0xffff22b410007986 */ /* 0x000fe2000c10151c */
[----:B------:R-:W-:Y:S01]  /*11770*/  HSET2.LE.AND R7, R242, R3, PT ;  /* 0x00000003f2077233 */ /* 0x000fe20003803000 */
[----:B------:R-:W-:Y:S01]  /*11780*/  FADD.FTZ R196, R196, R191 ;  /* 0x000000bfc4c47221 */ /* 0x000fe20000010000 */
[----:B------:R-:W-:Y:S01]  /*11790*/  LOP3.LUT R5, R5, R174, RZ, 0xc0, !PT ;  /* 0x000000ae05057212 */ /* 0x000fe200078ec0ff */
[----:B------:R-:W-:Y:S01]  /*117a0*/  STG.E.U16 desc[UR28][R240.64+-0xe0], R183 ;  /* 0xffff20b7f0007986 */ /* 0x000fe2000c10151c */
[----:B------:R-:W-:Y:S01]  /*117b0*/  LOP3.LUT R6, R6, R173, RZ, 0xc0, !PT ;  /* 0x000000ad06067212 */ /* 0x000fe200078ec0ff */
[----:B------:R-:W-:Y:S01]  /*117c0*/  FADD.FTZ R196, R195, R196 ;  /* 0x000000c4c3c47221 */ /* 0x000fe20000010000 */
[----:B------:R-:W-:Y:S01]  /*117d0*/  LOP3.LUT R7, R7, R172, RZ, 0xc0, !PT ;  /* 0x000000ac07077212 */ /* 0x000fe200078ec0ff */
[----:B------:R-:W-:Y:S01]  /*117e0*/  STG.E.U16 desc[UR28][R240.64+-0xde], R182 ;  /* 0xffff22b6f0007986 */ /* 0x000fe2000c10151c */
[----:B------:R-:W-:Y:S01]  /*117f0*/  LOP3.LUT R28, R247, UR35, R28, 0x96, !PT ;  /* 0x00000023f71c7c12 */ /* 0x000fe2000f8e961c */
[----:B------:R-:W-:Y:S01]  /*11800*/  FADD.FTZ R237, R237, R196 ;  /* 0x000000c4eded7221 */ /* 0x000fe20000010000 */
[----:B------:R-:W-:Y:S01]  /*11810*/  LOP3.LUT R34, R169, UR27, R34, 0x96, !PT ;  /* 0x0000001ba9227c12 */ /* 0x000fe2000f8e9622 */
[----:B------:R-:W-:Y:S01]  /*11820*/  STG.E.U16 desc[UR28][R16.64+-0xd0], R177 ;  /* 0xffff30b110007986 */ /* 0x000fe2000c10151c */
[----:B------:R-:W-:Y:S01]  /*11830*/  LOP3.LUT R168, R19, UR13, R168, 0x96, !PT ;  /* 0x0000000d13a87c12 */ /* 0x000fe2000f8e96a8 */
[----:B------:R-:W-:Y:S01]  /*11840*/  FADD.FTZ R236, R236, R237 ;  /* 0x000000edecec7221 */ /* 0x000fe20000010000 */
[----:B------:R-:W-:Y:S01]  /*11850*/  @UP0 UIADD3 UR18, UR18, -0x4, URZ ;  /* 0xfffffffc12120890 */ /* 0x000fe2000fffe03f */
[----:B------:R-:W-:Y:S02]  /*11860*/  STG.E.U16 desc[UR28][R16.64+-0xce], R176 ;  /* 0xffff32b010007986 */ /* 0x000fe4000c10151c */
[----:B------:R-:W-:-:S04]  /*11870*/  IMAD.WIDE.U32 R172, R168, -0x2daee0ad, RZ ;  /* 0xd2511f53a8ac7825 */ /* 0x000fc800078e00ff */
[----:B------:R-:W-:Y:S01]  /*11880*/  FADD.FTZ R235, R235, R236 ;  /* 0x000000ecebeb7221 */ /* 0x000fe20000010000 */
[----:B------:R-:W-:Y:S03]  /*11890*/  STG.E.U16 desc[UR28][R240.64+-0xd0], R179 ;  /* 0xffff30b3f0007986 */ /* 0x000fe6000c10151c */
[----:B------:R-:W-:Y:S01]  /*118a0*/  FADD.FTZ R235, R234, R235 ;  /* 0x000000ebeaeb7221 */ /* 0x000fe20000010000 */
[----:B------:R-:W-:Y:S03]  /*118b0*/  STG.E.U16 desc[UR28][R240.64+-0xce], R178 ;  /* 0xffff32b2f0007986 */ /* 0x000fe6000c10151c */
[----:B------:R-:W-:Y:S01]  /*118c0*/  FADD.FTZ R232, R232, R235 ;  /* 0x000000ebe8e87221 */ /* 0x000fe20000010000 */
[----:B------:R-:W-:Y:S01]  /*118d0*/  STG.E.U16 desc[UR28][R16.64+-0xc0], R223 ;  /* 0xffff40df10007986 */ /* 0x000fe2000c10151c */
[C---:B--2---:R-:W-:Y:S03]  /*118e0*/  HMMA.16816.F32.BF16 R160, R4.reuse, R20, R160 ;  /* 0x0000001404a0723c */ /* 0x044fe600000418a0 */
[----:B------:R-:W-:Y:S04]  /*118f0*/  STG.E.U16 desc[UR28][R16.64+-0xbe], R222 ;  /* 0xffff42de10007986 */ /* 0x000fe8000c10151c */
[----:B------:R-:W-:Y:S01]  /*11900*/  STG.E.U16 desc[UR28][R240.64+-0xc0], R225 ;  /* 0xffff40e1f0007986 */ /* 0x000fe2000c10151c */
[C---:B------:R-:W-:Y:S03]  /*11910*/  HMMA.16816.F32.BF16 R156, R4.reuse, R22, R156 ;  /* 0x00000016049c723c */ /* 0x040fe6000004189c */
[----:B------:R-:W2:Y:S04]  /*11920*/  LDSM.16.MT88.4 R20, [R206+0x18000] ;  /* 0x01800000ce14783b */ /* 0x000ea80000004200 */
        /* <DEDUP_REMOVED lines=9> */
[C---:B--2---:R-:W-:Y:S03]  /*119c0*/  HMMA.16816.F32.BF16 R152, R4.reuse, R20, R152 ;  /* 0x000000140498723c */ /* 0x044fe60000041898 */
[----:B------:R-:W-:Y:S04]  /*119d0*/  STG.E.U16 desc[UR28][R16.64+-0x90], R199 ;  /* 0xffff70c710007986 */ /* 0x000fe8000c10151c */
[----:B------:R-:W-:Y:S01]  /*119e0*/  STG.E.U16 desc[UR28][R16.64+-0x8e], R198 ;  /* 0xffff72c610007986 */ /* 0x000fe2000c10151c */
[C---:B------:R-:W-:Y:S03]  /*119f0*/  HMMA.16816.F32.BF16 R148, R4.reuse, R22, R148 ;  /* 0x000000160494723c */ /* 0x040fe60000041894 */
[----:B------:R-:W2:Y:S04]  /*11a00*/  LDSM.16.MT88.4 R20, [R205+0x18000] ;  /* 0x01800000cd14783b */ /* 0x000ea80000004200 */
[----:B------:R-:W-:Y:S04]  /*11a10*/  STG.E.U16 desc[UR28][R240.64+-0x90], R201 ;  /* 0xffff70c9f0007986 */ /* 0x000fe8000c10151c */
[----:B------:R-:W-:Y:S01]  /*11a20*/  STG.E.U16 desc[UR28][R240.64+-0x8e], R200 ;  /* 0xffff72c8f0007986 */ /* 0x000fe2000c10151c */
        /* <DEDUP_REMOVED lines=46> */
[----:B------:R-:W-:Y:S02]  /*11d10*/  SHF.R.U32.HI R5, RZ, 0x8, R5 ;  /* 0x00000008ff057819 */ /* 0x000fe40000011605 */
[----:B------:R-:W-:Y:S02]  /*11d20*/  SHF.R.U32.HI R6, RZ, 0x10, R4 ;  /* 0x00000010ff067819 */ /* 0x000fe40000011604 */
[----:B------:R-:W-:-:S02]  /*11d30*/  PRMT R28, R28, 0x5410, R5 ;  /* 0x000054101c1c7816 */ /* 0x000fc40000000005 */
[C---:B------:R-:W-:Y:S02]  /*11d40*/  LOP3.LUT R5, R30.reuse, 0xffff, RZ, 0xc0, !PT ;  /* 0x0000ffff1e057812 */ /* 0x040fe400078ec0ff */
[----:B------:R-:W-:Y:S02]  /*11d50*/  SHF.R.U32.HI R7, RZ, 0x18, R4 ;  /* 0x00000018ff077819 */ /* 0x000fe40000011604 */
[----:B------:R-:W-:Y:S02]  /*11d60*/  SHF.R.U32.HI R5, RZ, 0x8, R5 ;  /* 0x00000008ff057819 */ /* 0x000fe40000011605 */
[----:B------:R-:W-:Y:S02]  /*11d70*/  LOP3.LUT R4, R30, 0xff, RZ, 0xc0, !PT ;  /* 0x000000ff1e047812 */ /* 0x000fe400078ec0ff */
[----:B------:R-:W-:Y:S02]  /*11d80*/  LOP3.LUT R6, R6, 0xff, RZ, 0xc0, !PT ;  /* 0x000000ff06067812 */ /* 0x000fe400078ec0ff */
[----:B------:R-:W-:-:S02]  /*11d90*/  PRMT R4, R4, 0x5410, R5 ;  /* 0x0000541004047816 */ /* 0x000fc40000000005 */
[--C-:B------:R-:W-:Y:S02]  /*11da0*/  SHF.R.U32.HI R5, RZ, 0x10, R30.reuse ;  /* 0x00000010ff057819 */ /* 0x100fe4000001161e */
        /* <DEDUP_REMOVED lines=59> */
[C---:B--2---:R-:W-:Y:S06]  /*12160*/  HMMA.16816.F32.BF16 R124, R4.reuse, R20, R124 ;  /* 0x00000014047c723c */ /* 0x044fec000004187c */
[----:B------:R-:W-:Y:S07]  /*12170*/  HMMA.16816.F32.BF16 R128, R4, R22, R128 ;  /* 0x000000160480723c */ /* 0x000fee0000041880 */
[----:B------:R-:W-:-:S05]  /*12180*/  IMAD.WIDE.U32 R4, R34, -0x2daee0ad, RZ ;  /* 0xd2511f5322047825 */ /* 0x000fca00078e00ff */
[----:B------:R-:W-:Y:S02]  /*12190*/  LOP3.LUT R32, R5, UR12, R32, 0x96, !PT ;  /* 0x0000000c05207c12 */ /* 0x000fe4000f8e9620 */
[----:B------:R-:W-:-:S03]  /*121a0*/  LOP3.LUT R168, R173, UR11, R4, 0x96, !PT ;  /* 0x0000000bada87c12 */ /* 0x000fc6000f8e9604 */
        /* <DEDUP_REMOVED lines=10> */
[----:B------:R-:W-:Y:S02]  /*12250*/  LOP3.LUT R168, R173, UR35, R168, 0x96, !PT ;  /* 0x00000023ada87c12 */ /* 0x000fe4000f8e96a8 */
[----:B------:R-:W-:-:S03]  /*12260*/  LOP3.LUT R5, R20, 0xffff, RZ, 0xc0, !PT ;  /* 0x0000ffff14057812 */ /* 0x000fc600078ec0ff */
[----:B------:R-:W-:Y:S01]  /*12270*/  IMAD.WIDE.U32 R168, R168, -0x2daee0ad, RZ ;  /* 0xd2511f53a8a87825 */ /* 0x000fe200078e00ff */
[----:B------:R-:W-:Y:S02]  /*12280*/  LOP3.LUT R4, R20, 0xff, RZ, 0xc0, !PT ;  /* 0x000000ff14047812 */ /* 0x000fe400078ec0ff */
[----:B------:R-:W-:Y:S02]  /*12290*/  SHF.R.U32.HI R5, RZ, 0x8, R5 ;  /* 0x00000008ff057819 */ /* 0x000fe40000011605 */
[----:B------:R-:W-:Y:S02]  /*122a0*/  LOP3.LUT R6, R21, UR37, R172, 0x96, !PT ;  /* 0x0000002515067c12 */ /* 0x000fe4000f8e96ac */
[--C-:B------:R-:W-:Y:S02]  /*122b0*/  SHF.R.U32.HI R172, RZ, 0x10, R20.reuse ;  /* 0x00000010ffac7819 */ /* 0x100fe40000011614 */
[----:B------:R-:W-:Y:S02]  /*122c0*/  SHF.R.U32.HI R19, RZ, 0x18, R20 ;  /* 0x00000018ff137819 */ /* 0x000fe40000011614 */
[----:B------:R-:W-:-:S02]  /*122d0*/  PRMT R4, R4, 0x5410, R5 ;  /* 0x0000541004047816 */ /* 0x000fc40000000005 */
[C---:B------:R-:W-:Y:S02]  /*122e0*/  LOP3.LUT R20, R6.reuse, 0xffff, RZ, 0xc0, !PT ;  /* 0x0000ffff06147812 */ /* 0x040fe400078ec0ff */
[----:B------:R-:W-:Y:S02]  /*122f0*/  SHF.R.U32.HI R5, RZ, 0x10, R6 ;  /* 0x00000010ff057819 */ /* 0x000fe40000011606 */
[----:B------:R-:W-:Y:S02]  /*12300*/  LOP3.LUT R7, R6, 0xff, RZ, 0xc0, !PT ;  /* 0x000000ff06077812 */ /* 0x000fe400078ec0ff */
[----:B------:R-:W-:Y:S02]  /*12310*/  SHF.R.U32.HI R20, RZ, 0x8, R20 ;  /* 0x00000008ff147819 */ /* 0x000fe40000011614 */
[----:B------:R-:W-:Y:S02]  /*12320*/  SHF.R.U32.HI R6, RZ, 0x18, R6 ;  /* 0x00000018ff067819 */ /* 0x000fe40000011606 */
[----:B------:R-:W-:-:S02]  /*12330*/  LOP3.LUT R5, R5, 0xff, RZ, 0xc0, !PT ;  /* 0x000000ff05057812 */ /* 0x000fc400078ec0ff */
[----:B------:R-:W-:Y:S02]  /*12340*/  PRMT R20, R7, 0x5410, R20 ;  /* 0x0000541007147816 */ /* 0x000fe40000000014 */
[----:B------:R-:W-:Y:S02]  /*12350*/  PRMT R6, R5, 0x5410, R6 ;  /* 0x0000541005067816 */ /* 0x000fe40000000006 */
[----:B------:R-:W-:Y:S02]  /*12360*/  LOP3.LUT R172, R172, 0xff, RZ, 0xc0, !PT ;  /* 0x000000ffacac7812 */ /* 0x000fe400078ec0ff */
[--C-:B------:R-:W-:Y:S02]  /*12370*/  HSET2.LE.AND R22, R20, R3.reuse, PT ;  /* 0x0000000314167233 */ /* 0x100fe40003803000 */
[--C-:B------:R-:W-:Y:S02]  /*12380*/  HSET2.LE.AND R20, R6, R3.reuse, PT ;  /* 0x0000000306147233 */ /* 0x100fe40003803000 */
[----:B------:R-:W-:-:S02]  /*12390*/  HSET2.LE.AND R6, R4, R3, PT ;  /* 0x0000000304067233 */ /* 0x000fc40003803000 */
[----:B------:R-:W-:Y:S02]  /*123a0*/  LOP3.LUT R4, R22, R33, RZ, 0xc0, !PT ;  /* 0x0000002116047212 */ /* 0x000fe400078ec0ff */
[----:B------:R-:W-:Y:S02]  /*123b0*/  LOP3.LUT R5, R20, R35, RZ, 0xc0, !PT ;  /* 0x0000002314057212 */ /* 0x000fe400078ec0ff */
[----:B------:R-:W2:Y:S01]  /*123c0*/  LDSM.16.MT88.4 R20, [R204+0x19000] ;  /* 0x01900000cc14783b */ /* 0x000ea20000004200 */
[----:B------:R-:W-:Y:S02]  /*123d0*/  PRMT R172, R172, 0x5410, R19 ;  /* 0x00005410acac7816 */ /* 0x000fe40000000013 */
[----:B------:R-:W-:Y:S01]  /*123e0*/  LOP3.LUT R6, R6, R171, RZ, 0xc0, !PT ;  /* 0x000000ab06067212 */ /* 0x000fe200078ec0ff */
[----:B------:R-:W4:Y:S01]  /*123f0*/  LDSM.16.MT88.4 R32, [R208+0x19000] ;  /* 0x01900000d020783b */ /* 0x000f220000004200 */
[----:B------:R-:W-:Y:S02]  /*12400*/  LOP3.LUT R18, R169, UR4, R18, 0x96, !PT ;  /* 0x00000004a9127c12 */ /* 0x000fe4000f8e9612 */
[----:B------:R-:W-:-:S02]  /*12410*/  HSET2.LE.AND R7, R172, R3, PT ;  /* 0x00000003ac077233 */ /* 0x000fc40003803000 */
[----:B------:R-:W-:Y:S01]  /*12420*/  SHF.R.U32.HI R19, RZ, 0x10, R18 ;  /* 0x00000010ff137819 */ /* 0x000fe20000011612 */
[----:B------:R-:W-:Y:S02]  /*12430*/  LDSM.16.MT88.4 R172, [R205+0x19800] ;  /* 0x01980000cdac783b */ /* 0x000fe40000004200 */
[----:B------:R-:W-:Y:S02]  /*12440*/  LOP3.LUT R7, R7, R170, RZ, 0xc0, !PT ;  /* 0x000000aa07077212 */ /* 0x000fe400078ec0ff */
[----:B------:R-:W-:-:S05]  /*12450*/  LOP3.LUT R19, R19, 0xff, RZ, 0xc0, !PT ;  /* 0x000000ff13137812 */ /* 0x000fca00078ec0ff */
[C---:B---3--:R-:W-:Y:S06]  /*12460*/  HMMA.16816.F32.BF16 R144, R4.reuse, R24, R144 ;  /* 0x000000180490723c */ /* 0x048fec0000041890 */
[C---:B------:R-:W-:Y:S01]  /*12470*/  HMMA.16816.F32.BF16 R140, R4.reuse, R26, R140 ;  /* 0x0000001a048c723c */ /* 0x040fe2000004188c */
[----:B------:R-:W3:Y:S05]  /*12480*/  LDSM.16.MT88.4 R24, [R205+0x1b000] ;  /* 0x01b00000cd18783b */ /* 0x000eea0000004200 */
        /* <DEDUP_REMOVED lines=38> */
[----:B------:R-:W-:-:S05]  /*126f0*/  LOP3.LUT R28, R18, 0xff, RZ, 0xc0, !PT ;  /* 0x000000ff121c7812 */ /* 0x000fca00078ec0ff */
[C---:B--2---:R-:W-:Y:S06]  /*12700*/  HMMA.16816.F32.BF16 R124, R4.reuse, R20, R124 ;  /* 0x00000014047c723c */ /* 0x044fec000004187c */
[C---:B------:R-:W-:Y:S01]  /*12710*/  HMMA.16816.F32.BF16 R128, R4.reuse, R22, R128 ;  /* 0x000000160480723c */ /* 0x040fe20000041880 */
[----:B------:R-:W1:Y:S05]  /*12720*/  LDSM.16.MT88.4 R20, [R206+0x19800] ;  /* 0x01980000ce14783b */ /* 0x000e6a0000004200 */
[C---:B----4-:R-:W-:Y:S06]  /*12730*/  HMMA.16816.F32.BF16 R100, R4.reuse, R32, R100 ;  /* 0x000000200464723c */ /* 0x050fec0000041864 */
[----:B------:R-:W-:Y:S01]  /*12740*/  HMMA.16816.F32.BF16 R104, R4, R34, R104 ;  /* 0x000000220468723c */ /* 0x000fe20000041868 */
[----:B------:R-:W-:Y:S06]  /*12750*/  LDSM.16.MT88.4 R32, [R206+0x1b800] ;  /* 0x01b80000ce20783b */ /* 0x000fec0000004200 */
[----:B------:R-:W-:-:S02]  /*12760*/  LOP3.LUT R5, R168, 0xffff, RZ, 0xc0, !PT ;  /* 0x0000ffffa8057812 */ /* 0x000fc400078ec0ff */
[----:B------:R-:W-:Y:S02]  /*12770*/  LOP3.LUT R4, R168, 0xff, RZ, 0xc0, !PT ;  /* 0x000000ffa8047812 */ /* 0x000fe400078ec0ff */
[----:B------:R-:W-:Y:S02]  /*12780*/  SHF.R.U32.HI R5, RZ, 0x8, R5 ;  /* 0x00000008ff057819 */ /* 0x000fe40000011605 */
[----:B------:R-:W-:Y:S02]  /*12790*/  SHF.R.U32.HI R7, RZ, 0x10, R168 ;  /* 0x00000010ff077819 */ /* 0x000fe400000116a8 */
[----:B------:R-:W-:Y:S02]  /*127a0*/  PRMT R4, R4, 0x5410, R5 ;  /* 0x0000541004047816 */ /* 0x000fe40000000005 */
[----:B------:R-:W-:Y:S02]  /*127b0*/  LOP3.LUT R5, R18, 0xffff, RZ, 0xc0, !PT ;  /* 0x0000ffff12057812 */ /* 0x000fe400078ec0ff */
[----:B------:R-:W-:-:S02]  /*127c0*/  SHF.R.U32.HI R18, RZ, 0x18, R18 ;  /* 0x00000018ff127819 */ /* 0x000fc40000011612 */
[----:B------:R-:W-:Y:S02]  /*127d0*/  SHF.R.U32.HI R5, RZ, 0x8, R5 ;  /* 0x00000008ff057819 */ /* 0x000fe40000011605 */
[----:B------:R-:W-:Y:S02]  /*127e0*/  SHF.R.U32.HI R6, RZ, 0x18, R168 ;  /* 0x00000018ff067819 */ /* 0x000fe400000116a8 */
[----:B------:R-:W-:Y:S01]  /*127f0*/  LOP3.LUT R7, R7, 0xff, RZ, 0xc0, !PT ;  /* 0x000000ff07077812 */ /* 0x000fe200078ec0ff */
[----:B------:R-:W-:Y:S01]  /*12800*/  LDSM.16.MT88.4 R168, [R204+0x19800] ;  /* 0x01980000cca8783b */ /* 0x000fe20000004200 */
[----:B------:R-:W-:Y:S02]  /*12810*/  PRMT R18, R19, 0x5410, R18 ;  /* 0x0000541013127816 */ /* 0x000fe40000000012 */
[----:B------:R-:W-:Y:S02]  /*12820*/  PRMT R28, R28, 0x5410, R5 ;  /* 0x000054101c1c7816 */ /* 0x000fe40000000005 */
[----:B------:R-:W-:-:S02]  /*12830*/  PRMT R6, R7, 0x5410, R6 ;  /* 0x0000541007067816 */ /* 0x000fc40000000006 */
[--C-:B------:R-:W-:Y:S02]  /*12840*/  HSET2.LE.AND R5, R18, R3.reuse, PT ;  /* 0x0000000312057233 */ /* 0x100fe40003803000 */
[--C-:B------:R-:W-:Y:S02]  /*12850*/  HSET2.LE.AND R28, R28, R3.reuse, PT ;  /* 0x000000031c1c7233 */ /* 0x100fe40003803000 */
[--C-:B------:R-:W-:Y:S02]  /*12860*/  HSET2.LE.AND R18, R4, R3.reuse, PT ;  /* 0x0000000304127233 */ /* 0x100fe40003803000 */
[----:B------:R-:W-:Y:S02]  /*12870*/  HSET2.LE.AND R3, R6, R3, PT ;  /* 0x0000000306037233 */ /* 0x000fe40003803000 */
[----:B------:R-:W-:Y:S02]  /*12880*/  LOP3.LUT R4, R28, R167, RZ, 0xc0, !PT ;  /* 0x000000a71c047212 */ /* 0x000fe400078ec0ff */
[----:B------:R-:W-:Y:S01]  /*12890*/  LOP3.LUT R5, R5, R166, RZ, 0xc0, !PT ;  /* 0x000000a605057212 */ /* 0x000fe200078ec0ff */
[----:B------:R-:W-:Y:S01]  /*128a0*/  LDSM.16.MT88.4 R28, [R205+0x1b800] ;  /* 0x01b80000cd1c783b */ /* 0x000fe20000004200 */
[----:B------:R-:W-:-:S02]  /*128b0*/  LOP3.LUT R6, R18, R165, RZ, 0xc0, !PT ;  /* 0x000000a512067212 */ /* 0x000fc400078ec0ff */
[----:B------:R-:W-:Y:S01]  /*128c0*/  LOP3.LUT R7, R3, R164, RZ, 0xc0, !PT ;  /* 0x000000a403077212 */ /* 0x000fe200078ec0ff */
[----:B------:R-:W-:Y:S01]  /*128d0*/  FADD.FTZ R3, R194, R227 ;  /* 0x000000e3c2037221 */ /* 0x000fe20000010000 */
[----:B------:R-:W2:Y:S04]  /*128e0*/  LDSM.16.MT88.4 R164, [R208+0x1b800] ;  /* 0x01b80000d0a4783b */ /* 0x000ea80000004200 */
[----:B------:R-:W-:Y:S01]  /*128f0*/  STL [R1+0x38], R3 ;  /* 0x0000380301007387 */ /* 0x000fe20000100800 */
        /* <DEDUP_REMOVED lines=29> */
[----:B------:R-:W-:-:S05]  /*12ad0*/  IADD3 R164, P1, R16, -0x180, RZ ;  /* 0xfffffe8010a47810 */ /* 0x000fca0007f3e0ff */
[C---:B------:R-:W-:Y:S06]  /*12ae0*/  HMMA.16816.F32.BF16 R80, R4.reuse, R174, R80 ;  /* 0x000000ae0450723c */ /* 0x040fec0000041850 */
[C---:B----4-:R-:W-:Y:S06]  /*12af0*/  HMMA.16816.F32.BF16 R84, R4.reuse, R168, R84 ;  /* 0x000000a80454723c */ /* 0x050fec0000041854 */
[C---:B------:R-:W-:Y:S06]  /*12b00*/  HMMA.16816.F32.BF16 R88, R4.reuse, R170, R88 ;  /* 0x000000aa0458723c */ /* 0x040fec0000041858 */
[C---:B------:R-:W-:Y:S06]  /*12b10*/  HMMA.16816.F32.BF16 R96, R4.reuse, R166, R96 ;  /* 0x000000a60460723c */ /* 0x040fec0000041860 */
[----:B------:R-:W-:Y:S01]  /*12b20*/  HMMA.16816.F32.BF16 R100, R4, R32, R100 ;  /* 0x000000200464723c */ /* 0x000fe20000041864 */
[----:B------:R-:W-:Y:S01]  /*12b30*/  FADD.FTZ R167, R197, R232 ;  /* 0x000000e8c5a77221 */ /* 0x000fe20000010000 */
[----:B------:R-:W-:-:S04]  /*12b40*/  IADD3.X R166, R17, -0x1, RZ, P1, !PT ;  /* 0xffffffff11a67810 */ /* 0x000fc80000ffe4ff */
        /* <DEDUP_REMOVED lines=8> */
[----:B------:R-:W-:-:S15]  /*12bd0*/  @P0 BRA `(.L_x_1165) ;  /* 0x0000000000040947 */ /* 0x000fde0003800000 */
.L_x_1158:
[----:B------:R-:W-:-:S12]  /*12be0*/  UIADD3 UR18, UR43, -0x1, URZ ;  /* 0xffffffff2b127890 */ /* 0x000fd8000fffe03f */
.L_x_1165:
[----:B------:R-:W-:-:S13]  /*12bf0*/  ISETP.LE.AND P0, PT, RZ, UR18, PT ;  /* 0x00000012ff007c0c */ /* 0x000fda000bf03270 */
[----:B------:R-:W-:Y:S05]  /*12c00*/  @!P0 BRA `(.L_x_1166) ;  /* 0x0000005c00908947 */ /* 0x000fea0003800000 */
[----:B------:R-:W1:Y:S01]  /*12c10*/  S2R R6, SR_TID.X ;  /* 0x0000000000067919 */ /* 0x000e620000002100 */
[----:B------:R-:W-:Y:S01]  /*12c20*/  ULDC UR4, c[0x0][0x260] ;  /* 0x0000980000047ab9 */ /* 0x000fe20000000800 */
[----:B------:R-:W-:Y:S01]  /*12c30*/  IMAD.U32 R5, RZ, RZ, UR21 ;  /* 0x00000015ff057e24 */ /* 0x000fe2000f8e00ff */
[----:B------:R-:W-:Y:S01]  /*12c40*/  ULDC.64 UR6, c[0x0][0x218] ;  /* 0x0000860000067ab9 */ /* 0x000fe20000000a00 */
[----:B----4-:R-:W-:Y:S01]  /*12c50*/  IMAD.U32 R16, RZ, RZ, UR4 ;  /* 0x00000004ff107e24 */ /* 0x010fe2000f8e00ff */
[----:B------:R-:W-:Y:S01]  /*12c60*/  ULDC UR4, c[0x0][0x2d0] ;  /* 0x0000b40000047ab9 */ /* 0x000fe20000000800 */
[----:B------:R-:W-:Y:S01]  /*12c70*/  IMAD.U32 R18, RZ, RZ, UR5 ;  /* 0x00000005ff127e24 */ /* 0x000fe2000f8e00ff */
[----:B------:R-:W-:Y:S01]  /*12c80*/  ULDC.64 UR10, c[0x0][0x220] ;  /* 0x00008800000a7ab9 */ /* 0x000fe20000000a00 */
[----:B------:R-:W-:Y:S01]  /*12c90*/  IMAD.MOV.U32 R7, RZ, RZ, 0x7054 ;  /* 0x00007054ff077424 */ /* 0x000fe200078e00ff */
[----:B------:R-:W-:Y:S01]  /*12ca0*/  USHF.R.S32.HI UR40, URZ, 0x1f, UR19 ;  /* 0x0000001f3f287899 */ /* 0x000fe20008011413 */
[----:B------:R-:W-:Y:S01]  /*12cb0*/  IMAD.MOV.U32 R165, RZ, RZ, R0 ;  /* 0x000000ffffa57224 */ /* 0x000fe200078e0000 */
[----:B------:R-:W-:-:S02]  /*12cc0*/  UIADD3 UR12, UR18, -0x1, URZ ;  /* 0xffffffff120c7890 */ /* 0x000fc4000fffe03f */
[----:B------:R-:W-:Y:S01]  /*12cd0*/  PRMT R7, R18, R7, UR5 ;  /* 0x0000000512077e16 */ /* 0x000fe20008000007 */
[----:B------:R-:W-:Y:S01]  /*12ce0*/  UMOV UR21, URZ ;  /* 0x0000003f00157c82 */ /* 0x000fe20008000000 */
[----:B------:R-:W-:Y:S01]  /*12cf0*/  ULDC UR13, c[0x0][0x2d0] ;  /* 0x0000b400000d7ab9 */ /* 0x000fe20000000800 */
[----:B------:R-:W-:Y:S01]  /*12d00*/  USHF.L.U64.HI UR40, UR19, 0x1, UR40 ;  /* 0x0000000113287899 */ /* 0x000fe20008010228 */
        /* <DEDUP_REMOVED lines=9> */
[----:B------:R-:W-:Y:S01]  /*12da0*/  ULDC UR4, c[0x0][0x2ec] ;  /* 0x0000bb0000047ab9 */ /* 0x000fe20000000800 */
[----:B------:R-:W-:-:S04]  /*12db0*/  IMAD.WIDE.U32 R16, R16, UR17, R20 ;  /* 0x0000001110107c25 */ /* 0x000fc8000f8e0014 */
[----:B------:R-:W-:Y:S01]  /*12dc0*/  IMAD.WIDE.U32 R20, R15, UR17, R20 ;  /* 0x000000110f147c25 */ /* 0x000fe2000f8e0014 */
[----:B------:R-:W-:Y:S01]  /*12dd0*/  IADD3 R16, P1, R16, UR22, RZ ;  /* 0x0000001610107c10 */ /* 0x000fe2000ff3e0ff */
[----:B------:R-:W-:-:S03]  /*12de0*/  USHF.L.U32 UR17, UR19, 0x1, URZ ;  /* 0x0000000113117899 */ /* 0x000fc6000800063f */
[----:B------:R-:W-:Y:S02]  /*12df0*/  IADD3.X R5, R5, UR34, R17, P1, !PT ;  /* 0x0000002205057c10 */ /* 0x000fe40008ffe411 */
[----:B------:R-:W1:Y:S01]  /*12e00*/  @!P3 LDC.64 R218, c[0x0][0x220] ;  /* 0x00008800ffdabb82 */ /* 0x000e620000000a00 */
[----:B------:R-:W-:Y:S02]  /*12e10*/  LEA R15, P1, R16, UR6, 0x1 ;  /* 0x00000006100f7c11 */ /* 0x000fe4000f8208ff */
[----:B------:R-:W-:-:S03]  /*12e20*/  IADD3 R6, P0, R20, UR24, RZ ;  /* 0x0000001814067c10 */ /* 0x000fc6000ff1e0ff */
[----:B------:R2:W-:Y:S01]  /*12e30*/  STL [R1+0x34], R15 ;  /* 0x0000340f01007387 */ /* 0x0005e20000100800 */
[----:B------:R-:W-:Y:S01]  /*12e40*/  IADD3.X R3, R3, UR36, R21, P0, !PT ;  /* 0x0000002403037c10 */ /* 0x000fe200087fe415 */
[----:B------:R-:W3:Y:S01]  /*12e50*/  @!P3 LDC.64 R216, c[0x0][0x220] ;  /* 0x00008800ffd8bb82 */ /* 0x000ee20000000a00 */
[----:B------:R-:W-:-:S04]  /*12e60*/  LEA R7, P0, R6, UR10, 0x1 ;  /* 0x0000000a06077c11 */ /* 0x000fc8000f8008ff */
[----:B------:R-:W-:Y:S01]  /*12e70*/  LEA.HI.X R3, R6, UR11, R3, 0x1, P0 ;  /* 0x0000000b06037c11 */ /* 0x000fe200080f0c03 */
[----:B------:R-:W-:Y:S01]  /*12e80*/  ULDC.64 UR10, c[0x0][0x248] ;  /* 0x00009200000a7ab9 */ /* 0x000fe20000000a00 */
[----:B------:R-:W-:Y:S02]  /*12e90*/  IADD3 R4, P0, R0, 0x20, RZ ;  /* 0x0000002000047810 */ /* 0x000fe40007f1e0ff */
[----:B------:R-:W-:Y:S02]  /*12ea0*/  SHF.R.S32.HI R0, RZ, 0x1f, R0 ;  /* 0x0000001fff007819 */ /* 0x000fe40000011400 */
[----:B--2---:R-:W-:-:S03]  /*12eb0*/  LEA.HI.X R15, R16, UR7, R5, 0x1, P1 ;  /* 0x00000007100f7c11 */ /* 0x004fc600088f0c05 */
[----:B------:R-:W-:Y:S01]  /*12ec0*/  IMAD.X R5, RZ, RZ, R0, P0 ;  /* 0x000000ffff057224 */ /* 0x000fe200000e0600 */
[----:B------:R-:W-:Y:S01]  /*12ed0*/  ULDC.64 UR6, c[0x0][0x250] ;  /* 0x0000940000067ab9 */ /* 0x000fe20000000a00 */
[----:B------:R2:W-:Y:S04]  /*12ee0*/  STL [R1+0x30], R15 ;  /* 0x0000300f01007387 */ /* 0x0005e80000100800 */
[----:B------:R4:W-:Y:S04]  /*12ef0*/  STL [R1+0x2c], R7 ;  /* 0x00002c0701007387 */ /* 0x0009e80000100800 */
[----:B------:R1:W-:Y:S01]  /*12f00*/  STL [R1+0x28], R3 ;  /* 0x0000280301007387 */ /* 0x0003e20000100800 */
[----:B--2---:R-:W-:-:S04]  /*12f10*/  IMAD.WIDE.U32 R14, R14, -0x326172a9, RZ ;  /* 0xcd9e8d570e0e7825 */ /* 0x004fc800078e00ff */
[----:B----4-:R-:W-:Y:S01]  /*12f20*/  IMAD.WIDE.U32 R6, R8, -0x2daee0ad, RZ ;  /* 0xd2511f5308067825 */ /* 0x010fe200078e00ff */
[----:B------:R-:W-:Y:S01]  /*12f30*/  LOP3.LUT R9, R15, R9, RZ, 0x3c, !PT ;  /* 0x000000090f097212 */ /* 0x000fe200078e3cff */
[----:B------:R-:W-:Y:S02]  /*12f40*/  STL.64 [R1+0x48], R14 ;  /* 0x0000480e01007387 */ /* 0x000fe40000100a00 */
[----:B-1----:R-:W-:Y:S02]  /*12f50*/  IMAD.MOV.U32 R3, RZ, RZ, R2 ;  /* 0x000000ffff037224 */ /* 0x002fe400078e0002 */
[----:B------:R1:W-:Y:S04]  /*12f60*/  STL [R1+0x60], R4 ;  /* 0x0000600401007387 */ /* 0x0003e80000100800 */
[----:B------:R2:W-:Y:S01]  /*12f70*/  STL.64 [R1+0x50], R6 ;  /* 0x0000500601007387 */ /* 0x0005e20000100a00 */
[----:B-1---5:R-:W-:-:S02]  /*12f80*/  IMAD.MOV.U32 R4, RZ, RZ, R10 ;  /* 0x000000ffff047224 */ /* 0x022fc400078e000a */
[----:B--2---:R-:W-:-:S05]  /*12f90*/  IMAD.WIDE.U32 R6, R9, -0x2daee0ad, RZ ;  /* 0xd2511f5309067825 */ /* 0x004fca00078e00ff */
[----:B------:R-:W-:Y:S04]  /*12fa0*/  STL.64 [R1+0x40], R6 ;  /* 0x0000400601007387 */ /* 0x000fe80000100a00 */
[----:B------:R1:W-:Y:S02]  /*12fb0*/  STL [R1+0x64], R5 ;  /* 0x0000640501007387 */ /* 0x0003e40000100800 */
[----:B-1----:R-:W-:-:S05]  /*12fc0*/  IMAD.MOV.U32 R5, RZ, RZ, R13 ;  /* 0x000000ffff057224 */ /* 0x002fca00078e000d */
[----:B------:R1:W-:Y:S01]  /*12fd0*/  STL.64 [R1+0x58], R4 ;  /* 0x0000580401007387 */ /* 0x0003e20000100a00 */
[----:B---3--:R-:W-:Y:S05]  /*12fe0*/  BRA `(.L_x_1167) ;  /* 0x0000000000f87947 */ /* 0x008fea0003800000 */
.L_x_1169:
        /* <DEDUP_REMOVED lines=18> */
[C---:B-----5:R-:W-:Y:S02]  /*13110*/  @!P3 LEA R176, P4, R173.reuse, R168, 0x1 ;  /* 0x000000a8adb0b211 */ /* 0x060fe400078808ff */
        /* <DEDUP_REMOVED lines=43> */
.L_x_1167:
[----:B------:R-:W2:Y:S01]  /*133d0*/  LDL.64 R32, [R1+0x20] ;  /* 0x0000200001207983 */ /* 0x000ea20000100a00 */
[----:B------:R-:W-:Y:S01]  /*133e0*/  UIADD3 UR39, -UR21, UR18, URZ ;  /* 0x0000001215277290 */ /* 0x000fe2000fffe13f */
[----:B------:R-:W-:Y:S04]  /*133f0*/  DEPBAR.LE SB0, 0x0 ;  /* 0x000080000000791a */ /* 0x000fe80000000000 */
[----:B------:R-:W3:Y:S01]  /*13400*/  LDL.64 R16, [R1+0x60] ;  /* 0x0000600001107983 */ /* 0x000ee20000100a00 */
[----:B------:R-:W-:Y:S01]  /*13410*/  IMAD.U32 R15, RZ, RZ, UR39 ;  /* 0x00000027ff0f7e24 */ /* 0x000fe2000f8e00ff */
[----:B------:R-:W-:Y:S01]  /*13420*/  USHF.R.S32.HI UR22, URZ, 0x1f, UR39 ;  /* 0x0000001f3f167899 */ /* 0x000fe20008011427 */
[----:B------:R-:W-:Y:S01]  /*13430*/  IMAD.U32 R14, RZ, RZ, UR39 ;  /* 0x00000027ff0e7e24 */ /* 0x000fe2000f8e00ff */
[----:B------:R-:W4:Y:S01]  /*13440*/  LDL.64 R10, [R1+0x58] ;  /* 0x00005800010a7983 */ /* 0x000f220000100a00 */
[----:B------:R-:W-:Y:S01]  /*13450*/  IMAD.U32 R13, RZ, RZ, UR39 ;  /* 0x00000027ff0d7e24 */ /* 0x000fe2000f8e00ff */
[----:B------:R-:W-:Y:S01]  /*13460*/  UIMAD UR19, UR8, UR39, URZ ;  /* 0x00000027081372a4 */ /* 0x000fe2000f8e023f */
[----:B------:R-:W-:Y:S01]  /*13470*/  IMAD.U32 R0, RZ, RZ, UR39 ;  /* 0x00000027ff007e24 */ /* 0x000fe2000f8e00ff */
[----:B-----5:R-:W5:Y:S01]  /*13480*/  LDL R8, [R1+0x2c] ;  /* 0x00002c0001087983 */ /* 0x020f620000100800 */
[----:B------:R-:W-:Y:S01]  /*13490*/  MOV R2, UR39 ;  /* 0x0000002700027c02 */ /* 0x000fe20008000f00 */
[----:B------:R-:W-:Y:S02]  /*134a0*/  UIMAD UR19, UR22, UR9, UR19 ;  /* 0x00000009161372a4 */ /* 0x000fe4000f8e0213 */
[----:B------:R-:W5:Y:S01]  /*134b0*/  LDL R6, [R1+0x28] ;  /* 0x0000280001067983 */ /* 0x000f620000100800 */
[----:B------:R-:W-:Y:S02]  /*134c0*/  UIADD3 UR23, UR12, -UR21, URZ ;  /* 0x800000150c177290 */ /* 0x000fe4000fffe03f */
[----:B------:R-:W-:Y:S01]  /*134d0*/  UISETP.GE.AND UP0, UPT, UR39, 0x1, UPT ;  /* 0x000000012700788c */ /* 0x000fe2000bf06270 */
[----:B------:R-:W5:Y:S01]  /*134e0*/  LDL R7, [R1+0x8] ;  /* 0x0000080001077983 */ /* 0x000f620000100800 */
[----:B------:R-:W-:Y:S03]  /*134f0*/  USHF.L.U32 UR38, UR39, 0x1, URZ ;  /* 0x0000000127267899 */ /* 0x000fe6000800063f */
[----:B-1----:R-:W5:Y:S01]  /*13500*/  LDL R5, [R1+0x4] ;  /* 0x0000040001057983 */ /* 0x002f620000100800 */
[----:B------:R-:W-:Y:S03]  /*13510*/  ULOP3.LUT UR22, UR38, UR33, URZ, 0x3c, !UPT ;  /* 0x0000002126167292 */ /* 0x000fe6000f8e3c3f */
[----:B------:R-:W5:Y:S01]  /*13520*/  LDL R4, [R1] ;  /* 0x0000000001047983 */ /* 0x000f620000100800 */
[----:B------:R-:W-:Y:S06]  /*13530*/  BAR.SYNC.DEFER_BLOCKING 0x0 ;  /* 0x0000000000007b1d */ /* 0x000fec0000010000 */
[----:B------:R-:W-:Y:S01]  /*13540*/  @P3 STS.128 [R252+0x18000], RZ ;  /* 0x018000fffc003388 */ /* 0x000fe20000000c00 */
[----:B--2---:R-:W-:Y:S04]  /*13550*/  LEA R26, P1, R15, R32, 0x6 ;  /* 0x000000200f1a7211 */ /* 0x004fe800078230ff */
[----:B------:R-:W-:Y:S02]  /*13560*/  LEA.HI.X.SX32 R27, R14, R33, 0x6, P1 ;  /* 0x000000210e1b7211 */ /* 0x000fe400008f36ff */
[----:B---3--:R-:W-:Y:S03]  /*13570*/  LEA R22, P0, R13, R16, 0x6 ;  /* 0x000000100d167211 */ /* 0x008fe600078030ff */
[----:B------:R-:W-:Y:S01]  /*13580*/  IMAD R13, R27, UR6, RZ ;  /* 0x000000061b0d7c24 */ /* 0x000fe2000f8e02ff */
[----:B------:R-:W-:Y:S01]  /*13590*/  LEA.HI.X.SX32 R23, R2, R17, 0x6, P0 ;  /* 0x0000001102177211 */ /* 0x000fe200000f36ff */
[----:B----4-:R-:W-:Y:S04]  /*135a0*/  IMAD.WIDE.U32 R30, R0, UR9, R10 ;  /* 0x00000009001e7c25 */ /* 0x010fe8000f8e000a */
[----:B------:R-:W-:Y:S01]  /*135b0*/  VIADD R0, R31, UR19 ;  /* 0x000000131f007c36 */ /* 0x000fe20008000000 */
[----:B------:R-:W-:Y:S01]  /*135c0*/  @!P3 LEA R18, P1, R30, R218, 0x1 ;  /* 0x000000da1e12b211 */ /* 0x000fe200078208ff */
[----:B------:R-:W-:Y:S01]  /*135d0*/  IMAD R13, R26, UR7, R13 ;  /* 0x000000071a0d7c24 */ /* 0x000fe2000f8e020d */
[----:B------:R-:W-:Y:S01]  /*135e0*/  @!P3 IADD3 R14, P0, R30, UR26, RZ ;  /* 0x0000001a1e0ebc10 */ /* 0x000fe2000ff1e0ff */
[----:B------:R-:W-:Y:S01]  /*135f0*/  IMAD.WIDE.U32 R26, R26, UR6, RZ ;  /* 0x000000061a1a7c25 */ /* 0x000fe2000f8e00ff */
[----:B------:R-:W-:Y:S01]  /*13600*/  @!P3 LEA.HI.X R19, R30, R219, R0, 0x1, P1 ;  /* 0x000000db1e13b211 */ /* 0x000fe200008f0c00 */
[----:B------:R-:W-:Y:S01]  /*13610*/  UIADD3 UR19, UR33, -0x4498517b, URZ ;  /* 0xbb67ae8521137890 */ /* 0x000fe2000fffe03f */
[----:B------:R-:W-:Y:S01]  /*13620*/  @!P3 LEA R34, P1, R14, R216, 0x1 ;  /* 0x000000d80e22b211 */ /* 0x000fe200078208ff */
[----:B------:R-:W-:Y:S01]  /*13630*/  IMAD.IADD R13, R27, 0x1, R13 ;  /* 0x000000011b0d7824 */ /* 0x000fe200078e020d */
[----:B-----5:R-:W-:Y:S01]  /*13640*/  LEA R30, P2, R26, R8, 0x1 ;  /* 0x000000081a1e7211 */ /* 0x020fe200078408ff */
[----:B------:R-:W-:Y:S01]  /*13650*/  IMAD R2, R23, UR6, RZ ;  /* 0x0000000617027c24 */ /* 0x000fe2000f8e02ff */
[----:B------:R-:W-:Y:S01]  /*13660*/  @!P3 IADD3.X R0, R0, UR25, RZ, P0, !PT ;  /* 0x000000190000bc10 */ /* 0x000fe200087fe4ff */
[----:B------:R-:W-:Y:S01]  /*13670*/  @!PT LDS RZ, [RZ] ;  /* 0x00000000fffff984 */ /* 0x000fe20000000800 */
[----:B------:R-:W-:Y:S01]  /*13680*/  @!PT LDS RZ, [RZ] ;  /* 0x00000000fffff984 */ /* 0x000fe20000000800 */
[----:B------:R-:W-:Y:S01]  /*13690*/  @!PT LDS RZ, [RZ] ;  /* 0x00000000fffff984 */ /* 0x000fe20000000800 */
[----:B------:R-:W-:Y:S01]  /*136a0*/  @!P3 LDGSTS.E.BYPASS.LTC128B.128 [R252+0x18000], desc[UR28][R18.64] ;  /* 0x1800000012fcbfae */ /* 0x000fe2000b901d5c */
[----:B------:R-:W-:Y:S01]  /*136b0*/  LEA.HI.X R31, R26, R6, R13, 0x1, P2 ;  /* 0x000000061a1f7211 */ /* 0x000fe200010f0c0d */
[C---:B------:R-:W-:Y:S01]  /*136c0*/  IMAD R2, R22.reuse, UR7, R2 ;  /* 0x0000000716027c24 */ /* 0x040fe2000f8e0202 */
[----:B------:R-:W-:Y:S01]  /*136d0*/  ISETP.GE.AND P2, PT, R7, UR13, PT ;  /* 0x0000000d07007c0c */ /* 0x000fe2000bf46270 */
[----:B------:R-:W-:Y:S01]  /*136e0*/  IMAD.WIDE.U32 R22, R22, UR6, RZ ;  /* 0x0000000616167c25 */ /* 0x000fe2000f8e00ff */
[----:B------:R-:W-:Y:S02]  /*136f0*/  @!P3 LEA.HI.X R35, R14, R217, R0, 0x1, P1 ;  /* 0x000000d90e23b211 */ /* 0x000fe400008f0c00 */
[----:B------:R-:W-:Y:S01]  /*13700*/  ISETP.GE.AND P1, PT, R5, UR13, PT ;  /* 0x0000000d05007c0c */ /* 0x000fe2000bf26270 */
[----:B------:R-:W-:Y:S01]  /*13710*/  IMAD.IADD R2, R23, 0x1, R2 ;  /* 0x0000000117027824 */ /* 0x000fe200078e0202 */
[C---:B------:R-:W-:Y:S01]  /*13720*/  LEA R202, P0, R22.reuse, R8, 0x1 ;  /* 0x0000000816ca7211 */ /* 0x040fe200078008ff */
[----:B------:R-:W-:Y:S03]  /*13730*/  IMAD.U32 R0, RZ, RZ, UR23 ;  /* 0x00000017ff007e24 */ /* 0x000fe6000f8e00ff */
[----:B------:R-:W-:Y:S02]  /*13740*/  LEA.HI.X R203, R22, R6, R2, 0x1, P0 ;  /* 0x0000000616cb7211 */ /* 0x000fe400000f0c02 */
[----:B------:R-:W-:Y:S01]  /*13750*/  ISETP.GE.AND P0, PT, R4, UR13, PT ;  /* 0x0000000d04007c0c */ /* 0x000fe2000bf06270 */
[----:B------:R-:W-:Y:S01]  /*13760*/  @P2 STS.128 [R252+0x1a000], RZ ;  /* 0x01a000fffc002388 */ /* 0x000fe20000000c00 */
[----:B------:R-:W-:Y:S03]  /*13770*/  MOV R2, UR23 ;  /* 0x0000001700027c02 */ /* 0x000fe60008000f00 */
        /* <DEDUP_REMOVED lines=38> */
[----:B------:R-:W5:Y:S04]  /*139e0*/  LDSM.16.M88.4 R184, [R214+0x11800] ;  /* 0x01180000d6b8783b */ /* 0x000f680000000200 */
[----:B------:R-:W0:Y:S04]  /*139f0*/  LDGDEPBAR ;  /* 0x00000000000079af */ /* 0x000e280000000000 */
[----:B------:R-:W-:Y:S04]  /*13a00*/  LDSM.16.M88.4 R188, [R213] ;  /* 0x00000000d5bc783b */ /* 0x000fe80000000200 */
[----:B------:R-:W5:Y:S04]  /*13a10*/  LDSM.16.M88.4 R192, [R212] ;  /* 0x00000000d4c0783b */ /* 0x000f680000000200 */
[----:B------:R-:W5:Y:S04]  /*13a20*/  LDSM.16.M88.4 R196, [R212+0x800] ;  /* 0x00080000d4c4783b */ /* 0x000f680000000200 */
[----:B-1----:R-:W1:Y:S01]  /*13a30*/  LDSM.16.M88.4 R200, [R212+0x1000] ;  /* 0x00100000d4c8783b */ /* 0x002e620000000200 */
[C---:B--2---:R-:W-:Y:S06]  /*13a40*/  HMMA.16816.F32.BF16 R4, R168.reuse, R172, RZ ;  /* 0x000000aca804723c */ /* 0x044fec00000418ff */
[C---:B------:R-:W-:Y:S01]  /*13a50*/  HMMA.16816.F32.BF16 R8, R168.reuse, R174, RZ ;  /* 0x000000aea808723c */ /* 0x040fe200000418ff */
[----:B------:R-:W2:Y:S05]  /*13a60*/  LDSM.16.M88.4 R172, [R212+0x1800] ;  /* 0x00180000d4ac783b */ /* 0x000eaa0000000200 */
[C---:B---3--:R-:W-:Y:S07]  /*13a70*/  HMMA.16816.F32.BF16 R12, R168.reuse, R176, RZ ;  /* 0x000000b0a80c723c */ /* 0x048fee00000418ff */
[----:B------:R-:W-:Y:S01]  /*13a80*/  MOV R176, R16 ;  /* 0x0000001000b07202 */ /* 0x000fe20000000f00 */
[----:B------:R-:W-:Y:S02]  /*13a90*/  IMAD.MOV.U32 R177, RZ, RZ, R17 ;  /* 0x000000ffffb17224 */ /* 0x000fe400078e0011 */
[C---:B------:R-:W-:Y:S06]  /*13aa0*/  HMMA.16816.F32.BF16 R16, R168.reuse, R178, RZ ;  /* 0x000000b2a810723c */ /* 0x040fec00000418ff */
[C---:B----4-:R-:W-:Y:S06]  /*13ab0*/  HMMA.16816.F32.BF16 R20, R168.reuse, R180, RZ ;  /* 0x000000b4a814723c */ /* 0x050fec00000418ff */
[C---:B------:R-:W-:Y:S01]  /*13ac0*/  HMMA.16816.F32.BF16 R24, R168.reuse, R182, RZ ;  /* 0x000000b6a818723c */ /* 0x040fe200000418ff */
[----:B------:R-:W-:Y:S05]  /*13ad0*/  LDSM.16.M88.4 R180, [R207+0x10800] ;  /* 0x01080000cfb4783b */ /* 0x000fea0000000200 */
[C---:B-----5:R-:W-:Y:S07]  /*13ae0*/  HMMA.16816.F32.BF16 R28, R168.reuse, R184, RZ ;  /* 0x000000b8a81c723c */ /* 0x060fee00000418ff */
[----:B------:R-:W-:Y:S04]  /*13af0*/  IMAD.MOV.U32 R184, RZ, RZ, R32 ;  /* 0x000000ffffb87224 */ /* 0x000fe800078e0020 */
[----:B------:R-:W-:Y:S02]  /*13b00*/  IMAD.MOV.U32 R185, RZ, RZ, R33 ;  /* 0x000000ffffb97224 */ /* 0x000fe400078e0021 */
[----:B------:R-:W-:Y:S01]  /*13b10*/  HMMA.16816.F32.BF16 R32, R168, R186, RZ ;  /* 0x000000baa820723c */ /* 0x000fe200000418ff */
[----:B------:R-:W-:Y:S05]  /*13b20*/  LDSM.16.M88.4 R168, [R211] ;  /* 0x00000000d3a8783b */ /* 0x000fea0000000200 */
[C---:B------:R-:W-:Y:S06]  /*13b30*/  HMMA.16816.F32.BF16 R4, R188.reuse, R192, R4 ;  /* 0x000000c0bc04723c */ /* 0x040fec0000041804 */
[C---:B------:R-:W-:Y:S05]  /*13b40*/  HMMA.16816.F32.BF16 R8, R188.reuse, R194, R8 ;  /* 0x000000c2bc08723c */ /* 0x040fea0000041808 */
[----:B------:R-:W-:Y:S01]  /*13b50*/  MOV R192, R176 ;  /* 0x000000b000c07202 */ /* 0x000fe20000000f00 */
[C---:B------:R-:W-:Y:S01]  /*13b60*/  HMMA.16816.F32.BF16 R12, R188.reuse, R196, R12 ;  /* 0x000000c4bc0c723c */ /* 0x040fe2000004180c */
[----:B------:R-:W3:Y:S04]  /*13b70*/  LDL R196, [R1+0x30] ;  /* 0x0000300001c47983 */ /* 0x000ee80000100800 */
[----:B------:R-:W-:Y:S01]  /*13b80*/  IMAD.MOV.U32 R193, RZ, RZ, R177 ;  /* 0x000000ffffc17224 */ /* 0x000fe200078e00b1 */
[C---:B------:R-:W-:Y:S01]  /*13b90*/  HMMA.16816.F32.BF16 R16, R188.reuse, R198, R16 ;  /* 0x000000c6bc10723c */ /* 0x040fe20000041810 */
[----:B------:R-:W4:Y:S05]  /*13ba0*/  LDSM.16.M88.4 R176, [R207+0x10000] ;  /* 0x01000000cfb0783b */ /* 0x000f2a0000000200 */
[C---:B-1----:R-:W-:Y:S01]  /*13bb0*/  HMMA.16816.F32.BF16 R20, R188.reuse, R200, R20 ;  /* 0x000000c8bc14723c */ /* 0x042fe20000041814 */
[----:B------:R-:W5:Y:S04]  /*13bc0*/  LDL R201, [R1+0x34] ;  /* 0x0000340001c97983 */ /* 0x000f680000100800 */
[----:B------:R-:W-:Y:S01]  /*13bd0*/  IMAD.MOV.U32 R198, RZ, RZ, R184 ;  /* 0x000000ffffc67224 */ /* 0x000fe200078e00b8 */
[C---:B------:R-:W-:Y:S01]  /*13be0*/  HMMA.16816.F32.BF16 R24, R188.reuse, R202, R24 ;  /* 0x000000cabc18723c */ /* 0x040fe20000041818 */
[----:B------:R-:W1:Y:S04]  /*13bf0*/  S2R R200, SR_TID.X ;  /* 0x0000000000c87919 */ /* 0x000e680000002100 */
[----:B------:R-:W-:Y:S01]  /*13c00*/  IMAD.MOV.U32 R199, RZ, RZ, R185 ;  /* 0x000000ffffc77224 */ /* 0x000fe200078e00b9 */
[C---:B--2---:R-:W-:Y:S01]  /*13c10*/  HMMA.16816.F32.BF16 R28, R188.reuse, R172, R28 ;  /* 0x000000acbc1c723c */ /* 0x044fe2000004181c */
[----:B------:R-:W2:Y:S04]  /*13c20*/  LDSM.16.M88.4 R184, [R207+0x11000] ;  /* 0x01100000cfb8783b */ /* 0x000ea80000000200 */
[----:B------:R-:W-:Y:S01]  /*13c30*/  MOV R202, R192 ;  /* 0x000000c000ca7202 */ /* 0x000fe20000000f00 */
[----:B------:R-:W-:Y:S01]  /*13c40*/  HMMA.16816.F32.BF16 R32, R188, R174, R32 ;  /* 0x000000aebc20723c */ /* 0x000fe20000041820 */
[----:B------:R-:W-:Y:S04]  /*13c50*/  LDSM.16.M88.4 R172, [R210] ;  /* 0x00000000d2ac783b */ /* 0x000fe80000000200 */
[----:B------:R-:W-:Y:S01]  /*13c60*/  IMAD.MOV.U32 R203, RZ, RZ, R193 ;  /* 0x000000ffffcb7224 */ /* 0x000fe200078e00c1 */
[----:B------:R-:W-:Y:S04]  /*13c70*/  LDSM.16.M88.4 R188, [R209] ;  /* 0x00000000d1bc783b */ /* 0x000fe80000000200 */
[----:B------:R-:W2:Y:S01]  /*13c80*/  LDSM.16.M88.4 R192, [R207+0x11800] ;  /* 0x01180000cfc0783b */ /* 0x000ea20000000200 */
[C---:B----4-:R-:W-:Y:S05]  /*13c90*/  HMMA.16816.F32.BF16 R4, R168.reuse, R176, R4 ;  /* 0x000000b0a804723c */ /* 0x050fea0000041804 */
[----:B-1----:R-:W-:Y:S01]  /*13ca0*/  IMAD.SHL.U32 R200, R200, 0x2, RZ ;  /* 0x00000002c8c87824 */ /* 0x002fe200078e00ff */
[C---:B------:R-:W-:Y:S01]  /*13cb0*/  HMMA.16816.F32.BF16 R8, R168.reuse, R178, R8 ;  /* 0x000000b2a808723c */ /* 0x040fe20000041808 */
[----:B------:R-:W1:Y:S04]  /*13cc0*/  LDSM.16.M88.4 R176, [R209+0x800] ;  /* 0x00080000d1b0783b */ /* 0x000e680000000200 */
[----:B------:R-:W-:Y:S01]  /*13cd0*/  LOP3.LUT R200, R200, 0x6, RZ, 0xc0, !PT ;  /* 0x00000006c8c87812 */ /* 0x000fe200078ec0ff */
        /* <DEDUP_REMOVED lines=15> */
[----:B------:R-:W1:Y:S05]  /*13dd0*/  LDSM.16.M88.4 R176, [R214+0x13000] ;  /* 0x01300000d6b0783b */ /* 0x000e6a0000000200 */
[C---:B----4-:R-:W-:Y:S06]  /*13de0*/  HMMA.16816.F32.BF16 R20, R172.reuse, R180, R20 ;  /* 0x000000b4ac14723c */ /* 0x050fec0000041814 */
[C---:B------:R-:W-:Y:S01]  /*13df0*/  HMMA.16816.F32.BF16 R24, R172.reuse, R182, R24 ;  /* 0x000000b6ac18723c */ /* 0x040fe20000041818 */
[----:B------:R-:W4:Y:S05]  /*13e00*/  LDSM.16.M88.4 R180, [R214+0x13800] ;  /* 0x01380000d6b4783b */ /* 0x000f2a0000000200 */
[C---:B--2---:R-:W-:Y:S06]  /*13e10*/  HMMA.16816.F32.BF16 R28, R172.reuse, R184, R28 ;  /* 0x000000b8ac1c723c */ /* 0x044fec000004181c */
[----:B------:R-:W-:Y:S01]  /*13e20*/  HMMA.16816.F32.BF16 R32, R172, R186, R32 ;  /* 0x000000baac20723c */ /* 0x000fe20000041820 */
[----:B------:R-:W-:Y:S04]  /*13e30*/  LDSM.16.M88.4 R172, [R213+0x4000] ;  /* 0x00400000d5ac783b */ /* 0x000fe80000000200 */
[----:B------:R-:W2:Y:S01]  /*13e40*/  LDSM.16.M88.4 R184, [R212+0x2000] ;  /* 0x00200000d4b8783b */ /* 0x000ea20000000200 */
[C---:B------:R-:W-:Y:S06]  /*13e50*/  HMMA.16816.F32.BF16 R4, R168.reuse, R192, R4 ;  /* 0x000000c0a804723c */ /* 0x040fec0000041804 */
        /* <DEDUP_REMOVED lines=17> */
[----:B------:R-:W2:Y:S05]  /*13f70*/  LDSM.16.M88.4 R192, [R207+0x13000] ;  /* 0x01300000cfc0783b */ /* 0x000eaa0000000200 */
[C---:B------:R-:W-:Y:S06]  /*13f80*/  HMMA.16816.F32.BF16 R20, R172.reuse, R188, R20 ;  /* 0x000000bcac14723c */ /* 0x040fec0000041814 */
[C---:B------:R-:W-:Y:S01]  /*13f90*/  HMMA.16816.F32.BF16 R24, R172.reuse, R190, R24 ;  /* 0x000000beac18723c */ /* 0x040fe20000041818 */
[----:B------:R-:W2:Y:S05]  /*13fa0*/  LDSM.16.M88.4 R188, [R207+0x13800] ;  /* 0x01380000cfbc783b */ /* 0x000eaa0000000200 */
[C---:B-1----:R-:W-:Y:S06]  /*13fb0*/  HMMA.16816.F32.BF16 R28, R172.reuse, R176, R28 ;  /* 0x000000b0ac1c723c */ /* 0x042fec000004181c */
[----:B------:R-:W-:Y:S01]  /*13fc0*/  HMMA.16816.F32.BF16 R32, R172, R178, R32 ;  /* 0x000000b2ac20723c */ /* 0x000fe20000041820 */
[----:B------:R-:W-:Y:S04]  /*13fd0*/  LDSM.16.M88.4 R172, [R210+0x4000] ;  /* 0x00400000d2ac783b */ /* 0x000fe80000000200 */
[----:B------:R-:W1:Y:S01]  /*13fe0*/  LDSM.16.M88.4 R176, [R209+0x2000] ;  /* 0x00200000d1b0783b */ /* 0x000e620000000200 */
        /* <DEDUP_REMOVED lines=8> */
[----:B------:R-:W3:Y:S05]  /*14070*/  LDSM.16.M88.4 R192, [R209+0x3800] ;  /* 0x00380000d1c0783b */ /* 0x000eea0000000200 */
[C---:B------:R-:W-:Y:S06]  /*14080*/  HMMA.16816.F32.BF16 R28, R168.reuse, R188, R28 ;  /* 0x000000bca81c723c */ /* 0x040fec000004181c */
[----:B------:R-:W-:Y:S01]  /*14090*/  HMMA.16816.F32.BF16 R32, R168, R190, R32 ;  /* 0x000000bea820723c */ /* 0x000fe20000041820 */
[----:B------:R-:W-:Y:S04]  /*140a0*/  LDSM.16.M88.4 R168, [R215+0x8000] ;  /* 0x00800000d7a8783b */ /* 0x000fe80000000200 */
[----:B------:R-:W5:Y:S01]  /*140b0*/  LDSM.16.M88.4 R188, [R214+0x14000] ;  /* 0x01400000d6bc783b */ /* 0x000f620000000200 */
        /* <DEDUP_REMOVED lines=13> */
[C---:B-----5:R-:W-:Y:S06]  /*14190*/  HMMA.16816.F32.BF16 R4, R168.reuse, R188, R4 ;  /* 0x000000bca804723c */ /* 0x060fec0000041804 */
[C---:B------:R-:W-:Y:S01]  /*141a0*/  HMMA.16816.F32.BF16 R8, R168.reuse, R190, R8 ;  /* 0x000000bea808723c */ /* 0x040fe20000041808 */
[----:B------:R-:W5:Y:S05]  /*141b0*/  LDSM.16.M88.4 R188, [R212+0x4800] ;  /* 0x00480000d4bc783b */ /* 0x000f6a0000000200 */
        /* <DEDUP_REMOVED lines=15> */
[----:B------:R-:W5:Y:S05]  /*142b0*/  LDSM.16.M88.4 R188, [R207+0x15000] ;  /* 0x01500000cfbc783b */ /* 0x000f6a0000000200 */
        /* <DEDUP_REMOVED lines=26> */
[C---:B---3--:R-:W-:Y:S06]  /*14460*/  HMMA.16816.F32.BF16 R20, R172.reuse, R192, R20 ;  /* 0x000000c0ac14723c */ /* 0x048fec0000041814 */
[C---:B------:R-:W-:Y:S01]  /*14470*/  HMMA.16816.F32.BF16 R24, R172.reuse, R194, R24 ;  /* 0x000000c2ac18723c */ /* 0x040fe20000041818 */
[----:B------:R-:W3:Y:S05]  /*14480*/  LDSM.16.M88.4 R192, [R214+0x17800] ;  /* 0x01780000d6c0783b */ /* 0x000eea0000000200 */
[C---:B-----5:R-:W-:Y:S06]  /*14490*/  HMMA.16816.F32.BF16 R28, R172.reuse, R188, R28 ;  /* 0x000000bcac1c723c */ /* 0x060fec000004181c */
        /* <DEDUP_REMOVED lines=33> */
[C---:B------:R-:W-:Y:S05]  /*146b0*/  HMMA.16816.F32.BF16 R16, R168.reuse, R182, R16 ;  /* 0x000000b6a810723c */ /* 0x040fea0000041810 */
[----:B------:R-:W-:Y:S01]  /*146c0*/  IMAD.MOV.U32 R180, RZ, RZ, R202 ;  /* 0x000000ffffb47224 */ /* 0x000fe200078e00ca */
[C---:B------:R-:W-:Y:S05]  /*146d0*/  HMMA.16816.F32.BF16 R20, R168.reuse, R192, R20 ;  /* 0x000000c0a814723c */ /* 0x040fea0000041814 */
[----:B------:R-:W-:Y:S01]  /*146e0*/  MOV R182, R198 ;  /* 0x000000c600b67202 */ /* 0x000fe20000000f00 */
[C---:B------:R-:W-:Y:S01]  /*146f0*/  HMMA.16816.F32.BF16 R24, R168.reuse, R194, R24 ;  /* 0x000000c2a818723c */ /* 0x040fe20000041818 */
[----:B------:R-:W-:Y:S04]  /*14700*/  IMAD.U32 R198, RZ, RZ, UR23 ;  /* 0x00000017ffc67e24 */ /* 0x000fe8000f8e00ff */
[----:B------:R-:W-:Y:S01]  /*14710*/  LEA R202, P5, R0, R182, 0x6 ;  /* 0x000000b600ca7211 */ /* 0x000fe200078a30ff */
[C---:B----4-:R-:W-:Y:S05]  /*14720*/  HMMA.16816.F32.BF16 R28, R168.reuse, R188, R28 ;  /* 0x000000bca81c723c */ /* 0x050fea000004181c */
[----:B------:R-:W-:Y:S01]  /*14730*/  LEA R198, P4, R198, R180, 0x6 ;  /* 0x000000b4c6c67211 */ /* 0x000fe200078830ff */
[----:B------:R-:W-:Y:S01]  /*14740*/  HMMA.16816.F32.BF16 R32, R168, R190, R32 ;  /* 0x000000bea820723c */ /* 0x000fe20000041820 */
[----:B------:R-:W3:Y:S04]  /*14750*/  LDSM.16.M88.4 R168, [R209+0x7000] ;  /* 0x00700000d1a8783b */ /* 0x000ee80000000200 */
[----:B------:R-:W-:Y:S01]  /*14760*/  IMAD.MOV.U32 R183, RZ, RZ, R199 ;  /* 0x000000ffffb77224 */ /* 0x000fe200078e00c7 */
[C---:B--2---:R-:W-:Y:S05]  /*14770*/  HMMA.16816.F32.BF16 R4, R172.reuse, R184, R4 ;  /* 0x000000b8ac04723c */ /* 0x044fea0000041804 */
[----:B------:R-:W-:Y:S01]  /*14780*/  IMAD.MOV.U32 R181, RZ, RZ, R203 ;  /* 0x000000ffffb57224 */ /* 0x000fe200078e00cb */
[----:B------:R-:W-:Y:S01]  /*14790*/  LEA.HI.X.SX32 R203, R2, R183, 0x6, P5 ;  /* 0x000000b702cb7211 */ /* 0x000fe200028f36ff */
[C---:B------:R-:W-:Y:S04]  /*147a0*/  HMMA.16816.F32.BF16 R8, R172.reuse, R186, R8 ;  /* 0x000000baac08723c */ /* 0x040fe80000041808 */
[----:B------:R-:W-:Y:S01]  /*147b0*/  LEA.HI.X.SX32 R199, R0, R181, 0x6, P4 ;  /* 0x000000b500c77211 */ /* 0x000fe200020f36ff */
[----:B------:R-:W-:Y:S01]  /*147c0*/  IMAD R2, R203, UR10, RZ ;  /* 0x0000000acb027c24 */ /* 0x000fe2000f8e02ff */
[C---:B-1----:R-:W-:Y:S01]  /*147d0*/  HMMA.16816.F32.BF16 R12, R172.reuse, R176, R12 ;  /* 0x000000b0ac0c723c */ /* 0x042fe2000004180c */
[----:B------:R-:W-:Y:S04]  /*147e0*/  IMAD.U32 R0, RZ, RZ, UR39 ;  /* 0x00000027ff007e24 */ /* 0x000fe8000f8e00ff */
[----:B------:R-:W-:Y:S01]  /*147f0*/  IMAD R197, R199, UR10, RZ ;  /* 0x0000000ac7c57c24 */ /* 0x000fe2000f8e02ff */
[C---:B------:R-:W-:Y:S01]  /*14800*/  HMMA.16816.F32.BF16 R16, R172.reuse, R178, R16 ;  /* 0x000000b2ac10723c */ /* 0x040fe20000041810 */
[----:B------:R-:W1:Y:S01]  /*14810*/  LDSM.16.M88.4 R176, [R209+0x7800] ;  /* 0x00780000d1b0783b */ /* 0x000e620000000200 */
[----:B------:R-:W-:Y:S04]  /*14820*/  DEPBAR.LE SB0, 0x0 ;  /* 0x000080000000791a */ /* 0x000fe80000000000 */
[----:B------:R-:W-:Y:S01]  /*14830*/  BAR.SYNC.DEFER_BLOCKING 0x0 ;  /* 0x0000000000007b1d */ /* 0x000fe20000010000 */
[C---:B------:R-:W-:Y:S04]  /*14840*/  IMAD R2, R202.reuse, UR11, R2 ;  /* 0x0000000bca027c24 */ /* 0x040fe8000f8e0202 */
[----:B------:R-:W-:Y:S04]  /*14850*/  IMAD.WIDE.U32 R182, R202, UR10, RZ ;  /* 0x0000000acab67c25 */ /* 0x000fe8000f8e00ff */
[----:B------:R-:W-:Y:S01]  /*14860*/  IMAD.WIDE.U32 R186, R198, UR10, RZ ;  /* 0x0000000ac6ba7c25 */ /* 0x000fe2000f8e00ff */
[-C--:B------:R-:W-:Y:S01]  /*14870*/  LEA R202, P5, R182, R201.reuse, 0x1 ;  /* 0x000000c9b6ca7211 */ /* 0x080fe200078a08ff */
[C---:B---3--:R-:W-:Y:S05]  /*14880*/  HMMA.16816.F32.BF16 R20, R172.reuse, R168, R20 ;  /* 0x000000a8ac14723c */ /* 0x048fea0000041814 */
[----:B------:R-:W-:Y:S01]  /*14890*/  IADD3 R199, R183, R2, RZ ;  /* 0x00000002b7c77210 */ /* 0x000fe20007ffe0ff */
[----:B------:R-:W-:Y:S01]  /*148a0*/  IMAD R197, R198, UR11, R197 ;  /* 0x0000000bc6c57c24 */ /* 0x000fe2000f8e02c5 */
[----:B------:R-:W-:Y:S01]  /*148b0*/  LEA R198, P4, R186, R201, 0x1 ;  /* 0x000000c9bac67211 */ /* 0x000fe200078808ff */
[----:B------:R-:W-:Y:S01]  /*148c0*/  IMAD R0, R0, 0x40, R200 ;  /* 0x0000004000007824 */ /* 0x000fe200078e02c8 */
[C---:B------:R-:W-:Y:S03]  /*148d0*/  HMMA.16816.F32.BF16 R24, R172.reuse, R170, R24 ;  /* 0x000000aaac18723c */ /* 0x040fe60000041818 */
[----:B------:R-:W-:Y:S01]  /*148e0*/  LEA.HI.X R203, R182, R196, R199, 0x1, P5 ;  /* 0x000000c4b6cb7211 */ /* 0x000fe200028f0cc7 */
[----:B------:R-:W-:Y:S01]  /*148f0*/  IMAD.IADD R197, R187, 0x1, R197 ;  /* 0x00000001bbc57824 */ /* 0x000fe200078e02c5 */
[----:B------:R-:W-:Y:S01]  /*14900*/  I2FP.F32.S32 R2, R0 ;  /* 0x0000000000027245 */ /* 0x000fe20000201400 */
[C---:B------:R-:W-:Y:S01]  /*14910*/  VIADD R201, R0.reuse, 0x8 ;  /* 0x0000000800c97836 */ /* 0x040fe20000000000 */
[C---:B------:R-:W-:Y:S01]  /*14920*/  IADD3 R181, R0.reuse, 0x9, RZ ;  /* 0x0000000900b57810 */ /* 0x040fe20007ffe0ff */
[----:B------:R-:W-:Y:S03]  /*14930*/  VIADD R182, R0, 0x21 ;  /* 0x0000002100b67836 */ /* 0x000fe60000000000 */
[----:B------:R-:W-:Y:S01]  /*14940*/  LEA.HI.X R199, R186, R196, R197, 0x1, P4 ;  /* 0x000000c4bac77211 */ /* 0x000fe200020f0cc5 */
[----:B------:R-:W-:Y:S01]  /*14950*/  VIADD R197, R0, 0x1 ;  /* 0x0000000100c57836 */ /* 0x000fe20000000000 */
[----:B------:R-:W-:Y:S01]  /*14960*/  I2FP.F32.S32 R201, R201 ;  /* 0x000000c900c97245 */ /* 0x000fe20000201400 */
[C---:B------:R-:W-:Y:S01]  /*14970*/  FFMA.FTZ R4, R2.reuse, UR20, R4 ;  /* 0x0000001402047c23 */ /* 0x040fe20008010004 */
[----:B------:R-:W-:Y:S01]  /*14980*/  I2FP.F32.S32 R182, R182 ;  /* 0x000000b600b67245 */ /* 0x000fe20000201400 */
[----:B------:R-:W-:Y:S01]  /*14990*/  FFMA.FTZ R6, R2, UR20, R6 ;  /* 0x0000001402067c23 */ /* 0x000fe20008010006 */
[----:B------:R-:W-:Y:S01]  /*149a0*/  I2FP.F32.S32 R2, R197 ;  /* 0x000000c500027245 */ /* 0x000fe20000201400 */
[----:B------:R-:W-:Y:S01]  /*149b0*/  VIADD R197, R0, 0x10 ;  /* 0x0000001000c57836 */ /* 0x000fe20000000000 */
[----:B------:R-:W-:Y:S01]  /*149c0*/  PLOP3.LUT P4, PT, PT, PT, UP0, 0x80, 0x0 ;  /* 0x000000000000781c */ /* 0x000fe20003f8f008 */
[C---:B------:R-:W-:Y:S01]  /*149d0*/  FFMA.FTZ R8, R201.reuse, UR20, R8 ;  /* 0x00000014c9087c23 */ /* 0x040fe20008010008 */
[----:B------:R-:W-:Y:S01]  /*149e0*/  FFMA.FTZ R10, R201, UR20, R10 ;  /* 0x00000014c90a7c23 */ /* 0x000fe2000801000a */
[C---:B------:R-:W-:Y:S01]  /*149f0*/  FFMA.FTZ R5, R2.reuse, UR20, R5 ;  /* 0x0000001402057c23 */ /* 0x040fe20008010005 */
[----:B------:R-:W-:Y:S01]  /*14a00*/  I2FP.F32.S32 R201, R197 ;  /* 0x000000c500c97245 */ /* 0x000fe20000201400 */
[----:B------:R-:W-:Y:S01]  /*14a10*/  FFMA.FTZ R7, R2, UR20, R7 ;  /* 0x0000001402077c23 */ /* 0x000fe20008010007 */
[----:B------:R-:W-:Y:S01]  /*14a20*/  I2FP.F32.S32 R2, R181 ;  /* 0x000000b500027245 */ /* 0x000fe20000201400 */
[C---:B------:R-:W-:Y:S01]  /*14a30*/  VIADD R181, R0.reuse, 0x11 ;  /* 0x0000001100b57836 */ /* 0x040fe20000000000 */
[C---:B-1----:R-:W-:Y:S03]  /*14a40*/  HMMA.16816.F32.BF16 R28, R172.reuse, R176, R28 ;  /* 0x000000b0ac1c723c */ /* 0x042fe6000004181c */
[----:B------:R-:W-:Y:S02]  /*14a50*/  VIADD R197, R0, 0x18 ;  /* 0x0000001800c57836 */ /* 0x000fe40000000000 */
[C---:B------:R-:W-:Y:S01]  /*14a60*/  FFMA.FTZ R9, R2.reuse, UR20, R9 ;  /* 0x0000001402097c23 */ /* 0x040fe20008010009 */
[----:B------:R-:W-:Y:S01]  /*14a70*/  FFMA.FTZ R11, R2, UR20, R11 ;  /* 0x00000014020b7c23 */ /* 0x000fe2000801000b */
[----:B------:R-:W-:Y:S01]  /*14a80*/  I2FP.F32.S32 R2, R181 ;  /* 0x000000b500027245 */ /* 0x000fe20000201400 */
[----:B------:R-:W-:Y:S03]  /*14a90*/  FFMA.FTZ R12, R201, UR20, R12 ;  /* 0x00000014c90c7c23 */ /* 0x000fe6000801000c */
[----:B------:R-:W-:Y:S01]  /*14aa0*/  I2FP.F32.S32 R197, R197 ;  /* 0x000000c500c57245 */ /* 0x000fe20000201400 */
[----:B------:R-:W-:Y:S03]  /*14ab0*/  HMMA.16816.F32.BF16 R32, R172, R178, R32 ;  /* 0x000000b2ac20723c */ /* 0x000fe60000041820 */
[----:B------:R-:W-:Y:S01]  /*14ac0*/  IADD3 R181, R0, 0x19, RZ ;  /* 0x0000001900b57810 */ /* 0x000fe20007ffe0ff */
[C---:B------:R-:W-:Y:S01]  /*14ad0*/  FFMA.FTZ R13, R2.reuse, UR20, R13 ;  /* 0x00000014020d7c23 */ /* 0x040fe2000801000d */
[----:B------:R-:W-:Y:S01]  /*14ae0*/  FFMA.FTZ R15, R2, UR20, R15 ;  /* 0x00000014020f7c23 */ /* 0x000fe2000801000f */
[C---:B------:R-:W-:Y:S01]  /*14af0*/  FFMA.FTZ R16, R197.reuse, UR20, R16 ;  /* 0x00000014c5107c23 */ /* 0x040fe20008010010 */
[----:B------:R-:W-:Y:S01]  /*14b00*/  I2FP.F32.S32 R2, R181 ;  /* 0x000000b500027245 */ /* 0x000fe20000201400 */
[----:B------:R-:W-:Y:S03]  /*14b10*/  FFMA.FTZ R18, R197, UR20, R18 ;  /* 0x00000014c5127c23 */ /* 0x000fe60008010012 */
[----:B------:R-:W-:Y:S01]  /*14b20*/  FMNMX.FTZ R197, R4, R3, !PT ;  /* 0x0000000304c57209 */ /* 0x000fe20007810000 */
[C---:B------:R-:W-:Y:S01]  /*14b30*/  FFMA.FTZ R17, R2.reuse, UR20, R17 ;  /* 0x0000001402117c23 */ /* 0x040fe20008010011 */
[----:B------:R-:W-:Y:S01]  /*14b40*/  FFMA.FTZ R19, R2, UR20, R19 ;  /* 0x0000001402137c23 */ /* 0x000fe20008010013 */
[C---:B------:R-:W-:Y:S01]  /*14b50*/  VIADD R2, R0.reuse, 0x28 ;  /* 0x0000002800027836 */ /* 0x040fe20000000000 */
[----:B------:R-:W-:Y:S01]  /*14b60*/  FMNMX.FTZ R197, R5, R197, !PT ;  /* 0x000000c505c57209 */ /* 0x000fe20007810000 */
[----:B------:R-:W-:Y:S01]  /*14b70*/  FFMA.FTZ R14, R201, UR20, R14 ;  /* 0x00000014c90e7c23 */ /* 0x000fe2000801000e */
[----:B------:R-:W-:Y:S02]  /*14b80*/  VIADD R201, R0, 0x20 ;  /* 0x0000002000c97836 */ /* 0x000fe40000000000 */
[----:B------:R-:W-:Y:S01]  /*14b90*/  FFMA.FTZ R21, R182, UR20, R21 ;  /* 0x00000014b6157c23 */ /* 0x000fe20008010015 */
[----:B------:R-:W-:Y:S01]  /*14ba0*/  FMNMX.FTZ R197, R8, R197, !PT ;  /* 0x000000c508c57209 */ /* 0x000fe20007810000 */
[----:B------:R-:W-:Y:S01]  /*14bb0*/  FFMA.FTZ R23, R182, UR20, R23 ;  /* 0x00000014b6177c23 */ /* 0x000fe20008010017 */
[----:B------:R-:W-:Y:S02]  /*14bc0*/  I2FP.F32.S32 R2, R2 ;  /* 0x0000000200027245 */ /* 0x000fe40000201400 */
[----:B------:R-:W-:Y:S02]  /*14bd0*/  FMNMX.FTZ R197, R9, R197, !PT ;  /* 0x000000c509c57209 */ /* 0x000fe40007810000 */
        /* <DEDUP_REMOVED lines=9> */
[----:B------:R-:W-:Y:S02]  /*14c70*/  IADD3 R201, R0, 0x29, RZ ;  /* 0x0000002900c97810 */ /* 0x000fe40007ffe0ff */
[----:B------:R-:W-:Y:S01]  /*14c80*/  FMNMX.FTZ R197, R16, R2, !PT ;  /* 0x0000000210c57209 */ /* 0x000fe20007810000 */
[----:B------:R-:W-:Y:S01]  /*14c90*/  VIADD R2, R0, 0x31 ;  /* 0x0000003100027836 */ /* 0x000fe20000000000 */
[----:B------:R-:W-:Y:S02]  /*14ca0*/  I2FP.F32.S32 R201, R201 ;  /* 0x000000c900c97245 */ /* 0x000fe40000201400 */
[----:B------:R-:W-:Y:S02]  /*14cb0*/  FMNMX.FTZ R183, R17, R197, !PT ;  /* 0x000000c511b77209 */ /* 0x000fe40007810000 */
[----:B------:R-:W-:Y:S01]  /*14cc0*/  FMNMX.FTZ R182, R10, R181, !PT ;  /* 0x000000b50ab67209 */ /* 0x000fe20007810000 */
[C---:B------:R-:W-:Y:S01]  /*14cd0*/  FFMA.FTZ R25, R201.reuse, UR20, R25 ;  /* 0x00000014c9197c23 */ /* 0x040fe20008010019 */
[----:B------:R-:W-:Y:S01]  /*14ce0*/  FMNMX.FTZ R186, R20, R183, !PT ;  /* 0x000000b714ba7209 */ /* 0x000fe20007810000 */
[----:B------:R-:W-:Y:S01]  /*14cf0*/  FFMA.FTZ R27, R201, UR20, R27 ;  /* 0x00000014c91b7c23 */ /* 0x000fe2000801001b */
[----:B------:R-:W-:Y:S01]  /*14d00*/  FMNMX.FTZ R181, R11, R182, !PT ;  /* 0x000000b60bb57209 */ /* 0x000fe20007810000 */
[C---:B------:R-:W-:Y:S01]  /*14d10*/  VIADD R201, R0.reuse, 0x30 ;  /* 0x0000003000c97836 */ /* 0x040fe20000000000 */
[----:B------:R-:W-:Y:S02]  /*14d20*/  FMNMX.FTZ R183, R21, R186, !PT ;  /* 0x000000ba15b77209 */ /* 0x000fe40007810000 */
[C---:B------:R-:W-:Y:S01]  /*14d30*/  IADD3 R197, R0.reuse, 0x38, RZ ;  /* 0x0000003800c57810 */ /* 0x040fe20007ffe0ff */
[----:B------:R-:W-:Y:S01]  /*14d40*/  VIADD R0, R0, 0x39 ;  /* 0x0000003900007836 */ /* 0x000fe20000000000 */
[----:B------:R-:W-:Y:S02]  /*14d50*/  I2FP.F32.S32 R201, R201 ;  /* 0x000000c900c97245 */ /* 0x000fe40000201400 */
[----:B------:R-:W-:Y:S02]  /*14d60*/  FMNMX.FTZ R186, R24, R183, !PT ;  /* 0x000000b718ba7209 */ /* 0x000fe40007810000 */
[----:B------:R-:W-:Y:S01]  /*14d70*/  I2FP.F32.S32 R2, R2 ;  /* 0x0000000200027245 */ /* 0x000fe20000201400 */
[----:B------:R-:W-:Y:S01]  /*14d80*/  FFMA.FTZ R28, R201, UR20, R28 ;  /* 0x00000014c91c7c23 */ /* 0x000fe2000801001c */
[----:B------:R-:W-:Y:S02]  /*14d90*/  FMNMX.FTZ R182, R14, R181, !PT ;  /* 0x000000b50eb67209 */ /* 0x000fe40007810000 */
[----:B------:R-:W-:Y:S01]  /*14da0*/  FMNMX.FTZ R183, R25, R186, !PT ;  /* 0x000000ba19b77209 */ /* 0x000fe20007810000 */
[----:B------:R-:W-:Y:S01]  /*14db0*/  FFMA.FTZ R29, R2, UR20, R29 ;  /* 0x00000014021d7c23 */ /* 0x000fe2000801001d */
[----:B------:R-:W-:Y:S02]  /*14dc0*/  I2FP.F32.S32 R197, R197 ;  /* 0x000000c500c57245 */ /* 0x000fe40000201400 */
[----:B------:R-:W-:Y:S02]  /*14dd0*/  FMNMX.FTZ R181, R15, R182, !PT ;  /* 0x000000b60fb57209 */ /* 0x000fe40007810000 */
[----:B------:R-:W-:Y:S01]  /*14de0*/  FMNMX.FTZ R186, R28, R183, !PT ;  /* 0x000000b71cba7209 */ /* 0x000fe20007810000 */
[----:B------:R-:W-:Y:S01]  /*14df0*/  FFMA.FTZ R32, R197, UR20, R32 ;  /* 0x00000014c5207c23 */ /* 0x000fe20008010020 */
[----:B------:R-:W-:Y:S02]  /*14e00*/  I2FP.F32.S32 R0, R0 ;  /* 0x0000000000007245 */ /* 0x000fe40000201400 */
[----:B------:R-:W-:Y:S02]  /*14e10*/  FMNMX.FTZ R182, R18, R181, !PT ;  /* 0x000000b512b67209 */ /* 0x000fe40007810000 */
[----:B------:R-:W-:Y:S01]  /*14e20*/  FMNMX.FTZ R183, R29, R186, !PT ;  /* 0x000000ba1db77209 */ /* 0x000fe20007810000 */
[----:B------:R-:W-:Y:S01]  /*14e30*/  FFMA.FTZ R33, R0, UR20, R33 ;  /* 0x0000001400217c23 */ /* 0x000fe20008010021 */
[----:B------:R-:W-:Y:S02]  /*14e40*/  FMNMX.FTZ R181, R19, R182, !PT ;  /* 0x000000b613b57209 */ /* 0x000fe40007810000 */
[----:B------:R-:W-:Y:S01]  /*14e50*/  FMNMX.FTZ R182, R32, R183, !PT ;  /* 0x000000b720b67209 */ /* 0x000fe20007810000 */
[----:B------:R-:W-:Y:S06]  /*14e60*/  @P4 BRA `(.L_x_1169) ;  /* 0xffffffe000604947 */ /* 0x000fec000383ffff */
.L_x_1168:
[----:B------:R-:W2:Y:S01]  /*14e70*/  LDL.64 R186, [R1+0x50] ;  /* 0x0000500001ba7983 */ /* 0x000ea20000100a00 */
[----:B----4-:R-:W-:Y:S01]  /*14e80*/  FMNMX.FTZ R170, R22, R181, !PT ;  /* 0x000000b516aa7209 */ /* 0x010fe20007810000 */
[----:B------:R-:W-:Y:S01]  /*14e90*/  UIADD3 UR36, UR32, 0x3c6ef372, URZ ;  /* 0x3c6ef37220247890 */ /* 0x000fe2000fffe03f */
[----:B------:R-:W-:Y:S01]  /*14ea0*/  FFMA.FTZ R30, R201, UR20, R30 ;  /* 0x00000014c91e7c23 */ /* 0x000fe2000801001e */
[----:B------:R-:W-:Y:S01]  /*14eb0*/  UIADD3 UR34, UR32, -0x61c88647, URZ ;  /* 0x9e3779b920227890 */ /* 0x000fe2000fffe03f */
[----:B------:R-:W-:Y:S01]  /*14ec0*/  FMNMX.FTZ R171, R23, R170, !PT ;  /* 0x000000aa17ab7209 */ /* 0x000fe20007810000 */
[----:B------:R-:W3:Y:S01]  /*14ed0*/  LDL.64 R194, [R1+0x40] ;  /* 0x0000400001c27983 */ /* 0x000ee20000100a00 */
[----:B------:R-:W-:Y:S01]  /*14ee0*/  FFMA.FTZ R31, R2, UR20, R31 ;  /* 0x00000014021f7c23 */ /* 0x000fe2000801001f */
[----:B------:R-:W-:Y:S01]  /*14ef0*/  FFMA.FTZ R34, R197, UR20, R34 ;  /* 0x00000014c5227c23 */ /* 0x000fe20008010022 */
[----:B------:R-:W-:Y:S01]  /*14f00*/  UIADD3 UR30, UR33, 0x32370b8f, URZ ;  /* 0x32370b8f211e7890 */ /* 0x000fe2000fffe03f */
[----:B------:R-:W-:Y:S01]  /*14f10*/  FMNMX.FTZ R182, R33, R182, !PT ;  /* 0x000000b621b67209 */ /* 0x000fe20007810000 */
[----:B------:R-:W-:Y:S01]  /*14f20*/  FFMA.FTZ R35, R0, UR20, R35 ;  /* 0x0000001400237c23 */ /* 0x000fe20008010023 */
[----:B------:R-:W4:Y:S01]  /*14f30*/  LDL.64 R184, [R1+0x48] ;  /* 0x0000480001b87983 */ /* 0x000f220000100a00 */
[----:B------:R-:W-:Y:S01]  /*14f40*/  UIADD3 UR23, UR33, 0x76cf5d0a, URZ ;  /* 0x76cf5d0a21177890 */ /* 0x000fe2000fffe03f */
[----:B------:R-:W-:Y:S01]  /*14f50*/  IMAD.MOV.U32 R198, RZ, RZ, R164 ;  /* 0x000000ffffc67224 */ /* 0x000fe200078e00a4 */
[----:B------:R-:W-:Y:S01]  /*14f60*/  UIADD3 UR27, UR32, -0x255992d5, URZ ;  /* 0xdaa66d2b201b7890 */ /* 0x000fe2000fffe03f */
[----:B------:R-:W-:Y:S01]  /*14f70*/  IMAD.MOV.U32 R199, RZ, RZ, R166 ;  /* 0x000000ffffc77224 */ /* 0x000fe200078e00a6 */
[----:B------:R-:W-:Y:S01]  /*14f80*/  UIADD3 UR31, UR33, -0x56f99767, URZ ;  /* 0xa9066899211f7890 */ /* 0x000fe2000fffe03f */
[----:B------:R-:W1:Y:S01]  /*14f90*/  SHFL.BFLY PT, R169, R182, 0x2, 0x1f ;  /* 0x0c401f00b6a97f89 */ /* 0x000e6200000e0000 */
[----:B------:R-:W-:Y:S01]  /*14fa0*/  UIADD3 UR37, UR33, -0x126145ec, URZ ;  /* 0xed9eba1421257890 */ /* 0x000fe2000fffe03f */
[----:B------:R-:W-:Y:S01]  /*14fb0*/  IADD3 R200, P4, R198, UR17, RZ ;  /* 0x00000011c6c87c10 */ /* 0x000fe2000ff9e0ff */
[----:B------:R-:W-:Y:S05]  /*14fc0*/  UIADD3 UR35, UR32, 0x1715609d, URZ ;  /* 0x1715609d20237890 */ /* 0x000fea000fffe03f */
[----:B------:R-:W-:Y:S01]  /*14fd0*/  STL [R1+0x7c], R213 ;  /* 0x00007cd501007387 */ /* 0x000fe20000100800 */
[----:B------:R-:W-:Y:S01]  /*14fe0*/  UIADD3 UR24, UR33, 0x646e171e, URZ ;  /* 0x646e171e21187890 */ /* 0x000fe2000fffe03f */
[----:B------:R-:W-:Y:S01]  /*14ff0*/  IADD3.X R201, R199, UR40, RZ, P4, !PT ;  /* 0x00000028c7c97c10 */ /* 0x000fe2000a7fe4ff */
[----:B------:R-:W-:Y:S01]  /*15000*/  UIADD3 UR38, UR38, 0x1, URZ ;  /* 0x0000000126267890 */ /* 0x000fe2000fffe03f */
[----:B------:R-:W-:Y:S01]  /*15010*/  STL [R1+0x78], R212 ;  /* 0x000078d401007387 */ /* 0x000fe20000100800 */
[----:B------:R-:W-:Y:S02]  /*15020*/  UIADD3 UR21, UR21, 0x1, URZ ;  /* 0x0000000115157890 */ /* 0x000fe4000fffe03f */
[----:B------:R-:W-:Y:S01]  /*15030*/  ULOP3.LUT UR38, UR38, UR33, URZ, 0x3c, !UPT ;  /* 0x0000002126267292 */ /* 0x000fe2000f8e3c3f */
[----:B------:R-:W-:Y:S04]  /*15040*/  STL [R1+0x74], R209 ;  /* 0x000074d101007387 */ /* 0x000fe80000100800 */
[----:B------:R-:W-:Y:S04]  /*15050*/  STL [R1+0x70], R207 ;  /* 0x000070cf01007387 */ /* 0x000fe80000100800 */
[----:B------:R-:W-:Y:S01]  /*15060*/  STL.64 [R1+0x68], R210 ;  /* 0x000068d201007387 */ /* 0x000fe20000100a00 */
[----:B-1----:R-:W-:Y:S02]  /*15070*/  FMNMX.FTZ R169, R182, R169, !PT ;  /* 0x000000a9b6a97209 */ /* 0x002fe40007810000 */
[----:B--2---:R-:W-:Y:S01]  /*15080*/  LOP3.LUT R168, R187, UR22, RZ, 0x3c, !PT ;  /* 0x00000016bba87c12 */ /* 0x004fe2000f8e3cff */
[----:B------:R-:W-:Y:S04]  /*15090*/  UIADD3 UR22, UR32, -0x4ab325aa, URZ ;  /* 0xb54cda5620167890 */ /* 0x000fe8000fffe03f */
[----:B------:R-:W-:Y:S01]  /*150a0*/  IMAD.WIDE.U32 R172, R168, -0x326172a9, RZ ;  /* 0xcd9e8d57a8ac7825 */ /* 0x000fe200078e00ff */
[----:B---3--:R-:W-:Y:S01]  /*150b0*/  LOP3.LUT R202, R195, UR19, R186, 0x96, !PT ;  /* 0x00000013c3ca7c12 */ /* 0x008fe2000f8e96ba */
[----:B------:R-:W-:Y:S01]  /*150c0*/  UIADD3 UR19, UR32, 0x78dde6e4, URZ ;  /* 0x78dde6e420137890 */ /* 0x000fe2000fffe03f */
[----:B------:R-:W-:Y:S03]  /*150d0*/  FMNMX.FTZ R168, R26, R171, !PT ;  /* 0x000000ab1aa87209 */ /* 0x000fe60007810000 */
[----:B------:R-:W-:Y:S01]  /*150e0*/  IMAD.WIDE.U32 R202, R202, -0x326172a9, RZ ;  /* 0xcd9e8d57caca7825 */ /* 0x000fe200078e00ff */
[----:B------:R-:W-:Y:S02]  /*150f0*/  FMNMX.FTZ R171, R27, R168, !PT ;  /* 0x000000a81bab7209 */ /* 0x000fe40007810000 */
[----:B----4-:R-:W-:Y:S02]  /*15100*/  LOP3.LUT R170, R173, UR34, R184, 0x96, !PT ;  /* 0x00000022adaa7c12 */ /* 0x010fe4000f8e96b8 */
[----:B------:R-:W-:Y:S02]  /*15110*/  FMNMX.FTZ R2, R30, R171, !PT ;  /* 0x000000ab1e027209 */ /* 0x000fe40007810000 */
[----:B------:R-:W-:Y:S01]  /*15120*/  LOP3.LUT R168, R203, UR36, R172, 0x96, !PT ;  /* 0x00000024cba87c12 */ /* 0x000fe2000f8e96ac */
[----:B------:R-:W-:Y:S01]  /*15130*/  IMAD.WIDE.U32 R174, R170, -0x2daee0ad, RZ ;  /* 0xd2511f53aaae7825 */ /* 0x000fe200078e00ff */
[----:B------:R-:W-:Y:S03]  /*15140*/  FMNMX.FTZ R171, R31, R2, !PT ;  /* 0x000000021fab7209 */ /* 0x000fe60007810000 */
[----:B------:R-:W-:Y:S01]  /*15150*/  IMAD.WIDE.U32 R172, R168, -0x2daee0ad, RZ ;  /* 0xd2511f53a8ac7825 */ /* 0x000fe200078e00ff */
[----:B------:R-:W-:Y:S02]  /*15160*/  FMNMX.FTZ R168, R34, R171, !PT ;  /* 0x000000ab22a87209 */ /* 0x000fe40007810000 */
[----:B------:R-:W-:Y:S02]  /*15170*/  LOP3.LUT R2, R175, UR23, R194, 0x96, !PT ;  /* 0x00000017af027c12 */ /* 0x000fe4000f8e96c2 */
[----:B------:R-:W-:Y:S02]  /*15180*/  LOP3.LUT R0, R173, UR30, R174, 0x96, !PT ;  /* 0x0000001ead007c12 */ /* 0x000fe4000f8e96ae */
[----:B------:R-:W-:Y:S01]  /*15190*/  FMNMX.FTZ R171, R35, R168, !PT ;  /* 0x000000a823ab7209 */ /* 0x000fe20007810000 */
[----:B------:R-:W-:Y:S02]  /*151a0*/  IMAD.WIDE.U32 R176, R2, -0x326172a9, RZ ;  /* 0xcd9e8d5702b07825 */ /* 0x000fe400078e00ff */
[----:B------:R-:W1:Y:S02]  /*151b0*/  SHFL.BFLY PT, R2, R169, 0x1, 0x1f ;  /* 0x0c201f00a9027f89 */ /* 0x000e6400000e0000 */
[----:B------:R-:W-:Y:S01]  /*151c0*/  IMAD.WIDE.U32 R174, R0, -0x326172a9, RZ ;  /* 0xcd9e8d5700ae7825 */ /* 0x000fe200078e00ff */
[----:B------:R-:W-:Y:S05]  /*151d0*/  LOP3.LUT R168, R177, UR27, R202, 0x96, !PT ;  /* 0x0000001bb1a87c12 */ /* 0x000fea000f8e96ca */
[----:B------:R-:W2:Y:S01]  /*151e0*/  SHFL.BFLY PT, R0, R171, 0x2, 0x1f ;  /* 0x0c401f00ab007f89 */ /* 0x000ea200000e0000 */
[----:B------:R-:W-:Y:S01]  /*151f0*/  LOP3.LUT R176, R175, UR19, R176, 0x96, !PT ;  /* 0x00000013afb07c12 */ /* 0x000fe2000f8e96b0 */
[----:B------:R-:W-:Y:S04]  /*15200*/  IMAD.WIDE.U32 R182, R168, -0x2daee0ad, RZ ;  /* 0xd2511f53a8b67825 */ /* 0x000fe800078e00ff */
[----:B------:R-:W-:Y:S01]  /*15210*/  IMAD.WIDE.U32 R176, R176, -0x2daee0ad, RZ ;  /* 0xd2511f53b0b07825 */ /* 0x000fe200078e00ff */
[----:B------:R-:W-:Y:S04]  /*15220*/  LOP3.LUT R168, R183, UR37, R172, 0x96, !PT ;  /* 0x00000025b7a87c12 */ /* 0x000fe8000f8e96ac */
[----:B------:R-:W-:Y:S01]  /*15230*/  LOP3.LUT R182, R177, UR31, R182, 0x96, !PT ;  /* 0x0000001fb1b67c12 */ /* 0x000fe2000f8e96b6 */
[----:B------:R-:W-:Y:S04]  /*15240*/  IMAD.WIDE.U32 R172, R168, -0x326172a9, RZ ;  /* 0xcd9e8d57a8ac7825 */ /* 0x000fe800078e00ff */
[----:B------:R-:W-:Y:S01]  /*15250*/  IMAD.WIDE.U32 R182, R182, -0x326172a9, RZ ;  /* 0xcd9e8d57b6b67825 */ /* 0x000fe200078e00ff */
[----:B------:R-:W-:Y:S02]  /*15260*/  LOP3.LUT R173, R173, UR35, R174, 0x96, !PT ;  /* 0x00000023adad7c12 */ /* 0x000fe4000f8e96ae */
[----:B-1----:R-:W-:Y:S02]  /*15270*/  FMNMX.FTZ R2, R169, R2, !PT ;  /* 0x00000002a9027209 */ /* 0x002fe40007810000 */
[----:B------:R-:W-:Y:S01]  /*15280*/  LOP3.LUT R170, R182, 0xff, RZ, 0xc0, !PT ;  /* 0x000000ffb6aa7812 */ /* 0x000fe200078ec0ff */
[----:B------:R-:W-:Y:S01]  /*15290*/  IMAD.WIDE.U32 R210, R173, -0x2daee0ad, RZ ;  /* 0xd2511f53add27825 */ /* 0x000fe200078e00ff */
[----:B--2---:R-:W-:Y:S03]  /*152a0*/  FMNMX.FTZ R177, R171, R0, !PT ;  /* 0x00000000abb17209 */ /* 0x004fe60007810000 */
[----:B------:R-:W-:Y:S01]  /*152b0*/  FMUL.FTZ R193, R2, UR4 ;  /* 0x0000000402c17c20 */ /* 0x000fe20008410000 */
[----:B------:R-:W-:Y:S01]  /*152c0*/  LOP3.LUT R171, R182, 0xffff, RZ, 0xc0, !PT ;  /* 0x0000ffffb6ab7812 */ /* 0x000fe200078ec0ff */
[C---:B------:R-:W-:Y:S01]  /*152d0*/  FADD.FTZ R3, -R2.reuse, R3 ;  /* 0x0000000302037221 */ /* 0x040fe20000010100 */
[----:B------:R-:W1:Y:S01]  /*152e0*/  SHFL.BFLY PT, R0, R177, 0x1, 0x1f ;  /* 0x0c201f00b1007f89 */ /* 0x000e6200000e0000 */
[----:B------:R-:W-:Y:S02]  /*152f0*/  FSETP.NEU.FTZ.AND P2, PT, R2, -INF , PT ;  /* 0xff8000000200780b */ /* 0x000fe40003f5d000 */
[----:B------:R-:W-:Y:S01]  /*15300*/  SHF.R.U32.HI R171, RZ, 0x8, R171 ;  /* 0x00000008ffab7819 */ /* 0x000fe200000116ab */
[----:B------:R-:W-:Y:S01]  /*15310*/  FMUL.FTZ R164, R3, UR4 ;  /* 0x0000000403a47c20 */ /* 0x000fe20008410000 */
[----:B------:R-:W-:Y:S02]  /*15320*/  FSEL R193, R193, RZ, P2 ;  /* 0x000000ffc1c17208 */ /* 0x000fe40001000000 */
[----:B------:R-:W-:Y:S02]  /*15330*/  LOP3.LUT R168, R183, UR22, R172, 0x96, !PT ;  /* 0x00000016b7a87c12 */ /* 0x000fe4000f8e96ac */
[----:B------:R-:W-:Y:S01]  /*15340*/  PRMT R170, R170, 0x5410, R171 ;  /* 0x00005410aaaa7816 */ /* 0x000fe200000000ab */
[--C-:B------:R-:W-:Y:S01]  /*15350*/  FFMA.FTZ R171, R4, UR4, -R193.reuse ;  /* 0x0000000404ab7c23 */ /* 0x100fe200080108c1 */
[----:B------:R-:W-:Y:S01]  /*15360*/  LOP3.LUT R4, R168, 0xffff, RZ, 0xc0, !PT ;  /* 0x0000ffffa8047812 */ /* 0x000fe200078ec0ff */
[--C-:B------:R-:W-:Y:S01]  /*15370*/  FFMA.FTZ R9, R9, UR4, -R193.reuse ;  /* 0x0000000409097c23 */ /* 0x100fe200080108c1 */
[----:B------:R-:W-:Y:S01]  /*15380*/  LOP3.LUT R179, R182, 0xff, RZ, 0xc0, !PT ;  /* 0x000000ffb6b37812 */ /* 0x000fe200078ec0ff */
[--C-:B------:R-:W-:Y:S01]  /*15390*/  FFMA.FTZ R8, R8, UR4, -R193.reuse ;  /* 0x0000000408087c23 */ /* 0x100fe200080108c1 */
[----:B------:R-:W-:Y:S01]  /*153a0*/  SHF.R.U32.HI R4, RZ, 0x8, R4 ;  /* 0x00000008ff047819 */ /* 0x000fe20000011604 */
[----:B------:R-:W-:Y:S01]  /*153b0*/  MUFU.EX2 R171, R171 ;  /* 0x000000ab00ab7308 */ /* 0x000fe20000000800 */
[----:B------:R-:W-:Y:S01]  /*153c0*/  LOP3.LUT R174, R183, UR22, R172, 0x96, !PT ;  /* 0x00000016b7ae7c12 */ /* 0x000fe2000f8e96ac */
[--C-:B------:R-:W-:Y:S01]  /*153d0*/  FFMA.FTZ R196, R28, UR4, -R193.reuse ;  /* 0x000000041cc47c23 */ /* 0x100fe200080108c1 */
[----:B------:R-:W-:Y:S01]  /*153e0*/  LOP3.LUT R4, R4, 0xffff, RZ, 0xc0, !PT ;  /* 0x0000ffff04047812 */ /* 0x000fe200078ec0ff */
[--C-:B------:R-:W-:Y:S01]  /*153f0*/  FFMA.FTZ R188, R21, UR4, -R193.reuse ;  /* 0x0000000415bc7c23 */ /* 0x100fe200080108c1 */
[----:B------:R-:W-:Y:S01]  /*15400*/  ISETP.LE.U32.AND P0, PT, R179, UR5, PT ;  /* 0x00000005b3007c0c */ /* 0x000fe2000bf03070 */
[--C-:B------:R-:W-:Y:S01]  /*15410*/  FFMA.FTZ R13, R13, UR4, -R193.reuse ;  /* 0x000000040d0d7c23 */ /* 0x100fe200080108c1 */
[----:B------:R-:W-:Y:S03]  /*15420*/  LOP3.LUT R179, R168, 0xff, RZ, 0xc0, !PT ;  /* 0x000000ffa8b37812 */ /* 0x000fe600078ec0ff */
[----:B------:R2:W-:Y:S01]  /*15430*/  MUFU.EX2 R209, R8 ;  /* 0x0000000800d17308 */ /* 0x0005e20000000800 */
[----:B-1----:R-:W-:Y:S01]  /*15440*/  FMNMX.FTZ R0, R177, R0, !PT ;  /* 0x00000000b1007209 */ /* 0x002fe20007810000 */
[----:B------:R-:W-:Y:S01]  /*15450*/  FFMA.FTZ R177, R5, UR4, -R193 ;  /* 0x0000000405b17c23 */ /* 0x000fe200080108c1 */
[----:B------:R-:W-:Y:S01]  /*15460*/  ISETP.LE.U32.AND P5, PT, R179, UR5, PT ;  /* 0x00000005b3007c0c */ /* 0x000fe2000bfa3070 */
[----:B------:R-:W-:Y:S01]  /*15470*/  IMAD.MOV.U32 R21, RZ, RZ, R195 ;  /* 0x000000ffff157224 */ /* 0x000fe200078e00c3 */
[C---:B------:R-:W-:Y:S01]  /*15480*/  FSETP.NEU.FTZ.AND P6, PT, R0.reuse, -INF , PT ;  /* 0xff8000000000780b */ /* 0x040fe20003fdd000 */
[----:B------:R-:W-:Y:S01]  /*15490*/  FMUL.FTZ R191, R0, UR4 ;  /* 0x0000000400bf7c20 */ /* 0x000fe20008410000 */
[----:B------:R-:W-:Y:S03]  /*154a0*/  SHF.R.U32.HI R3, RZ, 0x18, R174 ;  /* 0x00000018ff037819 */ /* 0x000fe600000116ae */
[----:B------:R-:W1:Y:S01]  /*154b0*/  MUFU.EX2 R189, R177 ;  /* 0x000000b100bd7308 */ /* 0x000e620000000800 */
[----:B------:R-:W-:Y:S01]  /*154c0*/  SHF.R.U32.HI R178, RZ, 0x18, R182 ;  /* 0x00000018ffb27819 */ /* 0x000fe200000116b6 */
[--C-:B------:R-:W-:Y:S01]  /*154d0*/  FFMA.FTZ R197, R20, UR4, -R193.reuse ;  /* 0x0000000414c57c23 */ /* 0x100fe200080108c1 */
[----:B------:R-:W-:Y:S01]  /*154e0*/  FSEL R191, R191, RZ, P6 ;  /* 0x000000ffbfbf7208 */ /* 0x000fe20003000000 */
[----:B------:R-:W-:Y:S01]  /*154f0*/  FFMA.FTZ R195, R29, UR4, -R193 ;  /* 0x000000041dc37c23 */ /* 0x000fe200080108c1 */
[----:B------:R-:W-:Y:S02]  /*15500*/  ISETP.LE.U32.AND P6, PT, R4, UR5, PT ;  /* 0x0000000504007c0c */ /* 0x000fe4000bfc3070 */
[----:B------:R-:W-:Y:S01]  /*15510*/  SHF.R.U32.HI R4, RZ, 0x10, R174 ;  /* 0x00000010ff047819 */ /* 0x000fe200000116ae */
[--C-:B------:R-:W-:Y:S01]  /*15520*/  FFMA.FTZ R6, R6, UR4, -R191.reuse ;  /* 0x0000000406067c23 */ /* 0x100fe200080108bf */
[--C-:B------:R-:W-:Y:S01]  /*15530*/  SHF.R.U32.HI R180, RZ, 0x18, R182.reuse ;  /* 0x00000018ffb47819 */ /* 0x100fe200000116b6 */
[--C-:B------:R-:W-:Y:S01]  /*15540*/  FFMA.FTZ R10, R10, UR4, -R191.reuse ;  /* 0x000000040a0a7c23 */ /* 0x100fe200080108bf */
[----:B------:R-:W-:Y:S01]  /*15550*/  LOP3.LUT R4, R4, 0xff, RZ, 0xc0, !PT ;  /* 0x000000ff04047812 */ /* 0x000fe200078ec0ff */
[----:B------:R3:W4:Y:S01]  /*15560*/  MUFU.EX2 R181, R6 ;  /* 0x0000000600b57308 */ /* 0x0007220000000800 */
[--C-:B------:R-:W-:Y:S01]  /*15570*/  SHF.R.U32.HI R169, RZ, 0x10, R182.reuse ;  /* 0x00000010ffa97819 */ /* 0x100fe200000116b6 */
[--C-:B------:R-:W-:Y:S01]  /*15580*/  FFMA.FTZ R7, R7, UR4, -R191.reuse ;  /* 0x0000000407077c23 */ /* 0x100fe200080108bf */
[----:B------:R-:W-:Y:S01]  /*15590*/  SHF.R.U32.HI R175, RZ, 0x10, R182 ;  /* 0x00000010ffaf7819 */ /* 0x000fe200000116b6 */
[--C-:B--2---:R-:W-:Y:S01]  /*155a0*/  FFMA.FTZ R8, R14, UR4, -R191.reuse ;  /* 0x000000040e087c23 */ /* 0x104fe200080108bf */
[----:B------:R-:W-:Y:S01]  /*155b0*/  LOP3.LUT R172, R182, 0xffff, RZ, 0xc0, !PT ;  /* 0x0000ffffb6ac7812 */ /* 0x000fe200078ec0ff */
[--C-:B------:R-:W-:Y:S01]  /*155c0*/  FFMA.FTZ R192, R34, UR4, -R191.reuse ;  /* 0x0000000422c07c23 */ /* 0x100fe200080108bf */
[----:B-1----:R-:W-:Y:S03]  /*155d0*/  F2FP.BF16.F32.PACK_AB R182, R189, R171 ;  /* 0x000000abbdb6723e */ /* 0x002fe600000010ff */
[----:B------:R1:W-:Y:S01]  /*155e0*/  MUFU.EX2 R207, R10 ;  /* 0x0000000a00cf7308 */ /* 0x0003e20000000800 */
[----:B------:R-:W-:Y:S01]  /*155f0*/  ISETP.LE.U32.AND P1, PT, R178, UR5, PT ;  /* 0x00000005b2007c0c */ /* 0x000fe2000bf23070 */
[--C-:B------:R-:W-:Y:S01]  /*15600*/  FFMA.FTZ R212, R19, UR4, -R191.reuse ;  /* 0x0000000413d47c23 */ /* 0x100fe200080108bf */
[--C-:B------:R-:W-:Y:S01]  /*15610*/  SHF.R.U32.HI R178, RZ, 0x18, R168.reuse ;  /* 0x00000018ffb27819 */ /* 0x100fe200000116a8 */
[----:B------:R-:W-:Y:S01]  /*15620*/  @!P5 HFMA2.BF16_V2 R251, -RZ.H0_H0, RZ.H0_H0, -R182.H0_H0 ;  /* 0x200000fffffbd231 */ /* 0x000fe200003409b6 */
[----:B------:R-:W-:Y:S01]  /*15630*/  SHF.R.U32.HI R168, RZ, 0x10, R168 ;  /* 0x00000010ffa87819 */ /* 0x000fe200000116a8 */
[----:B------:R-:W-:Y:S01]  /*15640*/  FFMA.FTZ R183, R27, UR4, -R191 ;  /* 0x000000041bb77c23 */ /* 0x000fe200080108bf */
[----:B------:R-:W-:Y:S03]  /*15650*/  PRMT R179, R182, 0x7632, R179 ;  /* 0x00007632b6b37816 */ /* 0x000fe600000000b3 */
[----:B------:R-:W-:Y:S01]  /*15660*/  MUFU.EX2 R213, R7 ;  /* 0x0000000700d57308 */ /* 0x000fe20000000800 */
[----:B---3--:R-:W-:Y:S02]  /*15670*/  PRMT R6, R4, 0x5410, R3 ;  /* 0x0000541004067816 */ /* 0x008fe40000000003 */
[----:B------:R-:W-:Y:S01]  /*15680*/  LOP3.LUT R169, R169, 0xff, RZ, 0xc0, !PT ;  /* 0x000000ffa9a97812 */ /* 0x000fe200078ec0ff */
[----:B------:R-:W-:Y:S01]  /*15690*/  @!P6 HFMA2.BF16_V2 R250, -RZ.H0_H0, RZ.H0_H0, -R179.H0_H0 ;  /* 0x200000fffffae231 */ /* 0x000fe200003409b3 */
[----:B------:R-:W-:Y:S02]  /*156a0*/  LOP3.LUT R175, R175, 0xff, RZ, 0xc0, !PT ;  /* 0x000000ffafaf7812 */ /* 0x000fe400078ec0ff */
[----:B------:R-:W-:Y:S03]  /*156b0*/  LOP3.LUT R3, R168, 0xff, RZ, 0xc0, !PT ;  /* 0x000000ffa8037812 */ /* 0x000fe600078ec0ff */
[----:B------:R-:W2:Y:S01]  /*156c0*/  MUFU.EX2 R4, R9 ;  /* 0x0000000900047308 */ /* 0x000ea20000000800 */
[----:B------:R-:W-:Y:S01]  /*156d0*/  SHF.R.U32.HI R172, RZ, 0x8, R172 ;  /* 0x00000008ffac7819 */ /* 0x000fe200000116ac */
[----:B-1----:R-:W-:Y:S01]  /*156e0*/  FFMA.FTZ R10, R18, UR4, -R191 ;  /* 0x00000004120a7c23 */ /* 0x002fe200080108bf */
[----:B------:R-:W-:Y:S02]  /*156f0*/  PRMT R169, R169, 0x5410, R180 ;  /* 0x00005410a9a97816 */ /* 0x000fe400000000b4 */
[----:B------:R-:W-:Y:S01]  /*15700*/  PRMT R168, R182, 0x5410, R179 ;  /* 0x00005410b6a87816 */ /* 0x000fe200000000b3 */
[----:B------:R-:W-:Y:S01]  /*15710*/  IMAD.MOV.U32 R27, RZ, RZ, R10 ;  /* 0x000000ffff1b7224 */ /* 0x000fe200078e000a */
[----:B------:R-:W-:Y:S03]  /*15720*/  LOP3.LUT R180, R211, UR24, R176, 0x96, !PT ;  /* 0x00000018d3b47c12 */ /* 0x000fe6000f8e96b0 */
[----:B------:R-:W-:Y:S01]  /*15730*/  MUFU.EX2 R164, R164 ;  /* 0x000000a400a47308 */ /* 0x000fe20000000800 */
[----:B------:R-:W-:Y:S02]  /*15740*/  @!P5 PRMT R182, R251, 0x5410, RZ ;  /* 0x00005410fbb6d816 */ /* 0x000fe400000000ff */
[----:B------:R-:W-:Y:S01]  /*15750*/  ISETP.LE.U32.AND P4, PT, R175, UR5, PT ;  /* 0x00000005af007c0c */ /* 0x000fe2000bf83070 */
[----:B------:R-:W-:Y:S01]  /*15760*/  IMAD.MOV.U32 R175, RZ, RZ, R185 ;  /* 0x000000ffffaf7224 */ /* 0x000fe200078e00b9 */
[C---:B------:R-:W-:Y:S01]  /*15770*/  LOP3.LUT R166, R174.reuse, 0xffff, RZ, 0xc0, !PT ;  /* 0x0000ffffaea67812 */ /* 0x040fe200078ec0ff */
[--C-:B------:R-:W-:Y:S01]  /*15780*/  FFMA.FTZ R185, R25, UR4, -R193.reuse ;  /* 0x0000000419b97c23 */ /* 0x100fe200080108c1 */
[----:B------:R-:W-:Y:S01]  /*15790*/  LOP3.LUT R5, R174, 0xff, RZ, 0xc0, !PT ;  /* 0x000000ffae057812 */ /* 0x000fe200078ec0ff */
[----:B------:R-:W-:Y:S01]  /*157a0*/  IMAD.MOV.U32 R174, RZ, RZ, R184 ;  /* 0x000000ffffae7224 */ /* 0x000fe200078e00b8 */
[----:B------:R-:W-:Y:S01]  /*157b0*/  ISETP.LE.U32.AND P5, PT, R3, UR5, PT ;  /* 0x0000000503007c0c */ /* 0x000fe2000bfa3070 */
[--C-:B------:R-:W-:Y:S01]  /*157c0*/  FFMA.FTZ R3, R16, UR4, -R193.reuse ;  /* 0x0000000410037c23 */ /* 0x100fe200080108c1 */
[----:B------:R-:W-:Y:S01]  /*157d0*/  LOP3.LUT R172, R172, 0xffff, RZ, 0xc0, !PT ;  /* 0x0000ffffacac7812 */ /* 0x000fe200078ec0ff */
[--C-:B------:R-:W-:Y:S01]  /*157e0*/  FFMA.FTZ R16, R17, UR4, -R193.reuse ;  /* 0x0000000411107c23 */ /* 0x100fe200080108c1 */
[----:B------:R-:W-:Y:S01]  /*157f0*/  FFMA.FTZ R184, R12, UR4, -R193 ;  /* 0x000000040cb87c23 */ /* 0x000fe200080108c1 */
[----:B----4-:R-:W-:Y:S01]  /*15800*/  IMAD.MOV.U32 R17, RZ, RZ, R181 ;  /* 0x000000ffff117224 */ /* 0x010fe200078e00b5 */
[----:B------:R-:W-:Y:S01]  /*15810*/  MOV R12, R180 ;  /* 0x000000b4000c7202 */ /* 0x000fe20000000f00 */
[----:B------:R-:W-:Y:S01]  /*15820*/  FFMA.FTZ R181, R24, UR4, -R193 ;  /* 0x0000000418b57c23 */ /* 0x000fe200080108c1 */
[----:B------:R-:W-:Y:S01]  /*15830*/  @!P6 PRMT R179, R250, 0x5410, RZ ;  /* 0x00005410fab3e816 */ /* 0x000fe200000000ff */
[----:B------:R-:W-:Y:S01]  /*15840*/  FFMA.FTZ R180, R11, UR4, -R191 ;  /* 0x000000040bb47c23 */ /* 0x000fe200080108bf */
[----:B------:R-:W-:Y:S01]  /*15850*/  ISETP.LE.U32.AND P6, PT, R172, UR5, PT ;  /* 0x00000005ac007c0c */ /* 0x000fe2000bfc3070 */
[----:B------:R-:W-:Y:S01]  /*15860*/  IMAD.MOV.U32 R24, RZ, RZ, R174 ;  /* 0x000000ffff187224 */ /* 0x000fe200078e00ae */
[----:B------:R-:W-:Y:S01]  /*15870*/  SHF.R.U32.HI R166, RZ, 0x8, R166 ;  /* 0x00000008ffa67819 */ /* 0x000fe200000116a6 */
[----:B------:R-:W-:Y:S01]  /*15880*/  IMAD.MOV.U32 R25, RZ, RZ, R175 ;  /* 0x000000ffff197224 */ /* 0x000fe200078e00af */
[----:B------:R-:W-:Y:S01]  /*15890*/  LOP3.LUT R190, R211, UR24, R176, 0x96, !PT ;  /* 0x00000018d3be7c12 */ /* 0x000fe2000f8e96b0 */
[----:B------:R-:W1:Y:S01]  /*158a0*/  LDSM.16.MT88.4 R172, [R208+0x18000] ;  /* 0x01800000d0ac783b */ /* 0x000e620000004200 */
[----:B--2---:R-:W-:Y:S01]  /*158b0*/  IMAD.MOV.U32 R28, RZ, RZ, R4 ;  /* 0x000000ffff1c7224 */ /* 0x004fe200078e0004 */
[----:B------:R-:W2:Y:S01]  /*158c0*/  MUFU.EX2 R180, R180 ;  /* 0x000000b400b47308 */ /* 0x000ea20000000800 */
[----:B------:R-:W-:Y:S01]  /*158d0*/  IMAD.MOV.U32 R4, RZ, RZ, R189 ;  /* 0x000000ffff047224 */ /* 0x000fe200078e00bd */
[----:B------:R-:W-:Y:S01]  /*158e0*/  MOV R18, R24 ;  /* 0x0000001800127202 */ /* 0x000fe20000000f00 */
[--C-:B------:R-:W-:Y:S01]  /*158f0*/  FFMA.FTZ R189, R32, UR4, -R193.reuse ;  /* 0x0000000420bd7c23 */ /* 0x100fe200080108c1 */
[----:B------:R-:W-:Y:S01]  /*15900*/  FFMA.FTZ R193, R33, UR4, -R193 ;  /* 0x0000000421c17c23 */ /* 0x000fe200080108c1 */
[----:B------:R-:W-:Y:S02]  /*15910*/  IMAD.MOV.U32 R24, RZ, RZ, R4 ;  /* 0x000000ffff187224 */ /* 0x000fe400078e0004 */
[----:B------:R-:W-:Y:S01]  /*15920*/  FADD.FTZ R4, -R0, R165 ;  /* 0x000000a500047221 */ /* 0x000fe20000010100 */
[----:B------:R-:W-:Y:S02]  /*15930*/  IMAD.MOV.U32 R33, RZ, RZ, R187 ;  /* 0x000000ffff217224 */ /* 0x000fe400078e00bb */
[----:B------:R-:W-:Y:S01]  /*15940*/  FFMA.FTZ R187, R22, UR4, -R191 ;  /* 0x0000000416bb7c23 */ /* 0x000fe200080108bf */
[----:B------:R-:W-:Y:S02]  /*15950*/  IMAD.MOV.U32 R9, RZ, RZ, R13 ;  /* 0x000000ffff097224 */ /* 0x000fe400078e000d */
[----:B------:R-:W-:Y:S01]  /*15960*/  FFMA.FTZ R13, R15, UR4, -R191 ;  /* 0x000000040f0d7c23 */ /* 0x000fe200080108bf */
[----:B------:R-:W-:Y:S02]  /*15970*/  IMAD.MOV.U32 R14, RZ, RZ, R3 ;  /* 0x000000ffff0e7224 */ /* 0x000fe400078e0003 */
[----:B------:R-:W-:Y:S01]  /*15980*/  FMUL.FTZ R3, R4, UR4 ;  /* 0x0000000404037c20 */ /* 0x000fe20008410000 */
[----:B------:R-:W-:Y:S01]  /*15990*/  IMAD.MOV.U32 R22, RZ, RZ, 0x7054 ;  /* 0x00007054ff167424 */ /* 0x000fe200078e00ff */
[----:B------:R-:W-:Y:S01]  /*159a0*/  PRMT R5, R5, 0x5410, R166 ;  /* 0x0000541005057816 */ /* 0x000fe200000000a6 */
[----:B------:R-:W-:Y:S01]  /*159b0*/  IMAD.U32 R15, RZ, RZ, UR5 ;  /* 0x00000005ff0f7e24 */ /* 0x000fe2000f8e00ff */
[----:B------:R-:W-:Y:S01]  /*159c0*/  ISETP.LE.U32.AND P2, PT, R178, UR5, PT ;  /* 0x00000005b2007c0c */ /* 0x000fe2000bf43070 */
[----:B------:R-:W-:Y:S01]  /*159d0*/  IMAD.MOV.U32 R29, RZ, RZ, R184 ;  /* 0x000000ffff1d7224 */ /* 0x000fe200078e00b8 */
[----:B------:R-:W3:Y:S01]  /*159e0*/  MUFU.EX2 R3, R3 ;  /* 0x0000000300037308 */ /* 0x000ee20000000800 */
[----:B------:R-:W-:Y:S01]  /*159f0*/  F2FP.BF16.F32.PACK_AB R178, R213, R17 ;  /* 0x00000011d5b2723e */ /* 0x000fe200000010ff */
[----:B------:R-:W-:Y:S01]  /*15a00*/  IMAD.MOV.U32 R7, RZ, RZ, R190 ;  /* 0x000000ffff077224 */ /* 0x000fe200078e00be */
[----:B------:R-:W-:Y:S01]  /*15a10*/  PRMT R15, R15, R22, UR5 ;  /* 0x000000050f0f7e16 */ /* 0x000fe20008000016 */
[----:B------:R-:W-:Y:S01]  /*15a20*/  IMAD.MOV.U32 R34, RZ, RZ, R29 ;  /* 0x000000ffff227224 */ /* 0x000fe200078e001d */
[----:B------:R-:W-:Y:S01]  /*15a30*/  F2FP.BF16.F32.PACK_AB R176, R28, R209 ;  /* 0x000000d11cb0723e */ /* 0x000fe200000010ff */
[----:B------:R-:W-:Y:S01]  /*15a40*/  IMAD.MOV.U32 R29, RZ, RZ, R16 ;  /* 0x000000ffff1d7224 */ /* 0x000fe200078e0010 */
[----:B--2---:R-:W-:Y:S01]  /*15a50*/  F2FP.BF16.F32.PACK_AB R166, R180, R207 ;  /* 0x000000cfb4a6723e */ /* 0x004fe200000010ff */
[----:B------:R-:W-:Y:S01]  /*15a60*/  IMAD.MOV.U32 R16, RZ, RZ, R12 ;  /* 0x000000ffff107224 */ /* 0x000fe200078e000c */
[----:B------:R-:W-:Y:S01]  /*15a70*/  MOV R20, R194 ;  /* 0x000000c200147202 */ /* 0x000fe20000000f00 */
[----:B------:R-:W-:Y:S01]  /*15a80*/  FFMA.FTZ R194, R30, UR4, -R191 ;  /* 0x000000041ec27c23 */ /* 0x000fe200080108bf */
[--C-:B------:R-:W-:Y:S01]  /*15a90*/  HSET2.LE.AND R5, R5, R15.reuse, PT ;  /* 0x0000000f05057233 */ /* 0x100fe20003803000 */
[----:B------:R-:W-:Y:S01]  /*15aa0*/  FFMA.FTZ R30, R164, R167, R171 ;  /* 0x000000a7a41e7223 */ /* 0x000fe200000100ab */
[----:B------:R-:W-:Y:S01]  /*15ab0*/  PRMT R177, R178, 0x7632, R177 ;  /* 0x00007632b2b17816 */ /* 0x000fe200000000b1 */
[----:B------:R-:W-:Y:S01]  /*15ac0*/  IMAD.MOV.U32 R19, RZ, RZ, R25 ;  /* 0x000000ffff137224 */ /* 0x000fe200078e0019 */
[----:B------:R-:W-:Y:S01]  /*15ad0*/  PRMT R167, R176, 0x7632, R167 ;  /* 0x00007632b0a77816 */ /* 0x000fe200000000a7 */
[----:B------:R-:W-:Y:S01]  /*15ae0*/  IMAD.MOV.U32 R25, RZ, RZ, R21 ;  /* 0x000000ffff197224 */ /* 0x000fe200078e0015 */
[----:B------:R-:W-:Y:S01]  /*15af0*/  PRMT R165, R166, 0x7632, R165 ;  /* 0x00007632a6a57816 */ /* 0x000fe200000000a5 */
[--C-:B------:R-:W-:Y:S01]  /*15b00*/  FFMA.FTZ R184, R26, UR4, -R191.reuse ;  /* 0x000000041ab87c23 */ /* 0x100fe200080108bf */
[----:B------:R-:W-:Y:S01]  /*15b10*/  LOP3.LUT R168, R5, R168, RZ, 0xc0, !PT ;  /* 0x000000a805a87212 */ /* 0x000fe200078ec0ff */
[----:B------:R-:W-:Y:S01]  /*15b20*/  FFMA.FTZ R190, R31, UR4, -R191 ;  /* 0x000000041fbe7c23 */ /* 0x000fe200080108bf */
[--C-:B------:R-:W-:Y:S01]  /*15b30*/  HSET2.LE.AND R6, R6, R15.reuse, PT ;  /* 0x0000000f06067233 */ /* 0x100fe20003803000 */
[C---:B---3--:R-:W-:Y:S01]  /*15b40*/  FMUL.FTZ R10, R3.reuse, R158 ;  /* 0x0000009e030a7220 */ /* 0x048fe20000410000 */
[--C-:B------:R-:W-:Y:S01]  /*15b50*/  HSET2.LE.AND R5, R170, R15.reuse, PT ;  /* 0x0000000faa057233 */ /* 0x100fe20003803000 */
[C---:B------:R-:W-:Y:S01]  /*15b60*/  FMUL.FTZ R11, R3.reuse, R159 ;  /* 0x0000009f030b7220 */ /* 0x040fe20000410000 */
[----:B------:R-:W-:Y:S01]  /*15b70*/  HSET2.LE.AND R4, R169, R15, PT ;  /* 0x0000000fa9047233 */ /* 0x000fe20003803000 */
[----:B------:R-:W-:Y:S01]  /*15b80*/  FMUL.FTZ R36, R164, R36 ;  /* 0x00000024a4247220 */ /* 0x000fe20000410000 */
[----:B------:R-:W-:Y:S01]  /*15b90*/  PRMT R169, R178, 0x5410, R177 ;  /* 0x00005410b2a97816 */ /* 0x000fe200000000b1 */
[----:B------:R-:W-:Y:S01]  /*15ba0*/  FMUL.FTZ R37, R164, R37 ;  /* 0x00000025a4257220 */ /* 0x000fe20000410000 */
[----:B------:R-:W-:Y:S01]  /*15bb0*/  PRMT R170, R176, 0x5410, R167 ;  /* 0x00005410b0aa7816 */ /* 0x000fe200000000a7 */
[C---:B------:R-:W-:Y:S01]  /*15bc0*/  FMUL.FTZ R38, R3.reuse, R38 ;  /* 0x0000002603267220 */ /* 0x040fe20000410000 */
[----:B------:R-:W-:Y:S01]  /*15bd0*/  PRMT R171, R166, 0x5410, R165 ;  /* 0x00005410a6ab7816 */ /* 0x000fe200000000a5 */
[C---:B------:R-:W-:Y:S01]  /*15be0*/  FMUL.FTZ R39, R3.reuse, R39 ;  /* 0x0000002703277220 */ /* 0x040fe20000410000 */
[----:B------:R-:W-:Y:S01]  /*15bf0*/  LOP3.LUT R169, R6, R169, RZ, 0xc0, !PT ;  /* 0x000000a906a97212 */ /* 0x000fe200078ec0ff */
[----:B------:R-:W-:Y:S01]  /*15c00*/  FMUL.FTZ R6, R3, R162 ;  /* 0x000000a203067220 */ /* 0x000fe20000410000 */
[----:B------:R-:W-:Y:S01]  /*15c10*/  LOP3.LUT R170, R5, R170, RZ, 0xc0, !PT ;  /* 0x000000aa05aa7212 */ /* 0x000fe200078ec0ff */
[----:B------:R-:W-:Y:S01]  /*15c20*/  FMUL.FTZ R5, R164, R161 ;  /* 0x000000a1a4057220 */ /* 0x000fe20000410000 */
[----:B------:R-:W-:Y:S01]  /*15c30*/  LOP3.LUT R171, R4, R171, RZ, 0xc0, !PT ;  /* 0x000000ab04ab7212 */ /* 0x000fe200078ec0ff */
[C---:B------:R-:W-:Y:S01]  /*15c40*/  FMUL.FTZ R4, R164.reuse, R160 ;  /* 0x000000a0a4047220 */ /* 0x040fe20000410000 */
[----:B------:R-:W-:Y:S01]  /*15c50*/  MOV R12, R7 ;  /* 0x00000007000c7202 */ /* 0x000fe20000000f00 */
[----:B------:R-:W-:Y:S01]  /*15c60*/  FMUL.FTZ R7, R3, R163 ;  /* 0x000000a303077220 */ /* 0x000fe20000410000 */
[----:B------:R2:W-:Y:S01]  /*15c70*/  STG.E.U16 desc[UR28][R198.64+0x2], R179 ;  /* 0x000002b3c6007986 */ /* 0x0005e2000c10151c */
[----:B------:R-:W-:Y:S01]  /*15c80*/  IMAD.MOV.U32 R162, RZ, RZ, R28 ;  /* 0x000000ffffa27224 */ /* 0x000fe200078e001c */
[----:B------:R-:W-:Y:S01]  /*15c90*/  MOV R32, R186 ;  /* 0x000000ba00207202 */ /* 0x000fe20000000f00 */
[----:B------:R-:W-:Y:S01]  /*15ca0*/  FFMA.FTZ R186, R23, UR4, -R191 ;  /* 0x0000000417ba7c23 */ /* 0x000fe200080108bf */
[----:B------:R-:W-:Y:S01]  /*15cb0*/  STG.E.U16 desc[UR28][R198.64], R182 ;  /* 0x000000b6c6007986 */ /* 0x000fe2000c10151c */
[----:B------:R-:W-:Y:S01]  /*15cc0*/  IMAD.MOV.U32 R26, RZ, RZ, R12 ;  /* 0x000000ffff1a7224 */ /* 0x000fe200078e000c */
[C---:B-1----:R-:W-:Y:S05]  /*15cd0*/  HMMA.16816.F32.BF16 R4, R168.reuse, R172, R4 ;  /* 0x000000aca804723c */ /* 0x042fea0000041804 */
[C---:B------:R-:W-:Y:S01]  /*15ce0*/  FMUL.FTZ R12, R164.reuse, R152 ;  /* 0x00000098a40c7220 */ /* 0x040fe20000410000 */
[----:B------:R-:W-:Y:S01]  /*15cf0*/  MOV R152, R13 ;  /* 0x0000000d00987202 */ /* 0x000fe20000000f00 */
[----:B------:R-:W-:Y:S04]  /*15d00*/  IMAD.MOV.U32 R172, RZ, RZ, R24 ;  /* 0x000000ffffac7224 */ /* 0x000fe800078e0018 */
[C---:B------:R-:W-:Y:S01]  /*15d10*/  FMUL.FTZ R13, R164.reuse, R153 ;  /* 0x00000099a40d7220 */ /* 0x040fe20000410000 */
[----:B------:R-:W-:Y:S01]  /*15d20*/  IMAD.MOV.U32 R24, RZ, RZ, R20 ;  /* 0x000000ffff187224 */ /* 0x000fe200078e0014 */
[----:B------:R-:W-:Y:S01]  /*15d30*/  MOV R173, R15 ;  /* 0x0000000f00ad7202 */ /* 0x000fe20000000f00 */
[----:B------:R-:W1:Y:S01]  /*15d40*/  LDSM.16.MT88.4 R20, [R206+0x18000] ;  /* 0x01800000ce14783b */ /* 0x000e620000004200 */
[----:B------:R-:W-:Y:S02]  /*15d50*/  IMAD.MOV.U32 R153, RZ, RZ, R14 ;  /* 0x000000ffff997224 */ /* 0x000fe400078e000e */
[C---:B------:R-:W-:Y:S01]  /*15d60*/  FMUL.FTZ R14, R3.reuse, R154 ;  /* 0x0000009a030e7220 */ /* 0x040fe20000410000 */
[----:B------:R-:W-:Y:S01]  /*15d70*/  FMUL.FTZ R15, R3, R155 ;  /* 0x0000009b030f7220 */ /* 0x000fe20000410000 */
[----:B------:R-:W-:Y:S02]  /*15d80*/  IMAD.MOV.U32 R154, RZ, RZ, R17 ;  /* 0x000000ffff9a7224 */ /* 0x000fe400078e0011 */
[C---:B------:R-:W-:Y:S01]  /*15d90*/  FMUL.FTZ R17, R164.reuse, R149 ;  /* 0x00000095a4117220 */ /* 0x040fe20000410000 */
[----:B------:R-:W-:Y:S02]  /*15da0*/  IMAD.MOV.U32 R155, RZ, RZ, R16 ;  /* 0x000000ffff9b7224 */ /* 0x000fe400078e0010 */
[C---:B------:R-:W-:Y:S01]  /*15db0*/  FMUL.FTZ R16, R164.reuse, R148 ;  /* 0x00000094a4107220 */ /* 0x040fe20000410000 */
[----:B------:R-:W-:Y:S01]  /*15dc0*/  IMAD.MOV.U32 R149, RZ, RZ, R30 ;  /* 0x000000ffff957224 */ /* 0x000fe200078e001e */
[----:B------:R-:W-:Y:S01]  /*15dd0*/  MOV R148, R29 ;  /* 0x0000001d00947202 */ /* 0x000fe20000000f00 */
[----:B------:R-:W-:Y:S01]  /*15de0*/  FFMA.FTZ R191, R35, UR4, -R191 ;  /* 0x0000000423bf7c23 */ /* 0x000fe200080108bf */
[----:B------:R-:W3:Y:S01]  /*15df0*/  LDSM.16.MT88.4 R28, [R205+0x18000] ;  /* 0x01800000cd1c783b */ /* 0x000ee20000004200 */
[----:B------:R-:W-:Y:S02]  /*15e00*/  IMAD.MOV.U32 R35, RZ, RZ, R9 ;  /* 0x000000ffff237224 */ /* 0x000fe400078e0009 */
[C---:B------:R-:W-:Y:S01]  /*15e10*/  FMUL.FTZ R9, R164.reuse, R157 ;  /* 0x0000009da4097220 */ /* 0x040fe20000410000 */
[----:B------:R-:W-:Y:S02]  /*15e20*/  IMAD.MOV.U32 R163, RZ, RZ, R8 ;  /* 0x000000ffffa37224 */ /* 0x000fe400078e0008 */
[C---:B------:R-:W-:Y:S01]  /*15e30*/  FMUL.FTZ R8, R164.reuse, R156 ;  /* 0x0000009ca4087220 */ /* 0x040fe20000410000 */
[----:B--2---:R-:W-:Y:S01]  /*15e40*/  MOV R179, R173 ;  /* 0x000000ad00b37202 */ /* 0x004fe20000000f00 */
[C---:B------:R-:W-:Y:S01]  /*15e50*/  FMUL.FTZ R40, R164.reuse, R40 ;  /* 0x00000028a4287220 */ /* 0x040fe20000410000 */
[C---:B------:R-:W-:Y:S01]  /*15e60*/  FMUL.FTZ R41, R164.reuse, R41 ;  /* 0x00000029a4297220 */ /* 0x040fe20000410000 */
[C---:B------:R-:W-:Y:S01]  /*15e70*/  FMUL.FTZ R42, R3.reuse, R42 ;  /* 0x0000002a032a7220 */ /* 0x040fe20000410000 */
[C---:B------:R-:W-:Y:S01]  /*15e80*/  FMUL.FTZ R43, R3.reuse, R43 ;  /* 0x0000002b032b7220 */ /* 0x040fe20000410000 */
[C---:B------:R-:W-:Y:S01]  /*15e90*/  FMUL.FTZ R44, R164.reuse, R44 ;  /* 0x0000002ca42c7220 */ /* 0x040fe20000410000 */
[C---:B------:R-:W-:Y:S01]  /*15ea0*/  HMMA.16816.F32.BF16 R8, R168.reuse, R174, R8 ;  /* 0x000000aea808723c */ /* 0x040fe20000041808 */
[----:B------:R-:W-:Y:S02]  /*15eb0*/  MUFU.EX2 R148, R148 ;  /* 0x0000009400947308 */ /* 0x000fe40000000800 */
[C---:B------:R-:W-:Y:S01]  /*15ec0*/  FMUL.FTZ R45, R164.reuse, R45 ;  /* 0x0000002da42d7220 */ /* 0x040fe20000410000 */
[C---:B------:R-:W-:Y:S01]  /*15ed0*/  FMUL.FTZ R46, R3.reuse, R46 ;  /* 0x0000002e032e7220 */ /* 0x040fe20000410000 */
[C---:B------:R-:W-:Y:S01]  /*15ee0*/  FMUL.FTZ R47, R3.reuse, R47 ;  /* 0x0000002f032f7220 */ /* 0x040fe20000410000 */
[C---:B------:R-:W-:Y:S01]  /*15ef0*/  FMUL.FTZ R48, R164.reuse, R48 ;  /* 0x00000030a4307220 */ /* 0x040fe20000410000 */
[----:B------:R-:W-:Y:S04]  /*15f00*/  IMAD.MOV.U32 R174, RZ, RZ, R18 ;  /* 0x000000ffffae7224 */ /* 0x000fe800078e0012 */
[C---:B------:R-:W-:Y:S01]  /*15f10*/  FMUL.FTZ R18, R3.reuse, R150 ;  /* 0x0000009603127220 */ /* 0x040fe20000410000 */
[----:B------:R-:W-:Y:S01]  /*15f20*/  MUFU.EX2 R152, R152 ;  /* 0x0000009800987308 */ /* 0x000fe20000000800 */
[----:B------:R-:W-:Y:S02]  /*15f30*/  IMAD.MOV.U32 R175, RZ, RZ, R19 ;  /* 0x000000ffffaf7224 */ /* 0x000fe400078e0013 */
[C---:B------:R-:W-:Y:S01]  /*15f40*/  FMUL.FTZ R19, R3.reuse, R151 ;  /* 0x0000009703137220 */ /* 0x040fe20000410000 */
[----:B------:R-:W-:Y:S01]  /*15f50*/  MOV R150, R154 ;  /* 0x0000009a00967202 */ /* 0x000fe20000000f00 */
[----:B------:R-:W-:Y:S02]  /*15f60*/  IMAD.MOV.U32 R154, RZ, RZ, R34 ;  /* 0x000000ffff9a7224 */ /* 0x000fe400078e0022 */
        /* <DEDUP_REMOVED lines=8> */
[C---:B------:R-:W-:Y:S05]  /*15ff0*/  HMMA.16816.F32.BF16 R16, R168.reuse, R22, R16 ;  /* 0x00000016a810723c */ /* 0x040fea0000041810 */
[C---:B------:R-:W-:Y:S01]  /*16000*/  FMUL.FTZ R20, R164.reuse, R144 ;  /* 0x00000090a4147220 */ /* 0x040fe20000410000 */
[C---:B------:R-:W-:Y:S01]  /*16010*/  FMUL.FTZ R21, R164.reuse, R145 ;  /* 0x00000091a4157220 */ /* 0x040fe20000410000 */
[C---:B------:R-:W-:Y:S01]  /*16020*/  FMUL.FTZ R22, R3.reuse, R146 ;  /* 0x0000009203167220 */ /* 0x040fe20000410000 */
[C---:B------:R-:W-:Y:S03]  /*16030*/  FMUL.FTZ R23, R3.reuse, R147 ;  /* 0x0000009303177220 */ /* 0x040fe60000410000 */
[----:B------:R-:W-:Y:S02]  /*16040*/  IMAD.MOV.U32 R144, RZ, RZ, R155 ;  /* 0x000000ffff907224 */ /* 0x000fe400078e009b */
[C---:B------:R-:W-:Y:S01]  /*16050*/  FMUL.FTZ R54, R3.reuse, R54 ;  /* 0x0000003603367220 */ /* 0x040fe20000410000 */
[----:B------:R-:W-:Y:S01]  /*16060*/  IMAD.MOV.U32 R155, RZ, RZ, R163 ;  /* 0x000000ffff9b7224 */ /* 0x000fe200078e00a3 */
[----:B------:R-:W-:Y:S01]  /*16070*/  MOV R163, R27 ;  /* 0x0000001b00a37202 */ /* 0x000fe20000000f00 */
[C---:B---3--:R-:W-:Y:S03]  /*16080*/  HMMA.16816.F32.BF16 R20, R168.reuse, R28, R20 ;  /* 0x0000001ca814723c */ /* 0x048fe60000041814 */
[----:B------:R-:W-:Y:S02]  /*16090*/  IMAD.MOV.U32 R145, RZ, RZ, R26 ;  /* 0x000000ffff917224 */ /* 0x000fe400078e001a */
[C---:B------:R-:W-:Y:S01]  /*160a0*/  FMUL.FTZ R26, R3.reuse, R142 ;  /* 0x0000008e031a7220 */ /* 0x040fe20000410000 */
[----:B------:R-:W-:Y:S02]  /*160b0*/  IMAD.MOV.U32 R146, RZ, RZ, R24 ;  /* 0x000000ffff927224 */ /* 0x000fe400078e0018 */
[C---:B------:R-:W-:Y:S03]  /*160c0*/  FMUL.FTZ R24, R164.reuse, R140 ;  /* 0x0000008ca4187220 */ /* 0x040fe60000410000 */
[----:B------:R-:W-:Y:S02]  /*160d0*/  IMAD.MOV.U32 R147, RZ, RZ, R25 ;  /* 0x000000ffff937224 */ /* 0x000fe400078e0019 */
[C---:B------:R-:W-:Y:S01]  /*160e0*/  FMUL.FTZ R25, R164.reuse, R141 ;  /* 0x0000008da4197220 */ /* 0x040fe20000410000 */
[----:B------:R-:W-:Y:S01]  /*160f0*/  MUFU.EX2 R155, R155 ;  /* 0x0000009b009b7308 */ /* 0x000fe20000000800 */
[C---:B------:R-:W-:Y:S01]  /*16100*/  FMUL.FTZ R27, R3.reuse, R143 ;  /* 0x0000008f031b7220 */ /* 0x040fe20000410000 */
[C---:B------:R-:W-:Y:S01]  /*16110*/  FMUL.FTZ R28, R164.reuse, R136 ;  /* 0x00000088a41c7220 */ /* 0x040fe20000410000 */
[----:B------:R-:W1:Y:S01]  /*16120*/  LDSM.16.MT88.4 R140, [R204+0x18000] ;  /* 0x01800000cc8c783b */ /* 0x000e620000004200 */
[C---:B------:R-:W-:Y:S01]  /*16130*/  FMUL.FTZ R29, R164.reuse, R137 ;  /* 0x00000089a41d7220 */ /* 0x040fe20000410000 */
[----:B------:R-:W-:Y:S01]  /*16140*/  IMAD.MOV.U32 R151, RZ, RZ, R153 ;  /* 0x000000ffff977224 */ /* 0x000fe200078e0099 */
[----:B------:R-:W-:Y:S01]  /*16150*/  MOV R137, R33 ;  /* 0x0000002100897202 */ /* 0x000fe20000000f00 */
[----:B------:R-:W-:Y:S01]  /*16160*/  IMAD.MOV.U32 R136, RZ, RZ, R32 ;  /* 0x000000ffff887224 */ /* 0x000fe200078e0020 */
[C---:B------:R-:W-:Y:S03]  /*16170*/  HMMA.16816.F32.BF16 R24, R168.reuse, R30, R24 ;  /* 0x0000001ea818723c */ /* 0x040fe60000041818 */
[----:B------:R-:W-:Y:S02]  /*16180*/  IMAD.MOV.U32 R153, RZ, RZ, R35 ;  /* 0x000000ffff997224 */ /* 0x000fe400078e0023 */
[C---:B------:R-:W-:Y:S01]  /*16190*/  FMUL.FTZ R32, R164.reuse, R132 ;  /* 0x00000084a4207220 */ /* 0x040fe20000410000 */
[C---:B------:R-:W-:Y:S01]  /*161a0*/  FMUL.FTZ R33, R164.reuse, R133 ;  /* 0x00000085a4217220 */ /* 0x040fe20000410000 */
[C---:B------:R-:W-:Y:S01]  /*161b0*/  FMUL.FTZ R35, R3.reuse, R135 ;  /* 0x0000008703237220 */ /* 0x040fe20000410000 */
[C---:B------:R-:W-:Y:S01]  /*161c0*/  FMUL.FTZ R30, R3.reuse, R138 ;  /* 0x0000008a031e7220 */ /* 0x040fe20000410000 */
[----:B------:R-:W2:Y:S01]  /*161d0*/  LDSM.16.MT88.4 R132, [R208+0x1a000] ;  /* 0x01a00000d084783b */ /* 0x000ea20000004200 */
[----:B------:R-:W3:Y:S01]  /*161e0*/  MUFU.EX2 R153, R153 ;  /* 0x0000009900997308 */ /* 0x000ee20000000800 */
        /* <DEDUP_REMOVED lines=25> */
[----:B------:R-:W1:Y:S02]  /*16380*/  MUFU.EX2 R151, R151 ;  /* 0x0000009700977308 */ /* 0x000e640000000800 */
[C---:B------:R-:W-:Y:S01]  /*16390*/  FMUL.FTZ R78, R3.reuse, R78 ;  /* 0x0000004e034e7220 */ /* 0x040fe20000410000 */
[----:B------:R-:W-:Y:S01]  /*163a0*/  FMUL.FTZ R79, R3, R79 ;  /* 0x0000004f034f7220 */ /* 0x000fe20000410000 */
[----:B------:R-:W-:Y:S01]  /*163b0*/  @!P5 HFMA2.BF16_V2 R247, -RZ.H0_H0, RZ.H0_H0, -R178.H0_H0 ;  /* 0x200000fffff7d231 */ /* 0x000fe200003409b2 */
[C---:B------:R-:W-:Y:S05]  /*163c0*/  HMMA.16816.F32.BF16 R32, R168.reuse, R142, R32 ;  /* 0x0000008ea820723c */ /* 0x040fea0000041820 */
[----:B------:R-:W-:Y:S01]  /*163d0*/  @!P5 PRMT R178, R247, 0x5410, RZ ;  /* 0x00005410f7b2d816 */ /* 0x000fe200000000ff */
[----:B------:R-:W-:Y:S01]  /*163e0*/  IMAD.MOV.U32 R141, RZ, RZ, R147 ;  /* 0x000000ffff8d7224 */ /* 0x000fe200078e0093 */
[C---:B--2---:R-:W-:Y:S03]  /*163f0*/  HMMA.16816.F32.BF16 R36, R168.reuse, R132, R36 ;  /* 0x00000084a824723c */ /* 0x044fe60000041824 */
[----:B------:R-:W-:Y:S01]  /*16400*/  STG.E.U16 desc[UR28][R200.64], R178 ;  /* 0x000000b2c8007986 */ /* 0x000fe2000c10151c */
[----:B------:R-:W-:Y:S02]  /*16410*/  IMAD.MOV.U32 R142, RZ, RZ, R136 ;  /* 0x000000ffff8e7224 */ /* 0x000fe400078e0088 */
[C---:B------:R-:W-:Y:S01]  /*16420*/  FMUL.FTZ R80, R164.reuse, R80 ;  /* 0x00000050a4507220 */ /* 0x040fe20000410000 */
[C---:B------:R-:W-:Y:S01]  /*16430*/  HMMA.16816.F32.BF16 R40, R168.reuse, R134, R40 ;  /* 0x00000086a828723c */ /* 0x040fe20000041828 */
[----:B------:R-:W2:Y:S03]  /*16440*/  LDSM.16.MT88.4 R132, [R206+0x1a000] ;  /* 0x01a00000ce84783b */ /* 0x000ea60000004200 */
[----:B------:R-:W-:Y:S02]  /*16450*/  IMAD.MOV.U32 R143, RZ, RZ, R137 ;  /* 0x000000ffff8f7224 */ /* 0x000fe400078e0089 */
[C---:B------:R-:W-:Y:S01]  /*16460*/  FMUL.FTZ R81, R164.reuse, R81 ;  /* 0x00000051a4517220 */ /* 0x040fe20000410000 */
[C---:B------:R-:W-:Y:S01]  /*16470*/  FMUL.FTZ R82, R3.reuse, R82 ;  /* 0x0000005203527220 */ /* 0x040fe20000410000 */
[C---:B------:R-:W-:Y:S01]  /*16480*/  FMUL.FTZ R83, R3.reuse, R83 ;  /* 0x0000005303537220 */ /* 0x040fe20000410000 */
[----:B------:R-:W-:Y:S02]  /*16490*/  LDSM.16.MT88.4 R136, [R206+0x1c000] ;  /* 0x01c00000ce88783b */ /* 0x000fe40000004200 */
[----:B------:R-:W-:Y:S02]  /*164a0*/  @!P2 HFMA2.BF16_V2 R246, -RZ.H0_H0, RZ.H0_H0, -R177.H0_H0 ;  /* 0x200000fffff6a231 */ /* 0x000fe400003409b1 */
[C---:B------:R-:W-:Y:S01]  /*164b0*/  FMUL.FTZ R84, R164.reuse, R84 ;  /* 0x00000054a4547220 */ /* 0x040fe20000410000 */
[----:B------:R-:W-:Y:S01]  /*164c0*/  FMUL.FTZ R85, R164, R85 ;  /* 0x00000055a4557220 */ /* 0x000fe20000410000 */
[C---:B------:R-:W-:Y:S01]  /*164d0*/  FMUL.FTZ R86, R3.reuse, R86 ;  /* 0x0000005603567220 */ /* 0x040fe20000410000 */
[C---:B------:R-:W-:Y:S01]  /*164e0*/  FMUL.FTZ R87, R3.reuse, R87 ;  /* 0x0000005703577220 */ /* 0x040fe20000410000 */
[----:B------:R-:W-:Y:S01]  /*164f0*/  @!P2 PRMT R177, R246, 0x5410, RZ ;  /* 0x00005410f6b1a816 */ /* 0x000fe200000000ff */
[C---:B------:R-:W-:Y:S01]  /*16500*/  FMUL.FTZ R88, R164.reuse, R88 ;  /* 0x00000058a4587220 */ /* 0x040fe20000410000 */
[C---:B------:R-:W-:Y:S01]  /*16510*/  FMUL.FTZ R89, R164.reuse, R89 ;  /* 0x00000059a4597220 */ /* 0x040fe20000410000 */
[C---:B------:R-:W-:Y:S01]  /*16520*/  FMUL.FTZ R90, R3.reuse, R90 ;  /* 0x0000005a035a7220 */ /* 0x040fe20000410000 */
[----:B------:R-:W-:Y:S01]  /*16530*/  FMUL.FTZ R91, R3, R91 ;  /* 0x0000005b035b7220 */ /* 0x000fe20000410000 */
[----:B------:R-:W-:Y:S01]  /*16540*/  STG.E.U16 desc[UR28][R200.64+0x2], R177 ;  /* 0x000002b1c8007986 */ /* 0x000fe2000c10151c */
[----:B------:R-:W-:Y:S02]  /*16550*/  @!P6 HFMA2.BF16_V2 R244, -RZ.H0_H0, RZ.H0_H0, -R167.H0_H0 ;  /* 0x200000fffff4e231 */ /* 0x000fe400003409a7 */
[C---:B------:R-:W-:Y:S01]  /*16560*/  FMUL.FTZ R100, R164.reuse, R100 ;  /* 0x00000064a4647220 */ /* 0x040fe20000410000 */
[----:B------:R-:W-:Y:S02]  /*16570*/  @!P4 HFMA2.BF16_V2 R243, -RZ.H0_H0, RZ.H0_H0, -R166.H0_H0 ;  /* 0x200000fffff3c231 */ /* 0x000fe400003409a6 */
[C---:B------:R-:W-:Y:S01]  /*16580*/  FMUL.FTZ R101, R164.reuse, R101 ;  /* 0x00000065a4657220 */ /* 0x040fe20000410000 */
[----:B------:R-:W-:Y:S01]  /*16590*/  FMUL.FTZ R104, R164, R104 ;  /* 0x00000068a4687220 */ /* 0x000fe20000410000 */
[----:B------:R-:W-:Y:S01]  /*165a0*/  @!P6 PRMT R167, R244, 0x5410, RZ ;  /* 0x00005410f4a7e816 */ /* 0x000fe200000000ff */
[C---:B------:R-:W-:Y:S01]  /*165b0*/  FMUL.FTZ R105, R164.reuse, R105 ;  /* 0x00000069a4697220 */ /* 0x040fe20000410000 */
[----:B------:R-:W-:Y:S01]  /*165c0*/  @!P4 PRMT R166, R243, 0x5410, RZ ;  /* 0x00005410f3a6c816 */ /* 0x000fe200000000ff */
[C---:B------:R-:W-:Y:S01]  /*165d0*/  FMUL.FTZ R108, R164.reuse, R108 ;  /* 0x0000006ca46c7220 */ /* 0x040fe20000410000 */
[C---:B------:R-:W-:Y:S01]  /*165e0*/  FMUL.FTZ R109, R164.reuse, R109 ;  /* 0x0000006da46d7220 */ /* 0x040fe20000410000 */
[----:B------:R-:W-:Y:S01]  /*165f0*/  STG.E.U16 desc[UR28][R198.64+0x12], R167 ;  /* 0x000012a7c6007986 */ /* 0x000fe2000c10151c */
[C---:B------:R-:W-:Y:S01]  /*16600*/  FMUL.FTZ R112, R164.reuse, R112 ;  /* 0x00000070a4707220 */ /* 0x040fe20000410000 */
[C---:B------:R-:W-:Y:S01]  /*16610*/  FMUL.FTZ R113, R164.reuse, R113 ;  /* 0x00000071a4717220 */ /* 0x040fe20000410000 */
[C---:B------:R-:W-:Y:S01]  /*16620*/  FMUL.FTZ R116, R164.reuse, R116 ;  /* 0x00000074a4747220 */ /* 0x040fe20000410000 */
[C---:B------:R-:W-:Y:S01]  /*16630*/  FMUL.FTZ R117, R164.reuse, R117 ;  /* 0x00000075a4757220 */ /* 0x040fe20000410000 */
[C---:B------:R-:W-:Y:S01]  /*16640*/  FMUL.FTZ R120, R164.reuse, R120 ;  /* 0x00000078a4787220 */ /* 0x040fe20000410000 */
[C---:B------:R-:W-:Y:S01]  /*16650*/  FMUL.FTZ R121, R164.reuse, R121 ;  /* 0x00000079a4797220 */ /* 0x040fe20000410000 */
[----:B------:R-:W-:Y:S02]  /*16660*/  IMAD.MOV.U32 R140, RZ, RZ, R146 ;  /* 0x000000ffff8c7224 */ /* 0x000fe400078e0092 */
[----:B------:R-:W-:Y:S01]  /*16670*/  @!P0 HFMA2.BF16_V2 R245, -RZ.H0_H0, RZ.H0_H0, -R176.H0_H0 ;  /* 0x200000fffff58231 */ /* 0x000fe200003409b0 */
[C---:B--2---:R-:W-:Y:S03]  /*16680*/  HMMA.16816.F32.BF16 R44, R168.reuse, R132, R44 ;  /* 0x00000084a82c723c */ /* 0x044fe6000004182c */
[----:B------:R-:W-:Y:S01]  /*16690*/  FMUL.FTZ R102, R3, R102 ;  /* 0x0000006603667220 */ /* 0x000fe20000410000 */
[----:B------:R-:W-:Y:S01]  /*166a0*/  @!P0 PRMT R176, R245, 0x5410, RZ ;  /* 0x00005410f5b08816 */ /* 0x000fe200000000ff */
[C---:B------:R-:W-:Y:S01]  /*166b0*/  FMUL.FTZ R103, R3.reuse, R103 ;  /* 0x0000006703677220 */ /* 0x040fe20000410000 */
[C---:B------:R-:W-:Y:S01]  /*166c0*/  HMMA.16816.F32.BF16 R48, R168.reuse, R134, R48 ;  /* 0x00000086a830723c */ /* 0x040fe20000041830 */
[----:B------:R-:W2:Y:S04]  /*166d0*/  LDSM.16.MT88.4 R132, [R205+0x1a000] ;  /* 0x01a00000cd84783b */ /* 0x000ea80000004200 */
[C---:B------:R-:W-:Y:S01]  /*166e0*/  FMUL.FTZ R106, R3.reuse, R106 ;  /* 0x0000006a036a7220 */ /* 0x040fe20000410000 */
[C---:B------:R-:W-:Y:S01]  /*166f0*/  FMUL.FTZ R107, R3.reuse, R107 ;  /* 0x0000006b036b7220 */ /* 0x040fe20000410000 */
[C---:B------:R-:W-:Y:S01]  /*16700*/  FMUL.FTZ R110, R3.reuse, R110 ;  /* 0x0000006e036e7220 */ /* 0x040fe20000410000 */
[C---:B------:R-:W-:Y:S01]  /*16710*/  FMUL.FTZ R111, R3.reuse, R111 ;  /* 0x0000006f036f7220 */ /* 0x040fe20000410000 */
[----:B------:R4:W-:Y:S02]  /*16720*/  STG.E.U16 desc[UR28][R198.64+0x10], R176 ;  /* 0x000010b0c6007986 */ /* 0x0009e4000c10151c */
[C---:B------:R-:W-:Y:S01]  /*16730*/  FMUL.FTZ R114, R3.reuse, R114 ;  /* 0x0000007203727220 */ /* 0x040fe20000410000 */
[C---:B------:R-:W-:Y:S01]  /*16740*/  FMUL.FTZ R115, R3.reuse, R115 ;  /* 0x0000007303737220 */ /* 0x040fe20000410000 */
[----:B------:R-:W-:Y:S01]  /*16750*/  STG.E.U16 desc[UR28][R200.64+0x10], R166 ;  /* 0x000010a6c8007986 */ /* 0x000fe2000c10151c */
[C---:B------:R-:W-:Y:S01]  /*16760*/  FMUL.FTZ R118, R3.reuse, R118 ;  /* 0x0000007603767220 */ /* 0x040fe20000410000 */
[C---:B------:R-:W-:Y:S01]  /*16770*/  FMUL.FTZ R119, R3.reuse, R119 ;  /* 0x0000007703777220 */ /* 0x040fe20000410000 */
[C---:B------:R-:W-:Y:S01]  /*16780*/  FMUL.FTZ R122, R3.reuse, R122 ;  /* 0x0000007a037a7220 */ /* 0x040fe20000410000 */
[----:B------:R-:W-:Y:S01]  /*16790*/  FMUL.FTZ R123, R3, R123 ;  /* 0x0000007b037b7220 */ /* 0x000fe20000410000 */
[----:B------:R-:W-:Y:S01]  /*167a0*/  @!P1 HFMA2.BF16_V2 R249, -RZ.H0_H0, RZ.H0_H0, -R165.H0_H0 ;  /* 0x200000fffff99231 */ /* 0x000fe200003409a5 */
[----:B---3--:R-:W-:Y:S01]  /*167b0*/  F2FP.BF16.F32.PACK_AB R159, R153, R154 ;  /* 0x0000009a999f723e */ /* 0x008fe200000010ff */
[----:B------:R-:W-:Y:S01]  /*167c0*/  FMUL.FTZ R92, R164, R92 ;  /* 0x0000005ca45c7220 */ /* 0x000fe20000410000 */
[----:B------:R-:W-:Y:S01]  /*167d0*/  F2FP.BF16.F32.PACK_AB R157, R152, R155 ;  /* 0x0000009b989d723e */ /* 0x000fe200000010ff */
[----:B------:R-:W-:Y:S01]  /*167e0*/  FMUL.FTZ R93, R164, R93 ;  /* 0x0000005da45d7220 */ /* 0x000fe20000410000 */
[----:B------:R-:W-:Y:S01]  /*167f0*/  @!P1 PRMT R165, R249, 0x5410, RZ ;  /* 0x00005410f9a59816 */ /* 0x000fe200000000ff */
[----:B------:R-:W-:Y:S01]  /*16800*/  FMUL.FTZ R94, R3, R94 ;  /* 0x0000005e035e7220 */ /* 0x000fe20000410000 */
[----:B------:R-:W-:Y:S01]  /*16810*/  PRMT R158, R159, 0x7632, R158 ;  /* 0x000076329f9e7816 */ /* 0x000fe2000000009e */
[----:B------:R-:W-:Y:S01]  /*16820*/  FMUL.FTZ R95, R3, R95 ;  /* 0x0000005f035f7220 */ /* 0x000fe20000410000 */
[----:B------:R-:W-:Y:S01]  /*16830*/  PRMT R156, R157, 0x7632, R156 ;  /* 0x000076329d9c7816 */ /* 0x000fe2000000009c */
[----:B------:R-:W-:Y:S01]  /*16840*/  STG.E.U16 desc[UR28][R200.64+0x12], R165 ;  /* 0x000012a5c8007986 */ /* 0x000fe2000c10151c */
[----:B-1----:R-:W-:Y:S01]  /*16850*/  F2FP.BF16.F32.PACK_AB R161, R148, R151 ;  /* 0x0000009794a1723e */ /* 0x002fe200000010ff */
[C---:B------:R-:W-:Y:S01]  /*16860*/  FMUL.FTZ R96, R164.reuse, R96 ;  /* 0x00000060a4607220 */ /* 0x040fe20000410000 */
[C---:B------:R-:W-:Y:S01]  /*16870*/  FMUL.FTZ R97, R164.reuse, R97 ;  /* 0x00000061a4617220 */ /* 0x040fe20000410000 */
[----:B------:R-:W-:Y:S01]  /*16880*/  FMUL.FTZ R98, R3, R98 ;  /* 0x0000006203627220 */ /* 0x000fe20000410000 */
[----:B------:R-:W-:Y:S01]  /*16890*/  PRMT R160, R161, 0x7632, R160 ;  /* 0x00007632a1a07816 */ /* 0x000fe200000000a0 */
[C---:B------:R-:W-:Y:S01]  /*168a0*/  FMUL.FTZ R99, R3.reuse, R99 ;  /* 0x0000006303637220 */ /* 0x040fe20000410000 */
[C---:B------:R-:W-:Y:S01]  /*168b0*/  FMUL.FTZ R124, R164.reuse, R124 ;  /* 0x0000007ca47c7220 */ /* 0x040fe20000410000 */
[----:B----4-:R-:W-:Y:S01]  /*168c0*/  MUFU.EX2 R176, R191 ;  /* 0x000000bf00b07308 */ /* 0x010fe20000000800 */
[C---:B------:R-:W-:Y:S01]  /*168d0*/  FMUL.FTZ R125, R164.reuse, R125 ;  /* 0x0000007da47d7220 */ /* 0x040fe20000410000 */
[C---:B------:R-:W-:Y:S01]  /*168e0*/  FMUL.FTZ R128, R164.reuse, R128 ;  /* 0x00000080a4807220 */ /* 0x040fe20000410000 */
[----:B------:R-:W-:Y:S01]  /*168f0*/  FMUL.FTZ R129, R164, R129 ;  /* 0x00000081a4817220 */ /* 0x000fe20000410000 */
[----:B------:R-:W-:Y:S01]  /*16900*/  MOV R164, R145 ;  /* 0x0000009100a47202 */ /* 0x000fe20000000f00 */
[C---:B--2---:R-:W-:Y:S03]  /*16910*/  HMMA.16816.F32.BF16 R52, R168.reuse, R132, R52 ;  /* 0x00000084a834723c */ /* 0x044fe60000041834 */
[----:B------:R-:W-:Y:S01]  /*16920*/  SHF.R.U32.HI R145, RZ, 0x10, R210 ;  /* 0x00000010ff917819 */ /* 0x000fe200000116d2 */
[----:B------:R-:W-:Y:S01]  /*16930*/  FMUL.FTZ R126, R3, R126 ;  /* 0x0000007e037e7220 */ /* 0x000fe20000410000 */
[----:B------:R-:W-:Y:S01]  /*16940*/  LOP3.LUT R146, R164, 0xff, RZ, 0xc0, !PT ;  /* 0x000000ffa4927812 */ /* 0x000fe200078ec0ff */
[C---:B------:R-:W-:Y:S01]  /*16950*/  HMMA.16816.F32.BF16 R56, R168.reuse, R134, R56 ;  /* 0x00000086a838723c */ /* 0x040fe20000041838 */
[----:B------:R-:W1:Y:S04]  /*16960*/  LDSM.16.MT88.4 R132, [R204+0x1a000] ;  /* 0x01a00000cc84783b */ /* 0x000e680000004200 */
[----:B------:R-:W-:Y:S01]  /*16970*/  LOP3.LUT R145, R145, 0xff, RZ, 0xc0, !PT ;  /* 0x000000ff91917812 */ /* 0x000fe200078ec0ff */
[C---:B------:R-:W-:Y:S01]  /*16980*/  FMUL.FTZ R127, R3.reuse, R127 ;  /* 0x0000007f037f7220 */ /* 0x040fe20000410000 */
[----:B------:R-:W-:Y:S01]  /*16990*/  SHF.R.U32.HI R147, RZ, 0x10, R164 ;  /* 0x00000010ff937819 */ /* 0x000fe200000116a4 */
[----:B------:R-:W-:Y:S03]  /*169a0*/  FMUL.FTZ R130, R3, R130 ;  /* 0x0000008203827220 */ /* 0x000fe60000410000 */
[----:B------:R-:W-:Y:S01]  /*169b0*/  LOP3.LUT R147, R147, 0xff, RZ, 0xc0, !PT ;  /* 0x000000ff93937812 */ /* 0x000fe200078ec0ff */
[----:B------:R-:W-:Y:S01]  /*169c0*/  FMUL.FTZ R131, R3, R131 ;  /* 0x0000008303837220 */ /* 0x000fe20000410000 */
        /* <DEDUP_REMOVED lines=15> */
[----:B------:R-:W2:Y:S11]  /*16ac0*/  LDSM.16.MT88.4 R136, [R204+0x1c000] ;  /* 0x01c00000cc88783b */ /* 0x000eb60000004200 */
[----:B------:R-:W-:Y:S01]  /*16ad0*/  @!P2 HFMA2.BF16_V2 R233, -RZ.H0_H0, RZ.H0_H0, -R158.H0_H0 ;  /* 0x200000ffffe9a231 */ /* 0x000fe2000034099e */
[C---:B-1----:R-:W-:Y:S06]  /*16ae0*/  HMMA.16816.F32.BF16 R84, R168.reuse, R132, R84 ;  /* 0x00000084a854723c */ /* 0x042fec0000041854 */
[C---:B------:R-:W-:Y:S05]  /*16af0*/  HMMA.16816.F32.BF16 R88, R168.reuse, R134, R88 ;  /* 0x00000086a858723c */ /* 0x040fea0000041858 */
[--C-:B------:R-:W-:Y:S04]  /*16b00*/  SHF.R.U32.HI R132, RZ, 0x18, R144.reuse ;  /* 0x00000018ff847819 */ /* 0x100fe80000011690 */
[----:B------:R-:W-:Y:S02]  /*16b10*/  ISETP.LE.U32.AND P0, PT, R132, UR5, PT ;  /* 0x0000000584007c0c */ /* 0x000fe4000bf03070 */
[----:B------:R-:W1:Y:S01]  /*16b20*/  LDSM.16.MT88.4 R132, [R208+0x1e000] ;  /* 0x01e00000d084783b */ /* 0x000e620000004200 */
[C---:B--2---:R-:W-:Y:S06]  /*16b30*/  HMMA.16816.F32.BF16 R92, R168.reuse, R136, R92 ;  /* 0x00000088a85c723c */ /* 0x044fec000004185c */
[C---:B------:R-:W-:Y:S05]  /*16b40*/  HMMA.16816.F32.BF16 R96, R168.reuse, R138, R96 ;  /* 0x0000008aa860723c */ /* 0x040fea0000041860 */
[C---:B------:R-:W-:Y:S01]  /*16b50*/  LOP3.LUT R137, R210.reuse, 0xff, RZ, 0xc0, !PT ;  /* 0x000000ffd2897812 */ /* 0x040fe200078ec0ff */
[----:B------:R-:W-:Y:S01]  /*16b60*/  @!P0 HFMA2.BF16_V2 R237, -RZ.H0_H0, RZ.H0_H0, -R156.H0_H0 ;  /* 0x200000ffffed8231 */ /* 0x000fe2000034099c */
[C---:B------:R-:W-:Y:S01]  /*16b70*/  LOP3.LUT R136, R210.reuse, 0xffff, RZ, 0xc0, !PT ;  /* 0x0000ffffd2887812 */ /* 0x040fe200078ec0ff */
[----:B------:R-:W-:Y:S01]  /*16b80*/  IMAD.MOV.U32 R139, RZ, RZ, R144 ;  /* 0x000000ffff8b7224 */ /* 0x000fe200078e0090 */
[----:B------:R-:W-:Y:S02]  /*16b90*/  ISETP.LE.U32.AND P6, PT, R137, UR5, PT ;  /* 0x0000000589007c0c */ /* 0x000fe4000bfc3070 */
[----:B------:R-:W-:Y:S02]  /*16ba0*/  LOP3.LUT R144, R210, 0xff, RZ, 0xc0, !PT ;  /* 0x000000ffd2907812 */ /* 0x000fe400078ec0ff */
[----:B------:R-:W-:Y:S02]  /*16bb0*/  SHF.R.U32.HI R137, RZ, 0x8, R136 ;  /* 0x00000008ff897819 */ /* 0x000fe40000011688 */
[--C-:B------:R-:W-:Y:S02]  /*16bc0*/  SHF.R.U32.HI R136, RZ, 0x18, R210.reuse ;  /* 0x00000018ff887819 */ /* 0x100fe400000116d2 */
[----:B------:R-:W-:Y:S02]  /*16bd0*/  PRMT R144, R144, 0x5410, R137 ;  /* 0x0000541090907816 */ /* 0x000fe40000000089 */
[----:B------:R-:W-:Y:S02]  /*16be0*/  SHF.R.U32.HI R137, RZ, 0x10, R210 ;  /* 0x00000010ff897819 */ /* 0x000fe400000116d2 */
[----:B------:R-:W-:Y:S01]  /*16bf0*/  PRMT R145, R145, 0x5410, R136 ;  /* 0x0000541091917816 */ /* 0x000fe20000000088 */
[----:B------:R-:W-:Y:S01]  /*16c00*/  @!P6 HFMA2.BF16_V2 R240, -RZ.H0_H0, RZ.H0_H0, -R161.H0_H0 ;  /* 0x200000fffff0e231 */ /* 0x000fe200003409a1 */
[----:B------:R-:W-:Y:S02]  /*16c10*/  LOP3.LUT R137, R137, 0xff, RZ, 0xc0, !PT ;  /* 0x000000ff89897812 */ /* 0x000fe400078ec0ff */
[----:B------:R-:W-:Y:S02]  /*16c20*/  SHF.R.U32.HI R138, RZ, 0x18, R164 ;  /* 0x00000018ff8a7819 */ /* 0x000fe400000116a4 */
[----:B------:R-:W-:Y:S01]  /*16c30*/  ISETP.LE.U32.AND P4, PT, R137, UR5, PT ;  /* 0x0000000589007c0c */ /* 0x000fe2000bf83070 */
[C---:B-1----:R-:W-:Y:S03]  /*16c40*/  HMMA.16816.F32.BF16 R100, R168.reuse, R132, R100 ;  /* 0x00000084a864723c */ /* 0x042fe60000041864 */
[----:B------:R-:W-:Y:S02]  /*16c50*/  LOP3.LUT R137, R164, 0xffff, RZ, 0xc0, !PT ;  /* 0x0000ffffa4897812 */ /* 0x000fe400078ec0ff */
[----:B------:R-:W-:Y:S01]  /*16c60*/  PRMT R147, R147, 0x5410, R138 ;  /* 0x0000541093937816 */ /* 0x000fe2000000008a */
[C---:B------:R-:W-:Y:S01]  /*16c70*/  HMMA.16816.F32.BF16 R104, R168.reuse, R134, R104 ;  /* 0x00000086a868723c */ /* 0x040fe20000041868 */
[----:B------:R-:W1:Y:S04]  /*16c80*/  LDSM.16.MT88.4 R132, [R206+0x1e000] ;  /* 0x01e00000ce84783b */ /* 0x000e680000004200 */
[----:B------:R-:W-:Y:S01]  /*16c90*/  SHF.R.U32.HI R137, RZ, 0x8, R137 ;  /* 0x00000008ff897819 */ /* 0x000fe20000011689 */
[----:B------:R-:W-:Y:S01]  /*16ca0*/  IMAD.MOV.U32 R138, RZ, RZ, R140 ;  /* 0x000000ffff8a7224 */ /* 0x000fe200078e008c */
[----:B------:R-:W-:Y:S01]  /*16cb0*/  SHF.R.U32.HI R136, RZ, 0x10, R139 ;  /* 0x00000010ff887819 */ /* 0x000fe2000001168b */
[----:B------:R-:W-:Y:S03]  /*16cc0*/  IMAD.MOV.U32 R139, RZ, RZ, R141 ;  /* 0x000000ffff8b7224 */ /* 0x000fe600078e008d */
[----:B------:R-:W-:Y:S02]  /*16cd0*/  PRMT R146, R146, 0x5410, R137 ;  /* 0x0000541092927816 */ /* 0x000fe40000000089 */
[----:B------:R-:W2:Y:S01]  /*16ce0*/  LDL.LU R137, [R1+0x38] ;  /* 0x0000380001897983 */ /* 0x000ea20000300800 */
[----:B------:R-:W-:Y:S04]  /*16cf0*/  LOP3.LUT R136, R136, 0xff, RZ, 0xc0, !PT ;  /* 0x000000ff88887812 */ /* 0x000fe800078ec0ff */
[----:B------:R-:W-:Y:S11]  /*16d00*/  ISETP.LE.U32.AND P1, PT, R136, UR5, PT ;  /* 0x0000000588007c0c */ /* 0x000ff6000bf23070 */
[----:B------:R-:W-:Y:S02]  /*16d10*/  @!UPT UIADD3 URZ, URZ, URZ, URZ ;  /* 0x0000003f3f3ff290 */ /* 0x000fe4000fffe03f */
[----:B------:R-:W-:Y:S01]  /*16d20*/  @!P1 HFMA2.BF16_V2 R232, -RZ.H0_H0, RZ.H0_H0, -R157.H0_H0 ;  /* 0x200000ffffe89231 */ /* 0x000fe2000034099d */
[C---:B-1----:R-:W-:Y:S06]  /*16d30*/  HMMA.16816.F32.BF16 R108, R168.reuse, R132, R108 ;  /* 0x00000084a86c723c */ /* 0x042fec000004186c */
[C---:B------:R-:W-:Y:S01]  /*16d40*/  HMMA.16816.F32.BF16 R112, R168.reuse, R134, R112 ;  /* 0x00000086a870723c */ /* 0x040fe20000041870 */
[----:B------:R-:W1:Y:S05]  /*16d50*/  LDSM.16.MT88.4 R132, [R205+0x1e000] ;  /* 0x01e00000cd84783b */ /* 0x000e6a0000004200 */
[C---:B-1----:R-:W-:Y:S06]  /*16d60*/  HMMA.16816.F32.BF16 R116, R168.reuse, R132, R116 ;  /* 0x00000084a874723c */ /* 0x042fec0000041874 */
[C---:B------:R-:W-:Y:S01]  /*16d70*/  HMMA.16816.F32.BF16 R120, R168.reuse, R134, R120 ;  /* 0x00000086a878723c */ /* 0x040fe20000041878 */
[----:B------:R-:W1:Y:S05]  /*16d80*/  LDSM.16.MT88.4 R132, [R204+0x1e000] ;  /* 0x01e00000cc84783b */ /* 0x000e6a0000004200 */
[C---:B-1----:R-:W-:Y:S06]  /*16d90*/  HMMA.16816.F32.BF16 R124, R168.reuse, R132, R124 ;  /* 0x00000084a87c723c */ /* 0x042fec000004187c */
[----:B------:R-:W-:Y:S05]  /*16da0*/  HMMA.16816.F32.BF16 R128, R168, R134, R128 ;  /* 0x00000086a880723c */ /* 0x000fea0000041880 */
[----:B------:R-:W-:Y:S02]  /*16db0*/  LOP3.LUT R132, R210, 0xffff, RZ, 0xc0, !PT ;  /* 0x0000ffffd2847812 */ /* 0x000fe400078ec0ff */
[----:B------:R-:W-:Y:S01]  /*16dc0*/  IMAD.MOV.U32 R170, RZ, RZ, R138 ;  /* 0x000000ffffaa7224 */ /* 0x000fe200078e008a */
[----:B------:R-:W-:Y:S03]  /*16dd0*/  MOV R171, R139 ;  /* 0x0000008b00ab7202 */ /* 0x000fe60000000f00 */
[----:B------:R-:W-:Y:S01]  /*16de0*/  SHF.R.U32.HI R132, RZ, 0x8, R132 ;  /* 0x00000008ff847819 */ /* 0x000fe20000011684 */
[----:B------:R-:W-:Y:S01]  /*16df0*/  IMAD.MOV.U32 R168, RZ, RZ, R142 ;  /* 0x000000ffffa87224 */ /* 0x000fe200078e008e */
[--C-:B------:R-:W-:Y:S01]  /*16e00*/  HSET2.LE.AND R135, R144, R173.reuse, PT ;  /* 0x000000ad90877233 */ /* 0x100fe20003803000 */
[----:B------:R-:W-:Y:S01]  /*16e10*/  IMAD.MOV.U32 R169, RZ, RZ, R143 ;  /* 0x000000ffffa97224 */ /* 0x000fe200078e008f */
[----:B------:R-:W-:Y:S02]  /*16e20*/  LOP3.LUT R134, R132, 0xffff, RZ, 0xc0, !PT ;  /* 0x0000ffff84867812 */ /* 0x000fe400078ec0ff */
[----:B------:R-:W-:Y:S02]  /*16e30*/  PRMT R132, R159, 0x5410, R158 ;  /* 0x000054109f847816 */ /* 0x000fe4000000009e */
[----:B------:R-:W-:Y:S02]  /*16e40*/  @!P5 PRMT R159, R248, 0x5410, RZ ;  /* 0x00005410f89fd816 */ /* 0x000fe400000000ff */
[----:B------:R-:W-:Y:S02]  /*16e50*/  ISETP.LE.U32.AND P5, PT, R134, UR5, PT ;  /* 0x0000000586007c0c */ /* 0x000fe4000bfa3070 */
[--C-:B------:R-:W-:Y:S01]  /*16e60*/  HSET2.LE.AND R134, R147, R173.reuse, PT ;  /* 0x000000ad93867233 */ /* 0x100fe20003803000 */
[----:B------:R-:W-:Y:S01]  /*16e70*/  STG.E.U16 desc[UR28][R198.64+0x20], R159 ;  /* 0x0000209fc6007986 */ /* 0x000fe2000c10151c */
[--C-:B------:R-:W-:Y:S02]  /*16e80*/  HSET2.LE.AND R144, R145, R173.reuse, PT ;  /* 0x000000ad91907233 */ /* 0x100fe40003803000 */
[----:B------:R-:W-:Y:S05]  /*16e90*/  @!P2 PRMT R158, R233, 0x5410, RZ ;  /* 0x00005410e99ea816 */ /* 0x000fea00000000ff */
[----:B------:R-:W-:Y:S02]  /*16ea0*/  STG.E.U16 desc[UR28][R198.64+0x22], R158 ;  /* 0x0000229ec6007986 */ /* 0x000fe4000c10151c */
[----:B------:R-:W-:Y:S02]  /*16eb0*/  @!P5 HFMA2.BF16_V2 R239, -RZ.H0_H0, RZ.H0_H0, -R160.H0_H0 ;  /* 0x200000ffffefd231 */ /* 0x000fe400003409a0 */
[----:B--2---:R-:W-:Y:S01]  /*16ec0*/  FFMA.FTZ R140, R3, R137, R150 ;  /* 0x00000089038c7223 */ /* 0x004fe20000010096 */
[----:B------:R-:W-:Y:S01]  /*16ed0*/  FADD.FTZ R3, R172, R149 ;  /* 0x00000095ac037221 */ /* 0x000fe20000010000 */
[----:B------:R1:W-:Y:S01]  /*16ee0*/  MUFU.EX2 R150, R163 ;  /* 0x000000a300967308 */ /* 0x0003e20000000800 */
[----:B------:R-:W2:Y:S01]  /*16ef0*/  LDSM.16.MT88.4 R136, [R208+0x18800] ;  /* 0x01880000d088783b */ /* 0x000ea20000004200 */
[----:B------:R-:W-:Y:S01]  /*16f00*/  FADD.FTZ R133, R213, R140 ;  /* 0x0000008cd5857221 */ /* 0x000fe20000010000 */
[----:B------:R-:W-:Y:S03]  /*16f10*/  FADD.FTZ R3, R209, R3 ;  /* 0x00000003d1037221 */ /* 0x000fe60000010000 */
[----:B------:R-:W-:Y:S04]  /*16f20*/  FADD.FTZ R133, R207, R133 ;  /* 0x00000085cf857221 */ /* 0x000fe80000010000 */
[----:B------:R-:W3:Y:S01]  /*16f30*/  MUFU.EX2 R149, R212 ;  /* 0x000000d400957308 */ /* 0x000ee20000000800 */
[----:B------:R-:W4:Y:S01]  /*16f40*/  LDSM.16.MT88.4 R140, [R206+0x18800] ;  /* 0x01880000ce8c783b */ /* 0x000f220000004200 */
[----:B-1----:R-:W-:Y:S01]  /*16f50*/  FADD.FTZ R163, R162, R3 ;  /* 0x00000003a2a37221 */ /* 0x002fe20000010000 */
[----:B------:R-:W-:Y:S01]  /*16f60*/  HSET2.LE.AND R3, R146, R173, PT ;  /* 0x000000ad92037233 */ /* 0x000fe20003803000 */
[----:B------:R-:W-:Y:S01]  /*16f70*/  FADD.FTZ R146, R180, R133 ;  /* 0x00000085b4927221 */ /* 0x000fe20000010000 */
[----:B------:R-:W-:Y:S01]  /*16f80*/  PRMT R133, R157, 0x5410, R156 ;  /* 0x000054109d857816 */ /* 0x000fe2000000009c */
[----:B------:R-:W-:Y:S02]  /*16f90*/  IMAD.MOV.U32 R162, RZ, RZ, R210 ;  /* 0x000000ffffa27224 */ /* 0x000fe400078e00d2 */
[----:B------:R-:W-:Y:S01]  /*16fa0*/  FADD.FTZ R154, R154, R163 ;  /* 0x000000a39a9a7221 */ /* 0x000fe20000010000 */
[----:B------:R-:W-:Y:S01]  /*16fb0*/  LOP3.LUT R132, R3, R132, RZ, 0xc0, !PT ;  /* 0x0000008403847212 */ /* 0x000fe200078ec0ff */
[----:B------:R-:W-:Y:S01]  /*16fc0*/  FADD.FTZ R155, R155, R146 ;  /* 0x000000929b9b7221 */ /* 0x000fe20000010000 */
[----:B---3--:R-:W-:Y:S01]  /*16fd0*/  F2FP.BF16.F32.PACK_AB R180, R149, R150 ;  /* 0x0000009695b4723e */ /* 0x008fe200000010ff */
[----:B------:R3:W5:Y:S01]  /*16fe0*/  LDL.LU R213, [R1+0x7c] ;  /* 0x00007c0001d57983 */ /* 0x0007620000300800 */
[----:B------:R-:W-:Y:S01]  /*16ff0*/  LOP3.LUT R133, R134, R133, RZ, 0xc0, !PT ;  /* 0x0000008586857212 */ /* 0x000fe200078ec0ff */
[----:B------:R-:W-:Y:S01]  /*17000*/  IMAD.MOV.U32 R163, RZ, RZ, R211 ;  /* 0x000000ffffa37224 */ /* 0x000fe200078e00d3 */
[----:B------:R-:W-:Y:S01]  /*17010*/  PRMT R134, R161, 0x5410, R160 ;  /* 0x00005410a1867816 */ /* 0x000fe200000000a0 */
[----:B------:R3:W5:Y:S01]  /*17020*/  LDL.LU R212, [R1+0x78] ;  /* 0x0000780001d47983 */ /* 0x0007620000300800 */
[C---:B------:R-:W-:Y:S01]  /*17030*/  PRMT R3, R180.reuse, 0x7632, R3 ;  /* 0x00007632b4037816 */ /* 0x040fe20000000003 */
[----:B------:R-:W-:Y:S01]  /*17040*/  @!P4 HFMA2.BF16_V2 R238, -RZ.H0_H0, RZ.H0_H0, -R180.H0_H0 ;  /* 0x200000ffffeec231 */ /* 0x000fe200003409b4 */
[----:B------:R-:W-:Y:S01]  /*17050*/  LOP3.LUT R134, R135, R134, RZ, 0xc0, !PT ;  /* 0x0000008687867212 */ /* 0x000fe200078ec0ff */
[----:B------:R3:W5:Y:S01]  /*17060*/  LDL.LU R209, [R1+0x74] ;  /* 0x0000740001d17983 */ /* 0x0007620000300800 */
[----:B------:R-:W-:Y:S01]  /*17070*/  PRMT R135, R180, 0x5410, R3 ;  /* 0x00005410b4877816 */ /* 0x000fe20000000003 */
[----:B------:R-:W-:Y:S01]  /*17080*/  MUFU.EX2 R163, R185 ;  /* 0x000000b900a37308 */ /* 0x000fe20000000800 */
[----:B------:R-:W-:Y:S01]  /*17090*/  SHF.R.U32.HI R162, RZ, 0x18, R162 ;  /* 0x00000018ffa27819 */ /* 0x000fe200000116a2 */
[----:B------:R3:W5:Y:S01]  /*170a0*/  LDL.LU R207, [R1+0x70] ;  /* 0x0000700001cf7983 */ /* 0x0007620000300800 */
[----:B------:R-:W-:Y:S02]  /*170b0*/  LOP3.LUT R135, R144, R135, RZ, 0xc0, !PT ;  /* 0x0000008790877212 */ /* 0x000fe400078ec0ff */
[----:B------:R-:W-:Y:S01]  /*170c0*/  @!P1 PRMT R157, R232, 0x5410, RZ ;  /* 0x00005410e89d9816 */ /* 0x000fe200000000ff */
[----:B------:R-:W1:Y:S01]  /*170d0*/  LDSM.16.MT88.4 R144, [R205+0x18800] ;  /* 0x01880000cd90783b */ /* 0x000e620000004200 */
[----:B------:R-:W-:Y:S02]  /*170e0*/  @!P4 PRMT R180, R238, 0x5410, RZ ;  /* 0x00005410eeb4c816 */ /* 0x000fe400000000ff */
[----:B------:R-:W-:Y:S01]  /*170f0*/  @!P0 PRMT R156, R237, 0x5410, RZ ;  /* 0x00005410ed9c8816 */ /* 0x000fe200000000ff */
[C---:B--2---:R-:W-:Y:S04]  /*17100*/  HMMA.16816.F32.BF16 R4, R132.reuse, R136, R4 ;  /* 0x000000888404723c */ /* 0x044fe80000041804 */
[----:B------:R3:W5:Y:S01]  /*17110*/  LDL.LU.64 R210, [R1+0x68] ;  /* 0x0000680001d27983 */ /* 0x0007620000300a00 */
[----:B------:R-:W-:Y:S01]  /*17120*/  @!P6 PRMT R161, R240, 0x5410, RZ ;  /* 0x00005410f0a1e816 */ /* 0x000fe200000000ff */
[C---:B------:R-:W-:Y:S03]  /*17130*/  HMMA.16816.F32.BF16 R8, R132.reuse, R138, R8 ;  /* 0x0000008a8408723c */ /* 0x040fe60000041808 */
[----:B------:R-:W-:Y:S01]  /*17140*/  ISETP.LE.U32.AND P2, PT, R162, UR5, PT ;  /* 0x00000005a2007c0c */ /* 0x000fe2000bf43070 */
[----:B------:R-:W2:Y:S01]  /*17150*/  LDSM.16.MT88.4 R136, [R204+0x18800] ;  /* 0x01880000cc88783b */ /* 0x000ea20000004200 */
[----:B------:R-:W-:Y:S01]  /*17160*/  @!P5 PRMT R160, R239, 0x5410, RZ ;  /* 0x00005410efa0d816 */ /* 0x000fe200000000ff */
[C---:B----4-:R-:W-:Y:S05]  /*17170*/  HMMA.16816.F32.BF16 R12, R132.reuse, R140, R12 ;  /* 0x0000008c840c723c */ /* 0x050fea000004180c */
[----:B------:R-:W-:Y:S01]  /*17180*/  LOP3.LUT R162, R169, UR38, RZ, 0x3c, !PT ;  /* 0x00000026a9a27c12 */ /* 0x000fe2000f8e3cff */
[C---:B------:R-:W-:Y:S01]  /*17190*/  HMMA.16816.F32.BF16 R16, R132.reuse, R142, R16 ;  /* 0x0000008e8410723c */ /* 0x040fe20000041810 */
[----:B------:R-:W4:Y:S04]  /*171a0*/  LDSM.16.MT88.4 R140, [R208+0x1a800] ;  /* 0x01a80000d08c783b */ /* 0x000f280000004200 */
[----:B------:R-:W-:Y:S06]  /*171b0*/  IMAD.WIDE.U32 R168, R162, -0x326172a9, RZ ;  /* 0xcd9e8d57a2a87825 */ /* 0x000fec00078e00ff */
[----:B------:R-:W-:Y:S02]  /*171c0*/  @!P2 HFMA2.BF16_V2 R242, -RZ.H0_H0, RZ.H0_H0, -R3.H0_H0 ;  /* 0x200000fffff2a231 */ /* 0x000fe40000340903 */
[----:B------:R-:W-:Y:S01]  /*171d0*/  FADD.FTZ R162, R153, R154 ;  /* 0x0000009a99a27221 */ /* 0x000fe20000010000 */
[----:B------:R-:W-:Y:S02]  /*171e0*/  STG.E.U16 desc[UR28][R200.64+0x20], R157 ;  /* 0x0000209dc8007986 */ /* 0x000fe4000c10151c */
[----:B------:R-:W-:Y:S01]  /*171f0*/  @!P2 PRMT R3, R242, 0x5410, RZ ;  /* 0x00005410f203a816 */ /* 0x000fe200000000ff */
[----:B------:R-:W-:Y:S01]  /*17200*/  FADD.FTZ R153, R152, R155 ;  /* 0x0000009b98997221 */ /* 0x000fe20000010000 */
[----:B------:R-:W-:Y:S01]  /*17210*/  STG.E.U16 desc[UR28][R200.64+0x22], R156 ;  /* 0x0000229cc8007986 */ /* 0x000fe2000c10151c */
[----:B------:R-:W-:Y:S02]  /*17220*/  LOP3.LUT R154, R169, UR34, R174, 0x96, !PT ;  /* 0x00000022a99a7c12 */ /* 0x000fe4000f8e96ae */
[----:B------:R-:W-:Y:S01]  /*17230*/  FADD.FTZ R178, R150, R153 ;  /* 0x0000009996b27221 */ /* 0x000fe20000010000 */
[----:B------:R-:W-:Y:S01]  /*17240*/  STG.E.U16 desc[UR28][R198.64+0x30], R161 ;  /* 0x000030a1c6007986 */ /* 0x000fe2000c10151c */
[C---:B-1----:R-:W-:Y:S03]  /*17250*/  HMMA.16816.F32.BF16 R20, R132.reuse, R144, R20 ;  /* 0x000000908414723c */ /* 0x042fe60000041814 */
[----:B------:R-:W-:Y:S01]  /*17260*/  STG.E.U16 desc[UR28][R198.64+0x32], R160 ;  /* 0x000032a0c6007986 */ /* 0x000fe2000c10151c */
[----:B------:R-:W-:Y:S01]  /*17270*/  FADD.FTZ R149, R149, R178 ;  /* 0x000000b295957221 */ /* 0x000fe20000010000 */
[----:B------:R-:W-:Y:S01]  /*17280*/  IMAD.WIDE.U32 R154, R154, -0x2daee0ad, RZ ;  /* 0xd2511f539a9a7825 */ /* 0x000fe200078e00ff */
[C---:B------:R-:W-:Y:S01]  /*17290*/  HMMA.16816.F32.BF16 R24, R132.reuse, R146, R24 ;  /* 0x000000928418723c */ /* 0x040fe20000041818 */
[----:B------:R-:W1:Y:S05]  /*172a0*/  LDSM.16.MT88.4 R144, [R206+0x1a800] ;  /* 0x01a80000ce90783b */ /* 0x000e6a0000004200 */
[C---:B--2---:R-:W-:Y:S03]  /*172b0*/  HMMA.16816.F32.BF16 R28, R132.reuse, R136, R28 ;  /* 0x00000088841c723c */ /* 0x044fe6000004181c */
[----:B------:R-:W-:Y:S04]  /*172c0*/  STG.E.U16 desc[UR28][R200.64+0x32], R3 ;  /* 0x00003203c8007986 */ /* 0x000fe8000c10151c */
[----:B------:R2:W-:Y:S01]  /*172d0*/  STG.E.U16 desc[UR28][R200.64+0x30], R180 ;  /* 0x000030b4c8007986 */ /* 0x0005e2000c10151c */
[C---:B------:R-:W-:Y:S03]  /*172e0*/  HMMA.16816.F32.BF16 R32, R132.reuse, R138, R32 ;  /* 0x0000008a8420723c */ /* 0x040fe60000041820 */
[----:B------:R-:W3:Y:S03]  /*172f0*/  LDSM.16.MT88.4 R136, [R205+0x1a800] ;  /* 0x01a80000cd88783b */ /* 0x000ee60000004200 */
[C---:B----4-:R-:W-:Y:S06]  /*17300*/  HMMA.16816.F32.BF16 R36, R132.reuse, R140, R36 ;  /* 0x0000008c8424723c */ /* 0x050fec0000041824 */
[C---:B------:R-:W-:Y:S01]  /*17310*/  HMMA.16816.F32.BF16 R40, R132.reuse, R142, R40 ;  /* 0x0000008e8428723c */ /* 0x040fe20000041828 */
[----:B------:R-:W4:Y:S04]  /*17320*/  LDSM.16.MT88.4 R140, [R204+0x1a800] ;  /* 0x01a80000cc8c783b */ /* 0x000f280000004200 */
[----:B--2---:R-:W-:Y:S01]  /*17330*/  IMAD.MOV.U32 R180, RZ, RZ, R176 ;  /* 0x000000ffffb47224 */ /* 0x004fe200078e00b0 */
[C---:B-1----:R-:W-:Y:S06]  /*17340*/  HMMA.16816.F32.BF16 R44, R132.reuse, R144, R44 ;  /* 0x00000090842c723c */ /* 0x042fec000004182c */
[C---:B------:R-:W-:Y:S05]  /*17350*/  HMMA.16816.F32.BF16 R48, R132.reuse, R146, R48 ;  /* 0x000000928430723c */ /* 0x040fea0000041830 */
[----:B------:R-:W-:Y:S02]  /*17360*/  LOP3.LUT R144, R203, UR36, R168, 0x96, !PT ;  /* 0x00000024cb907c12 */ /* 0x000fe4000f8e96a8 */
[----:B------:R-:W-:Y:S01]  /*17370*/  LOP3.LUT R168, R155, UR23, R170, 0x96, !PT ;  /* 0x000000179ba87c12 */ /* 0x000fe2000f8e96aa */
[----:B------:R-:W-:Y:S01]  /*17380*/  FADD.FTZ R155, R151, R162 ;  /* 0x000000a2979b7221 */ /* 0x000fe20000010000 */
[C---:B---3--:R-:W-:Y:S03]  /*17390*/  HMMA.16816.F32.BF16 R52, R132.reuse, R136, R52 ;  /* 0x000000888434723c */ /* 0x048fe60000041834 */
[----:B------:R-:W-:Y:S04]  /*173a0*/  IMAD.WIDE.U32 R174, R144, -0x2daee0ad, RZ ;  /* 0xd2511f5390ae7825 */ /* 0x000fe800078e00ff */
[----:B------:R-:W-:Y:S01]  /*173b0*/  FADD.FTZ R155, R148, R155 ;  /* 0x0000009b949b7221 */ /* 0x000fe20000010000 */
[----:B------:R-:W1:Y:S01]  /*173c0*/  LDSM.16.MT88.4 R144, [R208+0x1c800] ;  /* 0x01c80000d090783b */ /* 0x000e620000004200 */
[C---:B------:R-:W-:Y:S03]  /*173d0*/  HMMA.16816.F32.BF16 R56, R132.reuse, R138, R56 ;  /* 0x0000008a8438723c */ /* 0x040fe60000041838 */
[----:B------:R-:W-:Y:S03]  /*173e0*/  LOP3.LUT R152, R175, UR30, R154, 0x96, !PT ;  /* 0x0000001eaf987c12 */ /* 0x000fe6000f8e969a */
[C---:B----4-:R-:W-:Y:S01]  /*173f0*/  HMMA.16816.F32.BF16 R60, R132.reuse, R140, R60 ;  /* 0x0000008c843c723c */ /* 0x050fe2000004183c */
[----:B------:R-:W2:Y:S04]  /*17400*/  LDSM.16.MT88.4 R136, [R206+0x1c800] ;  /* 0x01c80000ce88783b */ /* 0x000ea80000004200 */
[----:B------:R-:W-:Y:S01]  /*17410*/  IMAD.WIDE.U32 R168, R168, -0x326172a9, RZ ;  /* 0xcd9e8d57a8a87825 */ /* 0x000fe200078e00ff */
[C---:B------:R-:W-:Y:S03]  /*17420*/  HMMA.16816.F32.BF16 R64, R132.reuse, R142, R64 ;  /* 0x0000008e8440723c */ /* 0x040fe60000041840 */
[----:B------:R-:W3:Y:S02]  /*17430*/  LDSM.16.MT88.4 R140, [R205+0x1c800] ;  /* 0x01c80000cd8c783b */ /* 0x000ee40000004200 */
[----:B------:R-:W-:Y:S01]  /*17440*/  IMAD.WIDE.U32 R170, R152, -0x326172a9, RZ ;  /* 0xcd9e8d5798aa7825 */ /* 0x000fe200078e00ff */
[----:B------:R-:W-:Y:S01]  /*17450*/  LOP3.LUT R172, R169, UR27, R202, 0x96, !PT ;  /* 0x0000001ba9ac7c12 */ /* 0x000fe2000f8e96ca */
[----:B------:R-:W4:Y:S04]  /*17460*/  MUFU.EX2 R152, R197 ;  /* 0x000000c500987308 */ /* 0x000f280000000800 */
[----:B------:R-:W-:Y:S01]  /*17470*/  LOP3.LUT R168, R171, UR19, R168, 0x96, !PT ;  /* 0x00000013aba87c12 */ /* 0x000fe2000f8e96a8 */
[----:B------:R-:W-:Y:S05]  /*17480*/  IMAD.WIDE.U32 R172, R172, -0x2daee0ad, RZ ;  /* 0xd2511f53acac7825 */ /* 0x000fea00078e00ff */
[----:B------:R-:W3:Y:S01]  /*17490*/  MUFU.EX2 R171, R188 ;  /* 0x000000bc00ab7308 */ /* 0x000ee20000000800 */
[----:B------:R-:W-:Y:S01]  /*174a0*/  IMAD.WIDE.U32 R168, R168, -0x2daee0ad, RZ ;  /* 0xd2511f53a8a87825 */ /* 0x000fe200078e00ff */
[----:B------:R-:W-:Y:S04]  /*174b0*/  LOP3.LUT R174, R173, UR37, R174, 0x96, !PT ;  /* 0x00000025adae7c12 */ /* 0x000fe8000f8e96ae */
[----:B------:R-:W-:Y:S01]  /*174c0*/  LOP3.LUT R172, R169, UR31, R172, 0x96, !PT ;  /* 0x0000001fa9ac7c12 */ /* 0x000fe2000f8e96ac */
[----:B------:R-:W-:Y:S03]  /*174d0*/  IMAD.WIDE.U32 R174, R174, -0x326172a9, RZ ;  /* 0xcd9e8d57aeae7825 */ /* 0x000fe600078e00ff */
[----:B------:R-:W-:Y:S01]  /*174e0*/  MUFU.EX2 R169, R184 ;  /* 0x000000b800a97308 */ /* 0x000fe20000000800 */
[----:B----4-:R-:W-:Y:S01]  /*174f0*/  FADD.FTZ R166, R152, R155 ;  /* 0x0000009b98a67221 */ /* 0x010fe20000010000 */
[----:B------:R-:W-:Y:S01]  /*17500*/  IMAD.WIDE.U32 R172, R172, -0x326172a9, RZ ;  /* 0xcd9e8d57acac7825 */ /* 0x000fe200078e00ff */
[C---:B-1----:R-:W-:Y:S03]  /*17510*/  HMMA.16816.F32.BF16 R68, R132.reuse, R144, R68 ;  /* 0x000000908444723c */ /* 0x042fe60000041844 */
[----:B------:R-:W-:Y:S04]  /*17520*/  LOP3.LUT R170, R175, UR35, R170, 0x96, !PT ;  /* 0x00000023afaa7c12 */ /* 0x000fe8000f8e96aa */
[----:B------:R-:W-:Y:S01]  /*17530*/  MUFU.EX2 R197, R195 ;  /* 0x000000c300c57308 */ /* 0x000fe20000000800 */
[C-C-:B------:R-:W-:Y:S01]  /*17540*/  LOP3.LUT R154, R173.reuse, UR22, R174.reuse, 0x96, !PT ;  /* 0x00000016ad9a7c12 */ /* 0x140fe2000f8e96ae */
[C---:B------:R-:W-:Y:S01]  /*17550*/  HMMA.16816.F32.BF16 R72, R132.reuse, R146, R72 ;  /* 0x000000928448723c */ /* 0x040fe20000041848 */
[----:B------:R-:W1:Y:S02]  /*17560*/  LDSM.16.MT88.4 R144, [R204+0x1c800] ;  /* 0x01c80000cc90783b */ /* 0x000e640000004200 */
[----:B------:R-:W-:Y:S03]  /*17570*/  LOP3.LUT R162, R173, UR22, R174, 0x96, !PT ;  /* 0x00000016ada27c12 */ /* 0x000fe6000f8e96ae */
[C---:B--2---:R-:W-:Y:S02]  /*17580*/  HMMA.16816.F32.BF16 R76, R132.reuse, R136, R76 ;  /* 0x00000088844c723c */ /* 0x044fe4000004184c */
[----:B------:R-:W-:Y:S03]  /*17590*/  MUFU.EX2 R174, R187 ;  /* 0x000000bb00ae7308 */ /* 0x000fe60000000800 */
[----:B------:R-:W-:Y:S01]  /*175a0*/  LOP3.LUT R177, R162, 0xff, RZ, 0xc0, !PT ;  /* 0x000000ffa2b17812 */ /* 0x000fe200078ec0ff */
[C---:B------:R-:W-:Y:S05]  /*175b0*/  HMMA.16816.F32.BF16 R80, R132.reuse, R138, R80 ;  /* 0x0000008a8450723c */ /* 0x040fea0000041850 */
[----:B------:R-:W-:Y:S01]  /*175c0*/  LOP3.LUT R136, R154, 0xff, RZ, 0xc0, !PT ;  /* 0x000000ff9a887812 */ /* 0x000fe200078ec0ff */
[C---:B---3--:R-:W-:Y:S03]  /*175d0*/  HMMA.16816.F32.BF16 R84, R132.reuse, R140, R84 ;  /* 0x0000008c8454723c */ /* 0x048fe60000041854 */
[----:B------:R-:W-:Y:S02]  /*175e0*/  ISETP.LE.U32.AND P1, PT, R136, UR5, PT ;  /* 0x0000000588007c0c */ /* 0x000fe4000bf23070 */
[----:B------:R-:W2:Y:S01]  /*175f0*/  LDSM.16.MT88.4 R136, [R208+0x1e800] ;  /* 0x01e80000d088783b */ /* 0x000ea20000004200 */
[C---:B------:R-:W-:Y:S05]  /*17600*/  HMMA.16816.F32.BF16 R88, R132.reuse, R142, R88 ;  /* 0x0000008e8458723c */ /* 0x040fea0000041858 */
[C---:B------:R-:W-:Y:S01]  /*17610*/  F2FP.BF16.F32.PACK_AB R182, R171.reuse, R152 ;  /* 0x00000098abb6723e */ /* 0x040fe200000010ff */
[----:B------:R-:W-:Y:S01]  /*17620*/  FADD.FTZ R171, R171, R166 ;  /* 0x000000a6abab7221 */ /* 0x000fe20000010000 */
[----:B------:R-:W3:Y:S01]  /*17630*/  LDSM.16.MT88.4 R140, [R206+0x1e800] ;  /* 0x01e80000ce8c783b */ /* 0x000ee20000004200 */
[----:B------:R-:W-:Y:S03]  /*17640*/  SHF.R.U32.HI R175, RZ, 0x10, R172 ;  /* 0x00000010ffaf7819 */ /* 0x000fe600000116ac */
[----:B------:R-:W-:Y:S02]  /*17650*/  @!P1 HFMA2.BF16_V2 R241, -RZ.H0_H0, RZ.H0_H0, -R182.H0_H0 ;  /* 0x200000fffff19231 */ /* 0x000fe400003409b6 */
[----:B------:R-:W-:Y:S01]  /*17660*/  IMAD.WIDE.U32 R202, R170, -0x2daee0ad, RZ ;  /* 0xd2511f53aaca7825 */ /* 0x000fe200078e00ff */
[----:B------:R-:W-:Y:S01]  /*17670*/  LOP3.LUT R175, R175, 0xff, RZ, 0xc0, !PT ;  /* 0x000000ffafaf7812 */ /* 0x000fe200078ec0ff */
[----:B------:R-:W-:Y:S01]  /*17680*/  MUFU.EX2 R170, R189 ;  /* 0x000000bd00aa7308 */ /* 0x000fe20000000800 */
[C---:B------:R-:W-:Y:S01]  /*17690*/  LOP3.LUT R164, R172.reuse, 0xffff, RZ, 0xc0, !PT ;  /* 0x0000ffffaca47812 */ /* 0x040fe200078ec0ff */
[C---:B-1----:R-:W-:Y:S03]  /*176a0*/  HMMA.16816.F32.BF16 R92, R132.reuse, R144, R92 ;  /* 0x00000090845c723c */ /* 0x042fe6000004185c */
[----:B------:R-:W-:Y:S02]  /*176b0*/  LOP3.LUT R159, R203, UR24, R168, 0x96, !PT ;  /* 0x00000018cb9f7c12 */ /* 0x000fe4000f8e96a8 */
[----:B------:R-:W-:Y:S01]  /*176c0*/  SHF.R.U32.HI R164, RZ, 0x8, R164 ;  /* 0x00000008ffa47819 */ /* 0x000fe200000116a4 */
[C---:B------:R-:W-:Y:S05]  /*176d0*/  HMMA.16816.F32.BF16 R96, R132.reuse, R146, R96 ;  /* 0x000000928460723c */ /* 0x040fea0000041860 */
[----:B------:R-:W-:Y:S01]  /*176e0*/  LOP3.LUT R144, R172, 0xffff, RZ, 0xc0, !PT ;  /* 0x0000ffffac907812 */ /* 0x000fe200078ec0ff */
[----:B------:R-:W1:Y:S01]  /*176f0*/  MUFU.EX2 R173, R186 ;  /* 0x000000ba00ad7308 */ /* 0x000e620000000800 */
[----:B------:R-:W-:Y:S04]  /*17700*/  SHF.R.U32.HI R151, RZ, 0x10, R154 ;  /* 0x00000010ff977819 */ /* 0x000fe8000001169a */
[----:B------:R-:W-:Y:S02]  /*17710*/  SHF.R.U32.HI R144, RZ, 0x8, R144 ;  /* 0x00000008ff907819 */ /* 0x000fe40000011690 */
[----:B------:R-:W-:Y:S02]  /*17720*/  LOP3.LUT R151, R151, 0xff, RZ, 0xc0, !PT ;  /* 0x000000ff97977812 */ /* 0x000fe400078ec0ff */
[----:B------:R-:W-:Y:S01]  /*17730*/  LOP3.LUT R144, R144, 0xffff, RZ, 0xc0, !PT ;  /* 0x0000ffff90907812 */ /* 0x000fe200078ec0ff */
[C---:B--2---:R-:W-:Y:S03]  /*17740*/  HMMA.16816.F32.BF16 R100, R132.reuse, R136, R100 ;  /* 0x000000888464723c */ /* 0x044fe60000041864 */
[----:B------:R-:W-:Y:S02]  /*17750*/  ISETP.LE.U32.AND P4, PT, R144, UR5, PT ;  /* 0x0000000590007c0c */ /* 0x000fe4000bf83070 */
[----:B------:R-:W2:Y:S01]  /*17760*/  LDSM.16.MT88.4 R144, [R205+0x1e800] ;  /* 0x01e80000cd90783b */ /* 0x000ea20000004200 */
[C---:B------:R-:W-:Y:S03]  /*17770*/  HMMA.16816.F32.BF16 R104, R132.reuse, R138, R104 ;  /* 0x0000008a8468723c */ /* 0x040fe60000041868 */
[----:B------:R-:W-:Y:S02]  /*17780*/  ISETP.LE.U32.AND P0, PT, R151, UR5, PT ;  /* 0x0000000597007c0c */ /* 0x000fe4000bf03070 */
[--C-:B------:R-:W-:Y:S01]  /*17790*/  SHF.R.U32.HI R136, RZ, 0x18, R172.reuse ;  /* 0x00000018ff887819 */ /* 0x100fe200000116ac */
[C---:B---3--:R-:W-:Y:S05]  /*177a0*/  HMMA.16816.F32.BF16 R108, R132.reuse, R140, R108 ;  /* 0x0000008c846c723c */ /* 0x048fea000004186c */
[----:B------:R-:W-:Y:S01]  /*177b0*/  SHF.R.U32.HI R137, RZ, 0x10, R172 ;  /* 0x00000010ff897819 */ /* 0x000fe200000116ac */
[C---:B------:R-:W-:Y:S05]  /*177c0*/  HMMA.16816.F32.BF16 R112, R132.reuse, R142, R112 ;  /* 0x0000008e8470723c */ /* 0x040fea0000041870 */
[----:B------:R-:W-:Y:S02]  /*177d0*/  PRMT R175, R175, 0x5410, R136 ;  /* 0x00005410afaf7816 */ /* 0x000fe40000000088 */
[----:B------:R-:W-:Y:S04]  /*177e0*/  LOP3.LUT R137, R137, 0xff, RZ, 0xc0, !PT ;  /* 0x000000ff89897812 */ /* 0x000fe800078ec0ff */
[----:B------:R-:W-:Y:S02]  /*177f0*/  LOP3.LUT R136, R162, 0xffff, RZ, 0xc0, !PT ;  /* 0x0000ffffa2887812 */ /* 0x000fe400078ec0ff */
[----:B------:R-:W-:Y:S02]  /*17800*/  ISETP.LE.U32.AND P2, PT, R137, UR5, PT ;  /* 0x0000000589007c0c */ /* 0x000fe4000bf43070 */
[----:B------:R-:W-:Y:S02]  /*17810*/  SHF.R.U32.HI R140, RZ, 0x8, R136 ;  /* 0x00000008ff8c7819 */ /* 0x000fe40000011688 */
[----:B------:R-:W3:Y:S01]  /*17820*/  LDSM.16.MT88.4 R136, [R204+0x1e800] ;  /* 0x01e80000cc88783b */ /* 0x000ee20000004200 */
[----:B------:R-:W-:Y:S02]  /*17830*/  SHF.R.U32.HI R151, RZ, 0x18, R154 ;  /* 0x00000018ff977819 */ /* 0x000fe4000001169a */
[----:B------:R-:W-:Y:S02]  /*17840*/  PRMT R177, R177, 0x5410, R140 ;  /* 0x00005410b1b17816 */ /* 0x000fe4000000008c */
[----:B------:R-:W-:Y:S02]  /*17850*/  ISETP.LE.U32.AND P6, PT, R151, UR5, PT ;  /* 0x0000000597007c0c */ /* 0x000fe4000bfc3070 */
[----:B------:R-:W-:Y:S02]  /*17860*/  LOP3.LUT R151, R172, 0xff, RZ, 0xc0, !PT ;  /* 0x000000ffac977812 */ /* 0x000fe400078ec0ff */
[--C-:B------:R-:W-:Y:S01]  /*17870*/  SHF.R.U32.HI R140, RZ, 0x10, R162.reuse ;  /* 0x00000010ff8c7819 */ /* 0x100fe200000116a2 */
[C---:B--2---:R-:W-:Y:S03]  /*17880*/  HMMA.16816.F32.BF16 R116, R132.reuse, R144, R116 ;  /* 0x000000908474723c */ /* 0x044fe60000041874 */
[----:B------:R-:W-:Y:S02]  /*17890*/  SHF.R.U32.HI R141, RZ, 0x18, R162 ;  /* 0x00000018ff8d7819 */ /* 0x000fe400000116a2 */
[----:B------:R-:W-:Y:S01]  /*178a0*/  LOP3.LUT R140, R140, 0xff, RZ, 0xc0, !PT ;  /* 0x000000ff8c8c7812 */ /* 0x000fe200078ec0ff */
[C---:B------:R-:W-:Y:S01]  /*178b0*/  HMMA.16816.F32.BF16 R120, R132.reuse, R146, R120 ;  /* 0x000000928478723c */ /* 0x040fe20000041878 */
[----:B------:R-:W2:Y:S01]  /*178c0*/  MUFU.EX2 R162, R183 ;  /* 0x000000b700a27308 */ /* 0x000ea20000000800 */
[----:B------:R-:W-:Y:S01]  /*178d0*/  LDSM.16.MT88.4 R144, [R206+0x19000] ;  /* 0x01900000ce90783b */ /* 0x000fe20000004200 */
[C---:B------:R-:W-:Y:S02]  /*178e0*/  ISETP.LE.U32.AND P5, PT, R151.reuse, UR5, PT ;  /* 0x0000000597007c0c */ /* 0x040fe4000bfa3070 */
[----:B------:R-:W-:Y:S02]  /*178f0*/  PRMT R151, R151, 0x5410, R164 ;  /* 0x0000541097977816 */ /* 0x000fe400000000a4 */
[----:B------:R-:W-:Y:S04]  /*17900*/  PRMT R150, R140, 0x5410, R141 ;  /* 0x000054108c967816 */ /* 0x000fe8000000008d */
[----:B------:R4:W4:Y:S01]  /*17910*/  MUFU.EX2 R164, R181 ;  /* 0x000000b500a47308 */ /* 0x0009220000000800 */
[----:B------:R-:W4:Y:S01]  /*17920*/  LDSM.16.MT88.4 R140, [R208+0x19000] ;  /* 0x01900000d08c783b */ /* 0x000f220000004200 */
[----:B------:R-:W-:Y:S02]  /*17930*/  HSET2.LE.AND R153, R151, R179, PT ;  /* 0x000000b397997233 */ /* 0x000fe40003803000 */
[C---:B-1----:R-:W-:Y:S01]  /*17940*/  F2FP.BF16.F32.PACK_AB R184, R173.reuse, R174 ;  /* 0x000000aeadb8723e */ /* 0x042fe200000010ff */
[----:B------:R-:W-:Y:S01]  /*17950*/  FADD.FTZ R174, R174, R149 ;  /* 0x00000095aeae7221 */ /* 0x000fe20000010000 */
[----:B------:R-:W-:Y:S02]  /*17960*/  SHF.R.U32.HI R172, RZ, 0x18, R172 ;  /* 0x00000018ffac7819 */ /* 0x000fe400000116ac */
[----:B------:R-:W-:Y:S01]  /*17970*/  LOP3.LUT R154, R154, 0xffff, RZ, 0xc0, !PT ;  /* 0x0000ffff9a9a7812 */ /* 0x000fe200078ec0ff */
[----:B------:R-:W-:Y:S01]  /*17980*/  FADD.FTZ R174, R173, R174 ;  /* 0x000000aeadae7221 */ /* 0x000fe20000010000 */
[----:B--2---:R-:W-:Y:S01]  /*17990*/  F2FP.BF16.F32.PACK_AB R187, R162, R169 ;  /* 0x000000a9a2bb723e */ /* 0x004fe200000010ff */
[----:B------:R-:W-:Y:S01]  /*179a0*/  IMAD.MOV.U32 R173, RZ, RZ, R203 ;  /* 0x000000ffffad7224 */ /* 0x000fe200078e00cb */
[----:B------:R-:W-:Y:S01]  /*179b0*/  PRMT R183, R184, 0x7632, R183 ;  /* 0x00007632b8b77816 */ /* 0x000fe200000000b7 */
[----:B------:R-:W-:Y:S01]  /*179c0*/  @!P0 HFMA2.BF16_V2 R231, -RZ.H0_H0, RZ.H0_H0, -R184.H0_H0 ;  /* 0x200000ffffe78231 */ /* 0x000fe200003409b8 */
[C---:B------:R-:W-:Y:S01]  /*179d0*/  PRMT R186, R187.reuse, 0x7632, R186 ;  /* 0x00007632bbba7816 */ /* 0x040fe200000000ba */
[C---:B---3--:R-:W-:Y:S01]  /*179e0*/  HMMA.16816.F32.BF16 R124, R132.reuse, R136, R124 ;  /* 0x00000088847c723c */ /* 0x048fe2000004187c */
[----:B------:R-:W-:Y:S02]  /*179f0*/  MUFU.EX2 R203, R190 ;  /* 0x000000be00cb7308 */ /* 0x000fe40000000800 */
[C---:B----4-:R-:W-:Y:S01]  /*17a00*/  PRMT R181, R182.reuse, 0x7632, R181 ;  /* 0x00007632b6b57816 */ /* 0x050fe200000000b5 */
[----:B------:R-:W-:Y:S01]  /*17a10*/  @!P6 HFMA2.BF16_V2 R230, -RZ.H0_H0, RZ.H0_H0, -R183.H0_H0 ;  /* 0x200000ffffe6e231 */ /* 0x000fe200003409b7 */
[----:B------:R-:W-:Y:S01]  /*17a20*/  PRMT R152, R187, 0x5410, R186 ;  /* 0x00005410bb987816 */ /* 0x000fe200000000ba */
[----:B------:R-:W-:Y:S01]  /*17a30*/  HMMA.16816.F32.BF16 R128, R132, R138, R128 ;  /* 0x0000008a8480723c */ /* 0x000fe20000041880 */
[----:B------:R-:W1:Y:S04]  /*17a40*/  LDSM.16.MT88.4 R132, [R205+0x19000] ;  /* 0x01900000cd84783b */ /* 0x000e680000004200 */
[----:B------:R-:W-:Y:S01]  /*17a50*/  HSET2.LE.AND R137, R177, R179, PT ;  /* 0x000000b3b1897233 */ /* 0x000fe20003803000 */
[----:B------:R-:W-:Y:S01]  /*17a60*/  @!P2 HFMA2.BF16_V2 R235, -RZ.H0_H0, RZ.H0_H0, -R187.H0_H0 ;  /* 0x200000ffffeba231 */ /* 0x000fe200003409bb */
[----:B------:R-:W-:Y:S04]  /*17a70*/  PRMT R148, R182, 0x5410, R181 ;  /* 0x00005410b6947816 */ /* 0x000fe800000000b5 */
[----:B------:R-:W-:Y:S02]  /*17a80*/  F2FP.BF16.F32.PACK_AB R188, R163, R164 ;  /* 0x000000a4a3bc723e */ /* 0x000fe400000010ff */
[----:B------:R-:W-:Y:S02]  /*17a90*/  LOP3.LUT R136, R137, R148, RZ, 0xc0, !PT ;  /* 0x0000009489887212 */ /* 0x000fe400078ec0ff */
[--C-:B------:R-:W-:Y:S01]  /*17aa0*/  HSET2.LE.AND R137, R150, R179.reuse, PT ;  /* 0x000000b396897233 */ /* 0x100fe20003803000 */
[----:B------:R-:W-:Y:S01]  /*17ab0*/  @!P5 HFMA2.BF16_V2 R236, -RZ.H0_H0, RZ.H0_H0, -R188.H0_H0 ;  /* 0x200000ffffecd231 */ /* 0x000fe200003409bc */
[----:B------:R-:W-:Y:S01]  /*17ac0*/  PRMT R138, R184, 0x5410, R183 ;  /* 0x00005410b88a7816 */ /* 0x000fe200000000b7 */
[----:B------:R-:W2:Y:S01]  /*17ad0*/  LDSM.16.MT88.4 R148, [R204+0x19000] ;  /* 0x01900000cc94783b */ /* 0x000ea20000004200 */
[C---:B------:R-:W-:Y:S02]  /*17ae0*/  PRMT R185, R188.reuse, 0x7632, R185 ;  /* 0x00007632bcb97816 */ /* 0x040fe400000000b9 */
[----:B------:R-:W-:Y:S02]  /*17af0*/  HSET2.LE.AND R139, R175, R179, PT ;  /* 0x000000b3af8b7233 */ /* 0x000fe40003803000 */
[----:B------:R-:W-:Y:S01]  /*17b00*/  LOP3.LUT R137, R137, R138, RZ, 0xc0, !PT ;  /* 0x0000008a89897212 */ /* 0x000fe200078ec0ff */
[----:B------:R-:W-:Y:S01]  /*17b10*/  MUFU.EX2 R175, R192 ;  /* 0x000000c000af7308 */ /* 0x000fe20000000800 */
[----:B------:R-:W-:Y:S01]  /*17b20*/  PRMT R138, R188, 0x5410, R185 ;  /* 0x00005410bc8a7816 */ /* 0x000fe200000000b9 */
[----:B------:R-:W-:Y:S01]  /*17b30*/  @!P4 HFMA2.BF16_V2 R229, -RZ.H0_H0, RZ.H0_H0, -R185.H0_H0 ;  /* 0x200000ffffe5c231 */ /* 0x000fe200003409b9 */
[----:B------:R-:W-:Y:S02]  /*17b40*/  LOP3.LUT R139, R139, R152, RZ, 0xc0, !PT ;  /* 0x000000988b8b7212 */ /* 0x000fe400078ec0ff */
[----:B------:R-:W-:Y:S02]  /*17b50*/  LOP3.LUT R138, R153, R138, RZ, 0xc0, !PT ;  /* 0x0000008a998a7212 */ /* 0x000fe400078ec0ff */
[----:B------:R-:W-:Y:S02]  /*17b60*/  SHF.R.U32.HI R154, RZ, 0x8, R154 ;  /* 0x00000008ff9a7819 */ /* 0x000fe4000001169a */
[----:B------:R-:W-:Y:S02]  /*17b70*/  @!P1 PRMT R182, R241, 0x5410, RZ ;  /* 0x00005410f1b69816 */ /* 0x000fe400000000ff */
[----:B------:R-:W-:Y:S01]  /*17b80*/  LOP3.LUT R154, R154, 0xffff, RZ, 0xc0, !PT ;  /* 0x0000ffff9a9a7812 */ /* 0x000fe200078ec0ff */
[C---:B------:R-:W-:Y:S02]  /*17b90*/  HMMA.16816.F32.BF16 R4, R136.reuse, R140, R4 ;  /* 0x0000008c8804723c */ /* 0x040fe40000041804 */
[----:B------:R-:W-:Y:S03]  /*17ba0*/  STG.E.U16 desc[UR28][R198.64+0x40], R182 ;  /* 0x000040b6c6007986 */ /* 0x000fe6000c10151c */
[----:B------:R-:W-:Y:S01]  /*17bb0*/  ISETP.LE.U32.AND P1, PT, R154, UR5, PT ;  /* 0x000000059a007c0c */ /* 0x000fe2000bf23070 */
[C---:B------:R-:W-:Y:S01]  /*17bc0*/  HMMA.16816.F32.BF16 R8, R136.reuse, R142, R8 ;  /* 0x0000008e8808723c */ /* 0x040fe20000041808 */
[----:B------:R-:W3:Y:S04]  /*17bd0*/  LDSM.16.MT88.4 R152, [R208+0x1b000] ;  /* 0x01b00000d098783b */ /* 0x000ee80000004200 */
[----:B------:R-:W-:Y:S01]  /*17be0*/  @!P0 PRMT R184, R231, 0x5410, RZ ;  /* 0x00005410e7b88816 */ /* 0x000fe200000000ff */
[C---:B------:R-:W-:Y:S03]  /*17bf0*/  HMMA.16816.F32.BF16 R12, R136.reuse, R144, R12 ;  /* 0x00000090880c723c */ /* 0x040fe6000004180c */
[----:B------:R-:W4:Y:S02]  /*17c00*/  LDSM.16.MT88.4 R140, [R206+0x1b000] ;  /* 0x01b00000ce8c783b */ /* 0x000f240000004200 */
[----:B------:R-:W-:Y:S01]  /*17c10*/  @!P4 PRMT R185, R229, 0x5410, RZ ;  /* 0x00005410e5b9c816 */ /* 0x000fe200000000ff */
[C---:B------:R-:W-:Y:S05]  /*17c20*/  HMMA.16816.F32.BF16 R16, R136.reuse, R146, R16 ;  /* 0x000000928810723c */ /* 0x040fea0000041810 */
[----:B------:R-:W-:Y:S01]  /*17c30*/  LDSM.16.MT88.4 R144, [R204+0x1b000] ;  /* 0x01b00000cc90783b */ /* 0x000fe20000004200 */
[C---:B-1----:R-:W-:Y:S05]  /*17c40*/  HMMA.16816.F32.BF16 R20, R136.reuse, R132, R20 ;  /* 0x000000848814723c */ /* 0x042fea0000041814 */
[----:B------:R-:W-:Y:S01]  /*17c50*/  @!P6 PRMT R183, R230, 0x5410, RZ ;  /* 0x00005410e6b7e816 */ /* 0x000fe200000000ff */
[C---:B------:R-:W-:Y:S01]  /*17c60*/  HMMA.16816.F32.BF16 R24, R136.reuse, R134, R24 ;  /* 0x000000868818723c */ /* 0x040fe20000041818 */
[----:B------:R-:W1:Y:S04]  /*17c70*/  LDSM.16.MT88.4 R132, [R205+0x1b000] ;  /* 0x01b00000cd84783b */ /* 0x000e680000004200 */
[----:B------:R-:W-:Y:S01]  /*17c80*/  @!P5 PRMT R188, R236, 0x5410, RZ ;  /* 0x00005410ecbcd816 */ /* 0x000fe200000000ff */
[C---:B--2---:R-:W-:Y:S05]  /*17c90*/  HMMA.16816.F32.BF16 R28, R136.reuse, R148, R28 ;  /* 0x00000094881c723c */ /* 0x044fea000004181c */
[----:B------:R-:W-:Y:S01]  /*17ca0*/  LOP3.LUT R168, R173, UR24, R168, 0x96, !PT ;  /* 0x00000018ada87c12 */ /* 0x000fe2000f8e96a8 */
[C---:B------:R-:W-:Y:S01]  /*17cb0*/  HMMA.16816.F32.BF16 R32, R136.reuse, R150, R32 ;  /* 0x000000968820723c */ /* 0x040fe20000041820 */
[----:B------:R-:W2:Y:S04]  /*17cc0*/  LDSM.16.MT88.4 R148, [R208+0x1d000] ;  /* 0x01d00000d094783b */ /* 0x000ea80000004200 */
[----:B------:R-:W-:Y:S01]  /*17cd0*/  @!P2 PRMT R187, R235, 0x5410, RZ ;  /* 0x00005410ebbba816 */ /* 0x000fe200000000ff */
[C---:B---3--:R-:W-:Y:S05]  /*17ce0*/  HMMA.16816.F32.BF16 R36, R136.reuse, R152, R36 ;  /* 0x000000988824723c */ /* 0x048fea0000041824 */
[----:B------:R-:W-:Y:S01]  /*17cf0*/  @!P1 HFMA2.BF16_V2 R221, -RZ.H0_H0, RZ.H0_H0, -R181.H0_H0 ;  /* 0x200000ffffdd9231 */ /* 0x000fe200003409b5 */
[C---:B------:R-:W-:Y:S01]  /*17d00*/  HMMA.16816.F32.BF16 R40, R136.reuse, R154, R40 ;  /* 0x0000009a8828723c */ /* 0x040fe20000041828 */
[----:B------:R-:W3:Y:S04]  /*17d10*/  LDSM.16.MT88.4 R152, [R206+0x1d000] ;  /* 0x01d00000ce98783b */ /* 0x000ee80000004200 */
[----:B------:R-:W-:Y:S01]  /*17d20*/  @!P1 PRMT R181, R221, 0x5410, RZ ;  /* 0x00005410ddb59816 */ /* 0x000fe200000000ff */
[C---:B----4-:R-:W-:Y:S03]  /*17d30*/  HMMA.16816.F32.BF16 R44, R136.reuse, R140, R44 ;  /* 0x0000008c882c723c */ /* 0x050fe6000004182c */
[----:B------:R-:W-:Y:S01]  /*17d40*/  ISETP.LE.U32.AND P1, PT, R172, UR5, PT ;  /* 0x00000005ac007c0c */ /* 0x000fe2000bf23070 */
[----:B------:R-:W-:Y:S01]  /*17d50*/  STG.E.U16 desc[UR28][R198.64+0x42], R181 ;  /* 0x000042b5c6007986 */ /* 0x000fe2000c10151c */
[----:B------:R-:W-:Y:S01]  /*17d60*/  IMAD.MOV.U32 R172, RZ, RZ, R202 ;  /* 0x000000ffffac7224 */ /* 0x000fe200078e00ca */
[C---:B------:R-:W-:Y:S01]  /*17d70*/  HMMA.16816.F32.BF16 R48, R136.reuse, R142, R48 ;  /* 0x0000008e8830723c */ /* 0x040fe20000041830 */
[----:B------:R-:W-:Y:S01]  /*17d80*/  MUFU.EX2 R202, R194 ;  /* 0x000000c200ca7308 */ /* 0x000fe20000000800 */
[----:B------:R-:W-:Y:S03]  /*17d90*/  LDSM.16.MT88.4 R140, [R204+0x1d000] ;  /* 0x01d00000cc8c783b */ /* 0x000fe60000004200 */
[----:B------:R-:W-:Y:S01]  /*17da0*/  SHF.R.U32.HI R167, RZ, 0x10, R172 ;  /* 0x00000010ffa77819 */ /* 0x000fe200000116ac */
[C---:B-1----:R-:W-:Y:S04]  /*17db0*/  HMMA.16816.F32.BF16 R52, R136.reuse, R132, R52 ;  /* 0x000000848834723c */ /* 0x042fe80000041834 */
[----:B------:R-:W-:Y:S01]  /*17dc0*/  STG.E.U16 desc[UR28][R200.64+0x40], R184 ;  /* 0x000040b8c8007986 */ /* 0x000fe2000c10151c */
[----:B------:R-:W-:Y:S01]  /*17dd0*/  LOP3.LUT R166, R172, 0xff, RZ, 0xc0, !PT ;  /* 0x000000ffaca67812 */ /* 0x000fe200078ec0ff */
[C---:B------:R-:W-:Y:S02]  /*17de0*/  HMMA.16816.F32.BF16 R56, R136.reuse, R134, R56 ;  /* 0x000000868838723c */ /* 0x040fe40000041838 */
[----:B------:R-:W1:Y:S03]  /*17df0*/  LDSM.16.MT88.4 R132, [R205+0x1d000] ;  /* 0x01d00000cd84783b */ /* 0x000e660000004200 */
[----:B------:R-:W-:Y:S01]  /*17e00*/  LOP3.LUT R167, R167, 0xff, RZ, 0xc0, !PT ;  /* 0x000000ffa7a77812 */ /* 0x000fe200078ec0ff */
[C---:B------:R-:W-:Y:S04]  /*17e10*/  HMMA.16816.F32.BF16 R60, R136.reuse, R144, R60 ;  /* 0x00000090883c723c */ /* 0x040fe8000004183c */
[----:B------:R-:W-:Y:S01]  /*17e20*/  STG.E.U16 desc[UR28][R200.64+0x42], R183 ;  /* 0x000042b7c8007986 */ /* 0x000fe2000c10151c */
[----:B------:R-:W-:Y:S01]  /*17e30*/  SHF.R.U32.HI R165, RZ, 0x10, R168 ;  /* 0x00000010ffa57819 */ /* 0x000fe200000116a8 */
[C---:B------:R-:W-:Y:S02]  /*17e40*/  HMMA.16816.F32.BF16 R64, R136.reuse, R146, R64 ;  /* 0x000000928840723c */ /* 0x040fe40000041840 */
[----:B------:R-:W-:Y:S03]  /*17e50*/  STG.E.U16 desc[UR28][R198.64+0x50], R188 ;  /* 0x000050bcc6007986 */ /* 0x000fe6000c10151c */
[----:B------:R-:W-:Y:S01]  /*17e60*/  LOP3.LUT R144, R159, 0xff, RZ, 0xc0, !PT ;  /* 0x000000ff9f907812 */ /* 0x000fe200078ec0ff */
[C---:B--2---:R-:W-:Y:S01]  /*17e70*/  HMMA.16816.F32.BF16 R68, R136.reuse, R148, R68 ;  /* 0x000000948844723c */ /* 0x044fe20000041844 */
[----:B------:R-:W-:Y:S02]  /*17e80*/  STG.E.U16 desc[UR28][R198.64+0x52], R185 ;  /* 0x000052b9c6007986 */ /* 0x000fe4000c10151c */
[----:B------:R-:W-:Y:S02]  /*17e90*/  ISETP.LE.U32.AND P0, PT, R144, UR5, PT ;  /* 0x0000000590007c0c */ /* 0x000fe4000bf03070 */
[----:B------:R-:W-:Y:S01]  /*17ea0*/  STG.E.U16 desc[UR28][R200.64+0x50], R187 ;  /* 0x000050bbc8007986 */ /* 0x000fe2000c10151c */
[C---:B------:R-:W-:Y:S05]  /*17eb0*/  HMMA.16816.F32.BF16 R72, R136.reuse, R150, R72 ;  /* 0x000000968848723c */ /* 0x040fea0000041848 */
[--C-:B------:R-:W-:Y:S01]  /*17ec0*/  SHF.R.U32.HI R144, RZ, 0x10, R159.reuse ;  /* 0x00000010ff907819 */ /* 0x100fe2000001169f */
[C---:B---3--:R-:W-:Y:S01]  /*17ed0*/  HMMA.16816.F32.BF16 R76, R136.reuse, R152, R76 ;  /* 0x00000098884c723c */ /* 0x048fe2000004184c */
[----:B------:R-:W2:Y:S04]  /*17ee0*/  MUFU.EX2 R152, R196 ;  /* 0x000000c400987308 */ /* 0x000ea80000000800 */
[----:B------:R-:W-:Y:S01]  /*17ef0*/  LOP3.LUT R148, R144, 0xff, RZ, 0xc0, !PT ;  /* 0x000000ff90947812 */ /* 0x000fe200078ec0ff */
[C---:B------:R-:W-:Y:S01]  /*17f00*/  HMMA.16816.F32.BF16 R80, R136.reuse, R154, R80 ;  /* 0x0000009a8850723c */ /* 0x040fe20000041850 */
[----:B------:R-:W3:Y:S02]  /*17f10*/  LDSM.16.MT88.4 R144, [R208+0x1f000] ;  /* 0x01f00000d090783b */ /* 0x000ee40000004200 */
[----:B------:R-:W-:Y:S02]  /*17f20*/  ISETP.LE.U32.AND P6, PT, R148, UR5, PT ;  /* 0x0000000594007c0c */ /* 0x000fe4000bfc3070 */
[----:B------:R-:W-:Y:S01]  /*17f30*/  SHF.R.U32.HI R148, RZ, 0x18, R159 ;  /* 0x00000018ff947819 */ /* 0x000fe2000001169f */
[C---:B-1----:R-:W-:Y:S03]  /*17f40*/  HMMA.16816.F32.BF16 R84, R136.reuse, R132, R84 ;  /* 0x000000848854723c */ /* 0x042fe60000041854 */
[----:B------:R-:W-:Y:S02]  /*17f50*/  ISETP.LE.U32.AND P5, PT, R148, UR5, PT ;  /* 0x0000000594007c0c */ /* 0x000fe4000bfa3070 */
[C---:B------:R-:W-:Y:S01]  /*17f60*/  LOP3.LUT R149, R172.reuse, 0xffff, RZ, 0xc0, !PT ;  /* 0x0000ffffac957812 */ /* 0x040fe200078ec0ff */
[C---:B------:R-:W-:Y:S05]  /*17f70*/  HMMA.16816.F32.BF16 R88, R136.reuse, R134, R88 ;  /* 0x000000868858723c */ /* 0x040fea0000041858 */
[----:B------:R-:W-:Y:S01]  /*17f80*/  LOP3.LUT R132, R172, 0xff, RZ, 0xc0, !PT ;  /* 0x000000ffac847812 */ /* 0x000fe200078ec0ff */
[C---:B------:R-:W-:Y:S03]  /*17f90*/  HMMA.16816.F32.BF16 R92, R136.reuse, R140, R92 ;  /* 0x0000008c885c723c */ /* 0x040fe6000004185c */
[----:B------:R-:W-:Y:S02]  /*17fa0*/  ISETP.LE.U32.AND P4, PT, R132, UR5, PT ;  /* 0x0000000584007c0c */ /* 0x000fe4000bf83070 */
[----:B------:R-:W1:Y:S01]  /*17fb0*/  LDSM.16.MT88.4 R132, [R206+0x1f000] ;  /* 0x01f00000ce84783b */ /* 0x000e620000004200 */
[C---:B------:R-:W-:Y:S05]  /*17fc0*/  HMMA.16816.F32.BF16 R96, R136.reuse, R142, R96 ;  /* 0x0000008e8860723c */ /* 0x040fea0000041860 */
[----:B------:R-:W-:Y:S01]  /*17fd0*/  LOP3.LUT R150, R172, 0xffff, RZ, 0xc0, !PT ;  /* 0x0000ffffac967812 */ /* 0x000fe200078ec0ff */
[----:B------:R-:W-:Y:S01]  /*17fe0*/  @!P1 HFMA2.BF16_V2 R228, -RZ.H0_H0, RZ.H0_H0, -R186.H0_H0 ;  /* 0x200000ffffe49231 */ /* 0x000fe200003409ba */
[----:B------:R-:W-:Y:S01]  /*17ff0*/  SHF.R.U32.HI R148, RZ, 0x18, R172 ;  /* 0x00000018ff947819 */ /* 0x000fe200000116ac */
[----:B--2---:R-:W-:Y:S03]  /*18000*/  IMAD.MOV.U32 R3, RZ, RZ, R152 ;  /* 0x000000ffff037224 */ /* 0x004fe600078e0098 */
[----:B------:R-:W-:Y:S02]  /*18010*/  SHF.R.U32.HI R149, RZ, 0x8, R149 ;  /* 0x00000008ff957819 */ /* 0x000fe40000011695 */
[----:B------:R-:W-:Y:S02]  /*18020*/  SHF.R.U32.HI R140, RZ, 0x8, R150 ;  /* 0x00000008ff8c7819 */ /* 0x000fe40000011696 */
[----:B------:R-:W-:Y:S01]  /*18030*/  PRMT R166, R166, 0x5410, R149 ;  /* 0x00005410a6a67816 */ /* 0x000fe20000000095 */
[C---:B---3--:R-:W-:Y:S03]  /*18040*/  HMMA.16816.F32.BF16 R100, R136.reuse, R144, R100 ;  /* 0x000000908864723c */ /* 0x048fe60000041864 */
[----:B------:R-:W-:Y:S02]  /*18050*/  PRMT R167, R167, 0x5410, R148 ;  /* 0x00005410a7a77816 */ /* 0x000fe40000000094 */
[----:B------:R-:W2:Y:S01]  /*18060*/  LDSM.16.MT88.4 R148, [R205+0x1f000] ;  /* 0x01f00000cd94783b */ /* 0x000ea20000004200 */
[C---:B------:R-:W-:Y:S01]  /*18070*/  HMMA.16816.F32.BF16 R104, R136.reuse, R146, R104 ;  /* 0x000000928868723c */ /* 0x040fe20000041868 */
[----:B------:R-:W3:Y:S04]  /*18080*/  MUFU.EX2 R146, R193 ;  /* 0x000000c100927308 */ /* 0x000ee80000000800 */
[----:B------:R-:W-:Y:S02]  /*18090*/  LOP3.LUT R140, R140, 0xffff, RZ, 0xc0, !PT ;  /* 0x0000ffff8c8c7812 */ /* 0x000fe400078ec0ff */
[----:B------:R-:W-:Y:S02]  /*180a0*/  LOP3.LUT R141, R168, 0xffff, RZ, 0xc0, !PT ;  /* 0x0000ffffa88d7812 */ /* 0x000fe400078ec0ff */
[----:B------:R-:W-:Y:S02]  /*180b0*/  ISETP.LE.U32.AND P2, PT, R140, UR5, PT ;  /* 0x000000058c007c0c */ /* 0x000fe4000bf43070 */
[----:B------:R-:W-:Y:S02]  /*180c0*/  SHF.R.U32.HI R140, RZ, 0x10, R172 ;  /* 0x00000010ff8c7819 */ /* 0x000fe400000116ac */
[----:B------:R-:W-:Y:S02]  /*180d0*/  SHF.R.U32.HI R153, RZ, 0x8, R141 ;  /* 0x00000008ff997819 */ /* 0x000fe4000001168d */
[----:B------:R-:W-:Y:S01]  /*180e0*/  LOP3.LUT R145, R140, 0xff, RZ, 0xc0, !PT ;  /* 0x000000ff8c917812 */ /* 0x000fe200078ec0ff */
[C---:B-1----:R-:W-:Y:S01]  /*180f0*/  HMMA.16816.F32.BF16 R108, R136.reuse, R132, R108 ;  /* 0x00000084886c723c */ /* 0x042fe2000004186c */
[----:B------:R-:W1:Y:S02]  /*18100*/  LDSM.16.MT88.4 R140, [R204+0x1f000] ;  /* 0x01f00000cc8c783b */ /* 0x000e640000004200 */
[----:B---3--:R-:W-:Y:S02]  /*18110*/  F2FP.BF16.F32.PACK_AB R192, R146, R170 ;  /* 0x000000aa92c0723e */ /* 0x008fe400000010ff */
[--C-:B------:R-:W-:Y:S01]  /*18120*/  HSET2.LE.AND R166, R166, R179.reuse, PT ;  /* 0x000000b3a6a67233 */ /* 0x100fe20003803000 */
[C---:B------:R-:W-:Y:S05]  /*18130*/  HMMA.16816.F32.BF16 R112, R136.reuse, R134, R112 ;  /* 0x000000868870723c */ /* 0x040fea0000041870 */
[----:B------:R-:W-:Y:S01]  /*18140*/  LOP3.LUT R133, R159, 0xffff, RZ, 0xc0, !PT ;  /* 0x0000ffff9f857812 */ /* 0x000fe200078ec0ff */
[----:B------:R-:W-:Y:S01]  /*18150*/  FADD.FTZ R132, R164, R171 ;  /* 0x000000aba4847221 */ /* 0x000fe20000010000 */
[----:B------:R-:W3:Y:S01]  /*18160*/  LDSM.16.MT88.4 R156, [R208+0x19800] ;  /* 0x01980000d09c783b */ /* 0x000ee20000004200 */
[--C-:B------:R-:W-:Y:S03]  /*18170*/  HSET2.LE.AND R167, R167, R179.reuse, PT ;  /* 0x000000b3a7a77233 */ /* 0x100fe60003803000 */
[----:B------:R-:W-:Y:S01]  /*18180*/  FADD.FTZ R147, R163, R132 ;  /* 0x00000084a3937221 */ /* 0x000fe20000010000 */
[----:B------:R-:W-:Y:S01]  /*18190*/  @!P1 PRMT R186, R228, 0x5410, RZ ;  /* 0x00005410e4ba9816 */ /* 0x000fe200000000ff */
[----:B------:R-:W-:Y:S01]  /*181a0*/  @!P4 HFMA2.BF16_V2 R226, -RZ.H0_H0, RZ.H0_H0, -R192.H0_H0 ;  /* 0x200000ffffe2c231 */ /* 0x000fe200003409c0 */
[----:B------:R-:W-:Y:S02]  /*181b0*/  LOP3.LUT R144, R168, 0xff, RZ, 0xc0, !PT ;  /* 0x000000ffa8907812 */ /* 0x000fe400078ec0ff */
[----:B------:R-:W-:Y:S01]  /*181c0*/  SHF.R.U32.HI R168, RZ, 0x18, R168 ;  /* 0x00000018ffa87819 */ /* 0x000fe200000116a8 */
[C---:B--2---:R-:W-:Y:S01]  /*181d0*/  HMMA.16816.F32.BF16 R116, R136.reuse, R148, R116 ;  /* 0x000000948874723c */ /* 0x044fe20000041874 */
[----:B------:R-:W-:Y:S02]  /*181e0*/  STG.E.U16 desc[UR28][R200.64+0x52], R186 ;  /* 0x000052bac8007986 */ /* 0x000fe4000c10151c */
[----:B------:R-:W-:Y:S02]  /*181f0*/  F2FP.BF16.F32.PACK_AB R190, R197, R152 ;  /* 0x00000098c5be723e */ /* 0x000fe400000010ff */
[----:B------:R-:W-:Y:S01]  /*18200*/  LOP3.LUT R165, R165, 0xff, RZ, 0xc0, !PT ;  /* 0x000000ffa5a57812 */ /* 0x000fe200078ec0ff */
[C---:B------:R-:W-:Y:S01]  /*18210*/  HMMA.16816.F32.BF16 R120, R136.reuse, R150, R120 ;  /* 0x000000968878723c */ /* 0x040fe20000041878 */
[----:B------:R-:W2:Y:S02]  /*18220*/  LDSM.16.MT88.4 R148, [R206+0x19800] ;  /* 0x01980000ce94783b */ /* 0x000ea40000004200 */
[----:B------:R-:W-:Y:S02]  /*18230*/  ISETP.LE.U32.AND P1, PT, R145, UR5, PT ;  /* 0x0000000591007c0c */ /* 0x000fe4000bf23070 */
[----:B------:R-:W-:Y:S01]  /*18240*/  PRMT R165, R165, 0x5410, R168 ;  /* 0x00005410a5a57816 */ /* 0x000fe200000000a8 */
[----:B------:R-:W-:Y:S01]  /*18250*/  FADD.FTZ R145, R169, R174 ;  /* 0x000000aea9917221 */ /* 0x000fe20000010000 */
[----:B------:R-:W-:Y:S01]  /*18260*/  @!P0 HFMA2.BF16_V2 R234, -RZ.H0_H0, RZ.H0_H0, -R190.H0_H0 ;  /* 0x200000ffffea8231 */ /* 0x000fe200003409be */
[----:B------:R-:W-:Y:S03]  /*18270*/  F2FP.BF16.F32.PACK_AB R194, R203, R202 ;  /* 0x000000cacbc2723e */ /* 0x000fe600000010ff */
[----:B------:R-:W-:Y:S01]  /*18280*/  HSET2.LE.AND R165, R165, R179, PT ;  /* 0x000000b3a5a57233 */ /* 0x000fe20003803000 */
[C---:B-1----:R-:W-:Y:S03]  /*18290*/  HMMA.16816.F32.BF16 R124, R136.reuse, R140, R124 ;  /* 0x0000008c887c723c */ /* 0x042fe6000004187c */
[----:B------:R-:W-:Y:S01]  /*182a0*/  SHF.R.U32.HI R133, RZ, 0x8, R133 ;  /* 0x00000008ff857819 */ /* 0x000fe20000011685 */
[----:B------:R-:W-:Y:S01]  /*182b0*/  FADD.FTZ R145, R162, R145 ;  /* 0x00000091a2917221 */ /* 0x000fe20000010000 */
[----:B------:R-:W-:Y:S01]  /*182c0*/  PRMT R189, R190, 0x7632, R189 ;  /* 0x00007632bebd7816 */ /* 0x000fe200000000bd */
[----:B------:R-:W-:Y:S05]  /*182d0*/  HMMA.16816.F32.BF16 R128, R136, R142, R128 ;  /* 0x0000008e8880723c */ /* 0x000fea0000041880 */
[----:B------:R-:W-:Y:S01]  /*182e0*/  IMAD.MOV.U32 R140, RZ, RZ, R175 ;  /* 0x000000ffff8c7224 */ /* 0x000fe200078e00af */
[----:B------:R-:W-:Y:S01]  /*182f0*/  PRMT R193, R194, 0x7632, R193 ;  /* 0x00007632c2c17816 */ /* 0x000fe200000000c1 */
[----:B------:R-:W-:Y:S01]  /*18300*/  IMAD.MOV.U32 R143, RZ, RZ, R173 ;  /* 0x000000ffff8f7224 */ /* 0x000fe200078e00ad */
[----:B------:R-:W-:Y:S03]  /*18310*/  LOP3.LUT R133, R133, 0xffff, RZ, 0xc0, !PT ;  /* 0x0000ffff85857812 */ /* 0x000fe600078ec0ff */
[----:B------:R-:W-:Y:S01]  /*18320*/  F2FP.BF16.F32.PACK_AB R196, R176, R140 ;  /* 0x0000008cb0c4723e */ /* 0x000fe200000010ff */
[----:B------:R-:W-:Y:S01]  /*18330*/  @!P6 HFMA2.BF16_V2 R222, -RZ.H0_H0, RZ.H0_H0, -R194.H0_H0 ;  /* 0x200000ffffdee231 */ /* 0x000fe200003409c2 */
[----:B------:R-:W-:Y:S01]  /*18340*/  PRMT R144, R144, 0x5410, R153 ;  /* 0x0000541090907816 */ /* 0x000fe20000000099 */
[----:B------:R-:W-:Y:S01]  /*18350*/  @!P5 HFMA2.BF16_V2 R227, -RZ.H0_H0, RZ.H0_H0, -R193.H0_H0 ;  /* 0x200000ffffe3d231 */ /* 0x000fe200003409c1 */
[----:B------:R-:W-:Y:S01]  /*18360*/  PRMT R164, R190, 0x5410, R189 ;  /* 0x00005410bea47816 */ /* 0x000fe200000000bd */
[----:B------:R-:W-:Y:S01]  /*18370*/  @!P1 HFMA2.BF16_V2 R224, -RZ.H0_H0, RZ.H0_H0, -R196.H0_H0 ;  /* 0x200000ffffe09231 */ /* 0x000fe200003409c4 */
[----:B------:R-:W-:Y:S02]  /*18380*/  @!P0 PRMT R190, R234, 0x5410, RZ ;  /* 0x00005410eabe8816 */ /* 0x000fe400000000ff */
[----:B------:R-:W-:Y:S02]  /*18390*/  PRMT R136, R194, 0x5410, R193 ;  /* 0x00005410c2887816 */ /* 0x000fe400000000c1 */
[----:B------:R-:W-:Y:S01]  /*183a0*/  ISETP.LE.U32.AND P0, PT, R133, UR5, PT ;  /* 0x0000000585007c0c */ /* 0x000fe2000bf03070 */
[----:B------:R-:W-:Y:S01]  /*183b0*/  STG.E.U16 desc[UR28][R198.64+0x60], R190 ;  /* 0x000060bec6007986 */ /* 0x000fe2000c10151c */
[----:B------:R-:W-:Y:S02]  /*183c0*/  PRMT R191, R192, 0x7632, R191 ;  /* 0x00007632c0bf7816 */ /* 0x000fe400000000bf */
[----:B------:R-:W-:Y:S01]  /*183d0*/  PRMT R195, R196, 0x7632, R195 ;  /* 0x00007632c4c37816 */ /* 0x000fe200000000c3 */
[----:B------:R-:W1:Y:S01]  /*183e0*/  LDSM.16.MT88.4 R132, [R205+0x19800] ;  /* 0x01980000cd84783b */ /* 0x000e620000004200 */
[----:B------:R-:W-:Y:S01]  /*183f0*/  HSET2.LE.AND R141, R144, R179, PT ;  /* 0x000000b3908d7233 */ /* 0x000fe20003803000 */
[----:B------:R-:W-:Y:S01]  /*18400*/  IMAD.MOV.U32 R144, RZ, RZ, R170 ;  /* 0x000000ffff907224 */ /* 0x000fe200078e00aa */
[----:B------:R-:W-:Y:S01]  /*18410*/  LOP3.LUT R165, R165, R136, RZ, 0xc0, !PT ;  /* 0x00000088a5a57212 */ /* 0x000fe200078ec0ff */
[----:B------:R-:W-:Y:S01]  /*18420*/  @!P2 HFMA2.BF16_V2 R225, -RZ.H0_H0, RZ.H0_H0, -R191.H0_H0 ;  /* 0x200000ffffe1a231 */ /* 0x000fe200003409bf */
[----:B------:R-:W-:Y:S02]  /*18430*/  PRMT R137, R192, 0x5410, R191 ;  /* 0x00005410c0897816 */ /* 0x000fe400000000bf */
[----:B------:R-:W-:Y:S01]  /*18440*/  PRMT R136, R196, 0x5410, R195 ;  /* 0x00005410c4887816 */ /* 0x000fe200000000c3 */
[----:B------:R-:W4:Y:S01]  /*18450*/  LDSM.16.MT88.4 R168, [R204+0x19800] ;  /* 0x01980000cca8783b */ /* 0x000f220000004200 */
[----:B------:R-:W-:Y:S01]  /*18460*/  LOP3.LUT R164, R141, R164, RZ, 0xc0, !PT ;  /* 0x000000a48da47212 */ /* 0x000fe200078ec0ff */
[----:B------:R-:W-:Y:S01]  /*18470*/  @!P0 HFMA2.BF16_V2 R220, -RZ.H0_H0, RZ.H0_H0, -R189.H0_H0 ;  /* 0x200000ffffdc8231 */ /* 0x000fe200003409bd */
[----:B------:R-:W-:Y:S02]  /*18480*/  LOP3.LUT R166, R166, R137, RZ, 0xc0, !PT ;  /* 0x00000089a6a67212 */ /* 0x000fe400078ec0ff */
[----:B------:R-:W-:Y:S02]  /*18490*/  LOP3.LUT R167, R167, R136, RZ, 0xc0, !PT ;  /* 0x00000088a7a77212 */ /* 0x000fe400078ec0ff */
[----:B------:R-:W-:Y:S01]  /*184a0*/  MOV R142, R172 ;  /* 0x000000ac008e7202 */ /* 0x000fe20000000f00 */
[----:B------:R-:W-:Y:S01]  /*184b0*/  LDSM.16.MT88.4 R176, [R206+0x1b800] ;  /* 0x01b80000ceb0783b */ /* 0x000fe20000004200 */
[----:B------:R-:W-:Y:S02]  /*184c0*/  @!P0 PRMT R189, R220, 0x5410, RZ ;  /* 0x00005410dcbd8816 */ /* 0x000fe400000000ff */
[----:B------:R-:W-:Y:S01]  /*184d0*/  @!P6 PRMT R194, R222, 0x5410, RZ ;  /* 0x00005410dec2e816 */ /* 0x000fe200000000ff */
[C---:B---3--:R-:W-:Y:S04]  /*184e0*/  HMMA.16816.F32.BF16 R160, R164.reuse, R156, R4 ;  /* 0x0000009ca4a0723c */ /* 0x048fe80000041804 */
[----:B------:R-:W3:Y:S01]  /*184f0*/  LDSM.16.MT88.4 R172, [R208+0x1b800] ;  /* 0x01b80000d0ac783b */ /* 0x000ee20000004200 */
[----:B------:R-:W-:Y:S01]  /*18500*/  @!P5 PRMT R193, R227, 0x5410, RZ ;  /* 0x00005410e3c1d816 */ /* 0x000fe200000000ff */
[C---:B------:R-:W-:Y:S05]  /*18510*/  HMMA.16816.F32.BF16 R156, R164.reuse, R158, R8 ;  /* 0x0000009ea49c723c */ /* 0x040fea0000041808 */
[----:B------:R-:W-:Y:S01]  /*18520*/  @!P4 PRMT R192, R226, 0x5410, RZ ;  /* 0x00005410e2c0c816 */ /* 0x000fe200000000ff */
[C---:B--2---:R-:W-:Y:S01]  /*18530*/  HMMA.16816.F32.BF16 R152, R164.reuse, R148, R12 ;  /* 0x00000094a498723c */ /* 0x044fe2000004180c */
[----:B------:R-:W2:Y:S04]  /*18540*/  LDSM.16.MT88.4 R4, [R205+0x1b800] ;  /* 0x01b80000cd04783b */ /* 0x000ea80000004200 */
[----:B------:R-:W-:Y:S01]  /*18550*/  @!P2 PRMT R191, R225, 0x5410, RZ ;  /* 0x00005410e1bfa816 */ /* 0x000fe200000000ff */
[C---:B------:R-:W-:Y:S03]  /*18560*/  HMMA.16816.F32.BF16 R148, R164.reuse, R150, R16 ;  /* 0x00000096a494723c */ /* 0x040fe60000041810 */
[----:B------:R-:W2:Y:S02]  /*18570*/  LDSM.16.MT88.4 R8, [R204+0x1b800] ;  /* 0x01b80000cc08783b */ /* 0x000ea40000004200 */
[----:B------:R-:W-:Y:S01]  /*18580*/  IMAD.MOV.U32 R14, RZ, RZ, R144 ;  /* 0x000000ffff0e7224 */ /* 0x000fe200078e0090 */
[----:B------:R-:W-:Y:S01]  /*18590*/  MOV R13, R143 ;  /* 0x0000008f000d7202 */ /* 0x000fe20000000f00 */
[----:B------:R-:W-:Y:S01]  /*185a0*/  IMAD.MOV.U32 R15, RZ, RZ, R145 ;  /* 0x000000ffff0f7224 */ /* 0x000fe200078e0091 */
[----:B------:R-:W-:Y:S03]  /*185b0*/  MOV R18, R146 ;  /* 0x0000009200127202 */ /* 0x000fe60000000f00 */
[----:B------:R-:W-:Y:S01]  /*185c0*/  IMAD.MOV.U32 R19, RZ, RZ, R147 ;  /* 0x000000ffff137224 */ /* 0x000fe200078e0093 */
[----:B------:R-:W-:Y:S01]  /*185d0*/  STG.E.U16 desc[UR28][R198.64+0x62], R189 ;  /* 0x000062bdc6007986 */ /* 0x000fe2000c10151c */
[C---:B-1----:R-:W-:Y:S03]  /*185e0*/  HMMA.16816.F32.BF16 R144, R164.reuse, R132, R20 ;  /* 0x00000084a490723c */ /* 0x042fe60000041814 */
[----:B------:R-:W-:Y:S01]  /*185f0*/  IMAD.MOV.U32 R12, RZ, RZ, R142 ;  /* 0x000000ffff0c7224 */ /* 0x000fe200078e008e */
[----:B------:R-:W-:Y:S01]  /*18600*/  LDSM.16.MT88.4 R20, [R205+0x1d800] ;  /* 0x01d80000cd14783b */ /* 0x000fe20000004200 */
[----:B------:R-:W-:Y:S01]  /*18610*/  IMAD.MOV.U32 R17, RZ, RZ, R140 ;  /* 0x000000ffff117224 */ /* 0x000fe200078e008c */
[----:B------:R-:W-:Y:S01]  /*18620*/  @!P1 PRMT R196, R224, 0x5410, RZ ;  /* 0x00005410e0c49816 */ /* 0x000fe200000000ff */
[C---:B------:R-:W-:Y:S01]  /*18630*/  HMMA.16816.F32.BF16 R140, R164.reuse, R134, R24 ;  /* 0x00000086a48c723c */ /* 0x040fe20000041818 */
[----:B------:R-:W-:Y:S04]  /*18640*/  ISETP.LT.AND P1, PT, RZ, UR39, PT ;  /* 0x00000027ff007c0c */ /* 0x000fe8000bf21270 */
[----:B------:R-:W-:Y:S01]  /*18650*/  LDSM.16.MT88.4 R24, [R204+0x1d800] ;  /* 0x01d80000cc18783b */ /* 0x000fe20000004200 */
[C---:B----4-:R-:W-:Y:S06]  /*18660*/  HMMA.16816.F32.BF16 R136, R164.reuse, R168, R28 ;  /* 0x000000a8a488723c */ /* 0x050fec000004181c */
[C---:B------:R-:W-:Y:S01]  /*18670*/  HMMA.16816.F32.BF16 R132, R164.reuse, R170, R32 ;  /* 0x000000aaa484723c */ /* 0x040fe20000041820 */
[----:B------:R-:W-:Y:S04]  /*18680*/  LDSM.16.MT88.4 R28, [R206+0x1f800] ;  /* 0x01f80000ce1c783b */ /* 0x000fe80000004200 */
[----:B------:R-:W-:Y:S01]  /*18690*/  IMAD.MOV.U32 R168, RZ, RZ, R17 ;  /* 0x000000ffffa87224 */ /* 0x000fe200078e0011 */
[C---:B---3--:R-:W-:Y:S03]  /*186a0*/  HMMA.16816.F32.BF16 R36, R164.reuse, R172, R36 ;  /* 0x000000aca424723c */ /* 0x048fe60000041824 */
[----:B------:R-:W-:Y:S02]  /*186b0*/  STG.E.U16 desc[UR28][R200.64+0x60], R194 ;  /* 0x000060c2c8007986 */ /* 0x000fe4000c10151c */
[----:B------:R-:W-:Y:S01]  /*186c0*/  MOV R34, R15 ;  /* 0x0000000f00227202 */ /* 0x000fe20000000f00 */
[C---:B------:R-:W-:Y:S01]  /*186d0*/  HMMA.16816.F32.BF16 R40, R164.reuse, R174, R40 ;  /* 0x000000aea428723c */ /* 0x040fe20000041828 */
[----:B------:R-:W-:Y:S04]  /*186e0*/  STG.E.U16 desc[UR28][R200.64+0x62], R193 ;  /* 0x000062c1c8007986 */ /* 0x000fe8000c10151c */
[----:B------:R-:W-:Y:S01]  /*186f0*/  IMAD.MOV.U32 R32, RZ, RZ, R12 ;  /* 0x000000ffff207224 */ /* 0x000fe200078e000c */
[C---:B------:R-:W-:Y:S01]  /*18700*/  HMMA.16816.F32.BF16 R44, R164.reuse, R176, R44 ;  /* 0x000000b0a42c723c */ /* 0x040fe2000004182c */
[----:B------:R-:W-:Y:S04]  /*18710*/  STG.E.U16 desc[UR28][R198.64+0x70], R192 ;  /* 0x000070c0c6007986 */ /* 0x000fe8000c10151c */
[----:B------:R-:W-:Y:S01]  /*18720*/  IMAD.MOV.U32 R33, RZ, RZ, R13 ;  /* 0x000000ffff217224 */ /* 0x000fe200078e000d */
[C---:B------:R-:W-:Y:S01]  /*18730*/  HMMA.16816.F32.BF16 R48, R164.reuse, R178, R48 ;  /* 0x000000b2a430723c */ /* 0x040fe20000041830 */
[----:B------:R-:W-:Y:S04]  /*18740*/  STG.E.U16 desc[UR28][R198.64+0x72], R191 ;  /* 0x000072bfc6007986 */ /* 0x000fe8000c10151c */
[----:B------:R-:W-:Y:S01]  /*18750*/  IMAD.MOV.U32 R35, RZ, RZ, R14 ;  /* 0x000000ffff237224 */ /* 0x000fe200078e000e */
[C---:B--2---:R-:W-:Y:S01]  /*18760*/  HMMA.16816.F32.BF16 R52, R164.reuse, R4, R52 ;  /* 0x00000004a434723c */ /* 0x044fe20000041834 */
[----:B------:R-:W1:Y:S04]  /*18770*/  LDSM.16.MT88.4 R12, [R208+0x1d800] ;  /* 0x01d80000d00c783b */ /* 0x000e680000004200 */
[----:B------:R-:W-:Y:S01]  /*18780*/  IMAD.MOV.U32 R169, RZ, RZ, R18 ;  /* 0x000000ffffa97224 */ /* 0x000fe200078e0012 */
[C---:B------:R-:W-:Y:S03]  /*18790*/  HMMA.16816.F32.BF16 R56, R164.reuse, R6, R56 ;  /* 0x00000006a438723c */ /* 0x040fe60000041838 */
[----:B------:R-:W-:Y:S02]  /*187a0*/  LDSM.16.MT88.4 R4, [R208+0x1f800] ;  /* 0x01f80000d004783b */ /* 0x000fe40000004200 */
[----:B------:R-:W-:Y:S01]  /*187b0*/  MOV R171, R19 ;  /* 0x0000001300ab7202 */ /* 0x000fe20000000f00 */
[C---:B------:R-:W-:Y:S05]  /*187c0*/  HMMA.16816.F32.BF16 R60, R164.reuse, R8, R60 ;  /* 0x00000008a43c723c */ /* 0x040fea000004183c */
[----:B------:R-:W2:Y:S01]  /*187d0*/  LDSM.16.MT88.4 R16, [R206+0x1d800] ;  /* 0x01d80000ce10783b */ /* 0x000ea20000004200 */
[C---:B------:R-:W-:Y:S05]  /*187e0*/  HMMA.16816.F32.BF16 R64, R164.reuse, R10, R64 ;  /* 0x0000000aa440723c */ /* 0x040fea0000041840 */
[----:B------:R-:W-:Y:S02]  /*187f0*/  FADD.FTZ R202, R202, R34 ;  /* 0x00000022caca7221 */ /* 0x000fe40000010000 */
[----:B------:R-:W3:Y:S04]  /*18800*/  LDSM.16.MT88.4 R8, [R205+0x1f800] ;  /* 0x01f80000cd08783b */ /* 0x000ee80000004200 */
[----:B------:R-:W-:Y:S04]  /*18810*/  FADD.FTZ R202, R203, R202 ;  /* 0x000000cacbca7221 */ /* 0x000fe80000010000 */
[----:B------:R-:W-:Y:S01]  /*18820*/  STG.E.U16 desc[UR28][R200.64+0x70], R196 ;  /* 0x000070c4c8007986 */ /* 0x000fe2000c10151c */
[----:B------:R-:W-:Y:S01]  /*18830*/  FADD.FTZ R202, R168, R202 ;  /* 0x000000caa8ca7221 */ /* 0x000fe20000010000 */
[C---:B-1----:R-:W-:Y:S06]  /*18840*/  HMMA.16816.F32.BF16 R68, R164.reuse, R12, R68 ;  /* 0x0000000ca444723c */ /* 0x042fec0000041844 */
[C---:B------:R-:W-:Y:S01]  /*18850*/  HMMA.16816.F32.BF16 R72, R164.reuse, R14, R72 ;  /* 0x0000000ea448723c */ /* 0x040fe20000041848 */
[----:B------:R-:W1:Y:S05]  /*18860*/  LDSM.16.MT88.4 R12, [R204+0x1f800] ;  /* 0x01f80000cc0c783b */ /* 0x000e6a0000004200 */
[C---:B--2---:R-:W-:Y:S06]  /*18870*/  HMMA.16816.F32.BF16 R76, R164.reuse, R16, R76 ;  /* 0x00000010a44c723c */ /* 0x044fec000004184c */
[C---:B------:R-:W-:Y:S05]  /*18880*/  HMMA.16816.F32.BF16 R80, R164.reuse, R18, R80 ;  /* 0x00000012a450723c */ /* 0x040fea0000041850 */
[----:B------:R-:W-:Y:S01]  /*18890*/  FADD.FTZ R16, R3, R171 ;  /* 0x000000ab03107221 */ /* 0x000fe20000010000 */
[C---:B------:R-:W-:Y:S05]  /*188a0*/  HMMA.16816.F32.BF16 R84, R164.reuse, R20, R84 ;  /* 0x00000014a454723c */ /* 0x040fea0000041854 */
[----:B------:R-:W-:Y:S01]  /*188b0*/  SHF.R.U32.HI R3, RZ, 0x18, R32 ;  /* 0x00000018ff037819 */ /* 0x000fe20000011620 */
[C---:B------:R-:W-:Y:S03]  /*188c0*/  HMMA.16816.F32.BF16 R88, R164.reuse, R22, R88 ;  /* 0x00000016a458723c */ /* 0x040fe60000041858 */
[----:B------:R-:W-:Y:S02]  /*188d0*/  ISETP.LE.U32.AND P0, PT, R3, UR5, PT ;  /* 0x0000000503007c0c */ /* 0x000fe4000bf03070 */
[----:B------:R-:W-:Y:S01]  /*188e0*/  IMAD.MOV.U32 R3, RZ, RZ, R2 ;  /* 0x000000ffff037224 */ /* 0x000fe200078e0002 */
[C---:B------:R-:W-:Y:S05]  /*188f0*/  HMMA.16816.F32.BF16 R92, R164.reuse, R24, R92 ;  /* 0x00000018a45c723c */ /* 0x040fea000004185c */
[----:B------:R-:W-:Y:S01]  /*18900*/  FADD.FTZ R16, R197, R16 ;  /* 0x00000010c5107221 */ /* 0x000fe20000010000 */
[C---:B------:R-:W-:Y:S05]  /*18910*/  HMMA.16816.F32.BF16 R96, R164.reuse, R26, R96 ;  /* 0x0000001aa460723c */ /* 0x040fea0000041860 */
[----:B------:R-:W-:Y:S01]  /*18920*/  @!P0 HFMA2.BF16_V2 R223, -RZ.H0_H0, RZ.H0_H0, -R195.H0_H0 ;  /* 0x200000ffffdf8231 */ /* 0x000fe200003409c3 */
[C---:B------:R-:W-:Y:S05]  /*18930*/  HMMA.16816.F32.BF16 R100, R164.reuse, R4, R100 ;  /* 0x00000004a464723c */ /* 0x040fea0000041864 */
[----:B------:R-:W-:Y:S01]  /*18940*/  @!P0 PRMT R195, R223, 0x5410, RZ ;  /* 0x00005410dfc38816 */ /* 0x000fe200000000ff */
[C---:B------:R-:W-:Y:S04]  /*18950*/  HMMA.16816.F32.BF16 R104, R164.reuse, R6, R104 ;  /* 0x00000006a468723c */ /* 0x040fe80000041868 */
[----:B------:R2:W-:Y:S01]  /*18960*/  STG.E.U16 desc[UR28][R200.64+0x72], R195 ;  /* 0x000072c3c8007986 */ /* 0x0005e2000c10151c */
[----:B------:R-:W-:Y:S01]  /*18970*/  FADD.FTZ R4, R180, R202 ;  /* 0x000000cab4047221 */ /* 0x000fe20000010000 */
[C---:B------:R-:W-:Y:S04]  /*18980*/  HMMA.16816.F32.BF16 R108, R164.reuse, R28, R108 ;  /* 0x0000001ca46c723c */ /* 0x040fe8000004186c */
[----:B------:R2:W-:Y:S01]  /*18990*/  STL [R1+0x38], R4 ;  /* 0x0000380401007387 */ /* 0x0005e20000100800 */
[----:B------:R-:W-:Y:S01]  /*189a0*/  FADD.FTZ R16, R35, R16 ;  /* 0x0000001023107221 */ /* 0x000fe20000010000 */
[C---:B------:R-:W-:Y:S06]  /*189b0*/  HMMA.16816.F32.BF16 R112, R164.reuse, R30, R112 ;  /* 0x0000001ea470723c */ /* 0x040fec0000041870 */
[C---:B---3--:R-:W-:Y:S06]  /*189c0*/  HMMA.16816.F32.BF16 R116, R164.reuse, R8, R116 ;  /* 0x00000008a474723c */ /* 0x048fec0000041874 */
[C---:B------:R-:W-:Y:S06]  /*189d0*/  HMMA.16816.F32.BF16 R120, R164.reuse, R10, R120 ;  /* 0x0000000aa478723c */ /* 0x040fec0000041878 */
[C---:B-1----:R-:W-:Y:S06]  /*189e0*/  HMMA.16816.F32.BF16 R124, R164.reuse, R12, R124 ;  /* 0x0000000ca47c723c */ /* 0x042fec000004187c */
[----:B------:R-:W-:Y:S07]  /*189f0*/  HMMA.16816.F32.BF16 R128, R164, R14, R128 ;  /* 0x0000000ea480723c */ /* 0x000fee0000041880 */
[----:B------:R-:W-:Y:S01]  /*18a00*/  IADD3 R164, P0, R198, -0x80, RZ ;  /* 0xffffff80c6a47810 */ /* 0x000fe20007f1e0ff */
[----:B------:R-:W-:Y:S03]  /*18a10*/  FADD.FTZ R167, R169, R16 ;  /* 0x00000010a9a77221 */ /* 0x000fe60000010000 */
[----:B------:R-:W-:Y:S01]  /*18a20*/  IADD3.X R166, R199, -0x1, RZ, P0, !PT ;  /* 0xffffffffc7a67810 */ /* 0x000fe200007fe4ff */
[----:B------:R-:W-:Y:S01]  /*18a30*/  IMAD.MOV.U32 R165, RZ, RZ, R0 ;  /* 0x000000ffffa57224 */ /* 0x000fe200078e0000 */
[----:B--2---:R-:W-:Y:S11]  /*18a40*/  @P1 BRA `(.L_x_1167) ;  /* 0xffffffa800601947 */ /* 0x004ff6000383ffff */
.L_x_1166:
[----:B------:R-:W2:Y:S01]  /*18a50*/  LDL.LU R5, [R1+0x38] ;  /* 0x0000380001057983 */ /* 0x000ea20000300800 */
[----:B------:R-:W-:Y:S01]  /*18a60*/  MOV R12, 0x3f800000 ;  /* 0x3f800000000c7802 */ /* 0x000fe20000000f00 */
[----:B------:R-:W-:Y:S01]  /*18a70*/  ULDC UR4, c[0x0][0x38c] ;  /* 0x0000e30000047ab9 */ /* 0x000fe20000000800 */
[----:B------:R-:W-:Y:S01]  /*18a80*/  MOV R13, 0x3f800000 ;  /* 0x3f800000000d7802 */ /* 0x000fe20000000f00 */
[----:B------:R-:W4:Y:S01]  /*18a90*/  SHFL.BFLY PT, R6, R167, 0x2, 0x1f ;  /* 0x0c401f00a7067f89 */ /* 0x000f2200000e0000 */
[----:B------:R-:W-:Y:S01]  /*18aa0*/  UMOV UR5, 0x400 ;  /* 0x0000040000057882 */ /* 0x000fe20000000000 */
[----:B------:R-:W-:Y:S01]  /*18ab0*/  UISETP.NE.AND UP0, UPT, UR14, -0x1, UPT ;  /* 0xffffffff0e00788c */ /* 0x000fe2000bf05270 */
[----:B----4-:R-:W-:Y:S02]  /*18ac0*/  FADD.FTZ R3, R6, R167 ;  /* 0x000000a706037221 */ /* 0x010fe40000010000 */
[----:B------:R-:W1:Y:S03]  /*18ad0*/  S2R R6, SR_TID.X ;  /* 0x0000000000067919 */ /* 0x000e660000002100 */
[----:B------:R-:W3:Y:S02]  /*18ae0*/  SHFL.BFLY PT, R8, R3, 0x1, 0x1f ;  /* 0x0c201f0003087f89 */ /* 0x000ee400000e0000 */
[----:B---3--:R-:W-:-:S05]  /*18af0*/  FADD.FTZ R8, R3, R8 ;  /* 0x0000000803087221 */ /* 0x008fca0000010000 */
[----:B------:R-:W-:-:S13]  /*18b00*/  FSETP.NE.FTZ.AND P3, PT, R8, RZ, PT ;  /* 0x000000ff0800720b */ /* 0x000fda0003f75000 */
[----:B------:R-:W3:Y:S02]  /*18b10*/  @P3 MUFU.RCP R12, R8 ;  /* 0x00000008000c3308 */ /* 0x000ee40000001000 */
[----:B---3--:R-:W-:-:S04]  /*18b20*/  FMUL.FTZ R12, R12, UR4 ;  /* 0x000000040c0c7c20 */ /* 0x008fc80008410000 */
        /* <DEDUP_REMOVED lines=92> */
[----:B--2---:R-:W2:Y:S02]  /*190f0*/  SHFL.BFLY PT, R4, R5, 0x2, 0x1f ;  /* 0x0c401f0005047f89 */ /* 0x004ea400000e0000 */
[----:B--2---:R-:W-:Y:S01]  /*19100*/  FADD.FTZ R4, R4, R5 ;  /* 0x0000000504047221 */ /* 0x004fe20000010000 */
[----:B-1----:R-:W-:-:S04]  /*19110*/  SHF.R.S32.HI R5, RZ, 0x1f, R6 ;  /* 0x0000001fff057819 */ /* 0x002fc80000011406 */
[----:B------:R-:W1:Y:S01]  /*19120*/  SHFL.BFLY PT, R7, R4, 0x1, 0x1f ;  /* 0x0c201f0004077f89 */ /* 0x000e6200000e0000 */
[----:B------:R-:W-:-:S04]  /*19130*/  LEA.HI R15, R5, R6, RZ, 0x2 ;  /* 0x00000006050f7211 */ /* 0x000fc800078f10ff */
[--C-:B-----5:R-:W-:Y:S02]  /*19140*/  SHF.R.S32.HI R11, RZ, 0x2, R15.reuse ;  /* 0x00000002ff0b7819 */ /* 0x120fe4000001140f */
[----:B------:R-:W-:Y:S02]  /*19150*/  SHF.R.S32.HI R10, RZ, 0x1f, R15 ;  /* 0x0000001fff0a7819 */ /* 0x000fe4000001140f */
[----:B------:R-:W-:Y:S02]  /*19160*/  LOP3.LUT R15, R15, 0x3ffffffc, RZ, 0xc0, !PT ;  /* 0x3ffffffc0f0f7812 */ /* 0x000fe400078ec0ff */
[----:B------:R-:W-:Y:S02]  /*19170*/  LEA.HI R9, R10, R11, RZ, 0x3 ;  /* 0x0000000b0a097211 */ /* 0x000fe400078f18ff */
[----:B------:R-:W-:Y:S02]  /*19180*/  IADD3 R10, -R15, R6, RZ ;  /* 0x000000060f0a7210 */ /* 0x000fe40007ffe1ff */
[----:B------:R-:W-:-:S04]  /*19190*/  LOP3.LUT R14, R9, 0xfffffff8, RZ, 0xc0, !PT ;  /* 0xfffffff8090e7812 */ /* 0x000fc800078ec0ff */
[----:B------:R-:W-:-:S04]  /*191a0*/  IADD3 R14, R11, -R14, RZ ;  /* 0x8000000e0b0e7210 */ /* 0x000fc80007ffe0ff */
[----:B------:R-:W-:Y:S01]  /*191b0*/  SHF.L.U32 R9, R14, 0x6, RZ ;  /* 0x000000060e097819 */ /* 0x000fe200000006ff */
[----:B-1----:R-:W-:Y:S01]  /*191c0*/  FADD.FTZ R7, R4, R7 ;  /* 0x0000000704077221 */ /* 0x002fe20000010000 */
[----:B------:R-:W-:Y:S02]  /*191d0*/  LEA.HI R4, R5, R6, RZ, 0x5 ;  /* 0x0000000605047211 */ /* 0x000fe400078f28ff */
[----:B------:R-:W-:Y:S02]  /*191e0*/  LOP3.LUT R9, R9, 0x1c0, RZ, 0xc0, !PT ;  /* 0x000001c009097812 */ /* 0x000fe400078ec0ff */
[----:B------:R-:W-:Y:S02]  /*191f0*/  FSETP.NE.FTZ.AND P0, PT, R7, RZ, PT ;  /* 0x000000ff0700720b */ /* 0x000fe40003f15000 */
[----:B------:R-:W-:Y:S02]  /*19200*/  SHF.R.S32.HI R3, RZ, 0x5, R4 ;  /* 0x00000005ff037819 */ /* 0x000fe40000011404 */
[----:B------:R-:W-:-:S02]  /*19210*/  R2P PR, R14, 0x6 ;  /* 0x000000060e007804 */ /* 0x000fc40000000000 */
[----:B------:R-:W-:Y:S02]  /*19220*/  LOP3.LUT R14, R14, 0x1, RZ, 0xc0, !PT ;  /* 0x000000010e0e7812 */ /* 0x000fe400078ec0ff */
[----:B------:R-:W-:Y:S02]  /*19230*/  LEA R3, R3, R10, 0x9 ;  /* 0x0000000a03037211 */ /* 0x000fe400078e48ff */
[----:B------:R-:W-:Y:S02]  /*19240*/  LEA.HI R10, R9, R9, RZ, 0x1d ;  /* 0x00000009090a7211 */ /* 0x000fe400078fe8ff */
[----:B------:R-:W-:Y:S01]  /*19250*/  ISETP.NE.U32.AND P4, PT, R14, 0x1, PT ;  /* 0x000000010e00780c */ /* 0x000fe20003f85070 */
[----:B------:R-:W1:Y:S01]  /*19260*/  @P0 MUFU.RCP R13, R7 ;  /* 0x00000007000d0308 */ /* 0x000e620000001000 */
[----:B------:R-:W-:Y:S02]  /*19270*/  LEA R3, R3, R10, 0x1 ;  /* 0x0000000a03037211 */ /* 0x000fe400078e08ff */
[----:B------:R-:W-:-:S04]  /*19280*/  MOV R9, 0x20 ;  /* 0x0000002000097802 */ /* 0x000fc80000000f00 */
[----:B------:R-:W-:Y:S02]  /*19290*/  SEL R10, R9, 0xffffffe0, !P1 ;  /* 0xffffffe0090a7807 */ /* 0x000fe40004800000 */
[----:B------:R-:W-:Y:S02]  /*192a0*/  MOV R9, 0x40 ;  /* 0x0000004000097802 */ /* 0x000fe40000000f00 */
[----:B------:R-:W-:Y:S02]  /*192b0*/  PLOP3.LUT P1, PT, PT, PT, UP0, 0x80, 0x0 ;  /* 0x000000000000781c */ /* 0x000fe40003f2f008 */
[----:B------:R-:W-:Y:S01]  /*192c0*/  SEL R12, R9, 0xffffffc0, !P2 ;  /* 0xffffffc0090c7807 */ /* 0x000fe20005000000 */
        /* <DEDUP_REMOVED lines=23> */
[----:B-1----:R-:W-:Y:S01]  /*19440*/  ULEA UR4, UR4, UR5, 0x18 ;  /* 0x0000000504047291 */ /* 0x002fe2000f8ec03f */
[----:B------:R-:W-:Y:S01]  /*19450*/  F2FP.BF16.F32.PACK_AB R150, R151, R150 ;  /* 0x000000969796723e */ /* 0x000fe200000010ff */
[C---:B------:R-:W-:Y:S01]  /*19460*/  FMUL.FTZ R42, R13.reuse, R42 ;  /* 0x0000002a0d2a7220 */ /* 0x040fe20000410000 */
[----:B------:R-:W-:Y:S01]  /*19470*/  FMUL.FTZ R43, R13, R43 ;  /* 0x0000002b0d2b7220 */ /* 0x000fe20000410000 */
[----:B------:R-:W-:Y:S01]  /*19480*/  F2FP.BF16.F32.PACK_AB R146, R147, R146 ;  /* 0x000000929392723e */ /* 0x000fe200000010ff */
[----:B------:R-:W-:Y:S01]  /*19490*/  FMUL.FTZ R46, R13, R46 ;  /* 0x0000002e0d2e7220 */ /* 0x000fe20000410000 */
[----:B------:R-:W-:Y:S01]  /*194a0*/  LEA R3, R3, UR4, 0x1 ;  /* 0x0000000403037c11 */ /* 0x000fe2000f8e08ff */
[----:B------:R-:W-:Y:S01]  /*194b0*/  FMUL.FTZ R47, R13, R47 ;  /* 0x0000002f0d2f7220 */ /* 0x000fe20000410000 */
[----:B------:R-:W-:Y:S01]  /*194c0*/  F2FP.BF16.F32.PACK_AB R142, R143, R142 ;  /* 0x0000008e8f8e723e */ /* 0x000fe200000010ff */
[----:B------:R-:W-:Y:S01]  /*194d0*/  FMUL.FTZ R50, R13, R50 ;  /* 0x000000320d327220 */ /* 0x000fe20000410000 */
[C---:B------:R-:W-:Y:S01]  /*194e0*/  IADD3 R11, R3.reuse, -0x10, RZ ;  /* 0xfffffff0030b7810 */ /* 0x040fe20007ffe0ff */
[----:B------:R1:W-:Y:S01]  /*194f0*/  STS [R3], R160 ;  /* 0x000000a003007388 */ /* 0x0003e20000000800 */
[----:B------:R-:W-:Y:S01]  /*19500*/  @P4 IADD3 R11, R3, 0x10, RZ ;  /* 0x00000010030b4810 */ /* 0x000fe20007ffe0ff */
[----:B------:R-:W-:Y:S01]  /*19510*/  FMUL.FTZ R51, R13, R51 ;  /* 0x000000330d337220 */ /* 0x000fe20000410000 */
[----:B------:R-:W-:Y:S01]  /*19520*/  IADD3 R15, R3, R10, RZ ;  /* 0x0000000a030f7210 */ /* 0x000fe20007ffe0ff */
[----:B------:R1:W-:Y:S01]  /*19530*/  STS [R3+0x400], R162 ;  /* 0x000400a203007388 */ /* 0x0003e20000000800 */
[-C--:B------:R-:W-:Y:S01]  /*19540*/  IADD3 R9, R10, R11.reuse, RZ ;  /* 0x0000000b0a097210 */ /* 0x080fe20007ffe0ff */
[----:B------:R-:W-:Y:S01]  /*19550*/  FMUL.FTZ R54, R13, R54 ;  /* 0x000000360d367220 */ /* 0x000fe20000410000 */
[----:B------:R-:W-:Y:S01]  /*19560*/  IADD3 R17, R3, R12, RZ ;  /* 0x0000000c03117210 */ /* 0x000fe20007ffe0ff */
[----:B------:R1:W-:Y:S01]  /*19570*/  STS [R11], R156 ;  /* 0x0000009c0b007388 */ /* 0x0003e20000000800 */
[----:B------:R-:W-:Y:S01]  /*19580*/  IADD3 R19, R12, R11, RZ ;  /* 0x0000000b0c137210 */ /* 0x000fe20007ffe0ff */
[----:B------:R-:W-:Y:S01]  /*19590*/  FMUL.FTZ R55, R13, R55 ;  /* 0x000000370d377220 */ /* 0x000fe20000410000 */
[----:B------:R-:W-:Y:S01]  /*195a0*/  F2FP.BF16.F32.PACK_AB R138, R139, R138 ;  /* 0x0000008a8b8a723e */ /* 0x000fe200000010ff */
[----:B------:R1:W-:Y:S01]  /*195b0*/  STS [R11+0x400], R158 ;  /* 0x0004009e0b007388 */ /* 0x0003e20000000800 */
[----:B------:R-:W-:Y:S01]  /*195c0*/  IADD3 R21, R15, R12, RZ ;  /* 0x0000000c0f157210 */ /* 0x000fe20007ffe0ff */
        /* <DEDUP_REMOVED lines=8> */
[----:B------:R-:W-:Y:S01]  /*19650*/  @UP0 ULDC.64 UR4, c[0x0][0x298] ;  /* 0x0000a60000040ab9 */ /* 0x000fe20000000a00 */
[----:B------:R-:W-:Y:S01]  /*19660*/  F2FP.BF16.F32.PACK_AB R46, R47, R46 ;  /* 0x0000002e2f2e723e */ /* 0x000fe200000010ff */
[----:B------:R1:W-:Y:S01]  /*19670*/  STS [R9], R148 ;  /* 0x0000009409007388 */ /* 0x0003e20000000800 */
[----:B------:R-:W-:Y:S01]  /*19680*/  F2FP.BF16.F32.PACK_AB R50, R51, R50 ;  /* 0x000000323332723e */ /* 0x000fe200000010ff */
[----:B------:R-:W-:Y:S01]  /*19690*/  @UP0 UIMAD.WIDE.U32 UR8, UR14, UR4, URZ ;  /* 0x000000040e0802a5 */ /* 0x000fe2000f8e003f */
[----:B------:R-:W-:Y:S01]  /*196a0*/  F2FP.BF16.F32.PACK_AB R54, R55, R54 ;  /* 0x000000363736723e */ /* 0x000fe200000010ff */
[----:B------:R1:W-:Y:S01]  /*196b0*/  STS [R9+0x400], R150 ;  /* 0x0004009609007388 */ /* 0x0003e20000000800 */
[----:B------:R-:W-:Y:S01]  /*196c0*/  F2FP.BF16.F32.PACK_AB R58, R59, R58 ;  /* 0x0000003a3b3a723e */ /* 0x000fe200000010ff */
        /* <DEDUP_REMOVED lines=35> */
[----:B------:R-:W-:Y:S01]  /*19900*/  @UP0 UIMAD UR7, UR14, UR5, UR9 ;  /* 0x000000050e0702a4 */ /* 0x000fe2000f8e0209 */
        /* <DEDUP_REMOVED lines=43> */
.L_x_1170:
        /* <DEDUP_REMOVED lines=24> */
.L_x_1171:
[----:B------:R-:W-:Y:S01]  /*19d40*/  ISETP.NE.AND P4, PT, RZ, UR6, PT ;  /* 0x00000006ff007c0c */ /* 0x000fe2000bf85270 */
[----:B------:R-:W-:Y:S01]  /*19d50*/  STS [R21+0x4400], R62 ;  /* 0x0044003e15007388 */ /* 0x000fe20000000800 */
[----:B------:R-:W-:Y:S01]  /*19d60*/  PLOP3.LUT P1, PT, PT, PT, PT, 0x8, 0x0 ;  /* 0x000000000000781c */ /* 0x000fe20003f2e170 */
[----:B------:R-:W2:Y:S01]  /*19d70*/  S2UR UR4, SR_CTAID.X ;  /* 0x00000000000479c3 */ /* 0x000ea20000002500 */
        /* <DEDUP_REMOVED lines=14> */
[----:B------:R-:W4:Y:S01]  /*19e60*/  @!P4 LDC R25, c[0x0][0x270] ;  /* 0x00009c00ff19cb82 */ /* 0x000f220000000800 */
[----:B--2---:R-:W-:Y:S01]  /*19e70*/  UIMAD UR6, UR4, -0x80, UR16 ;  /* 0xffffff80040678a4 */ /* 0x004fe2000f8e0210 */
[----:B------:R-:W-:Y:S04]  /*19e80*/  STS [R15+0x8000], R76 ;  /* 0x0080004c0f007388 */ /* 0x000fe80000000800 */
[----:B------:R-:W-:Y:S04]  /*19e90*/  STS [R15+0x8400], R78 ;  /* 0x0084004e0f007388 */ /* 0x000fe80000000800 */
[----:B------:R-:W-:Y:S04]  /*19ea0*/  STS [R9+0x8000], R80 ;  /* 0x0080005009007388 */ /* 0x000fe80000000800 */
[----:B------:R-:W-:Y:S01]  /*19eb0*/  STS [R9+0x8400], R82 ;  /* 0x0084005209007388 */ /* 0x000fe20000000800 */
[----:B-----5:R-:W4:Y:S01]  /*19ec0*/  @P1 LDC R14, c[0x0][0x2e4] ;  /* 0x0000b900ff0e1b82 */ /* 0x020f220000000800 */
        /* <DEDUP_REMOVED lines=22> */
[----:B--2---:R-:W-:-:S02]  /*1a030*/  LOP3.LUT R15, R4, 0xffffffe0, RZ, 0xc0, !PT ;  /* 0xffffffe0040f7812 */ /* 0x004fc400078ec0ff */
[----:B------:R-:W-:Y:S01]  /*1a040*/  SHF.R.S32.HI R4, RZ, 0x3, R5 ;  /* 0x00000003ff047819 */ /* 0x000fe20000011405 */
[----:B------:R-:W-:Y:S02]  /*1a050*/  STS [R21+0xc000], R124 ;  /* 0x00c0007c15007388 */ /* 0x000fe40000000800 */
[----:B------:R-:W-:Y:S01]  /*1a060*/  IMAD.IADD R15, R6, 0x1, -R15 ;  /* 0x00000001060f7824 */ /* 0x000fe200078e0a0f */
[----:B------:R-:W-:Y:S01]  /*1a070*/  ISETP.GE.AND P2, PT, R4, UR6, PT ;  /* 0x0000000604007c0c */ /* 0x000fe2000bf46270 */
[----:B------:R2:W-:Y:S01]  /*1a080*/  STS [R21+0xc400], R126 ;  /* 0x00c4007e15007388 */ /* 0x0005e20000000800 */
[----:B-----5:R-:W5:Y:S01]  /*1a090*/  @P4 LDC R9, c[0x0][0x2c0] ;  /* 0x0000b000ff094b82 */ /* 0x020f620000000800 */
        /* <DEDUP_REMOVED lines=8> */
[----:B--2---:R-:W-:-:S02]  /*1a120*/  @P4 IMAD.MOV.U32 R21, RZ, RZ, 0x1 ;  /* 0x00000001ff154424 */ /* 0x004fc400078e00ff */
[----:B----4-:R-:W-:Y:S01]  /*1a130*/  @!P4 IMAD R21, R14, R25, RZ ;  /* 0x000000190e15c224 */ /* 0x010fe200078e02ff */
[----:B------:R-:W2:Y:S01]  /*1a140*/  S2R R24, SR_CTAID.Z ;  /* 0x0000000000187919 */ /* 0x000ea20000002700 */
[----:B------:R-:W-:Y:S02]  /*1a150*/  @!P4 IMAD.MOV.U32 R9, RZ, RZ, 0x1 ;  /* 0x00000001ff09c424 */ /* 0x000fe400078e00ff */
[----:B-1----:R-:W-:Y:S02]  /*1a160*/  @P4 IMAD R23, R11, R10, RZ ;  /* 0x0000000a0b174224 */ /* 0x002fe400078e02ff */
[----:B------:R-:W1:Y:S01]  /*1a170*/  @P0 LDC R11, c[0x0][0x2e8] ;  /* 0x0000ba00ff0b0b82 */ /* 0x000e620000000800 */
[----:B------:R4:W1:Y:S01]  /*1a180*/  LDS.128 R16, [R252+0x3000] ;  /* 0x00300000fc107984 */ /* 0x0008620000000c00 */
[----:B------:R-:W-:Y:S01]  /*1a190*/  @!P4 IMAD.MOV.U32 R23, RZ, RZ, R14 ;  /* 0x000000ffff17c224 */ /* 0x000fe200078e000e */
[----:B------:R-:W-:Y:S01]  /*1a1a0*/  LOP3.LUT P4, RZ, R15, 0x3, RZ, 0xc0, !PT ;  /* 0x000000030fff7812 */ /* 0x000fe2000788c0ff */
[----:B-----5:R-:W-:-:S02]  /*1a1b0*/  IMAD R10, R9, UR4, RZ ;  /* 0x00000004090a7c24 */ /* 0x020fc4000f8e02ff */
        /* <DEDUP_REMOVED lines=17> */
[----:B----4-:R-:W-:Y:S06]  /*1a2d0*/  @P4 BRA `(.L_x_1173) ;  /* 0x0000000000804947 */ /* 0x010fec0003800000 */
        /* <DEDUP_REMOVED lines=32> */
.L_x_1173:
[----:B------:R-:W-:Y:S05]  /*1a4e0*/  BSYNC B0 ;  /* 0x0000000000007941 */ /* 0x000fea0003800000 */
.L_x_1172:
[----:B------:R2:W5:Y:S04]  /*1a4f0*/  LDL R34, [R1] ;  /* 0x0000000001227983 */ /* 0x0005680000100800 */
[----:B------:R2:W5:Y:S04]  /*1a500*/  LDL R35, [R1+0x4] ;  /* 0x0000040001237983 */ /* 0x0005680000100800 */
        /* <DEDUP_REMOVED lines=41> */
.L_x_1175:
[----:B------:R-:W-:Y:S05]  /*1a7a0*/  BSYNC B0 ;  /* 0x0000000000007941 */ /* 0x000fea0003800000 */
.L_x_1174:
        /* <DEDUP_REMOVED lines=27> */
.L_x_1177:
[----:B------:R-:W-:Y:S05]  /*1a960*/  BSYNC B0 ;  /* 0x0000000000007941 */ /* 0x000fea0003800000 */
.L_x_1176:
        /* <DEDUP_REMOVED lines=27> */
.L_x_1179:
[----:B------:R-:W-:Y:S05]  /*1ab20*/  BSYNC B0 ;  /* 0x0000000000007941 */ /* 0x000fea0003800000 */
.L_x_1178:
        /* <DEDUP_REMOVED lines=27> */
.L_x_1136:
        /* <DEDUP_REMOVED lines=39> */
.L_x_1180:
[C---:B------:R-:W-:Y:S01]  /*1af50*/  IMAD.SHL.U32 R9, R3.reuse, 0x8, RZ ;  /* 0x0000000803097824 */ /* 0x040fe200078e00ff */
[----:B------:R-:W-:Y:S01]  /*1af60*/  USHF.R.S32.HI UR6, URZ, 0x1f, UR26 ;  /* 0x0000001f3f067899 */ /* 0x000fe2000801141a */
[----:B------:R-:W-:Y:S01]  /*1af70*/  SHF.R.S32.HI R12, RZ, 0x3, R12 ;  /* 0x00000003ff0c7819 */ /* 0x000fe2000001140c */
[----:B------:R-:W-:Y:S01]  /*1af80*/  UIADD3 UR16, -UR30, UR16, URZ ;  /* 0x000000101e107290 */ /* 0x000fe2000fffe13f */
[----:B------:R-:W-:Y:S01]  /*1af90*/  ISETP.NE.AND P3, PT, R3, RZ, PT ;  /* 0x000000ff0300720c */ /* 0x000fe20003f65270 */
[----:B------:R-:W-:Y:S01]  /*1afa0*/  ULDC.64 UR4, c[0x0][0x2a0] ;  /* 0x0000a80000047ab9 */ /* 0x000fe20000000a00 */
[----:B------:R-:W-:Y:S01]  /*1afb0*/  UIMAD UR9, UR27, UR9, URZ ;  /* 0x000000091b0972a4 */ /* 0x000fe2000f8e023f */
[C---:B------:R-:W-:Y:S01]  /*1afc0*/  IADD3 R2, P0, R9.reuse, UR10, RZ ;  /* 0x0000000a09027c10 */ /* 0x040fe2000ff1e0ff */
        /* <DEDUP_REMOVED lines=13> */
[----:B------:R-:W-:Y:S01]  /*1b0a0*/  IMAD.U32 R11, RZ, RZ, UR15 ;  /* 0x0000000fff0b7e24 */ /* 0x000fe2000f8e00ff */
[----:B------:R-:W-:Y:S01]  /*1b0b0*/  UIADD3 UR6, UP1, UP0, UR6, UR20, UR9 ;  /* 0x0000001406067290 */ /* 0x000fe2000f83e009 */
[----:B------:R-:W-:Y:S01]  /*1b0c0*/  IADD3 R17, R15, UR5, RZ ;  /* 0x000000050f117c10 */ /* 0x000fe2000fffe0ff */
[----:B------:R-:W-:Y:S01]  /*1b0d0*/  BSSY B0, `(.L_x_1181) ;  /* 0x000001b000007945 */ /* 0x000fe20003800000 */
[----:B------:R-:W-:Y:S01]  /*1b0e0*/  IMAD.WIDE R10, R11, 0x80, R12 ;  /* 0x000000800b0a7825 */ /* 0x000fe200078e020c */
[----:B------:R-:W-:Y:S01]  /*1b0f0*/  UIADD3.X UR20, UR4, UR21, UR7, UP1, UP0 ;  /* 0x0000001504147290 */ /* 0x000fe20008fe0407 */
[----:B------:R-:W-:-:S02]  /*1b100*/  ISETP.GE.AND P0, PT, R5, UR16, PT ;  /* 0x0000001005007c0c */ /* 0x000fc4000bf06270 */
        /* <DEDUP_REMOVED lines=23> */
.L_x_1182:
[----:B------:R-:W-:Y:S05]  /*1b280*/  BSYNC B0 ;  /* 0x0000000000007941 */ /* 0x000fea0003800000 */
.L_x_1181:
        /* <DEDUP_REMOVED lines=25> */
.L_x_1184:
[----:B------:R-:W-:Y:S05]  /*1b420*/  BSYNC B0 ;  /* 0x0000000000007941 */ /* 0x000fea0003800000 */
.L_x_1183:
        /* <DEDUP_REMOVED lines=24> */
.L_x_1186:
[----:B------:R-:W-:Y:S05]  /*1b5b0*/  BSYNC B0 ;  /* 0x0000000000007941 */ /* 0x000fea0003800000 */
.L_x_1185:
        /* <DEDUP_REMOVED lines=27> */
.L_x_1188:
[----:B------:R-:W-:Y:S05]  /*1b770*/  BSYNC B0 ;  /* 0x0000000000007941 */ /* 0x000fea0003800000 */
.L_x_1187:
        /* <DEDUP_REMOVED lines=10> */
.L_x_1190:
[----:B------:R-:W-:Y:S05]  /*1b820*/  BSYNC B0 ;  /* 0x0000000000007941 */ /* 0x000fea0003800000 */
.L_x_1189:
        /* <DEDUP_REMOVED lines=10> */
.L_x_1192:
[----:B------:R-:W-:Y:S05]  /*1b8d0*/  BSYNC B0 ;  /* 0x0000000000007941 */ /* 0x000fea0003800000 */
.L_x_1191:
        /* <DEDUP_REMOVED lines=10> */
.L_x_1194:
[----:B------:R-:W-:Y:S05]  /*1b980*/  BSYNC B0 ;  /* 0x0000000000007941 */ /* 0x000fea0003800000 */
.L_x_1193:
        /* <DEDUP_REMOVED lines=10> */
.L_x_1195:
        /* <DEDUP_REMOVED lines=13> */
.L_x_1277:


//--------------------- .text._ZN5flash16flash_fwd_kernelI23Flash_fwd_kernel_traitsILi256ELi128ELi64ELi8ELb0ELb0EN7cutlass10bfloat16_tE19Flash_kernel_traitsILi256ELi128ELi64ELi8ES3_EELb0ELb1ELb0ELb1ELb0ELb0ELb1ELb0EEEvNS_16Flash_fwd_paramsE --------------------------
	.section	.text._ZN5flash16flash_fwd_kernelI23Flash_fwd_kernel_traitsILi256ELi128ELi64ELi8ELb0ELb0EN7cutlass10bfloat16_tE19Flash_kernel_traitsILi256ELi128ELi64ELi8ES3_EELb0ELb1ELb0ELb1ELb0ELb0ELb1ELb0EEEvNS_16Flash_fwd_paramsE,"ax",@progbits
	.align	128
        .global         _ZN5flash16flash_fwd_kernelI23Flash_fwd_kernel_traitsILi256ELi128ELi64ELi8ELb0ELb0EN7cutlass10bfloat16_tE19Flash_kernel_traitsILi256ELi128ELi64ELi8ES3_EELb0ELb1ELb0ELb1ELb0ELb0ELb1ELb0EEEvNS_16Flash_fwd_paramsE
        .type           _ZN5flash16flash_fwd_kernelI23Flash_fwd_kernel_traitsILi256ELi128ELi64ELi8ELb0ELb0EN7cutlass10bfloat16_tE19Flash_kernel_traitsILi256ELi128ELi64ELi8ES3_EELb0ELb1ELb0ELb1ELb0ELb0ELb1ELb0EEEvNS_16Flash_fwd_paramsE,@function
        .size           _ZN5flash16flash_fwd_kernelI23Flash_fwd_kernel_traitsILi256ELi128ELi64ELi8ELb0ELb0EN7cutlass10bfloat16_tE19Flash_kernel_traitsILi256ELi128ELi64ELi8ES3_EELb0ELb1ELb0ELb1ELb0ELb0ELb1ELb0EEEvNS_16Flash_fwd_paramsE,(.L_x_1278 - _ZN5flash16flash_fwd_kernelI23Flash_fwd_kernel_traitsILi256ELi128ELi64ELi8ELb0ELb0EN7cutlass10bfloat16_tE19Flash_kernel_traitsILi256ELi128ELi64ELi8ES3_EELb0ELb1ELb0ELb1ELb0ELb0ELb1ELb0EEEvNS_16Flash_fwd_paramsE)
        .other          _ZN5flash16flash_fwd_kernelI23Flash_fwd_kernel_traitsILi256ELi128ELi64ELi8ELb0ELb0EN7cutlass10bfloat16_tE19Flash_kernel_traitsILi256ELi128ELi64ELi8ES3_EELb0ELb1ELb0ELb1ELb0ELb0ELb1ELb0EEEvNS_16Flash_fwd_paramsE,@"STO_CUDA_ENTRY STV_DEFAULT"
_ZN5flash16flash_fwd_kernelI23Flash_fwd_kernel_traitsILi256ELi128ELi64ELi8ELb0ELb0EN7cutlass10bfloat16_tE19Flash_kernel_traitsILi256ELi128ELi64ELi8ES3_EELb0ELb1ELb0ELb1ELb0ELb0ELb1ELb0EEEvNS_16Flash_fwd_paramsE:
.text._ZN5flash16flash_fwd_kernelI23Flash_fwd_kernel_traitsILi256ELi128ELi64ELi8ELb0ELb0EN7cutlass10bfloat16_tE19Flash_kernel_traitsILi256ELi128ELi64ELi8ES3_EELb0ELb1ELb0ELb1ELb0ELb0ELb1ELb0EEEvNS_16Flash_fwd_paramsE:
        /* <DEDUP_REMOVED lines=55> */
.L_x_1196:
[----:B------:R-:W-:-:S05]  /*0370*/  ULDC UR7, c[0x0][0x2c8] ;  /* 0x0000b20000077ab9 */ /* 0x000fca0000000800 */
.L_x_1197:
        /* <DEDUP_REMOVED lines=70> */
.L_x_1199:
        /* <DEDUP_REMOVED lines=8> */
[----:B------:R-:W-:-:S02]  /*0860*/  R2UR UR7, R0 ;  /* 0x00000000000772ca */ /* 0x000fc400000e0000 */
[----:B------:R-:W-:Y:S02]  /*0870*/  LOP3.LUT R12, R240, 0xfffffff8, RZ, 0xc0, !PT ;  /* 0xfffffff8f00c7812 */ /* 0x000fe400078ec0ff */
[----:B------:R-:W-:-:S03]  /*0880*/  SHF.R.S32.HI R240, RZ, 0x3, R240 ;  /* 0x00000003fff07819 */ /* 0x000fc600000114f0 */
[----:B------:R-:W-:Y:S02]  /*0890*/  IMAD.IADD R12, R6, 0x1, -R12 ;  /* 0x00000001060c7824 */ /* 0x000fe400078e0a0c */
[----:B------:R-:W-:Y:S02]  /*08a0*/  IMAD.SHL.U32 R227, R240, 0x40, RZ ;  /* 0x00000040f0e37824 */ /* 0x000fe400078e00ff */
[----:B------:R-:W-:Y:S02]  /*08b0*/  IMAD.SHL.U32 R166, R12, 0x8, RZ ;  /* 0x000000080ca67824 */ /* 0x000fe400078e00ff */
[----:B------:R-:W2:Y:S01]  /*08c0*/  I2F.RP R0, UR7 ;  /* 0x0000000700007d06 */ /* 0x000ea20008209400 */
[----:B------:R-:W-:Y:S02]  /*08d0*/  LOP3.LUT R227, R227, 0x1c0, RZ, 0xc0, !PT ;  /* 0x000001c0e3e37812 */ /* 0x000fe400078ec0ff */
[----:B------:R-:W-:Y:S02]  /*08e0*/  SHF.R.S32.HI R167, RZ, 0x1f, R166 ;  /* 0x0000001fffa77819 */ /* 0x000fe400000114a6 */
[----:B-1----:R-:W-:-:S04]  /*08f0*/  IABS R2, R2 ;  /* 0x0000000200027213 */ /* 0x002fc80000000000 */
[----:B------:R-:W-:Y:S01]  /*0900*/  R2UR UR5, R2 ;  /* 0x00000000020572ca */ /* 0x000fe200000e0000 */
[----:B--2---:R-:W1:Y:S01]  /*0910*/  MUFU.RCP R0, R0 ;  /* 0x0000000000007308 */ /* 0x004e620000001000 */
[----:B------:R-:W-:-:S05]  /*0920*/  LEA.HI R2, R96, R6, RZ, 0x6 ;  /* 0x0000000660027211 */ /* 0x000fca00078f30ff */
[----:B------:R-:W-:Y:S02]  /*0930*/  IMAD.SHL.U32 R2, R2, 0x8, RZ ;  /* 0x0000000802027824 */ /* 0x000fe400078e00ff */
[----:B-1----:R-:W-:-:S06]  /*0940*/  VIADD R0, R0, 0xffffffe ;  /* 0x0ffffffe00007836 */ /* 0x002fcc0000000000 */
[----:B------:R-:W1:Y:S02]  /*0950*/  F2I.FTZ.U32.TRUNC.NTZ R0, R0 ;  /* 0x0000000000007305 */ /* 0x000e64000021f000 */
[----:B-1----:R-:W-:Y:S01]  /*0960*/  R2UR UR15, R0 ;  /* 0x00000000000f72ca */ /* 0x002fe200000e0000 */
[----:B------:R-:W-:-:S05]  /*0970*/  VIADD R0, R240, 0x40 ;  /* 0x00000040f0007836 */ /* 0x000fca0000000000 */
[----:B------:R-:W-:Y:S02]  /*0980*/  ISETP.GE.AND P4, PT, R0, UR16, PT ;  /* 0x0000001000007c0c */ /* 0x000fe4000bf86270 */
[----:B------:R-:W-:Y:S02]  /*0990*/  LOP3.LUT R0, R227, 0x38, R166, 0xf8, !PT ;  /* 0x00000038e3007812 */ /* 0x000fe400078ef8a6 */
[----:B------:R-:W-:-:S03]  /*09a0*/  SHF.R.U32.HI R227, RZ, 0x3, R227 ;  /* 0x00000003ffe37819 */ /* 0x000fc600000116e3 */
[----:B------:R-:W-:Y:S01]  /*09b0*/  UIADD3 UR11, URZ, -UR15, URZ ;  /* 0x8000000f3f0b7290 */ /* 0x000fe2000fffe03f */
[----:B------:R-:W-:-:S03]  /*09c0*/  LOP3.LUT R227, R0, R227, RZ, 0x3c, !PT ;  /* 0x000000e300e37212 */ /* 0x000fc600078e3cff */
[----:B------:R-:W-:-:S04]  /*09d0*/  UIMAD UR11, UR11, UR7, URZ ;  /* 0x000000070b0b72a4 */ /* 0x000fc8000f8e023f */
[----:B------:R-:W-:-:S07]  /*09e0*/  UIMAD.WIDE.U32 UR14, UR15, UR11, UR14 ;  /* 0x0000000b0f0e72a5 */ /* 0x000fce000f8e000e */
[----:B------:R-:W-:Y:S02]  /*09f0*/  UMOV UR11, UR15 ;  /* 0x0000000f000b7c82 */ /* 0x000fe40008000000 */
[----:B------:R-:W-:-:S07]  /*0a00*/  UIMAD.WIDE.U32 UR14, UR11, UR5, URZ ;  /* 0x000000050b0e72a5 */ /* 0x000fce000f8e003f */
        /* <DEDUP_REMOVED lines=35> */
.L_x_1200:
[----:B------:R-:W1:Y:S01]  /*0c40*/  S2UR UR4, SR_CgaCtaId ;  /* 0x00000000000479c3 */ /* 0x000e620000008800 */
[----:B------:R-:W-:Y:S01]  /*0c50*/  IADD3 R4, P0, R166, UR20, RZ ;  /* 0x00000014a6047c10 */ /* 0x000fe2000ff1e0ff */
[----:B------:R-:W-:Y:S01]  /*0c60*/  ULDC.64 UR10, c[0x0][0x258] ;  /* 0x00009600000a7ab9 */ /* 0x000fe20000000a00 */
[----:B------:R-:W-:Y:S01]  /*0c70*/  UMOV UR35, 0x400 ;  /* 0x0000040000237882 */ /* 0x000fe20000000000 */
[----:B------:R-:W-:Y:S01]  /*0c80*/  UIMAD UR15, UR5, UR10, URZ ;  /* 0x0000000a050f72a4 */ /* 0x000fe2000f8e023f */
[----:B------:R-:W-:Y:S01]  /*0c90*/  IADD3.X R5, R167, UR12, RZ, P0, !PT ;  /* 0x0000000ca7057c10 */ /* 0x000fe200087fe4ff */
[----:B------:R-:W-:Y:S01]  /*0ca0*/  IMAD.U32 R10, RZ, RZ, UR10 ;  /* 0x0000000aff0a7e24 */ /* 0x000fe2000f8e00ff */
[C---:B------:R-:W-:Y:S01]  /*0cb0*/  ISETP.GE.AND P0, PT, R240.reuse, UR16, PT ;  /* 0x00000010f0007c0c */ /* 0x040fe2000bf06270 */
[----:B------:R-:W-:Y:S01]  /*0cc0*/  UIMAD UR15, UR34, UR11, UR15 ;  /* 0x0000000b220f72a4 */ /* 0x000fe2000f8e020f */
[----:B------:R-:W-:Y:S01]  /*0cd0*/  VIADD R0, R240, 0x60 ;  /* 0x00000060f0007836 */ /* 0x000fe20000000000 */
[----:B------:R-:W-:Y:S01]  /*0ce0*/  ULDC.64 UR12, c[0x0][0x260] ;  /* 0x00009800000c7ab9 */ /* 0x000fe20000000a00 */
[----:B------:R-:W-:Y:S01]  /*0cf0*/  ULDC.64 UR10, c[0x0][0x268] ;  /* 0x00009a00000a7ab9 */ /* 0x000fe20000000a00 */
[----:B------:R-:W-:Y:S01]  /*0d00*/  IMAD.WIDE.U32 R10, R10, UR34, R4 ;  /* 0x000000220a0a7c25 */ /* 0x000fe2000f8e0004 */
[----:B------:R-:W-:Y:S01]  /*0d10*/  UIMAD UR32, UR14, UR12, URZ ;  /* 0x0000000c0e2072a4 */ /* 0x000fe2000f8e023f */
[----:B------:R-:W-:Y:S01]  /*0d20*/  SHF.R.S32.HI R241, RZ, 0x1f, R240 ;  /* 0x0000001ffff17819 */ /* 0x000fe200000114f0 */
[----:B------:R-:W-:Y:S01]  /*0d30*/  UIADD3 UR20, UR22, -0x1, URZ ;  /* 0xffffffff16147890 */ /* 0x000fe2000fffe03f */
[----:B------:R-:W-:Y:S01]  /*0d40*/  MOV R16, UR18 ;  /* 0x0000001200107c02 */ /* 0x000fe20008000f00 */
[----:B------:R-:W-:Y:S01]  /*0d50*/  UIMAD UR32, UR21, UR13, UR32 ;  /* 0x0000000d152072a4 */ /* 0x000fe2000f8e0220 */
[----:B------:R-:W-:Y:S01]  /*0d60*/  LOP3.LUT R227, R227, 0xfffffe00, R2, 0xf8, !PT ;  /* 0xfffffe00e3e37812 */ /* 0x000fe200078ef802 */
[----:B------:R-:W-:Y:S01]  /*0d70*/  BSSY B0, `(.L_x_1201) ;  /* 0x000003c000007945 */ /* 0x000fe20003800000 */
[----:B------:R-:W-:Y:S01]  /*0d80*/  IADD3 R15, R11, UR15, RZ ;  /* 0x0000000f0b0f7c10 */ /* 0x000fe2000fffe0ff */
[----:B------:R-:W-:Y:S01]  /*0d90*/  VIADD R7, R240, 0x20 ;  /* 0x00000020f0077836 */ /* 0x000fe20000000000 */
[----:B------:R-:W-:Y:S01]  /*0da0*/  ISETP.GE.AND P5, PT, R0, UR16, PT ;  /* 0x0000001000007c0c */ /* 0x000fe2000bfa6270 */
[C---:B------:R-:W-:Y:S01]  /*0db0*/  VIADD R234, R166.reuse, 0x40 ;  /* 0x00000040a6ea7836 */ /* 0x040fe20000000000 */
[----:B-1----:R-:W-:Y:S01]  /*0dc0*/  ULEA UR4, UR4, UR35, 0x18 ;  /* 0x0000002304047291 */ /* 0x002fe2000f8ec03f */
[C---:B------:R-:W-:Y:S01]  /*0dd0*/  IADD3 R233, R166.reuse, 0x80, RZ ;  /* 0x00000080a6e97810 */ /* 0x040fe20007ffe0ff */
[----:B------:R-:W-:Y:S01]  /*0de0*/  UIMAD UR35, UR14, UR10, URZ ;  /* 0x0000000a0e2372a4 */ /* 0x000fe2000f8e023f */
[----:B------:R-:W-:Y:S01]  /*0df0*/  VIADD R232, R166, 0xc0 ;  /* 0x000000c0a6e87836 */ /* 0x000fe20000000000 */
[----:B------:R-:W-:Y:S01]  /*0e00*/  MOV R189, UR12 ;  /* 0x0000000c00bd7c02 */ /* 0x000fe20008000f00 */
[----:B------:R-:W-:Y:S01]  /*0e10*/  IMAD.WIDE R16, R16, 0x80, R240 ;  /* 0x0000008010107825 */ /* 0x000fe200078e02f0 */
[----:B------:R-:W-:Y:S01]  /*0e20*/  UIMAD UR35, UR21, UR11, UR35 ;  /* 0x0000000b152372a4 */ /* 0x000fe2000f8e0223 */
[----:B------:R-:W-:-:S02]  /*0e30*/  LEA R227, R227, UR4, 0x1 ;  /* 0x00000004e3e37c11 */ /* 0x000fc4000f8e08ff */
        /* <DEDUP_REMOVED lines=47> */
.L_x_1202:
[----:B------:R-:W-:Y:S05]  /*1130*/  BSYNC B0 ;  /* 0x0000000000007941 */ /* 0x000fea0003800000 */
.L_x_1201:
        /* <DEDUP_REMOVED lines=54> */
.L_x_1204:
[----:B------:R-:W-:Y:S05]  /*14a0*/  BSYNC B0 ;  /* 0x0000000000007941 */ /* 0x000fea0003800000 */
.L_x_1203:
        /* <DEDUP_REMOVED lines=49> */
.L_x_1206:
[----:B------:R-:W-:Y:S05]  /*17c0*/  BSYNC B0 ;  /* 0x0000000000007941 */ /* 0x000fea0003800000 */
.L_x_1205:
[----:B------:R-:W-:Y:S01]  /*17d0*/  IADD3.X R237, R19, UR24, R0, P6, !PT ;  /* 0x0000001813ed7c10 */ /* 0x000fe2000b7fe400 */
[----:B------:R-:W-:Y:S01]  /*17e0*/  USHF.L.U64.HI UR15, UR8, 0x6, UR9 ;  /* 0x00000006080f7899 */ /* 0x000fe20008010209 */
[----:B------:R-:W-:Y:S01]  /*17f0*/  BSSY B0, `(.L_x_1207) ;  /* 0x0000032000007945 */ /* 0x000fe20003800000 */
[----:B------:R-:W-:Y:S01]  /*1800*/  USHF.L.U32 UR36, UR8, 0x6, URZ ;  /* 0x0000000608247899 */ /* 0x000fe2000800063f */
[----:B------:R-:W-:Y:S02]  /*1810*/  IMAD.WIDE.U32 R236, R189, UR21, R236 ;  /* 0x00000015bdec7c25 */ /* 0x000fe4000f8e00ec */
[----:B------:R-:W-:Y:S09]  /*1820*/  @P5 BRA `(.L_x_1208) ;  /* 0x0000000000b85947 */ /* 0x000ff20003800000 */
        /* <DEDUP_REMOVED lines=46> */
.L_x_1208:
[----:B------:R-:W-:Y:S05]  /*1b10*/  BSYNC B0 ;  /* 0x0000000000007941 */ /* 0x000fea0003800000 */
.L_x_1207:
[----:B------:R-:W-:Y:S01]  /*1b20*/  ISETP.GE.AND P0, PT, R240, UR14, PT ;  /* 0x0000000ef0007c0c */ /* 0x000fe2000bf06270 */
[----:B------:R-:W-:Y:S01]  /*1b30*/  USHF.R.S32.HI UR39, URZ, 0x1f, UR20 ;  /* 0x0000001f3f277899 */ /* 0x000fe20008011414 */
[----:B------:R-:W-:Y:S01]  /*1b40*/  MOV R238, R236 ;  /* 0x000000ec00ee7202 */ /* 0x000fe20000000f00 */
[----:B------:R-:W-:Y:S01]  /*1b50*/  UIMAD UR10, UR15, UR20, URZ ;  /* 0x000000140f0a72a4 */ /* 0x000fe2000f8e023f */
[----:B------:R-:W-:Y:S01]  /*1b60*/  VIADD R239, R237, UR32 ;  /* 0x00000020edef7c36 */ /* 0x000fe20008000000 */
[----:B------:R-:W-:Y:S01]  /*1b70*/  BSSY B0, `(.L_x_1209) ;  /* 0x000002d000007945 */ /* 0x000fe20003800000 */
[----:B--23--:R-:W-:Y:S01]  /*1b80*/  IMAD.U32 R5, RZ, RZ, UR36 ;  /* 0x00000024ff057e24 */ /* 0x00cfe2000f8e00ff */
[----:B------:R-:W-:Y:S01]  /*1b90*/  UIMAD UR10, UR39, UR36, UR10 ;  /* 0x00000024270a72a4 */ /* 0x000fe2000f8e020a */
[----:B------:R-:W-:Y:S02]  /*1ba0*/  ISETP.GE.AND P6, PT, R7, UR14, PT ;  /* 0x0000000e07007c0c */ /* 0x000fe4000bfc6270 */
[----:B------:R-:W-:-:S05]  /*1bb0*/  IMAD.WIDE.U32 R14, R5, UR20, R238 ;  /* 0x00000014050e7c25 */ /* 0x000fca000f8e00ee */
[----:B------:R-:W-:Y:S01]  /*1bc0*/  IADD3 R0, R15, UR10, RZ ;  /* 0x0000000a0f007c10 */ /* 0x000fe2000fffe0ff */
[----:B------:R-:W-:Y:S06]  /*1bd0*/  @P0 BRA `(.L_x_1210) ;  /* 0x0000000000980947 */ /* 0x000fec0003800000 */
[----:B------:R-:W-:Y:S02]  /*1be0*/  ULDC UR10, c[0x0][0x2d0] ;  /* 0x0000b400000a7ab9 */ /* 0x000fe40000000800 */
[----:B------:R-:W-:Y:S02]  /*1bf0*/  ISETP.GE.AND P5, PT, R166, UR10, PT ;  /* 0x0000000aa6007c0c */ /* 0x000fe4000bfa6270 */
[----:B------:R-:W-:Y:S02]  /*1c00*/  ISETP.GE.AND P4, PT, R234, UR10, PT ;  /* 0x0000000aea007c0c */ /* 0x000fe4000bf86270 */
[----:B------:R-:W-:-:S09]  /*1c10*/  ISETP.GE.AND P2, PT, R233, UR10, PT ;  /* 0x0000000ae9007c0c */ /* 0x000fd2000bf46270 */
[----:B------:R-:W2:Y:S01]  /*1c20*/  @!P5 LDC.64 R10, c[0x0][0x218] ;  /* 0x00008600ff0adb82 */ /* 0x000ea20000000a00 */
        /* <DEDUP_REMOVED lines=33> */
.L_x_1210:
[----:B------:R-:W-:Y:S05]  /*1e40*/  BSYNC B0 ;  /* 0x0000000000007941 */ /* 0x000fea0003800000 */
.L_x_1209:
        /* <DEDUP_REMOVED lines=13> */
[----:B-12-4-:R-:W1:Y:S01]  /*1f20*/  @!P2 LDC.64 R2, c[0x0][0x218] ;  /* 0x00008600ff02ab82 */ /* 0x016e620000000a00 */
        /* <DEDUP_REMOVED lines=30> */
.L_x_1212:
[----:B------:R-:W-:Y:S05]  /*2110*/  BSYNC B0 ;  /* 0x0000000000007941 */ /* 0x000fea0003800000 */
.L_x_1211:
        /* <DEDUP_REMOVED lines=10> */
[----:B------:R-:W-:Y:S01]  /*21c0*/  LEA.HI R4, R96, R6, RZ, 0x4 ;  /* 0x0000000660047211 */ /* 0x000fe200078f20ff */
[----:B------:R-:W-:Y:S01]  /*21d0*/  @UP1 UIMAD.WIDE.U32 UR42, UR33, UR10, UR42 ;  /* 0x0000000a212a12a5 */ /* 0x000fe2000f8e002a */
[----:B------:R-:W-:-:S04]  /*21e0*/  DEPBAR.LE SB0, 0x0 ;  /* 0x000080000000791a */ /* 0x000fc80000000000 */
[----:B------:R-:W-:Y:S02]  /*21f0*/  @UP1 UIMAD UR11, UR33, UR11, UR40 ;  /* 0x0000000b210b12a4 */ /* 0x000fe4000f8e0228 */
[----:B------:R-:W-:Y:S02]  /*2200*/  @UP1 ULEA UR12, UP0, UR42, UR12, 0x2 ;  /* 0x0000000c2a0c1291 */ /* 0x000fe4000f80103f */
[----:B------:R-:W-:Y:S01]  /*2210*/  @UP1 UIADD3 UR11, UR43, UR11, URZ ;  /* 0x0000000b2b0b1290 */ /* 0x000fe2000fffe03f */
[----:B--23--:R-:W-:Y:S01]  /*2220*/  IMAD R11, R241, UR6, RZ ;  /* 0x00000006f10b7c24 */ /* 0x00cfe2000f8e02ff */
[----:B------:R-:W-:Y:S02]  /*2230*/  @UP1 ULDC UR5, c[0x0][0x2e8] ;  /* 0x0000ba0000051ab9 */ /* 0x000fe40000000800 */
[----:B------:R-:W-:Y:S01]  /*2240*/  @UP1 ULEA.HI.X UR13, UR42, UR13, UR11, 0x2, UP0 ;  /* 0x0000000d2a0d1291 */ /* 0x000fe200080f140b */
[----:B-1--4-:R-:W-:-:S05]  /*2250*/  IMAD.U32 R2, RZ, RZ, UR12 ;  /* 0x0000000cff027e24 */ /* 0x012fca000f8e00ff */
[----:B------:R-:W-:-:S06]  /*2260*/  IMAD.U32 R3, RZ, RZ, UR13 ;  /* 0x0000000dff037e24 */ /* 0x000fcc000f8e00ff */
[----:B------:R1:W2:Y:S01]  /*2270*/  @P0 LDG.E R3, desc[UR30][R2.64] ;  /* 0x0000001e02030981 */ /* 0x0002a2000c1e1900 */
[----:B------:R-:W-:Y:S01]  /*2280*/  LOP3.LUT R8, R4, 0xfffffff0, RZ, 0xc0, !PT ;  /* 0xfffffff004087812 */ /* 0x000fe200078ec0ff */
[----:B------:R-:W-:Y:S01]  /*2290*/  IMAD.WIDE.U32 R14, R240, UR6, R166 ;  /* 0x00000006f00e7c25 */ /* 0x000fe2000f8e00a6 */
[----:B------:R-:W-:Y:S01]  /*22a0*/  USHF.L.U64.HI UR12, UR6, 0x6, UR7 ;  /* 0x00000006060c7899 */ /* 0x000fe20008010207 */
[----:B------:R-:W-:Y:S01]  /*22b0*/  LEA.HI R96, R96, R6, RZ, 0x5 ;  /* 0x0000000660607211 */ /* 0x000fe200078f28ff */
[----:B------:R-:W-:Y:S01]  /*22c0*/  USHF.L.U32 UR13, UR6, 0x6, URZ ;  /* 0x00000006060d7899 */ /* 0x000fe2000800063f */
[----:B------:R-:W-:Y:S01]  /*22d0*/  IMAD.IADD R8, R6, 0x1, -R8 ;  /* 0x0000000106087824 */ /* 0x000fe200078e0a08 */
[----:B------:R-:W-:Y:S01]  /*22e0*/  IADD3 R184, P1, R14, UR28, RZ ;  /* 0x0000001c0eb87c10 */ /* 0x000fe2000ff3e0ff */
[----:B------:R-:W-:Y:S01]  /*22f0*/  IMAD R11, R240, UR7, R11 ;  /* 0x00000007f00b7c24 */ /* 0x000fe2000f8e020b */
[----:B------:R-:W-:Y:S01]  /*2300*/  ISETP.GE.AND P6, PT, R7, UR14, PT ;  /* 0x0000000e07007c0c */ /* 0x000fe2000bfc6270 */
[----:B------:R-:W-:Y:S01]  /*2310*/  IMAD.SHL.U32 R13, R12, 0x40, RZ ;  /* 0x000000400c0d7824 */ /* 0x000fe200078e00ff */
[----:B------:R-:W-:Y:S01]  /*2320*/  SHF.R.S32.HI R10, RZ, 0x1f, R8 ;  /* 0x0000001fff0a7819 */ /* 0x000fe20000011408 */
[----:B------:R-:W-:Y:S01]  /*2330*/  IMAD.SHL.U32 R225, R240, 0x8, RZ ;  /* 0x00000008f0e17824 */ /* 0x000fe200078e00ff */
[----:B------:R-:W-:Y:S01]  /*2340*/  IADD3.X R185, R15, UR25, R11, P1, !PT ;  /* 0x000000190fb97c10 */ /* 0x000fe20008ffe40b */
[----:B------:R-:W-:Y:S01]  /*2350*/  IMAD.U32 R14, RZ, RZ, UR20 ;  /* 0x00000014ff0e7e24 */ /* 0x000fe2000f8e00ff */
[----:B------:R-:W-:Y:S01]  /*2360*/  LEA.HI R10, R10, R8, RZ, 0x3 ;  /* 0x000000080a0a7211 */ /* 0x000fe200078f18ff */
[----:B------:R-:W-:Y:S01]  /*2370*/  BSSY B0, `(.L_x_1213) ;  /* 0x0000050000007945 */ /* 0x000fe20003800000 */
[----:B------:R-:W-:Y:S01]  /*2380*/  BAR.SYNC.DEFER_BLOCKING 0x0 ;  /* 0x0000000000007b1d */ /* 0x000fe20000010000 */
[----:B------:R-:W-:Y:S01]  /*2390*/  ISETP.GE.AND P1, PT, R240, UR14, PT ;  /* 0x0000000ef0007c0c */ /* 0x000fe2000bf26270 */
[----:B------:R-:W-:Y:S01]  /*23a0*/  IMAD.WIDE.U32 R184, R188, UR21, R184 ;  /* 0x00000015bcb87c25 */ /* 0x000fe2000f8e00b8 */
[----:B------:R-:W-:-:S02]  /*23b0*/  LOP3.LUT R0, R10, 0xfffffff8, RZ, 0xc0, !PT ;  /* 0xfffffff80a007812 */ /* 0x000fc400078ec0ff */
[----:B------:R-:W-:Y:S01]  /*23c0*/  LOP3.LUT R13, R13, 0x1c0, RZ, 0xc0, !PT ;  /* 0x000001c00d0d7812 */ /* 0x000fe200078ec0ff */
[----:B------:R-:W-:Y:S01]  /*23d0*/  VIADD R187, R185, UR35 ;  /* 0x00000023b9bb7c36 */ /* 0x000fe20008000000 */
[----:B------:R-:W-:Y:S01]  /*23e0*/  SHF.R.S32.HI R7, RZ, 0x5, R96 ;  /* 0x00000005ff077819 */ /* 0x000fe20000011460 */
[----:B------:R-:W-:Y:S01]  /*23f0*/  IMAD.IADD R0, R8, 0x1, -R0 ;  /* 0x0000000108007824 */ /* 0x000fe200078e0a00 */
[----:B-1----:R-:W-:Y:S01]  /*2400*/  SHF.R.S32.HI R2, RZ, 0x4, R4 ;  /* 0x00000004ff027819 */ /* 0x002fe20000011404 */
[----:B------:R-:W-:Y:S01]  /*2410*/  IMAD.MOV.U32 R186, RZ, RZ, R184 ;  /* 0x000000ffffba7224 */ /* 0x000fe200078e00b8 */
[----:B------:R-:W-:Y:S01]  /*2420*/  LOP3.LUT R225, R13, 0x8, R225, 0xf8, !PT ;  /* 0x000000080de17812 */ /* 0x000fe200078ef8e1 */
[----:B------:R-:W-:Y:S01]  /*2430*/  IMAD.SHL.U32 R8, R0, 0x40, RZ ;  /* 0x0000004000087824 */ /* 0x000fe200078e00ff */
[----:B------:R-:W-:Y:S01]  /*2440*/  LEA.HI R4, R4, R2, RZ, 0x1 ;  /* 0x0000000204047211 */ /* 0x000fe200078f08ff */
[----:B------:R-:W-:Y:S01]  /*2450*/  IMAD.SHL.U32 R10, R10, 0x40, RZ ;  /* 0x000000400a0a7824 */ /* 0x000fe200078e00ff */
[----:B------:R-:W-:Y:S01]  /*2460*/  SHF.R.U32.HI R13, RZ, 0x3, R13 ;  /* 0x00000003ff0d7819 */ /* 0x000fe2000001160d */
[----:B------:R-:W-:Y:S01]  /*2470*/  IMAD.WIDE.U32 R14, R14, UR13, R186 ;  /* 0x0000000d0e0e7c25 */ /* 0x000fe2000f8e00ba */
[----:B------:R-:W-:-:S02]  /*2480*/  LOP3.LUT R4, R4, 0xfffffffe, RZ, 0xc0, !PT ;  /* 0xfffffffe04047812 */ /* 0x000fc400078ec0ff */
[----:B------:R-:W-:Y:S02]  /*2490*/  LOP3.LUT R8, R8, 0x1c0, RZ, 0xc0, !PT ;  /* 0x000001c008087812 */ /* 0x000fe400078ec0ff */
[----:B------:R-:W-:Y:S01]  /*24a0*/  LOP3.LUT R225, R225, R13, RZ, 0x3c, !PT ;  /* 0x0000000de1e17212 */ /* 0x000fe200078e3cff */
[----:B------:R-:W-:Y:S02]  /*24b0*/  IMAD.IADD R4, R2, 0x1, -R4 ;  /* 0x0000000102047824 */ /* 0x000fe400078e0a04 */
[----:B------:R-:W2:Y:S01]  /*24c0*/  @P0 MUFU.RCP R2, UR5 ;  /* 0x0000000500020d08 */ /* 0x000ea20008001000 */
[----:B------:R1:W-:Y:S01]  /*24d0*/  @P1 STS.128 [R227+0x18000], RZ ;  /* 0x018000ffe3001388 */ /* 0x0003e20000000c00 */
[C---:B------:R-:W-:Y:S01]  /*24e0*/  IMAD.SHL.U32 R9, R4.reuse, 0x8, RZ ;  /* 0x0000000804097824 */ /* 0x040fe200078e00ff */
[----:B------:R-:W-:Y:S01]  /*24f0*/  UIMAD UR5, UR12, UR20, URZ ;  /* 0x000000140c0572a4 */ /* 0x000fe2000f8e023f */
[----:B------:R-:W-:Y:S01]  /*2500*/  IMAD R225, R4, 0x200, R225 ;  /* 0x0000020004e17824 */ /* 0x000fe200078e02e1 */
[----:B------:R1:W-:Y:S02]  /*2510*/  @P1 STS.128 [R227+0x1a000], RZ ;  /* 0x01a000ffe3001388 */ /* 0x0003e40000000c00 */
[----:B------:R-:W-:Y:S01]  /*2520*/  LOP3.LUT R9, R8, 0x8, R9, 0xf8, !PT ;  /* 0x0000000808097812 */ /* 0x000fe200078ef809 */
[----:B------:R-:W-:Y:S01]  /*2530*/  UIMAD UR39, UR39, UR13, UR5 ;  /* 0x0000000d272772a4 */ /* 0x000fe2000f8e0205 */
[----:B------:R1:W-:Y:S01]  /*2540*/  @P1 STS.128 [R227+0x1c000], RZ ;  /* 0x01c000ffe3001388 */ /* 0x0003e20000000c00 */
[----:B------:R-:W-:Y:S01]  /*2550*/  SHF.R.U32.HI R8, RZ, 0x3, R8 ;  /* 0x00000003ff087819 */ /* 0x000fe20000011608 */
[----:B------:R-:W-:Y:S01]  /*2560*/  UMOV UR5, URZ ;  /* 0x0000003f00057c82 */ /* 0x000fe20008000000 */
[----:B------:R-:W-:Y:S01]  /*2570*/  LEA R225, R225, UR4, 0x1 ;  /* 0x00000004e1e17c11 */ /* 0x000fe2000f8e08ff */
[----:B------:R1:W-:Y:S01]  /*2580*/  @P1 STS.128 [R227+0x1e000], RZ ;  /* 0x01e000ffe3001388 */ /* 0x0003e20000000c00 */
[----:B------:R-:W-:Y:S01]  /*2590*/  LOP3.LUT R8, R9, R8, RZ, 0x3c, !PT ;  /* 0x0000000809087212 */ /* 0x000fe200078e3cff */
[----:B------:R-:W-:-:S03]  /*25a0*/  VIADD R13, R15, UR39 ;  /* 0x000000270f0d7c36 */ /* 0x000fc60008000000 */
[----:B------:R-:W-:-:S05]  /*25b0*/  LOP3.LUT R4, R8, 0xfffffe00, R10, 0xf8, !PT ;  /* 0xfffffe0008047812 */ /* 0x000fca00078ef80a */
        /* <DEDUP_REMOVED lines=43> */
.L_x_1214:
[----:B------:R-:W-:Y:S05]  /*2870*/  BSYNC B0 ;  /* 0x0000000000007941 */ /* 0x000fea0003800000 */
.L_x_1213:
        /* <DEDUP_REMOVED lines=49> */
.L_x_1216:
[----:B------:R-:W-:Y:S05]  /*2b90*/  BSYNC B0 ;  /* 0x0000000000007941 */ /* 0x000fea0003800000 */
.L_x_1215:
[----:B--2-4-:R-:W-:Y:S01]  /*2ba0*/  LDSM.16.M88.4 R8, [R226] ;  /* 0x00000000e208783b */ /* 0x014fe20000000200 */
[----:B------:R-:W-:Y:S01]  /*2bb0*/  R2P PR, R12, 0x6 ;  /* 0x000000060c007804 */ /* 0x000fe20000000000 */
[----:B-1----:R-:W-:Y:S01]  /*2bc0*/  IMAD.MOV.U32 R2, RZ, RZ, 0x10 ;  /* 0x00000010ff027424 */ /* 0x002fe200078e00ff */
[----:B------:R-:W-:Y:S01]  /*2bd0*/  LOP3.LUT P0, RZ, R0, 0x2, RZ, 0xc0, !PT ;  /* 0x0000000200ff7812 */ /* 0x000fe2000780c0ff */
[----:B------:R-:W1:Y:S01]  /*2be0*/  LDSM.16.M88.4 R28, [R225+0x10000] ;  /* 0x01000000e11c783b */ /* 0x000e620000000200 */
[C---:B------:R-:W-:Y:S01]  /*2bf0*/  VIADD R3, R225.reuse, 0x10000 ;  /* 0x00010000e1037836 */ /* 0x040fe20000000000 */
[----:B------:R-:W-:Y:S01]  /*2c00*/  ULDC UR34, c[0x0][0x39c] ;  /* 0x0000e70000227ab9 */ /* 0x000fe20000000800 */
[----:B------:R-:W-:Y:S01]  /*2c10*/  SEL R2, R2, 0xfffffff0, !P0 ;  /* 0xfffffff002027807 */ /* 0x000fe20004000000 */
[----:B------:R-:W-:Y:S01]  /*2c20*/  VIADD R223, R225, 0x10020 ;  /* 0x00010020e1df7836 */ /* 0x000fe20000000000 */
[----:B------:R-:W-:Y:S01]  /*2c30*/  LOP3.LUT P0, RZ, R0, 0x4, RZ, 0xc0, !PT ;  /* 0x0000000400ff7812 */ /* 0x000fe2000780c0ff */
[----:B------:R-:W2:Y:S01]  /*2c40*/  LDSM.16.M88.4 R40, [R225+0x10800] ;  /* 0x01080000e128783b */ /* 0x000ea20000000200 */
[----:B------:R-:W-:Y:S01]  /*2c50*/  MOV R0, 0x20 ;  /* 0x0000002000007802 */ /* 0x000fe20000000f00 */
[--C-:B------:R-:W-:Y:S01]  /*2c60*/  IMAD R224, R2, 0x2, R226.reuse ;  /* 0x0000000202e07824 */ /* 0x100fe200078e02e2 */
[----:B------:R-:W-:Y:S01]  /*2c70*/  UISETP.GE.AND UP0, UPT, UR22, 0x2, UPT ;  /* 0x000000021600788c */ /* 0x000fe2000bf06270 */
[----:B------:R-:W-:Y:S01]  /*2c80*/  @P1 VIADD R223, R3, 0xffffffe0 ;  /* 0xffffffe003df1836 */ /* 0x000fe20000000000 */
[----:B------:R-:W-:Y:S01]  /*2c90*/  SEL R0, R0, 0xffffffe0, !P0 ;  /* 0xffffffe000007807 */ /* 0x000fe20004000000 */
[----:B------:R-:W-:Y:S01]  /*2ca0*/  IMAD.MOV.U32 R3, RZ, RZ, 0x40 ;  /* 0x00000040ff037424 */ /* 0x000fe200078e00ff */
[----:B------:R-:W-:Y:S01]  /*2cb0*/  LDSM.16.M88.4 R24, [R224] ;  /* 0x00000000e018783b */ /* 0x000fe20000000200 */
[----:B------:R-:W-:Y:S01]  /*2cc0*/  IMAD.U32 R190, RZ, RZ, UR29 ;  /* 0x0000001dffbe7e24 */ /* 0x000fe2000f8e00ff */
[----:B------:R-:W-:Y:S01]  /*2cd0*/  IADD3 R214, R223, 0x1000, RZ ;  /* 0x00001000dfd67810 */ /* 0x000fe20007ffe0ff */
[C---:B------:R-:W-:Y:S01]  /*2ce0*/  IMAD R222, R0.reuse, 0x2, R226 ;  /* 0x0000000200de7824 */ /* 0x040fe200078e02e2 */
[----:B------:R-:W4:Y:S01]  /*2cf0*/  LDSM.16.M88.4 R32, [R223] ;  /* 0x00000000df20783b */ /* 0x000f220000000200 */
[----:B------:R-:W-:Y:S01]  /*2d00*/  SEL R3, R3, 0xffffffc0, !P2 ;  /* 0xffffffc003037807 */ /* 0x000fe20005000000 */
[----:B------:R-:W-:Y:S01]  /*2d10*/  IMAD R221, R0, 0x2, R224 ;  /* 0x0000000200dd7824 */ /* 0x000fe200078e02e0 */
[C---:B------:R-:W-:Y:S01]  /*2d20*/  IADD3 R208, R223.reuse, 0x3800, RZ ;  /* 0x00003800dfd07810 */ /* 0x040fe20007ffe0ff */
[----:B------:R-:W-:Y:S01]  /*2d30*/  LDSM.16.M88.4 R64, [R222] ;  /* 0x00000000de40783b */ /* 0x000fe20000000200 */
[----:B------:R-:W-:Y:S01]  /*2d40*/  IMAD.SHL.U32 R235, R6, 0x2, RZ ;  /* 0x0000000206eb7824 */ /* 0x000fe200078e00ff */
[----:B------:R-:W-:Y:S01]  /*2d50*/  IADD3 R203, R223, 0x6000, RZ ;  /* 0x00006000dfcb7810 */ /* 0x000fe20007ffe0ff */
[----:B------:R-:W-:Y:S01]  /*2d60*/  IMAD.IADD R219, R225, 0x1, R3 ;  /* 0x00000001e1db7824 */ /* 0x000fe200078e0203 */
[----:B------:R-:W5:Y:S01]  /*2d70*/  LDSM.16.M88.4 R72, [R225+0x11000] ;  /* 0x01100000e148783b */ /* 0x000f620000000200 */
[----:B------:R-:W-:Y:S01]  /*2d80*/  IMAD.IADD R212, R3, 0x1, R223 ;  /* 0x0000000103d47824 */ /* 0x000fe200078e02df */
[----:B------:R-:W-:Y:S01]  /*2d90*/  LOP3.LUT R235, R235, 0x6, RZ, 0xc0, !PT ;  /* 0x00000006ebeb7812 */ /* 0x000fe200078ec0ff */
[C---:B------:R-:W-:Y:S01]  /*2da0*/  VIADD R215, R223.reuse, 0x800 ;  /* 0x00000800dfd77836 */ /* 0x040fe20000000000 */
[----:B------:R-:W3:Y:S01]  /*2db0*/  LDSM.16.M88.4 R48, [R219+0x10000] ;  /* 0x01000000db30783b */ /* 0x000ee20000000200 */
[----:B------:R-:W-:-:S02]  /*2dc0*/  VIADD R213, R223, 0x1800 ;  /* 0x00001800dfd57836 */ /* 0x000fc40000000000 */
[C---:B------:R-:W-:Y:S01]  /*2dd0*/  VIADD R211, R223.reuse, 0x2000 ;  /* 0x00002000dfd37836 */ /* 0x040fe20000000000 */
[----:B------:R-:W-:Y:S01]  /*2de0*/  LDSM.16.M88.4 R12, [R221] ;  /* 0x00000000dd0c783b */ /* 0x000fe20000000200 */
[C---:B------:R-:W-:Y:S02]  /*2df0*/  VIADD R210, R223.reuse, 0x2800 ;  /* 0x00002800dfd27836 */ /* 0x040fe40000000000 */
[C---:B------:R-:W-:Y:S01]  /*2e00*/  VIADD R209, R223.reuse, 0x3000 ;  /* 0x00003000dfd17836 */ /* 0x040fe20000000000 */
[----:B------:R-:W-:Y:S01]  /*2e10*/  LDSM.16.M88.4 R84, [R212] ;  /* 0x00000000d454783b */ /* 0x000fe20000000200 */
[C---:B------:R-:W-:Y:S01]  /*2e20*/  VIADD R207, R223.reuse, 0x4000 ;  /* 0x00004000dfcf7836 */ /* 0x040fe20000000000 */
[----:B-1----:R-:W-:Y:S02]  /*2e30*/  HMMA.16816.F32.BF16 R16, R8, R28, RZ ;  /* 0x0000001c0810723c */ /* 0x002fe400000418ff */
[----:B------:R-:W1:Y:S01]  /*2e40*/  LDSM.16.M88.4 R20, [R225+0x11800] ;  /* 0x01180000e114783b */ /* 0x000e620000000200 */
[----:B------:R-:W-:-:S02]  /*2e50*/  VIADD R206, R223, 0x4800 ;  /* 0x00004800dfce7836 */ /* 0x000fc40000000000 */
[C---:B------:R-:W-:Y:S01]  /*2e60*/  VIADD R205, R223.reuse, 0x5000 ;  /* 0x00005000dfcd7836 */ /* 0x040fe20000000000 */
[----:B------:R-:W1:Y:S01]  /*2e70*/  LDSM.16.M88.4 R52, [R223+0x800] ;  /* 0x00080000df34783b */ /* 0x000e620000000200 */
[C---:B------:R-:W-:Y:S01]  /*2e80*/  HMMA.16816.F32.BF16 R28, R8.reuse, R30, RZ ;  /* 0x0000001e081c723c */ /* 0x040fe200000418ff */
[C---:B------:R-:W-:Y:S02]  /*2e90*/  VIADD R204, R223.reuse, 0x5800 ;  /* 0x00005800dfcc7836 */ /* 0x040fe40000000000 */
[----:B------:R-:W1:Y:S01]  /*2ea0*/  LDSM.16.M88.4 R60, [R223+0x1000] ;  /* 0x00100000df3c783b */ /* 0x000e620000000200 */
[C---:B------:R-:W-:Y:S02]  /*2eb0*/  VIADD R202, R223.reuse, 0x6800 ;  /* 0x00006800dfca7836 */ /* 0x040fe40000000000 */
[----:B--2---:R-:W-:Y:S01]  /*2ec0*/  HMMA.16816.F32.BF16 R44, R8, R40, RZ ;  /* 0x00000028082c723c */ /* 0x004fe200000418ff */
[----:B------:R-:W-:Y:S01]  /*2ed0*/  LDSM.16.M88.4 R36, [R226+0x4000] ;  /* 0x00400000e224783b */ /* 0x000fe20000000200 */
[----:B------:R-:W-:-:S02]  /*2ee0*/  VIADD R201, R223, 0x7000 ;  /* 0x00007000dfc97836 */ /* 0x000fc40000000000 */
[----:B------:R-:W-:Y:S01]  /*2ef0*/  VIADD R200, R223, 0x7800 ;  /* 0x00007800dfc87836 */ /* 0x000fe20000000000 */
[----:B------:R-:W2:Y:S01]  /*2f00*/  LDSM.16.M88.4 R92, [R225+0x12000] ;  /* 0x01200000e15c783b */ /* 0x000ea20000000200 */
[----:B------:R-:W-:Y:S03]  /*2f10*/  HMMA.16816.F32.BF16 R40, R8, R42, RZ ;  /* 0x0000002a0828723c */ /* 0x000fe600000418ff */
[----:B------:R-:W2:Y:S03]  /*2f20*/  LDSM.16.M88.4 R56, [R223+0x1800] ;  /* 0x00180000df38783b */ /* 0x000ea60000000200 */
[C---:B----4-:R-:W-:Y:S01]  /*2f30*/  HMMA.16816.F32.BF16 R16, R24.reuse, R32, R16 ;  /* 0x000000201810723c */ /* 0x050fe20000041810 */
[----:B------:R-:W-:Y:S04]  /*2f40*/  LDSM.16.M88.4 R80, [R219+0x11000] ;  /* 0x01100000db50783b */ /* 0x000fe80000000200 */
[----:B------:R-:W-:Y:S01]  /*2f50*/  LDSM.16.M88.4 R88, [R223+0x2000] ;  /* 0x00200000df58783b */ /* 0x000fe20000000200 */
[----:B------:R-:W-:Y:S03]  /*2f60*/  HMMA.16816.F32.BF16 R28, R24, R34, R28 ;  /* 0x00000022181c723c */ /* 0x000fe6000004181c */
[----:B------:R-:W4:Y:S03]  /*2f70*/  LDSM.16.M88.4 R32, [R219+0x10800] ;  /* 0x01080000db20783b */ /* 0x000f260000000200 */
[C---:B-----5:R-:W-:Y:S01]  /*2f80*/  HMMA.16816.F32.BF16 R76, R8.reuse, R72, RZ ;  /* 0x00000048084c723c */ /* 0x060fe200000418ff */
[----:B------:R-:W0:Y:S05]  /*2f90*/  LDGDEPBAR ;  /* 0x00000000000079af */ /* 0x000e2a0000000000 */
[----:B------:R-:W-:Y:S06]  /*2fa0*/  HMMA.16816.F32.BF16 R72, R8, R74, RZ ;  /* 0x0000004a0848723c */ /* 0x000fec00000418ff */
[----:B---3--:R-:W-:Y:S06]  /*2fb0*/  HMMA.16816.F32.BF16 R16, R64, R48, R16 ;  /* 0x000000304010723c */ /* 0x008fec0000041810 */
[C---:B-1----:R-:W-:Y:S06]  /*2fc0*/  HMMA.16816.F32.BF16 R68, R8.reuse, R20, RZ ;  /* 0x000000140844723c */ /* 0x042fec00000418ff */
[----:B------:R-:W-:Y:S01]  /*2fd0*/  HMMA.16816.F32.BF16 R8, R8, R22, RZ ;  /* 0x000000160808723c */ /* 0x000fe200000418ff */
[----:B------:R-:W-:Y:S05]  /*2fe0*/  LDSM.16.M88.4 R20, [R212+0x800] ;  /* 0x00080000d414783b */ /* 0x000fea0000000200 */
[----:B------:R-:W-:Y:S06]  /*2ff0*/  HMMA.16816.F32.BF16 R44, R24, R52, R44 ;  /* 0x00000034182c723c */ /* 0x000fec000004182c */
[----:B------:R-:W-:Y:S06]  /*3000*/  HMMA.16816.F32.BF16 R16, R12, R84, R16 ;  /* 0x000000540c10723c */ /* 0x000fec0000041810 */
[----:B------:R-:W-:Y:S01]  /*3010*/  HMMA.16816.F32.BF16 R28, R64, R50, R28 ;  /* 0x00000032401c723c */ /* 0x000fe2000004181c */
[----:B------:R-:W-:Y:S05]  /*3020*/  LDSM.16.M88.4 R48, [R219+0x11800] ;  /* 0x01180000db30783b */ /* 0x000fea0000000200 */
[C---:B------:R-:W-:Y:S01]  /*3030*/  HMMA.16816.F32.BF16 R40, R24.reuse, R54, R40 ;  /* 0x000000361828723c */ /* 0x040fe20000041828 */
[----:B------:R-:W1:Y:S05]  /*3040*/  LDSM.16.M88.4 R52, [R224+0x4000] ;  /* 0x00400000e034783b */ /* 0x000e6a0000000200 */
[----:B------:R-:W-:Y:S06]  /*3050*/  HMMA.16816.F32.BF16 R76, R24, R60, R76 ;  /* 0x0000003c184c723c */ /* 0x000fec000004184c */
[----:B--2---:R-:W-:Y:S06]  /*3060*/  HMMA.16816.F32.BF16 R16, R36, R92, R16 ;  /* 0x0000005c2410723c */ /* 0x004fec0000041810 */
[C---:B------:R-:W-:Y:S01]  /*3070*/  HMMA.16816.F32.BF16 R72, R24.reuse, R62, R72 ;  /* 0x0000003e1848723c */ /* 0x040fe20000041848 */
[----:B------:R-:W2:Y:S05]  /*3080*/  LDSM.16.M88.4 R60, [R212+0x1000] ;  /* 0x00100000d43c783b */ /* 0x000eaa0000000200 */
[C---:B------:R-:W-:Y:S06]  /*3090*/  HMMA.16816.F32.BF16 R68, R24.reuse, R56, R68 ;  /* 0x000000381844723c */ /* 0x040fec0000041844 */
[----:B------:R-:W-:Y:S01]  /*30a0*/  HMMA.16816.F32.BF16 R24, R24, R58, R8 ;  /* 0x0000003a1818723c */ /* 0x000fe20000041808 */
[----:B------:R-:W-:Y:S04]  /*30b0*/  LDSM.16.M88.4 R56, [R212+0x1800] ;  /* 0x00180000d438783b */ /* 0x000fe80000000200 */
[----:B------:R-:W-:Y:S01]  /*30c0*/  LDSM.16.M88.4 R8, [R225+0x12800] ;  /* 0x01280000e108783b */ /* 0x000fe20000000200 */
[----:B----4-:R-:W-:Y:S06]  /*30d0*/  HMMA.16816.F32.BF16 R44, R64, R32, R44 ;  /* 0x00000020402c723c */ /* 0x010fec000004182c */
[----:B------:R-:W-:Y:S01]  /*30e0*/  HMMA.16816.F32.BF16 R28, R12, R86, R28 ;  /* 0x000000560c1c723c */ /* 0x000fe2000004181c */
[----:B------:R-:W-:Y:S05]  /*30f0*/  LDSM.16.M88.4 R84, [R219+0x12000] ;  /* 0x01200000db54783b */ /* 0x000fea0000000200 */
[C---:B------:R-:W-:Y:S01]  /*3100*/  HMMA.16816.F32.BF16 R40, R64.reuse, R34, R40 ;  /* 0x000000224028723c */ /* 0x040fe20000041828 */
[----:B------:R-:W3:Y:S05]  /*3110*/  LDSM.16.M88.4 R32, [R222+0x4000] ;  /* 0x00400000de20783b */ /* 0x000eea0000000200 */
[----:B------:R-:W-:Y:S06]  /*3120*/  HMMA.16816.F32.BF16 R76, R64, R80, R76 ;  /* 0x00000050404c723c */ /* 0x000fec000004184c */
[----:B-1----:R-:W-:Y:S06]  /*3130*/  HMMA.16816.F32.BF16 R16, R52, R88, R16 ;  /* 0x000000583410723c */ /* 0x002fec0000041810 */
[C---:B------:R-:W-:Y:S01]  /*3140*/  HMMA.16816.F32.BF16 R72, R64.reuse, R82, R72 ;  /* 0x000000524048723c */ /* 0x040fe20000041848 */
[----:B------:R-:W1:Y:S05]  /*3150*/  LDSM.16.M88.4 R80, [R225+0x13000] ;  /* 0x01300000e150783b */ /* 0x000e6a0000000200 */
[C---:B------:R-:W-:Y:S06]  /*3160*/  HMMA.16816.F32.BF16 R68, R64.reuse, R48, R68 ;  /* 0x000000304044723c */ /* 0x040fec0000041844 */
[----:B------:R-:W-:Y:S01]  /*3170*/  HMMA.16816.F32.BF16 R64, R64, R50, R24 ;  /* 0x000000324040723c */ /* 0x000fe20000041818 */
[----:B------:R-:W-:Y:S04]  /*3180*/  LDSM.16.M88.4 R48, [R225+0x13800] ;  /* 0x01380000e130783b */ /* 0x000fe80000000200 */
[----:B------:R-:W-:Y:S01]  /*3190*/  LDSM.16.M88.4 R24, [R223+0x2800] ;  /* 0x00280000df18783b */ /* 0x000fe20000000200 */
[----:B------:R-:W-:Y:S06]  /*31a0*/  HMMA.16816.F32.BF16 R44, R12, R20, R44 ;  /* 0x000000140c2c723c */ /* 0x000fec000004182c */
[----:B------:R-:W-:Y:S01]  /*31b0*/  HMMA.16816.F32.BF16 R28, R36, R94, R28 ;  /* 0x0000005e241c723c */ /* 0x000fe2000004181c */
[----:B------:R-:W-:Y:S05]  /*31c0*/  LDSM.16.M88.4 R92, [R212+0x2000] ;  /* 0x00200000d45c783b */ /* 0x000fea0000000200 */
[C---:B------:R-:W-:Y:S01]  /*31d0*/  HMMA.16816.F32.BF16 R40, R12.reuse, R22, R40 ;  /* 0x000000160c28723c */ /* 0x040fe20000041828 */
[----:B------:R-:W4:Y:S05]  /*31e0*/  LDSM.16.M88.4 R20, [R221+0x4000] ;  /* 0x00400000dd14783b */ /* 0x000f2a0000000200 */
[----:B--2---:R-:W-:Y:S06]  /*31f0*/  HMMA.16816.F32.BF16 R76, R12, R60, R76 ;  /* 0x0000003c0c4c723c */ /* 0x004fec000004184c */
[----:B---3--:R-:W-:Y:S06]  /*3200*/  HMMA.16816.F32.BF16 R16, R32, R84, R16 ;  /* 0x000000542010723c */ /* 0x008fec0000041810 */
[C---:B------:R-:W-:Y:S01]  /*3210*/  HMMA.16816.F32.BF16 R72, R12.reuse, R62, R72 ;  /* 0x0000003e0c48723c */ /* 0x040fe20000041848 */
[----:B------:R-:W2:Y:S05]  /*3220*/  LDSM.16.M88.4 R60, [R223+0x3000] ;  /* 0x00300000df3c783b */ /* 0x000eaa0000000200 */
        /* <DEDUP_REMOVED lines=8> */
[----:B------:R-:W3:Y:S05]  /*32b0*/  LDSM.16.M88.4 R8, [R226+0x8000] ;  /* 0x00800000e208783b */ /* 0x000eea0000000200 */
[----:B-1----:R-:W-:Y:S06]  /*32c0*/  HMMA.16816.F32.BF16 R76, R36, R80, R76 ;  /* 0x00000050244c723c */ /* 0x002fec000004184c */
[----:B----4-:R-:W-:Y:S06]  /*32d0*/  HMMA.16816.F32.BF16 R16, R20, R92, R16 ;  /* 0x0000005c1410723c */ /* 0x010fec0000041810 */
[C---:B------:R-:W-:Y:S01]  /*32e0*/  HMMA.16816.F32.BF16 R72, R36.reuse, R82, R72 ;  /* 0x000000522448723c */ /* 0x040fe20000041848 */
[----:B------:R-:W-:Y:S05]  /*32f0*/  LDSM.16.M88.4 R80, [R223+0x4000] ;  /* 0x00400000df50783b */ /* 0x000fea0000000200 */
[C---:B------:R-:W-:Y:S06]  /*3300*/  HMMA.16816.F32.BF16 R68, R36.reuse, R48, R68 ;  /* 0x000000302444723c */ /* 0x040fec0000041844 */
[----:B------:R-:W-:Y:S01]  /*3310*/  HMMA.16816.F32.BF16 R64, R36, R50, R64 ;  /* 0x000000322440723c */ /* 0x000fe20000041840 */
[----:B------:R-:W1:Y:S04]  /*3320*/  LDSM.16.M88.4 R48, [R219+0x13000] ;  /* 0x01300000db30783b */ /* 0x000e680000000200 */
        /* <DEDUP_REMOVED lines=8> */
[----:B------:R-:W-:Y:S01]  /*33b0*/  HMMA.16816.F32.BF16 R72, R52, R62, R72 ;  /* 0x0000003e3448723c */ /* 0x000fe20000041848 */
[----:B------:R-:W2:Y:S05]  /*33c0*/  LDSM.16.M88.4 R60, [R212+0x3000] ;  /* 0x00300000d43c783b */ /* 0x000eaa0000000200 */
[----:B------:R-:W-:Y:S06]  /*33d0*/  HMMA.16816.F32.BF16 R44, R32, R12, R44 ;  /* 0x0000000c202c723c */ /* 0x000fec000004182c */
[----:B------:R-:W-:Y:S01]  /*33e0*/  HMMA.16816.F32.BF16 R28, R20, R94, R28 ;  /* 0x0000005e141c723c */ /* 0x000fe2000004181c */
[----:B------:R-:W-:Y:S05]  /*33f0*/  LDSM.16.M88.4 R92, [R219+0x14000] ;  /* 0x01400000db5c783b */ /* 0x000fea0000000200 */
[----:B------:R-:W-:Y:S01]  /*3400*/  HMMA.16816.F32.BF16 R40, R32, R14, R40 ;  /* 0x0000000e2028723c */ /* 0x000fe20000041828 */
[----:B------:R-:W3:Y:S05]  /*3410*/  LDSM.16.M88.4 R12, [R222+0x8000] ;  /* 0x00800000de0c783b */ /* 0x000eea0000000200 */
[C---:B------:R-:W-:Y:S06]  /*3420*/  HMMA.16816.F32.BF16 R68, R52.reuse, R56, R68 ;  /* 0x000000383444723c */ /* 0x040fec0000041844 */
[----:B------:R-:W-:Y:S01]  /*3430*/  HMMA.16816.F32.BF16 R64, R52, R58, R64 ;  /* 0x0000003a3440723c */ /* 0x000fe20000041840 */
[----:B------:R-:W5:Y:S04]  /*3440*/  LDSM.16.M88.4 R52, [R225+0x14800] ;  /* 0x01480000e134783b */ /* 0x000f680000000200 */
[----:B------:R-:W5:Y:S01]  /*3450*/  LDSM.16.M88.4 R56, [R212+0x3800] ;  /* 0x00380000d438783b */ /* 0x000f620000000200 */
[----:B-1----:R-:W-:Y:S06]  /*3460*/  HMMA.16816.F32.BF16 R76, R32, R48, R76 ;  /* 0x00000030204c723c */ /* 0x002fec000004184c */
[----:B----4-:R-:W-:Y:S06]  /*3470*/  HMMA.16816.F32.BF16 R16, R24, R80, R16 ;  /* 0x000000501810723c */ /* 0x010fec0000041810 */
[----:B------:R-:W-:Y:S01]  /*3480*/  HMMA.16816.F32.BF16 R72, R32, R50, R72 ;  /* 0x000000322048723c */ /* 0x000fe20000041848 */
[----:B------:R-:W1:Y:S05]  /*3490*/  LDSM.16.M88.4 R48, [R225+0x15000] ;  /* 0x01500000e130783b */ /* 0x000e6a0000000200 */
[----:B------:R-:W-:Y:S06]  /*34a0*/  HMMA.16816.F32.BF16 R44, R20, R84, R44 ;  /* 0x00000054142c723c */ /* 0x000fec000004182c */
[----:B------:R-:W-:Y:S01]  /*34b0*/  HMMA.16816.F32.BF16 R28, R8, R90, R28 ;  /* 0x0000005a081c723c */ /* 0x000fe2000004181c */
[----:B------:R-:W-:Y:S05]  /*34c0*/  LDSM.16.M88.4 R88, [R221+0x8000] ;  /* 0x00800000dd58783b */ /* 0x000fea0000000200 */
[----:B------:R-:W-:Y:S01]  /*34d0*/  HMMA.16816.F32.BF16 R40, R20, R86, R40 ;  /* 0x000000561428723c */ /* 0x000fe20000041828 */
[----:B------:R-:W4:Y:S05]  /*34e0*/  LDSM.16.M88.4 R84, [R212+0x4000] ;  /* 0x00400000d454783b */ /* 0x000f2a0000000200 */
[C---:B------:R-:W-:Y:S06]  /*34f0*/  HMMA.16816.F32.BF16 R68, R32.reuse, R36, R68 ;  /* 0x000000242044723c */ /* 0x040fec0000041844 */
[----:B------:R-:W-:Y:S01]  /*3500*/  HMMA.16816.F32.BF16 R64, R32, R38, R64 ;  /* 0x000000262040723c */ /* 0x000fe20000041840 */
[----:B------:R-:W4:Y:S04]  /*3510*/  LDSM.16.M88.4 R36, [R223+0x4800] ;  /* 0x00480000df24783b */ /* 0x000f280000000200 */
[----:B------:R-:W4:Y:S01]  /*3520*/  LDSM.16.M88.4 R32, [R225+0x15800] ;  /* 0x01580000e120783b */ /* 0x000f220000000200 */
[----:B--2---:R-:W-:Y:S06]  /*3530*/  HMMA.16816.F32.BF16 R76, R20, R60, R76 ;  /* 0x0000003c144c723c */ /* 0x004fec000004184c */
[----:B---3--:R-:W-:Y:S06]  /*3540*/  HMMA.16816.F32.BF16 R16, R12, R92, R16 ;  /* 0x0000005c0c10723c */ /* 0x008fec0000041810 */
[----:B------:R-:W-:Y:S01]  /*3550*/  HMMA.16816.F32.BF16 R72, R20, R62, R72 ;  /* 0x0000003e1448723c */ /* 0x000fe20000041848 */
[----:B------:R-:W-:Y:S05]  /*3560*/  LDSM.16.M88.4 R60, [R226+0xc000] ;  /* 0x00c00000e23c783b */ /* 0x000fea0000000200 */
[----:B-----5:R-:W-:Y:S06]  /*3570*/  HMMA.16816.F32.BF16 R44, R8, R52, R44 ;  /* 0x00000034082c723c */ /* 0x020fec000004182c */
[----:B------:R-:W-:Y:S01]  /*3580*/  HMMA.16816.F32.BF16 R28, R24, R82, R28 ;  /* 0x00000052181c723c */ /* 0x000fe2000004181c */
[----:B------:R-:W2:Y:S05]  /*3590*/  LDSM.16.M88.4 R80, [R223+0x5000] ;  /* 0x00500000df50783b */ /* 0x000eaa0000000200 */
        /* <DEDUP_REMOVED lines=27> */
[----:B------:R-:W-:Y:S05]  /*3750*/  LDSM.16.M88.4 R20, [R219+0x16000] ;  /* 0x01600000db14783b */ /* 0x000fea0000000200 */
[C---:B------:R-:W-:Y:S06]  /*3760*/  HMMA.16816.F32.BF16 R68, R24.reuse, R56, R68 ;  /* 0x000000381844723c */ /* 0x040fec0000041844 */
[----:B------:R-:W-:Y:S01]  /*3770*/  HMMA.16816.F32.BF16 R64, R24, R58, R64 ;  /* 0x0000003a1840723c */ /* 0x000fe20000041840 */
[----:B------:R-:W3:Y:S04]  /*3780*/  LDSM.16.M88.4 R24, [R222+0xc000] ;  /* 0x00c00000de18783b */ /* 0x000ee80000000200 */
[----:B------:R-:W5:Y:S01]  /*3790*/  LDSM.16.M88.4 R56, [R225+0x16800] ;  /* 0x01680000e138783b */ /* 0x000f620000000200 */
[----:B-1----:R-:W-:Y:S06]  /*37a0*/  HMMA.16816.F32.BF16 R76, R12, R48, R76 ;  /* 0x000000300c4c723c */ /* 0x002fec000004184c */
[----:B----4-:R-:W-:Y:S06]  /*37b0*/  HMMA.16816.F32.BF16 R16, R36, R92, R16 ;  /* 0x0000005c2410723c */ /* 0x010fec0000041810 */
[----:B------:R-:W-:Y:S01]  /*37c0*/  HMMA.16816.F32.BF16 R72, R12, R50, R72 ;  /* 0x000000320c48723c */ /* 0x000fe20000041848 */
[----:B------:R-:W-:Y:S05]  /*37d0*/  LDSM.16.M88.4 R48, [R225+0x17800] ;  /* 0x01780000e130783b */ /* 0x000fea0000000200 */
[----:B------:R-:W-:Y:S06]  /*37e0*/  HMMA.16816.F32.BF16 R44, R88, R8, R44 ;  /* 0x00000008582c723c */ /* 0x000fec000004182c */
[----:B------:R-:W-:Y:S01]  /*37f0*/  HMMA.16816.F32.BF16 R28, R60, R54, R28 ;  /* 0x000000363c1c723c */ /* 0x000fe2000004181c */
[----:B------:R-:W1:Y:S05]  /*3800*/  LDSM.16.M88.4 R52, [R225+0x17000] ;  /* 0x01700000e134783b */ /* 0x000e6a0000000200 */
[----:B------:R-:W-:Y:S01]  /*3810*/  HMMA.16816.F32.BF16 R40, R88, R10, R40 ;  /* 0x0000000a5828723c */ /* 0x000fe20000041828 */
[----:B------:R-:W-:Y:S05]  /*3820*/  LDSM.16.M88.4 R8, [R212+0x6000] ;  /* 0x00600000d408783b */ /* 0x000fea0000000200 */
[C---:B------:R-:W-:Y:S06]  /*3830*/  HMMA.16816.F32.BF16 R68, R12.reuse, R32, R68 ;  /* 0x000000200c44723c */ /* 0x040fec0000041844 */
[----:B------:R-:W-:Y:S01]  /*3840*/  HMMA.16816.F32.BF16 R64, R12, R34, R64 ;  /* 0x000000220c40723c */ /* 0x000fe20000041840 */
[----:B------:R-:W4:Y:S04]  /*3850*/  LDSM.16.M88.4 R12, [R221+0xc000] ;  /* 0x00c00000dd0c783b */ /* 0x000f280000000200 */
[----:B------:R-:W4:Y:S01]  /*3860*/  LDSM.16.M88.4 R32, [R223+0x6800] ;  /* 0x00680000df20783b */ /* 0x000f220000000200 */
[----:B--2---:R-:W-:Y:S06]  /*3870*/  HMMA.16816.F32.BF16 R76, R88, R84, R76 ;  /* 0x00000054584c723c */ /* 0x004fec000004184c */
[----:B---3--:R-:W-:Y:S06]  /*3880*/  HMMA.16816.F32.BF16 R16, R24, R20, R16 ;  /* 0x000000141810723c */ /* 0x008fec0000041810 */
[----:B------:R-:W-:Y:S01]  /*3890*/  HMMA.16816.F32.BF16 R72, R88, R86, R72 ;  /* 0x000000565848723c */ /* 0x000fe20000041848 */
[----:B------:R-:W2:Y:S05]  /*38a0*/  LDSM.16.M88.4 R84, [R223+0x7000] ;  /* 0x00700000df54783b */ /* 0x000eaa0000000200 */
[C---:B-----5:R-:W-:Y:S06]  /*38b0*/  HMMA.16816.F32.BF16 R44, R60.reuse, R56, R44 ;  /* 0x000000383c2c723c */ /* 0x060fec000004182c */
[----:B------:R-:W-:Y:S01]  /*38c0*/  HMMA.16816.F32.BF16 R40, R60, R58, R40 ;  /* 0x0000003a3c28723c */ /* 0x000fe20000041828 */
[----:B------:R-:W-:Y:S05]  /*38d0*/  LDSM.16.M88.4 R56, [R223+0x7800] ;  /* 0x00780000df38783b */ /* 0x000fea0000000200 */
[----:B------:R-:W-:Y:S06]  /*38e0*/  HMMA.16816.F32.BF16 R28, R36, R94, R28 ;  /* 0x0000005e241c723c */ /* 0x000fec000004181c */
[----:B-1----:R-:W-:Y:S06]  /*38f0*/  HMMA.16816.F32.BF16 R76, R60, R52, R76 ;  /* 0x000000343c4c723c */ /* 0x002fec000004184c */
[C---:B------:R-:W-:Y:S06]  /*3900*/  HMMA.16816.F32.BF16 R68, R88.reuse, R80, R68 ;  /* 0x000000505844723c */ /* 0x040fec0000041844 */
[----:B------:R-:W-:Y:S01]  /*3910*/  HMMA.16816.F32.BF16 R80, R88, R82, R64 ;  /* 0x000000525850723c */ /* 0x000fe20000041840 */
[----:B------:R-:W-:Y:S05]  /*3920*/  LDSM.16.M88.4 R64, [R219+0x16800] ;  /* 0x01680000db40783b */ /* 0x000fea0000000200 */
[----:B----4-:R-:W-:Y:S06]  /*3930*/  HMMA.16816.F32.BF16 R16, R12, R8, R16 ;  /* 0x000000080c10723c */ /* 0x010fec0000041810 */
[C---:B------:R-:W-:Y:S06]  /*3940*/  HMMA.16816.F32.BF16 R44, R36.reuse, R32, R44 ;  /* 0x00000020242c723c */ /* 0x040fec000004182c */
[----:B------:R-:W-:Y:S01]  /*3950*/  HMMA.16816.F32.BF16 R40, R36, R34, R40 ;  /* 0x000000222428723c */ /* 0x000fe20000041828 */
[----:B------:R-:W1:Y:S05]  /*3960*/  LDSM.16.M88.4 R32, [R219+0x17000] ;  /* 0x01700000db20783b */ /* 0x000e6a0000000200 */
[----:B------:R-:W-:Y:S06]  /*3970*/  HMMA.16816.F32.BF16 R72, R60, R54, R72 ;  /* 0x000000363c48723c */ /* 0x000fec0000041848 */
[----:B------:R-:W-:Y:S01]  /*3980*/  HMMA.16816.F32.BF16 R28, R24, R22, R28 ;  /* 0x00000016181c723c */ /* 0x000fe2000004181c */
[----:B------:R-:W-:Y:S01]  /*3990*/  FMUL.FTZ R17, R17, UR34 ;  /* 0x0000002211117c20 */ /* 0x000fe20008410000 */
[----:B------:R-:W-:Y:S01]  /*39a0*/  FMUL.FTZ R18, R18, UR34 ;  /* 0x0000002212127c20 */ /* 0x000fe20008410000 */
[----:B------:R-:W-:Y:S01]  /*39b0*/  FMUL.FTZ R3, R16, UR34 ;  /* 0x0000002210037c20 */ /* 0x000fe20008410000 */
[----:B------:R-:W-:Y:S02]  /*39c0*/  LDSM.16.M88.4 R20, [R212+0x6800] ;  /* 0x00680000d414783b */ /* 0x000fe40000000200 */
[----:B--2---:R-:W-:Y:S03]  /*39d0*/  HMMA.16816.F32.BF16 R76, R36, R84, R76 ;  /* 0x00000054244c723c */ /* 0x004fe6000004184c */
[----:B------:R-:W-:Y:S03]  /*39e0*/  MUFU.TANH R3, R3 ;  /* 0x0000000300037308 */ /* 0x000fe60000002400 */
[C---:B------:R-:W-:Y:S05]  /*39f0*/  HMMA.16816.F32.BF16 R68, R60.reuse, R48, R68 ;  /* 0x000000303c44723c */ /* 0x040fea0000041844 */
[----:B------:R-:W2:Y:S01]  /*3a00*/  MUFU.TANH R49, R17 ;  /* 0x0000001100317308 */ /* 0x000ea20000002400 */
[----:B------:R-:W-:Y:S06]  /*3a10*/  HMMA.16816.F32.BF16 R80, R60, R50, R80 ;  /* 0x000000323c50723c */ /* 0x000fec0000041850 */
[----:B------:R-:W-:Y:S01]  /*3a20*/  HMMA.16816.F32.BF16 R72, R36, R86, R72 ;  /* 0x000000562448723c */ /* 0x000fe20000041848 */
[----:B------:R3:W-:Y:S01]  /*3a30*/  MUFU.TANH R48, R18 ;  /* 0x0000001200307308 */ /* 0x0007e20000002400 */
[----:B------:R-:W-:-:S04]  /*3a40*/  FMUL.FTZ R50, R19, UR34 ;  /* 0x0000002213327c20 */ /* 0x000fc80008410000 */
[----:B------:R-:W-:Y:S01]  /*3a50*/  HMMA.16816.F32.BF16 R28, R12, R10, R28 ;  /* 0x0000000a0c1c723c */ /* 0x000fe2000004181c */
[----:B------:R-:W4:Y:S02]  /*3a60*/  LDSM.16.M88.4 R8, [R219+0x17800] ;  /* 0x01780000db08783b */ /* 0x000f240000000200 */
[----:B------:R-:W5:Y:S03]  /*3a70*/  MUFU.TANH R50, R50 ;  /* 0x0000003200327308 */ /* 0x000f660000002400 */
[----:B-1----:R-:W-:Y:S01]  /*3a80*/  HMMA.16816.F32.BF16 R76, R24, R32, R76 ;  /* 0x00000020184c723c */ /* 0x002fe2000004184c */
[----:B---3--:R-:W1:Y:S05]  /*3a90*/  LDSM.16.M88.4 R16, [R212+0x7000] ;  /* 0x00700000d410783b */ /* 0x008e6a0000000200 */
[C---:B------:R-:W-:Y:S06]  /*3aa0*/  HMMA.16816.F32.BF16 R68, R36.reuse, R56, R68 ;  /* 0x000000382444723c */ /* 0x040fec0000041844 */
[----:B------:R-:W-:Y:S01]  /*3ab0*/  HMMA.16816.F32.BF16 R80, R36, R58, R80 ;  /* 0x0000003a2450723c */ /* 0x000fe20000041850 */
[----:B------:R-:W3:Y:S01]  /*3ac0*/  LDSM.16.M88.4 R36, [R212+0x7800] ;  /* 0x00780000d424783b */ /* 0x000ee20000000200 */
[----:B------:R-:W-:-:S04]  /*3ad0*/  DEPBAR.LE SB0, 0x0 ;  /* 0x000080000000791a */ /* 0x000fc80000000000 */
[C---:B------:R-:W-:Y:S06]  /*3ae0*/  HMMA.16816.F32.BF16 R72, R24.reuse, R34, R72 ;  /* 0x000000221848723c */ /* 0x040fec0000041848 */
[C---:B------:R-:W-:Y:S06]  /*3af0*/  HMMA.16816.F32.BF16 R44, R24.reuse, R64, R44 ;  /* 0x00000040182c723c */ /* 0x040fec000004182c */
[C---:B------:R-:W-:Y:S06]  /*3b00*/  HMMA.16816.F32.BF16 R40, R24.reuse, R66, R40 ;  /* 0x000000421828723c */ /* 0x040fec0000041828 */
[C---:B----4-:R-:W-:Y:S06]  /*3b10*/  HMMA.16816.F32.BF16 R68, R24.reuse, R8, R68 ;  /* 0x000000081844723c */ /* 0x050fec0000041844 */
[----:B------:R-:W-:Y:S01]  /*3b20*/  HMMA.16816.F32.BF16 R80, R24, R10, R80 ;  /* 0x0000000a1850723c */ /* 0x000fe20000041850 */
[----:B------:R-:W-:-:S05]  /*3b30*/  FMUL.FTZ R8, R31, UR34 ;  /* 0x000000221f087c20 */ /* 0x000fca0008410000 */
[C---:B-1----:R-:W-:Y:S01]  /*3b40*/  HMMA.16816.F32.BF16 R76, R12.reuse, R16, R76 ;  /* 0x000000100c4c723c */ /* 0x042fe2000004184c */
[----:B------:R-:W-:Y:S05]  /*3b50*/  MUFU.TANH R8, R8 ;  /* 0x0000000800087308 */ /* 0x000fea0000002400 */
[----:B------:R-:W-:Y:S01]  /*3b60*/  HMMA.16816.F32.BF16 R72, R12, R18, R72 ;  /* 0x000000120c48723c */ /* 0x000fe20000041848 */
[----:B------:R-:W-:-:S04]  /*3b70*/  LOP3.LUT R17, R96, 0xffffffe0, RZ, 0xc0, !PT ;  /* 0xffffffe060117812 */ /* 0x000fc800078ec0ff */
[----:B------:R-:W-:Y:S01]  /*3b80*/  IADD3 R17, -R17, R6, RZ ;  /* 0x0000000611117210 */ /* 0x000fe20007ffe1ff */
[----:B------:R-:W-:Y:S03]  /*3b90*/  HMMA.16816.F32.BF16 R44, R12, R20, R44 ;  /* 0x000000140c2c723c */ /* 0x000fe6000004182c */
[----:B------:R-:W-:-:S03]  /*3ba0*/  SHF.R.S32.HI R18, RZ, 0x1f, R17 ;  /* 0x0000001fff127819 */ /* 0x000fc60000011411 */
[C---:B------:R-:W-:Y:S01]  /*3bb0*/  HMMA.16816.F32.BF16 R40, R12.reuse, R22, R40 ;  /* 0x000000160c28723c */ /* 0x040fe20000041828 */
[----:B------:R-:W-:Y:S01]  /*3bc0*/  LEA.HI R17, R18, R17, RZ, 0x2 ;  /* 0x0000001112117211 */ /* 0x000fe200078f10ff */
[----:B------:R-:W-:Y:S01]  /*3bd0*/  FMUL.FTZ R20, R28, UR34 ;  /* 0x000000221c147c20 */ /* 0x000fe20008410000 */
[----:B------:R-:W-:Y:S01]  /*3be0*/  LEA R18, R7, UR27, 0x4 ;  /* 0x0000001b07127c11 */ /* 0x000fe2000f8e20ff */
[----:B------:R-:W-:Y:S01]  /*3bf0*/  FMUL.FTZ R28, R30, UR34 ;  /* 0x000000221e1c7c20 */ /* 0x000fe20008410000 */
[----:B------:R-:W-:Y:S01]  /*3c00*/  SHF.R.S32.HI R17, RZ, 0x2, R17 ;  /* 0x00000002ff117819 */ /* 0x000fe20000011411 */
[C---:B---3--:R-:W-:Y:S01]  /*3c10*/  HMMA.16816.F32.BF16 R68, R12.reuse, R36, R68 ;  /* 0x000000240c44723c */ /* 0x048fe20000041844 */
[----:B------:R-:W-:Y:S01]  /*3c20*/  FMUL.FTZ R21, R29, UR34 ;  /* 0x000000221d157c20 */ /* 0x000fe20008410000 */
[----:B------:R-:W1:Y:S01]  /*3c30*/  MUFU.TANH R20, R20 ;  /* 0x0000001400147308 */ /* 0x000e620000002400 */
[----:B------:R-:W-:Y:S01]  /*3c40*/  IADD3 R17, R18, 0x1, R17 ;  /* 0x0000000112117810 */ /* 0x000fe20007ffe011 */
[----:B------:R-:W-:Y:S01]  /*3c50*/  FMUL.FTZ R77, R77, UR34 ;  /* 0x000000224d4d7c20 */ /* 0x000fe20008410000 */
[----:B------:R-:W-:Y:S01]  /*3c60*/  FMUL.FTZ R79, R79, UR34 ;  /* 0x000000224f4f7c20 */ /* 0x000fe20008410000 */
[----:B------:R-:W-:Y:S01]  /*3c70*/  HMMA.16816.F32.BF16 R80, R12, R38, R80 ;  /* 0x000000260c50723c */ /* 0x000fe20000041850 */
[----:B------:R-:W-:Y:S01]  /*3c80*/  IADD3 R17, R190, -UR19, R17 ;  /* 0x80000013be117c10 */ /* 0x000fe2000fffe011 */
[----:B------:R-:W-:Y:S01]  /*3c90*/  FMUL.FTZ R72, R72, UR34 ;  /* 0x0000002248487c20 */ /* 0x000fe20008410000 */
[----:B------:R-:W-:Y:S01]  /*3ca0*/  FMUL.FTZ R78, R78, UR34 ;  /* 0x000000224e4e7c20 */ /* 0x000fe20008410000 */
[----:B------:R-:W3:Y:S01]  /*3cb0*/  MUFU.TANH R28, R28 ;  /* 0x0000001c001c7308 */ /* 0x000ee20000002400 */
[----:B------:R-:W-:Y:S01]  /*3cc0*/  FMUL.FTZ R74, R74, UR34 ;  /* 0x000000224a4a7c20 */ /* 0x000fe20008410000 */
[----:B------:R-:W-:-:S02]  /*3cd0*/  VIADD R191, R17, UR23 ;  /* 0x0000001711bf7c36 */ /* 0x000fc40008000000 */
[----:B------:R-:W-:Y:S01]  /*3ce0*/  FMUL.FTZ R9, R44, UR34 ;  /* 0x000000222c097c20 */ /* 0x000fe20008410000 */
[----:B------:R-:W-:Y:S02]  /*3cf0*/  IMAD.U32 R14, RZ, RZ, UR20 ;  /* 0x00000014ff0e7e24 */ /* 0x000fe4000f8e00ff */
[----:B------:R-:W-:Y:S01]  /*3d00*/  FMUL.FTZ R11, R46, UR34 ;  /* 0x000000222e0b7c20 */ /* 0x000fe20008410000 */
[----:B------:R-:W-:Y:S01]  /*3d10*/  FMUL.FTZ R10, R45, UR34 ;  /* 0x000000222d0a7c20 */ /* 0x000fe20008410000 */
[C---:B------:R-:W-:Y:S01]  /*3d20*/  VIADDMNMX R190, R191.reuse, 0x8, R190, PT ;  /* 0x00000008bfbe7846 */ /* 0x040fe200038001be */
[----:B------:R-:W-:Y:S01]  /*3d30*/  IMAD R14, R14, 0x40, R235 ;  /* 0x000000400e0e7824 */ /* 0x000fe200078e02eb */
[----:B------:R-:W-:Y:S01]  /*3d40*/  VIMNMX R191, R191, UR29, PT ;  /* 0x0000001dbfbf7c48 */ /* 0x000fe2000bfe0100 */
[----:B------:R-:W4:Y:S01]  /*3d50*/  MUFU.TANH R21, R21 ;  /* 0x0000001500157308 */ /* 0x000f220000002400 */
[----:B------:R-:W-:Y:S01]  /*3d60*/  FMUL.FTZ R16, R47, UR34 ;  /* 0x000000222f107c20 */ /* 0x000fe20008410000 */
[C---:B------:R-:W-:Y:S01]  /*3d70*/  VIADD R29, R14.reuse, 0x8 ;  /* 0x000000080e1d7836 */ /* 0x040fe20000000000 */
[C---:B------:R-:W-:Y:S01]  /*3d80*/  IADD3 R17, R14.reuse, 0x1, RZ ;  /* 0x000000010e117810 */ /* 0x040fe20007ffe0ff */
[----:B------:R-:W-:-:S02]  /*3d90*/  VIADD R18, R14, 0x10 ;  /* 0x000000100e127836 */ /* 0x000fc40000000000 */
[----:B------:R-:W-:Y:S01]  /*3da0*/  FMUL.FTZ R12, R42, UR34 ;  /* 0x000000222a0c7c20 */ /* 0x000fe20008410000 */
[----:B------:R-:W-:Y:S01]  /*3db0*/  FMUL.FTZ R7, R40, UR34 ;  /* 0x0000002228077c20 */ /* 0x000fe20008410000 */
[C---:B------:R-:W-:Y:S01]  /*3dc0*/  ISETP.GE.AND P5, PT, R17.reuse, R191, PT ;  /* 0x000000bf1100720c */ /* 0x040fe20003fa6270 */
[----:B------:R-:W4:Y:S01]  /*3dd0*/  MUFU.TANH R9, R9 ;  /* 0x0000000900097308 */ /* 0x000f220000002400 */
[-C--:B------:R-:W-:Y:S01]  /*3de0*/  ISETP.GE.AND P2, PT, R17, R190.reuse, PT ;  /* 0x000000be1100720c */ /* 0x080fe20003f46270 */
[----:B------:R-:W-:Y:S01]  /*3df0*/  FMUL.FTZ R6, R41, UR34 ;  /* 0x0000002229067c20 */ /* 0x000fe20008410000 */
[----:B------:R-:W-:Y:S01]  /*3e00*/  I2FP.F32.S32 R17, R17 ;  /* 0x0000001100117245 */ /* 0x000fe20000201400 */
[----:B------:R-:W-:Y:S01]  /*3e10*/  FMUL.FTZ R13, R43, UR34 ;  /* 0x000000222b0d7c20 */ /* 0x000fe20008410000 */
[C---:B------:R-:W-:Y:S01]  /*3e20*/  ISETP.GE.AND P4, PT, R29.reuse, R191, PT ;  /* 0x000000bf1d00720c */ /* 0x040fe20003f86270 */
[----:B------:R-:W-:Y:S01]  /*3e30*/  FMUL.FTZ R15, R76, UR34 ;  /* 0x000000224c0f7c20 */ /* 0x000fe20008410000 */
[-C--:B------:R-:W-:Y:S01]  /*3e40*/  ISETP.GE.AND P1, PT, R29, R190.reuse, PT ;  /* 0x000000be1d00720c */ /* 0x080fe20003f26270 */
[----:B------:R-:W4:Y:S01]  /*3e50*/  MUFU.TANH R11, R11 ;  /* 0x0000000b000b7308 */ /* 0x000f220000002400 */
[C---:B--2---:R-:W-:Y:S01]  /*3e60*/  FFMA.FTZ R31, R17.reuse, UR5, R49 ;  /* 0x00000005111f7c23 */ /* 0x044fe20008010031 */
[----:B-----5:R-:W-:Y:S01]  /*3e70*/  FFMA.FTZ R30, R17, UR5, R50 ;  /* 0x00000005111e7c23 */ /* 0x020fe20008010032 */
[----:B------:R-:W-:Y:S01]  /*3e80*/  VIADD R17, R14, 0x9 ;  /* 0x000000090e117836 */ /* 0x000fe20000000000 */
[----:B------:R-:W-:Y:S01]  /*3e90*/  I2FP.F32.S32 R29, R29 ;  /* 0x0000001d001d7245 */ /* 0x000fe20000201400 */
[----:B------:R-:W-:Y:S01]  /*3ea0*/  FMUL.FTZ R73, R73, UR34 ;  /* 0x0000002249497c20 */ /* 0x000fe20008410000 */
[----:B------:R-:W-:Y:S01]  /*3eb0*/  FSEL R31, R31, -INF , !P5 ;  /* 0xff8000001f1f7808 */ /* 0x000fe20006800000 */
[----:B------:R-:W-:Y:S01]  /*3ec0*/  FMUL.FTZ R71, R71, UR34 ;  /* 0x0000002247477c20 */ /* 0x000fe20008410000 */
[C---:B------:R-:W-:Y:S01]  /*3ed0*/  ISETP.GE.AND P0, PT, R17.reuse, R191, PT ;  /* 0x000000bf1100720c */ /* 0x040fe20003f06270 */
[----:B------:R-:W2:Y:S01]  /*3ee0*/  MUFU.TANH R10, R10 ;  /* 0x0000000a000a7308 */ /* 0x000ea20000002400 */
[-C--:B------:R-:W-:Y:S01]  /*3ef0*/  ISETP.GE.AND P6, PT, R17, R190.reuse, PT ;  /* 0x000000be1100720c */ /* 0x080fe20003fc6270 */
[C---:B-1----:R-:W-:Y:S01]  /*3f00*/  FFMA.FTZ R20, R29.reuse, UR5, R20 ;  /* 0x000000051d147c23 */ /* 0x042fe20008010014 */
[----:B------:R-:W-:Y:S01]  /*3f10*/  I2FP.F32.S32 R17, R17 ;  /* 0x0000001100117245 */ /* 0x000fe20000201400 */
[----:B---3--:R-:W-:Y:S01]  /*3f20*/  FFMA.FTZ R29, R29, UR5, R28 ;  /* 0x000000051d1d7c23 */ /* 0x008fe2000801001c */
[CC--:B------:R-:W-:Y:S01]  /*3f30*/  ISETP.GE.AND P3, PT, R18.reuse, R191.reuse, PT ;  /* 0x000000bf1200720c */ /* 0x0c0fe20003f66270 */
[----:B------:R-:W-:Y:S01]  /*3f40*/  FMUL.FTZ R69, R69, UR34 ;  /* 0x0000002245457c20 */ /* 0x000fe20008410000 */
[----:B------:R-:W-:Y:S01]  /*3f50*/  ISETP.GE.AND P5, PT, R18, R190, PT ;  /* 0x000000be1200720c */ /* 0x000fe20003fa6270 */
[----:B------:R-:W1:Y:S01]  /*3f60*/  MUFU.TANH R16, R16 ;  /* 0x0000001000107308 */ /* 0x000e620000002400 */
[----:B------:R-:W-:Y:S01]  /*3f70*/  I2FP.F32.S32 R18, R18 ;  /* 0x0000001200127245 */ /* 0x000fe20000201400 */
[C---:B----4-:R-:W-:Y:S01]  /*3f80*/  FFMA.FTZ R21, R17.reuse, UR5, R21 ;  /* 0x0000000511157c23 */ /* 0x050fe20008010015 */
[----:B------:R-:W-:Y:S01]  /*3f90*/  FFMA.FTZ R28, R17, UR5, R8 ;  /* 0x00000005111c7c23 */ /* 0x000fe20008010008 */
[----:B------:R-:W-:Y:S01]  /*3fa0*/  VIADD R8, R14, 0x11 ;  /* 0x000000110e087836 */ /* 0x000fe20000000000 */
[----:B------:R-:W-:Y:S01]  /*3fb0*/  FSEL R30, R30, -INF , !P2 ;  /* 0xff8000001e1e7808 */ /* 0x000fe20005000000 */
[C---:B------:R-:W-:Y:S01]  /*3fc0*/  FFMA.FTZ R17, R18.reuse, UR5, R9 ;  /* 0x0000000512117c23 */ /* 0x040fe20008010009 */
[----:B------:R-:W-:Y:S01]  /*3fd0*/  FFMA.FTZ R9, R18, UR5, R11 ;  /* 0x0000000512097c23 */ /* 0x000fe2000801000b */
[----:B------:R-:W3:Y:S01]  /*3fe0*/  MUFU.TANH R12, R12 ;  /* 0x0000000c000c7308 */ /* 0x000ee20000002400 */
[----:B------:R-:W-:Y:S01]  /*3ff0*/  VIADD R18, R14, 0x18 ;  /* 0x000000180e127836 */ /* 0x000fe20000000000 */
[----:B------:R-:W-:Y:S01]  /*4000*/  FSEL R33, R20, -INF , !P4 ;  /* 0xff80000014217808 */ /* 0x000fe20006000000 */
[----:B------:R-:W-:Y:S01]  /*4010*/  FMUL.FTZ R75, R75, UR34 ;  /* 0x000000224b4b7c20 */ /* 0x000fe20008410000 */
[----:B------:R-:W-:Y:S01]  /*4020*/  IADD3 R19, R14, 0x19, RZ ;  /* 0x000000190e137810 */ /* 0x000fe20007ffe0ff */
[----:B------:R-:W-:Y:S01]  /*4030*/  FMUL.FTZ R68, R68, UR34 ;  /* 0x0000002244447c20 */ /* 0x000fe20008410000 */
[-C--:B------:R-:W-:Y:S01]  /*4040*/  ISETP.GE.AND P2, PT, R8, R191.reuse, PT ;  /* 0x000000bf0800720c */ /* 0x080fe20003f46270 */
[----:B------:R-:W-:Y:S01]  /*4050*/  FMUL.FTZ R70, R70, UR34 ;  /* 0x0000002246467c20 */ /* 0x000fe20008410000 */
[----:B------:R-:W4:Y:S01]  /*4060*/  MUFU.TANH R7, R7 ;  /* 0x0000000700077308 */ /* 0x000f220000002400 */
[----:B------:R-:W-:Y:S01]  /*4070*/  ISETP.GE.AND P4, PT, R8, R190, PT ;  /* 0x000000be0800720c */ /* 0x000fe20003f86270 */
[----:B------:R-:W-:Y:S01]  /*4080*/  FMUL.FTZ R80, R80, UR34 ;  /* 0x0000002250507c20 */ /* 0x000fe20008410000 */
[----:B------:R-:W-:Y:S01]  /*4090*/  I2FP.F32.S32 R8, R8 ;  /* 0x0000000800087245 */ /* 0x000fe20000201400 */
[----:B------:R-:W-:Y:S01]  /*40a0*/  FMUL.FTZ R81, R81, UR34 ;  /* 0x0000002251517c20 */ /* 0x000fe20008410000 */
[----:B------:R-:W-:Y:S01]  /*40b0*/  FSEL R29, R29, -INF , !P1 ;  /* 0xff8000001d1d7808 */ /* 0x000fe20004800000 */
[----:B------:R-:W-:Y:S01]  /*40c0*/  FMUL.FTZ R82, R82, UR34 ;  /* 0x0000002252527c20 */ /* 0x000fe20008410000 */
[----:B------:R-:W-:Y:S01]  /*40d0*/  FSEL R36, R21, -INF , !P0 ;  /* 0xff80000015247808 */ /* 0x000fe20004000000 */
[----:B------:R-:W5:Y:S01]  /*40e0*/  MUFU.TANH R6, R6 ;  /* 0x0000000600067308 */ /* 0x000f620000002400 */
[----:B------:R-:W-:Y:S01]  /*40f0*/  ISETP.GE.AND P1, PT, R18, R191, PT ;  /* 0x000000bf1200720c */ /* 0x000fe20003f26270 */
[----:B--2---:R-:W-:Y:S01]  /*4100*/  FFMA.FTZ R10, R8, UR5, R10 ;  /* 0x00000005080a7c23 */ /* 0x004fe2000801000a */
[----:B------:R-:W-:Y:S01]  /*4110*/  ISETP.GE.AND P0, PT, R18, R190, PT ;  /* 0x000000be1200720c */ /* 0x000fe20003f06270 */
[----:B-1----:R-:W-:Y:S01]  /*4120*/  FFMA.FTZ R8, R8, UR5, R16 ;  /* 0x0000000508087c23 */ /* 0x002fe20008010010 */
[----:B------:R-:W-:Y:S01]  /*4130*/  I2FP.F32.S32 R18, R18 ;  /* 0x0000001200127245 */ /* 0x000fe20000201400 */
[----:B------:R-:W-:Y:S01]  /*4140*/  FMUL.FTZ R83, R83, UR34 ;  /* 0x0000002253537c20 */ /* 0x000fe20008410000 */
[----:B------:R-:W-:Y:S01]  /*4150*/  FSEL R11, R17, -INF , !P3 ;  /* 0xff800000110b7808 */ /* 0x000fe20005800000 */
[----:B------:R-:W1:Y:S01]  /*4160*/  MUFU.TANH R13, R13 ;  /* 0x0000000d000d7308 */ /* 0x000e620000002400 */
[----:B------:R-:W-:Y:S01]  /*4170*/  I2FP.F32.S32 R17, R19 ;  /* 0x0000001300117245 */ /* 0x000fe20000201400 */
[----:B---3--:R-:W-:Y:S01]  /*4180*/  FFMA.FTZ R16, R18, UR5, R12 ;  /* 0x0000000512107c23 */ /* 0x008fe2000801000c */
[----:B------:R-:W-:Y:S01]  /*4190*/  FSEL R28, R28, -INF , !P6 ;  /* 0xff8000001c1c7808 */ /* 0x000fe20007000000 */
[----:B----4-:R-:W-:Y:S01]  /*41a0*/  FFMA.FTZ R7, R18, UR5, R7 ;  /* 0x0000000512077c23 */ /* 0x010fe20008010007 */
[C---:B------:R-:W-:Y:S01]  /*41b0*/  ISETP.GE.AND P6, PT, R19.reuse, R191, PT ;  /* 0x000000bf1300720c */ /* 0x040fe20003fc6270 */
[C---:B------:R-:W-:Y:S01]  /*41c0*/  VIADD R18, R14.reuse, 0x28 ;  /* 0x000000280e127836 */ /* 0x040fe20000000000 */
[----:B------:R-:W-:Y:S01]  /*41d0*/  ISETP.GE.AND P3, PT, R19, R190, PT ;  /* 0x000000be1300720c */ /* 0x000fe20003f66270 */
[----:B------:R-:W2:Y:S01]  /*41e0*/  MUFU.TANH R15, R15 ;  /* 0x0000000f000f7308 */ /* 0x000ea20000002400 */
[----:B-----5:R-:W-:Y:S01]  /*41f0*/  FFMA.FTZ R6, R17, UR5, R6 ;  /* 0x0000000511067c23 */ /* 0x020fe20008010006 */
[----:B------:R-:W-:Y:S01]  /*4200*/  VIADD R19, R14, 0x20 ;  /* 0x000000200e137836 */ /* 0x000fe20000000000 */
[----:B------:R-:W-:-:S02]  /*4210*/  FSEL R9, R9, -INF , !P5 ;  /* 0xff80000009097808 */ /* 0x000fc40006800000 */
[----:B------:R-:W-:Y:S02]  /*4220*/  FSEL R10, R10, -INF , !P2 ;  /* 0xff8000000a0a7808 */ /* 0x000fe40005000000 */
[----:B------:R-:W-:Y:S01]  /*4230*/  FSEL R8, R8, -INF , !P4 ;  /* 0xff80000008087808 */ /* 0x000fe20006000000 */
[----:B------:R-:W3:Y:S01]  /*4240*/  MUFU.TANH R77, R77 ;  /* 0x0000004d004d7308 */ /* 0x000ee20000002400 */
[----:B-1----:R-:W-:Y:S01]  /*4250*/  FFMA.FTZ R12, R17, UR5, R13 ;  /* 0x00000005110c7c23 */ /* 0x002fe2000801000d */
[----:B------:R-:W-:Y:S01]  /*4260*/  VIADD R17, R14, 0x21 ;  /* 0x000000210e117836 */ /* 0x000fe20000000000 */
[----:B------:R-:W-:Y:S02]  /*4270*/  FSEL R7, R7, -INF , !P1 ;  /* 0xff80000007077808 */ /* 0x000fe40004800000 */
[CC--:B------:R-:W-:Y:S02]  /*4280*/  ISETP.GE.AND P5, PT, R19.reuse, R191.reuse, PT ;  /* 0x000000bf1300720c */ /* 0x0c0fe40003fa6270 */
[----:B------:R-:W-:Y:S01]  /*4290*/  ISETP.GE.AND P2, PT, R19, R190, PT ;  /* 0x000000be1300720c */ /* 0x000fe20003f46270 */
[----:B------:R-:W1:Y:S01]  /*42a0*/  MUFU.TANH R79, R79 ;  /* 0x0000004f004f7308 */ /* 0x000e620000002400 */
[----:B------:R-:W-:-:S02]  /*42b0*/  ISETP.GE.AND P4, PT, R17, R191, PT ;  /* 0x000000bf1100720c */ /* 0x000fc40003f86270 */
[----:B------:R-:W-:Y:S02]  /*42c0*/  ISETP.GE.AND P1, PT, R17, R190, PT ;  /* 0x000000be1100720c */ /* 0x000fe40003f26270 */
[----:B------:R-:W-:Y:S02]  /*42d0*/  I2FP.F32.S32 R19, R19 ;  /* 0x0000001300137245 */ /* 0x000fe40000201400 */
[----:B------:R-:W-:Y:S01]  /*42e0*/  I2FP.F32.S32 R17, R17 ;  /* 0x0000001100117245 */ /* 0x000fe20000201400 */
[----:B------:R-:W4:Y:S01]  /*42f0*/  MUFU.TANH R72, R72 ;  /* 0x0000004800487308 */ /* 0x000f220000002400 */
[----:B------:R-:W-:Y:S01]  /*4300*/  FSEL R13, R16, -INF , !P0 ;  /* 0xff800000100d7808 */ /* 0x000fe20004000000 */
[----:B--2---:R-:W-:Y:S01]  /*4310*/  FFMA.FTZ R181, R19, UR5, R15 ;  /* 0x0000000513b57c23 */ /* 0x004fe2000801000f */
[----:B------:R-:W-:Y:S01]  /*4320*/  I2FP.F32.S32 R16, R18 ;  /* 0x0000001200107245 */ /* 0x000fe20000201400 */
[C---:B---3--:R-:W-:Y:S01]  /*4330*/  FFMA.FTZ R77, R17.reuse, UR5, R77 ;  /* 0x00000005114d7c23 */ /* 0x048fe2000801004d */
[----:B------:R-:W-:Y:S01]  /*4340*/  ISETP.GE.AND P0, PT, R18, R191, PT ;  /* 0x000000bf1200720c */ /* 0x000fe20003f06270 */
[----:B------:R-:W-:Y:S01]  /*4350*/  VIADD R15, R14, 0x31 ;  /* 0x000000310e0f7836 */ /* 0x000fe20000000000 */
[----:B------:R-:W-:Y:S01]  /*4360*/  FSEL R12, R12, -INF , !P3 ;  /* 0xff8000000c0c7808 */ /* 0x000fe20005800000 */
[----:B------:R-:W2:Y:S01]  /*4370*/  MUFU.TANH R78, R78 ;  /* 0x0000004e004e7308 */ /* 0x000ea20000002400 */
[----:B-1----:R-:W-:Y:S01]  /*4380*/  FFMA.FTZ R79, R17, UR5, R79 ;  /* 0x00000005114f7c23 */ /* 0x002fe2000801004f */
[----:B------:R-:W-:Y:S01]  /*4390*/  VIADD R17, R14, 0x29 ;  /* 0x000000290e117836 */ /* 0x000fe20000000000 */
[----:B------:R-:W-:-:S02]  /*43a0*/  FSEL R181, R181, -INF , !P5 ;  /* 0xff800000b5b57808 */ /* 0x000fc40006800000 */
[----:B------:R-:W-:Y:S02]  /*43b0*/  FSEL R182, R77, -INF , !P4 ;  /* 0xff8000004db67808 */ /* 0x000fe40006000000 */
[C---:B------:R-:W-:Y:S01]  /*43c0*/  ISETP.GE.AND P3, PT, R17.reuse, R191, PT ;  /* 0x000000bf1100720c */ /* 0x040fe20003f66270 */
[----:B------:R-:W1:Y:S01]  /*43d0*/  MUFU.TANH R74, R74 ;  /* 0x0000004a004a7308 */ /* 0x000e620000002400 */
[----:B----4-:R-:W-:Y:S01]  /*43e0*/  FFMA.FTZ R72, R16, UR5, R72 ;  /* 0x0000000510487c23 */ /* 0x010fe20008010048 */
[----:B------:R-:W-:Y:S02]  /*43f0*/  ISETP.GE.AND P5, PT, R17, R190, PT ;  /* 0x000000be1100720c */ /* 0x000fe40003fa6270 */
[----:B------:R-:W-:Y:S02]  /*4400*/  I2FP.F32.S32 R17, R17 ;  /* 0x0000001100117245 */ /* 0x000fe40000201400 */
[----:B------:R-:W-:Y:S02]  /*4410*/  FSEL R194, R79, -INF , !P1 ;  /* 0xff8000004fc27808 */ /* 0x000fe40004800000 */
[----:B------:R-:W3:Y:S01]  /*4420*/  MUFU.TANH R73, R73 ;  /* 0x0000004900497308 */ /* 0x000ee20000002400 */
[----:B--2---:R-:W-:Y:S01]  /*4430*/  FFMA.FTZ R78, R19, UR5, R78 ;  /* 0x00000005134e7c23 */ /* 0x004fe2000801004e */
[----:B------:R-:W-:-:S02]  /*4440*/  FSEL R183, R72, -INF , !P0 ;  /* 0xff80000048b77808 */ /* 0x000fc40004000000 */
[C---:B------:R-:W-:Y:S02]  /*4450*/  ISETP.GE.AND P1, PT, R15.reuse, R191, PT ;  /* 0x000000bf0f00720c */ /* 0x040fe40003f26270 */
[----:B------:R-:W-:Y:S02]  /*4460*/  ISETP.GE.AND P0, PT, R15, R190, PT ;  /* 0x000000be0f00720c */ /* 0x000fe40003f06270 */
[----:B------:R-:W2:Y:S01]  /*4470*/  MUFU.TANH R71, R71 ;  /* 0x0000004700477308 */ /* 0x000ea20000002400 */
[----:B-1----:R-:W-:Y:S01]  /*4480*/  FFMA.FTZ R74, R16, UR5, R74 ;  /* 0x00000005104a7c23 */ /* 0x002fe2000801004a */
[----:B------:R-:W-:Y:S02]  /*4490*/  IADD3 R16, R14, 0x30, RZ ;  /* 0x000000300e107810 */ /* 0x000fe40007ffe0ff */
[----:B------:R-:W-:Y:S02]  /*44a0*/  I2FP.F32.S32 R15, R15 ;  /* 0x0000000f000f7245 */ /* 0x000fe40000201400 */
[----:B------:R-:W-:-:S02]  /*44b0*/  FSEL R193, R78, -INF , !P2 ;  /* 0xff8000004ec17808 */ /* 0x000fc40005000000 */
[----:B------:R-:W1:Y:S01]  /*44c0*/  MUFU.TANH R69, R69 ;  /* 0x0000004500457308 */ /* 0x000e620000002400 */
[----:B------:R-:W-:Y:S01]  /*44d0*/  FSEL R6, R6, -INF , !P6 ;  /* 0xff80000006067808 */ /* 0x000fe20007000000 */
[----:B---3--:R-:W-:Y:S01]  /*44e0*/  FFMA.FTZ R73, R17, UR5, R73 ;  /* 0x0000000511497c23 */ /* 0x008fe20008010049 */
[C---:B------:R-:W-:Y:S02]  /*44f0*/  ISETP.GE.AND P2, PT, R16.reuse, R191, PT ;  /* 0x000000bf1000720c */ /* 0x040fe40003f46270 */
[-C--:B------:R-:W-:Y:S02]  /*4500*/  ISETP.GE.AND P4, PT, R16, R190.reuse, PT ;  /* 0x000000be1000720c */ /* 0x080fe40003f86270 */
[----:B------:R-:W-:Y:S01]  /*4510*/  ISETP.GE.AND P6, PT, R18, R190, PT ;  /* 0x000000be1200720c */ /* 0x000fe20003fc6270 */
[----:B------:R-:W3:Y:S01]  /*4520*/  MUFU.TANH R75, R75 ;  /* 0x0000004b004b7308 */ /* 0x000ee20000002400 */
[----:B------:R-:W-:Y:S01]  /*4530*/  I2FP.F32.S32 R16, R16 ;  /* 0x0000001000107245 */ /* 0x000fe20000201400 */
[----:B--2---:R-:W-:Y:S01]  /*4540*/  FFMA.FTZ R35, R15, UR5, R71 ;  /* 0x000000050f237c23 */ /* 0x004fe20008010047 */
[----:B------:R-:W-:-:S02]  /*4550*/  FSEL R195, R74, -INF , !P6 ;  /* 0xff8000004ac37808 */ /* 0x000fc40007000000 */
[----:B------:R-:W-:Y:S02]  /*4560*/  FSEL R192, R73, -INF , !P3 ;  /* 0xff80000049c07808 */ /* 0x000fe40005800000 */
[----:B------:R-:W-:Y:S01]  /*4570*/  I2FP.F32.S32 R37, R14 ;  /* 0x0000000e00257245 */ /* 0x000fe20000201400 */
[----:B------:R-:W2:Y:S01]  /*4580*/  MUFU.TANH R68, R68 ;  /* 0x0000004400447308 */ /* 0x000ea20000002400 */
[----:B-1----:R-:W-:Y:S01]  /*4590*/  FFMA.FTZ R69, R15, UR5, R69 ;  /* 0x000000050f457c23 */ /* 0x002fe20008010045 */
[C---:B------:R-:W-:Y:S01]  /*45a0*/  VIADD R15, R14.reuse, 0x38 ;  /* 0x000000380e0f7836 */ /* 0x040fe20000000000 */
[C---:B------:R-:W-:Y:S01]  /*45b0*/  ISETP.GE.AND P6, PT, R14.reuse, R191, PT ;  /* 0x000000bf0e00720c */ /* 0x040fe20003fc6270 */
[----:B------:R-:W-:Y:S01]  /*45c0*/  FFMA.FTZ R3, R37, UR5, R3 ;  /* 0x0000000525037c23 */ /* 0x000fe20008010003 */
[C---:B------:R-:W-:Y:S01]  /*45d0*/  ISETP.GE.AND P3, PT, R14.reuse, R190, PT ;  /* 0x000000be0e00720c */ /* 0x040fe20003f66270 */
[----:B------:R-:W-:Y:S01]  /*45e0*/  VIADD R14, R14, 0x39 ;  /* 0x000000390e0e7836 */ /* 0x000fe20000000000 */
[----:B------:R-:W-:Y:S01]  /*45f0*/  FSEL R35, R35, -INF , !P0 ;  /* 0xff80000023237808 */ /* 0x000fe20004000000 */
[----:B------:R-:W1:Y:S01]  /*4600*/  MUFU.TANH R70, R70 ;  /* 0x0000004600467308 */ /* 0x000e620000002400 */
[----:B---3--:R-:W-:Y:S01]  /*4610*/  FFMA.FTZ R75, R17, UR5, R75 ;  /* 0x00000005114b7c23 */ /* 0x008fe2000801004b */
[----:B------:R-:W-:Y:S01]  /*4620*/  PLOP3.LUT P0, PT, PT, PT, UP0, 0x80, 0x0 ;  /* 0x000000000000781c */ /* 0x000fe20003f0f008 */
[----:B------:R-:W-:Y:S01]  /*4630*/  FFMA.FTZ R37, R37, UR5, R48 ;  /* 0x0000000525257c23 */ /* 0x000fe20008010030 */
[----:B------:R-:W-:-:S02]  /*4640*/  FSEL R229, R69, -INF , !P1 ;  /* 0xff80000045e57808 */ /* 0x000fc40004800000 */
[----:B------:R-:W-:Y:S02]  /*4650*/  FSEL R196, R75, -INF , !P5 ;  /* 0xff8000004bc47808 */ /* 0x000fe40006800000 */
[----:B------:R-:W3:Y:S01]  /*4660*/  MUFU.TANH R80, R80 ;  /* 0x0000005000507308 */ /* 0x000ee20000002400 */
[----:B--2---:R-:W-:Y:S01]  /*4670*/  FFMA.FTZ R68, R16, UR5, R68 ;  /* 0x0000000510447c23 */ /* 0x004fe20008010044 */
[C---:B------:R-:W-:Y:S02]  /*4680*/  ISETP.GE.AND P5, PT, R15.reuse, R191, PT ;  /* 0x000000bf0f00720c */ /* 0x040fe40003fa6270 */
[-C--:B------:R-:W-:Y:S02]  /*4690*/  ISETP.GE.AND P1, PT, R14, R190.reuse, PT ;  /* 0x000000be0e00720c */ /* 0x080fe40003f26270 */
[----:B------:R-:W-:Y:S02]  /*46a0*/  FSEL R230, R68, -INF , !P2 ;  /* 0xff80000044e67808 */ /* 0x000fe40005000000 */
[----:B------:R-:W2:Y:S01]  /*46b0*/  MUFU.TANH R81, R81 ;  /* 0x0000005100517308 */ /* 0x000ea20000002400 */
[----:B-1----:R-:W-:Y:S01]  /*46c0*/  FFMA.FTZ R70, R16, UR5, R70 ;  /* 0x0000000510467c23 */ /* 0x002fe20008010046 */
[----:B------:R-:W-:Y:S01]  /*46d0*/  BAR.SYNC.DEFER_BLOCKING 0x0 ;  /* 0x0000000000007b1d */ /* 0x000fe20000010000 */
[----:B------:R-:W-:-:S02]  /*46e0*/  ISETP.GE.AND P2, PT, R15, R190, PT ;  /* 0x000000be0f00720c */ /* 0x000fc40003f46270 */
[----:B------:R-:W-:Y:S02]  /*46f0*/  I2FP.F32.S32 R15, R15 ;  /* 0x0000000f000f7245 */ /* 0x000fe40000201400 */
[----:B------:R-:W-:Y:S01]  /*4700*/  FSEL R197, R70, -INF , !P4 ;  /* 0xff80000046c57808 */ /* 0x000fe20006000000 */
[----:B------:R-:W1:Y:S01]  /*4710*/  MUFU.TANH R34, R82 ;  /* 0x0000005200227308 */ /* 0x000e620000002400 */
[----:B------:R-:W-:Y:S01]  /*4720*/  ISETP.GE.AND P4, PT, R14, R191, PT ;  /* 0x000000bf0e00720c */ /* 0x000fe20003f86270 */
[----:B---3--:R-:W-:Y:S01]  /*4730*/  FFMA.FTZ R199, R15, UR5, R80 ;  /* 0x000000050fc77c23 */ /* 0x008fe20008010050 */
[----:B------:R-:W-:Y:S02]  /*4740*/  I2FP.F32.S32 R14, R14 ;  /* 0x0000000e000e7245 */ /* 0x000fe40000201400 */
[----:B------:R-:W-:Y:S02]  /*4750*/  FSEL R3, R3, -INF , !P6 ;  /* 0xff80000003037808 */ /* 0x000fe40007000000 */
[----:B------:R-:W-:Y:S01]  /*4760*/  FSEL R199, R199, -INF , !P5 ;  /* 0xff800000c7c77808 */ /* 0x000fe20006800000 */
[----:B------:R-:W3:Y:S01]  /*4770*/  MUFU.TANH R32, R83 ;  /* 0x0000005300207308 */ /* 0x000ee20000002400 */
[----:B--2---:R-:W-:Y:S01]  /*4780*/  FFMA.FTZ R198, R14, UR5, R81 ;  /* 0x000000050ec67c23 */ /* 0x004fe20008010051 */
[----:B------:R-:W-:-:S04]  /*4790*/  FSEL R37, R37, -INF , !P3 ;  /* 0xff80000025257808 */ /* 0x000fc80005800000 */
[----:B------:R-:W-:Y:S01]  /*47a0*/  FSEL R198, R198, -INF , !P4 ;  /* 0xff800000c6c67808 */ /* 0x000fe20006000000 */
[----:B-1----:R-:W-:-:S05]  /*47b0*/  FFMA.FTZ R34, R15, UR5, R34 ;  /* 0x000000050f227c23 */ /* 0x002fca0008010022 */
[----:B------:R-:W-:Y:S01]  /*47c0*/  FSEL R34, R34, -INF , !P2 ;  /* 0xff80000022227808 */ /* 0x000fe20005000000 */
[----:B---3--:R-:W-:-:S05]  /*47d0*/  FFMA.FTZ R32, R14, UR5, R32 ;  /* 0x000000050e207c23 */ /* 0x008fca0008010020 */
        /* <DEDUP_REMOVED lines=81> */
.L_x_1219:
[----:B------:R-:W-:Y:S05]  /*4cf0*/  BSYNC B0 ;  /* 0x0000000000007941 */ /* 0x000fea0003800000 */
.L_x_1218:
[----:B------:R-:W0:Y:S02]  /*4d00*/  LDGDEPBAR ;  /* 0x00000000000079af */ /* 0x000e240000000000 */
.L_x_1217:
[----:B------:R-:W-:Y:S01]  /*4d10*/  FMNMX.FTZ R16, R3, R31, !PT ;  /* 0x0000001f03107209 */ /* 0x000fe20007810000 */
        /* <DEDUP_REMOVED lines=31> */
[----:B-12---:R-:W1:Y:S03]  /*4f10*/  SHFL.BFLY PT, R15, R16, 0x2, 0x1f ;  /* 0x0c401f00100f7f89 */ /* 0x006e6600000e0000 */
        /* <DEDUP_REMOVED lines=19> */
[C---:B------:R-:W-:Y:S01]  /*5050*/  FSETP.NEU.FTZ.AND P1, PT, R164.reuse, -INF , PT ;  /* 0xff800000a400780b */ /* 0x040fe20003f3d000 */
[----:B------:R-:W-:Y:S02]  /*5060*/  FMUL.FTZ R228, R164, UR15 ;  /* 0x0000000fa4e47c20 */ /* 0x000fe40008410000 */
[----:B------:R-:W1:Y:S03]  /*5070*/  LDSM.16.MT88.4 R88, [R217+0x1c000] ;  /* 0x01c00000d958783b */ /* 0x000e660000004200 */
[----:B------:R-:W-:Y:S01]  /*5080*/  FSEL R228, R228, RZ, P1 ;  /* 0x000000ffe4e47208 */ /* 0x000fe20000800000 */
[----:B------:R-:W1:Y:S04]  /*5090*/  LDSM.16.MT88.4 R96, [R216+0x1c000] ;  /* 0x01c00000d860783b */ /* 0x000e680000004200 */
[--C-:B------:R-:W-:Y:S01]  /*50a0*/  FFMA.FTZ R178, R3, UR15, -R228.reuse ;  /* 0x0000000f03b27c23 */ /* 0x100fe200080108e4 */
[----:B--2---:R-:W-:Y:S01]  /*50b0*/  FMNMX.FTZ R3, R14, R5, !PT ;  /* 0x000000050e037209 */ /* 0x004fe20007810000 */
[--C-:B------:R-:W-:Y:S01]  /*50c0*/  FFMA.FTZ R175, R33, UR15, -R228.reuse ;  /* 0x0000000f21af7c23 */ /* 0x100fe200080108e4 */
[--C-:B------:R-:W-:Y:S01]  /*50d0*/  FFMA.FTZ R177, R31, UR15, -R228.reuse ;  /* 0x0000000f1fb17c23 */ /* 0x100fe200080108e4 */
[--C-:B------:R-:W-:Y:S01]  /*50e0*/  FFMA.FTZ R173, R36, UR15, -R228.reuse ;  /* 0x0000000f24ad7c23 */ /* 0x100fe200080108e4 */
[C---:B------:R-:W-:Y:S01]  /*50f0*/  FSETP.NEU.FTZ.AND P1, PT, R3.reuse, -INF , PT ;  /* 0xff8000000300780b */ /* 0x040fe20003f3d000 */
[----:B------:R-:W-:Y:S01]  /*5100*/  FMUL.FTZ R5, R3, UR15 ;  /* 0x0000000f03057c20 */ /* 0x000fe20008410000 */
[----:B------:R-:W2:Y:S01]  /*5110*/  LDSM.16.MT88.4 R104, [R220+0x1e000] ;  /* 0x01e00000dc68783b */ /* 0x000ea20000004200 */
[--C-:B------:R-:W-:Y:S01]  /*5120*/  FFMA.FTZ R169, R7, UR15, -R228.reuse ;  /* 0x0000000f07a97c23 */ /* 0x100fe200080108e4 */
[--C-:B------:R-:W-:Y:S01]  /*5130*/  FFMA.FTZ R2, R6, UR15, -R228.reuse ;  /* 0x0000000f06027c23 */ /* 0x100fe200080108e4 */
[----:B------:R-:W-:Y:S01]  /*5140*/  MUFU.EX2 R178, R178 ;  /* 0x000000b200b27308 */ /* 0x000fe20000000800 */
[----:B------:R-:W-:Y:S01]  /*5150*/  FSEL R33, R5, RZ, P1 ;  /* 0x000000ff05217208 */ /* 0x000fe20000800000 */
[----:B------:R-:W2:Y:S01]  /*5160*/  LDSM.16.MT88.4 R112, [R218+0x1e000] ;  /* 0x01e00000da70783b */ /* 0x000ea20000004200 */
[--C-:B------:R-:W-:Y:S01]  /*5170*/  FFMA.FTZ R172, R11, UR15, -R228.reuse ;  /* 0x0000000f0bac7c23 */ /* 0x100fe200080108e4 */
[--C-:B------:R-:W-:Y:S01]  /*5180*/  FFMA.FTZ R170, R10, UR15, -R228.reuse ;  /* 0x0000000f0aaa7c23 */ /* 0x100fe200080108e4 */
[--C-:B------:R-:W-:Y:S01]  /*5190*/  FFMA.FTZ R181, R181, UR15, -R228.reuse ;  /* 0x0000000fb5b57c23 */ /* 0x100fe200080108e4 */
[--C-:B------:R-:W-:Y:S01]  /*51a0*/  FFMA.FTZ R179, R37, UR15, -R33.reuse ;  /* 0x0000000f25b37c23 */ /* 0x100fe20008010821 */
        /* <DEDUP_REMOVED lines=23> */
[----:B------:R-:W3:Y:S01]  /*5320*/  LDSM.16.MT88.4 R28, [R218+0x18800] ;  /* 0x01880000da1c783b */ /* 0x000ee20000004200 */
        /* <DEDUP_REMOVED lines=12> */
[----:B------:R-:W5:Y:S01]  /*53f0*/  MUFU.EX2 R180, R180 ;  /* 0x000000b400b47308 */ /* 0x000f620000000800 */
[----:B----4-:R-:W-:Y:S01]  /*5400*/  F2FP.BF16.F32.PACK_AB R130, R173, R175 ;  /* 0x000000afad82723e */ /* 0x010fe200000010ff */
[----:B------:R-:W-:Y:S01]  /*5410*/  LDSM.16.MT88.4 R32, [R217+0x19800] ;  /* 0x01980000d920783b */ /* 0x000fe20000004200 */
[----:B------:R-:W-:-:S04]  /*5420*/  FADD.FTZ R177, R175, R177 ;  /* 0x000000b1afb17221 */ /* 0x000fc80000010000 */
[----:B------:R-:W-:Y:S01]  /*5430*/  FADD.FTZ R177, R173, R177 ;  /* 0x000000b1adb17221 */ /* 0x000fe20000010000 */
[----:B------:R-:W4:Y:S08]  /*5440*/  MUFU.EX2 R176, R176 ;  /* 0x000000b000b07308 */ /* 0x000f300000000800 */
[----:B------:R-:W1:Y:S01]  /*5450*/  MUFU.EX2 R174, R174 ;  /* 0x000000ae00ae7308 */ /* 0x000e620000000800 */
[----:B-----5:R-:W-:Y:S01]  /*5460*/  F2FP.BF16.F32.PACK_AB R129, R180, R179 ;  /* 0x000000b3b481723e */ /* 0x020fe200000010ff */
[----:B------:R-:W-:-:S06]  /*5470*/  FADD.FTZ R179, R179, R180 ;  /* 0x000000b4b3b37221 */ /* 0x000fcc0000010000 */
[----:B------:R-:W5:Y:S01]  /*5480*/  MUFU.EX2 R172, R172 ;  /* 0x000000ac00ac7308 */ /* 0x000f620000000800 */
[----:B----4-:R-:W-:-:S07]  /*5490*/  FADD.FTZ R179, R176, R179 ;  /* 0x000000b3b0b37221 */ /* 0x010fce0000010000 */
[----:B------:R-:W4:Y:S01]  /*54a0*/  MUFU.EX2 R170, R170 ;  /* 0x000000aa00aa7308 */ /* 0x000f220000000800 */
[C---:B-1----:R-:W-:Y:S01]  /*54b0*/  F2FP.BF16.F32.PACK_AB R131, R174.reuse, R176 ;  /* 0x000000b0ae83723e */ /* 0x042fe200000010ff */
[----:B------:R-:W-:-:S06]  /*54c0*/  FADD.FTZ R179, R174, R179 ;  /* 0x000000b3aeb37221 */ /* 0x000fcc0000010000 */
[----:B------:R-:W-:Y:S01]  /*54d0*/  HMMA.16816.F32.BF16 R160, R128, R156, RZ ;  /* 0x0000009c80a0723c */ /* 0x000fe200000418ff */
[----:B------:R-:W-:Y:S01]  /*54e0*/  MUFU.EX2 R169, R169 ;  /* 0x000000a900a97308 */ /* 0x000fe20000000800 */
[----:B-----5:R-:W-:-:S04]  /*54f0*/  FADD.FTZ R177, R172, R177 ;  /* 0x000000b1acb17221 */ /* 0x020fc80000010000 */
[C---:B------:R-:W-:Y:S03]  /*5500*/  HMMA.16816.F32.BF16 R156, R128.reuse, R158, RZ ;  /* 0x0000009e809c723c */ /* 0x040fe600000418ff */
[----:B------:R-:W-:Y:S01]  /*5510*/  MUFU.EX2 R2, R2 ;  /* 0x0000000200027308 */ /* 0x000fe20000000800 */
[----:B----4-:R-:W-:Y:S02]  /*5520*/  FADD.FTZ R177, R170, R177 ;  /* 0x000000b1aab17221 */ /* 0x010fe40000010000 */
[C---:B------:R-:W-:Y:S05]  /*5530*/  HMMA.16816.F32.BF16 R152, R128.reuse, R148, RZ ;  /* 0x000000948098723c */ /* 0x040fea00000418ff */
[----:B------:R-:W1:Y:S01]  /*5540*/  MUFU.EX2 R171, R171 ;  /* 0x000000ab00ab7308 */ /* 0x000e620000000800 */
[C---:B------:R-:W-:Y:S06]  /*5550*/  HMMA.16816.F32.BF16 R144, R128.reuse, R140, RZ ;  /* 0x0000008c8090723c */ /* 0x040fec00000418ff */
[C---:B------:R-:W-:Y:S01]  /*5560*/  HMMA.16816.F32.BF16 R136, R128.reuse, R132, RZ ;  /* 0x000000848088723c */ /* 0x040fe200000418ff */
[----:B------:R-:W4:Y:S05]  /*5570*/  MUFU.EX2 R168, R168 ;  /* 0x000000a800a87308 */ /* 0x000f2a0000000800 */
[----:B------:R-:W-:Y:S03]  /*5580*/  HMMA.16816.F32.BF16 R36, R128, R40, RZ ;  /* 0x000000288024723c */ /* 0x000fe600000418ff */
[----:B------:R-:W-:Y:S01]  /*5590*/  MUFU.EX2 R165, R165 ;  /* 0x000000a500a57308 */ /* 0x000fe20000000800 */
[----:B-1----:R-:W-:-:S02]  /*55a0*/  FADD.FTZ R179, R171, R179 ;  /* 0x000000b3abb37221 */ /* 0x002fc40000010000 */
[C---:B------:R-:W-:Y:S05]  /*55b0*/  HMMA.16816.F32.BF16 R44, R128.reuse, R48, RZ ;  /* 0x00000030802c723c */ /* 0x040fea00000418ff */
[----:B------:R-:W1:Y:S01]  /*55c0*/  MUFU.EX2 R0, R0 ;  /* 0x0000000000007308 */ /* 0x000e620000000800 */
[----:B------:R-:W-:Y:S01]  /*55d0*/  HMMA.16816.F32.BF16 R52, R128, R56, RZ ;  /* 0x000000388034723c */ /* 0x000fe200000418ff */
[----:B----4-:R-:W-:-:S05]  /*55e0*/  FADD.FTZ R179, R168, R179 ;  /* 0x000000b3a8b37221 */ /* 0x010fca0000010000 */
        /* <DEDUP_REMOVED lines=9> */
[C---:B--2---:R-:W-:Y:S03]  /*5680*/  HMMA.16816.F32.BF16 R100, R128.reuse, R104, RZ ;  /* 0x000000688064723c */ /* 0x044fe600000418ff */
[----:B------:R-:W-:Y:S03]  /*5690*/  MUFU.EX2 R193, R193 ;  /* 0x000000c100c17308 */ /* 0x000fe60000000800 */
[C---:B------:R-:W-:Y:S05]  /*56a0*/  HMMA.16816.F32.BF16 R108, R128.reuse, R112, RZ ;  /* 0x00000070806c723c */ /* 0x040fea00000418ff */
[----:B------:R-:W2:Y:S01]  /*56b0*/  MUFU.EX2 R194, R194 ;  /* 0x000000c200c27308 */ /* 0x000ea20000000800 */
[C---:B------:R-:W-:Y:S06]  /*56c0*/  HMMA.16816.F32.BF16 R116, R128.reuse, R120, RZ ;  /* 0x000000788074723c */ /* 0x040fec00000418ff */
[C---:B------:R-:W-:Y:S01]  /*56d0*/  HMMA.16816.F32.BF16 R148, R128.reuse, R150, RZ ;  /* 0x000000968094723c */ /* 0x040fe200000418ff */
[----:B------:R-:W-:Y:S05]  /*56e0*/  MUFU.EX2 R195, R195 ;  /* 0x000000c300c37308 */ /* 0x000fea0000000800 */
[C---:B------:R-:W-:Y:S03]  /*56f0*/  HMMA.16816.F32.BF16 R140, R128.reuse, R142, RZ ;  /* 0x0000008e808c723c */ /* 0x040fe600000418ff */
[----:B------:R-:W5:Y:S03]  /*5700*/  MUFU.EX2 R196, R196 ;  /* 0x000000c400c47308 */ /* 0x000f660000000800 */
[C---:B------:R-:W-:Y:S05]  /*5710*/  HMMA.16816.F32.BF16 R132, R128.reuse, R134, RZ ;  /* 0x000000868084723c */ /* 0x040fea00000418ff */
[----:B------:R-:W5:Y:S01]  /*5720*/  MUFU.EX2 R230, R230 ;  /* 0x000000e600e67308 */ /* 0x000f620000000800 */
        /* <DEDUP_REMOVED lines=11> */
[----:B------:R-:W5:Y:S03]  /*57e0*/  MUFU.EX2 R198, R198 ;  /* 0x000000c600c67308 */ /* 0x000f660000000800 */
[C---:B------:R-:W-:Y:S05]  /*57f0*/  HMMA.16816.F32.BF16 R96, R128.reuse, R98, RZ ;  /* 0x000000628060723c */ /* 0x040fea00000418ff */
[----:B------:R-:W5:Y:S01]  /*5800*/  MUFU.EX2 R228, R228 ;  /* 0x000000e400e47308 */ /* 0x000f620000000800 */
[C---:B------:R-:W-:Y:S06]  /*5810*/  HMMA.16816.F32.BF16 R104, R128.reuse, R106, RZ ;  /* 0x0000006a8068723c */ /* 0x040fec00000418ff */
[C---:B------:R-:W-:Y:S01]  /*5820*/  HMMA.16816.F32.BF16 R112, R128.reuse, R114, RZ ;  /* 0x000000728070723c */ /* 0x040fe200000418ff */
[----:B------:R-:W5:Y:S05]  /*5830*/  MUFU.EX2 R248, R248 ;  /* 0x000000f800f87308 */ /* 0x000f6a0000000800 */
[C---:B------:R-:W-:Y:S06]  /*5840*/  HMMA.16816.F32.BF16 R120, R128.reuse, R122, RZ ;  /* 0x0000007a8078723c */ /* 0x040fec00000418ff */
[C---:B------:R-:W-:Y:S06]  /*5850*/  HMMA.16816.F32.BF16 R124, R128.reuse, R4, RZ ;  /* 0x00000004807c723c */ /* 0x040fec00000418ff */
        /* <DEDUP_REMOVED lines=14> */
[----:B------:R-:W4:Y:S05]  /*5940*/  LDSM.16.MT88.4 R12, [R220+0x1c800] ;  /* 0x01c80000dc0c783b */ /* 0x000f2a0000004200 */
[C---:B------:R-:W-:Y:S06]  /*5950*/  HMMA.16816.F32.BF16 R36, R4.reuse, R16, R36 ;  /* 0x000000100424723c */ /* 0x040fec0000041824 */
[C---:B------:R-:W-:Y:S01]  /*5960*/  HMMA.16816.F32.BF16 R40, R4.reuse, R18, R40 ;  /* 0x000000120428723c */ /* 0x040fe20000041828 */
[----:B------:R-:W2:Y:S05]  /*5970*/  LDSM.16.MT88.4 R16, [R217+0x1c800] ;  /* 0x01c80000d910783b */ /* 0x000eaa0000004200 */
[C---:B---3--:R-:W-:Y:S06]  /*5980*/  HMMA.16816.F32.BF16 R152, R4.reuse, R28, R152 ;  /* 0x0000001c0498723c */ /* 0x048fec0000041898 */
[C---:B------:R-:W-:Y:S01]  /*5990*/  HMMA.16816.F32.BF16 R148, R4.reuse, R30, R148 ;  /* 0x0000001e0494723c */ /* 0x040fe20000041894 */
[----:B------:R-:W-:Y:S05]  /*59a0*/  LDSM.16.MT88.4 R28, [R216+0x1a800] ;  /* 0x01a80000d81c783b */ /* 0x000fea0000004200 */
        /* <DEDUP_REMOVED lines=27> */
[C---:B----4-:R-:W-:Y:S06]  /*5b60*/  HMMA.16816.F32.BF16 R108, R4.reuse, R12, R108 ;  /* 0x0000000c046c723c */ /* 0x050fec000004186c */
[C---:B------:R-:W-:Y:S01]  /*5b70*/  HMMA.16816.F32.BF16 R112, R4.reuse, R14, R112 ;  /* 0x0000000e0470723c */ /* 0x040fe20000041870 */
[----:B------:R-:W4:Y:S05]  /*5b80*/  LDSM.16.MT88.4 R12, [R218+0x19000] ;  /* 0x01900000da0c783b */ /* 0x000f2a0000004200 */
        /* <DEDUP_REMOVED lines=16> */
[----:B---3--:R-:W-:Y:S01]  /*5c90*/  HMMA.16816.F32.BF16 R160, R8, R24, R160 ;  /* 0x0000001808a0723c */ /* 0x008fe200000418a0 */
[----:B------:R-:W-:Y:S01]  /*5ca0*/  FADD.FTZ R183, R192, R183 ;  /* 0x000000b7c0b77221 */ /* 0x000fe20000010000 */
[----:B------:R-:W-:-:S03]  /*5cb0*/  FADD.FTZ R195, R196, R195 ;  /* 0x000000c3c4c37221 */ /* 0x000fc60000010000 */
[----:B------:R-:W-:Y:S01]  /*5cc0*/  FADD.FTZ R183, R230, R183 ;  /* 0x000000b7e6b77221 */ /* 0x000fe20000010000 */
[----:B------:R-:W-:Y:S01]  /*5cd0*/  HMMA.16816.F32.BF16 R156, R8, R26, R156 ;  /* 0x0000001a089c723c */ /* 0x000fe2000004189c */
[----:B------:R-:W-:Y:S01]  /*5ce0*/  LDSM.16.MT88.4 R24, [R216+0x1b000] ;  /* 0x01b00000d818783b */ /* 0x000fe20000004200 */
[----:B------:R-:W-:Y:S01]  /*5cf0*/  FADD.FTZ R195, R197, R195 ;  /* 0x000000c3c5c37221 */ /* 0x000fe20000010000 */
[----:B------:R-:W-:-:S03]  /*5d00*/  FADD.FTZ R183, R229, R183 ;  /* 0x000000b7e5b77221 */ /* 0x000fc60000010000 */
[----:B----4-:R-:W-:Y:S01]  /*5d10*/  HMMA.16816.F32.BF16 R152, R8, R12, R152 ;  /* 0x0000000c0898723c */ /* 0x010fe20000041898 */
        /* <DEDUP_REMOVED lines=142> */
[----:B------:R-:W-:Y:S04]  /*6600*/  @!P4 LDGSTS.E.BYPASS.LTC128B.128 [R227+0x1c000], desc[UR30][R14.64+0x100] ;  /* 0x1c0001000ee3cfae */ /* 0x000fe8000b901d5e */
        /* <DEDUP_REMOVED lines=39> */
[----:B-1----:R-:W2:Y:S04]  /*6880*/  LDSM.16.M88.4 R8, [R225+0x10000] ;  /* 0x01000000e108783b */ /* 0x002ea80000000200 */
[----:B------:R-:W1:Y:S04]  /*6890*/  LDSM.16.M88.4 R196, [R225+0x11000] ;  /* 0x01100000e1c4783b */ /* 0x000e680000000200 */
[----:B------:R-:W4:Y:S04]  /*68a0*/  LDSM.16.M88.4 R16, [R225+0x11800] ;  /* 0x01180000e110783b */ /* 0x000f280000000200 */
[----:B------:R-:W-:Y:S04]  /*68b0*/  LDSM.16.M88.4 R12, [R224] ;  /* 0x00000000e00c783b */ /* 0x000fe80000000200 */
[----:B------:R-:W4:Y:S04]  /*68c0*/  LDSM.16.M88.4 R176, [R223] ;  /* 0x00000000dfb0783b */ /* 0x000f280000000200 */
[----:B------:R-:W4:Y:S04]  /*68d0*/  LDSM.16.M88.4 R172, [R215] ;  /* 0x00000000d7ac783b */ /* 0x000f280000000200 */
[----:B------:R-:W4:Y:S04]  /*68e0*/  LDSM.16.M88.4 R32, [R214] ;  /* 0x00000000d620783b */ /* 0x000f280000000200 */
[----:B------:R-:W4:Y:S04]  /*68f0*/  LDSM.16.M88.4 R28, [R213] ;  /* 0x00000000d51c783b */ /* 0x000f280000000200 */
[----:B------:R-:W-:Y:S01]  /*6900*/  LDSM.16.M88.4 R228, [R219+0x10000] ;  /* 0x01000000dbe4783b */ /* 0x000fe20000000200 */
[C---:B---3--:R-:W-:Y:S03]  /*6910*/  HMMA.16816.F32.BF16 R24, R180.reuse, R20, RZ ;  /* 0x00000014b418723c */ /* 0x048fe600000418ff */
[----:B------:R-:W-:Y:S04]  /*6920*/  LDSM.16.M88.4 R244, [R212+0x800] ;  /* 0x00080000d4f4783b */ /* 0x000fe80000000200 */
[----:B------:R-:W-:Y:S01]  /*6930*/  LDSM.16.M88.4 R36, [R225+0x17000] ;  /* 0x01700000e124783b */ /* 0x000fe20000000200 */
[C---:B--2---:R-:W-:Y:S03]  /*6940*/  HMMA.16816.F32.BF16 R4, R180.reuse, R8, RZ ;  /* 0x00000008b404723c */ /* 0x044fe600000418ff */
[----:B------:R-:W0:Y:S03]  /*6950*/  LDGDEPBAR ;  /* 0x00000000000079af */ /* 0x000e260000000000 */
[C---:B------:R-:W-:Y:S06]  /*6960*/  HMMA.16816.F32.BF16 R8, R180.reuse, R10, RZ ;  /* 0x0000000ab408723c */ /* 0x040fec00000418ff */
[C---:B-1----:R-:W-:Y:S06]  /*6970*/  HMMA.16816.F32.BF16 R168, R180.reuse, R196, RZ ;  /* 0x000000c4b4a8723c */ /* 0x042fec00000418ff */
[C---:B------:R-:W-:Y:S06]  /*6980*/  HMMA.16816.F32.BF16 R20, R180.reuse, R22, RZ ;  /* 0x00000016b414723c */ /* 0x040fec00000418ff */
[C---:B------:R-:W-:Y:S06]  /*6990*/  HMMA.16816.F32.BF16 R196, R180.reuse, R198, RZ ;  /* 0x000000c6b4c4723c */ /* 0x040fec00000418ff */
[C---:B----4-:R-:W-:Y:S06]  /*69a0*/  HMMA.16816.F32.BF16 R192, R180.reuse, R16, RZ ;  /* 0x00000010b4c0723c */ /* 0x050fec00000418ff */
[----:B------:R-:W-:Y:S01]  /*69b0*/  HMMA.16816.F32.BF16 R180, R180, R18, RZ ;  /* 0x00000012b4b4723c */ /* 0x000fe200000418ff */
[----:B------:R-:W1:Y:S05]  /*69c0*/  LDSM.16.M88.4 R16, [R222] ;  /* 0x00000000de10783b */ /* 0x000e6a0000000200 */
[C---:B------:R-:W-:Y:S06]  /*69d0*/  HMMA.16816.F32.BF16 R4, R12.reuse, R176, R4 ;  /* 0x000000b00c04723c */ /* 0x040fec0000041804 */
[C---:B------:R-:W-:Y:S01]  /*69e0*/  HMMA.16816.F32.BF16 R8, R12.reuse, R178, R8 ;  /* 0x000000b20c08723c */ /* 0x040fe20000041808 */
[----:B------:R-:W2:Y:S05]  /*69f0*/  LDSM.16.M88.4 R176, [R219+0x10800] ;  /* 0x01080000dbb0783b */ /* 0x000eaa0000000200 */
[C---:B------:R-:W-:Y:S06]  /*6a00*/  HMMA.16816.F32.BF16 R24, R12.reuse, R172, R24 ;  /* 0x000000ac0c18723c */ /* 0x040fec0000041818 */
[C---:B------:R-:W-:Y:S01]  /*6a10*/  HMMA.16816.F32.BF16 R20, R12.reuse, R174, R20 ;  /* 0x000000ae0c14723c */ /* 0x040fe20000041814 */
[----:B------:R-:W3:Y:S05]  /*6a20*/  LDSM.16.M88.4 R172, [R219+0x11000] ;  /* 0x01100000dbac783b */ /* 0x000eea0000000200 */
[C---:B------:R-:W-:Y:S06]  /*6a30*/  HMMA.16816.F32.BF16 R168, R12.reuse, R32, R168 ;  /* 0x000000200ca8723c */ /* 0x040fec00000418a8 */
[C---:B------:R-:W-:Y:S01]  /*6a40*/  HMMA.16816.F32.BF16 R196, R12.reuse, R34, R196 ;  /* 0x000000220cc4723c */ /* 0x040fe200000418c4 */
[----:B------:R-:W4:Y:S05]  /*6a50*/  LDSM.16.M88.4 R32, [R219+0x11800] ;  /* 0x01180000db20783b */ /* 0x000f2a0000000200 */
        /* <DEDUP_REMOVED lines=15> */
[----:B------:R-:W2:Y:S04]  /*6b50*/  LDSM.16.M88.4 R16, [R212+0x1800] ;  /* 0x00180000d410783b */ /* 0x000ea80000000200 */
[----:B------:R-:W3:Y:S01]  /*6b60*/  LDSM.16.M88.4 R32, [R225+0x12800] ;  /* 0x01280000e120783b */ /* 0x000ee20000000200 */
[C---:B------:R-:W-:Y:S06]  /*6b70*/  HMMA.16816.F32.BF16 R4, R12.reuse, R28, R4 ;  /* 0x0000001c0c04723c */ /* 0x040fec0000041804 */
[C---:B------:R-:W-:Y:S01]  /*6b80*/  HMMA.16816.F32.BF16 R8, R12.reuse, R30, R8 ;  /* 0x0000001e0c08723c */ /* 0x040fe20000041808 */
[----:B------:R-:W4:Y:S05]  /*6b90*/  LDSM.16.M88.4 R28, [R225+0x13000] ;  /* 0x01300000e11c783b */ /* 0x000f2a0000000200 */
[C---:B------:R-:W-:Y:S06]  /*6ba0*/  HMMA.16816.F32.BF16 R24, R12.reuse, R244, R24 ;  /* 0x000000f40c18723c */ /* 0x040fec0000041818 */
[C---:B------:R-:W-:Y:S01]  /*6bb0*/  HMMA.16816.F32.BF16 R20, R12.reuse, R246, R20 ;  /* 0x000000f60c14723c */ /* 0x040fe20000041814 */
[----:B------:R-:W-:Y:S05]  /*6bc0*/  LDSM.16.M88.4 R244, [R205] ;  /* 0x00000000cdf4783b */ /* 0x000fea0000000200 */
        /* <DEDUP_REMOVED lines=12> */
[----:B------:R-:W3:Y:S05]  /*6c90*/  LDSM.16.M88.4 R172, [R209] ;  /* 0x00000000d1ac783b */ /* 0x000eea0000000200 */
[C---:B----4-:R-:W-:Y:S06]  /*6ca0*/  HMMA.16816.F32.BF16 R168, R176.reuse, R28, R168 ;  /* 0x0000001cb0a8723c */ /* 0x050fec00000418a8 */
[C---:B------:R-:W-:Y:S01]  /*6cb0*/  HMMA.16816.F32.BF16 R196, R176.reuse, R30, R196 ;  /* 0x0000001eb0c4723c */ /* 0x040fe200000418c4 */
[----:B------:R-:W4:Y:S05]  /*6cc0*/  LDSM.16.M88.4 R28, [R208] ;  /* 0x00000000d01c783b */ /* 0x000f2a0000000200 */
[C---:B-1----:R-:W-:Y:S06]  /*6cd0*/  HMMA.16816.F32.BF16 R192, R176.reuse, R228, R192 ;  /* 0x000000e4b0c0723c */ /* 0x042fec00000418c0 */
[----:B------:R-:W-:Y:S01]  /*6ce0*/  HMMA.16816.F32.BF16 R180, R176, R230, R180 ;  /* 0x000000e6b0b4723c */ /* 0x000fe200000418b4 */
[----:B------:R-:W-:Y:S04]  /*6cf0*/  LDSM.16.M88.4 R176, [R219+0x12000] ;  /* 0x01200000dbb0783b */ /* 0x000fe80000000200 */
[----:B------:R-:W-:Y:S01]  /*6d00*/  LDSM.16.M88.4 R228, [R212+0x2000] ;  /* 0x00200000d4e4783b */ /* 0x000fe20000000200 */
[C---:B--2---:R-:W-:Y:S06]  /*6d10*/  HMMA.16816.F32.BF16 R4, R16.reuse, R12, R4 ;  /* 0x0000000c1004723c */ /* 0x044fec0000041804 */
[C---:B------:R-:W-:Y:S01]  /*6d20*/  HMMA.16816.F32.BF16 R8, R16.reuse, R14, R8 ;  /* 0x0000000e1008723c */ /* 0x040fe20000041808 */
[----:B------:R-:W1:Y:S05]  /*6d30*/  LDSM.16.M88.4 R12, [R222+0x4000] ;  /* 0x00400000de0c783b */ /* 0x000e6a0000000200 */
        /* <DEDUP_REMOVED lines=26> */
[C---:B-1----:R-:W-:Y:S06]  /*6ee0*/  HMMA.16816.F32.BF16 R24, R16.reuse, R32, R24 ;  /* 0x000000201018723c */ /* 0x042fec0000041818 */
[C---:B------:R-:W-:Y:S01]  /*6ef0*/  HMMA.16816.F32.BF16 R20, R16.reuse, R34, R20 ;  /* 0x000000221014723c */ /* 0x040fe20000041814 */
[----:B------:R-:W1:Y:S05]  /*6f00*/  LDSM.16.M88.4 R32, [R225+0x15000] ;  /* 0x01500000e120783b */ /* 0x000e6a0000000200 */
[C---:B------:R-:W-:Y:S06]  /*6f10*/  HMMA.16816.F32.BF16 R168, R16.reuse, R176, R168 ;  /* 0x000000b010a8723c */ /* 0x040fec00000418a8 */
[C---:B------:R-:W-:Y:S01]  /*6f20*/  HMMA.16816.F32.BF16 R196, R16.reuse, R178, R196 ;  /* 0x000000b210c4723c */ /* 0x040fe200000418c4 */
[----:B------:R-:W1:Y:S05]  /*6f30*/  LDSM.16.M88.4 R176, [R225+0x15800] ;  /* 0x01580000e1b0783b */ /* 0x000e6a0000000200 */
[C---:B--2---:R-:W-:Y:S06]  /*6f40*/  HMMA.16816.F32.BF16 R192, R16.reuse, R28, R192 ;  /* 0x0000001c10c0723c */ /* 0x044fec00000418c0 */
[----:B------:R-:W-:Y:S01]  /*6f50*/  HMMA.16816.F32.BF16 R180, R16, R30, R180 ;  /* 0x0000001e10b4723c */ /* 0x000fe200000418b4 */
[----:B------:R-:W-:Y:S04]  /*6f60*/  LDSM.16.M88.4 R16, [R206] ;  /* 0x00000000ce10783b */ /* 0x000fe80000000200 */
[----:B------:R-:W-:Y:S01]  /*6f70*/  LDSM.16.M88.4 R28, [R207] ;  /* 0x00000000cf1c783b */ /* 0x000fe20000000200 */
[C---:B---3--:R-:W-:Y:S06]  /*6f80*/  HMMA.16816.F32.BF16 R4, R172.reuse, R12, R4 ;  /* 0x0000000cac04723c */ /* 0x048fec0000041804 */
[C---:B------:R-:W-:Y:S01]  /*6f90*/  HMMA.16816.F32.BF16 R8, R172.reuse, R14, R8 ;  /* 0x0000000eac08723c */ /* 0x040fe20000041808 */
[----:B------:R-:W2:Y:S05]  /*6fa0*/  LDSM.16.M88.4 R12, [R224+0x8000] ;  /* 0x00800000e00c783b */ /* 0x000eaa0000000200 */
[C---:B----4-:R-:W-:Y:S06]  /*6fb0*/  HMMA.16816.F32.BF16 R24, R172.reuse, R228, R24 ;  /* 0x000000e4ac18723c */ /* 0x050fec0000041818 */
[C---:B------:R-:W-:Y:S01]  /*6fc0*/  HMMA.16816.F32.BF16 R20, R172.reuse, R230, R20 ;  /* 0x000000e6ac14723c */ /* 0x040fe20000041814 */
[----:B------:R-:W-:Y:S05]  /*6fd0*/  LDSM.16.M88.4 R228, [R219+0x15800] ;  /* 0x01580000dbe4783b */ /* 0x000fea0000000200 */
[C---:B-1----:R-:W-:Y:S06]  /*6fe0*/  HMMA.16816.F32.BF16 R168, R172.reuse, R32, R168 ;  /* 0x00000020aca8723c */ /* 0x042fec00000418a8 */
[C---:B------:R-:W-:Y:S01]  /*6ff0*/  HMMA.16816.F32.BF16 R196, R172.reuse, R34, R196 ;  /* 0x00000022acc4723c */ /* 0x040fe200000418c4 */
[----:B------:R-:W1:Y:S05]  /*7000*/  LDSM.16.M88.4 R32, [R204] ;  /* 0x00000000cc20783b */ /* 0x000e6a0000000200 */
        /* <DEDUP_REMOVED lines=10> */
[C---:B------:R-:W-:Y:S06]  /*70b0*/  HMMA.16816.F32.BF16 R4, R12.reuse, R28, R4 ;  /* 0x0000001c0c04723c */ /* 0x040fec0000041804 */
[C---:B------:R-:W-:Y:S01]  /*70c0*/  HMMA.16816.F32.BF16 R8, R12.reuse, R30, R8 ;  /* 0x0000001e0c08723c */ /* 0x040fe20000041808 */
[----:B------:R-:W3:Y:S05]  /*70d0*/  LDSM.16.M88.4 R28, [R219+0x14800] ;  /* 0x01480000db1c783b */ /* 0x000eea0000000200 */
[C---:B-1----:R-:W-:Y:S06]  /*70e0*/  HMMA.16816.F32.BF16 R192, R12.reuse, R32, R192 ;  /* 0x000000200cc0723c */ /* 0x042fec00000418c0 */
[----:B------:R-:W-:Y:S01]  /*70f0*/  HMMA.16816.F32.BF16 R180, R12, R34, R180 ;  /* 0x000000220cb4723c */ /* 0x000fe200000418b4 */
[----:B------:R-:W-:Y:S04]  /*7100*/  LDSM.16.M88.4 R12, [R221+0x8000] ;  /* 0x00800000dd0c783b */ /* 0x000fe80000000200 */
[----:B------:R-:W-:Y:S01]  /*7110*/  LDSM.16.M88.4 R32, [R212+0x4000] ;  /* 0x00400000d420783b */ /* 0x000fe20000000200 */
[C---:B--2---:R-:W-:Y:S06]  /*7120*/  HMMA.16816.F32.BF16 R168, R172.reuse, R16, R168 ;  /* 0x00000010aca8723c */ /* 0x044fec00000418a8 */
[C---:B------:R-:W-:Y:S01]  /*7130*/  HMMA.16816.F32.BF16 R196, R172.reuse, R18, R196 ;  /* 0x00000012acc4723c */ /* 0x040fe200000418c4 */
[----:B------:R-:W1:Y:S05]  /*7140*/  LDSM.16.M88.4 R16, [R212+0x5000] ;  /* 0x00500000d410783b */ /* 0x000e6a0000000200 */
[C---:B------:R-:W-:Y:S06]  /*7150*/  HMMA.16816.F32.BF16 R4, R172.reuse, R176, R4 ;  /* 0x000000b0ac04723c */ /* 0x040fec0000041804 */
[C---:B------:R-:W-:Y:S01]  /*7160*/  HMMA.16816.F32.BF16 R8, R172.reuse, R178, R8 ;  /* 0x000000b2ac08723c */ /* 0x040fe20000041808 */
[----:B------:R-:W2:Y:S05]  /*7170*/  LDSM.16.M88.4 R176, [R212+0x4800] ;  /* 0x00480000d4b0783b */ /* 0x000eaa0000000200 */
[C---:B---3--:R-:W-:Y:S06]  /*7180*/  HMMA.16816.F32.BF16 R24, R172.reuse, R28, R24 ;  /* 0x0000001cac18723c */ /* 0x048fec0000041818 */
[C---:B------:R-:W-:Y:S01]  /*7190*/  HMMA.16816.F32.BF16 R20, R172.reuse, R30, R20 ;  /* 0x0000001eac14723c */ /* 0x040fe20000041814 */
[----:B------:R-:W-:Y:S05]  /*71a0*/  LDSM.16.M88.4 R28, [R225+0x16000] ;  /* 0x01600000e11c783b */ /* 0x000fea0000000200 */
[C---:B------:R-:W-:Y:S06]  /*71b0*/  HMMA.16816.F32.BF16 R192, R172.reuse, R228, R192 ;  /* 0x000000e4acc0723c */ /* 0x040fec00000418c0 */
        /* <DEDUP_REMOVED lines=10> */
[----:B------:R-:W-:Y:S01]  /*7260*/  HMMA.16816.F32.BF16 R20, R12, R178, R20 ;  /* 0x000000b20c14723c */ /* 0x000fe20000041814 */
[----:B------:R-:W2:Y:S05]  /*7270*/  LDSM.16.M88.4 R176, [R224+0xc000] ;  /* 0x00c00000e0b0783b */ /* 0x000eaa0000000200 */
[----:B------:R-:W-:Y:S01]  /*7280*/  HMMA.16816.F32.BF16 R196, R244, R38, R196 ;  /* 0x00000026f4c4723c */ /* 0x000fe200000418c4 */
[----:B------:R4:W5:Y:S01]  /*7290*/  LDL.LU.64 R38, [R1+0x8] ;  /* 0x0000080001267983 */ /* 0x0009620000300a00 */
[----:B---3--:R-:W-:-:S02]  /*72a0*/  IMAD.MOV.U32 R2, RZ, RZ, R230 ;  /* 0x000000ffff027224 */ /* 0x008fc400078e00e6 */
[----:B------:R-:W-:Y:S02]  /*72b0*/  IMAD.MOV.U32 R0, RZ, RZ, R231 ;  /* 0x000000ffff007224 */ /* 0x000fe400078e00e7 */
[C---:B------:R-:W-:Y:S01]  /*72c0*/  HMMA.16816.F32.BF16 R168, R244.reuse, R36, R168 ;  /* 0x00000024f4a8723c */ /* 0x040fe200000418a8 */
[----:B------:R4:W5:Y:S05]  /*72d0*/  LDL.LU.64 R36, [R1] ;  /* 0x0000000001247983 */ /* 0x00096a0000300a00 */
[C---:B------:R-:W-:Y:S06]  /*72e0*/  HMMA.16816.F32.BF16 R4, R244.reuse, R28, R4 ;  /* 0x0000001cf404723c */ /* 0x040fec0000041804 */
[----:B------:R-:W-:Y:S01]  /*72f0*/  HMMA.16816.F32.BF16 R8, R244, R30, R8 ;  /* 0x0000001ef408723c */ /* 0x000fe20000041808 */
[----:B------:R-:W3:Y:S05]  /*7300*/  LDSM.16.M88.4 R28, [R202] ;  /* 0x00000000ca1c783b */ /* 0x000eea0000000200 */
[----:B-1----:R-:W-:Y:S06]  /*7310*/  HMMA.16816.F32.BF16 R192, R12, R32, R192 ;  /* 0x000000200cc0723c */ /* 0x002fec00000418c0 */
[----:B------:R-:W-:Y:S06]  /*7320*/  HMMA.16816.F32.BF16 R24, R244, R172, R24 ;  /* 0x000000acf418723c */ /* 0x000fec0000041818 */
[----:B------:R-:W-:Y:S01]  /*7330*/  HMMA.16816.F32.BF16 R180, R12, R34, R180 ;  /* 0x000000220cb4723c */ /* 0x000fe200000418b4 */
[----:B------:R-:W-:Y:S04]  /*7340*/  LDSM.16.M88.4 R32, [R222+0xc000] ;  /* 0x00c00000de20783b */ /* 0x000fe80000000200 */
[----:B------:R-:W1:Y:S01]  /*7350*/  LDSM.16.M88.4 R12, [R219+0x16000] ;  /* 0x01600000db0c783b */ /* 0x000e620000000200 */
[----:B------:R-:W-:Y:S03]  /*7360*/  HMMA.16816.F32.BF16 R20, R244, R174, R20 ;  /* 0x000000aef414723c */ /* 0x000fe60000041814 */
[----:B------:R-:W-:Y:S03]  /*7370*/  LDSM.16.M88.4 R172, [R201] ;  /* 0x00000000c9ac783b */ /* 0x000fe60000000200 */
[C---:B--2---:R-:W-:Y:S06]  /*7380*/  HMMA.16816.F32.BF16 R4, R176.reuse, R16, R4 ;  /* 0x00000010b004723c */ /* 0x044fec0000041804 */
[C---:B------:R-:W-:Y:S01]  /*7390*/  HMMA.16816.F32.BF16 R8, R176.reuse, R18, R8 ;  /* 0x00000012b008723c */ /* 0x040fe20000041808 */
[----:B------:R-:W2:Y:S05]  /*73a0*/  LDSM.16.M88.4 R16, [R221+0xc000] ;  /* 0x00c00000dd10783b */ /* 0x000eaa0000000200 */
[C---:B---3--:R-:W-:Y:S06]  /*73b0*/  HMMA.16816.F32.BF16 R24, R176.reuse, R28, R24 ;  /* 0x0000001cb018723c */ /* 0x048fec0000041818 */
[----:B------:R-:W-:Y:S01]  /*73c0*/  HMMA.16816.F32.BF16 R20, R176, R30, R20 ;  /* 0x0000001eb014723c */ /* 0x000fe20000041814 */
[----:B------:R-:W3:Y:S05]  /*73d0*/  LDSM.16.M88.4 R28, [R219+0x16800] ;  /* 0x01680000db1c783b */ /* 0x000eea0000000200 */
[C---:B-1----:R-:W-:Y:S06]  /*73e0*/  HMMA.16816.F32.BF16 R4, R32.reuse, R12, R4 ;  /* 0x0000000c2004723c */ /* 0x042fec0000041804 */
[----:B------:R-:W-:Y:S01]  /*73f0*/  HMMA.16816.F32.BF16 R8, R32, R14, R8 ;  /* 0x0000000e2008723c */ /* 0x000fe20000041808 */
[----:B------:R-:W1:-:S15]  /*7400*/  LDSM.16.M88.4 R12, [R212+0x6800] ;  /* 0x00680000d40c783b */ /* 0x000e5e0000000200 */
[----:B------:R-:W-:-:S02]  /*7410*/  NOP ;  /* 0x0000000000007918 */ /* 0x000fc40000000000 */
[----:B--2---:R-:W-:Y:S01]  /*7420*/  HMMA.16816.F32.BF16 R4, R16, R228, R4 ;  /* 0x000000e41004723c */ /* 0x004fe20000041804 */
[----:B------:R-:W2:Y:S05]  /*7430*/  LDSM.16.M88.4 R228, [R225+0x17800] ;  /* 0x01780000e1e4783b */ /* 0x000eaa0000000200 */
[C---:B---3--:R-:W-:Y:S06]  /*7440*/  HMMA.16816.F32.BF16 R24, R32.reuse, R28, R24 ;  /* 0x0000001c2018723c */ /* 0x048fec0000041818 */
[----:B------:R-:W-:Y:S07]  /*7450*/  HMMA.16816.F32.BF16 R20, R32, R30, R20 ;  /* 0x0000001e2014723c */ /* 0x000fee0000041814 */
[----:B------:R-:W-:-:S02]  /*7460*/  IMAD.MOV.U32 R30, RZ, RZ, R2 ;  /* 0x000000ffff1e7224 */ /* 0x000fc400078e0002 */
[----:B------:R-:W-:-:S09]  /*7470*/  IMAD.MOV.U32 R31, RZ, RZ, R0 ;  /* 0x000000ffff1f7224 */ /* 0x000fd200078e0000 */
[C---:B-1----:R-:W-:Y:S06]  /*7480*/  HMMA.16816.F32.BF16 R24, R16.reuse, R12, R24 ;  /* 0x0000000c1018723c */ /* 0x042fec0000041818 */
[C---:B------:R-:W-:Y:S01]  /*7490*/  HMMA.16816.F32.BF16 R20, R16.reuse, R14, R20 ;  /* 0x0000000e1014723c */ /* 0x040fe20000041814 */
[----:B------:R-:W1:Y:S05]  /*74a0*/  LDSM.16.M88.4 R12, [R200] ;  /* 0x00000000c80c783b */ /* 0x000e6a0000000200 */
[----:B------:R-:W-:Y:S01]  /*74b0*/  HMMA.16816.F32.BF16 R8, R16, R30, R8 ;  /* 0x0000001e1008723c */ /* 0x000fe20000041808 */
[----:B------:R-:W3:Y:S05]  /*74c0*/  LDSM.16.M88.4 R28, [R219+0x17000] ;  /* 0x01700000db1c783b */ /* 0x000eea0000000200 */
[----:B--2---:R-:W-:Y:S01]  /*74d0*/  HMMA.16816.F32.BF16 R192, R244, R228, R192 ;  /* 0x000000e4f4c0723c */ /* 0x004fe200000418c0 */
[----:B------:R-:W-:-:S05]  /*74e0*/  FMUL.FTZ R5, R5, UR34 ;  /* 0x0000002205057c20 */ /* 0x000fca0008410000 */
[----:B------:R-:W-:Y:S01]  /*74f0*/  HMMA.16816.F32.BF16 R168, R176, R172, R168 ;  /* 0x000000acb0a8723c */ /* 0x000fe200000418a8 */
[----:B------:R2:W4:Y:S01]  /*7500*/  MUFU.TANH R165, R5 ;  /* 0x0000000500a57308 */ /* 0x0005220000002400 */
[----:B------:R-:W-:-:S04]  /*7510*/  FMUL.FTZ R26, R26, UR34 ;  /* 0x000000221a1a7c20 */ /* 0x000fc80008410000 */
[----:B------:R-:W-:Y:S01]  /*7520*/  HMMA.16816.F32.BF16 R180, R244, R230, R180 ;  /* 0x000000e6f4b4723c */ /* 0x000fe200000418b4 */
[----:B------:R-:W4:Y:S01]  /*7530*/  LDSM.16.M88.4 R228, [R212+0x7000] ;  /* 0x00700000d4e4783b */ /* 0x000f220000000200 */
[----:B------:R-:W-:-:S04]  /*7540*/  FMUL.FTZ R20, R20, UR34 ;  /* 0x0000002214147c20 */ /* 0x000fc80008410000 */
[----:B------:R-:W-:Y:S01]  /*7550*/  FMUL.FTZ R10, R10, UR34 ;  /* 0x000000220a0a7c20 */ /* 0x000fe20008410000 */
[----:B------:R-:W-:Y:S01]  /*7560*/  FMUL.FTZ R11, R11, UR34 ;  /* 0x000000220b0b7c20 */ /* 0x000fe20008410000 */
[----:B------:R-:W-:Y:S01]  /*7570*/  HMMA.16816.F32.BF16 R196, R176, R174, R196 ;  /* 0x000000aeb0c4723c */ /* 0x000fe200000418c4 */
[----:B--2---:R-:W-:Y:S02]  /*7580*/  IMAD.U32 R5, RZ, RZ, UR20 ;  /* 0x00000014ff057e24 */ /* 0x004fe4000f8e00ff */
[----:B------:R-:W-:Y:S01]  /*7590*/  FMUL.FTZ R0, R4, UR34 ;  /* 0x0000002204007c20 */ /* 0x000fe20008410000 */
[----:B------:R-:W-:Y:S01]  /*75a0*/  FMUL.FTZ R2, R7, UR34 ;  /* 0x0000002207027c20 */ /* 0x000fe20008410000 */
[----:B------:R2:W-:Y:S01]  /*75b0*/  MUFU.TANH R172, R26 ;  /* 0x0000001a00ac7308 */ /* 0x0005e20000002400 */
[----:B------:R-:W-:Y:S02]  /*75c0*/  IMAD R5, R5, 0x40, R235 ;  /* 0x0000004005057824 */ /* 0x000fe400078e02eb */
[----:B------:R-:W-:Y:S01]  /*75d0*/  FMUL.FTZ R4, R8, UR34 ;  /* 0x0000002208047c20 */ /* 0x000fe20008410000 */
[----:B------:R-:W-:-:S04]  /*75e0*/  FMUL.FTZ R7, R9, UR34 ;  /* 0x0000002209077c20 */ /* 0x000fc80008410000 */
[----:B------:R-:W-:Y:S01]  /*75f0*/  MUFU.TANH R167, R10 ;  /* 0x0000000a00a77308 */ /* 0x000fe20000002400 */
[----:B-1----:R-:W-:Y:S07]  /*7600*/  HMMA.16816.F32.BF16 R192, R176, R12, R192 ;  /* 0x0000000cb0c0723c */ /* 0x002fee00000418c0 */
[----:B------:R1:W-:Y:S01]  /*7610*/  MUFU.TANH R166, R11 ;  /* 0x0000000b00a67308 */ /* 0x0003e20000002400 */
[----:B--2---:R-:W-:-:S07]  /*7620*/  FMUL.FTZ R26, R27, UR34 ;  /* 0x000000221b1a7c20 */ /* 0x004fce0008410000 */
[----:B------:R2:W-:Y:S01]  /*7630*/  MUFU.TANH R27, R20 ;  /* 0x00000014001b7308 */ /* 0x0005e20000002400 */
[----:B-1----:R-:W1:Y:S07]  /*7640*/  LDSM.16.M88.4 R8, [R219+0x17800] ;  /* 0x01780000db08783b */ /* 0x002e6e0000000200 */
[----:B------:R-:W-:Y:S01]  /*7650*/  MUFU.TANH R2, R2 ;  /* 0x0000000200027308 */ /* 0x000fe20000002400 */
[----:B--2---:R-:W-:-:S07]  /*7660*/  VIADD R20, R5, 0x1 ;  /* 0x0000000105147836 */ /* 0x004fce0000000000 */
[----:B------:R-:W2:Y:S01]  /*7670*/  MUFU.TANH R4, R4 ;  /* 0x0000000400047308 */ /* 0x000ea20000002400 */
[----:B---3--:R-:W-:Y:S01]  /*7680*/  HMMA.16816.F32.BF16 R168, R32, R28, R168 ;  /* 0x0000001c20a8723c */ /* 0x008fe200000418a8 */
[----:B------:R-:W-:Y:S02]  /*7690*/  I2FP.F32.S32 R12, R20 ;  /* 0x00000014000c7245 */ /* 0x000fe40000201400 */
[C---:B------:R-:W-:Y:S02]  /*76a0*/  ISETP.GE.AND P2, PT, R20.reuse, R191, PT ;  /* 0x000000bf1400720c */ /* 0x040fe40003f46270 */
[----:B------:R-:W-:Y:S01]  /*76b0*/  ISETP.GE.AND P1, PT, R20, R190, PT ;  /* 0x000000be1400720c */ /* 0x000fe20003f26270 */
[----:B----4-:R-:W-:Y:S01]  /*76c0*/  FFMA.FTZ R20, R12, UR5, R165 ;  /* 0x000000050c147c23 */ /* 0x010fe200080100a5 */
[----:B------:R-:W-:Y:S01]  /*76d0*/  VIADD R13, R5, 0x8 ;  /* 0x00000008050d7836 */ /* 0x000fe20000000000 */
[----:B------:R-:W3:Y:S01]  /*76e0*/  MUFU.TANH R7, R7 ;  /* 0x0000000700077308 */ /* 0x000ee20000002400 */
[----:B------:R-:W-:-:S02]  /*76f0*/  FMUL.FTZ R24, R24, UR34 ;  /* 0x0000002218187c20 */ /* 0x000fc40008410000 */
[----:B------:R-:W-:Y:S01]  /*7700*/  FSEL R20, R20, -INF , !P2 ;  /* 0xff80000014147808 */ /* 0x000fe20005000000 */
[----:B------:R-:W-:Y:S01]  /*7710*/  FMUL.FTZ R21, R21, UR34 ;  /* 0x0000002215157c20 */ /* 0x000fe20008410000 */
[C---:B------:R-:W-:Y:S02]  /*7720*/  ISETP.GE.AND P0, PT, R13.reuse, R191, PT ;  /* 0x000000bf0d00720c */ /* 0x040fe40003f06270 */
[----:B------:R-:W-:Y:S02]  /*7730*/  ISETP.GE.AND P2, PT, R13, R190, PT ;  /* 0x000000be0d00720c */ /* 0x000fe40003f46270 */
[----:B------:R-:W-:Y:S01]  /*7740*/  I2FP.F32.S32 R13, R13 ;  /* 0x0000000d000d7245 */ /* 0x000fe20000201400 */
[----:B------:R-:W-:Y:S01]  /*7750*/  FMUL.FTZ R22, R22, UR34 ;  /* 0x0000002216167c20 */ /* 0x000fe20008410000 */
[----:B------:R-:W-:Y:S01]  /*7760*/  HMMA.16816.F32.BF16 R196, R32, R30, R196 ;  /* 0x0000001e20c4723c */ /* 0x000fe200000418c4 */
[----:B------:R4:W3:Y:S02]  /*7770*/  MUFU.TANH R29, R24 ;  /* 0x00000018001d7308 */ /* 0x0008e40000002400 */
[----:B--2---:R-:W-:-:S03]  /*7780*/  FFMA.FTZ R4, R13, UR5, R4 ;  /* 0x000000050d047c23 */ /* 0x004fc60008010004 */
[----:B------:R-:W-:Y:S03]  /*7790*/  HMMA.16816.F32.BF16 R180, R176, R14, R180 ;  /* 0x0000000eb0b4723c */ /* 0x000fe600000418b4 */
[----:B------:R2:W-:Y:S01]  /*77a0*/  MUFU.TANH R30, R21 ;  /* 0x00000015001e7308 */ /* 0x0005e20000002400 */
[----:B------:R-:W-:-:S07]  /*77b0*/  FMUL.FTZ R23, R23, UR34 ;  /* 0x0000002217177c20 */ /* 0x000fce0008410000 */
[----:B------:R1:W-:Y:S01]  /*77c0*/  MUFU.TANH R31, R22 ;  /* 0x00000016001f7308 */ /* 0x0003e20000002400 */
[----:B----4-:R-:W-:Y:S01]  /*77d0*/  FFMA.FTZ R24, R13, UR5, R167 ;  /* 0x000000050d187c23 */ /* 0x010fe200080100a7 */
[----:B--2---:R-:W-:Y:S02]  /*77e0*/  FFMA.FTZ R21, R12, UR5, R2 ;  /* 0x000000050c157c23 */ /* 0x004fe40008010002 */
[----:B------:R-:W2:Y:S04]  /*77f0*/  LDSM.16.M88.4 R12, [R212+0x7800] ;  /* 0x00780000d40c783b */ /* 0x000ea80000000200 */
[----:B------:R4:W-:Y:S01]  /*7800*/  MUFU.TANH R2, R23 ;  /* 0x0000001700027308 */ /* 0x0009e20000002400 */
[----:B-1----:R-:W-:Y:S02]  /*7810*/  VIADD R22, R5, 0x9 ;  /* 0x0000000905167836 */ /* 0x002fe40000000000 */
[----:B------:R-:W-:Y:S01]  /*7820*/  FMUL.FTZ R25, R25, UR34 ;  /* 0x0000002219197c20 */ /* 0x000fe20008410000 */
[----:B------:R-:W-:Y:S01]  /*7830*/  HMMA.16816.F32.BF16 R168, R16, R228, R168 ;  /* 0x000000e410a8723c */ /* 0x000fe200000418a8 */
[----:B------:R-:W-:Y:S01]  /*7840*/  FSEL R21, R21, -INF , !P1 ;  /* 0xff80000015157808 */ /* 0x000fe20004800000 */
[----:B------:R-:W-:-:S02]  /*7850*/  VIADD R167, R5, 0x10 ;  /* 0x0000001005a77836 */ /* 0x000fc40000000000 */
[----:B------:R1:W-:Y:S01]  /*7860*/  MUFU.TANH R28, R25 ;  /* 0x00000019001c7308 */ /* 0x0003e20000002400 */
[----:B------:R-:W-:Y:S01]  /*7870*/  ISETP.GE.AND P1, PT, R22, R191, PT ;  /* 0x000000bf1600720c */ /* 0x000fe20003f26270 */
[----:B------:R-:W-:Y:S01]  /*7880*/  FMUL.FTZ R6, R6, UR34 ;  /* 0x0000002206067c20 */ /* 0x000fe20008410000 */
[----:B------:R-:W-:Y:S01]  /*7890*/  HMMA.16816.F32.BF16 R192, R32, R8, R192 ;  /* 0x0000000820c0723c */ /* 0x000fe200000418c0 */
[----:B------:R-:W-:Y:S01]  /*78a0*/  UISETP.GE.AND UP0, UPT, UR22, 0x3, UPT ;  /* 0x000000031600788c */ /* 0x000fe2000bf06270 */
[----:B------:R-:W-:-:S04]  /*78b0*/  DEPBAR.LE SB0, 0x0 ;  /* 0x000080000000791a */ /* 0x000fc80000000000 */
[----:B----4-:R-:W-:-:S05]  /*78c0*/  I2FP.F32.S32 R23, R22 ;  /* 0x0000001600177245 */ /* 0x010fca0000201400 */
[----:B---3--:R-:W-:Y:S01]  /*78d0*/  FFMA.FTZ R7, R23, UR5, R7 ;  /* 0x0000000517077c23 */ /* 0x008fe20008010007 */
[----:B-1----:R-:W-:Y:S02]  /*78e0*/  FSEL R25, R4, -INF , !P0 ;  /* 0xff80000004197808 */ /* 0x002fe40004000000 */
[----:B------:R-:W-:Y:S01]  /*78f0*/  ISETP.GE.AND P0, PT, R22, R190, PT ;  /* 0x000000be1600720c */ /* 0x000fe20003f06270 */
[----:B------:R-:W1:Y:S01]  /*7900*/  MUFU.TANH R26, R26 ;  /* 0x0000001a001a7308 */ /* 0x000e620000002400 */
[----:B------:R-:W-:Y:S02]  /*7910*/  FSEL R22, R24, -INF , !P2 ;  /* 0xff80000018167808 */ /* 0x000fe40005000000 */
[----:B------:R-:W-:Y:S02]  /*7920*/  FSEL R24, R7, -INF , !P1 ;  /* 0xff80000007187808 */ /* 0x000fe40004800000 */
[----:B------:R-:W-:Y:S01]  /*7930*/  I2FP.F32.S32 R7, R167 ;  /* 0x000000a700077245 */ /* 0x000fe20000201400 */
[----:B------:R-:W-:Y:S01]  /*7940*/  HMMA.16816.F32.BF16 R196, R16, R230, R196 ;  /* 0x000000e610c4723c */ /* 0x000fe200000418c4 */
[----:B------:R-:W-:Y:S01]  /*7950*/  ISETP.GE.AND P2, PT, R167, R191, PT ;  /* 0x000000bfa700720c */ /* 0x000fe20003f46270 */
[----:B------:R-:W-:-:S02]  /*7960*/  VIADD R9, R5, 0x11 ;  /* 0x0000001105097836 */ /* 0x000fc40000000000 */
[C---:B------:R-:W-:Y:S02]  /*7970*/  FFMA.FTZ R29, R7.reuse, UR5, R29 ;  /* 0x00000005071d7c23 */ /* 0x040fe4000801001d */
[----:B------:R-:W-:Y:S01]  /*7980*/  HMMA.16816.F32.BF16 R180, R32, R10, R180 ;  /* 0x0000000a20b4723c */ /* 0x000fe200000418b4 */
[----:B------:R-:W-:Y:S02]  /*7990*/  FFMA.FTZ R172, R7, UR5, R172 ;  /* 0x0000000507ac7c23 */ /* 0x000fe400080100ac */
[----:B------:R-:W-:-:S04]  /*79a0*/  FSEL R179, R29, -INF , !P2 ;  /* 0xff8000001db37808 */ /* 0x000fc80005000000 */
[----:B------:R-:W-:Y:S01]  /*79b0*/  VIADD R10, R5, 0x18 ;  /* 0x00000018050a7836 */ /* 0x000fe20000000000 */
[----:B------:R-:W-:Y:S02]  /*79c0*/  I2FP.F32.S32 R29, R9 ;  /* 0x00000009001d7245 */ /* 0x000fe40000201400 */
[----:B------:R-:W-:Y:S02]  /*79d0*/  ISETP.GE.AND P1, PT, R167, R190, PT ;  /* 0x000000bea700720c */ /* 0x000fe40003f26270 */
[----:B------:R-:W-:Y:S01]  /*79e0*/  I2FP.F32.S32 R11, R10 ;  /* 0x0000000a000b7245 */ /* 0x000fe20000201400 */
[----:B------:R-:W-:Y:S01]  /*79f0*/  FMUL.FTZ R165, R168, UR34 ;  /* 0x00000022a8a57c20 */ /* 0x000fe20008410000 */
[----:B------:R-:W-:Y:S01]  /*7a00*/  FSEL R175, R172, -INF , !P1 ;  /* 0xff800000acaf7808 */ /* 0x000fe20004800000 */
[----:B-1----:R-:W-:Y:S01]  /*7a10*/  FFMA.FTZ R176, R29, UR5, R26 ;  /* 0x000000051db07c23 */ /* 0x002fe2000801001a */
[----:B------:R-:W-:Y:S01]  /*7a20*/  ISETP.GE.AND P2, PT, R9, R190, PT ;  /* 0x000000be0900720c */ /* 0x000fe20003f46270 */
[----:B------:R-:W-:Y:S01]  /*7a30*/  FFMA.FTZ R27, R11, UR5, R27 ;  /* 0x000000050b1b7c23 */ /* 0x000fe2000801001b */
[----:B------:R-:W-:Y:S01]  /*7a40*/  ISETP.GE.AND P1, PT, R10, R191, PT ;  /* 0x000000bf0a00720c */ /* 0x000fe20003f26270 */
[----:B------:R-:W-:-:S02]  /*7a50*/  VIADD R26, R5, 0x19 ;  /* 0x00000019051a7836 */ /* 0x000fc40000000000 */
[----:B------:R-:W-:Y:S01]  /*7a60*/  FFMA.FTZ R23, R23, UR5, R166 ;  /* 0x0000000517177c23 */ /* 0x000fe200080100a6 */
[----:B------:R-:W-:Y:S01]  /*7a70*/  FMUL.FTZ R169, R169, UR34 ;  /* 0x00000022a9a97c20 */ /* 0x000fe20008410000 */
[----:B------:R-:W-:Y:S01]  /*7a80*/  FMUL.FTZ R170, R170, UR34 ;  /* 0x00000022aaaa7c20 */ /* 0x000fe20008410000 */
[----:B------:R-:W-:Y:S01]  /*7a90*/  FSEL R176, R176, -INF , !P2 ;  /* 0xff800000b0b07808 */ /* 0x000fe20005000000 */
[----:B------:R-:W1:Y:S01]  /*7aa0*/  MUFU.TANH R165, R165 ;  /* 0x000000a500a57308 */ /* 0x000e620000002400 */
[----:B------:R-:W-:Y:S01]  /*7ab0*/  FSEL R178, R27, -INF , !P1 ;  /* 0xff8000001bb27808 */ /* 0x000fe20004800000 */
[----:B------:R-:W-:Y:S01]  /*7ac0*/  FFMA.FTZ R28, R29, UR5, R28 ;  /* 0x000000051d1c7c23 */ /* 0x000fe2000801001c */
[C---:B------:R-:W-:Y:S01]  /*7ad0*/  ISETP.GE.AND P2, PT, R26.reuse, R191, PT ;  /* 0x000000bf1a00720c */ /* 0x040fe20003f46270 */
[----:B--2---:R-:W-:Y:S01]  /*7ae0*/  HMMA.16816.F32.BF16 R192, R16, R12, R192 ;  /* 0x0000000c10c0723c */ /* 0x004fe200000418c0 */
[----:B------:R-:W-:Y:S02]  /*7af0*/  ISETP.GE.AND P1, PT, R26, R190, PT ;  /* 0x000000be1a00720c */ /* 0x000fe40003f26270 */
[----:B------:R-:W-:Y:S01]  /*7b00*/  FSEL R23, R23, -INF , !P0 ;  /* 0xff80000017177808 */ /* 0x000fe20004000000 */
[----:B------:R-:W-:Y:S01]  /*7b10*/  MUFU.TANH R4, R169 ;  /* 0x000000a900047308 */ /* 0x000fe20000002400 */
[----:B------:R-:W-:-:S02]  /*7b20*/  I2FP.F32.S32 R26, R26 ;  /* 0x0000001a001a7245 */ /* 0x000fc40000201400 */
[----:B------:R-:W-:-:S05]  /*7b30*/  ISETP.GE.AND P0, PT, R9, R191, PT ;  /* 0x000000bf0900720c */ /* 0x000fca0003f06270 */
[----:B------:R-:W2:Y:S01]  /*7b40*/  MUFU.TANH R8, R170 ;  /* 0x000000aa00087308 */ /* 0x000ea20000002400 */
[----:B------:R-:W-:Y:S01]  /*7b50*/  FSEL R245, R28, -INF , !P0 ;  /* 0xff8000001cf57808 */ /* 0x000fe20004000000 */
[----:B------:R-:W-:Y:S01]  /*7b60*/  FFMA.FTZ R31, R11, UR5, R31 ;  /* 0x000000050b1f7c23 */ /* 0x000fe2000801001f */
[----:B------:R-:W-:Y:S01]  /*7b70*/  FFMA.FTZ R30, R26, UR5, R30 ;  /* 0x000000051a1e7c23 */ /* 0x000fe2000801001e */
[----:B------:R-:W-:Y:S01]  /*7b80*/  FMUL.FTZ R9, R196, UR34 ;  /* 0x00000022c4097c20 */ /* 0x000fe20008410000 */
[----:B------:R-:W-:Y:S01]  /*7b90*/  ISETP.GE.AND P0, PT, R10, R190, PT ;  /* 0x000000be0a00720c */ /* 0x000fe20003f06270 */
[----:B------:R-:W-:Y:S02]  /*7ba0*/  VIADD R13, R5, 0x20 ;  /* 0x00000020050d7836 */ /* 0x000fe40000000000 */
[----:B------:R-:W-:Y:S01]  /*7bb0*/  FMUL.FTZ R171, R171, UR34 ;  /* 0x00000022abab7c20 */ /* 0x000fe20008410000 */
[----:B------:R-:W-:Y:S01]  /*7bc0*/  VIADD R11, R5, 0x21 ;  /* 0x00000021050b7836 */ /* 0x000fe20000000000 */
[----:B------:R-:W-:-:S02]  /*7bd0*/  FSEL R174, R31, -INF , !P0 ;  /* 0xff8000001fae7808 */ /* 0x000fc40004000000 */
[----:B------:R-:W-:Y:S01]  /*7be0*/  FSEL R177, R30, -INF , !P2 ;  /* 0xff8000001eb17808 */ /* 0x000fe20005000000 */
[----:B------:R-:W3:Y:S01]  /*7bf0*/  MUFU.TANH R7, R171 ;  /* 0x000000ab00077308 */ /* 0x000ee20000002400 */
[----:B------:R-:W-:Y:S01]  /*7c00*/  I2FP.F32.S32 R168, R13 ;  /* 0x0000000d00a87245 */ /* 0x000fe20000201400 */
[----:B------:R-:W-:Y:S01]  /*7c10*/  FFMA.FTZ R173, R26, UR5, R2 ;  /* 0x000000051aad7c23 */ /* 0x000fe20008010002 */
[C---:B------:R-:W-:Y:S02]  /*7c20*/  ISETP.GE.AND P0, PT, R13.reuse, R191, PT ;  /* 0x000000bf0d00720c */ /* 0x040fe40003f06270 */
[----:B------:R-:W-:Y:S02]  /*7c30*/  ISETP.GE.AND P2, PT, R13, R190, PT ;  /* 0x000000be0d00720c */ /* 0x000fe40003f46270 */
[----:B------:R-:W-:Y:S01]  /*7c40*/  I2FP.F32.S32 R13, R11 ;  /* 0x0000000b000d7245 */ /* 0x000fe20000201400 */
[----:B------:R-:W4:Y:S01]  /*7c50*/  MUFU.TANH R9, R9 ;  /* 0x0000000900097308 */ /* 0x000f220000002400 */
[----:B------:R-:W-:Y:S01]  /*7c60*/  FMUL.FTZ R10, R197, UR34 ;  /* 0x00000022c50a7c20 */ /* 0x000fe20008410000 */
[----:B------:R-:W-:Y:S01]  /*7c70*/  FMUL.FTZ R12, R198, UR34 ;  /* 0x00000022c60c7c20 */ /* 0x000fe20008410000 */
[C---:B-1----:R-:W-:Y:S01]  /*7c80*/  FFMA.FTZ R165, R168.reuse, UR5, R165 ;  /* 0x00000005a8a57c23 */ /* 0x042fe200080100a5 */
[----:B------:R-:W-:Y:S01]  /*7c90*/  FSEL R173, R173, -INF , !P1 ;  /* 0xff800000adad7808 */ /* 0x000fe20004800000 */
[----:B--2---:R-:W-:Y:S01]  /*7ca0*/  FFMA.FTZ R168, R168, UR5, R8 ;  /* 0x00000005a8a87c23 */ /* 0x004fe20008010008 */
[----:B------:R-:W-:Y:S01]  /*7cb0*/  FFMA.FTZ R4, R13, UR5, R4 ;  /* 0x000000050d047c23 */ /* 0x000fe20008010004 */
[----:B------:R-:W-:Y:S01]  /*7cc0*/  HMMA.16816.F32.BF16 R180, R16, R14, R180 ;  /* 0x0000000e10b4723c */ /* 0x000fe200000418b4 */
[----:B------:R-:W-:Y:S01]  /*7cd0*/  ISETP.GE.AND P1, PT, R11, R191, PT ;  /* 0x000000bf0b00720c */ /* 0x000fe20003f26270 */
[----:B------:R-:W-:-:S02]  /*7ce0*/  VIADD R8, R5, 0x28 ;  /* 0x0000002805087836 */ /* 0x000fc40000000000 */
[----:B------:R-:W-:Y:S01]  /*7cf0*/  FMUL.FTZ R199, R199, UR34 ;  /* 0x00000022c7c77c20 */ /* 0x000fe20008410000 */
[----:B------:R-:W-:Y:S01]  /*7d00*/  MUFU.TANH R10, R10 ;  /* 0x0000000a000a7308 */ /* 0x000fe20000002400 */
[----:B------:R-:W-:Y:S02]  /*7d10*/  FSEL R168, R168, -INF , !P2 ;  /* 0xff800000a8a87808 */ /* 0x000fe40005000000 */
[----:B------:R-:W-:Y:S01]  /*7d20*/  FSEL R172, R4, -INF , !P1 ;  /* 0xff80000004ac7808 */ /* 0x000fe20004800000 */
[----:B------:R-:W-:Y:S01]  /*7d30*/  FMUL.FTZ R192, R192, UR34 ;  /* 0x00000022c0c07c20 */ /* 0x000fe20008410000 */
[C---:B------:R-:W-:Y:S02]  /*7d40*/  ISETP.GE.AND P2, PT, R8.reuse, R191, PT ;  /* 0x000000bf0800720c */ /* 0x040fe40003f46270 */
[----:B------:R-:W-:Y:S01]  /*7d50*/  ISETP.GE.AND P1, PT, R8, R190, PT ;  /* 0x000000be0800720c */ /* 0x000fe20003f26270 */
[----:B------:R-:W1:Y:S01]  /*7d60*/  MUFU.TANH R12, R12 ;  /* 0x0000000c000c7308 */ /* 0x000e620000002400 */
[----:B------:R-:W-:-:S02]  /*7d70*/  I2FP.F32.S32 R8, R8 ;  /* 0x0000000800087245 */ /* 0x000fc40000201400 */
[----:B------:R-:W-:-:S05]  /*7d80*/  FSEL R169, R165, -INF , !P0 ;  /* 0xff800000a5a97808 */ /* 0x000fca0004000000 */
[----:B------:R-:W2:Y:S01]  /*7d90*/  MUFU.TANH R2, R199 ;  /* 0x000000c700027308 */ /* 0x000ea20000002400 */
[----:B------:R-:W-:Y:S01]  /*7da0*/  ISETP.GE.AND P0, PT, R11, R190, PT ;  /* 0x000000be0b00720c */ /* 0x000fe20003f06270 */
[----:B---3--:R-:W-:Y:S01]  /*7db0*/  FFMA.FTZ R167, R13, UR5, R7 ;  /* 0x000000050da77c23 */ /* 0x008fe20008010007 */
[----:B------:R-:W-:Y:S02]  /*7dc0*/  VIADD R13, R5, 0x29 ;  /* 0x00000029050d7836 */ /* 0x000fe40000000000 */
[----:B----4-:R-:W-:Y:S01]  /*7dd0*/  FFMA.FTZ R9, R8, UR5, R9 ;  /* 0x0000000508097c23 */ /* 0x010fe20008010009 */
[----:B------:R-:W-:Y:S02]  /*7de0*/  FMUL.FTZ R7, R194, UR34 ;  /* 0x00000022c2077c20 */ /* 0x000fe40008410000 */
[----:B------:R-:W3:Y:S01]  /*7df0*/  MUFU.TANH R11, R192 ;  /* 0x000000c0000b7308 */ /* 0x000ee20000002400 */
[----:B------:R-:W-:Y:S01]  /*7e00*/  FMUL.FTZ R193, R193, UR34 ;  /* 0x00000022c1c17c20 */ /* 0x000fe20008410000 */
[----:B------:R-:W-:-:S02]  /*7e10*/  I2FP.F32.S32 R165, R13 ;  /* 0x0000000d00a57245 */ /* 0x000fc40000201400 */
[----:B------:R-:W-:Y:S01]  /*7e20*/  FSEL R171, R9, -INF , !P2 ;  /* 0xff80000009ab7808 */ /* 0x000fe20005000000 */
[----:B------:R-:W-:Y:S02]  /*7e30*/  VIADD R9, R5, 0x30 ;  /* 0x0000003005097836 */ /* 0x000fe40000000000 */
[----:B------:R-:W-:Y:S01]  /*7e40*/  FMUL.FTZ R4, R195, UR34 ;  /* 0x00000022c3047c20 */ /* 0x000fe20008410000 */
[----:B------:R-:W4:Y:S01]  /*7e50*/  MUFU.TANH R7, R7 ;  /* 0x0000000700077308 */ /* 0x000f220000002400 */
[----:B-1----:R-:W-:Y:S01]  /*7e60*/  FFMA.FTZ R12, R8, UR5, R12 ;  /* 0x00000005080c7c23 */ /* 0x002fe2000801000c */
[C---:B------:R-:W-:Y:S01]  /*7e70*/  FFMA.FTZ R170, R165.reuse, UR5, R10 ;  /* 0x00000005a5aa7c23 */ /* 0x040fe2000801000a */
[----:B--2---:R-:W-:Y:S01]  /*7e80*/  FFMA.FTZ R165, R165, UR5, R2 ;  /* 0x00000005a5a57c23 */ /* 0x004fe20008010002 */
[----:B------:R-:W-:Y:S01]  /*7e90*/  I2FP.F32.S32 R8, R9 ;  /* 0x0000000900087245 */ /* 0x000fe20000201400 */
[----:B------:R-:W-:-:S03]  /*7ea0*/  FMUL.FTZ R2, R180, UR34 ;  /* 0x00000022b4027c20 */ /* 0x000fc60008410000 */
[----:B------:R-:W1:Y:S01]  /*7eb0*/  MUFU.TANH R193, R193 ;  /* 0x000000c100c17308 */ /* 0x000e620000002400 */
[----:B------:R-:W-:Y:S01]  /*7ec0*/  FSEL R166, R12, -INF , !P1 ;  /* 0xff8000000ca67808 */ /* 0x000fe20004800000 */
[----:B---3--:R-:W-:Y:S01]  /*7ed0*/  FFMA.FTZ R11, R8, UR5, R11 ;  /* 0x00000005080b7c23 */ /* 0x008fe2000801000b */
[----:B------:R-:W-:Y:S01]  /*7ee0*/  ISETP.GE.AND P2, PT, R13, R190, PT ;  /* 0x000000be0d00720c */ /* 0x000fe20003f46270 */
[----:B------:R-:W-:Y:S01]  /*7ef0*/  VIADD R10, R5, 0x31 ;  /* 0x00000031050a7836 */ /* 0x000fe20000000000 */
[----:B------:R-:W-:-:S03]  /*7f00*/  ISETP.GE.AND P1, PT, R9, R191, PT ;  /* 0x000000bf0900720c */ /* 0x000fc60003f26270 */
[----:B------:R-:W2:Y:S01]  /*7f10*/  MUFU.TANH R4, R4 ;  /* 0x0000000400047308 */ /* 0x000ea20000002400 */
[----:B------:R-:W-:Y:S02]  /*7f20*/  FSEL R167, R167, -INF , !P0 ;  /* 0xff800000a7a77808 */ /* 0x000fe40004000000 */
[----:B------:R-:W-:Y:S02]  /*7f30*/  FSEL R165, R165, -INF , !P2 ;  /* 0xff800000a5a57808 */ /* 0x000fe40005000000 */
[----:B------:R-:W-:-:S03]  /*7f40*/  FSEL R244, R11, -INF , !P1 ;  /* 0xff8000000bf47808 */ /* 0x000fc60004800000 */
[----:B------:R-:W3:Y:S01]  /*7f50*/  MUFU.TANH R2, R2 ;  /* 0x0000000200027308 */ /* 0x000ee20000002400 */
[----:B------:R-:W-:Y:S01]  /*7f60*/  BAR.SYNC.DEFER_BLOCKING 0x0 ;  /* 0x0000000000007b1d */ /* 0x000fe20000010000 */
[-C--:B------:R-:W-:Y:S02]  /*7f70*/  ISETP.GE.AND P0, PT, R13, R191.reuse, PT ;  /* 0x000000bf0d00720c */ /* 0x080fe40003f06270 */
[C---:B------:R-:W-:Y:S02]  /*7f80*/  ISETP.GE.AND P2, PT, R10.reuse, R191, PT ;  /* 0x000000bf0a00720c */ /* 0x040fe40003f46270 */
[----:B------:R-:W-:Y:S01]  /*7f90*/  ISETP.GE.AND P1, PT, R10, R190, PT ;  /* 0x000000be0a00720c */ /* 0x000fe20003f26270 */
[----:B----4-:R-:W-:Y:S01]  /*7fa0*/  FFMA.FTZ R229, R8, UR5, R7 ;  /* 0x0000000508e57c23 */ /* 0x010fe20008010007 */
[----:B------:R-:W-:Y:S01]  /*7fb0*/  I2FP.F32.S32 R10, R10 ;  /* 0x0000000a000a7245 */ /* 0x000fe20000201400 */
[----:B------:R-:W4:Y:S01]  /*7fc0*/  MUFU.TANH R6, R6 ;  /* 0x0000000600067308 */ /* 0x000f220000002400 */
[----:B------:R-:W-:Y:S01]  /*7fd0*/  VIADD R7, R5, 0x38 ;  /* 0x0000003805077836 */ /* 0x000fe20000000000 */
[----:B------:R-:W-:-:S02]  /*7fe0*/  FSEL R170, R170, -INF , !P0 ;  /* 0xff800000aaaa7808 */ /* 0x000fc40004000000 */
[-C--:B------:R-:W-:Y:S01]  /*7ff0*/  ISETP.GE.AND P0, PT, R9, R190.reuse, PT ;  /* 0x000000be0900720c */ /* 0x080fe20003f06270 */
[----:B------:R-:W-:Y:S01]  /*8000*/  FMUL.FTZ R9, R182, UR34 ;  /* 0x00000022b6097c20 */ /* 0x000fe20008410000 */
[C---:B-1----:R-:W-:Y:S01]  /*8010*/  FFMA.FTZ R193, R10.reuse, UR5, R193 ;  /* 0x000000050ac17c23 */ /* 0x042fe200080100c1 */
[----:B------:R-:W-:Y:S01]  /*8020*/  I2FP.F32.S32 R8, R7 ;  /* 0x0000000700087245 */ /* 0x000fe20000201400 */
[----:B--2---:R-:W-:Y:S01]  /*8030*/  FFMA.FTZ R10, R10, UR5, R4 ;  /* 0x000000050a0a7c23 */ /* 0x004fe20008010004 */
[----:B------:R-:W1:Y:S01]  /*8040*/  MUFU.TANH R0, R0 ;  /* 0x0000000000007308 */ /* 0x000e620000002400 */
[----:B------:R-:W-:Y:S01]  /*8050*/  FSEL R229, R229, -INF , !P0 ;  /* 0xff800000e5e57808 */ /* 0x000fe20004000000 */
[----:B------:R-:W-:Y:S01]  /*8060*/  FMUL.FTZ R4, R183, UR34 ;  /* 0x00000022b7047c20 */ /* 0x000fe20008410000 */
[----:B------:R-:W-:Y:S01]  /*8070*/  FSEL R243, R193, -INF , !P2 ;  /* 0xff800000c1f37808 */ /* 0x000fe20005000000 */
[----:B------:R-:W-:Y:S01]  /*8080*/  FMUL.FTZ R181, R181, UR34 ;  /* 0x00000022b5b57c20 */ /* 0x000fe20008410000 */
[C---:B------:R-:W-:Y:S01]  /*8090*/  ISETP.GE.AND P0, PT, R7.reuse, R191, PT ;  /* 0x000000bf0700720c */ /* 0x040fe20003f06270 */
[----:B---3--:R-:W-:Y:S01]  /*80a0*/  FFMA.FTZ R231, R8, UR5, R2 ;  /* 0x0000000508e77c23 */ /* 0x008fe20008010002 */
[----:B------:R-:W-:Y:S01]  /*80b0*/  ISETP.GE.AND P2, PT, R7, R190, PT ;  /* 0x000000be0700720c */ /* 0x000fe20003f46270 */
[----:B------:R-:W2:Y:S01]  /*80c0*/  MUFU.TANH R9, R9 ;  /* 0x0000000900097308 */ /* 0x000ea20000002400 */
[----:B------:R-:W-:-:S02]  /*80d0*/  I2FP.F32.S32 R7, R5 ;  /* 0x0000000500077245 */ /* 0x000fc40000201400 */
[----:B------:R-:W-:Y:S02]  /*80e0*/  FSEL R231, R231, -INF , !P0 ;  /* 0xff800000e7e77808 */ /* 0x000fe40004000000 */
[----:B------:R-:W-:Y:S01]  /*80f0*/  ISETP.GE.AND P0, PT, R5, R190, PT ;  /* 0x000000be0500720c */ /* 0x000fe20003f06270 */
[----:B----4-:R-:W-:Y:S02]  /*8100*/  FFMA.FTZ R6, R7, UR5, R6 ;  /* 0x0000000507067c23 */ /* 0x010fe40008010006 */
[----:B------:R3:W4:Y:S01]  /*8110*/  MUFU.TANH R2, R181 ;  /* 0x000000b500027308 */ /* 0x0007220000002400 */
[----:B------:R-:W-:-:S07]  /*8120*/  FSEL R183, R10, -INF , !P1 ;  /* 0xff8000000ab77808 */ /* 0x000fce0004800000 */
[----:B------:R-:W4:Y:S01]  /*8130*/  MUFU.TANH R4, R4 ;  /* 0x0000000400047308 */ /* 0x000f220000002400 */
[C---:B------:R-:W-:Y:S01]  /*8140*/  ISETP.GE.AND P1, PT, R5.reuse, R191, PT ;  /* 0x000000bf0500720c */ /* 0x040fe20003f26270 */
[----:B------:R-:W-:Y:S01]  /*8150*/  VIADD R5, R5, 0x39 ;  /* 0x0000003905057836 */ /* 0x000fe20000000000 */
[----:B------:R-:W-:Y:S02]  /*8160*/  FSEL R18, R6, -INF , !P0 ;  /* 0xff80000006127808 */ /* 0x000fe40004000000 */
[----:B------:R-:W-:Y:S01]  /*8170*/  PLOP3.LUT P0, PT, PT, PT, UP0, 0x80, 0x0 ;  /* 0x000000000000781c */ /* 0x000fe20003f0f008 */
[----:B-1----:R-:W-:Y:S01]  /*8180*/  FFMA.FTZ R0, R7, UR5, R0 ;  /* 0x0000000507007c23 */ /* 0x002fe20008010000 */
[----:B--2---:R-:W-:Y:S01]  /*8190*/  FFMA.FTZ R9, R8, UR5, R9 ;  /* 0x0000000508097c23 */ /* 0x004fe20008010009 */
[----:B------:R-:W-:-:S03]  /*81a0*/  I2FP.F32.S32 R7, R5 ;  /* 0x0000000500077245 */ /* 0x000fc60000201400 */
[----:B------:R-:W-:Y:S02]  /*81b0*/  FSEL R0, R0, -INF , !P1 ;  /* 0xff80000000007808 */ /* 0x000fe40004800000 */
[----:B---3--:R-:W-:Y:S01]  /*81c0*/  FSEL R181, R9, -INF , !P2 ;  /* 0xff80000009b57808 */ /* 0x008fe20005000000 */
[----:B----4-:R-:W-:Y:S01]  /*81d0*/  FFMA.FTZ R2, R7, UR5, R2 ;  /* 0x0000000507027c23 */ /* 0x010fe20008010002 */
[----:B------:R-:W-:Y:S01]  /*81e0*/  ISETP.GE.AND P2, PT, R5, R191, PT ;  /* 0x000000bf0500720c */ /* 0x000fe20003f46270 */
[----:B------:R-:W-:Y:S01]  /*81f0*/  FFMA.FTZ R4, R7, UR5, R4 ;  /* 0x0000000507047c23 */ /* 0x000fe20008010004 */
        /* <DEDUP_REMOVED lines=83> */
.L_x_1223:
[----:B------:R-:W-:Y:S05]  /*8730*/  BSYNC B0 ;  /* 0x0000000000007941 */ /* 0x000fea0003800000 */
.L_x_1222:
[----:B------:R-:W0:Y:S02]  /*8740*/  LDGDEPBAR ;  /* 0x00000000000079af */ /* 0x000e240000000000 */
.L_x_1221:
[----:B------:R-:W-:Y:S01]  /*8750*/  FMNMX.FTZ R2, R164, R0, !PT ;  /* 0x00000000a4027209 */ /* 0x000fe20007810000 */
[----:B------:R-:W-:Y:S01]  /*8760*/  LDSM.16.MT88.4 R32, [R216+0x18000] ;  /* 0x01800000d820783b */ /* 0x000fe20000004200 */
[----:B-12---:R-:W-:Y:S02]  /*8770*/  FMNMX.FTZ R4, R3, R18, !PT ;  /* 0x0000001203047209 */ /* 0x006fe40007810000 */
        /* <DEDUP_REMOVED lines=44> */
[--C-:B------:R-:W-:Y:S01]  /*8a40*/  FFMA.FTZ R195, R24, UR15, -R242.reuse ;  /* 0x0000000f18c37c23 */ /* 0x100fe200080108f2 */
[----:B------:R-:W-:Y:S01]  /*8a50*/  FSEL R4, R2, RZ, P2 ;  /* 0x000000ff02047208 */ /* 0x000fe20001000000 */
[----:B------:R-:W-:Y:S01]  /*8a60*/  LDSM.16.MT88.4 R24, [R217+0x18000] ;  /* 0x01800000d918783b */ /* 0x000fe20000004200 */
[C---:B------:R-:W-:Y:S01]  /*8a70*/  FMUL.FTZ R182, R0.reuse, UR15 ;  /* 0x0000000f00b67c20 */ /* 0x040fe20008410000 */
[----:B------:R-:W-:Y:S01]  /*8a80*/  FSETP.NEU.FTZ.AND P1, PT, R0, -INF , PT ;  /* 0xff8000000000780b */ /* 0x000fe20003f3d000 */
[----:B------:R-:W-:Y:S01]  /*8a90*/  FFMA.FTZ R197, R20, UR15, -R242 ;  /* 0x0000000f14c57c23 */ /* 0x000fe200080108f2 */
[----:B------:R-:W-:Y:S01]  /*8aa0*/  FADD.FTZ R4, R164, -R4 ;  /* 0x80000004a4047221 */ /* 0x000fe20000010000 */
[----:B------:R-:W-:Y:S01]  /*8ab0*/  MUFU.EX2 R198, R198 ;  /* 0x000000c600c67308 */ /* 0x000fe20000000800 */
[----:B------:R-:W-:Y:S01]  /*8ac0*/  FSEL R182, R182, RZ, P1 ;  /* 0x000000ffb6b67208 */ /* 0x000fe20000800000 */
[--C-:B------:R-:W-:Y:S01]  /*8ad0*/  FFMA.FTZ R179, R179, UR15, -R242.reuse ;  /* 0x0000000fb3b37c23 */ /* 0x100fe200080108f2 */
[----:B------:R-:W-:Y:S01]  /*8ae0*/  FSEL R5, R0, RZ, P1 ;  /* 0x000000ff00057208 */ /* 0x000fe20000800000 */
[----:B------:R-:W-:Y:S01]  /*8af0*/  FMUL.FTZ R4, R4, UR15 ;  /* 0x0000000f04047c20 */ /* 0x000fe20008410000 */
[----:B------:R-:W-:Y:S01]  /*8b00*/  FFMA.FTZ R246, R245, UR15, -R242 ;  /* 0x0000000ff5f67c23 */ /* 0x000fe200080108f2 */
[--C-:B------:R-:W-:Y:S01]  /*8b10*/  FFMA.FTZ R194, R18, UR15, -R182.reuse ;  /* 0x0000000f12c27c23 */ /* 0x100fe200080108b6 */
[--C-:B------:R-:W-:Y:S01]  /*8b20*/  FFMA.FTZ R193, R21, UR15, -R182.reuse ;  /* 0x0000000f15c17c23 */ /* 0x100fe200080108b6 */
[----:B------:R-:W1:Y:S01]  /*8b30*/  LDSM.16.MT88.4 R16, [R218+0x18000] ;  /* 0x01800000da10783b */ /* 0x000e620000004200 */
[----:B------:R-:W-:Y:S01]  /*8b40*/  FADD.FTZ R5, R3, -R5 ;  /* 0x8000000503057221 */ /* 0x000fe20000010000 */
[--C-:B------:R-:W-:Y:S01]  /*8b50*/  FFMA.FTZ R192, R22, UR15, -R182.reuse ;  /* 0x0000000f16c07c23 */ /* 0x100fe200080108b6 */
[----:B------:R-:W-:Y:S01]  /*8b60*/  FFMA.FTZ R199, R23, UR15, -R182 ;  /* 0x0000000f17c77c23 */ /* 0x000fe200080108b6 */
[----:B------:R-:W2:Y:S01]  /*8b70*/  MUFU.EX2 R228, R4 ;  /* 0x0000000400e47308 */ /* 0x000ea20000000800 */
[----:B------:R-:W-:Y:S01]  /*8b80*/  FMUL.FTZ R3, R5, UR15 ;  /* 0x0000000f05037c20 */ /* 0x000fe20008410000 */
[--C-:B------:R-:W-:Y:S01]  /*8b90*/  FFMA.FTZ R247, R178, UR15, -R242.reuse ;  /* 0x0000000fb2f77c23 */ /* 0x100fe200080108f2 */
[----:B------:R-:W-:Y:S01]  /*8ba0*/  FFMA.FTZ R251, R177, UR15, -R242 ;  /* 0x0000000fb1fb7c23 */ /* 0x000fe200080108f2 */
[--C-:B------:R-:W-:Y:S01]  /*8bb0*/  FFMA.FTZ R250, R175, UR15, -R182.reuse ;  /* 0x0000000faffa7c23 */ /* 0x100fe200080108b6 */
[--C-:B------:R-:W-:Y:S01]  /*8bc0*/  FFMA.FTZ R252, R176, UR15, -R182.reuse ;  /* 0x0000000fb0fc7c23 */ /* 0x100fe200080108b6 */
[--C-:B------:R-:W-:Y:S01]  /*8bd0*/  FFMA.FTZ R174, R174, UR15, -R182.reuse ;  /* 0x0000000faeae7c23 */ /* 0x100fe200080108b6 */
[----:B------:R-:W-:Y:S01]  /*8be0*/  FFMA.FTZ R173, R173, UR15, -R182 ;  /* 0x0000000fadad7c23 */ /* 0x000fe200080108b6 */
[----:B------:R-:W3:Y:S01]  /*8bf0*/  MUFU.EX2 R3, R3 ;  /* 0x0000000300037308 */ /* 0x000ee20000000800 */
[--C-:B------:R-:W-:Y:S01]  /*8c00*/  FFMA.FTZ R169, R169, UR15, -R242.reuse ;  /* 0x0000000fa9a97c23 */ /* 0x100fe200080108f2 */
[--C-:B------:R-:W-:Y:S01]  /*8c10*/  FFMA.FTZ R172, R172, UR15, -R242.reuse ;  /* 0x0000000facac7c23 */ /* 0x100fe200080108f2 */
[--C-:B------:R-:W-:Y:S01]  /*8c20*/  FFMA.FTZ R171, R171, UR15, -R242.reuse ;  /* 0x0000000fabab7c23 */ /* 0x100fe200080108f2 */
[----:B------:R-:W-:Y:S01]  /*8c30*/  FFMA.FTZ R170, R170, UR15, -R242 ;  /* 0x0000000faaaa7c23 */ /* 0x000fe200080108f2 */
[--C-:B------:R-:W-:Y:S01]  /*8c40*/  FFMA.FTZ R168, R168, UR15, -R182.reuse ;  /* 0x0000000fa8a87c23 */ /* 0x100fe200080108b6 */
[--C-:B------:R-:W-:Y:S01]  /*8c50*/  FFMA.FTZ R167, R167, UR15, -R182.reuse ;  /* 0x0000000fa7a77c23 */ /* 0x100fe200080108b6 */
[--C-:B------:R-:W-:Y:S01]  /*8c60*/  FFMA.FTZ R166, R166, UR15, -R182.reuse ;  /* 0x0000000fa6a67c23 */ /* 0x100fe200080108b6 */
[----:B------:R-:W4:Y:S01]  /*8c70*/  MUFU.EX2 R197, R197 ;  /* 0x000000c500c57308 */ /* 0x000f220000000800 */
[-C--:B--2---:R-:W-:Y:S01]  /*8c80*/  FMUL.FTZ R20, R152, R228.reuse ;  /* 0x000000e498147220 */ /* 0x084fe20000410000 */
[-C--:B------:R-:W-:Y:S01]  /*8c90*/  FMUL.FTZ R21, R153, R228.reuse ;  /* 0x000000e499157220 */ /* 0x080fe20000410000 */
[-C--:B------:R-:W-:Y:S01]  /*8ca0*/  FMUL.FTZ R148, R148, R228.reuse ;  /* 0x000000e494947220 */ /* 0x080fe20000410000 */
[-C--:B------:R-:W-:Y:S01]  /*8cb0*/  FMUL.FTZ R149, R149, R228.reuse ;  /* 0x000000e495957220 */ /* 0x080fe20000410000 */
[-C--:B------:R-:W-:Y:S01]  /*8cc0*/  FMUL.FTZ R28, R144, R228.reuse ;  /* 0x000000e4901c7220 */ /* 0x080fe20000410000 */
[-C--:B------:R-:W-:Y:S01]  /*8cd0*/  FMUL.FTZ R29, R145, R228.reuse ;  /* 0x000000e4911d7220 */ /* 0x080fe20000410000 */
[----:B------:R-:W-:Y:S01]  /*8ce0*/  FMUL.FTZ R140, R140, R228 ;  /* 0x000000e48c8c7220 */ /* 0x000fe20000410000 */
[----:B------:R-:W-:Y:S01]  /*8cf0*/  MUFU.EX2 R196, R196 ;  /* 0x000000c400c47308 */ /* 0x000fe20000000800 */
[-C--:B---3--:R-:W-:Y:S01]  /*8d00*/  FMUL.FTZ R22, R154, R3.reuse ;  /* 0x000000039a167220 */ /* 0x088fe20000410000 */
[-C--:B------:R-:W-:Y:S01]  /*8d10*/  FMUL.FTZ R23, R155, R3.reuse ;  /* 0x000000039b177220 */ /* 0x080fe20000410000 */
[-C--:B------:R-:W-:Y:S01]  /*8d20*/  FMUL.FTZ R150, R150, R3.reuse ;  /* 0x0000000396967220 */ /* 0x080fe20000410000 */
[----:B------:R-:W2:Y:S01]  /*8d30*/  LDSM.16.MT88.4 R152, [R220+0x1a000] ;  /* 0x01a00000dc98783b */ /* 0x000ea20000004200 */
[-C--:B------:R-:W-:Y:S01]  /*8d40*/  FMUL.FTZ R151, R151, R3.reuse ;  /* 0x0000000397977220 */ /* 0x080fe20000410000 */
[-C--:B------:R-:W-:Y:S01]  /*8d50*/  FMUL.FTZ R30, R146, R3.reuse ;  /* 0x00000003921e7220 */ /* 0x080fe20000410000 */
[-C--:B------:R-:W-:Y:S01]  /*8d60*/  FMUL.FTZ R31, R147, R3.reuse ;  /* 0x00000003931f7220 */ /* 0x080fe20000410000 */
[----:B------:R-:W3:Y:S01]  /*8d70*/  MUFU.EX2 R195, R195 ;  /* 0x000000c300c37308 */ /* 0x000ee20000000800 */
[----:B----4-:R-:W-:Y:S01]  /*8d80*/  F2FP.BF16.F32.PACK_AB R4, R197, R198 ;  /* 0x000000c6c504723e */ /* 0x010fe200000010ff */
[-C--:B------:R-:W-:Y:S01]  /*8d90*/  FMUL.FTZ R141, R141, R228.reuse ;  /* 0x000000e48d8d7220 */ /* 0x080fe20000410000 */
[-C--:B------:R-:W-:Y:S01]  /*8da0*/  FMUL.FTZ R142, R142, R3.reuse ;  /* 0x000000038e8e7220 */ /* 0x080fe20000410000 */
[-C--:B------:R-:W-:Y:S01]  /*8db0*/  FMUL.FTZ R143, R143, R3.reuse ;  /* 0x000000038f8f7220 */ /* 0x080fe20000410000 */
[----:B------:R-:W-:Y:S01]  /*8dc0*/  LDSM.16.MT88.4 R144, [R216+0x1a000] ;  /* 0x01a00000d890783b */ /* 0x000fe20000004200 */
        /* <DEDUP_REMOVED lines=9> */
[----:B------:R-:W-:Y:S01]  /*8e60*/  FMUL.FTZ R108, R108, R228 ;  /* 0x000000e46c6c7220 */ /* 0x000fe20000410000 */
[----:B------:R-:W4:Y:S01]  /*8e70*/  MUFU.EX2 R193, R193 ;  /* 0x000000c100c17308 */ /* 0x000f220000000800 */
[----:B---3--:R-:W-:Y:S01]  /*8e80*/  F2FP.BF16.F32.PACK_AB R6, R195, R196 ;  /* 0x000000c4c306723e */ /* 0x008fe200000010ff */
[-C--:B------:R-:W-:Y:S01]  /*8e90*/  FMUL.FTZ R109, R109, R228.reuse ;  /* 0x000000e46d6d7220 */ /* 0x080fe20000410000 */
[-C--:B------:R-:W-:Y:S01]  /*8ea0*/  FMUL.FTZ R110, R110, R3.reuse ;  /* 0x000000036e6e7220 */ /* 0x080fe20000410000 */
[----:B------:R-:W-:Y:S01]  /*8eb0*/  FMUL.FTZ R111, R111, R3 ;  /* 0x000000036f6f7220 */ /* 0x000fe20000410000 */
[----:B------:R-:W-:Y:S01]  /*8ec0*/  FFMA.FTZ R165, R165, UR15, -R182 ;  /* 0x0000000fa5a57c23 */ /* 0x000fe200080108b6 */
        /* <DEDUP_REMOVED lines=8> */
[----:B------:R-:W-:Y:S01]  /*8f50*/  FFMA.FTZ R180, R180, UR15, -R182 ;  /* 0x0000000fb4b47c23 */ /* 0x000fe200080108b6 */
[----:B------:R-:W-:Y:S01]  /*8f60*/  FFMA.FTZ R198, R249, R228, R198 ;  /* 0x000000e4f9c67223 */ /* 0x000fe200000100c6 */
[----:B------:R-:W3:Y:S01]  /*8f70*/  MUFU.EX2 R199, R199 ;  /* 0x000000c700c77308 */ /* 0x000ee20000000800 */
[----:B----4-:R-:W-:-:S02]  /*8f80*/  F2FP.BF16.F32.PACK_AB R5, R193, R194 ;  /* 0x000000c2c105723e */ /* 0x010fc400000010ff */
[----:B------:R-:W-:-:S04]  /*8f90*/  FADD.FTZ R198, R197, R198 ;  /* 0x000000c6c5c67221 */ /* 0x000fc80000010000 */
[----:B------:R-:W-:Y:S01]  /*8fa0*/  FADD.FTZ R198, R196, R198 ;  /* 0x000000c6c4c67221 */ /* 0x000fe20000010000 */
[----:B------:R-:W4:Y:S03]  /*8fb0*/  MUFU.EX2 R245, R179 ;  /* 0x000000b300f57308 */ /* 0x000f260000000800 */
[----:B------:R-:W-:-:S05]  /*8fc0*/  FADD.FTZ R198, R195, R198 ;  /* 0x000000c6c3c67221 */ /* 0x000fca0000010000 */
[----:B------:R-:W-:Y:S01]  /*8fd0*/  MUFU.EX2 R246, R246 ;  /* 0x000000f600f67308 */ /* 0x000fe20000000800 */
[----:B---3--:R-:W-:-:S07]  /*8fe0*/  F2FP.BF16.F32.PACK_AB R7, R199, R192 ;  /* 0x000000c0c707723e */ /* 0x008fce00000010ff */
[----:B-1----:R-:W-:Y:S01]  /*8ff0*/  HMMA.16816.F32.BF16 R20, R4, R16, R20 ;  /* 0x000000100414723c */ /* 0x002fe20000041814 */
[----:B------:R-:W-:Y:S01]  /*9000*/  MUFU.EX2 R247, R247 ;  /* 0x000000f700f77308 */ /* 0x000fe20000000800 */
[----:B----4-:R-:W-:-:S04]  /*9010*/  FADD.FTZ R198, R245, R198 ;  /* 0x000000c6f5c67221 */ /* 0x010fc80000010000 */
[C---:B------:R-:W-:Y:S01]  /*9020*/  HMMA.16816.F32.BF16 R16, R4.reuse, R18, R148 ;  /* 0x000000120410723c */ /* 0x040fe20000041894 */
[----:B------:R-:W1:Y:S02]  /*9030*/  LDSM.16.MT88.4 R148, [R218+0x1a000] ;  /* 0x01a00000da94783b */ /* 0x000e640000004200 */
[----:B------:R-:W-:Y:S03]  /*9040*/  MUFU.EX2 R251, R251 ;  /* 0x000000fb00fb7308 */ /* 0x000fe60000000800 */
[C---:B------:R-:W-:Y:S05]  /*9050*/  HMMA.16816.F32.BF16 R28, R4.reuse, R24, R28 ;  /* 0x00000018041c723c */ /* 0x040fea000004181c */
[----:B------:R-:W-:Y:S01]  /*9060*/  MUFU.EX2 R250, R250 ;  /* 0x000000fa00fa7308 */ /* 0x000fe20000000800 */
[C---:B------:R-:W-:Y:S06]  /*9070*/  HMMA.16816.F32.BF16 R24, R4.reuse, R26, R140 ;  /* 0x0000001a0418723c */ /* 0x040fec000004188c */
[C---:B------:R-:W-:Y:S01]  /*9080*/  HMMA.16816.F32.BF16 R12, R4.reuse, R8, R12 ;  /* 0x00000008040c723c */ /* 0x040fe2000004180c */
        /* <DEDUP_REMOVED lines=9> */
[----:B------:R-:W-:Y:S01]  /*9120*/  MUFU.EX2 R252, R252 ;  /* 0x000000fc00fc7308 */ /* 0x000fe20000000800 */
[----:B------:R-:W-:Y:S04]  /*9130*/  LDSM.16.MT88.4 R156, [R220+0x19000] ;  /* 0x01900000dc9c783b */ /* 0x000fe80000004200 */
[C---:B------:R-:W-:Y:S01]  /*9140*/  HMMA.16816.F32.BF16 R132, R4.reuse, R32, R140 ;  /* 0x000000200484723c */ /* 0x040fe2000004188c */
[----:B------:R-:W3:Y:S02]  /*9150*/  LDSM.16.MT88.4 R140, [R217+0x1a000] ;  /* 0x01a00000d98c783b */ /* 0x000ee40000004200 */
[----:B------:R-:W-:Y:S03]  /*9160*/  MUFU.EX2 R178, R174 ;  /* 0x000000ae00b27308 */ /* 0x000fe60000000800 */
[C---:B------:R-:W-:Y:S05]  /*9170*/  HMMA.16816.F32.BF16 R32, R4.reuse, R34, R136 ;  /* 0x000000220420723c */ /* 0x040fea0000041888 */
[----:B------:R-:W-:Y:S02]  /*9180*/  MUFU.EX2 R179, R173 ;  /* 0x000000ad00b37308 */ /* 0x000fe40000000800 */
        /* <DEDUP_REMOVED lines=8> */
[----:B------:R-:W-:Y:S02]  /*9210*/  MUFU.EX2 R174, R169 ;  /* 0x000000a900ae7308 */ /* 0x000fe40000000800 */
[C---:B--2---:R-:W-:Y:S06]  /*9220*/  HMMA.16816.F32.BF16 R40, R4.reuse, R152, R136 ;  /* 0x000000980428723c */ /* 0x044fec0000041888 */
        /* <DEDUP_REMOVED lines=28> */
[----:B------:R-:W-:Y:S04]  /*93f0*/  MUFU.EX2 R176, R172 ;  /* 0x000000ac00b07308 */ /* 0x000fe80000000800 */
[C---:B---3--:R-:W-:Y:S04]  /*9400*/  HMMA.16816.F32.BF16 R56, R4.reuse, R140, R148 ;  /* 0x0000008c0438723c */ /* 0x048fe80000041894 */
[----:B------:R-:W-:Y:S02]  /*9410*/  MUFU.EX2 R173, R171 ;  /* 0x000000ab00ad7308 */ /* 0x000fe40000000800 */
        /* <DEDUP_REMOVED lines=11> */
[C---:B------:R-:W-:Y:S06]  /*94d0*/  HMMA.16816.F32.BF16 R64, R4.reuse, R144, R148 ;  /* 0x000000900440723c */ /* 0x040fec0000041894 */
[C---:B------:R-:W-:Y:S01]  /*94e0*/  HMMA.16816.F32.BF16 R60, R4.reuse, R146, R60 ;  /* 0x00000092043c723c */ /* 0x040fe2000004183c */
[-C--:B------:R-:W-:Y:S01]  /*94f0*/  FMUL.FTZ R148, R68, R228.reuse ;  /* 0x000000e444947220 */ /* 0x080fe20000410000 */
[-C--:B------:R-:W-:Y:S01]  /*9500*/  FMUL.FTZ R149, R69, R228.reuse ;  /* 0x000000e445957220 */ /* 0x080fe20000410000 */
[-C--:B------:R-:W-:Y:S01]  /*9510*/  FMUL.FTZ R150, R70, R3.reuse ;  /* 0x0000000346967220 */ /* 0x080fe20000410000 */
[-C--:B------:R-:W-:Y:S01]  /*9520*/  FMUL.FTZ R151, R71, R3.reuse ;  /* 0x0000000347977220 */ /* 0x080fe20000410000 */
[----:B------:R-:W3:Y:S01]  /*9530*/  LDSM.16.MT88.4 R144, [R217+0x1c000] ;  /* 0x01c00000d990783b */ /* 0x000ee20000004200 */
[-C--:B------:R-:W-:Y:S01]  /*9540*/  FMUL.FTZ R68, R72, R228.reuse ;  /* 0x000000e448447220 */ /* 0x080fe20000410000 */
[-C--:B------:R-:W-:Y:S01]  /*9550*/  FMUL.FTZ R69, R73, R228.reuse ;  /* 0x000000e449457220 */ /* 0x080fe20000410000 */
[-C--:B------:R-:W-:Y:S01]  /*9560*/  FMUL.FTZ R70, R74, R3.reuse ;  /* 0x000000034a467220 */ /* 0x080fe20000410000 */
[-C--:B------:R-:W-:Y:S01]  /*9570*/  FMUL.FTZ R71, R75, R3.reuse ;  /* 0x000000034b477220 */ /* 0x080fe20000410000 */
[----:B------:R-:W-:Y:S01]  /*9580*/  MUFU.EX2 R175, R168 ;  /* 0x000000a800af7308 */ /* 0x000fe20000000800 */
[C---:B-1----:R-:W-:Y:S06]  /*9590*/  HMMA.16816.F32.BF16 R72, R4.reuse, R136, R148 ;  /* 0x000000880448723c */ /* 0x042fec0000041894 */
[C---:B------:R-:W-:Y:S01]  /*95a0*/  HMMA.16816.F32.BF16 R68, R4.reuse, R138, R68 ;  /* 0x0000008a0444723c */ /* 0x040fe20000041844 */
[-C--:B------:R-:W-:Y:S01]  /*95b0*/  FMUL.FTZ R148, R76, R228.reuse ;  /* 0x000000e44c947220 */ /* 0x080fe20000410000 */
[-C--:B------:R-:W-:Y:S01]  /*95c0*/  FMUL.FTZ R149, R77, R228.reuse ;  /* 0x000000e44d957220 */ /* 0x080fe20000410000 */
[-C--:B------:R-:W-:Y:S01]  /*95d0*/  FMUL.FTZ R150, R78, R3.reuse ;  /* 0x000000034e967220 */ /* 0x080fe20000410000 */
[-C--:B------:R-:W-:Y:S01]  /*95e0*/  FMUL.FTZ R151, R79, R3.reuse ;  /* 0x000000034f977220 */ /* 0x080fe20000410000 */
[----:B------:R-:W1:Y:S01]  /*95f0*/  LDSM.16.MT88.4 R136, [R216+0x1c000] ;  /* 0x01c00000d888783b */ /* 0x000e620000004200 */
[-C--:B------:R-:W-:Y:S01]  /*9600*/  FMUL.FTZ R76, R80, R228.reuse ;  /* 0x000000e4504c7220 */ /* 0x080fe20000410000 */
[-C--:B------:R-:W-:Y:S01]  /*9610*/  FMUL.FTZ R77, R81, R228.reuse ;  /* 0x000000e4514d7220 */ /* 0x080fe20000410000 */
[-C--:B------:R-:W-:Y:S01]  /*9620*/  FMUL.FTZ R78, R82, R3.reuse ;  /* 0x00000003524e7220 */ /* 0x080fe20000410000 */
[-C--:B------:R-:W-:Y:S01]  /*9630*/  FMUL.FTZ R79, R83, R3.reuse ;  /* 0x00000003534f7220 */ /* 0x080fe20000410000 */
[----:B------:R-:W-:Y:S01]  /*9640*/  MUFU.EX2 R177, R167 ;  /* 0x000000a700b17308 */ /* 0x000fe20000000800 */
        /* <DEDUP_REMOVED lines=12> */
[C---:B---3--:R-:W-:Y:S01]  /*9710*/  HMMA.16816.F32.BF16 R88, R4.reuse, R144, R148 ;  /* 0x000000900458723c */ /* 0x048fe20000041894 */
[----:B------:R-:W3:Y:S05]  /*9720*/  LDSM.16.MT88.4 R148, [R218+0x1e000] ;  /* 0x01e00000da94783b */ /* 0x000eea0000004200 */
[----:B------:R-:W-:Y:S01]  /*9730*/  HMMA.16816.F32.BF16 R84, R4, R146, R84 ;  /* 0x000000920454723c */ /* 0x000fe20000041854 */
[-C--:B------:R-:W-:Y:S01]  /*9740*/  FMUL.FTZ R144, R92, R228.reuse ;  /* 0x000000e45c907220 */ /* 0x080fe20000410000 */
[-C--:B------:R-:W-:Y:S01]  /*9750*/  FMUL.FTZ R145, R93, R228.reuse ;  /* 0x000000e45d917220 */ /* 0x080fe20000410000 */
[-C--:B------:R-:W-:Y:S01]  /*9760*/  FMUL.FTZ R92, R96, R228.reuse ;  /* 0x000000e4605c7220 */ /* 0x080fe20000410000 */
[----:B------:R-:W-:Y:S01]  /*9770*/  FMUL.FTZ R93, R97, R228 ;  /* 0x000000e4615d7220 */ /* 0x000fe20000410000 */
[----:B------:R4:W-:Y:S02]  /*9780*/  MUFU.EX2 R171, R165 ;  /* 0x000000a500ab7308 */ /* 0x0009e40000000800 */
[-C--:B------:R-:W-:Y:S01]  /*9790*/  FMUL.FTZ R146, R94, R3.reuse ;  /* 0x000000035e927220 */ /* 0x080fe20000410000 */
[-C--:B------:R-:W-:Y:S01]  /*97a0*/  FMUL.FTZ R147, R95, R3.reuse ;  /* 0x000000035f937220 */ /* 0x080fe20000410000 */
[-C--:B------:R-:W-:Y:S01]  /*97b0*/  FMUL.FTZ R94, R98, R3.reuse ;  /* 0x00000003625e7220 */ /* 0x080fe20000410000 */
[----:B------:R-:W-:-:S03]  /*97c0*/  FMUL.FTZ R95, R99, R3 ;  /* 0x00000003635f7220 */ /* 0x000fc60000410000 */
[----:B------:R-:W-:Y:S02]  /*97d0*/  MUFU.EX2 R244, R244 ;  /* 0x000000f400f47308 */ /* 0x000fe40000000800 */
        /* <DEDUP_REMOVED lines=11> */
[----:B----4-:R-:W-:Y:S01]  /*9890*/  LDSM.16.MT88.4 R164, [R216+0x19000] ;  /* 0x01900000d8a4783b */ /* 0x010fe20000004200 */
[C---:B--2---:R-:W-:Y:S01]  /*98a0*/  HMMA.16816.F32.BF16 R104, R4.reuse, R140, R144 ;  /* 0x0000008c0468723c */ /* 0x044fe20000041890 */
[----:B------:R-:W-:Y:S02]  /*98b0*/  MUFU.EX2 R243, R243 ;  /* 0x000000f300f37308 */ /* 0x000fe40000000800 */
[----:B------:R-:W2:Y:S03]  /*98c0*/  LDSM.16.MT88.4 R144, [R216+0x1e000] ;  /* 0x01e00000d890783b */ /* 0x000ea60000004200 */
[C---:B------:R-:W-:Y:S01]  /*98d0*/  HMMA.16816.F32.BF16 R100, R4.reuse, R142, R100 ;  /* 0x0000008e0464723c */ /* 0x040fe20000041864 */
[----:B------:R-:W4:Y:S02]  /*98e0*/  LDSM.16.MT88.4 R140, [R220+0x18800] ;  /* 0x01880000dc8c783b */ /* 0x000f240000004200 */
[----:B------:R-:W-:Y:S03]  /*98f0*/  MUFU.EX2 R231, R231 ;  /* 0x000000e700e77308 */ /* 0x000fe60000000800 */
[C---:B---3--:R-:W-:Y:S05]  /*9900*/  HMMA.16816.F32.BF16 R108, R4.reuse, R148, R108 ;  /* 0x00000094046c723c */ /* 0x048fea000004186c */
[----:B------:R-:W3:Y:S01]  /*9910*/  MUFU.EX2 R230, R230 ;  /* 0x000000e600e67308 */ /* 0x000ee20000000800 */
[C---:B------:R-:W-:Y:S01]  /*9920*/  HMMA.16816.F32.BF16 R116, R4.reuse, R150, R152 ;  /* 0x000000960474723c */ /* 0x040fe20000041898 */
[-C--:B------:R-:W-:Y:S01]  /*9930*/  FMUL.FTZ R148, R120, R228.reuse ;  /* 0x000000e478947220 */ /* 0x080fe20000410000 */
[-C--:B------:R-:W-:Y:S01]  /*9940*/  FMUL.FTZ R149, R121, R228.reuse ;  /* 0x000000e479957220 */ /* 0x080fe20000410000 */
[-C--:B------:R-:W-:Y:S01]  /*9950*/  FMUL.FTZ R120, R124, R228.reuse ;  /* 0x000000e47c787220 */ /* 0x080fe20000410000 */
[----:B------:R-:W-:Y:S01]  /*9960*/  FMUL.FTZ R121, R125, R228 ;  /* 0x000000e47d797220 */ /* 0x000fe20000410000 */
[----:B------:R-:W4:Y:S02]  /*9970*/  LDSM.16.MT88.4 R152, [R217+0x18800] ;  /* 0x01880000d998783b */ /* 0x000f240000004200 */
[-C--:B------:R-:W-:Y:S01]  /*9980*/  FMUL.FTZ R150, R122, R3.reuse ;  /* 0x000000037a967220 */ /* 0x080fe20000410000 */
[-C--:B------:R-:W-:Y:S01]  /*9990*/  FMUL.FTZ R151, R123, R3.reuse ;  /* 0x000000037b977220 */ /* 0x080fe20000410000 */
[-C--:B------:R-:W-:Y:S01]  /*99a0*/  FMUL.FTZ R122, R126, R3.reuse ;  /* 0x000000037e7a7220 */ /* 0x080fe20000410000 */
[----:B------:R-:W-:Y:S01]  /*99b0*/  FMUL.FTZ R123, R127, R3 ;  /* 0x000000037f7b7220 */ /* 0x000fe20000410000 */
[----:B------:R-:W-:Y:S04]  /*99c0*/  MUFU.EX2 R229, R229 ;  /* 0x000000e500e57308 */ /* 0x000fe80000000800 */
[----:B-1----:R-:W-:Y:S01]  /*99d0*/  HMMA.16816.F32.BF16 R124, R4, R138, R148 ;  /* 0x0000008a047c723c */ /* 0x002fe20000041894 */
[----:B---3--:R-:W-:-:S03]  /*99e0*/  F2FP.BF16.F32.PACK_AB R182, R230, R231 ;  /* 0x000000e7e6b6723e */ /* 0x008fc600000010ff */
[----:B------:R-:W1:Y:S02]  /*99f0*/  MUFU.EX2 R242, R242 ;  /* 0x000000f200f27308 */ /* 0x000e640000000800 */
[C---:B------:R-:W-:Y:S01]  /*9a00*/  HMMA.16816.F32.BF16 R112, R4.reuse, R136, R112 ;  /* 0x000000880470723c */ /* 0x040fe20000041870 */
[-C--:B------:R-:W-:Y:S01]  /*9a10*/  FMUL.FTZ R148, R128, R228.reuse ;  /* 0x000000e480947220 */ /* 0x080fe20000410000 */
[----:B------:R-:W-:Y:S01]  /*9a20*/  FMUL.FTZ R149, R129, R228 ;  /* 0x000000e481957220 */ /* 0x000fe20000410000 */
[-C--:B------:R-:W-:Y:S01]  /*9a30*/  FMUL.FTZ R150, R130, R3.reuse ;  /* 0x0000000382967220 */ /* 0x080fe20000410000 */
[----:B------:R-:W-:Y:S01]  /*9a40*/  FMUL.FTZ R151, R131, R3 ;  /* 0x0000000383977220 */ /* 0x000fe20000410000 */
[----:B------:R-:W-:Y:S01]  /*9a50*/  F2FP.BF16.F32.PACK_AB R128, R246, R245 ;  /* 0x000000f5f680723e */ /* 0x000fe200000010ff */
[C---:B--2---:R-:W-:Y:S01]  /*9a60*/  HMMA.16816.F32.BF16 R120, R4.reuse, R144, R120 ;  /* 0x000000900478723c */ /* 0x044fe20000041878 */
[----:B------:R-:W-:Y:S01]  /*9a70*/  F2FP.BF16.F32.PACK_AB R129, R252, R250 ;  /* 0x000000fafc81723e */ /* 0x000fe200000010ff */
[----:B------:R-:W2:Y:S01]  /*9a80*/  LDSM.16.MT88.4 R136, [R218+0x18800] ;  /* 0x01880000da88783b */ /* 0x000ea20000004200 */
[----:B------:R-:W-:Y:S01]  /*9a90*/  F2FP.BF16.F32.PACK_AB R130, R251, R247 ;  /* 0x000000f7fb82723e */ /* 0x000fe200000010ff */
[----:B------:R-:W-:Y:S01]  /*9aa0*/  FFMA.FTZ R3, R248, R3, R194 ;  /* 0x00000003f8037223 */ /* 0x000fe200000100c2 */
[----:B------:R-:W-:Y:S01]  /*9ab0*/  F2FP.BF16.F32.PACK_AB R131, R179, R178 ;  /* 0x000000b2b383723e */ /* 0x000fe200000010ff */
[----:B------:R-:W-:Y:S01]  /*9ac0*/  HMMA.16816.F32.BF16 R4, R4, R146, R148 ;  /* 0x000000920404723c */ /* 0x000fe20000041894 */
[----:B------:R-:W3:Y:S01]  /*9ad0*/  LDSM.16.MT88.4 R148, [R216+0x18800] ;  /* 0x01880000d894783b */ /* 0x000ee20000004200 */
[----:B------:R-:W-:Y:S01]  /*9ae0*/  FADD.FTZ R3, R193, R3 ;  /* 0x00000003c1037221 */ /* 0x000fe20000010000 */
[----:B------:R-:W-:-:S02]  /*9af0*/  FADD.FTZ R246, R246, R198 ;  /* 0x000000c6f6f67221 */ /* 0x000fc40000010000 */
[----:B------:R-:W-:Y:S01]  /*9b00*/  LDSM.16.MT88.4 R144, [R220+0x1a800] ;  /* 0x01a80000dc90783b */ /* 0x000fe20000004200 */
        /* <DEDUP_REMOVED lines=8> */
[----:B------:R-:W-:Y:S01]  /*9b90*/  HMMA.16816.F32.BF16 R28, R128, R152, R28 ;  /* 0x00000098801c723c */ /* 0x000fe2000004181c */
[----:B------:R-:W-:-:S05]  /*9ba0*/  FADD.FTZ R252, R252, R3 ;  /* 0x00000003fcfc7221 */ /* 0x000fca0000010000 */
        /* <DEDUP_REMOVED lines=33> */
[----:B---3--:R-:W-:Y:S01]  /*9dc0*/  HMMA.16816.F32.BF16 R104, R128, R148, R104 ;  /* 0x000000948068723c */ /* 0x008fe20000041868 */
[----:B------:R-:W-:Y:S02]  /*9dd0*/  F2FP.BF16.F32.PACK_AB R138, R169, R173 ;  /* 0x000000ada98a723e */ /* 0x000fe400000010ff */
[----:B------:R-:W-:-:S03]  /*9de0*/  F2FP.BF16.F32.PACK_AB R139, R171, R172 ;  /* 0x000000acab8b723e */ /* 0x000fc600000010ff */
[C---:B------:R-:W-:Y:S01]  /*9df0*/  HMMA.16816.F32.BF16 R100, R128.reuse, R150, R100 ;  /* 0x000000968064723c */ /* 0x040fe20000041864 */
[----:B------:R-:W2:Y:S05]  /*9e00*/  LDSM.16.MT88.4 R148, [R218+0x19000] ;  /* 0x01900000da94783b */ /* 0x000eaa0000004200 */
[C---:B----4-:R-:W-:Y:S06]  /*9e10*/  HMMA.16816.F32.BF16 R120, R128.reuse, R140, R120 ;  /* 0x0000008c8078723c */ /* 0x050fec0000041878 */
[C---:B------:R-:W-:Y:S01]  /*9e20*/  HMMA.16816.F32.BF16 R4, R128.reuse, R142, R4 ;  /* 0x0000008e8004723c */ /* 0x040fe20000041804 */
[----:B------:R-:W3:Y:S05]  /*9e30*/  LDSM.16.MT88.4 R140, [R217+0x19000] ;  /* 0x01900000d98c783b */ /* 0x000eea0000004200 */
[C---:B------:R-:W-:Y:S06]  /*9e40*/  HMMA.16816.F32.BF16 R108, R128.reuse, R152, R108 ;  /* 0x00000098806c723c */ /* 0x040fec000004186c */
[C---:B------:R-:W-:Y:S06]  /*9e50*/  HMMA.16816.F32.BF16 R116, R128.reuse, R154, R116 ;  /* 0x0000009a8074723c */ /* 0x040fec0000041874 */
[C---:B-1----:R-:W-:Y:S06]  /*9e60*/  HMMA.16816.F32.BF16 R112, R128.reuse, R144, R112 ;  /* 0x000000908070723c */ /* 0x042fec0000041870 */
[----:B------:R-:W-:Y:S01]  /*9e70*/  HMMA.16816.F32.BF16 R124, R128, R146, R124 ;  /* 0x00000092807c723c */ /* 0x000fe2000004187c */
[----:B------:R-:W-:Y:S05]  /*9e80*/  LDSM.16.MT88.4 R128, [R220+0x1b000] ;  /* 0x01b00000dc80783b */ /* 0x000fea0000004200 */
[C---:B------:R-:W-:Y:S01]  /*9e90*/  HMMA.16816.F32.BF16 R160, R136.reuse, R156, R12 ;  /* 0x0000009c88a0723c */ /* 0x040fe2000004180c */
[----:B------:R-:W-:Y:S05]  /*9ea0*/  LDSM.16.MT88.4 R12, [R220+0x1d000] ;  /* 0x01d00000dc0c783b */ /* 0x000fea0000004200 */
[C---:B------:R-:W-:Y:S01]  /*9eb0*/  HMMA.16816.F32.BF16 R156, R136.reuse, R158, R8 ;  /* 0x0000009e889c723c */ /* 0x040fe20000041808 */
[----:B------:R-:W-:Y:S05]  /*9ec0*/  LDSM.16.MT88.4 R8, [R218+0x1b000] ;  /* 0x01b00000da08783b */ /* 0x000fea0000004200 */
[C---:B--2---:R-:W-:Y:S01]  /*9ed0*/  HMMA.16816.F32.BF16 R152, R136.reuse, R148, R20 ;  /* 0x000000948898723c */ /* 0x044fe20000041814 */
[----:B------:R-:W-:Y:S05]  /*9ee0*/  LDSM.16.MT88.4 R20, [R218+0x1d000] ;  /* 0x01d00000da14783b */ /* 0x000fea0000004200 */
[C---:B------:R-:W-:Y:S01]  /*9ef0*/  HMMA.16816.F32.BF16 R148, R136.reuse, R150, R16 ;  /* 0x000000968894723c */ /* 0x040fe20000041810 */
[----:B------:R-:W1:Y:S05]  /*9f00*/  LDSM.16.MT88.4 R16, [R217+0x1b000] ;  /* 0x01b00000d910783b */ /* 0x000e6a0000004200 */
[C---:B---3--:R-:W-:Y:S06]  /*9f10*/  HMMA.16816.F32.BF16 R144, R136.reuse, R140, R28 ;  /* 0x0000008c8890723c */ /* 0x048fec000004181c */
[----:B------:R-:W-:Y:S01]  /*9f20*/  HMMA.16816.F32.BF16 R140, R136, R142, R24 ;  /* 0x0000008e888c723c */ /* 0x000fe20000041818 */
[----:B------:R-:W-:Y:S01]  /*9f30*/  MOV R28, R176 ;  /* 0x000000b0001c7202 */ /* 0x000fe20000000f00 */
[----:B------:R-:W2:Y:S01]  /*9f40*/  LDSM.16.MT88.4 R24, [R216+0x1b000] ;  /* 0x01b00000d818783b */ /* 0x000ea20000004200 */
[----:B------:R-:W-:-:S02]  /*9f50*/  MOV R29, R177 ;  /* 0x000000b1001d7202 */ /* 0x000fc40000000f00 */
[----:B------:R-:W-:Y:S02]  /*9f60*/  MOV R30, R178 ;  /* 0x000000b2001e7202 */ /* 0x000fe40000000f00 */
[----:B------:R-:W-:Y:S02]  /*9f70*/  MOV R31, R179 ;  /* 0x000000b3001f7202 */ /* 0x000fe40000000f00 */
[C---:B------:R-:W-:Y:S06]  /*9f80*/  HMMA.16816.F32.BF16 R176, R136.reuse, R164, R132 ;  /* 0x000000a488b0723c */ /* 0x040fec0000041884 */
[----:B------:R-:W-:Y:S07]  /*9f90*/  HMMA.16816.F32.BF16 R132, R136, R166, R32 ;  /* 0x000000a68884723c */ /* 0x000fee0000041820 */
[----:B------:R-:W-:-:S02]  /*9fa0*/  MOV R32, R172 ;  /* 0x000000ac00207202 */ /* 0x000fc40000000f00 */
[----:B------:R-:W-:Y:S02]  /*9fb0*/  MOV R33, R173 ;  /* 0x000000ad00217202 */ /* 0x000fe40000000f00 */
[----:B------:R-:W-:Y:S02]  /*9fc0*/  MOV R34, R174 ;  /* 0x000000ae00227202 */ /* 0x000fe40000000f00 */
[----:B------:R-:W-:Y:S01]  /*9fd0*/  MOV R35, R175 ;  /* 0x000000af00237202 */ /* 0x000fe20000000f00 */
[C---:B-1----:R-:W-:Y:S06]  /*9fe0*/  HMMA.16816.F32.BF16 R164, R136.reuse, R16, R56 ;  /* 0x0000001088a4723c */ /* 0x042fec0000041838 */
[C---:B------:R-:W-:Y:S06]  /*9ff0*/  HMMA.16816.F32.BF16 R172, R136.reuse, R128, R40 ;  /* 0x0000008088ac723c */ /* 0x040fec0000041828 */
[----:B------:R-:W-:Y:S01]  /*a000*/  HMMA.16816.F32.BF16 R56, R136, R18, R52 ;  /* 0x000000128838723c */ /* 0x000fe20000041834 */
[----:B------:R-:W-:Y:S01]  /*a010*/  MOV R128, R171 ;  /* 0x000000ab00807202 */ /* 0x000fe20000000f00 */
[----:B------:R-:W-:Y:S01]  /*a020*/  LDSM.16.MT88.4 R16, [R216+0x1d000] ;  /* 0x01d00000d810783b */ /* 0x000fe20000004200 */
[----:B------:R-:W-:-:S03]  /*a030*/  MOV R129, R169 ;  /* 0x000000a900817202 */ /* 0x000fc60000000f00 */
[C---:B------:R-:W-:Y:S01]  /*a040*/  HMMA.16816.F32.BF16 R168, R136.reuse, R8, R48 ;  /* 0x0000000888a8723c */ /* 0x040fe20000041830 */
[----:B------:R-:W-:Y:S02]  /*a050*/  MOV R55, R128 ;  /* 0x0000008000377202 */ /* 0x000fe40000000f00 */
[----:B------:R-:W-:Y:S02]  /*a060*/  MOV R54, R129 ;  /* 0x0000008100367202 */ /* 0x000fe40000000f00 */
[----:B------:R-:W-:Y:S01]  /*a070*/  MOV R53, R32 ;  /* 0x0000002000357202 */ /* 0x000fe20000000f00 */
[----:B------:R-:W-:Y:S01]  /*a080*/  HMMA.16816.F32.BF16 R48, R136, R10, R44 ;  /* 0x0000000a8830723c */ /* 0x000fe2000004182c */
[----:B------:R-:W1:Y:S01]  /*a090*/  LDSM.16.MT88.4 R8, [R217+0x1d000] ;  /* 0x01d00000d908783b */ /* 0x000e620000004200 */
[----:B------:R-:W-:-:S03]  /*a0a0*/  MOV R52, R33 ;  /* 0x0000002100347202 */ /* 0x000fc60000000f00 */
[----:B------:R-:W-:Y:S01]  /*a0b0*/  LDSM.16.MT88.4 R44, [R216+0x1f000] ;  /* 0x01f00000d82c783b */ /* 0x000fe20000004200 */
[C---:B------:R-:W-:Y:S03]  /*a0c0*/  HMMA.16816.F32.BF16 R40, R136.reuse, R130, R36 ;  /* 0x000000828828723c */ /* 0x040fe60000041824 */
[----:B------:R-:W3:Y:S03]  /*a0d0*/  LDSM.16.MT88.4 R36, [R220+0x1f000] ;  /* 0x01f00000dc24783b */ /* 0x000ee60000004200 */
[C---:B--2---:R-:W-:Y:S06]  /*a0e0*/  HMMA.16816.F32.BF16 R128, R136.reuse, R24, R64 ;  /* 0x000000188880723c */ /* 0x044fec0000041840 */
[----:B------:R-:W-:Y:S07]  /*a0f0*/  HMMA.16816.F32.BF16 R64, R136, R26, R60 ;  /* 0x0000001a8840723c */ /* 0x000fee000004183c */
[----:B------:R-:W-:-:S02]  /*a100*/  MOV R60, R34 ;  /* 0x00000022003c7202 */ /* 0x000fc40000000f00 */
[----:B------:R-:W-:Y:S02]  /*a110*/  MOV R61, R35 ;  /* 0x00000023003d7202 */ /* 0x000fe40000000f00 */
[----:B------:R-:W-:Y:S01]  /*a120*/  HMMA.16816.F32.BF16 R32, R136, R12, R72 ;  /* 0x0000000c8820723c */ /* 0x000fe20000041848 */
[----:B------:R-:W-:Y:S02]  /*a130*/  MOV R62, R28 ;  /* 0x0000001c003e7202 */ /* 0x000fe40000000f00 */
[----:B------:R-:W-:-:S03]  /*a140*/  MOV R63, R29 ;  /* 0x0000001d003f7202 */ /* 0x000fc60000000f00 */
[C---:B------:R-:W-:Y:S01]  /*a150*/  HMMA.16816.F32.BF16 R72, R136.reuse, R14, R68 ;  /* 0x0000000e8848723c */ /* 0x040fe20000041844 */
[----:B------:R-:W2:Y:S05]  /*a160*/  LDSM.16.MT88.4 R12, [R218+0x1f000] ;  /* 0x01f00000da0c783b */ /* 0x000eaa0000004200 */
[----:B-1----:R-:W-:Y:S01]  /*a170*/  HMMA.16816.F32.BF16 R24, R136, R8, R88 ;  /* 0x000000088818723c */ /* 0x002fe20000041858 */
[----:B------:R-:W-:Y:S02]  /*a180*/  MOV R70, R30 ;  /* 0x0000001e00467202 */ /* 0x000fe40000000f00 */
[----:B------:R-:W-:-:S03]  /*a190*/  MOV R71, R31 ;  /* 0x0000001f00477202 */ /* 0x000fc60000000f00 */
[C---:B------:R-:W-:Y:S01]  /*a1a0*/  HMMA.16816.F32.BF16 R88, R136.reuse, R10, R84 ;  /* 0x0000000a8858723c */ /* 0x040fe20000041854 */
[----:B------:R-:W1:Y:S05]  /*a1b0*/  LDSM.16.MT88.4 R8, [R217+0x1f000] ;  /* 0x01f00000d908783b */ /* 0x000e6a0000004200 */
[C---:B------:R-:W-:Y:S01]  /*a1c0*/  HMMA.16816.F32.BF16 R28, R136.reuse, R20, R80 ;  /* 0x00000014881c723c */ /* 0x040fe20000041850 */
[----:B------:R-:W-:Y:S02]  /*a1d0*/  MOV R87, R62 ;  /* 0x0000003e00577202 */ /* 0x000fe40000000f00 */
[----:B------:R-:W-:Y:S02]  /*a1e0*/  MOV R86, R63 ;  /* 0x0000003f00567202 */ /* 0x000fe40000000f00 */
[----:B------:R-:W-:Y:S01]  /*a1f0*/  MOV R85, R52 ;  /* 0x0000003400557202 */ /* 0x000fe20000000f00 */
[----:B------:R-:W-:Y:S01]  /*a200*/  HMMA.16816.F32.BF16 R80, R136, R22, R76 ;  /* 0x000000168850723c */ /* 0x000fe2000004184c */
[----:B------:R4:W-:Y:S01]  /*a210*/  MUFU.EX2 R76, R181 ;  /* 0x000000b5004c7308 */ /* 0x0009e20000000800 */
[----:B------:R-:W-:-:S04]  /*a220*/  MOV R84, R53 ;  /* 0x0000003500547202 */ /* 0x000fc80000000f00 */
[C---:B------:R-:W-:Y:S01]  /*a230*/  HMMA.16816.F32.BF16 R20, R136.reuse, R16, R96 ;  /* 0x000000108814723c */ /* 0x040fe20000041860 */
[----:B------:R-:W-:Y:S02]  /*a240*/  MOV R79, R54 ;  /* 0x00000036004f7202 */ /* 0x000fe40000000f00 */
[----:B------:R2:W1:Y:S01]  /*a250*/  MUFU.EX2 R77, R180 ;  /* 0x000000b4004d7308 */ /* 0x0004620000000800 */
[----:B------:R-:W-:Y:S02]  /*a260*/  MOV R78, R55 ;  /* 0x00000037004e7202 */ /* 0x000fe40000000f00 */
[C---:B------:R-:W-:Y:S01]  /*a270*/  HMMA.16816.F32.BF16 R96, R136.reuse, R18, R92 ;  /* 0x000000128860723c */ /* 0x040fe2000004185c */
[----:B------:R-:W1:Y:S04]  /*a280*/  LDSM.16.MT88.4 R92, [R218+0x1b800] ;  /* 0x01b80000da5c783b */ /* 0x000e680000004200 */
[----:B------:R-:W-:Y:S01]  /*a290*/  LDSM.16.MT88.4 R52, [R217+0x19800] ;  /* 0x01980000d934783b */ /* 0x000fe20000004200 */
[----:B---3--:R-:W-:Y:S01]  /*a2a0*/  HMMA.16816.F32.BF16 R16, R136, R36, R104 ;  /* 0x000000248810723c */ /* 0x008fe20000041868 */
[----:B----4-:R-:W-:-:S05]  /*a2b0*/  F2FP.BF16.F32.PACK_AB R181, R242, R229 ;  /* 0x000000e5f2b5723e */ /* 0x010fca00000010ff */
[----:B--2---:R-:W-:Y:S01]  /*a2c0*/  HMMA.16816.F32.BF16 R108, R136, R12, R108 ;  /* 0x0000000c886c723c */ /* 0x004fe2000004186c */
[----:B------:R-:W-:Y:S02]  /*a2d0*/  F2FP.BF16.F32.PACK_AB R180, R243, R244 ;  /* 0x000000f4f3b4723e */ /* 0x000fe400000010ff */
[----:B-1----:R-:W-:-:S03]  /*a2e0*/  F2FP.BF16.F32.PACK_AB R183, R77, R76 ;  /* 0x0000004c4db7723e */ /* 0x002fc600000010ff */
[C---:B------:R-:W-:Y:S01]  /*a2f0*/  HMMA.16816.F32.BF16 R104, R136.reuse, R38, R100 ;  /* 0x000000268868723c */ /* 0x040fe20000041864 */
[----:B------:R-:W1:Y:S05]  /*a300*/  LDSM.16.MT88.4 R36, [R216+0x19800] ;  /* 0x01980000d824783b */ /* 0x000e6a0000004200 */
[C---:B------:R-:W-:Y:S01]  /*a310*/  HMMA.16816.F32.BF16 R12, R136.reuse, R14, R116 ;  /* 0x0000000e880c723c */ /* 0x040fe20000041874 */
[----:B------:R-:W-:Y:S02]  /*a320*/  MOV R101, R60 ;  /* 0x0000003c00657202 */ /* 0x000fe40000000f00 */
[----:B------:R-:W-:Y:S02]  /*a330*/  MOV R100, R61 ;  /* 0x0000003d00647202 */ /* 0x000fe40000000f00 */
[----:B------:R-:W-:Y:S01]  /*a340*/  MOV R103, R70 ;  /* 0x0000004600677202 */ /* 0x000fe20000000f00 */
[C---:B------:R-:W-:Y:S01]  /*a350*/  HMMA.16816.F32.BF16 R116, R136.reuse, R8, R112 ;  /* 0x000000088874723c */ /* 0x040fe20000041870 */
[----:B------:R-:W-:Y:S01]  /*a360*/  MOV R102, R71 ;  /* 0x0000004700667202 */ /* 0x000fe20000000f00 */
[----:B------:R-:W2:Y:S04]  /*a370*/  LDSM.16.MT88.4 R60, [R218+0x19800] ;  /* 0x01980000da3c783b */ /* 0x000ea80000004200 */
[C---:B------:R-:W-:Y:S01]  /*a380*/  HMMA.16816.F32.BF16 R8, R136.reuse, R10, R124 ;  /* 0x0000000a8808723c */ /* 0x040fe2000004187c */
[----:B------:R-:W3:Y:S04]  /*a390*/  LDSM.16.MT88.4 R68, [R220+0x19800] ;  /* 0x01980000dc44783b */ /* 0x000ee80000004200 */
[----:B------:R-:W-:Y:S01]  /*a3a0*/  LDSM.16.MT88.4 R112, [R218+0x1f800] ;  /* 0x01f80000da70783b */ /* 0x000fe20000004200 */
[C---:B------:R-:W-:Y:S03]  /*a3b0*/  HMMA.16816.F32.BF16 R124, R136.reuse, R44, R120 ;  /* 0x0000002c887c723c */ /* 0x040fe60000041878 */
[----:B------:R-:W-:Y:S03]  /*a3c0*/  LDSM.16.MT88.4 R120, [R217+0x1f800] ;  /* 0x01f80000d978783b */ /* 0x000fe60000004200 */
[----:B------:R-:W-:Y:S01]  /*a3d0*/  HMMA.16816.F32.BF16 R4, R136, R46, R4 ;  /* 0x0000002e8804723c */ /* 0x000fe20000041804 */
[----:B------:R-:W4:Y:S05]  /*a3e0*/  LDSM.16.MT88.4 R44, [R220+0x1b800] ;  /* 0x01b80000dc2c783b */ /* 0x000f2a0000004200 */
[C---:B------:R-:W-:Y:S06]  /*a3f0*/  HMMA.16816.F32.BF16 R48, R180.reuse, R94, R48 ;  /* 0x0000005eb430723c */ /* 0x040fec0000041830 */
[C---:B-1----:R-:W-:Y:S06]  /*a400*/  HMMA.16816.F32.BF16 R136, R180.reuse, R36, R176 ;  /* 0x00000024b488723c */ /* 0x042fec00000418b0 */
[----:B------:R-:W-:Y:S01]  /*a410*/  HMMA.16816.F32.BF16 R132, R180, R38, R132 ;  /* 0x00000026b484723c */ /* 0x000fe20000041884 */
[----:B------:R-:W-:-:S02]  /*a420*/  MOV R179, R77 ;  /* 0x0000004d00b37202 */ /* 0x000fc40000000f00 */
[----:B------:R-:W-:Y:S02]  /*a430*/  MOV R178, R76 ;  /* 0x0000004c00b27202 */ /* 0x000fe40000000f00 */
[----:B------:R-:W-:Y:S01]  /*a440*/  MOV R177, R78 ;  /* 0x0000004e00b17202 */ /* 0x000fe20000000f00 */
[C---:B--2---:R-:W-:Y:S01]  /*a450*/  HMMA.16816.F32.BF16 R152, R180.reuse, R60, R152 ;  /* 0x0000003cb498723c */ /* 0x044fe20000041898 */
[----:B------:R-:W-:Y:S02]  /*a460*/  MOV R176, R79 ;  /* 0x0000004f00b07202 */ /* 0x000fe40000000f00 */
[----:B------:R-:W-:Y:S03]  /*a470*/  LDSM.16.MT88.4 R76, [R220+0x1d800] ;  /* 0x01d80000dc4c783b */ /* 0x000fe60000004200 */
[C---:B------:R-:W-:Y:S01]  /*a480*/  HMMA.16816.F32.BF16 R148, R180.reuse, R62, R148 ;  /* 0x0000003eb494723c */ /* 0x040fe20000041894 */
[----:B------:R-:W1:Y:S05]  /*a490*/  LDSM.16.MT88.4 R60, [R217+0x1b800] ;  /* 0x01b80000d93c783b */ /* 0x000e6a0000004200 */
[C---:B---3--:R-:W-:Y:S06]  /*a4a0*/  HMMA.16816.F32.BF16 R160, R180.reuse, R68, R160 ;  /* 0x00000044b4a0723c */ /* 0x048fec00000418a0 */
[C---:B------:R-:W-:Y:S01]  /*a4b0*/  HMMA.16816.F32.BF16 R156, R180.reuse, R70, R156 ;  /* 0x00000046b49c723c */ /* 0x040fe2000004189c */
[----:B------:R-:W2:Y:S05]  /*a4c0*/  LDSM.16.MT88.4 R68, [R216+0x1b800] ;  /* 0x01b80000d844783b */ /* 0x000eaa0000004200 */
[C---:B----4-:R-:W-:Y:S06]  /*a4d0*/  HMMA.16816.F32.BF16 R36, R180.reuse, R44, R172 ;  /* 0x0000002cb424723c */ /* 0x050fec00000418ac */
[----:B------:R-:W-:Y:S01]  /*a4e0*/  HMMA.16816.F32.BF16 R40, R180, R46, R40 ;  /* 0x0000002eb428723c */ /* 0x000fe20000041828 */
[----:B------:R-:W-:-:S02]  /*a4f0*/  MOV R175, R84 ;  /* 0x0000005400af7202 */ /* 0x000fc40000000f00 */
[----:B------:R-:W-:Y:S02]  /*a500*/  MOV R174, R85 ;  /* 0x0000005500ae7202 */ /* 0x000fe40000000f00 */
[----:B------:R-:W-:Y:S01]  /*a510*/  MOV R173, R86 ;  /* 0x0000005600ad7202 */ /* 0x000fe20000000f00 */
[C---:B------:R-:W-:Y:S01]  /*a520*/  HMMA.16816.F32.BF16 R44, R180.reuse, R92, R168 ;  /* 0x0000005cb42c723c */ /* 0x040fe200000418a8 */
[----:B------:R-:W-:Y:S01]  /*a530*/  MOV R172, R87 ;  /* 0x0000005700ac7202 */ /* 0x000fe20000000f00 */
[----:B------:R-:W-:Y:S04]  /*a540*/  LDSM.16.MT88.4 R92, [R217+0x1d800] ;  /* 0x01d80000d95c783b */ /* 0x000fe80000004200 */
[----:B------:R-:W3:Y:S01]  /*a550*/  LDSM.16.MT88.4 R84, [R218+0x1d800] ;  /* 0x01d80000da54783b */ /* 0x000ee20000004200 */
[----:B------:R-:W-:Y:S01]  /*a560*/  MOV R171, R100 ;  /* 0x0000006400ab7202 */ /* 0x000fe20000000f00 */
[----:B------:R-:W-:Y:S01]  /*a570*/  HMMA.16816.F32.BF16 R144, R180, R52, R144 ;  /* 0x00000034b490723c */ /* 0x000fe20000041890 */
[----:B------:R-:W-:-:S02]  /*a580*/  MOV R170, R101 ;  /* 0x0000006500aa7202 */ /* 0x000fc40000000f00 */
[----:B------:R-:W-:Y:S02]  /*a590*/  MOV R169, R102 ;  /* 0x0000006600a97202 */ /* 0x000fe40000000f00 */
[----:B------:R-:W-:Y:S01]  /*a5a0*/  MOV R168, R103 ;  /* 0x0000006700a87202 */ /* 0x000fe20000000f00 */
[C---:B------:R-:W-:Y:S01]  /*a5b0*/  HMMA.16816.F32.BF16 R140, R180.reuse, R54, R140 ;  /* 0x00000036b48c723c */ /* 0x040fe2000004188c */
[----:B------:R-:W4:Y:S01]  /*a5c0*/  LDSM.16.MT88.4 R100, [R216+0x1d800] ;  /* 0x01d80000d864783b */ /* 0x000f220000004200 */
[----:B------:R-:W-:Y:S02]  /*a5d0*/  FADD.FTZ R251, R170, R251 ;  /* 0x000000fbaafb7221 */ /* 0x000fe40000010000 */
[----:B------:R-:W-:Y:S02]  /*a5e0*/  FADD.FTZ R3, R168, R252 ;  /* 0x000000fca8037221 */ /* 0x000fe40000010000 */
[----:B-1----:R-:W-:Y:S02]  /*a5f0*/  HMMA.16816.F32.BF16 R52, R180, R60, R164 ;  /* 0x0000003cb434723c */ /* 0x002fe400000418a4 */
[----:B------:R-:W-:-:S04]  /*a600*/  FADD.FTZ R3, R169, R3 ;  /* 0x00000003a9037221 */ /* 0x000fc80000010000 */
[----:B------:R-:W-:Y:S01]  /*a610*/  HMMA.16816.F32.BF16 R56, R180, R62, R56 ;  /* 0x0000003eb438723c */ /* 0x000fe20000041838 */
[----:B------:R-:W-:-:S05]  /*a620*/  MOV R164, R2 ;  /* 0x0000000200a47202 */ /* 0x000fca0000000f00 */
[C---:B--2---:R-:W-:Y:S01]  /*a630*/  HMMA.16816.F32.BF16 R60, R180.reuse, R68, R128 ;  /* 0x00000044b43c723c */ /* 0x044fe20000041880 */
[----:B------:R-:W1:Y:S05]  /*a640*/  LDSM.16.MT88.4 R128, [R220+0x1f800] ;  /* 0x01f80000dc80783b */ /* 0x000e6a0000004200 */
[C---:B------:R-:W-:Y:S06]  /*a650*/  HMMA.16816.F32.BF16 R64, R180.reuse, R70, R64 ;  /* 0x00000046b440723c */ /* 0x040fec0000041840 */
[C---:B------:R-:W-:Y:S06]  /*a660*/  HMMA.16816.F32.BF16 R68, R180.reuse, R76, R32 ;  /* 0x0000004cb444723c */ /* 0x040fec0000041820 */
[C---:B------:R-:W-:Y:S06]  /*a670*/  HMMA.16816.F32.BF16 R72, R180.reuse, R78, R72 ;  /* 0x0000004eb448723c */ /* 0x040fec0000041848 */
[C---:B---3--:R-:W-:Y:S06]  /*a680*/  HMMA.16816.F32.BF16 R76, R180.reuse, R84, R28 ;  /* 0x00000054b44c723c */ /* 0x048fec000004181c */
[C---:B------:R-:W-:Y:S06]  /*a690*/  HMMA.16816.F32.BF16 R80, R180.reuse, R86, R80 ;  /* 0x00000056b450723c */ /* 0x040fec0000041850 */
[C---:B------:R-:W-:Y:S06]  /*a6a0*/  HMMA.16816.F32.BF16 R84, R180.reuse, R92, R24 ;  /* 0x0000005cb454723c */ /* 0x040fec0000041818 */
[C---:B------:R-:W-:Y:S06]  /*a6b0*/  HMMA.16816.F32.BF16 R88, R180.reuse, R94, R88 ;  /* 0x0000005eb458723c */ /* 0x040fec0000041858 */
[C---:B----4-:R-:W-:Y:S01]  /*a6c0*/  HMMA.16816.F32.BF16 R92, R180.reuse, R100, R20 ;  /* 0x00000064b45c723c */ /* 0x050fe20000041814 */
[----:B------:R-:W2:Y:S05]  /*a6d0*/  LDSM.16.MT88.4 R20, [R216+0x1f800] ;  /* 0x01f80000d814783b */ /* 0x000eaa0000004200 */
[C---:B------:R-:W-:Y:S06]  /*a6e0*/  HMMA.16816.F32.BF16 R116, R180.reuse, R120, R116 ;  /* 0x00000078b474723c */ /* 0x040fec0000041874 */
[C---:B------:R-:W-:Y:S06]  /*a6f0*/  HMMA.16816.F32.BF16 R120, R180.reuse, R122, R8 ;  /* 0x0000007ab478723c */ /* 0x040fec0000041808 */
[----:B------:R-:W-:Y:S01]  /*a700*/  HMMA.16816.F32.BF16 R96, R180, R102, R96 ;  /* 0x00000066b460723c */ /* 0x000fe20000041860 */
[----:B------:R-:W-:Y:S01]  /*a710*/  FADD.FTZ R8, R171, R3 ;  /* 0x00000003ab087221 */ /* 0x000fe20000010000 */
[----:B------:R-:W-:-:S03]  /*a720*/  FADD.FTZ R3, R172, R251 ;  /* 0x000000fbac037221 */ /* 0x000fc60000010000 */
[----:B------:R-:W-:Y:S01]  /*a730*/  FADD.FTZ R8, R173, R8 ;  /* 0x00000008ad087221 */ /* 0x000fe20000010000 */
[----:B------:R-:W-:Y:S01]  /*a740*/  FADD.FTZ R3, R174, R3 ;  /* 0x00000003ae037221 */ /* 0x000fe20000010000 */
[----:B-1----:R-:W-:Y:S02]  /*a750*/  HMMA.16816.F32.BF16 R100, R180, R128, R16 ;  /* 0x00000080b464723c */ /* 0x002fe40000041810 */
        /* <DEDUP_REMOVED lines=9> */
[C---:B------:R-:W-:Y:S02]  /*a7f0*/  HMMA.16816.F32.BF16 R108, R180.reuse, R112, R108 ;  /* 0x00000070b46c723c */ /* 0x040fe4000004186c */
[----:B------:R-:W-:Y:S01]  /*a800*/  FADD.FTZ R8, R178, R8 ;  /* 0x00000008b2087221 */ /* 0x000fe20000010000 */
[----:B------:R-:W-:Y:S01]  /*a810*/  FADD.FTZ R249, R230, R3 ;  /* 0x00000003e6f97221 */ /* 0x000fe20000010000 */
[----:B------:R-:W-:Y:S02]  /*a820*/  MOV R3, R0 ;  /* 0x0000000000037202 */ /* 0x000fe40000000f00 */
[----:B------:R-:W-:Y:S01]  /*a830*/  HMMA.16816.F32.BF16 R112, R180, R114, R12 ;  /* 0x00000072b470723c */ /* 0x000fe2000004180c */
[----:B------:R-:W-:-:S05]  /*a840*/  FADD.FTZ R248, R179, R8 ;  /* 0x00000008b3f87221 */ /* 0x000fca0000010000 */
        /* <DEDUP_REMOVED lines=10> */
[----:B------:R-:W-:-:S05]  /*a8f0*/  UIMAD UR4, UR4, UR6, URZ ;  /* 0x00000006040472a4 */ /* 0x000fca000f8e023f */
[----:B------:R-:W2:Y:S01]  /*a900*/  @!P5 LDC.64 R4, c[0x0][0x220] ;  /* 0x00008800ff04db82 */ /* 0x000ea20000000a00 */
[----:B------:R-:W-:Y:S01]  /*a910*/  UIMAD UR4, UR20, UR7, UR4 ;  /* 0x00000007140472a4 */ /* 0x000fe2000f8e0204 */
[----:B------:R-:W-:Y:S01]  /*a920*/  IMAD.U32 R8, RZ, RZ, UR10 ;  /* 0x0000000aff087e24 */ /* 0x000fe2000f8e00ff */
[----:B------:R-:W-:Y:S01]  /*a930*/  STL.64 [R1+0x8], R38 ;  /* 0x0000082601007387 */ /* 0x000fe20000100a00 */
[----:B------:R-:W-:Y:S01]  /*a940*/  IMAD.U32 R9, RZ, RZ, UR11 ;  /* 0x0000000bff097e24 */ /* 0x000fe2000f8e00ff */
[----:B------:R-:W-:Y:S02]  /*a950*/  UIADD3 UR4, UR11, UR4, URZ ;  /* 0x000000040b047290 */ /* 0x000fe4000fffe03f */
[----:B------:R-:W-:Y:S01]  /*a960*/  LEA R16, P0, R8, R184, 0x6 ;  /* 0x000000b808107211 */ /* 0x000fe200078030ff */
[----:B------:R-:W3:Y:S01]  /*a970*/  @!P4 LDC.64 R14, c[0x0][0x220] ;  /* 0x00008800ff0ecb82 */ /* 0x000ee20000000a00 */
[----:B------:R-:W-:Y:S02]  /*a980*/  STL.64 [R1], R36 ;  /* 0x0000002401007387 */ /* 0x000fe40000100a00 */
        /* <DEDUP_REMOVED lines=31> */
[----:B------:R-:W1:Y:S02]  /*ab80*/  @!P3 LDC.64 R4, c[0x0][0x220] ;  /* 0x00008800ff04bb82 */ /* 0x000e640000000a00 */
[----:B------:R-:W-:Y:S01]  /*ab90*/  @!PT LDS RZ, [RZ] ;  /* 0x00000000fffff984 */ /* 0x000fe20000000800 */
[----:B------:R-:W-:Y:S01]  /*aba0*/  @!PT LDS RZ, [RZ] ;  /* 0x00000000fffff984 */ /* 0x000fe20000000800 */
[----:B------:R-:W-:Y:S01]  /*abb0*/  @!PT LDS RZ, [RZ] ;  /* 0x00000000fffff984 */ /* 0x000fe20000000800 */
[----:B------:R-:W-:Y:S04]  /*abc0*/  @!P3 LDGSTS.E.BYPASS.LTC128B.128 [R227+0x1e000], desc[UR30][R12.64+0x180] ;  /* 0x1e0001800ce3bfae */ /* 0x000fe8000b901d5e */
[----:B------:R-:W-:Y:S01]  /*abd0*/  @P6 STS.128 [R227+0x19000], RZ ;  /* 0x019000ffe3006388 */ /* 0x000fe20000000c00 */
[----:B----4-:R-:W-:-:S02]  /*abe0*/  @!P6 LEA R18, P1, R14, R10, 0x1 ;  /* 0x0000000a0e12e211 */ /* 0x010fc400078208ff */
[----:B------:R-:W-:Y:S02]  /*abf0*/  IADD3.X R10, R3, UR14, RZ, P2, !PT ;  /* 0x0000000e030a7c10 */ /* 0x000fe400097fe4ff */
[C---:B--2---:R-:W-:Y:S02]  /*ac00*/  @!P5 LEA R8, P2, R14.reuse, R8, 0x1 ;  /* 0x000000080e08d211 */ /* 0x044fe400078408ff */
[C-C-:B------:R-:W-:Y:S02]  /*ac10*/  @!P6 LEA.HI.X R19, R14.reuse, R11, R10.reuse, 0x1, P1 ;  /* 0x0000000b0e13e211 */ /* 0x140fe400008f0c0a */
[C---:B---3--:R-:W-:Y:S02]  /*ac20*/  @!P4 LEA R6, P1, R14.reuse, R6, 0x1 ;  /* 0x000000060e06c211 */ /* 0x048fe400078208ff */
[C---:B------:R-:W-:Y:S01]  /*ac30*/  @!P5 LEA.HI.X R9, R14.reuse, R9, R10, 0x1, P2 ;  /* 0x000000090e09d211 */ /* 0x040fe200010f0c0a */
[----:B------:R-:W-:Y:S01]  /*ac40*/  @!PT LDS RZ, [RZ] ;  /* 0x00000000fffff984 */ /* 0x000fe20000000800 */
[----:B------:R-:W-:Y:S01]  /*ac50*/  @!PT LDS RZ, [RZ] ;  /* 0x00000000fffff984 */ /* 0x000fe20000000800 */
[----:B------:R-:W-:Y:S01]  /*ac60*/  @!PT LDS RZ, [RZ] ;  /* 0x00000000fffff984 */ /* 0x000fe20000000800 */
[----:B------:R-:W-:Y:S01]  /*ac70*/  @!P6 LDGSTS.E.BYPASS.LTC128B.128 [R227+0x19000], desc[UR30][R18.64] ;  /* 0x1900000012e3efae */ /* 0x000fe2000b901d5e */
[----:B-1----:R-:W-:-:S02]  /*ac80*/  @!P3 LEA R4, P0, R14, R4, 0x1 ;  /* 0x000000040e04b211 */ /* 0x002fc400078008ff */
        /* <DEDUP_REMOVED lines=32> */
[----:B------:R-:W-:Y:S03]  /*ae90*/  LDSM.16.M88.4 R244, [R212+0x6000] ;  /* 0x00600000d4f4783b */ /* 0x000fe60000000200 */
[C---:B------:R-:W-:Y:S01]  /*aea0*/  HMMA.16816.F32.BF16 R8, R176.reuse, R10, RZ ;  /* 0x0000000ab008723c */ /* 0x040fe200000418ff */
[----:B------:R-:W0:Y:S05]  /*aeb0*/  LDGDEPBAR ;  /* 0x00000000000079af */ /* 0x000e2a0000000000 */
        /* <DEDUP_REMOVED lines=141> */
[----:B------:R-:W-:Y:S05]  /*b790*/  LDSM.16.M88.4 R16, [R203] ;  /* 0x00000000cb10783b */ /* 0x000fea0000000200 */
[C---:B----4-:R-:W-:Y:S06]  /*b7a0*/  HMMA.16816.F32.BF16 R24, R12.reuse, R172, R24 ;  /* 0x000000ac0c18723c */ /* 0x050fec0000041818 */
[----:B------:R-:W-:Y:S01]  /*b7b0*/  HMMA.16816.F32.BF16 R20, R12, R174, R20 ;  /* 0x000000ae0c14723c */ /* 0x000fe20000041814 */
[----:B------:R-:W2:Y:S05]  /*b7c0*/  LDSM.16.M88.4 R172, [R224+0xc000] ;  /* 0x00c00000e0ac783b */ /* 0x000eaa0000000200 */
[C---:B---3--:R-:W-:Y:S06]  /*b7d0*/  HMMA.16816.F32.BF16 R4, R228.reuse, R28, R4 ;  /* 0x0000001ce404723c */ /* 0x048fec0000041804 */
[C---:B------:R-:W-:Y:S01]  /*b7e0*/  HMMA.16816.F32.BF16 R8, R228.reuse, R30, R8 ;  /* 0x0000001ee408723c */ /* 0x040fe20000041808 */
[----:B------:R-:W3:Y:S05]  /*b7f0*/  LDSM.16.M88.4 R28, [R202] ;  /* 0x00000000ca1c783b */ /* 0x000eea0000000200 */
[C---:B------:R-:W-:Y:S01]  /*b800*/  HMMA.16816.F32.BF16 R192, R228.reuse, R38, R192 ;  /* 0x00000026e4c0723c */ /* 0x040fe200000418c0 */
[----:B------:R4:W5:Y:S05]  /*b810*/  LDL.LU.64 R38, [R1+0x8] ;  /* 0x0000080001267983 */ /* 0x00096a0000300a00 */
[C---:B------:R-:W-:Y:S01]  /*b820*/  HMMA.16816.F32.BF16 R164, R228.reuse, R36, R164 ;  /* 0x00000024e4a4723c */ /* 0x040fe200000418a4 */
[----:B------:R4:W5:Y:S05]  /*b830*/  LDL.LU.64 R36, [R1] ;  /* 0x0000000001247983 */ /* 0x00096a0000300a00 */
[C---:B------:R-:W-:Y:S06]  /*b840*/  HMMA.16816.F32.BF16 R24, R228.reuse, R168, R24 ;  /* 0x000000a8e418723c */ /* 0x040fec0000041818 */
[----:B------:R-:W-:Y:S01]  /*b850*/  HMMA.16816.F32.BF16 R20, R228, R170, R20 ;  /* 0x000000aae414723c */ /* 0x000fe20000041814 */
[----:B------:R-:W-:Y:S05]  /*b860*/  LDSM.16.M88.4 R168, [R201] ;  /* 0x00000000c9a8783b */ /* 0x000fea0000000200 */
[C---:B-1----:R-:W-:Y:S06]  /*b870*/  HMMA.16816.F32.BF16 R180, R12.reuse, R32, R180 ;  /* 0x000000200cb4723c */ /* 0x042fec00000418b4 */
[----:B------:R-:W-:Y:S01]  /*b880*/  HMMA.16816.F32.BF16 R176, R12, R34, R176 ;  /* 0x000000220cb0723c */ /* 0x000fe200000418b0 */
[----:B------:R-:W-:Y:S04]  /*b890*/  LDSM.16.M88.4 R32, [R222+0xc000] ;  /* 0x00c00000de20783b */ /* 0x000fe80000000200 */
[----:B------:R-:W1:Y:S01]  /*b8a0*/  LDSM.16.M88.4 R12, [R219+0x16000] ;  /* 0x01600000db0c783b */ /* 0x000e620000000200 */
[C---:B--2---:R-:W-:Y:S06]  /*b8b0*/  HMMA.16816.F32.BF16 R4, R172.reuse, R16, R4 ;  /* 0x00000010ac04723c */ /* 0x044fec0000041804 */
[C---:B------:R-:W-:Y:S01]  /*b8c0*/  HMMA.16816.F32.BF16 R8, R172.reuse, R18, R8 ;  /* 0x00000012ac08723c */ /* 0x040fe20000041808 */
[----:B------:R-:W-:Y:S05]  /*b8d0*/  LDSM.16.M88.4 R16, [R221+0xc000] ;  /* 0x00c00000dd10783b */ /* 0x000fea0000000200 */
[C---:B---3--:R-:W-:Y:S06]  /*b8e0*/  HMMA.16816.F32.BF16 R24, R172.reuse, R28, R24 ;  /* 0x0000001cac18723c */ /* 0x048fec0000041818 */
[----:B------:R-:W-:Y:S01]  /*b8f0*/  HMMA.16816.F32.BF16 R20, R172, R30, R20 ;  /* 0x0000001eac14723c */ /* 0x000fe20000041814 */
[----:B------:R-:W2:Y:S05]  /*b900*/  LDSM.16.M88.4 R28, [R219+0x16800] ;  /* 0x01680000db1c783b */ /* 0x000eaa0000000200 */
[C---:B-1----:R-:W-:Y:S06]  /*b910*/  HMMA.16816.F32.BF16 R4, R32.reuse, R12, R4 ;  /* 0x0000000c2004723c */ /* 0x042fec0000041804 */
[C---:B------:R-:W-:Y:S01]  /*b920*/  HMMA.16816.F32.BF16 R8, R32.reuse, R14, R8 ;  /* 0x0000000e2008723c */ /* 0x040fe20000041808 */
[----:B------:R-:W1:Y:S05]  /*b930*/  LDSM.16.M88.4 R12, [R212+0x6800] ;  /* 0x00680000d40c783b */ /* 0x000e6a0000000200 */
[C---:B--2---:R-:W-:Y:S06]  /*b940*/  HMMA.16816.F32.BF16 R24, R32.reuse, R28, R24 ;  /* 0x0000001c2018723c */ /* 0x044fec0000041818 */
[----:B------:R-:W-:Y:S01]  /*b950*/  HMMA.16816.F32.BF16 R20, R32, R30, R20 ;  /* 0x0000001e2014723c */ /* 0x000fe20000041814 */
[----:B------:R-:W2:Y:S05]  /*b960*/  LDSM.16.M88.4 R28, [R219+0x17000] ;  /* 0x01700000db1c783b */ /* 0x000eaa0000000200 */
[----:B------:R-:W-:Y:S06]  /*b970*/  HMMA.16816.F32.BF16 R164, R172, R168, R164 ;  /* 0x000000a8aca4723c */ /* 0x000fec00000418a4 */
[C---:B------:R-:W-:Y:S06]  /*b980*/  HMMA.16816.F32.BF16 R4, R16.reuse, R244, R4 ;  /* 0x000000f41004723c */ /* 0x040fec0000041804 */
[C---:B-1----:R-:W-:Y:S06]  /*b990*/  HMMA.16816.F32.BF16 R24, R16.reuse, R12, R24 ;  /* 0x0000000c1018723c */ /* 0x042fec0000041818 */
[C---:B------:R-:W-:Y:S01]  /*b9a0*/  HMMA.16816.F32.BF16 R20, R16.reuse, R14, R20 ;  /* 0x0000000e1014723c */ /* 0x040fe20000041814 */
[----:B------:R-:W1:Y:S05]  /*b9b0*/  LDSM.16.M88.4 R12, [R200] ;  /* 0x00000000c80c783b */ /* 0x000e6a0000000200 */
[----:B------:R-:W-:Y:S06]  /*b9c0*/  HMMA.16816.F32.BF16 R8, R16, R246, R8 ;  /* 0x000000f61008723c */ /* 0x000fec0000041808 */
[C---:B------:R-:W-:Y:S06]  /*b9d0*/  HMMA.16816.F32.BF16 R180, R228.reuse, R196, R180 ;  /* 0x000000c4e4b4723c */ /* 0x040fec00000418b4 */
[----:B------:R-:W-:Y:S01]  /*b9e0*/  HMMA.16816.F32.BF16 R176, R228, R198, R176 ;  /* 0x000000c6e4b0723c */ /* 0x000fe200000418b0 */
[----:B------:R-:W3:Y:S01]  /*b9f0*/  LDSM.16.M88.4 R196, [R212+0x7000] ;  /* 0x00700000d4c4783b */ /* 0x000ee20000000200 */
[----:B------:R-:W-:Y:S01]  /*ba00*/  FMUL.FTZ R5, R5, UR34 ;  /* 0x0000002205057c20 */ /* 0x000fe20008410000 */
[----:B------:R-:W-:-:S03]  /*ba10*/  FMUL.FTZ R3, R4, UR34 ;  /* 0x0000002204037c20 */ /* 0x000fc60008410000 */
[----:B--2---:R-:W-:Y:S01]  /*ba20*/  HMMA.16816.F32.BF16 R164, R32, R28, R164 ;  /* 0x0000001c20a4723c */ /* 0x004fe200000418a4 */
[----:B------:R-:W-:Y:S01]  /*ba30*/  FMUL.FTZ R4, R7, UR34 ;  /* 0x0000002207047c20 */ /* 0x000fe20008410000 */
[----:B------:R-:W-:Y:S01]  /*ba40*/  IMAD.U32 R7, RZ, RZ, UR20 ;  /* 0x00000014ff077e24 */ /* 0x000fe2000f8e00ff */
[----:B------:R2:W4:Y:S01]  /*ba50*/  MUFU.TANH R169, R5 ;  /* 0x0000000500a97308 */ /* 0x0005220000002400 */
[----:B------:R-:W-:Y:S02]  /*ba60*/  FMUL.FTZ R26, R26, UR34 ;  /* 0x000000221a1a7c20 */ /* 0x000fe40008410000 */
[----:B------:R-:W-:Y:S01]  /*ba70*/  FMUL.FTZ R9, R9, UR34 ;  /* 0x0000002209097c20 */ /* 0x000fe20008410000 */
[----:B------:R-:W-:Y:S01]  /*ba80*/  FMUL.FTZ R10, R10, UR34 ;  /* 0x000000220a0a7c20 */ /* 0x000fe20008410000 */
[----:B------:R-:W-:Y:S01]  /*ba90*/  FMUL.FTZ R11, R11, UR34 ;  /* 0x000000220b0b7c20 */ /* 0x000fe20008410000 */
[----:B------:R-:W-:Y:S01]  /*baa0*/  FMUL.FTZ R20, R20, UR34 ;  /* 0x0000002214147c20 */ /* 0x000fe20008410000 */
[----:B------:R-:W-:Y:S01]  /*bab0*/  HMMA.16816.F32.BF16 R192, R172, R170, R192 ;  /* 0x000000aaacc0723c */ /* 0x000fe200000418c0 */
[----:B------:R-:W-:Y:S01]  /*bac0*/  IMAD R7, R7, 0x40, R235 ;  /* 0x0000004007077824 */ /* 0x000fe200078e02eb */
[----:B------:R4:W-:Y:S01]  /*bad0*/  MUFU.TANH R228, R26 ;  /* 0x0000001a00e47308 */ /* 0x0009e20000002400 */
[----:B--2---:R-:W-:-:S07]  /*bae0*/  FMUL.FTZ R5, R8, UR34 ;  /* 0x0000002208057c20 */ /* 0x004fce0008410000 */
[----:B------:R-:W-:Y:S01]  /*baf0*/  MUFU.TANH R168, R9 ;  /* 0x0000000900a87308 */ /* 0x000fe20000002400 */
[----:B-1----:R-:W-:Y:S07]  /*bb00*/  HMMA.16816.F32.BF16 R180, R172, R12, R180 ;  /* 0x0000000cacb4723c */ /* 0x002fee00000418b4 */
[----:B------:R-:W-:Y:S01]  /*bb10*/  MUFU.TANH R171, R10 ;  /* 0x0000000a00ab7308 */ /* 0x000fe20000002400 */
[----:B----4-:R-:W-:-:S07]  /*bb20*/  FMUL.FTZ R26, R27, UR34 ;  /* 0x000000221b1a7c20 */ /* 0x010fce0008410000 */
[----:B------:R1:W-:Y:S08]  /*bb30*/  MUFU.TANH R170, R11 ;  /* 0x0000000b00aa7308 */ /* 0x0003f00000002400 */
[----:B------:R2:W-:Y:S01]  /*bb40*/  MUFU.TANH R27, R20 ;  /* 0x00000014001b7308 */ /* 0x0005e20000002400 */
[----:B-1----:R-:W1:Y:S07]  /*bb50*/  LDSM.16.M88.4 R8, [R219+0x17800] ;  /* 0x01780000db08783b */ /* 0x002e6e0000000200 */
[----:B------:R-:W-:Y:S01]  /*bb60*/  MUFU.TANH R4, R4 ;  /* 0x0000000400047308 */ /* 0x000fe20000002400 */
[----:B--2---:R-:W-:-:S07]  /*bb70*/  VIADD R20, R7, 0x1 ;  /* 0x0000000107147836 */ /* 0x004fce0000000000 */
[----:B------:R-:W2:Y:S01]  /*bb80*/  MUFU.TANH R5, R5 ;  /* 0x0000000500057308 */ /* 0x000ea20000002400 */
[----:B------:R-:W-:Y:S02]  /*bb90*/  I2FP.F32.S32 R12, R20 ;  /* 0x00000014000c7245 */ /* 0x000fe40000201400 */
[C---:B------:R-:W-:Y:S02]  /*bba0*/  ISETP.GE.AND P2, PT, R20.reuse, R191, PT ;  /* 0x000000bf1400720c */ /* 0x040fe40003f46270 */
[----:B------:R-:W-:Y:S01]  /*bbb0*/  ISETP.GE.AND P1, PT, R20, R190, PT ;  /* 0x000000be1400720c */ /* 0x000fe20003f26270 */
[----:B------:R-:W-:Y:S01]  /*bbc0*/  FFMA.FTZ R20, R12, UR5, R169 ;  /* 0x000000050c147c23 */ /* 0x000fe200080100a9 */
[----:B---3--:R-:W-:Y:S01]  /*bbd0*/  HMMA.16816.F32.BF16 R164, R16, R196, R164 ;  /* 0x000000c410a4723c */ /* 0x008fe200000418a4 */
[----:B------:R-:W-:Y:S02]  /*bbe0*/  VIADD R13, R7, 0x8 ;  /* 0x00000008070d7836 */ /* 0x000fe40000000000 */
[----:B------:R-:W-:Y:S01]  /*bbf0*/  FMUL.FTZ R21, R21, UR34 ;  /* 0x0000002215157c20 */ /* 0x000fe20008410000 */
[----:B------:R-:W-:-:S02]  /*bc00*/  FSEL R20, R20, -INF , !P2 ;  /* 0xff80000014147808 */ /* 0x000fc40005000000 */
[C---:B------:R-:W-:Y:S02]  /*bc10*/  ISETP.GE.AND P0, PT, R13.reuse, R191, PT ;  /* 0x000000bf0d00720c */ /* 0x040fe40003f06270 */
[----:B------:R-:W-:Y:S02]  /*bc20*/  ISETP.GE.AND P2, PT, R13, R190, PT ;  /* 0x000000be0d00720c */ /* 0x000fe40003f46270 */
[----:B------:R-:W-:Y:S01]  /*bc30*/  I2FP.F32.S32 R13, R13 ;  /* 0x0000000d000d7245 */ /* 0x000fe20000201400 */
[----:B------:R-:W-:Y:S01]  /*bc40*/  HMMA.16816.F32.BF16 R192, R32, R30, R192 ;  /* 0x0000001e20c0723c */ /* 0x000fe200000418c0 */
[----:B------:R3:W-:Y:S01]  /*bc50*/  MUFU.TANH R30, R21 ;  /* 0x00000015001e7308 */ /* 0x0007e20000002400 */
[----:B------:R-:W-:Y:S02]  /*bc60*/  FMUL.FTZ R24, R24, UR34 ;  /* 0x0000002218187c20 */ /* 0x000fe40008410000 */
[C---:B--2---:R-:W-:Y:S01]  /*bc70*/  FFMA.FTZ R5, R13.reuse, UR5, R5 ;  /* 0x000000050d057c23 */ /* 0x044fe20008010005 */
[----:B------:R-:W-:Y:S01]  /*bc80*/  FFMA.FTZ R171, R13, UR5, R171 ;  /* 0x000000050dab7c23 */ /* 0x000fe200080100ab */
[----:B------:R-:W-:Y:S03]  /*bc90*/  HMMA.16816.F32.BF16 R176, R172, R14, R176 ;  /* 0x0000000eacb0723c */ /* 0x000fe600000418b0 */
[----:B------:R-:W2:Y:S01]  /*bca0*/  MUFU.TANH R29, R24 ;  /* 0x00000018001d7308 */ /* 0x000ea20000002400 */
[----:B---3--:R-:W-:-:S02]  /*bcb0*/  FFMA.FTZ R21, R12, UR5, R4 ;  /* 0x000000050c157c23 */ /* 0x008fc40008010004 */
[----:B------:R-:W3:Y:S01]  /*bcc0*/  LDSM.16.M88.4 R12, [R212+0x7800] ;  /* 0x00780000d40c783b */ /* 0x000ee20000000200 */
[----:B------:R-:W-:Y:S01]  /*bcd0*/  FMUL.FTZ R25, R25, UR34 ;  /* 0x0000002219197c20 */ /* 0x000fe20008410000 */
[----:B------:R-:W-:Y:S01]  /*bce0*/  FMUL.FTZ R22, R22, UR34 ;  /* 0x0000002216167c20 */ /* 0x000fe20008410000 */
[----:B------:R-:W-:Y:S02]  /*bcf0*/  VIADD R169, R7, 0x10 ;  /* 0x0000001007a97836 */ /* 0x000fe40000000000 */
[----:B------:R-:W-:Y:S01]  /*bd00*/  FMUL.FTZ R165, R165, UR34 ;  /* 0x00000022a5a57c20 */ /* 0x000fe20008410000 */
[----:B------:R4:W3:Y:S01]  /*bd10*/  MUFU.TANH R28, R25 ;  /* 0x00000019001c7308 */ /* 0x0008e20000002400 */
[----:B------:R-:W-:Y:S01]  /*bd20*/  FMUL.FTZ R23, R23, UR34 ;  /* 0x0000002217177c20 */ /* 0x000fe20008410000 */
[----:B-1----:R-:W-:Y:S01]  /*bd30*/  HMMA.16816.F32.BF16 R180, R32, R8, R180 ;  /* 0x0000000820b4723c */ /* 0x002fe200000418b4 */
[----:B------:R-:W-:-:S05]  /*bd40*/  FSEL R21, R21, -INF , !P1 ;  /* 0xff80000015157808 */ /* 0x000fca0004800000 */
[----:B------:R-:W1:Y:S01]  /*bd50*/  MUFU.TANH R26, R26 ;  /* 0x0000001a001a7308 */ /* 0x000e620000002400 */
[----:B------:R-:W-:Y:S01]  /*bd60*/  HMMA.16816.F32.BF16 R192, R16, R198, R192 ;  /* 0x000000c610c0723c */ /* 0x000fe200000418c0 */
[----:B------:R-:W-:Y:S01]  /*bd70*/  FMUL.FTZ R164, R164, UR34 ;  /* 0x00000022a4a47c20 */ /* 0x000fe20008410000 */
[----:B------:R-:W-:Y:S01]  /*bd80*/  FMUL.FTZ R166, R166, UR34 ;  /* 0x00000022a6a67c20 */ /* 0x000fe20008410000 */
[----:B------:R-:W-:Y:S01]  /*bd90*/  FMUL.FTZ R167, R167, UR34 ;  /* 0x00000022a7a77c20 */ /* 0x000fe20008410000 */
[----:B------:R-:W-:Y:S01]  /*bda0*/  FMUL.FTZ R6, R6, UR34 ;  /* 0x0000002206067c20 */ /* 0x000fe20008410000 */
[----:B------:R-:W-:Y:S01]  /*bdb0*/  UISETP.GE.AND UP0, UPT, UR22, 0x4, UPT ;  /* 0x000000041600788c */ /* 0x000fe2000bf06270 */
[----:B------:R-:W-:Y:S01]  /*bdc0*/  HMMA.16816.F32.BF16 R176, R32, R10, R176 ;  /* 0x0000000a20b0723c */ /* 0x000fe200000418b0 */
[----:B------:R2:W1:Y:S01]  /*bdd0*/  MUFU.TANH R31, R22 ;  /* 0x00000016001f7308 */ /* 0x0004620000002400 */
[----:B----4-:R-:W-:Y:S01]  /*bde0*/  FSEL R25, R5, -INF , !P0 ;  /* 0xff80000005197808 */ /* 0x010fe20004000000 */
[----:B------:R-:W-:-:S06]  /*bdf0*/  DEPBAR.LE SB0, 0x0 ;  /* 0x000080000000791a */ /* 0x000fcc0000000000 */
[----:B------:R4:W-:Y:S01]  /*be00*/  MUFU.TANH R5, R165 ;  /* 0x000000a500057308 */ /* 0x0009e20000002400 */
[C---:B------:R-:W-:Y:S02]  /*be10*/  VIADD R8, R7.reuse, 0x11 ;  /* 0x0000001107087836 */ /* 0x040fe40000000000 */
[----:B--2---:R-:W-:-:S05]  /*be20*/  VIADD R22, R7, 0x9 ;  /* 0x0000000907167836 */ /* 0x004fca0000000000 */
[----:B------:R2:W1:Y:S01]  /*be30*/  MUFU.TANH R4, R23 ;  /* 0x0000001700047308 */ /* 0x0004620000002400 */
[----:B----4-:R-:W-:Y:S02]  /*be40*/  I2FP.F32.S32 R165, R169 ;  /* 0x000000a900a57245 */ /* 0x010fe40000201400 */
[CC--:B------:R-:W-:Y:S02]  /*be50*/  ISETP.GE.AND P1, PT, R22.reuse, R191.reuse, PT ;  /* 0x000000bf1600720c */ /* 0x0c0fe40003f26270 */
[----:B------:R-:W-:Y:S01]  /*be60*/  ISETP.GE.AND P0, PT, R22, R190, PT ;  /* 0x000000be1600720c */ /* 0x000fe20003f06270 */
[----:B------:R-:W-:Y:S01]  /*be70*/  FFMA.FTZ R29, R165, UR5, R29 ;  /* 0x00000005a51d7c23 */ /* 0x000fe2000801001d */
[----:B--2---:R-:W-:Y:S02]  /*be80*/  I2FP.F32.S32 R23, R22 ;  /* 0x0000001600177245 */ /* 0x004fe40000201400 */
[----:B------:R-:W-:Y:S02]  /*be90*/  FSEL R22, R171, -INF , !P2 ;  /* 0xff800000ab167808 */ /* 0x000fe40005000000 */
[----:B------:R-:W-:Y:S01]  /*bea0*/  ISETP.GE.AND P2, PT, R169, R191, PT ;  /* 0x000000bfa900720c */ /* 0x000fe20003f46270 */
[----:B------:R-:W-:Y:S01]  /*beb0*/  FFMA.FTZ R24, R23, UR5, R168 ;  /* 0x0000000517187c23 */ /* 0x000fe200080100a8 */
[----:B------:R-:W-:-:S02]  /*bec0*/  VIADD R11, R7, 0x18 ;  /* 0x00000018070b7836 */ /* 0x000fc40000000000 */
[----:B------:R-:W-:Y:S02]  /*bed0*/  FSEL R174, R29, -INF , !P2 ;  /* 0xff8000001dae7808 */ /* 0x000fe40005000000 */
[----:B------:R-:W-:Y:S01]  /*bee0*/  I2FP.F32.S32 R29, R8 ;  /* 0x00000008001d7245 */ /* 0x000fe20000201400 */
[----:B------:R-:W-:Y:S01]  /*bef0*/  FFMA.FTZ R23, R23, UR5, R170 ;  /* 0x0000000517177c23 */ /* 0x000fe200080100aa */
[----:B------:R-:W2:Y:S01]  /*bf00*/  MUFU.TANH R164, R164 ;  /* 0x000000a400a47308 */ /* 0x000ea20000002400 */
[----:B------:R-:W-:Y:S01]  /*bf10*/  FSEL R24, R24, -INF , !P1 ;  /* 0xff80000018187808 */ /* 0x000fe20004800000 */
[----:B------:R-:W-:Y:S01]  /*bf20*/  FFMA.FTZ R170, R165, UR5, R228 ;  /* 0x00000005a5aa7c23 */ /* 0x000fe200080100e4 */
[----:B---3--:R-:W-:Y:S01]  /*bf30*/  FFMA.FTZ R175, R29, UR5, R28 ;  /* 0x000000051daf7c23 */ /* 0x008fe2000801001c */
[----:B------:R-:W-:Y:S02]  /*bf40*/  I2FP.F32.S32 R28, R11 ;  /* 0x0000000b001c7245 */ /* 0x000fe40000201400 */
[-C--:B------:R-:W-:Y:S01]  /*bf50*/  ISETP.GE.AND P1, PT, R169, R190.reuse, PT ;  /* 0x000000bea900720c */ /* 0x080fe20003f26270 */
[----:B-1----:R-:W-:Y:S01]  /*bf60*/  FFMA.FTZ R171, R29, UR5, R26 ;  /* 0x000000051dab7c23 */ /* 0x002fe2000801001a */
[----:B------:R-:W-:Y:S01]  /*bf70*/  ISETP.GE.AND P2, PT, R8, R190, PT ;  /* 0x000000be0800720c */ /* 0x000fe20003f46270 */
[----:B------:R-:W-:Y:S01]  /*bf80*/  FFMA.FTZ R27, R28, UR5, R27 ;  /* 0x000000051c1b7c23 */ /* 0x000fe2000801001b */
[----:B------:R-:W-:Y:S01]  /*bf90*/  FSEL R170, R170, -INF , !P1 ;  /* 0xff800000aaaa7808 */ /* 0x000fe20004800000 */
[----:B------:R-:W-:Y:S01]  /*bfa0*/  VIADD R26, R7, 0x19 ;  /* 0x00000019071a7836 */ /* 0x000fe20000000000 */
[----:B------:R-:W-:Y:S01]  /*bfb0*/  ISETP.GE.AND P1, PT, R11, R191, PT ;  /* 0x000000bf0b00720c */ /* 0x000fe20003f26270 */
[----:B------:R-:W-:Y:S01]  /*bfc0*/  HMMA.16816.F32.BF16 R180, R16, R12, R180 ;  /* 0x0000000c10b4723c */ /* 0x000fe200000418b4 */
[----:B------:R-:W-:-:S02]  /*bfd0*/  FSEL R23, R23, -INF , !P0 ;  /* 0xff80000017177808 */ /* 0x000fc40004000000 */
[----:B------:R-:W-:-:S04]  /*bfe0*/  ISETP.GE.AND P0, PT, R8, R191, PT ;  /* 0x000000bf0800720c */ /* 0x000fc80003f06270 */
[----:B------:R-:W-:Y:S01]  /*bff0*/  VIADD R13, R7, 0x20 ;  /* 0x00000020070d7836 */ /* 0x000fe20000000000 */
[----:B------:R-:W-:Y:S02]  /*c000*/  FSEL R171, R171, -INF , !P2 ;  /* 0xff800000abab7808 */ /* 0x000fe40005000000 */
[----:B------:R-:W-:Y:S01]  /*c010*/  FSEL R173, R27, -INF , !P1 ;  /* 0xff8000001bad7808 */ /* 0x000fe20004800000 */
[----:B------:R-:W1:Y:S01]  /*c020*/  MUFU.TANH R9, R166 ;  /* 0x000000a600097308 */ /* 0x000e620000002400 */
[----:B------:R-:W-:Y:S01]  /*c030*/  ISETP.GE.AND P2, PT, R26, R191, PT ;  /* 0x000000bf1a00720c */ /* 0x000fe20003f46270 */
[----:B------:R-:W-:Y:S01]  /*c040*/  FFMA.FTZ R31, R28, UR5, R31 ;  /* 0x000000051c1f7c23 */ /* 0x000fe2000801001f */
[----:B------:R-:W-:Y:S02]  /*c050*/  ISETP.GE.AND P1, PT, R26, R190, PT ;  /* 0x000000be1a00720c */ /* 0x000fe40003f26270 */
[----:B------:R-:W-:Y:S02]  /*c060*/  FSEL R175, R175, -INF , !P0 ;  /* 0xff800000afaf7808 */ /* 0x000fe40004000000 */
[----:B------:R-:W-:-:S02]  /*c070*/  I2FP.F32.S32 R26, R26 ;  /* 0x0000001a001a7245 */ /* 0x000fc40000201400 */
[----:B------:R-:W-:Y:S02]  /*c080*/  I2FP.F32.S32 R27, R13 ;  /* 0x0000000d001b7245 */ /* 0x000fe40000201400 */
[----:B------:R-:W-:Y:S01]  /*c090*/  ISETP.GE.AND P0, PT, R11, R190, PT ;  /* 0x000000be0b00720c */ /* 0x000fe20003f06270 */
[C---:B------:R-:W-:Y:S01]  /*c0a0*/  FFMA.FTZ R30, R26.reuse, UR5, R30 ;  /* 0x000000051a1e7c23 */ /* 0x040fe2000801001e */
[----:B------:R-:W-:Y:S01]  /*c0b0*/  FFMA.FTZ R168, R26, UR5, R4 ;  /* 0x000000051aa87c23 */ /* 0x000fe20008010004 */
[----:B--2---:R-:W-:Y:S01]  /*c0c0*/  FFMA.FTZ R164, R27, UR5, R164 ;  /* 0x000000051ba47c23 */ /* 0x004fe200080100a4 */
[----:B------:R-:W-:Y:S01]  /*c0d0*/  FSEL R169, R31, -INF , !P0 ;  /* 0xff8000001fa97808 */ /* 0x000fe20004000000 */
[----:B------:R-:W-:Y:S01]  /*c0e0*/  FMUL.FTZ R10, R192, UR34 ;  /* 0x00000022c00a7c20 */ /* 0x000fe20008410000 */
[----:B------:R-:W-:Y:S01]  /*c0f0*/  VIADD R26, R7, 0x21 ;  /* 0x00000021071a7836 */ /* 0x000fe20000000000 */
[----:B------:R-:W-:Y:S01]  /*c100*/  ISETP.GE.AND P0, PT, R13, R191, PT ;  /* 0x000000bf0d00720c */ /* 0x000fe20003f06270 */
[----:B------:R-:W2:Y:S01]  /*c110*/  MUFU.TANH R8, R167 ;  /* 0x000000a700087308 */ /* 0x000ea20000002400 */
[----:B------:R-:W-:-:S02]  /*c120*/  FSEL R168, R168, -INF , !P1 ;  /* 0xff800000a8a87808 */ /* 0x000fc40004800000 */
[----:B------:R-:W-:Y:S02]  /*c130*/  FSEL R243, R164, -INF , !P0 ;  /* 0xff800000a4f37808 */ /* 0x000fe40004000000 */
[C---:B------:R-:W-:Y:S02]  /*c140*/  ISETP.GE.AND P1, PT, R26.reuse, R191, PT ;  /* 0x000000bf1a00720c */ /* 0x040fe40003f26270 */
[----:B------:R-:W-:Y:S01]  /*c150*/  ISETP.GE.AND P0, PT, R26, R190, PT ;  /* 0x000000be1a00720c */ /* 0x000fe20003f06270 */
[----:B------:R-:W3:Y:S01]  /*c160*/  MUFU.TANH R10, R10 ;  /* 0x0000000a000a7308 */ /* 0x000ee20000002400 */
[----:B------:R-:W-:Y:S01]  /*c170*/  I2FP.F32.S32 R26, R26 ;  /* 0x0000001a001a7245 */ /* 0x000fe20000201400 */
[----:B------:R-:W-:Y:S01]  /*c180*/  FMUL.FTZ R12, R194, UR34 ;  /* 0x00000022c20c7c20 */ /* 0x000fe20008410000 */
[----:B------:R-:W-:Y:S01]  /*c190*/  HMMA.16816.F32.BF16 R176, R16, R14, R176 ;  /* 0x0000000e10b0723c */ /* 0x000fe200000418b0 */
[----:B------:R-:W-:Y:S01]  /*c1a0*/  FSEL R172, R30, -INF , !P2 ;  /* 0xff8000001eac7808 */ /* 0x000fe20005000000 */
[----:B-1----:R-:W-:Y:S01]  /*c1b0*/  FFMA.FTZ R27, R27, UR5, R9 ;  /* 0x000000051b1b7c23 */ /* 0x002fe20008010009 */
[----:B------:R-:W-:Y:S01]  /*c1c0*/  FFMA.FTZ R5, R26, UR5, R5 ;  /* 0x000000051a057c23 */ /* 0x000fe20008010005 */
[----:B------:R-:W-:Y:S01]  /*c1d0*/  FMUL.FTZ R195, R195, UR34 ;  /* 0x00000022c3c37c20 */ /* 0x000fe20008410000 */
[----:B------:R-:W-:Y:S01]  /*c1e0*/  ISETP.GE.AND P2, PT, R13, R190, PT ;  /* 0x000000be0d00720c */ /* 0x000fe20003f46270 */
[----:B------:R-:W-:Y:S01]  /*c1f0*/  VIADD R9, R7, 0x28 ;  /* 0x0000002807097836 */ /* 0x000fe20000000000 */
[----:B------:R-:W1:Y:S01]  /*c200*/  MUFU.TANH R12, R12 ;  /* 0x0000000c000c7308 */ /* 0x000e620000002400 */
[----:B------:R-:W-:Y:S01]  /*c210*/  FMUL.FTZ R11, R193, UR34 ;  /* 0x00000022c10b7c20 */ /* 0x000fe20008410000 */
[----:B------:R-:W-:Y:S01]  /*c220*/  FMUL.FTZ R13, R180, UR34 ;  /* 0x00000022b40d7c20 */ /* 0x000fe20008410000 */
[----:B------:R-:W-:-:S02]  /*c230*/  FSEL R251, R27, -INF , !P2 ;  /* 0xff8000001bfb7808 */ /* 0x000fc40005000000 */
[----:B------:R-:W-:Y:S02]  /*c240*/  FSEL R244, R5, -INF , !P1 ;  /* 0xff80000005f47808 */ /* 0x000fe40004800000 */
[C---:B------:R-:W-:Y:S01]  /*c250*/  ISETP.GE.AND P2, PT, R9.reuse, R191, PT ;  /* 0x000000bf0900720c */ /* 0x040fe20003f46270 */
[----:B------:R-:W4:Y:S01]  /*c260*/  MUFU.TANH R4, R195 ;  /* 0x000000c300047308 */ /* 0x000f220000002400 */
[----:B------:R-:W-:Y:S02]  /*c270*/  ISETP.GE.AND P1, PT, R9, R190, PT ;  /* 0x000000be0900720c */ /* 0x000fe40003f26270 */
[----:B------:R-:W-:Y:S01]  /*c280*/  I2FP.F32.S32 R9, R9 ;  /* 0x0000000900097245 */ /* 0x000fe20000201400 */
[----:B--2---:R-:W-:Y:S01]  /*c290*/  FFMA.FTZ R26, R26, UR5, R8 ;  /* 0x000000051a1a7c23 */ /* 0x004fe20008010008 */
[----:B------:R-:W-:Y:S01]  /*c2a0*/  FMUL.FTZ R8, R182, UR34 ;  /* 0x00000022b6087c20 */ /* 0x000fe20008410000 */
[----:B------:R-:W-:Y:S02]  /*c2b0*/  VIADD R14, R7, 0x29 ;  /* 0x00000029070e7836 */ /* 0x000fe40000000000 */
[----:B------:R-:W-:Y:S01]  /*c2c0*/  MUFU.TANH R11, R11 ;  /* 0x0000000b000b7308 */ /* 0x000fe20000002400 */
[----:B---3--:R-:W-:Y:S01]  /*c2d0*/  FFMA.FTZ R10, R9, UR5, R10 ;  /* 0x00000005090a7c23 */ /* 0x008fe2000801000a */
[----:B------:R-:W-:-:S06]  /*c2e0*/  FMUL.FTZ R5, R183, UR34 ;  /* 0x00000022b7057c20 */ /* 0x000fcc0008410000 */
[----:B------:R-:W2:Y:S01]  /*c2f0*/  MUFU.TANH R13, R13 ;  /* 0x0000000d000d7308 */ /* 0x000ea20000002400 */
[----:B------:R-:W-:Y:S02]  /*c300*/  I2FP.F32.S32 R16, R14 ;  /* 0x0000000e00107245 */ /* 0x000fe40000201400 */
[----:B------:R-:W-:Y:S01]  /*c310*/  FSEL R245, R10, -INF , !P2 ;  /* 0xff8000000af57808 */ /* 0x000fe20005000000 */
[----:B------:R-:W-:Y:S02]  /*c320*/  VIADD R10, R7, 0x30 ;  /* 0x00000030070a7836 */ /* 0x000fe40000000000 */
[----:B-1----:R-:W-:Y:S02]  /*c330*/  FFMA.FTZ R15, R9, UR5, R12 ;  /* 0x00000005090f7c23 */ /* 0x002fe4000801000c */
[----:B------:R-:W1:Y:S01]  /*c340*/  MUFU.TANH R8, R8 ;  /* 0x0000000800087308 */ /* 0x000e620000002400 */
[----:B----4-:R-:W-:Y:S01]  /*c350*/  FFMA.FTZ R12, R16, UR5, R4 ;  /* 0x00000005100c7c23 */ /* 0x010fe20008010004 */
[----:B------:R-:W-:Y:S01]  /*c360*/  I2FP.F32.S32 R9, R10 ;  /* 0x0000000a00097245 */ /* 0x000fe20000201400 */
[----:B------:R-:W-:Y:S01]  /*c370*/  FMUL.FTZ R4, R176, UR34 ;  /* 0x00000022b0047c20 */ /* 0x000fe20008410000 */
[----:B------:R-:W-:-:S04]  /*c380*/  FSEL R250, R26, -INF , !P0 ;  /* 0xff8000001afa7808 */ /* 0x000fc80004000000 */
[----:B------:R-:W3:Y:S01]  /*c390*/  MUFU.TANH R5, R5 ;  /* 0x0000000500057308 */ /* 0x000ee20000002400 */
[CC--:B------:R-:W-:Y:S01]  /*c3a0*/  ISETP.GE.AND P0, PT, R14.reuse, R191.reuse, PT ;  /* 0x000000bf0e00720c */ /* 0x0c0fe20003f06270 */
[----:B--2---:R-:W-:Y:S01]  /*c3b0*/  FFMA.FTZ R13, R9, UR5, R13 ;  /* 0x00000005090d7c23 */ /* 0x004fe2000801000d */
[----:B------:R-:W-:Y:S01]  /*c3c0*/  ISETP.GE.AND P2, PT, R14, R190, PT ;  /* 0x000000be0e00720c */ /* 0x000fe20003f46270 */
[----:B------:R-:W-:Y:S01]  /*c3d0*/  FFMA.FTZ R14, R16, UR5, R11 ;  /* 0x00000005100e7c23 */ /* 0x000fe2000801000b */
[----:B------:R-:W-:Y:S01]  /*c3e0*/  FSEL R183, R15, -INF , !P1 ;  /* 0xff8000000fb77808 */ /* 0x000fe20004800000 */
[----:B------:R-:W-:Y:S01]  /*c3f0*/  VIADD R11, R7, 0x31 ;  /* 0x00000031070b7836 */ /* 0x000fe20000000000 */
[-C--:B------:R-:W-:Y:S01]  /*c400*/  ISETP.GE.AND P1, PT, R10, R191.reuse, PT ;  /* 0x000000bf0a00720c */ /* 0x080fe20003f26270 */
[----:B------:R-:W2:Y:S01]  /*c410*/  MUFU.TANH R4, R4 ;  /* 0x0000000400047308 */ /* 0x000ea20000002400 */
[----:B------:R-:W-:Y:S01]  /*c420*/  FSEL R182, R12, -INF , !P2 ;  /* 0xff8000000cb67808 */ /* 0x000fe20005000000 */
[----:B------:R-:W-:Y:S01]  /*c430*/  FMUL.FTZ R181, R181, UR34 ;  /* 0x00000022b5b57c20 */ /* 0x000fe20008410000 */
[----:B------:R-:W-:Y:S01]  /*c440*/  FSEL R242, R13, -INF , !P1 ;  /* 0xff8000000df27808 */ /* 0x000fe20004800000 */
[----:B-1----:R-:W-:Y:S01]  /*c450*/  FFMA.FTZ R199, R9, UR5, R8 ;  /* 0x0000000509c77c23 */ /* 0x002fe20008010008 */
[----:B------:R-:W-:-:S02]  /*c460*/  ISETP.GE.AND P2, PT, R11, R191, PT ;  /* 0x000000bf0b00720c */ /* 0x000fc40003f46270 */
[-C--:B------:R-:W-:Y:S01]  /*c470*/  ISETP.GE.AND P1, PT, R11, R190.reuse, PT ;  /* 0x000000be0b00720c */ /* 0x080fe20003f26270 */
[----:B------:R-:W1:Y:S01]  /*c480*/  MUFU.TANH R6, R6 ;  /* 0x0000000600067308 */ /* 0x000e620000002400 */
[----:B------:R-:W-:Y:S01]  /*c490*/  I2FP.F32.S32 R11, R11 ;  /* 0x0000000b000b7245 */ /* 0x000fe20000201400 */
[----:B------:R-:W-:Y:S01]  /*c4a0*/  VIADD R8, R7, 0x38 ;  /* 0x0000003807087836 */ /* 0x000fe20000000000 */
[----:B------:R-:W-:Y:S01]  /*c4b0*/  FSEL R180, R14, -INF , !P0 ;  /* 0xff8000000eb47808 */ /* 0x000fe20004000000 */
[----:B------:R-:W-:Y:S01]  /*c4c0*/  BAR.SYNC.DEFER_BLOCKING 0x0 ;  /* 0x0000000000007b1d */ /* 0x000fe20000010000 */
[----:B------:R-:W-:Y:S01]  /*c4d0*/  ISETP.GE.AND P0, PT, R10, R190, PT ;  /* 0x000000be0a00720c */ /* 0x000fe20003f06270 */
[----:B------:R-:W-:Y:S01]  /*c4e0*/  FMUL.FTZ R10, R178, UR34 ;  /* 0x00000022b20a7c20 */ /* 0x000fe20008410000 */
[----:B---3--:R-:W-:Y:S01]  /*c4f0*/  FFMA.FTZ R5, R11, UR5, R5 ;  /* 0x000000050b057c23 */ /* 0x008fe20008010005 */
[----:B------:R-:W-:Y:S02]  /*c500*/  I2FP.F32.S32 R9, R8 ;  /* 0x0000000800097245 */ /* 0x000fe40000201400 */
[----:B------:R-:W3:Y:S01]  /*c510*/  MUFU.TANH R181, R181 ;  /* 0x000000b500b57308 */ /* 0x000ee20000002400 */
[----:B------:R-:W-:Y:S01]  /*c520*/  FMUL.FTZ R179, R179, UR34 ;  /* 0x00000022b3b37c20 */ /* 0x000fe20008410000 */
[----:B------:R-:W-:Y:S01]  /*c530*/  FSEL R198, R5, -INF , !P1 ;  /* 0xff80000005c67808 */ /* 0x000fe20004800000 */
[----:B------:R-:W-:Y:S01]  /*c540*/  FMUL.FTZ R177, R177, UR34 ;  /* 0x00000022b1b17c20 */ /* 0x000fe20008410000 */
[----:B------:R-:W-:Y:S01]  /*c550*/  FSEL R199, R199, -INF , !P0 ;  /* 0xff800000c7c77808 */ /* 0x000fe20004000000 */
[----:B--2---:R-:W-:Y:S01]  /*c560*/  FFMA.FTZ R230, R9, UR5, R4 ;  /* 0x0000000509e67c23 */ /* 0x004fe20008010004 */
[----:B------:R-:W-:-:S02]  /*c570*/  I2FP.F32.S32 R5, R7 ;  /* 0x0000000700057245 */ /* 0x000fc40000201400 */
[----:B------:R-:W2:Y:S01]  /*c580*/  MUFU.TANH R3, R3 ;  /* 0x0000000300037308 */ /* 0x000ea20000002400 */
[----:B------:R-:W-:-:S07]  /*c590*/  ISETP.GE.AND P0, PT, R8, R191, PT ;  /* 0x000000bf0800720c */ /* 0x000fce0003f06270 */
[----:B------:R-:W4:Y:S01]  /*c5a0*/  MUFU.TANH R10, R10 ;  /* 0x0000000a000a7308 */ /* 0x000f220000002400 */
[----:B------:R-:W-:Y:S01]  /*c5b0*/  FSEL R230, R230, -INF , !P0 ;  /* 0xff800000e6e67808 */ /* 0x000fe20004000000 */
[----:B-1----:R-:W-:Y:S01]  /*c5c0*/  FFMA.FTZ R6, R5, UR5, R6 ;  /* 0x0000000505067c23 */ /* 0x002fe20008010006 */
[----:B------:R-:W-:-:S05]  /*c5d0*/  ISETP.GE.AND P0, PT, R7, R190, PT ;  /* 0x000000be0700720c */ /* 0x000fca0003f06270 */
[----:B------:R-:W1:Y:S01]  /*c5e0*/  MUFU.TANH R4, R177 ;  /* 0x000000b100047308 */ /* 0x000e620000002400 */
[----:B------:R-:W-:-:S07]  /*c5f0*/  ISETP.GE.AND P1, PT, R7, R191, PT ;  /* 0x000000bf0700720c */ /* 0x000fce0003f26270 */
[----:B------:R-:W1:Y:S01]  /*c600*/  MUFU.TANH R179, R179 ;  /* 0x000000b300b37308 */ /* 0x000e620000002400 */
[----:B------:R-:W-:Y:S01]  /*c610*/  FSEL R18, R6, -INF , !P0 ;  /* 0xff80000006127808 */ /* 0x000fe20004000000 */
[----:B---3--:R-:W-:Y:S01]  /*c620*/  FFMA.FTZ R181, R11, UR5, R181 ;  /* 0x000000050bb57c23 */ /* 0x008fe200080100b5 */
[----:B------:R-:W-:Y:S01]  /*c630*/  VIADD R7, R7, 0x39 ;  /* 0x0000003907077836 */ /* 0x000fe20000000000 */
[----:B------:R-:W-:Y:S01]  /*c640*/  PLOP3.LUT P0, PT, PT, PT, UP0, 0x80, 0x0 ;  /* 0x000000000000781c */ /* 0x000fe20003f0f008 */
[----:B--2---:R-:W-:Y:S01]  /*c650*/  FFMA.FTZ R3, R5, UR5, R3 ;  /* 0x0000000505037c23 */ /* 0x004fe20008010003 */
[----:B----4-:R-:W-:Y:S01]  /*c660*/  FFMA.FTZ R10, R9, UR5, R10 ;  /* 0x00000005090a7c23 */ /* 0x010fe2000801000a */
[----:B------:R-:W-:Y:S02]  /*c670*/  FSEL R231, R181, -INF , !P2 ;  /* 0xff800000b5e77808 */ /* 0x000fe40005000000 */
[----:B------:R-:W-:Y:S02]  /*c680*/  I2FP.F32.S32 R5, R7 ;  /* 0x0000000700057245 */ /* 0x000fe40000201400 */
[----:B------:R-:W-:-:S02]  /*c690*/  ISETP.GE.AND P2, PT, R8, R190, PT ;  /* 0x000000be0800720c */ /* 0x000fc40003f46270 */
[----:B------:R-:W-:Y:S01]  /*c6a0*/  FSEL R3, R3, -INF , !P1 ;  /* 0xff80000003037808 */ /* 0x000fe20004800000 */
[C---:B-1----:R-:W-:Y:S01]  /*c6b0*/  FFMA.FTZ R4, R5.reuse, UR5, R4 ;  /* 0x0000000505047c23 */ /* 0x042fe20008010004 */
[----:B------:R-:W-:Y:S01]  /*c6c0*/  FSEL R197, R10, -INF , !P2 ;  /* 0xff8000000ac57808 */ /* 0x000fe20005000000 */
[----:B------:R-:W-:Y:S01]  /*c6d0*/  FFMA.FTZ R179, R5, UR5, R179 ;  /* 0x0000000505b37c23 */ /* 0x000fe200080100b3 */
        /* <DEDUP_REMOVED lines=84> */
.L_x_1226:
[----:B------:R-:W-:Y:S05]  /*cc20*/  BSYNC B0 ;  /* 0x0000000000007941 */ /* 0x000fea0003800000 */
.L_x_1225:
[----:B------:R-:W0:Y:S02]  /*cc30*/  LDGDEPBAR ;  /* 0x00000000000079af */ /* 0x000e240000000000 */
.L_x_1224:
[----:B--2---:R-:W-:Y:S01]  /*cc40*/  FMNMX.FTZ R7, R2, R3, !PT ;  /* 0x0000000302077209 */ /* 0x004fe20007810000 */
[----:B------:R-:W-:Y:S01]  /*cc50*/  LDSM.16.MT88.4 R32, [R216+0x18000] ;  /* 0x01800000d820783b */ /* 0x000fe20000004200 */
[----:B-1----:R-:W-:Y:S01]  /*cc60*/  FMNMX.FTZ R4, R0, R18, !PT ;  /* 0x0000001200047209 */ /* 0x002fe20007810000 */
        /* <DEDUP_REMOVED lines=15> */
[----:B------:R-:W-:Y:S02]  /*cd60*/  MOV R176, R251 ;  /* 0x000000fb00b07202 */ /* 0x000fe40000000f00 */
[----:B------:R-:W-:Y:S02]  /*cd70*/  FMNMX.FTZ R7, R243, R7, !PT ;  /* 0x00000007f3077209 */ /* 0x000fe40007810000 */
[----:B------:R-:W-:-:S02]  /*cd80*/  FMNMX.FTZ R4, R168, R4, !PT ;  /* 0x00000004a8047209 */ /* 0x000fc40007810000 */
[----:B------:R-:W-:Y:S02]  /*cd90*/  FMNMX.FTZ R7, R244, R7, !PT ;  /* 0x00000007f4077209 */ /* 0x000fe40007810000 */
[----:B------:R-:W-:Y:S02]  /*cda0*/  MOV R181, R250 ;  /* 0x000000fa00b57202 */ /* 0x000fe40000000f00 */
        /* <DEDUP_REMOVED lines=12> */
[----:B------:R-:W1:Y:S01]  /*ce70*/  SHFL.BFLY PT, R6, R7, 0x2, 0x1f ;  /* 0x0c401f0007067f89 */ /* 0x000e6200000e0000 */
        /* <DEDUP_REMOVED lines=17> */
[C---:B------:R-:W-:Y:S01]  /*cf90*/  FMUL.FTZ R196, R3.reuse, UR15 ;  /* 0x0000000f03c47c20 */ /* 0x040fe20008410000 */
[----:B------:R-:W-:Y:S01]  /*cfa0*/  FFMA.FTZ R192, R20, UR15, -R229 ;  /* 0x0000000f14c07c23 */ /* 0x000fe200080108e5 */
[----:B------:R-:W-:Y:S01]  /*cfb0*/  FADD.FTZ R4, R2, -R4 ;  /* 0x8000000402047221 */ /* 0x000fe20000010000 */
[----:B------:R-:W-:Y:S01]  /*cfc0*/  FSEL R5, R3, RZ, P1 ;  /* 0x000000ff03057208 */ /* 0x000fe20000800000 */
[----:B------:R-:W-:Y:S01]  /*cfd0*/  LDSM.16.MT88.4 R24, [R217+0x18000] ;  /* 0x01800000d918783b */ /* 0x000fe20000004200 */
[----:B------:R-:W-:Y:S01]  /*cfe0*/  FSEL R196, R196, RZ, P1 ;  /* 0x000000ffc4c47208 */ /* 0x000fe20000800000 */
[----:B------:R-:W-:Y:S01]  /*cff0*/  FMUL.FTZ R4, R4, UR15 ;  /* 0x0000000f04047c20 */ /* 0x000fe20008410000 */
[----:B------:R-:W-:Y:S01]  /*d000*/  MUFU.EX2 R193, R193 ;  /* 0x000000c100c17308 */ /* 0x000fe20000000800 */
[----:B------:R-:W-:Y:S01]  /*d010*/  FADD.FTZ R5, R0, -R5 ;  /* 0x8000000500057221 */ /* 0x000fe20000010000 */
[----:B------:R-:W-:Y:S01]  /*d020*/  FFMA.FTZ R247, R172, UR15, -R229 ;  /* 0x0000000facf77c23 */ /* 0x000fe200080108e5 */
[--C-:B------:R-:W-:Y:S01]  /*d030*/  FFMA.FTZ R167, R18, UR15, -R196.reuse ;  /* 0x0000000f12a77c23 */ /* 0x100fe200080108c4 */
[--C-:B------:R-:W-:Y:S01]  /*d040*/  FFMA.FTZ R166, R21, UR15, -R196.reuse ;  /* 0x0000000f15a67c23 */ /* 0x100fe200080108c4 */
[----:B------:R-:W1:Y:S01]  /*d050*/  LDSM.16.MT88.4 R16, [R218+0x18000] ;  /* 0x01800000da10783b */ /* 0x000e620000004200 */
[--C-:B------:R-:W-:Y:S01]  /*d060*/  FFMA.FTZ R165, R22, UR15, -R196.reuse ;  /* 0x0000000f16a57c23 */ /* 0x100fe200080108c4 */
[--C-:B------:R-:W-:Y:S01]  /*d070*/  FFMA.FTZ R2, R23, UR15, -R196.reuse ;  /* 0x0000000f17027c23 */ /* 0x100fe200080108c4 */
[----:B------:R-:W-:Y:S01]  /*d080*/  FMUL.FTZ R0, R5, UR15 ;  /* 0x0000000f05007c20 */ /* 0x000fe20008410000 */
[----:B------:R-:W-:Y:S01]  /*d090*/  MUFU.EX2 R192, R192 ;  /* 0x000000c000c07308 */ /* 0x000fe20000000800 */
[--C-:B------:R-:W-:Y:S01]  /*d0a0*/  FFMA.FTZ R246, R170, UR15, -R196.reuse ;  /* 0x0000000faaf67c23 */ /* 0x100fe200080108c4 */
[--C-:B------:R-:W-:Y:S01]  /*d0b0*/  FFMA.FTZ R250, R171, UR15, -R196.reuse ;  /* 0x0000000fabfa7c23 */ /* 0x100fe200080108c4 */
[--C-:B------:R-:W-:Y:S01]  /*d0c0*/  FFMA.FTZ R251, R169, UR15, -R196.reuse ;  /* 0x0000000fa9fb7c23 */ /* 0x100fe200080108c4 */
[----:B------:R-:W-:-:S02]  /*d0d0*/  FFMA.FTZ R252, R168, UR15, -R196 ;  /* 0x0000000fa8fc7c23 */ /* 0x000fc400080108c4 */
[----:B------:R-:W-:Y:S02]  /*d0e0*/  LDSM.16.MT88.4 R168, [R218+0x1a800] ;  /* 0x01a80000daa8783b */ /* 0x000fe40000004200 */
[----:B------:R-:W-:Y:S08]  /*d0f0*/  MUFU.EX2 R191, R191 ;  /* 0x000000bf00bf7308 */ /* 0x000ff00000000800 */
[----:B------:R-:W2:Y:S08]  /*d100*/  MUFU.EX2 R190, R190 ;  /* 0x000000be00be7308 */ /* 0x000eb00000000800 */
        /* <DEDUP_REMOVED lines=9> */
[----:B------:R-:W-:Y:S01]  /*d1a0*/  MUFU.EX2 R247, R247 ;  /* 0x000000f700f77308 */ /* 0x000fe20000000800 */
[----:B---3--:R-:W-:Y:S01]  /*d1b0*/  F2FP.BF16.F32.PACK_AB R4, R192, R193 ;  /* 0x000000c1c004723e */ /* 0x008fe200000010ff */
[-C--:B----4-:R-:W-:Y:S01]  /*d1c0*/  FMUL.FTZ R20, R152, R194.reuse ;  /* 0x000000c298147220 */ /* 0x090fe20000410000 */
        /* <DEDUP_REMOVED lines=42> */
[----:B------:R-:W-:Y:S01]  /*d470*/  MOV R152, R245 ;  /* 0x000000f500987202 */ /* 0x000fe20000000f00 */
[--C-:B------:R-:W-:Y:S01]  /*d480*/  FFMA.FTZ R245, R173, UR15, -R229.reuse ;  /* 0x0000000fadf57c23 */ /* 0x100fe200080108e5 */
[C---:B------:R-:W-:Y:S01]  /*d490*/  HMMA.16816.F32.BF16 R32, R4.reuse, R34, R136 ;  /* 0x000000220420723c */ /* 0x040fe20000041888 */
[----:B------:R-:W3:Y:S01]  /*d4a0*/  LDSM.16.MT88.4 R136, [R217+0x1a000] ;  /* 0x01a00000d988783b */ /* 0x000ee20000004200 */
[-C--:B-----5:R-:W-:Y:S01]  /*d4b0*/  FMUL.FTZ R144, R36, R194.reuse ;  /* 0x000000c224907220 */ /* 0x0a0fe20000410000 */
        /* <DEDUP_REMOVED lines=8> */
[----:B------:R-:W-:Y:S01]  /*d540*/  MOV R153, R244 ;  /* 0x000000f400997202 */ /* 0x000fe20000000f00 */
[--C-:B------:R-:W-:Y:S01]  /*d550*/  FFMA.FTZ R244, R175, UR15, -R229.reuse ;  /* 0x0000000faff47c23 */ /* 0x100fe200080108e5 */
[----:B------:R-:W-:Y:S01]  /*d560*/  MOV R154, R243 ;  /* 0x000000f3009a7202 */ /* 0x000fe20000000f00 */
[----:B------:R-:W-:Y:S01]  /*d570*/  FFMA.FTZ R243, R174, UR15, -R229 ;  /* 0x0000000faef37c23 */ /* 0x000fe200080108e5 */
[----:B------:R-:W-:Y:S01]  /*d580*/  MUFU.EX2 R245, R245 ;  /* 0x000000f500f57308 */ /* 0x000fe20000000800 */
[----:B------:R-:W-:Y:S01]  /*d590*/  HMMA.16816.F32.BF16 R8, R4, R10, R156 ;  /* 0x0000000a0408723c */ /* 0x000fe2000004189c */
[----:B------:R-:W-:Y:S01]  /*d5a0*/  LDSM.16.MT88.4 R156, [R220+0x18800] ;  /* 0x01880000dc9c783b */ /* 0x000fe20000004200 */
[----:B------:R-:W-:-:S03]  /*d5b0*/  FFMA.FTZ R193, R249, R194, R193 ;  /* 0x000000c2f9c17223 */ /* 0x000fc600000100c1 */
[----:B------:R-:W-:Y:S01]  /*d5c0*/  LDSM.16.MT88.4 R172, [R220+0x1a800] ;  /* 0x01a80000dcac783b */ /* 0x000fe20000004200 */
[C---:B-1----:R-:W-:Y:S01]  /*d5d0*/  HMMA.16816.F32.BF16 R40, R4.reuse, R148, R144 ;  /* 0x000000940428723c */ /* 0x042fe20000041890 */
[----:B------:R-:W1:Y:S01]  /*d5e0*/  MUFU.EX2 R243, R243 ;  /* 0x000000f300f37308 */ /* 0x000e620000000800 */
[----:B------:R-:W-:Y:S01]  /*d5f0*/  FADD.FTZ R193, R192, R193 ;  /* 0x000000c1c0c17221 */ /* 0x000fe20000010000 */
[----:B------:R-:W4:Y:S03]  /*d600*/  LDSM.16.MT88.4 R144, [R216+0x1a000] ;  /* 0x01a00000d890783b */ /* 0x000f260000004200 */
[----:B------:R-:W-:Y:S01]  /*d610*/  HMMA.16816.F32.BF16 R36, R4, R150, R36 ;  /* 0x000000960424723c */ /* 0x000fe20000041824 */
[-C--:B------:R-:W-:Y:S01]  /*d620*/  FMUL.FTZ R148, R44, R194.reuse ;  /* 0x000000c22c947220 */ /* 0x080fe20000410000 */
[-C--:B------:R-:W-:Y:S01]  /*d630*/  FMUL.FTZ R149, R45, R194.reuse ;  /* 0x000000c22d957220 */ /* 0x080fe20000410000 */
[-C--:B------:R-:W-:Y:S01]  /*d640*/  FMUL.FTZ R44, R48, R194.reuse ;  /* 0x000000c2302c7220 */ /* 0x080fe20000410000 */
[----:B------:R-:W-:Y:S01]  /*d650*/  FMUL.FTZ R45, R49, R194 ;  /* 0x000000c2312d7220 */ /* 0x000fe20000410000 */
[----:B------:R-:W4:Y:S01]  /*d660*/  MUFU.EX2 R244, R244 ;  /* 0x000000f400f47308 */ /* 0x000f220000000800 */
[----:B------:R-:W-:Y:S01]  /*d670*/  FADD.FTZ R191, R191, R193 ;  /* 0x000000c1bfbf7221 */ /* 0x000fe20000010000 */
[-C--:B------:R-:W-:Y:S01]  /*d680*/  FMUL.FTZ R150, R46, R0.reuse ;  /* 0x000000002e967220 */ /* 0x080fe20000410000 */
[-C--:B------:R-:W-:Y:S01]  /*d690*/  FMUL.FTZ R151, R47, R0.reuse ;  /* 0x000000002f977220 */ /* 0x080fe20000410000 */
[-C--:B------:R-:W-:Y:S01]  /*d6a0*/  FMUL.FTZ R46, R50, R0.reuse ;  /* 0x00000000322e7220 */ /* 0x080fe20000410000 */
[----:B------:R-:W-:Y:S01]  /*d6b0*/  FMUL.FTZ R47, R51, R0 ;  /* 0x00000000332f7220 */ /* 0x000fe20000410000 */
[----:B------:R-:W-:-:S02]  /*d6c0*/  FADD.FTZ R191, R190, R191 ;  /* 0x000000bfbebf7221 */ /* 0x000fc40000010000 */
[----:B------:R-:W-:Y:S02]  /*d6d0*/  MUFU.EX2 R246, R246 ;  /* 0x000000f600f67308 */ /* 0x000fe40000000800 */
[----:B--2---:R-:W-:Y:S01]  /*d6e0*/  HMMA.16816.F32.BF16 R48, R4, R140, R148 ;  /* 0x0000008c0430723c */ /* 0x004fe20000041894 */
[----:B-1----:R-:W-:-:S05]  /*d6f0*/  FADD.FTZ R191, R243, R191 ;  /* 0x000000bff3bf7221 */ /* 0x002fca0000010000 */
        /* <DEDUP_REMOVED lines=10> */
[----:B------:R-:W2:Y:S02]  /*d7a0*/  MUFU.EX2 R250, R250 ;  /* 0x000000fa00fa7308 */ /* 0x000ea40000000800 */
[C---:B---3--:R-:W-:Y:S06]  /*d7b0*/  HMMA.16816.F32.BF16 R56, R4.reuse, R136, R148 ;  /* 0x000000880438723c */ /* 0x048fec0000041894 */
[C---:B------:R-:W-:Y:S01]  /*d7c0*/  HMMA.16816.F32.BF16 R52, R4.reuse, R138, R52 ;  /* 0x0000008a0434723c */ /* 0x040fe20000041834 */
[----:B------:R-:W3:Y:S01]  /*d7d0*/  LDSM.16.MT88.4 R136, [R218+0x1c000] ;  /* 0x01c00000da88783b */ /* 0x000ee20000004200 */
        /* <DEDUP_REMOVED lines=8> */
[----:B------:R-:W-:Y:S02]  /*d860*/  MUFU.EX2 R251, R251 ;  /* 0x000000fb00fb7308 */ /* 0x000fe40000000800 */
[C---:B----4-:R-:W-:Y:S06]  /*d870*/  HMMA.16816.F32.BF16 R64, R4.reuse, R144, R148 ;  /* 0x000000900440723c */ /* 0x050fec0000041894 */
[C---:B------:R-:W-:Y:S01]  /*d880*/  HMMA.16816.F32.BF16 R60, R4.reuse, R146, R60 ;  /* 0x00000092043c723c */ /* 0x040fe2000004183c */
[----:B------:R-:W4:Y:S01]  /*d890*/  LDSM.16.MT88.4 R144, [R217+0x1c000] ;  /* 0x01c00000d990783b */ /* 0x000f220000004200 */
        /* <DEDUP_REMOVED lines=9> */
[C---:B-1----:R-:W-:Y:S06]  /*d930*/  HMMA.16816.F32.BF16 R72, R4.reuse, R140, R148 ;  /* 0x0000008c0448723c */ /* 0x042fec0000041894 */
[----:B------:R-:W-:Y:S01]  /*d940*/  HMMA.16816.F32.BF16 R68, R4, R142, R68 ;  /* 0x0000008e0444723c */ /* 0x000fe20000041844 */
        /* <DEDUP_REMOVED lines=8> */
[----:B------:R-:W-:-:S03]  /*d9d0*/  FMUL.FTZ R79, R83, R0 ;  /* 0x00000000534f7220 */ /* 0x000fc60000410000 */
[C---:B---3--:R-:W-:Y:S06]  /*d9e0*/  HMMA.16816.F32.BF16 R80, R4.reuse, R136, R148 ;  /* 0x000000880450723c */ /* 0x048fec0000041894 */
[----:B------:R-:W-:Y:S01]  /*d9f0*/  HMMA.16816.F32.BF16 R76, R4, R138, R76 ;  /* 0x0000008a044c723c */ /* 0x000fe2000004184c */
        /* <DEDUP_REMOVED lines=9> */
[C---:B----4-:R-:W-:Y:S06]  /*da90*/  HMMA.16816.F32.BF16 R88, R4.reuse, R144, R148 ;  /* 0x000000900458723c */ /* 0x050fec0000041894 */
[----:B------:R-:W-:Y:S01]  /*daa0*/  HMMA.16816.F32.BF16 R84, R4, R146, R84 ;  /* 0x000000920454723c */ /* 0x000fe20000041854 */
        /* <DEDUP_REMOVED lines=9> */
[C---:B-1----:R-:W-:Y:S06]  /*db40*/  HMMA.16816.F32.BF16 R96, R4.reuse, R140, R148 ;  /* 0x0000008c0460723c */ /* 0x042fec0000041894 */
[C---:B------:R-:W-:Y:S01]  /*db50*/  HMMA.16816.F32.BF16 R92, R4.reuse, R142, R92 ;  /* 0x0000008e045c723c */ /* 0x040fe2000004185c */
        /* <DEDUP_REMOVED lines=8> */
[----:B------:R-:W1:Y:S02]  /*dbe0*/  LDSM.16.MT88.4 R140, [R217+0x1e000] ;  /* 0x01e00000d98c783b */ /* 0x000e640000004200 */
        /* <DEDUP_REMOVED lines=11> */
[C---:B----4-:R-:W-:Y:S06]  /*dca0*/  HMMA.16816.F32.BF16 R108, R4.reuse, R144, R108 ;  /* 0x00000090046c723c */ /* 0x050fec000004186c */
[----:B------:R-:W-:Y:S01]  /*dcb0*/  HMMA.16816.F32.BF16 R116, R4, R146, R148 ;  /* 0x000000920474723c */ /* 0x000fe20000041894 */
[----:B------:R-:W-:Y:S01]  /*dcc0*/  LDSM.16.MT88.4 R148, [R218+0x18800] ;  /* 0x01880000da94783b */ /* 0x000fe20000004200 */
[-C--:B------:R-:W-:Y:S01]  /*dcd0*/  FMUL.FTZ R144, R120, R194.reuse ;  /* 0x000000c278907220 */ /* 0x080fe20000410000 */
[-C--:B------:R-:W-:Y:S01]  /*dce0*/  FMUL.FTZ R145, R121, R194.reuse ;  /* 0x000000c279917220 */ /* 0x080fe20000410000 */
[-C--:B------:R-:W-:Y:S01]  /*dcf0*/  FMUL.FTZ R120, R124, R194.reuse ;  /* 0x000000c27c787220 */ /* 0x080fe20000410000 */
[----:B------:R-:W-:-:S02]  /*dd00*/  FMUL.FTZ R121, R125, R194 ;  /* 0x000000c27d797220 */ /* 0x000fc40000410000 */
[-C--:B------:R-:W-:Y:S01]  /*dd10*/  FMUL.FTZ R146, R122, R0.reuse ;  /* 0x000000007a927220 */ /* 0x080fe20000410000 */
[-C--:B------:R-:W-:Y:S01]  /*dd20*/  FMUL.FTZ R147, R123, R0.reuse ;  /* 0x000000007b937220 */ /* 0x080fe20000410000 */
[-C--:B------:R-:W-:Y:S01]  /*dd30*/  FMUL.FTZ R122, R126, R0.reuse ;  /* 0x000000007e7a7220 */ /* 0x080fe20000410000 */
[----:B------:R-:W-:Y:S01]  /*dd40*/  FMUL.FTZ R123, R127, R0 ;  /* 0x000000007f7b7220 */ /* 0x000fe20000410000 */
[C---:B-1----:R-:W-:Y:S06]  /*dd50*/  HMMA.16816.F32.BF16 R112, R4.reuse, R140, R112 ;  /* 0x0000008c0470723c */ /* 0x042fec0000041870 */
[C---:B------:R-:W-:Y:S01]  /*dd60*/  HMMA.16816.F32.BF16 R124, R4.reuse, R142, R144 ;  /* 0x0000008e047c723c */ /* 0x040fe20000041890 */
[----:B------:R-:W1:Y:S05]  /*dd70*/  LDSM.16.MT88.4 R140, [R217+0x18800] ;  /* 0x01880000d98c783b */ /* 0x000e6a0000004200 */
[C---:B---3--:R-:W-:Y:S01]  /*dd80*/  HMMA.16816.F32.BF16 R120, R4.reuse, R136, R120 ;  /* 0x000000880478723c */ /* 0x048fe20000041878 */
[-C--:B------:R-:W-:Y:S01]  /*dd90*/  FMUL.FTZ R144, R128, R194.reuse ;  /* 0x000000c280907220 */ /* 0x080fe20000410000 */
[----:B------:R-:W-:Y:S01]  /*dda0*/  FMUL.FTZ R145, R129, R194 ;  /* 0x000000c281917220 */ /* 0x000fe20000410000 */
[-C--:B------:R-:W-:Y:S01]  /*ddb0*/  FMUL.FTZ R146, R130, R0.reuse ;  /* 0x0000000082927220 */ /* 0x080fe20000410000 */
[-C--:B------:R-:W-:Y:S01]  /*ddc0*/  FMUL.FTZ R147, R131, R0.reuse ;  /* 0x0000000083937220 */ /* 0x080fe20000410000 */
[----:B------:R-:W-:Y:S01]  /*ddd0*/  F2FP.BF16.F32.PACK_AB R128, R244, R243 ;  /* 0x000000f3f480723e */ /* 0x000fe200000010ff */
[----:B------:R-:W-:Y:S01]  /*dde0*/  FFMA.FTZ R0, R248, R0, R167 ;  /* 0x00000000f8007223 */ /* 0x000fe200000100a7 */
[----:B------:R-:W-:Y:S01]  /*ddf0*/  MOV R137, R176 ;  /* 0x000000b000897202 */ /* 0x000fe20000000f00 */
[----:B------:R-:W-:Y:S01]  /*de00*/  FADD.FTZ R244, R244, R191 ;  /* 0x000000bff4f47221 */ /* 0x000fe20000010000 */
[----:B------:R-:W3:Y:S01]  /*de10*/  LDSM.16.MT88.4 R176, [R216+0x18800] ;  /* 0x01880000d8b0783b */ /* 0x000ee20000004200 */
[----:B--2---:R-:W-:Y:S01]  /*de20*/  F2FP.BF16.F32.PACK_AB R129, R250, R246 ;  /* 0x000000f6fa81723e */ /* 0x004fe200000010ff */
[----:B------:R-:W-:Y:S01]  /*de30*/  HMMA.16816.F32.BF16 R4, R4, R138, R144 ;  /* 0x0000008a0404723c */ /* 0x000fe20000041890 */
[----:B------:R-:W-:Y:S01]  /*de40*/  F2FP.BF16.F32.PACK_AB R130, R247, R245 ;  /* 0x000000f5f782723e */ /* 0x000fe200000010ff */
[----:B------:R-:W-:Y:S01]  /*de50*/  FADD.FTZ R0, R166, R0 ;  /* 0x00000000a6007221 */ /* 0x000fe20000010000 */
[----:B------:R-:W-:Y:S01]  /*de60*/  F2FP.BF16.F32.PACK_AB R131, R252, R251 ;  /* 0x000000fbfc83723e */ /* 0x000fe200000010ff */
[----:B------:R-:W-:-:S02]  /*de70*/  FADD.FTZ R244, R245, R244 ;  /* 0x000000f4f5f47221 */ /* 0x000fc40000010000 */
[----:B------:R-:W-:-:S04]  /*de80*/  FADD.FTZ R0, R165, R0 ;  /* 0x00000000a5007221 */ /* 0x000fc80000010000 */
[----:B------:R-:W-:Y:S01]  /*de90*/  HMMA.16816.F32.BF16 R160, R128, R156, R12 ;  /* 0x0000009c80a0723c */ /* 0x000fe2000004180c */
[----:B------:R-:W-:Y:S01]  /*dea0*/  LDSM.16.MT88.4 R12, [R216+0x1a800] ;  /* 0x01a80000d80c783b */ /* 0x000fe20000004200 */
[----:B------:R-:W-:Y:S01]  /*deb0*/  FADD.FTZ R2, R2, R0 ;  /* 0x0000000002027221 */ /* 0x000fe20000010000 */
[----:B------:R-:W-:-:S03]  /*dec0*/  FADD.FTZ R0, R247, R244 ;  /* 0x000000f4f7007221 */ /* 0x000fc60000010000 */
[----:B------:R-:W-:Y:S01]  /*ded0*/  HMMA.16816.F32.BF16 R156, R128, R158, R8 ;  /* 0x0000009e809c723c */ /* 0x000fe20000041808 */
[----:B------:R-:W-:-:S04]  /*dee0*/  FADD.FTZ R2, R246, R2 ;  /* 0x00000002f6027221 */ /* 0x000fc80000010000 */
[----:B------:R-:W-:Y:S02]  /*def0*/  FADD.FTZ R2, R250, R2 ;  /* 0x00000002fa027221 */ /* 0x000fe40000010000 */
[----:B------:R-:W-:Y:S01]  /*df00*/  MOV R9, R154 ;  /* 0x0000009a00097202 */ /* 0x000fe20000000f00 */
[----:B-1----:R-:W-:Y:S01]  /*df10*/  HMMA.16816.F32.BF16 R144, R128, R140, R28 ;  /* 0x0000008c8090723c */ /* 0x002fe2000004181c */
[----:B------:R-:W-:Y:S01]  /*df20*/  MOV R10, R153 ;  /* 0x00000099000a7202 */ /* 0x000fe20000000f00 */
[----:B------:R-:W-:Y:S01]  /*df30*/  FADD.FTZ R251, R251, R2 ;  /* 0x00000002fbfb7221 */ /* 0x000fe20000010000 */
[----:B------:R-:W-:-:S03]  /*df40*/  MOV R11, R152 ;  /* 0x00000098000b7202 */ /* 0x000fc60000000f00 */
[C---:B------:R-:W-:Y:S01]  /*df50*/  HMMA.16816.F32.BF16 R152, R128.reuse, R148, R20 ;  /* 0x000000948098723c */ /* 0x040fe20000041814 */
[----:B------:R-:W-:Y:S01]  /*df60*/  MOV R28, R137 ;  /* 0x00000089001c7202 */ /* 0x000fe20000000f00 */
[----:B------:R-:W-:Y:S01]  /*df70*/  LDSM.16.MT88.4 R20, [R218+0x1c800] ;  /* 0x01c80000da14783b */ /* 0x000fe20000004200 */
[----:B------:R-:W-:Y:S01]  /*df80*/  MOV R29, R181 ;  /* 0x000000b5001d7202 */ /* 0x000fe20000000f00 */
[----:B------:R-:W-:Y:S01]  /*df90*/  FADD.FTZ R251, R252, R251 ;  /* 0x000000fbfcfb7221 */ /* 0x000fe20000010000 */
[----:B------:R-:W-:Y:S01]  /*dfa0*/  MOV R30, R183 ;  /* 0x000000b7001e7202 */ /* 0x000fe20000000f00 */
[----:B------:R-:W-:Y:S01]  /*dfb0*/  HMMA.16816.F32.BF16 R148, R128, R150, R16 ;  /* 0x000000968094723c */ /* 0x000fe20000041810 */
[----:B------:R-:W1:Y:S01]  /*dfc0*/  LDSM.16.MT88.4 R16, [R217+0x1a800] ;  /* 0x01a80000d910783b */ /* 0x000e620000004200 */
[----:B------:R-:W-:-:S04]  /*dfd0*/  MOV R31, R182 ;  /* 0x000000b6001f7202 */ /* 0x000fc80000000f00 */
[C---:B---3--:R-:W-:Y:S06]  /*dfe0*/  HMMA.16816.F32.BF16 R136, R128.reuse, R176, R132 ;  /* 0x000000b08088723c */ /* 0x048fec0000041884 */
[C---:B------:R-:W-:Y:S01]  /*dff0*/  HMMA.16816.F32.BF16 R140, R128.reuse, R142, R24 ;  /* 0x0000008e808c723c */ /* 0x040fe20000041818 */
[----:B------:R-:W2:Y:S05]  /*e000*/  LDSM.16.MT88.4 R24, [R220+0x1c800] ;  /* 0x01c80000dc18783b */ /* 0x000eaa0000004200 */
[C---:B------:R-:W-:Y:S06]  /*e010*/  HMMA.16816.F32.BF16 R132, R128.reuse, R178, R32 ;  /* 0x000000b28084723c */ /* 0x040fec0000041820 */
[----:B------:R-:W-:Y:S01]  /*e020*/  HMMA.16816.F32.BF16 R176, R128, R168, R48 ;  /* 0x000000a880b0723c */ /* 0x000fe20000041830 */
[----:B------:R-:W-:-:S05]  /*e030*/  MOV R35, R180 ;  /* 0x000000b400237202 */ /* 0x000fca0000000f00 */
[C---:B------:R-:W-:Y:S06]  /*e040*/  HMMA.16816.F32.BF16 R48, R128.reuse, R170, R44 ;  /* 0x000000aa8030723c */ /* 0x040fec000004182c */
[C---:B------:R-:W-:Y:S01]  /*e050*/  HMMA.16816.F32.BF16 R180, R128.reuse, R172, R40 ;  /* 0x000000ac80b4723c */ /* 0x040fe20000041828 */
[----:B------:R-:W-:Y:S02]  /*e060*/  MOV R45, R9 ;  /* 0x00000009002d7202 */ /* 0x000fe40000000f00 */
[----:B------:R-:W-:Y:S02]  /*e070*/  MOV R46, R10 ;  /* 0x0000000a002e7202 */ /* 0x000fe40000000f00 */
[----:B------:R-:W-:Y:S01]  /*e080*/  MOV R47, R11 ;  /* 0x0000000b002f7202 */ /* 0x000fe20000000f00 */
[C---:B------:R-:W-:Y:S01]  /*e090*/  HMMA.16816.F32.BF16 R40, R128.reuse, R174, R36 ;  /* 0x000000ae8028723c */ /* 0x040fe20000041824 */
[----:B------:R-:W3:Y:S04]  /*e0a0*/  LDSM.16.MT88.4 R8, [R217+0x1c800] ;  /* 0x01c80000d908783b */ /* 0x000ee80000004200 */
[----:B------:R-:W4:Y:S01]  /*e0b0*/  LDSM.16.MT88.4 R36, [R218+0x1e800] ;  /* 0x01e80000da24783b */ /* 0x000f220000004200 */
[C---:B-1----:R-:W-:Y:S06]  /*e0c0*/  HMMA.16816.F32.BF16 R172, R128.reuse, R16, R56 ;  /* 0x0000001080ac723c */ /* 0x042fec0000041838 */
[C---:B------:R-:W-:Y:S01]  /*e0d0*/  HMMA.16816.F32.BF16 R56, R128.reuse, R18, R52 ;  /* 0x000000128038723c */ /* 0x040fe20000041834 */
[----:B------:R-:W1:Y:S05]  /*e0e0*/  LDSM.16.MT88.4 R16, [R216+0x1c800] ;  /* 0x01c80000d810783b */ /* 0x000e6a0000004200 */
[----:B------:R-:W-:Y:S01]  /*e0f0*/  HMMA.16816.F32.BF16 R168, R128, R12, R64 ;  /* 0x0000000c80a8723c */ /* 0x000fe20000041840 */
[----:B------:R-:W-:-:S02]  /*e100*/  MOV R54, R35 ;  /* 0x0000002300367202 */ /* 0x000fc40000000f00 */
[----:B------:R-:W-:-:S03]  /*e110*/  MOV R55, R28 ;  /* 0x0000001c00377202 */ /* 0x000fc60000000f00 */
[C---:B------:R-:W-:Y:S01]  /*e120*/  HMMA.16816.F32.BF16 R64, R128.reuse, R14, R60 ;  /* 0x0000000e8040723c */ /* 0x040fe2000004183c */
[----:B------:R-:W1:Y:S05]  /*e130*/  LDSM.16.MT88.4 R12, [R220+0x1e800] ;  /* 0x01e80000dc0c783b */ /* 0x000e6a0000004200 */
[----:B--2---:R-:W-:Y:S01]  /*e140*/  HMMA.16816.F32.BF16 R32, R128, R24, R72 ;  /* 0x000000188020723c */ /* 0x004fe20000041848 */
[----:B------:R-:W-:Y:S02]  /*e150*/  MOV R62, R29 ;  /* 0x0000001d003e7202 */ /* 0x000fe40000000f00 */
[----:B------:R-:W-:-:S03]  /*e160*/  MOV R63, R30 ;  /* 0x0000001e003f7202 */ /* 0x000fc60000000f00 */
[C---:B------:R-:W-:Y:S06]  /*e170*/  HMMA.16816.F32.BF16 R72, R128.reuse, R26, R68 ;  /* 0x0000001a8048723c */ /* 0x040fec0000041844 */
[----:B---3--:R-:W-:Y:S01]  /*e180*/  HMMA.16816.F32.BF16 R24, R128, R8, R88 ;  /* 0x000000088018723c */ /* 0x008fe20000041858 */
[----:B------:R-:W-:-:S05]  /*e190*/  MOV R71, R31 ;  /* 0x0000001f00477202 */ /* 0x000fca0000000f00 */
[----:B------:R-:W-:Y:S01]  /*e1a0*/  HMMA.16816.F32.BF16 R28, R128, R20, R80 ;  /* 0x00000014801c723c */ /* 0x000fe20000041850 */
[----:B------:R-:W-:-:S04]  /*e1b0*/  FFMA.FTZ R8, R45, UR15, -R229 ;  /* 0x0000000f2d087c23 */ /* 0x000fc800080108e5 */
[----:B------:R2:W-:Y:S01]  /*e1c0*/  MUFU.EX2 R44, R8 ;  /* 0x00000008002c7308 */ /* 0x0005e20000000800 */
[C---:B------:R-:W-:Y:S01]  /*e1d0*/  HMMA.16816.F32.BF16 R80, R128.reuse, R22, R76 ;  /* 0x000000168050723c */ /* 0x040fe2000004184c */
[----:B------:R-:W-:Y:S01]  /*e1e0*/  FFMA.FTZ R20, R46, UR15, -R229 ;  /* 0x0000000f2e147c23 */ /* 0x000fe200080108e5 */
[----:B------:R-:W-:Y:S04]  /*e1f0*/  LDSM.16.MT88.4 R76, [R220+0x1d000] ;  /* 0x01d00000dc4c783b */ /* 0x000fe80000004200 */
[C---:B------:R-:W-:Y:S01]  /*e200*/  HMMA.16816.F32.BF16 R88, R128.reuse, R10, R84 ;  /* 0x0000000a8058723c */ /* 0x040fe20000041854 */
[----:B------:R1:W3:Y:S05]  /*e210*/  MUFU.EX2 R45, R20 ;  /* 0x00000014002d7308 */ /* 0x0002ea0000000800 */
[----:B----4-:R-:W-:Y:S01]  /*e220*/  HMMA.16816.F32.BF16 R108, R128, R36, R108 ;  /* 0x00000024806c723c */ /* 0x010fe2000004186c */
[----:B--2---:R-:W2:Y:S06]  /*e230*/  LDSM.16.MT88.4 R8, [R217+0x1e800] ;  /* 0x01e80000d908783b */ /* 0x004eac0000004200 */
[----:B------:R-:W-:-:S02]  /*e240*/  FFMA.FTZ R36, R71, UR15, -R196 ;  /* 0x0000000f47247c23 */ /* 0x000fc400080108c4 */
[----:B------:R-:W-:Y:S02]  /*e250*/  LDSM.16.MT88.4 R68, [R217+0x19000] ;  /* 0x01900000d944783b */ /* 0x000fe40000004200 */
[----:B------:R-:W-:Y:S01]  /*e260*/  MUFU.EX2 R87, R36 ;  /* 0x0000002400577308 */ /* 0x000fe20000000800 */
[C---:B-1----:R-:W-:Y:S06]  /*e270*/  HMMA.16816.F32.BF16 R20, R128.reuse, R16, R96 ;  /* 0x000000108014723c */ /* 0x042fec0000041860 */
[----:B------:R-:W-:Y:S01]  /*e280*/  HMMA.16816.F32.BF16 R96, R128, R18, R92 ;  /* 0x000000128060723c */ /* 0x000fe2000004185c */
[----:B------:R-:W-:-:S04]  /*e290*/  FFMA.FTZ R16, R47, UR15, -R229 ;  /* 0x0000000f2f107c23 */ /* 0x000fc800080108e5 */
[----:B------:R1:W-:Y:S02]  /*e2a0*/  MUFU.EX2 R84, R16 ;  /* 0x0000001000547308 */ /* 0x0003e40000000800 */
[----:B---3--:R-:W-:Y:S02]  /*e2b0*/  MOV R94, R45 ;  /* 0x0000002d005e7202 */ /* 0x008fe40000000f00 */
[----:B------:R-:W-:Y:S02]  /*e2c0*/  MOV R95, R44 ;  /* 0x0000002c005f7202 */ /* 0x000fe40000000f00 */
[----:B------:R-:W3:Y:S01]  /*e2d0*/  LDSM.16.MT88.4 R44, [R216+0x1e800] ;  /* 0x01e80000d82c783b */ /* 0x000ee20000004200 */
[----:B-1----:R-:W-:-:S04]  /*e2e0*/  FFMA.FTZ R16, R54, UR15, -R229 ;  /* 0x0000000f36107c23 */ /* 0x002fc800080108e5 */
[----:B------:R1:W-:Y:S02]  /*e2f0*/  MUFU.EX2 R86, R16 ;  /* 0x0000001000567308 */ /* 0x0003e40000000800 */
[C---:B-1----:R-:W-:Y:S06]  /*e300*/  HMMA.16816.F32.BF16 R16, R128.reuse, R12, R104 ;  /* 0x0000000c8010723c */ /* 0x042fec0000041868 */
[----:B------:R-:W-:Y:S01]  /*e310*/  HMMA.16816.F32.BF16 R104, R128, R14, R100 ;  /* 0x0000000e8068723c */ /* 0x000fe20000041864 */
[--C-:B------:R-:W-:Y:S01]  /*e320*/  FFMA.FTZ R12, R55, UR15, -R196.reuse ;  /* 0x0000000f370c7c23 */ /* 0x100fe200080108c4 */
[----:B------:R-:W-:Y:S03]  /*e330*/  LDSM.16.MT88.4 R100, [R216+0x1d000] ;  /* 0x01d00000d864783b */ /* 0x000fe60000004200 */
[----:B------:R1:W-:Y:S01]  /*e340*/  MUFU.EX2 R92, R12 ;  /* 0x0000000c005c7308 */ /* 0x0003e20000000800 */
[----:B------:R-:W4:Y:S01]  /*e350*/  LDSM.16.MT88.4 R52, [R220+0x19000] ;  /* 0x01900000dc34783b */ /* 0x000f220000004200 */
[----:B-1----:R-:W-:-:S06]  /*e360*/  FFMA.FTZ R12, R62, UR15, -R196 ;  /* 0x0000000f3e0c7c23 */ /* 0x002fcc00080108c4 */
[----:B------:R1:W4:Y:S02]  /*e370*/  MUFU.EX2 R93, R12 ;  /* 0x0000000c005d7308 */ /* 0x0003240000000800 */
[----:B-1----:R-:W-:Y:S02]  /*e380*/  FFMA.FTZ R12, R63, UR15, -R196 ;  /* 0x0000000f3f0c7c23 */ /* 0x002fe400080108c4 */
[----:B------:R-:W1:Y:S04]  /*e390*/  LDSM.16.MT88.4 R60, [R218+0x19000] ;  /* 0x01900000da3c783b */ /* 0x000e680000004200 */
[----:B------:R2:W4:Y:S02]  /*e3a0*/  MUFU.EX2 R85, R12 ;  /* 0x0000000c00557308 */ /* 0x0005240000000800 */
[C---:B--2---:R-:W-:Y:S01]  /*e3b0*/  HMMA.16816.F32.BF16 R12, R128.reuse, R38, R116 ;  /* 0x00000026800c723c */ /* 0x044fe20000041874 */
[----:B------:R-:W2:Y:S05]  /*e3c0*/  LDSM.16.MT88.4 R36, [R216+0x19000] ;  /* 0x01900000d824783b */ /* 0x000eaa0000004200 */
[C---:B------:R-:W-:Y:S01]  /*e3d0*/  HMMA.16816.F32.BF16 R116, R128.reuse, R8, R112 ;  /* 0x000000088074723c */ /* 0x040fe20000041870 */
[----:B------:R-:W-:Y:S05]  /*e3e0*/  LDSM.16.MT88.4 R112, [R218+0x1f000] ;  /* 0x01f00000da70783b */ /* 0x000fea0000004200 */
[C---:B------:R-:W-:Y:S06]  /*e3f0*/  HMMA.16816.F32.BF16 R8, R128.reuse, R10, R124 ;  /* 0x0000000a8008723c */ /* 0x040fec000004187c */
[C---:B---3--:R-:W-:Y:S01]  /*e400*/  HMMA.16816.F32.BF16 R124, R128.reuse, R44, R120 ;  /* 0x0000002c807c723c */ /* 0x048fe20000041878 */
[----:B------:R-:W-:Y:S05]  /*e410*/  LDSM.16.MT88.4 R120, [R217+0x1f000] ;  /* 0x01f00000d978783b */ /* 0x000fea0000004200 */
[----:B------:R-:W-:Y:S01]  /*e420*/  HMMA.16816.F32.BF16 R128, R128, R46, R4 ;  /* 0x0000002e8080723c */ /* 0x000fe20000041804 */
[----:B------:R-:W3:Y:S06]  /*e430*/  LDSM.16.MT88.4 R44, [R220+0x1b000] ;  /* 0x01b00000dc2c783b */ /* 0x000eec0000004200 */
[----:B------:R-:W-:-:S02]  /*e440*/  F2FP.BF16.F32.PACK_AB R4, R94, R95 ;  /* 0x0000005f5e04723e */ /* 0x000fc400000010ff */
[----:B----4-:R-:W-:Y:S02]  /*e450*/  F2FP.BF16.F32.PACK_AB R5, R93, R92 ;  /* 0x0000005c5d05723e */ /* 0x010fe400000010ff */
        /* <DEDUP_REMOVED lines=12> */
[C---:B------:R-:W-:Y:S06]  /*e520*/  HMMA.16816.F32.BF16 R132, R4.reuse, R38, R132 ;  /* 0x000000260484723c */ /* 0x040fec0000041884 */
[C---:B---3--:R-:W-:Y:S06]  /*e530*/  HMMA.16816.F32.BF16 R36, R4.reuse, R44, R180 ;  /* 0x0000002c0424723c */ /* 0x048fec00000418b4 */
[----:B------:R-:W-:Y:S01]  /*e540*/  HMMA.16816.F32.BF16 R40, R4, R46, R40 ;  /* 0x0000002e0428723c */ /* 0x000fe20000041828 */
[----:B------:R-:W-:-:S02]  /*e550*/  MOV R183, R87 ;  /* 0x0000005700b77202 */ /* 0x000fc40000000f00 */
[----:B------:R-:W-:Y:S02]  /*e560*/  MOV R182, R86 ;  /* 0x0000005600b67202 */ /* 0x000fe40000000f00 */
[----:B------:R-:W-:Y:S01]  /*e570*/  MOV R181, R85 ;  /* 0x0000005500b57202 */ /* 0x000fe20000000f00 */
[C---:B----4-:R-:W-:Y:S01]  /*e580*/  HMMA.16816.F32.BF16 R44, R4.reuse, R52, R176 ;  /* 0x00000034042c723c */ /* 0x050fe200000418b0 */
[----:B------:R-:W-:Y:S02]  /*e590*/  MOV R180, R84 ;  /* 0x0000005400b47202 */ /* 0x000fe40000000f00 */
[----:B------:R-:W2:Y:S03]  /*e5a0*/  LDSM.16.MT88.4 R84, [R218+0x1d000] ;  /* 0x01d00000da54783b */ /* 0x000ea60000004200 */
[----:B------:R-:W-:Y:S01]  /*e5b0*/  HMMA.16816.F32.BF16 R48, R4, R54, R48 ;  /* 0x000000360430723c */ /* 0x000fe20000041830 */
[----:B------:R-:W-:-:S02]  /*e5c0*/  MOV R179, R93 ;  /* 0x0000005d00b37202 */ /* 0x000fc40000000f00 */
[----:B------:R-:W-:Y:S02]  /*e5d0*/  MOV R178, R94 ;  /* 0x0000005e00b27202 */ /* 0x000fe40000000f00 */
[----:B------:R-:W-:Y:S01]  /*e5e0*/  MOV R177, R92 ;  /* 0x0000005c00b17202 */ /* 0x000fe20000000f00 */
[C---:B-1----:R-:W-:Y:S01]  /*e5f0*/  HMMA.16816.F32.BF16 R52, R4.reuse, R60, R172 ;  /* 0x0000003c0434723c */ /* 0x042fe200000418ac */
[----:B------:R-:W-:Y:S02]  /*e600*/  MOV R176, R95 ;  /* 0x0000005f00b07202 */ /* 0x000fe40000000f00 */
[----:B------:R-:W1:Y:S01]  /*e610*/  LDSM.16.MT88.4 R92, [R217+0x1d000] ;  /* 0x01d00000d95c783b */ /* 0x000e620000004200 */
[----:B------:R-:W-:Y:S02]  /*e620*/  FADD.FTZ R2, R177, R251 ;  /* 0x000000fbb1027221 */ /* 0x000fe40000010000 */
[C---:B------:R-:W-:Y:S01]  /*e630*/  HMMA.16816.F32.BF16 R56, R4.reuse, R62, R56 ;  /* 0x0000003e0438723c */ /* 0x040fe20000041838 */
[--C-:B------:R-:W-:Y:S01]  /*e640*/  FFMA.FTZ R172, R199, UR15, -R196.reuse ;  /* 0x0000000fc7ac7c23 */ /* 0x100fe200080108c4 */
[--C-:B------:R-:W-:Y:S01]  /*e650*/  FFMA.FTZ R173, R198, UR15, -R196.reuse ;  /* 0x0000000fc6ad7c23 */ /* 0x100fe200080108c4 */
[--C-:B------:R-:W-:Y:S01]  /*e660*/  FFMA.FTZ R174, R197, UR15, -R196.reuse ;  /* 0x0000000fc5ae7c23 */ /* 0x100fe200080108c4 */
[----:B------:R-:W-:Y:S01]  /*e670*/  FFMA.FTZ R175, R195, UR15, -R196 ;  /* 0x0000000fc3af7c23 */ /* 0x000fe200080108c4 */
[----:B------:R-:W-:Y:S01]  /*e680*/  FADD.FTZ R0, R176, R0 ;  /* 0x00000000b0007221 */ /* 0x000fe20000010000 */
[----:B------:R-:W-:Y:S01]  /*e690*/  HMMA.16816.F32.BF16 R60, R4, R68, R168 ;  /* 0x00000044043c723c */ /* 0x000fe200000418a8 */
[----:B------:R-:W3:Y:S01]  /*e6a0*/  MUFU.EX2 R172, R172 ;  /* 0x000000ac00ac7308 */ /* 0x000ee20000000800 */
[----:B------:R-:W-:Y:S01]  /*e6b0*/  FADD.FTZ R2, R179, R2 ;  /* 0x00000002b3027221 */ /* 0x000fe20000010000 */
[----:B------:R-:W-:-:S03]  /*e6c0*/  FADD.FTZ R0, R178, R0 ;  /* 0x00000000b2007221 */ /* 0x000fc60000010000 */
[C---:B------:R-:W-:Y:S01]  /*e6d0*/  HMMA.16816.F32.BF16 R64, R4.reuse, R70, R64 ;  /* 0x000000460440723c */ /* 0x040fe20000041840 */
[--C-:B------:R-:W-:Y:S01]  /*e6e0*/  FFMA.FTZ R168, R242, UR15, -R229.reuse ;  /* 0x0000000ff2a87c23 */ /* 0x100fe200080108e5 */
[--C-:B------:R-:W-:Y:S01]  /*e6f0*/  FFMA.FTZ R169, R231, UR15, -R229.reuse ;  /* 0x0000000fe7a97c23 */ /* 0x100fe200080108e5 */
[--C-:B------:R-:W-:Y:S01]  /*e700*/  FFMA.FTZ R170, R230, UR15, -R229.reuse ;  /* 0x0000000fe6aa7c23 */ /* 0x100fe200080108e5 */
[----:B------:R-:W-:Y:S01]  /*e710*/  FFMA.FTZ R171, R228, UR15, -R229 ;  /* 0x0000000fe4ab7c23 */ /* 0x000fe200080108e5 */
[----:B------:R-:W4:Y:S01]  /*e720*/  MUFU.EX2 R173, R173 ;  /* 0x000000ad00ad7308 */ /* 0x000f220000000800 */
[----:B------:R-:W-:Y:S01]  /*e730*/  HMMA.16816.F32.BF16 R68, R4, R76, R32 ;  /* 0x0000004c0444723c */ /* 0x000fe20000041820 */
[----:B------:R-:W1:Y:S01]  /*e740*/  LDSM.16.MT88.4 R32, [R220+0x1f000] ;  /* 0x01f00000dc20783b */ /* 0x000e620000004200 */
[----:B------:R-:W-:Y:S01]  /*e750*/  FADD.FTZ R0, R180, R0 ;  /* 0x00000000b4007221 */ /* 0x000fe20000010000 */
[----:B------:R-:W-:-:S03]  /*e760*/  FADD.FTZ R2, R181, R2 ;  /* 0x00000002b5027221 */ /* 0x000fc60000010000 */
[----:B------:R-:W-:Y:S01]  /*e770*/  HMMA.16816.F32.BF16 R72, R4, R78, R72 ;  /* 0x0000004e0448723c */ /* 0x000fe20000041848 */
[----:B------:R-:W1:Y:S01]  /*e780*/  MUFU.EX2 R168, R168 ;  /* 0x000000a800a87308 */ /* 0x000e620000000800 */
[----:B------:R-:W-:Y:S01]  /*e790*/  FADD.FTZ R0, R182, R0 ;  /* 0x00000000b6007221 */ /* 0x000fe20000010000 */
[----:B------:R-:W-:-:S03]  /*e7a0*/  FADD.FTZ R2, R183, R2 ;  /* 0x00000002b7027221 */ /* 0x000fc60000010000 */
[C---:B--2---:R-:W-:Y:S01]  /*e7b0*/  HMMA.16816.F32.BF16 R76, R4.reuse, R84, R28 ;  /* 0x00000054044c723c */ /* 0x044fe2000004181c */
[----:B------:R-:W2:Y:S01]  /*e7c0*/  LDSM.16.MT88.4 R28, [R216+0x1f000] ;  /* 0x01f00000d81c783b */ /* 0x000ea20000004200 */
[----:B---3--:R-:W-:Y:S01]  /*e7d0*/  FADD.FTZ R2, R172, R2 ;  /* 0x00000002ac027221 */ /* 0x008fe20000010000 */
[----:B------:R-:W3:Y:S03]  /*e7e0*/  MUFU.EX2 R169, R169 ;  /* 0x000000a900a97308 */ /* 0x000ee60000000800 */
[----:B------:R-:W-:Y:S01]  /*e7f0*/  HMMA.16816.F32.BF16 R80, R4, R86, R80 ;  /* 0x000000560450723c */ /* 0x000fe20000041850 */
[----:B----4-:R-:W-:-:S04]  /*e800*/  FADD.FTZ R2, R173, R2 ;  /* 0x00000002ad027221 */ /* 0x010fc80000010000 */
[----:B------:R-:W4:Y:S01]  /*e810*/  MUFU.EX2 R170, R170 ;  /* 0x000000aa00aa7308 */ /* 0x000f220000000800 */
[----:B-1----:R-:W-:Y:S01]  /*e820*/  HMMA.16816.F32.BF16 R84, R4, R92, R24 ;  /* 0x0000005c0454723c */ /* 0x002fe20000041818 */
[----:B------:R-:W-:Y:S01]  /*e830*/  LDSM.16.MT88.4 R24, [R217+0x19800] ;  /* 0x01980000d918783b */ /* 0x000fe20000004200 */
[----:B------:R-:W-:-:S04]  /*e840*/  FADD.FTZ R0, R168, R0 ;  /* 0x00000000a8007221 */ /* 0x000fc80000010000 */
[----:B------:R-:W-:Y:S01]  /*e850*/  HMMA.16816.F32.BF16 R88, R4, R94, R88 ;  /* 0x0000005e0458723c */ /* 0x000fe20000041858 */
[----:B------:R-:W1:Y:S01]  /*e860*/  MUFU.EX2 R171, R171 ;  /* 0x000000ab00ab7308 */ /* 0x000e620000000800 */
[----:B---3--:R-:W-:-:S04]  /*e870*/  FADD.FTZ R0, R169, R0 ;  /* 0x00000000a9007221 */ /* 0x008fc80000010000 */
[C---:B------:R-:W-:Y:S01]  /*e880*/  HMMA.16816.F32.BF16 R92, R4.reuse, R100, R20 ;  /* 0x00000064045c723c */ /* 0x040fe20000041814 */
[----:B------:R-:W3:Y:S02]  /*e890*/  LDSM.16.MT88.4 R20, [R220+0x19800] ;  /* 0x01980000dc14783b */ /* 0x000ee40000004200 */
[----:B------:R-:W2:Y:S01]  /*e8a0*/  MUFU.EX2 R174, R174 ;  /* 0x000000ae00ae7308 */ /* 0x000ea20000000800 */
[----:B----4-:R-:W-:Y:S02]  /*e8b0*/  FADD.FTZ R0, R170, R0 ;  /* 0x00000000aa007221 */ /* 0x010fe40000010000 */
[C---:B------:R-:W-:Y:S05]  /*e8c0*/  HMMA.16816.F32.BF16 R96, R4.reuse, R102, R96 ;  /* 0x000000660460723c */ /* 0x040fea0000041860 */
[----:B------:R-:W4:Y:S01]  /*e8d0*/  MUFU.EX2 R175, R175 ;  /* 0x000000af00af7308 */ /* 0x000f220000000800 */
[----:B------:R-:W-:Y:S01]  /*e8e0*/  HMMA.16816.F32.BF16 R108, R4, R112, R108 ;  /* 0x00000070046c723c */ /* 0x000fe2000004186c */
[----:B-1----:R-:W-:-:S05]  /*e8f0*/  FADD.FTZ R249, R171, R0 ;  /* 0x00000000abf97221 */ /* 0x002fca0000010000 */
[----:B------:R-:W-:Y:S01]  /*e900*/  HMMA.16816.F32.BF16 R116, R4, R120, R116 ;  /* 0x000000780474723c */ /* 0x000fe20000041874 */
[----:B--2---:R-:W-:-:S05]  /*e910*/  FADD.FTZ R2, R174, R2 ;  /* 0x00000002ae027221 */ /* 0x004fca0000010000 */
[----:B------:R-:W-:Y:S01]  /*e920*/  HMMA.16816.F32.BF16 R100, R4, R32, R16 ;  /* 0x000000200464723c */ /* 0x000fe20000041810 */
[----:B------:R-:W1:Y:S01]  /*e930*/  LDSM.16.MT88.4 R16, [R218+0x19800] ;  /* 0x01980000da10783b */ /* 0x000e620000004200 */
[----:B----4-:R-:W-:-:S04]  /*e940*/  FADD.FTZ R248, R175, R2 ;  /* 0x00000002aff87221 */ /* 0x010fc80000010000 */
[C---:B------:R-:W-:Y:S01]  /*e950*/  HMMA.16816.F32.BF16 R104, R4.reuse, R34, R104 ;  /* 0x000000220468723c */ /* 0x040fe20000041868 */
[----:B------:R-:W-:Y:S05]  /*e960*/  LDSM.16.MT88.4 R32, [R216+0x19800] ;  /* 0x01980000d820783b */ /* 0x000fea0000004200 */
[C---:B------:R-:W-:Y:S01]  /*e970*/  HMMA.16816.F32.BF16 R112, R4.reuse, R114, R12 ;  /* 0x000000720470723c */ /* 0x040fe2000004180c */
[----:B------:R-:W-:Y:S05]  /*e980*/  LDSM.16.MT88.4 R12, [R216+0x1b800] ;  /* 0x01b80000d80c783b */ /* 0x000fea0000004200 */
        /* <DEDUP_REMOVED lines=21> */
[C---:B---3--:R-:W-:Y:S06]  /*eae0*/  HMMA.16816.F32.BF16 R44, R4.reuse, R20, R44 ;  /* 0x00000014042c723c */ /* 0x048fec000004182c */
[C---:B------:R-:W-:Y:S01]  /*eaf0*/  HMMA.16816.F32.BF16 R48, R4.reuse, R22, R48 ;  /* 0x000000160430723c */ /* 0x040fe20000041830 */
        /* <DEDUP_REMOVED lines=14> */
[C---:B------:R-:W-:Y:S06]  /*ebe0*/  HMMA.16816.F32.BF16 R132, R4.reuse, R34, R132 ;  /* 0x000000220484723c */ /* 0x040fec0000041884 */
[C---:B------:R-:W-:Y:S06]  /*ebf0*/  HMMA.16816.F32.BF16 R76, R4.reuse, R24, R76 ;  /* 0x00000018044c723c */ /* 0x040fec000004184c */
[C---:B------:R-:W-:Y:S06]  /*ec00*/  HMMA.16816.F32.BF16 R80, R4.reuse, R26, R80 ;  /* 0x0000001a0450723c */ /* 0x040fec0000041850 */
[C---:B------:R-:W-:Y:S06]  /*ec10*/  HMMA.16816.F32.BF16 R84, R4.reuse, R28, R84 ;  /* 0x0000001c0454723c */ /* 0x040fec0000041854 */
        /* <DEDUP_REMOVED lines=11> */
.L_x_1220:
[----:B------:R-:W-:-:S12]  /*ecd0*/  UIADD3 UR22, UR20, -0x1, URZ ;  /* 0xffffffff14167890 */ /* 0x000fd8000fffe03f */
.L_x_1227:
        /* <DEDUP_REMOVED lines=11> */
[----:B------:R-:W-:Y:S01]  /*ed90*/  UMOV UR23, URZ ;  /* 0x0000003f00177c82 */ /* 0x000fe20008000000 */
[----:B------:R-:W-:Y:S01]  /*eda0*/  ULDC UR11, c[0x0][0x2d0] ;  /* 0x0000b400000b7ab9 */ /* 0x000fe20000000800 */
[----:B------:R-:W-:Y:S01]  /*edb0*/  ULDC UR10, c[0x0][0x39c] ;  /* 0x0000e700000a7ab9 */ /* 0x000fe20000000800 */
        /* <DEDUP_REMOVED lines=16> */
[----:B------:R-:W2:Y:S01]  /*eec0*/  @!P3 LDC.64 R228, c[0x0][0x220] ;  /* 0x00008800ffe4bb82 */ /* 0x000ea20000000a00 */
[----:B------:R-:W-:Y:S02]  /*eed0*/  LEA R243, P0, R0, UR6, 0x1 ;  /* 0x0000000600f37c11 */ /* 0x000fe4000f8008ff */
[----:B------:R-:W-:Y:S02]  /*eee0*/  LEA R245, P1, R2, UR8, 0x1 ;  /* 0x0000000802f57c11 */ /* 0x000fe4000f8208ff */
        /* <DEDUP_REMOVED lines=10> */
.L_x_1231:
        /* <DEDUP_REMOVED lines=60> */
.L_x_1229:
[----:B------:R-:W-:Y:S01]  /*f350*/  UIADD3 UR21, -UR23, UR22, URZ ;  /* 0x0000001617157290 */ /* 0x000fe2000fffe13f */
[----:B------:R-:W-:Y:S04]  /*f360*/  DEPBAR.LE SB0, 0x0 ;  /* 0x000080000000791a */ /* 0x000fe80000000000 */
[----:B------:R-:W-:Y:S01]  /*f370*/  USHF.R.S32.HI UR24, URZ, 0x1f, UR21 ;  /* 0x0000001f3f187899 */ /* 0x000fe20008011415 */
[----:B------:R-:W-:Y:S01]  /*f380*/  MOV R10, UR21 ;  /* 0x00000015000a7c02 */ /* 0x000fe20008000f00 */
[----:B------:R-:W-:Y:S01]  /*f390*/  IMAD.U32 R5, RZ, RZ, UR21 ;  /* 0x00000015ff057e24 */ /* 0x000fe2000f8e00ff */
[----:B------:R-:W-:Y:S01]  /*f3a0*/  UIMAD UR15, UR12, UR21, URZ ;  /* 0x000000150c0f72a4 */ /* 0x000fe2000f8e023f */
[----:B------:R-:W-:Y:S01]  /*f3b0*/  MOV R3, UR21 ;  /* 0x0000001500037c02 */ /* 0x000fe20008000f00 */
[----:B------:R-:W-:Y:S01]  /*f3c0*/  BAR.SYNC.DEFER_BLOCKING 0x0 ;  /* 0x0000000000007b1d */ /* 0x000fe20000010000 */
[----:B------:R-:W-:Y:S01]  /*f3d0*/  LEA R10, P1, R10, R240, 0x6 ;  /* 0x000000f00a0a7211 */ /* 0x000fe200078230ff */
[----:B------:R-:W-:Y:S01]  /*f3e0*/  UIMAD UR15, UR24, UR13, UR15 ;  /* 0x0000000d180f72a4 */ /* 0x000fe2000f8e020f */
[----:B------:R-:W-:Y:S01]  /*f3f0*/  IMAD.U32 R8, RZ, RZ, UR21 ;  /* 0x00000015ff087e24 */ /* 0x000fe2000f8e00ff */
[----:B------:R-:W-:Y:S01]  /*f400*/  MOV R4, UR21 ;  /* 0x0000001500047c02 */ /* 0x000fe20008000f00 */
[----:B------:R-:W-:Y:S01]  /*f410*/  IMAD.WIDE.U32 R14, R3, UR13, R246 ;  /* 0x0000000d030e7c25 */ /* 0x000fe2000f8e00f6 */
[----:B------:R-:W-:Y:S02]  /*f420*/  LEA.HI.X.SX32 R11, R5, R241, 0x6, P1 ;  /* 0x000000f1050b7211 */ /* 0x000fe400008f36ff */
[----:B------:R-:W-:Y:S01]  /*f430*/  LEA R8, P0, R8, R250, 0x6 ;  /* 0x000000fa08087211 */ /* 0x000fe200078030ff */
[----:B------:R-:W-:Y:S01]  /*f440*/  VIADD R3, R15, UR15 ;  /* 0x0000000f0f037c36 */ /* 0x000fe20008000000 */
[----:B-1----:R-:W-:Y:S01]  /*f450*/  @!P3 LEA R12, P1, R14, R230, 0x1 ;  /* 0x000000e60e0cb211 */ /* 0x002fe200078208ff */
[----:B------:R-:W-:Y:S01]  /*f460*/  IMAD R5, R11, UR6, RZ ;  /* 0x000000060b057c24 */ /* 0x000fe2000f8e02ff */
[----:B------:R-:W-:Y:S01]  /*f470*/  LEA.HI.X.SX32 R9, R4, R251, 0x6, P0 ;  /* 0x000000fb04097211 */ /* 0x000fe200000f36ff */
[----:B------:R-:W-:Y:S01]  /*f480*/  UIADD3 UR15, UR20, -UR23, URZ ;  /* 0x80000017140f7290 */ /* 0x000fe2000fffe03f */
[----:B------:R-:W-:Y:S01]  /*f490*/  @!P3 LEA.HI.X R13, R14, R231, R3, 0x1, P1 ;  /* 0x000000e70e0db211 */ /* 0x000fe200008f0c03 */
[----:B------:R-:W-:Y:S01]  /*f4a0*/  IMAD R5, R10, UR7, R5 ;  /* 0x000000070a057c24 */ /* 0x000fe2000f8e0205 */
[----:B------:R-:W-:Y:S01]  /*f4b0*/  @!P3 IADD3 R6, P0, R14, UR33, RZ ;  /* 0x000000210e06bc10 */ /* 0x000fe2000ff1e0ff */
[----:B------:R-:W-:Y:S03]  /*f4c0*/  IMAD.WIDE.U32 R10, R10, UR6, RZ ;  /* 0x000000060a0a7c25 */ /* 0x000fe6000f8e00ff */
[----:B--2---:R-:W-:Y:S01]  /*f4d0*/  @!P3 LEA R16, P1, R6, R228, 0x1 ;  /* 0x000000e40610b211 */ /* 0x004fe200078208ff */
[----:B------:R-:W-:Y:S01]  /*f4e0*/  IMAD R4, R9, UR6, RZ ;  /* 0x0000000609047c24 */ /* 0x000fe2000f8e02ff */
[----:B------:R-:W-:Y:S02]  /*f4f0*/  IADD3 R5, R11, R5, RZ ;  /* 0x000000050b057210 */ /* 0x000fe40007ffe0ff */
[----:B------:R-:W-:Y:S01]  /*f500*/  LEA R14, P2, R10, R243, 0x1 ;  /* 0x000000f30a0e7211 */ /* 0x000fe200078408ff */
[----:B------:R-:W-:Y:S01]  /*f510*/  @P3 STS.128 [R227+0x18000], RZ ;  /* 0x018000ffe3003388 */ /* 0x000fe20000000c00 */
[----:B------:R-:W-:Y:S01]  /*f520*/  @!P3 IADD3.X R3, R3, UR14, RZ, P0, !PT ;  /* 0x0000000e0303bc10 */ /* 0x000fe200087fe4ff */
[----:B------:R-:W-:Y:S01]  /*f530*/  IMAD R4, R8, UR7, R4 ;  /* 0x0000000708047c24 */ /* 0x000fe2000f8e0204 */
[-C--:B------:R-:W-:Y:S01]  /*f540*/  LEA.HI.X R15, R10, R242.reuse, R5, 0x1, P2 ;  /* 0x000000f20a0f7211 */ /* 0x080fe200010f0c05 */
[----:B------:R-:W-:Y:S01]  /*f550*/  IMAD.WIDE.U32 R8, R8, UR6, RZ ;  /* 0x0000000608087c25 */ /* 0x000fe2000f8e00ff */
[----:B------:R-:W-:Y:S01]  /*f560*/  ISETP.GE.AND P2, PT, R234, UR11, PT ;  /* 0x0000000bea007c0c */ /* 0x000fe2000bf46270 */
[----:B------:R-:W-:Y:S01]  /*f570*/  @!PT LDS RZ, [RZ] ;  /* 0x00000000fffff984 */ /* 0x000fe20000000800 */
[----:B------:R-:W-:Y:S01]  /*f580*/  @!PT LDS RZ, [RZ] ;  /* 0x00000000fffff984 */ /* 0x000fe20000000800 */
[----:B------:R-:W-:Y:S01]  /*f590*/  @!PT LDS RZ, [RZ] ;  /* 0x00000000fffff984 */ /* 0x000fe20000000800 */
[----:B------:R-:W-:Y:S01]  /*f5a0*/  @!P3 LDGSTS.E.BYPASS.LTC128B.128 [R227+0x18000], desc[UR30][R12.64] ;  /* 0x180000000ce3bfae */ /* 0x000fe2000b901d5e */
[----:B------:R-:W-:Y:S01]  /*f5b0*/  @!P3 LEA.HI.X R17, R6, R229, R3, 0x1, P1 ;  /* 0x000000e50611b211 */ /* 0x000fe200008f0c03 */
[----:B------:R-:W-:Y:S01]  /*f5c0*/  IMAD.IADD R4, R9, 0x1, R4 ;  /* 0x0000000109047824 */ /* 0x000fe200078e0204 */
[----:B------:R-:W-:Y:S02]  /*f5d0*/  ISETP.GE.AND P1, PT, R233, UR11, PT ;  /* 0x0000000be9007c0c */ /* 0x000fe4000bf26270 */
[C---:B------:R-:W-:Y:S04]  /*f5e0*/  LEA R18, P0, R8.reuse, R243, 0x1 ;  /* 0x000000f308127211 */ /* 0x040fe800078008ff */
[----:B------:R-:W-:Y:S02]  /*f5f0*/  LEA.HI.X R19, R8, R242, R4, 0x1, P0 ;  /* 0x000000f208137211 */ /* 0x000fe400000f0c04 */
[----:B------:R-:W-:Y:S01]  /*f600*/  ISETP.GE.AND P0, PT, R232, UR11, PT ;  /* 0x0000000be8007c0c */ /* 0x000fe2000bf06270 */
        /* <DEDUP_REMOVED lines=36> */
[----:B------:R-:W2:Y:S05]  /*f850*/  LDSM.16.M88.4 R8, [R225+0x10000] ;  /* 0x01000000e108783b */ /* 0x000eaa0000000200 */
[----:B------:R-:W-:Y:S05]  /*f860*/  LDSM.16.M88.4 R24, [R225+0x11000] ;  /* 0x01100000e118783b */ /* 0x000fea0000000200 */
[----:B------:R-:W-:Y:S05]  /*f870*/  LDSM.16.M88.4 R164, [R225+0x11800] ;  /* 0x01180000e1a4783b */ /* 0x000fea0000000200 */
[----:B------:R-:W0:Y:S05]  /*f880*/  LDGDEPBAR ;  /* 0x00000000000079af */ /* 0x000e2a0000000000 */
[----:B-1----:R-:W1:Y:S05]  /*f890*/  LDSM.16.M88.4 R16, [R225+0x10800] ;  /* 0x01080000e110783b */ /* 0x002e6a0000000200 */
[----:B------:R-:W-:Y:S05]  /*f8a0*/  LDSM.16.M88.4 R168, [R224] ;  /* 0x00000000e0a8783b */ /* 0x000fea0000000200 */
[----:B------:R-:W3:Y:S05]  /*f8b0*/  LDSM.16.M88.4 R172, [R223] ;  /* 0x00000000dfac783b */ /* 0x000eea0000000200 */
[----:B------:R-:W4:Y:S05]  /*f8c0*/  LDSM.16.M88.4 R176, [R215] ;  /* 0x00000000d7b0783b */ /* 0x000f2a0000000200 */
[----:B------:R-:W5:Y:S01]  /*f8d0*/  LDSM.16.M88.4 R180, [R214] ;  /* 0x00000000d6b4783b */ /* 0x000f620000000200 */
[C---:B--2---:R-:W-:Y:S04]  /*f8e0*/  HMMA.16816.F32.BF16 R4, R32.reuse, R8, RZ ;  /* 0x000000082004723c */ /* 0x044fe800000418ff */
[----:B------:R-:W2:Y:S02]  /*f8f0*/  LDSM.16.M88.4 R184, [R213] ;  /* 0x00000000d5b8783b */ /* 0x000ea40000000200 */
[C---:B------:R-:W-:Y:S03]  /*f900*/  HMMA.16816.F32.BF16 R8, R32.reuse, R10, RZ ;  /* 0x0000000a2008723c */ /* 0x040fe600000418ff */
[----:B------:R-:W-:Y:S05]  /*f910*/  LDSM.16.M88.4 R188, [R222] ;  /* 0x00000000debc783b */ /* 0x000fea0000000200 */
[----:B------:R-:W2:Y:S01]  /*f920*/  LDSM.16.M88.4 R192, [R219+0x10000] ;  /* 0x01000000dbc0783b */ /* 0x000ea20000000200 */
[C---:B-1----:R-:W-:Y:S04]  /*f930*/  HMMA.16816.F32.BF16 R12, R32.reuse, R16, RZ ;  /* 0x00000010200c723c */ /* 0x042fe800000418ff */
[----:B------:R-:W-:Y:S02]  /*f940*/  LDSM.16.M88.4 R196, [R219+0x11000] ;  /* 0x01100000dbc4783b */ /* 0x000fe40000000200 */
        /* <DEDUP_REMOVED lines=15> */
[C---:B--2---:R-:W-:Y:S06]  /*fa40*/  HMMA.16816.F32.BF16 R28, R168.reuse, R184, R28 ;  /* 0x000000b8a81c723c */ /* 0x044fec000004181c */
[----:B------:R-:W-:Y:S01]  /*fa50*/  HMMA.16816.F32.BF16 R32, R168, R186, R32 ;  /* 0x000000baa820723c */ /* 0x000fe20000041820 */
[----:B------:R-:W2:Y:S05]  /*fa60*/  LDSM.16.M88.4 R168, [R212+0x800] ;  /* 0x00080000d4a8783b */ /* 0x000eaa0000000200 */
[C---:B------:R-:W-:Y:S01]  /*fa70*/  HMMA.16816.F32.BF16 R4, R188.reuse, R192, R4 ;  /* 0x000000c0bc04723c */ /* 0x040fe20000041804 */
        /* <DEDUP_REMOVED lines=9> */
[C---:B---3--:R-:W-:Y:S06]  /*fb10*/  HMMA.16816.F32.BF16 R28, R188.reuse, R172, R28 ;  /* 0x000000acbc1c723c */ /* 0x048fec000004181c */
[----:B------:R-:W-:Y:S01]  /*fb20*/  HMMA.16816.F32.BF16 R32, R188, R174, R32 ;  /* 0x000000aebc20723c */ /* 0x000fe20000041820 */
[----:B------:R-:W-:Y:S05]  /*fb30*/  LDSM.16.M88.4 R172, [R225+0x13000] ;  /* 0x01300000e1ac783b */ /* 0x000fea0000000200 */
[C---:B----4-:R-:W-:Y:S01]  /*fb40*/  HMMA.16816.F32.BF16 R4, R176.reuse, R180, R4 ;  /* 0x000000b4b004723c */ /* 0x050fe20000041804 */
[----:B------:R-:W-:Y:S05]  /*fb50*/  LDSM.16.M88.4 R188, [R211] ;  /* 0x00000000d3bc783b */ /* 0x000fea0000000200 */
[C---:B------:R-:W-:Y:S01]  /*fb60*/  HMMA.16816.F32.BF16 R8, R176.reuse, R182, R8 ;  /* 0x000000b6b008723c */ /* 0x040fe20000041808 */
[----:B------:R-:W-:Y:S05]  /*fb70*/  LDSM.16.M88.4 R180, [R225+0x13800] ;  /* 0x01380000e1b4783b */ /* 0x000fea0000000200 */
[C---:B--2---:R-:W-:Y:S06]  /*fb80*/  HMMA.16816.F32.BF16 R12, R176.reuse, R168, R12 ;  /* 0x000000a8b00c723c */ /* 0x044fec000004180c */
[C---:B------:R-:W-:Y:S01]  /*fb90*/  HMMA.16816.F32.BF16 R16, R176.reuse, R170, R16 ;  /* 0x000000aab010723c */ /* 0x040fe20000041810 */
[----:B------:R-:W2:Y:S05]  /*fba0*/  LDSM.16.M88.4 R168, [R225+0x12800] ;  /* 0x01280000e1a8783b */ /* 0x000eaa0000000200 */
[C---:B-----5:R-:W-:Y:S06]  /*fbb0*/  HMMA.16816.F32.BF16 R20, R176.reuse, R184, R20 ;  /* 0x000000b8b014723c */ /* 0x060fec0000041814 */
[C---:B------:R-:W-:Y:S01]  /*fbc0*/  HMMA.16816.F32.BF16 R24, R176.reuse, R186, R24 ;  /* 0x000000bab018723c */ /* 0x040fe20000041818 */
[----:B------:R-:W3:Y:S05]  /*fbd0*/  LDSM.16.M88.4 R184, [R224+0x4000] ;  /* 0x00400000e0b8783b */ /* 0x000eea0000000200 */
[C---:B-1----:R-:W-:Y:S06]  /*fbe0*/  HMMA.16816.F32.BF16 R28, R176.reuse, R164, R28 ;  /* 0x000000a4b01c723c */ /* 0x042fec000004181c */
[----:B------:R-:W-:Y:S01]  /*fbf0*/  HMMA.16816.F32.BF16 R32, R176, R166, R32 ;  /* 0x000000a6b020723c */ /* 0x000fe20000041820 */
[----:B------:R-:W1:Y:S05]  /*fc00*/  LDSM.16.M88.4 R164, [R210] ;  /* 0x00000000d2a4783b */ /* 0x000e6a0000000200 */
[C---:B------:R-:W-:Y:S01]  /*fc10*/  HMMA.16816.F32.BF16 R4, R192.reuse, R196, R4 ;  /* 0x000000c4c004723c */ /* 0x040fe20000041804 */
[----:B------:R-:W4:Y:S05]  /*fc20*/  LDSM.16.M88.4 R176, [R209] ;  /* 0x00000000d1b0783b */ /* 0x000f2a0000000200 */
[C---:B------:R-:W-:Y:S01]  /*fc30*/  HMMA.16816.F32.BF16 R8, R192.reuse, R198, R8 ;  /* 0x000000c6c008723c */ /* 0x040fe20000041808 */
[----:B------:R-:W5:Y:S05]  /*fc40*/  LDSM.16.M88.4 R196, [R208] ;  /* 0x00000000d0c4783b */ /* 0x000f6a0000000200 */
        /* <DEDUP_REMOVED lines=8> */
[----:B------:R-:W2:Y:S05]  /*fcd0*/  LDSM.16.M88.4 R180, [R219+0x12800] ;  /* 0x01280000dbb4783b */ /* 0x000eaa0000000200 */
[C---:B---3--:R-:W-:Y:S01]  /*fce0*/  HMMA.16816.F32.BF16 R4, R184.reuse, R188, R4 ;  /* 0x000000bcb804723c */ /* 0x048fe20000041804 */
[----:B------:R-:W3:Y:S05]  /*fcf0*/  LDSM.16.M88.4 R192, [R219+0x13000] ;  /* 0x01300000dbc0783b */ /* 0x000eea0000000200 */
        /* <DEDUP_REMOVED lines=10> */
[----:B------:R-:W4:Y:S05]  /*fda0*/  LDSM.16.M88.4 R184, [R212+0x2800] ;  /* 0x00280000d4b8783b */ /* 0x000f2a0000000200 */
[C---:B--2---:R-:W-:Y:S01]  /*fdb0*/  HMMA.16816.F32.BF16 R4, R168.reuse, R172, R4 ;  /* 0x000000aca804723c */ /* 0x044fe20000041804 */
[----:B------:R-:W2:Y:S05]  /*fdc0*/  LDSM.16.M88.4 R196, [R212+0x3000] ;  /* 0x00300000d4c4783b */ /* 0x000eaa0000000200 */
[C---:B------:R-:W-:Y:S01]  /*fdd0*/  HMMA.16816.F32.BF16 R8, R168.reuse, R174, R8 ;  /* 0x000000aea808723c */ /* 0x040fe20000041808 */
[----:B------:R-:W5:Y:S05]  /*fde0*/  LDSM.16.M88.4 R172, [R212+0x3800] ;  /* 0x00380000d4ac783b */ /* 0x000f6a0000000200 */
        /* <DEDUP_REMOVED lines=12> */
[----:B------:R-:W1:Y:S05]  /*feb0*/  LDSM.16.M88.4 R176, [R225+0x15800] ;  /* 0x01580000e1b0783b */ /* 0x000e6a0000000200 */
[C---:B----4-:R-:W-:Y:S06]  /*fec0*/  HMMA.16816.F32.BF16 R12, R164.reuse, R184, R12 ;  /* 0x000000b8a40c723c */ /* 0x050fec000004180c */
[C---:B------:R-:W-:Y:S01]  /*fed0*/  HMMA.16816.F32.BF16 R16, R164.reuse, R186, R16 ;  /* 0x000000baa410723c */ /* 0x040fe20000041810 */
[----:B------:R-:W-:Y:S05]  /*fee0*/  LDSM.16.M88.4 R184, [R224+0x8000] ;  /* 0x00800000e0b8783b */ /* 0x000fea0000000200 */
[C---:B--2---:R-:W-:Y:S06]  /*fef0*/  HMMA.16816.F32.BF16 R20, R164.reuse, R196, R20 ;  /* 0x000000c4a414723c */ /* 0x044fec0000041814 */
[C---:B------:R-:W-:Y:S01]  /*ff00*/  HMMA.16816.F32.BF16 R24, R164.reuse, R198, R24 ;  /* 0x000000c6a418723c */ /* 0x040fe20000041818 */
[----:B------:R-:W2:Y:S05]  /*ff10*/  LDSM.16.M88.4 R196, [R207] ;  /* 0x00000000cfc4783b */ /* 0x000eaa0000000200 */
[C---:B-----5:R-:W-:Y:S06]  /*ff20*/  HMMA.16816.F32.BF16 R28, R164.reuse, R172, R28 ;  /* 0x000000aca41c723c */ /* 0x060fec000004181c */
[----:B------:R-:W-:Y:S01]  /*ff30*/  HMMA.16816.F32.BF16 R32, R164, R174, R32 ;  /* 0x000000aea420723c */ /* 0x000fe20000041820 */
[----:B------:R-:W4:Y:S05]  /*ff40*/  LDSM.16.M88.4 R164, [R206] ;  /* 0x00000000cea4783b */ /* 0x000f2a0000000200 */
[C---:B---3--:R-:W-:Y:S01]  /*ff50*/  HMMA.16816.F32.BF16 R4, R180.reuse, R192, R4 ;  /* 0x000000c0b404723c */ /* 0x048fe20000041804 */
[----:B------:R-:W-:Y:S05]  /*ff60*/  LDSM.16.M88.4 R172, [R204] ;  /* 0x00000000ccac783b */ /* 0x000fea0000000200 */
[C---:B------:R-:W-:Y:S01]  /*ff70*/  HMMA.16816.F32.BF16 R8, R180.reuse, R194, R8 ;  /* 0x000000c2b408723c */ /* 0x040fe20000041808 */
[----:B------:R-:W-:Y:S05]  /*ff80*/  LDSM.16.M88.4 R192, [R219+0x14000] ;  /* 0x01400000dbc0783b */ /* 0x000fea0000000200 */
[C---:B------:R-:W-:Y:S06]  /*ff90*/  HMMA.16816.F32.BF16 R12, R180.reuse, R168, R12 ;  /* 0x000000a8b40c723c */ /* 0x040fec000004180c */
[C---:B------:R-:W-:Y:S01]  /*ffa0*/  HMMA.16816.F32.BF16 R16, R180.reuse, R170, R16 ;  /* 0x000000aab410723c */ /* 0x040fe20000041810 */
[----:B------:R-:W3:Y:S05]  /*ffb0*/  LDSM.16.M88.4 R168, [R205] ;  /* 0x00000000cda8783b */ /* 0x000eea0000000200 */
[C---:B-1----:R-:W-:Y:S06]  /*ffc0*/  HMMA.16816.F32.BF16 R20, R180.reuse, R188, R20 ;  /* 0x000000bcb414723c */ /* 0x042fec0000041814 */
[C---:B------:R-:W-:Y:S01]  /*ffd0*/  HMMA.16816.F32.BF16 R24, R180.reuse, R190, R24 ;  /* 0x000000beb418723c */ /* 0x040fe20000041818 */
[----:B------:R-:W1:Y:S05]  /*ffe0*/  LDSM.16.M88.4 R188, [R222+0x8000] ;  /* 0x00800000debc783b */ /* 0x000e6a0000000200 */
[C---:B------:R-:W-:Y:S06]  /*fff0*/  HMMA.16816.F32.BF16 R28, R180.reuse, R176, R28 ;  /* 0x000000b0b41c723c */ /* 0x040fec000004181c */
[----:B------:R-:W-:Y:S01]  /*10000*/  HMMA.16816.F32.BF16 R32, R180, R178, R32 ;  /* 0x000000b2b420723c */ /* 0x000fe20000041820 */
[----:B------:R-:W5:Y:S05]  /*10010*/  LDSM.16.M88.4 R176, [R219+0x14800] ;  /* 0x01480000dbb0783b */ /* 0x000f6a0000000200 */
[C---:B--2---:R-:W-:Y:S01]  /*10020*/  HMMA.16816.F32.BF16 R4, R184.reuse, R196, R4 ;  /* 0x000000c4b804723c */ /* 0x044fe20000041804 */
[----:B------:R-:W2:Y:S05]  /*10030*/  LDSM.16.M88.4 R180, [R219+0x15000] ;  /* 0x01500000dbb4783b */ /* 0x000eaa0000000200 */
        /* <DEDUP_REMOVED lines=10> */
[----:B------:R-:W4:Y:S05]  /*100e0*/  LDSM.16.M88.4 R172, [R212+0x4800] ;  /* 0x00480000d4ac783b */ /* 0x000f2a0000000200 */
[C---:B-1----:R-:W-:Y:S01]  /*100f0*/  HMMA.16816.F32.BF16 R4, R188.reuse, R192, R4 ;  /* 0x000000c0bc04723c */ /* 0x042fe20000041804 */
[----:B------:R-:W1:Y:S05]  /*10100*/  LDSM.16.M88.4 R184, [R212+0x5000] ;  /* 0x00500000d4b8783b */ /* 0x000e6a0000000200 */
        /* <DEDUP_REMOVED lines=10> */
[----:B------:R-:W5:Y:S05]  /*101b0*/  LDSM.16.M88.4 R188, [R225+0x16800] ;  /* 0x01680000e1bc783b */ /* 0x000f6a0000000200 */
[C---:B---3--:R-:W-:Y:S01]  /*101c0*/  HMMA.16816.F32.BF16 R4, R164.reuse, R168, R4 ;  /* 0x000000a8a404723c */ /* 0x048fe20000041804 */
[----:B------:R-:W3:Y:S05]  /*101d0*/  LDSM.16.M88.4 R196, [R225+0x17000] ;  /* 0x01700000e1c4783b */ /* 0x000eea0000000200 */
[C---:B------:R-:W-:Y:S01]  /*101e0*/  HMMA.16816.F32.BF16 R8, R164.reuse, R170, R8 ;  /* 0x000000aaa408723c */ /* 0x040fe20000041808 */
[----:B------:R-:W3:Y:S05]  /*101f0*/  LDSM.16.M88.4 R168, [R225+0x17800] ;  /* 0x01780000e1a8783b */ /* 0x000eea0000000200 */
        /* <DEDUP_REMOVED lines=8> */
[----:B------:R-:W4:Y:S05]  /*10280*/  LDSM.16.M88.4 R164, [R202] ;  /* 0x00000000caa4783b */ /* 0x000f2a0000000200 */
[C---:B--2---:R-:W-:Y:S01]  /*10290*/  HMMA.16816.F32.BF16 R4, R176.reuse, R180, R4 ;  /* 0x000000b4b004723c */ /* 0x044fe20000041804 */
[----:B------:R-:W2:Y:S05]  /*102a0*/  LDSM.16.M88.4 R192, [R201] ;  /* 0x00000000c9c0783b */ /* 0x000eaa0000000200 */
[C---:B------:R-:W-:Y:S01]  /*102b0*/  HMMA.16816.F32.BF16 R8, R176.reuse, R182, R8 ;  /* 0x000000b6b008723c */ /* 0x040fe20000041808 */
[----:B------:R-:W2:Y:S05]  /*102c0*/  LDSM.16.M88.4 R180, [R200] ;  /* 0x00000000c8b4783b */ /* 0x000eaa0000000200 */
        /* <DEDUP_REMOVED lines=8> */
[----:B------:R-:W-:Y:S05]  /*10350*/  LDSM.16.M88.4 R168, [R219+0x17000] ;  /* 0x01700000dba8783b */ /* 0x000fea0000000200 */
[C---:B-1----:R-:W-:Y:S01]  /*10360*/  HMMA.16816.F32.BF16 R4, R172.reuse, R184, R4 ;  /* 0x000000b8ac04723c */ /* 0x042fe20000041804 */
[----:B------:R-:W-:Y:S05]  /*10370*/  LDSM.16.M88.4 R176, [R219+0x17800] ;  /* 0x01780000dbb0783b */ /* 0x000fea0000000200 */
[C---:B------:R-:W-:Y:S01]  /*10380*/  HMMA.16816.F32.BF16 R8, R172.reuse, R186, R8 ;  /* 0x000000baac08723c */ /* 0x040fe20000041808 */
[----:B------:R-:W-:Y:S05]  /*10390*/  LDSM.16.M88.4 R184, [R221+0xc000] ;  /* 0x00c00000ddb8783b */ /* 0x000fea0000000200 */
[C---:B----4-:R-:W-:Y:S06]  /*103a0*/  HMMA.16816.F32.BF16 R12, R172.reuse, R164, R12 ;  /* 0x000000a4ac0c723c */ /* 0x050fec000004180c */
[C---:B------:R-:W-:Y:S01]  /*103b0*/  HMMA.16816.F32.BF16 R16, R172.reuse, R166, R16 ;  /* 0x000000a6ac10723c */ /* 0x040fe20000041810 */
[----:B------:R-:W1:Y:S05]  /*103c0*/  LDSM.16.M88.4 R164, [R219+0x16800] ;  /* 0x01680000dba4783b */ /* 0x000e6a0000000200 */
[C---:B--2---:R-:W-:Y:S06]  /*103d0*/  HMMA.16816.F32.BF16 R20, R172.reuse, R192, R20 ;  /* 0x000000c0ac14723c */ /* 0x044fec0000041814 */
[C---:B------:R-:W-:Y:S01]  /*103e0*/  HMMA.16816.F32.BF16 R24, R172.reuse, R194, R24 ;  /* 0x000000c2ac18723c */ /* 0x040fe20000041818 */
[----:B------:R-:W2:Y:S05]  /*103f0*/  LDSM.16.M88.4 R192, [R212+0x6000] ;  /* 0x00600000d4c0783b */ /* 0x000eaa0000000200 */
[C---:B------:R-:W-:Y:S06]  /*10400*/  HMMA.16816.F32.BF16 R28, R172.reuse, R180, R28 ;  /* 0x000000b4ac1c723c */ /* 0x040fec000004181c */
[----:B------:R-:W-:Y:S06]  /*10410*/  HMMA.16816.F32.BF16 R32, R172, R182, R32 ;  /* 0x000000b6ac20723c */ /* 0x000fec0000041820 */
[C---:B---3--:R-:W-:Y:S06]  /*10420*/  HMMA.16816.F32.BF16 R4, R188.reuse, R196, R4 ;  /* 0x000000c4bc04723c */ /* 0x048fec0000041804 */
[C---:B------:R-:W-:Y:S06]  /*10430*/  HMMA.16816.F32.BF16 R8, R188.reuse, R198, R8 ;  /* 0x000000c6bc08723c */ /* 0x040fec0000041808 */
[C---:B-1----:R-:W-:Y:S06]  /*10440*/  HMMA.16816.F32.BF16 R12, R188.reuse, R164, R12 ;  /* 0x000000a4bc0c723c */ /* 0x042fec000004180c */
[C---:B------:R-:W-:Y:S01]  /*10450*/  HMMA.16816.F32.BF16 R16, R188.reuse, R166, R16 ;  /* 0x000000a6bc10723c */ /* 0x040fe20000041810 */
[----:B------:R-:W1:Y:S05]  /*10460*/  LDSM.16.M88.4 R164, [R212+0x6800] ;  /* 0x00680000d4a4783b */ /* 0x000e6a0000000200 */
[C---:B------:R-:W-:Y:S06]  /*10470*/  HMMA.16816.F32.BF16 R20, R188.reuse, R168, R20 ;  /* 0x000000a8bc14723c */ /* 0x040fec0000041814 */
[C---:B------:R-:W-:Y:S06]  /*10480*/  HMMA.16816.F32.BF16 R24, R188.reuse, R170, R24 ;  /* 0x000000aabc18723c */ /* 0x040fec0000041818 */
[C---:B------:R-:W-:Y:S06]  /*10490*/  HMMA.16816.F32.BF16 R28, R188.reuse, R176, R28 ;  /* 0x000000b0bc1c723c */ /* 0x040fec000004181c */
[----:B------:R-:W-:Y:S06]  /*104a0*/  HMMA.16816.F32.BF16 R32, R188, R178, R32 ;  /* 0x000000b2bc20723c */ /* 0x000fec0000041820 */
[C---:B--2---:R-:W-:Y:S06]  /*104b0*/  HMMA.16816.F32.BF16 R4, R184.reuse, R192, R4 ;  /* 0x000000c0b804723c */ /* 0x044fec0000041804 */
[C---:B------:R-:W-:Y:S06]  /*104c0*/  HMMA.16816.F32.BF16 R8, R184.reuse, R194, R8 ;  /* 0x000000c2b808723c */ /* 0x040fec0000041808 */
[C---:B-1----:R-:W-:Y:S06]  /*104d0*/  HMMA.16816.F32.BF16 R12, R184.reuse, R164, R12 ;  /* 0x000000a4b80c723c */ /* 0x042fec000004180c */
[C---:B------:R-:W-:Y:S06]  /*104e0*/  HMMA.16816.F32.BF16 R16, R184.reuse, R166, R16 ;  /* 0x000000a6b810723c */ /* 0x040fec0000041810 */
[----:B------:R-:W-:Y:S01]  /*104f0*/  FMUL.FTZ R6, R6, UR10 ;  /* 0x0000000a06067c20 */ /* 0x000fe20008410000 */
[----:B------:R-:W-:Y:S01]  /*10500*/  FMUL.FTZ R4, R4, UR10 ;  /* 0x0000000a04047c20 */ /* 0x000fe20008410000 */
[----:B------:R-:W-:Y:S02]  /*10510*/  FMUL.FTZ R5, R5, UR10 ;  /* 0x0000000a05057c20 */ /* 0x000fe40008410000 */
[----:B------:R-:W-:Y:S01]  /*10520*/  MUFU.TANH R169, R6 ;  /* 0x0000000600a97308 */ /* 0x000fe20000002400 */
[----:B------:R-:W-:Y:S01]  /*10530*/  FMUL.FTZ R3, R7, UR10 ;  /* 0x0000000a07037c20 */ /* 0x000fe20008410000 */
[----:B------:R-:W-:Y:S01]  /*10540*/  FMUL.FTZ R10, R10, UR10 ;  /* 0x0000000a0a0a7c20 */ /* 0x000fe20008410000 */
[----:B------:R-:W-:Y:S01]  /*10550*/  FMUL.FTZ R8, R8, UR10 ;  /* 0x0000000a08087c20 */ /* 0x000fe20008410000 */
[----:B------:R-:W-:Y:S01]  /*10560*/  FMUL.FTZ R11, R11, UR10 ;  /* 0x0000000a0b0b7c20 */ /* 0x000fe20008410000 */
[----:B------:R-:W-:Y:S05]  /*10570*/  FMUL.FTZ R9, R9, UR10 ;  /* 0x0000000a09097c20 */ /* 0x000fea0008410000 */
[----:B------:R-:W-:Y:S01]  /*10580*/  MUFU.TANH R170, R4 ;  /* 0x0000000400aa7308 */ /* 0x000fe20000002400 */
[----:B------:R-:W-:Y:S01]  /*10590*/  FMUL.FTZ R12, R12, UR10 ;  /* 0x0000000a0c0c7c20 */ /* 0x000fe20008410000 */
[----:B------:R-:W-:Y:S01]  /*105a0*/  FMUL.FTZ R13, R13, UR10 ;  /* 0x0000000a0d0d7c20 */ /* 0x000fe20008410000 */
[----:B------:R-:W-:Y:S01]  /*105b0*/  FMUL.FTZ R14, R14, UR10 ;  /* 0x0000000a0e0e7c20 */ /* 0x000fe20008410000 */
[----:B------:R-:W-:Y:S01]  /*105c0*/  FMUL.FTZ R15, R15, UR10 ;  /* 0x0000000a0f0f7c20 */ /* 0x000fe20008410000 */
[----:B------:R-:W-:Y:S01]  /*105d0*/  FMUL.FTZ R16, R16, UR10 ;  /* 0x0000000a10107c20 */ /* 0x000fe20008410000 */
[----:B------:R-:W-:Y:S04]  /*105e0*/  FMUL.FTZ R17, R17, UR10 ;  /* 0x0000000a11117c20 */ /* 0x000fe80008410000 */
[----:B------:R1:W-:Y:S01]  /*105f0*/  MUFU.TANH R168, R5 ;  /* 0x0000000500a87308 */ /* 0x0003e20000002400 */
[----:B------:R-:W-:Y:S01]  /*10600*/  FMUL.FTZ R18, R18, UR10 ;  /* 0x0000000a12127c20 */ /* 0x000fe20008410000 */
[----:B------:R-:W-:Y:S08]  /*10610*/  FMUL.FTZ R19, R19, UR10 ;  /* 0x0000000a13137c20 */ /* 0x000ff00008410000 */
[----:B------:R-:W2:Y:S10]  /*10620*/  MUFU.TANH R165, R10 ;  /* 0x0000000a00a57308 */ /* 0x000eb40000002400 */
[----:B------:R-:W3:Y:S01]  /*10630*/  MUFU.TANH R172, R8 ;  /* 0x0000000800ac7308 */ /* 0x000ee20000002400 */
[----:B-1----:R-:W1:Y:S09]  /*10640*/  LDSM.16.M88.4 R4, [R212+0x7000] ;  /* 0x00700000d404783b */ /* 0x002e720000000200 */
[----:B------:R-:W-:Y:S10]  /*10650*/  MUFU.TANH R164, R11 ;  /* 0x0000000b00a47308 */ /* 0x000ff40000002400 */
[----:B------:R4:W-:Y:S10]  /*10660*/  MUFU.TANH R171, R9 ;  /* 0x0000000900ab7308 */ /* 0x0009f40000002400 */
[----:B------:R5:W-:Y:S10]  /*10670*/  MUFU.TANH R193, R16 ;  /* 0x0000001000c17308 */ /* 0x000bf40000002400 */
[----:B------:R2:W-:Y:S01]  /*10680*/  MUFU.TANH R189, R12 ;  /* 0x0000000c00bd7308 */ /* 0x0005e20000002400 */
[----:B----4-:R-:W4:Y:S01]  /*10690*/  LDSM.16.M88.4 R8, [R212+0x7800] ;  /* 0x00780000d408783b */ /* 0x010f220000000200 */
[----:B------:R-:W-:Y:S08]  /*106a0*/  DEPBAR.LE SB0, 0x0 ;  /* 0x000080000000791a */ /* 0x000ff00000000000 */
[----:B------:R3:W-:Y:S01]  /*106b0*/  MUFU.TANH R194, R17 ;  /* 0x0000001100c27308 */ /* 0x0007e20000002400 */
[----:B------:R-:W-:Y:S01]  /*106c0*/  BAR.SYNC.DEFER_BLOCKING 0x0 ;  /* 0x0000000000007b1d */ /* 0x000fe20000010000 */
[C---:B-1----:R-:W-:Y:S01]  /*106d0*/  HMMA.16816.F32.BF16 R20, R184.reuse, R4, R20 ;  /* 0x00000004b814723c */ /* 0x042fe20000041814 */
[----:B-----5:R-:W-:Y:S04]  /*106e0*/  MOV R16, UR15 ;  /* 0x0000000f00107c02 */ /* 0x020fe80008000f00 */
[----:B------:R-:W-:Y:S03]  /*106f0*/  LEA R16, P5, R16, R240, 0x6 ;  /* 0x000000f010107211 */ /* 0x000fe600078a30ff */
[----:B------:R1:W-:Y:S03]  /*10700*/  MUFU.TANH R192, R13 ;  /* 0x0000000d00c07308 */ /* 0x0003e60000002400 */
[----:B--2---:R-:W-:Y:S01]  /*10710*/  IMAD.U32 R12, RZ, RZ, UR15 ;  /* 0x0000000fff0c7e24 */ /* 0x004fe2000f8e00ff */
[----:B------:R-:W-:Y:S01]  /*10720*/  MOV R5, UR15 ;  /* 0x0000000f00057c02 */ /* 0x000fe20008000f00 */
[C---:B------:R-:W-:Y:S01]  /*10730*/  HMMA.16816.F32.BF16 R24, R184.reuse, R6, R24 ;  /* 0x00000006b818723c */ /* 0x040fe20000041818 */
[----:B------:R-:W-:Y:S02]  /*10740*/  IMAD.U32 R4, RZ, RZ, UR15 ;  /* 0x0000000fff047e24 */ /* 0x000fe4000f8e00ff */
[----:B------:R-:W-:Y:S02]  /*10750*/  LEA R12, P4, R12, R250, 0x6 ;  /* 0x000000fa0c0c7211 */ /* 0x000fe400078830ff */
[----:B------:R-:W-:Y:S01]  /*10760*/  MUFU.TANH R199, R14 ;  /* 0x0000000e00c77308 */ /* 0x000fe20000002400 */
[----:B---3--:R-:W-:Y:S05]  /*10770*/  LEA.HI.X.SX32 R17, R5, R241, 0x6, P5 ;  /* 0x000000f105117211 */ /* 0x008fea00028f36ff */
[----:B------:R-:W-:Y:S04]  /*10780*/  IMAD R5, R17, UR8, RZ ;  /* 0x0000000811057c24 */ /* 0x000fe8000f8e02ff */
[----:B------:R2:W-:Y:S01]  /*10790*/  MUFU.TANH R188, R15 ;  /* 0x0000000f00bc7308 */ /* 0x0005e20000002400 */
[----:B-1----:R-:W-:Y:S01]  /*107a0*/  LEA.HI.X.SX32 R13, R4, R251, 0x6, P4 ;  /* 0x000000fb040d7211 */ /* 0x002fe200020f36ff */
[----:B------:R-:W-:Y:S01]  /*107b0*/  FMUL.FTZ R20, R20, UR10 ;  /* 0x0000000a14147c20 */ /* 0x000fe20008410000 */
[C---:B------:R-:W-:Y:S01]  /*107c0*/  IMAD R5, R16.reuse, UR9, R5 ;  /* 0x0000000910057c24 */ /* 0x040fe2000f8e0205 */
[----:B------:R-:W-:Y:S01]  /*107d0*/  MOV R4, UR21 ;  /* 0x0000001500047c02 */ /* 0x000fe20008000f00 */
[----:B------:R-:W-:Y:S04]  /*107e0*/  IMAD.WIDE.U32 R16, R16, UR8, RZ ;  /* 0x0000000810107c25 */ /* 0x000fe8000f8e00ff */
[----:B------:R-:W-:Y:S01]  /*107f0*/  FMUL.FTZ R178, R21, UR10 ;  /* 0x0000000a15b27c20 */ /* 0x000fe20008410000 */
[----:B------:R1:W-:Y:S01]  /*10800*/  MUFU.TANH R179, R20 ;  /* 0x0000001400b37308 */ /* 0x0003e20000002400 */
[----:B------:R-:W-:Y:S01]  /*10810*/  IMAD R6, R13, UR8, RZ ;  /* 0x000000080d067c24 */ /* 0x000fe2000f8e02ff */
[----:B------:R-:W-:Y:S01]  /*10820*/  IADD3 R5, R17, R5, RZ ;  /* 0x0000000511057210 */ /* 0x000fe20007ffe0ff */
[----:B------:R-:W-:Y:S01]  /*10830*/  IMAD R4, R4, 0x40, R235 ;  /* 0x0000004004047824 */ /* 0x000fe200078e02eb */
[C---:B----4-:R-:W-:Y:S03]  /*10840*/  HMMA.16816.F32.BF16 R28, R184.reuse, R8, R28 ;  /* 0x00000008b81c723c */ /* 0x050fe6000004181c */
[C---:B------:R-:W-:Y:S03]  /*10850*/  IMAD R6, R12.reuse, UR9, R6 ;  /* 0x000000090c067c24 */ /* 0x040fe6000f8e0206 */
[----:B------:R3:W-:Y:S05]  /*10860*/  MUFU.TANH R190, R18 ;  /* 0x0000001200be7308 */ /* 0x0007ea0000002400 */
[----:B--2---:R-:W-:Y:S01]  /*10870*/  IMAD.WIDE.U32 R14, R12, UR8, RZ ;  /* 0x000000080c0e7c25 */ /* 0x004fe2000f8e00ff */
[----:B------:R-:W-:Y:S01]  /*10880*/  IADD3 R7, R4, 0x11, RZ ;  /* 0x0000001104077810 */ /* 0x000fe20007ffe0ff */
[----:B------:R-:W-:Y:S03]  /*10890*/  HMMA.16816.F32.BF16 R32, R184, R10, R32 ;  /* 0x0000000ab820723c */ /* 0x000fe60000041820 */
[----:B------:R-:W-:Y:S01]  /*108a0*/  IMAD.IADD R6, R15, 0x1, R6 ;  /* 0x000000010f067824 */ /* 0x000fe200078e0206 */
[----:B------:R2:W-:Y:S01]  /*108b0*/  MUFU.TANH R191, R19 ;  /* 0x0000001300bf7308 */ /* 0x0005e20000002400 */
[-C--:B-1----:R-:W-:Y:S01]  /*108c0*/  LEA R20, P5, R16, R245.reuse, 0x1 ;  /* 0x000000f510147211 */ /* 0x082fe200078a08ff */
[----:B------:R-:W-:Y:S01]  /*108d0*/  FMUL.FTZ R22, R22, UR10 ;  /* 0x0000000a16167c20 */ /* 0x000fe20008410000 */
[----:B------:R-:W-:Y:S04]  /*108e0*/  FMUL.FTZ R23, R23, UR10 ;  /* 0x0000000a17177c20 */ /* 0x000fe80008410000 */
[----:B------:R-:W-:Y:S01]  /*108f0*/  LEA.HI.X R21, R16, R244, R5, 0x1, P5 ;  /* 0x000000f410157211 */ /* 0x000fe200028f0c05 */
[----:B------:R-:W-:Y:S02]  /*10900*/  VIADD R5, R4, 0x8 ;  /* 0x0000000804057836 */ /* 0x000fe40000000000 */
[----:B------:R-:W1:Y:S01]  /*10910*/  MUFU.TANH R3, R3 ;  /* 0x0000000300037308 */ /* 0x000e620000002400 */
[----:B---3--:R-:W-:Y:S01]  /*10920*/  LEA R18, P4, R14, R245, 0x1 ;  /* 0x000000f50e127211 */ /* 0x008fe200078808ff */
[----:B------:R-:W-:Y:S01]  /*10930*/  FMUL.FTZ R26, R26, UR10 ;  /* 0x0000000a1a1a7c20 */ /* 0x000fe20008410000 */
[----:B------:R-:W-:Y:S01]  /*10940*/  IADD3 R16, R4, 0x1, RZ ;  /* 0x0000000104107810 */ /* 0x000fe20007ffe0ff */
[----:B------:R-:W-:Y:S01]  /*10950*/  FMUL.FTZ R24, R24, UR10 ;  /* 0x0000000a18187c20 */ /* 0x000fe20008410000 */
[----:B------:R-:W-:Y:S01]  /*10960*/  I2FP.F32.S32 R5, R5 ;  /* 0x0000000500057245 */ /* 0x000fe20000201400 */
[----:B------:R-:W-:Y:S01]  /*10970*/  FMUL.FTZ R27, R27, UR10 ;  /* 0x0000000a1b1b7c20 */ /* 0x000fe20008410000 */
[----:B------:R-:W-:Y:S03]  /*10980*/  I2FP.F32.S32 R16, R16 ;  /* 0x0000001000107245 */ /* 0x000fe60000201400 */
[----:B------:R-:W3:Y:S01]  /*10990*/  MUFU.TANH R198, R22 ;  /* 0x0000001600c67308 */ /* 0x000ee20000002400 */
[----:B--2---:R-:W-:Y:S01]  /*109a0*/  LEA.HI.X R19, R14, R244, R6, 0x1, P4 ;  /* 0x000000f40e137211 */ /* 0x004fe200020f0c06 */
[C---:B------:R-:W-:Y:S01]  /*109b0*/  FFMA.FTZ R15, R5.reuse, UR5, R165 ;  /* 0x00000005050f7c23 */ /* 0x040fe200080100a5 */
[C---:B------:R-:W-:Y:S01]  /*109c0*/  IADD3 R6, R4.reuse, 0x9, RZ ;  /* 0x0000000904067810 */ /* 0x040fe20007ffe0ff */
[----:B------:R-:W-:Y:S01]  /*109d0*/  FFMA.FTZ R9, R5, UR5, R172 ;  /* 0x0000000505097c23 */ /* 0x000fe200080100ac */
[----:B------:R-:W-:Y:S02]  /*109e0*/  VIADD R5, R4, 0x18 ;  /* 0x0000001804057836 */ /* 0x000fe40000000000 */
[----:B------:R-:W-:Y:S01]  /*109f0*/  FMUL.FTZ R25, R25, UR10 ;  /* 0x0000000a19197c20 */ /* 0x000fe20008410000 */
[----:B------:R-:W-:Y:S02]  /*10a00*/  I2FP.F32.S32 R6, R6 ;  /* 0x0000000600067245 */ /* 0x000fe40000201400 */
[----:B------:R-:W2:Y:S01]  /*10a10*/  MUFU.TANH R197, R23 ;  /* 0x0000001700c57308 */ /* 0x000ea20000002400 */
[----:B-1----:R-:W-:Y:S01]  /*10a20*/  FFMA.FTZ R17, R16, UR5, R3 ;  /* 0x0000000510117c23 */ /* 0x002fe20008010003 */
[----:B------:R-:W-:Y:S01]  /*10a30*/  VIADD R3, R4, 0x10 ;  /* 0x0000001004037836 */ /* 0x000fe20000000000 */
[----:B------:R-:W-:Y:S01]  /*10a40*/  I2FP.F32.S32 R5, R5 ;  /* 0x0000000500057245 */ /* 0x000fe20000201400 */
[C---:B------:R-:W-:Y:S01]  /*10a50*/  FFMA.FTZ R14, R6.reuse, UR5, R164 ;  /* 0x00000005060e7c23 */ /* 0x040fe200080100a4 */
[----:B------:R-:W-:Y:S01]  /*10a60*/  FFMA.FTZ R8, R6, UR5, R171 ;  /* 0x0000000506087c23 */ /* 0x000fe200080100ab */
[----:B------:R-:W-:Y:S01]  /*10a70*/  I2FP.F32.S32 R12, R4 ;  /* 0x00000004000c7245 */ /* 0x000fe20000201400 */
[----:B------:R-:W-:Y:S03]  /*10a80*/  FFMA.FTZ R16, R16, UR5, R168 ;  /* 0x0000000510107c23 */ /* 0x000fe600080100a8 */
[----:B------:R-:W1:Y:S01]  /*10a90*/  MUFU.TANH R178, R178 ;  /* 0x000000b200b27308 */ /* 0x000e620000002400 */
[----:B------:R-:W-:Y:S01]  /*10aa0*/  I2FP.F32.S32 R6, R3 ;  /* 0x0000000300067245 */ /* 0x000fe20000201400 */
[C---:B------:R-:W-:Y:S01]  /*10ab0*/  FFMA.FTZ R190, R5.reuse, UR5, R190 ;  /* 0x0000000505be7c23 */ /* 0x040fe200080100be */
[----:B------:R-:W-:Y:S01]  /*10ac0*/  I2FP.F32.S32 R3, R7 ;  /* 0x0000000700037245 */ /* 0x000fe20000201400 */
[----:B------:R-:W-:Y:S01]  /*10ad0*/  FFMA.FTZ R193, R5, UR5, R193 ;  /* 0x0000000505c17c23 */ /* 0x000fe200080100c1 */
[----:B------:R-:W-:Y:S02]  /*10ae0*/  VIADD R5, R4, 0x20 ;  /* 0x0000002004057836 */ /* 0x000fe40000000000 */
[C---:B------:R-:W-:Y:S01]  /*10af0*/  FFMA.FTZ R199, R6.reuse, UR5, R199 ;  /* 0x0000000506c77c23 */ /* 0x040fe200080100c7 */
[----:B------:R-:W-:Y:S02]  /*10b00*/  FFMA.FTZ R189, R6, UR5, R189 ;  /* 0x0000000506bd7c23 */ /* 0x000fe400080100bd */
[----:B------:R-:W4:Y:S01]  /*10b10*/  MUFU.TANH R196, R26 ;  /* 0x0000001a00c47308 */ /* 0x000f220000002400 */
[C---:B------:R-:W-:Y:S01]  /*10b20*/  IADD3 R6, R4.reuse, 0x21, RZ ;  /* 0x0000002104067810 */ /* 0x040fe20007ffe0ff */
[C---:B------:R-:W-:Y:S01]  /*10b30*/  FFMA.FTZ R188, R3.reuse, UR5, R188 ;  /* 0x0000000503bc7c23 */ /* 0x040fe200080100bc */
[----:B------:R-:W-:Y:S01]  /*10b40*/  I2FP.F32.S32 R5, R5 ;  /* 0x0000000500057245 */ /* 0x000fe20000201400 */
[----:B------:R-:W-:Y:S01]  /*10b50*/  FFMA.FTZ R192, R3, UR5, R192 ;  /* 0x0000000503c07c23 */ /* 0x000fe200080100c0 */
[----:B------:R-:W-:Y:S01]  /*10b60*/  IADD3 R3, R4, 0x19, RZ ;  /* 0x0000001904037810 */ /* 0x000fe20007ffe0ff */
[----:B------:R-:W-:Y:S01]  /*10b70*/  FFMA.FTZ R13, R12, UR5, R169 ;  /* 0x000000050c0d7c23 */ /* 0x000fe200080100a9 */
[----:B------:R-:W-:Y:S03]  /*10b80*/  I2FP.F32.S32 R6, R6 ;  /* 0x0000000600067245 */ /* 0x000fe60000201400 */
[----:B------:R-:W5:Y:S01]  /*10b90*/  MUFU.TANH R177, R24 ;  /* 0x0000001800b17308 */ /* 0x000f620000002400 */
[----:B------:R-:W-:Y:S01]  /*10ba0*/  I2FP.F32.S32 R3, R3 ;  /* 0x0000000300037245 */ /* 0x000fe20000201400 */
[C---:B---3--:R-:W-:Y:S01]  /*10bb0*/  FFMA.FTZ R198, R5.reuse, UR5, R198 ;  /* 0x0000000505c67c23 */ /* 0x048fe200080100c6 */
[C---:B------:R-:W-:Y:S01]  /*10bc0*/  IADD3 R10, R4.reuse, 0x38, RZ ;  /* 0x00000038040a7810 */ /* 0x040fe20007ffe0ff */
[----:B------:R-:W-:Y:S01]  /*10bd0*/  FFMA.FTZ R179, R5, UR5, R179 ;  /* 0x0000000505b37c23 */ /* 0x000fe200080100b3 */
[C---:B------:R-:W-:Y:S01]  /*10be0*/  IADD3 R5, R4.reuse, 0x29, RZ ;  /* 0x0000002904057810 */ /* 0x040fe20007ffe0ff */
[C---:B------:R-:W-:Y:S01]  /*10bf0*/  FFMA.FTZ R191, R3.reuse, UR5, R191 ;  /* 0x0000000503bf7c23 */ /* 0x040fe200080100bf */
[----:B------:R-:W-:Y:S03]  /*10c00*/  ISETP.LT.AND P4, PT, RZ, UR21, PT ;  /* 0x00000015ff007c0c */ /* 0x000fe6000bf81270 */
[----:B------:R-:W3:Y:S01]  /*10c10*/  MUFU.TANH R195, R27 ;  /* 0x0000001b00c37308 */ /* 0x000ee20000002400 */
[----:B------:R-:W-:Y:S01]  /*10c20*/  I2FP.F32.S32 R5, R5 ;  /* 0x0000000500057245 */ /* 0x000fe20000201400 */
[----:B------:R-:W-:Y:S01]  /*10c30*/  FFMA.FTZ R194, R3, UR5, R194 ;  /* 0x0000000503c27c23 */ /* 0x000fe200080100c2 */
[----:B------:R-:W-:Y:S02]  /*10c40*/  VIADD R3, R4, 0x28 ;  /* 0x0000002804037836 */ /* 0x000fe40000000000 */
[----:B------:R-:W-:Y:S01]  /*10c50*/  FFMA.FTZ R12, R12, UR5, R170 ;  /* 0x000000050c0c7c23 */ /* 0x000fe200080100aa */
[C---:B--2---:R-:W-:Y:S01]  /*10c60*/  FFMA.FTZ R197, R6.reuse, UR5, R197 ;  /* 0x0000000506c57c23 */ /* 0x044fe200080100c5 */
[----:B-1----:R-:W-:Y:S01]  /*10c70*/  FFMA.FTZ R178, R6, UR5, R178 ;  /* 0x0000000506b27c23 */ /* 0x002fe200080100b2 */
[----:B------:R-:W-:Y:S01]  /*10c80*/  FMUL.FTZ R30, R30, UR10 ;  /* 0x0000000a1e1e7c20 */ /* 0x000fe20008410000 */
[----:B------:R-:W-:Y:S01]  /*10c90*/  I2FP.F32.S32 R3, R3 ;  /* 0x0000000300037245 */ /* 0x000fe20000201400 */
[----:B------:R-:W1:Y:S01]  /*10ca0*/  MUFU.TANH R176, R25 ;  /* 0x0000001900b07308 */ /* 0x000e620000002400 */
[----:B------:R-:W-:Y:S01]  /*10cb0*/  FMNMX.FTZ R6, R12, R0, !PT ;  /* 0x000000000c067209 */ /* 0x000fe20007810000 */
[----:B------:R-:W-:Y:S01]  /*10cc0*/  FMUL.FTZ R28, R28, UR10 ;  /* 0x0000000a1c1c7c20 */ /* 0x000fe20008410000 */
[----:B------:R-:W-:Y:S01]  /*10cd0*/  FMUL.FTZ R31, R31, UR10 ;  /* 0x0000000a1f1f7c20 */ /* 0x000fe20008410000 */
[C---:B----4-:R-:W-:Y:S01]  /*10ce0*/  FFMA.FTZ R196, R3.reuse, UR5, R196 ;  /* 0x0000000503c47c23 */ /* 0x050fe200080100c4 */
[----:B------:R-:W-:Y:S01]  /*10cf0*/  FMNMX.FTZ R6, R16, R6, !PT ;  /* 0x0000000610067209 */ /* 0x000fe20007810000 */
[----:B-----5:R-:W-:Y:S01]  /*10d00*/  FFMA.FTZ R177, R3, UR5, R177 ;  /* 0x0000000503b17c23 */ /* 0x020fe200080100b1 */
[----:B------:R-:W-:Y:S01]  /*10d10*/  FMNMX.FTZ R3, R13, R2, !PT ;  /* 0x000000020d037209 */ /* 0x000fe20007810000 */
[----:B---3--:R-:W-:Y:S01]  /*10d20*/  FFMA.FTZ R195, R5, UR5, R195 ;  /* 0x0000000505c37c23 */ /* 0x008fe200080100c3 */
[----:B------:R-:W-:Y:S01]  /*10d30*/  FMNMX.FTZ R6, R9, R6, !PT ;  /* 0x0000000609067209 */ /* 0x000fe20007810000 */
[----:B------:R-:W2:Y:S01]  /*10d40*/  MUFU.TANH R175, R30 ;  /* 0x0000001e00af7308 */ /* 0x000ea20000002400 */
[----:B------:R-:W-:Y:S01]  /*10d50*/  FMUL.FTZ R29, R29, UR10 ;  /* 0x0000000a1d1d7c20 */ /* 0x000fe20008410000 */
[----:B------:R-:W-:Y:S01]  /*10d60*/  FMUL.FTZ R34, R34, UR10 ;  /* 0x0000000a22227c20 */ /* 0x000fe20008410000 */
[----:B------:R-:W-:Y:S01]  /*10d70*/  FMNMX.FTZ R6, R8, R6, !PT ;  /* 0x0000000608067209 */ /* 0x000fe20007810000 */
[----:B------:R-:W-:Y:S01]  /*10d80*/  FMUL.FTZ R32, R32, UR10 ;  /* 0x0000000a20207c20 */ /* 0x000fe20008410000 */
[----:B------:R-:W-:Y:S01]  /*10d90*/  FMUL.FTZ R35, R35, UR10 ;  /* 0x0000000a23237c20 */ /* 0x000fe20008410000 */
[----:B------:R-:W-:Y:S01]  /*10da0*/  FMUL.FTZ R33, R33, UR10 ;  /* 0x0000000a21217c20 */ /* 0x000fe20008410000 */
[----:B------:R-:W-:Y:S01]  /*10db0*/  FMNMX.FTZ R6, R189, R6, !PT ;  /* 0x00000006bd067209 */ /* 0x000fe20007810000 */
[----:B-1----:R-:W-:Y:S01]  /*10dc0*/  FFMA.FTZ R176, R5, UR5, R176 ;  /* 0x0000000505b07c23 */ /* 0x002fe200080100b0 */
[----:B------:R-:W-:Y:S01]  /*10dd0*/  FMNMX.FTZ R5, R17, R3, !PT ;  /* 0x0000000311057209 */ /* 0x000fe20007810000 */
[----:B------:R-:W1:Y:S01]  /*10de0*/  MUFU.TANH R172, R28 ;  /* 0x0000001c00ac7308 */ /* 0x000e620000002400 */
[----:B------:R-:W-:Y:S01]  /*10df0*/  FMNMX.FTZ R6, R192, R6, !PT ;  /* 0x00000006c0067209 */ /* 0x000fe20007810000 */
[----:B------:R-:W-:Y:S01]  /*10e00*/  VIADD R7, R4, 0x31 ;  /* 0x0000003104077836 */ /* 0x000fe20000000000 */
[----:B------:R-:W-:Y:S02]  /*10e10*/  FMNMX.FTZ R5, R15, R5, !PT ;  /* 0x000000050f057209 */ /* 0x000fe40007810000 */
[----:B------:R-:W-:Y:S02]  /*10e20*/  FMNMX.FTZ R6, R193, R6, !PT ;  /* 0x00000006c1067209 */ /* 0x000fe40007810000 */
[----:B------:R-:W-:Y:S03]  /*10e30*/  FMNMX.FTZ R5, R14, R5, !PT ;  /* 0x000000050e057209 */ /* 0x000fe60007810000 */
[----:B------:R-:W3:Y:S01]  /*10e40*/  MUFU.TANH R174, R31 ;  /* 0x0000001f00ae7308 */ /* 0x000ee20000002400 */
[----:B------:R-:W-:Y:S02]  /*10e50*/  FMNMX.FTZ R6, R194, R6, !PT ;  /* 0x00000006c2067209 */ /* 0x000fe40007810000 */
[----:B------:R-:W-:Y:S02]  /*10e60*/  FMNMX.FTZ R5, R199, R5, !PT ;  /* 0x00000005c7057209 */ /* 0x000fe40007810000 */
[----:B------:R-:W-:Y:S02]  /*10e70*/  IADD3 R3, R4, 0x30, RZ ;  /* 0x0000003004037810 */ /* 0x000fe40007ffe0ff */
[----:B------:R-:W-:Y:S03]  /*10e80*/  FMNMX.FTZ R5, R188, R5, !PT ;  /* 0x00000005bc057209 */ /* 0x000fe60007810000 */
[----:B------:R-:W4:Y:S01]  /*10e90*/  MUFU.TANH R171, R29 ;  /* 0x0000001d00ab7308 */ /* 0x000f220000002400 */
[----:B------:R-:W-:Y:S02]  /*10ea0*/  FMNMX.FTZ R6, R179, R6, !PT ;  /* 0x00000006b3067209 */ /* 0x000fe40007810000 */
[----:B------:R-:W-:Y:S02]  /*10eb0*/  FMNMX.FTZ R5, R190, R5, !PT ;  /* 0x00000005be057209 */ /* 0x000fe40007810000 */
[----:B------:R-:W-:Y:S02]  /*10ec0*/  I2FP.F32.S32 R3, R3 ;  /* 0x0000000300037245 */ /* 0x000fe40000201400 */
[----:B------:R-:W-:Y:S03]  /*10ed0*/  FMNMX.FTZ R5, R191, R5, !PT ;  /* 0x00000005bf057209 */ /* 0x000fe60007810000 */
[----:B------:R-:W5:Y:S01]  /*10ee0*/  MUFU.TANH R166, R34 ;  /* 0x0000002200a67308 */ /* 0x000f620000002400 */
[----:B------:R-:W-:Y:S01]  /*10ef0*/  FMNMX.FTZ R6, R178, R6, !PT ;  /* 0x00000006b2067209 */ /* 0x000fe20007810000 */
[C---:B--2---:R-:W-:Y:S01]  /*10f00*/  FFMA.FTZ R175, R3.reuse, UR5, R175 ;  /* 0x0000000503af7c23 */ /* 0x044fe200080100af */
[----:B------:R-:W-:Y:S01]  /*10f10*/  FMNMX.FTZ R5, R198, R5, !PT ;  /* 0x00000005c6057209 */ /* 0x000fe20007810000 */
[----:B-1----:R-:W-:Y:S01]  /*10f20*/  FFMA.FTZ R172, R3, UR5, R172 ;  /* 0x0000000503ac7c23 */ /* 0x002fe200080100ac */
[----:B------:R-:W-:Y:S02]  /*10f30*/  FMNMX.FTZ R6, R177, R6, !PT ;  /* 0x00000006b1067209 */ /* 0x000fe40007810000 */
[----:B------:R-:W-:Y:S03]  /*10f40*/  FMNMX.FTZ R5, R197, R5, !PT ;  /* 0x00000005c5057209 */ /* 0x000fe60007810000 */
[----:B------:R-:W1:Y:S01]  /*10f50*/  MUFU.TANH R169, R32 ;  /* 0x0000002000a97308 */ /* 0x000e620000002400 */
[----:B------:R-:W-:Y:S02]  /*10f60*/  IADD3 R3, R4, 0x39, RZ ;  /* 0x0000003904037810 */ /* 0x000fe40007ffe0ff */
[----:B------:R-:W-:Y:S02]  /*10f70*/  FMNMX.FTZ R5, R196, R5, !PT ;  /* 0x00000005c4057209 */ /* 0x000fe40007810000 */
[----:B------:R-:W-:Y:S02]  /*10f80*/  I2FP.F32.S32 R7, R7 ;  /* 0x0000000700077245 */ /* 0x000fe40000201400 */
[----:B------:R-:W-:Y:S03]  /*10f90*/  FMNMX.FTZ R5, R195, R5, !PT ;  /* 0x00000005c3057209 */ /* 0x000fe60007810000 */
[----:B------:R-:W2:Y:S01]  /*10fa0*/  MUFU.TANH R165, R35 ;  /* 0x0000002300a57308 */ /* 0x000ea20000002400 */
[----:B------:R-:W-:Y:S01]  /*10fb0*/  FMNMX.FTZ R6, R176, R6, !PT ;  /* 0x00000006b0067209 */ /* 0x000fe20007810000 */
[C---:B---3--:R-:W-:Y:S01]  /*10fc0*/  FFMA.FTZ R174, R7.reuse, UR5, R174 ;  /* 0x0000000507ae7c23 */ /* 0x048fe200080100ae */
[----:B------:R-:W-:Y:S01]  /*10fd0*/  I2FP.F32.S32 R4, R10 ;  /* 0x0000000a00047245 */ /* 0x000fe20000201400 */
[----:B----4-:R-:W-:Y:S01]  /*10fe0*/  FFMA.FTZ R171, R7, UR5, R171 ;  /* 0x0000000507ab7c23 */ /* 0x010fe200080100ab */
[----:B------:R-:W-:Y:S02]  /*10ff0*/  I2FP.F32.S32 R3, R3 ;  /* 0x0000000300037245 */ /* 0x000fe40000201400 */
[----:B------:R-:W-:Y:S03]  /*11000*/  FMNMX.FTZ R5, R175, R5, !PT ;  /* 0x00000005af057209 */ /* 0x000fe60007810000 */
[----:B------:R-:W3:Y:S01]  /*11010*/  MUFU.TANH R168, R33 ;  /* 0x0000002100a87308 */ /* 0x000ee20000002400 */
[----:B------:R-:W-:Y:S01]  /*11020*/  FMNMX.FTZ R6, R172, R6, !PT ;  /* 0x00000006ac067209 */ /* 0x000fe20007810000 */
[C---:B-----5:R-:W-:Y:S01]  /*11030*/  FFMA.FTZ R166, R4.reuse, UR5, R166 ;  /* 0x0000000504a67c23 */ /* 0x060fe200080100a6 */
[----:B-1----:R-:W-:Y:S02]  /*11040*/  FFMA.FTZ R169, R4, UR5, R169 ;  /* 0x0000000504a97c23 */ /* 0x002fe400080100a9 */
[----:B------:R-:W-:Y:S04]  /*11050*/  FMNMX.FTZ R6, R171, R6, !PT ;  /* 0x00000006ab067209 */ /* 0x000fe80007810000 */
[----:B------:R-:W-:Y:S01]  /*11060*/  FMNMX.FTZ R10, R169, R6, !PT ;  /* 0x00000006a90a7209 */ /* 0x000fe20007810000 */
[C---:B--2---:R-:W-:Y:S01]  /*11070*/  FFMA.FTZ R165, R3.reuse, UR5, R165 ;  /* 0x0000000503a57c23 */ /* 0x044fe200080100a5 */
[----:B---3--:R-:W-:Y:S01]  /*11080*/  FFMA.FTZ R168, R3, UR5, R168 ;  /* 0x0000000503a87c23 */ /* 0x008fe200080100a8 */
[----:B------:R-:W-:Y:S04]  /*11090*/  FMNMX.FTZ R3, R174, R5, !PT ;  /* 0x00000005ae037209 */ /* 0x000fe80007810000 */
[----:B------:R-:W-:Y:S02]  /*110a0*/  FMNMX.FTZ R3, R166, R3, !PT ;  /* 0x00000003a6037209 */ /* 0x000fe40007810000 */
[----:B------:R-:W-:Y:S02]  /*110b0*/  FMNMX.FTZ R10, R168, R10, !PT ;  /* 0x0000000aa80a7209 */ /* 0x000fe40007810000 */
[----:B------:R-:W-:Y:S01]  /*110c0*/  FMNMX.FTZ R3, R165, R3, !PT ;  /* 0x00000003a5037209 */ /* 0x000fe20007810000 */
[----:B------:R-:W-:Y:S06]  /*110d0*/  @P4 BRA `(.L_x_1231) ;  /* 0xffffffdc00ac4947 */ /* 0x000fec000383ffff */
.L_x_1230:
[----:B-1----:R-:W1:Y:S01]  /*110e0*/  SHFL.BFLY PT, R4, R3, 0x2, 0x1f ;  /* 0x0c401f0003047f89 */ /* 0x002e6200000e0000 */
[----:B------:R-:W-:Y:S07]  /*110f0*/  UIADD3 UR23, UR23, 0x1, URZ ;  /* 0x0000000117177890 */ /* 0x000fee000fffe03f */
[----:B------:R-:W2:Y:S08]  /*11100*/  SHFL.BFLY PT, R5, R10, 0x2, 0x1f ;  /* 0x0c401f000a057f89 */ /* 0x000eb000000e0000 */
[----:B------:R-:W-:Y:S08]  /*11110*/  LDSM.16.MT88.4 R20, [R218+0x18000] ;  /* 0x01800000da14783b */ /* 0x000ff00000004200 */
        /* <DEDUP_REMOVED lines=19> */
[----:B------:R-:W-:Y:S01]  /*11250*/  FMUL.FTZ R2, R4, UR4 ;  /* 0x0000000404027c20 */ /* 0x000fe20008410000 */
[--C-:B------:R-:W-:Y:S01]  /*11260*/  FFMA.FTZ R181, R17, UR4, -R173.reuse ;  /* 0x0000000411b57c23 */ /* 0x100fe200080108ad */
        /* <DEDUP_REMOVED lines=44> */
[----:B------:R-:W4:Y:S03]  /*11530*/  LDSM.16.MT88.4 R148, [R220+0x1a000] ;  /* 0x01a00000dc94783b */ /* 0x000f260000004200 */
[----:B------:R-:W5:Y:S01]  /*11540*/  MUFU.EX2 R167, R167 ;  /* 0x000000a700a77308 */ /* 0x000f620000000800 */
        /* <DEDUP_REMOVED lines=15> */
[----:B------:R-:W1:Y:S01]  /*11640*/  MUFU.EX2 R184, R184 ;  /* 0x000000b800b87308 */ /* 0x000e620000000800 */
[----:B-----5:R-:W-:Y:S01]  /*11650*/  F2FP.BF16.F32.PACK_AB R163, R167, R180 ;  /* 0x000000b4a7a3723e */ /* 0x020fe200000010ff */
        /* <DEDUP_REMOVED lines=14> */
[----:B------:R-:W5:Y:S01]  /*11740*/  MUFU.EX2 R182, R182 ;  /* 0x000000b600b67308 */ /* 0x000f620000000800 */
[----:B-1----:R-:W-:Y:S01]  /*11750*/  F2FP.BF16.F32.PACK_AB R160, R184, R186 ;  /* 0x000000bab8a0723e */ /* 0x002fe200000010ff */
        /* <DEDUP_REMOVED lines=14> */
[----:B------:R-:W-:Y:S01]  /*11840*/  MUFU.EX2 R178, R176 ;  /* 0x000000b000b27308 */ /* 0x000fe20000000800 */
[----:B-----5:R-:W-:Y:S01]  /*11850*/  F2FP.BF16.F32.PACK_AB R162, R182, R183 ;  /* 0x000000b7b6a2723e */ /* 0x020fe200000010ff */
[C---:B------:R-:W-:Y:S01]  /*11860*/  FMUL.FTZ R74, R0.reuse, R74 ;  /* 0x0000004a004a7220 */ /* 0x040fe20000410000 */
[----:B------:R-:W-:Y:S01]  /*11870*/  FMUL.FTZ R75, R0, R75 ;  /* 0x0000004b004b7220 */ /* 0x000fe20000410000 */
[C---:B------:R-:W-:Y:S01]  /*11880*/  FMUL.FTZ R72, R2.reuse, R72 ;  /* 0x0000004802487220 */ /* 0x040fe20000410000 */
[----:B------:R-:W-:Y:S01]  /*11890*/  FMUL.FTZ R73, R2, R73 ;  /* 0x0000004902497220 */ /* 0x000fe20000410000 */
[C---:B------:R-:W-:Y:S01]  /*118a0*/  FMUL.FTZ R78, R0.reuse, R78 ;  /* 0x0000004e004e7220 */ /* 0x040fe20000410000 */
[----:B------:R-:W-:Y:S01]  /*118b0*/  FMUL.FTZ R79, R0, R79 ;  /* 0x0000004f004f7220 */ /* 0x000fe20000410000 */
[C---:B------:R-:W-:Y:S02]  /*118c0*/  HMMA.16816.F32.BF16 R4, R160.reuse, R12, R4 ;  /* 0x0000000ca004723c */ /* 0x040fe40000041804 */
[----:B------:R-:W-:Y:S03]  /*118d0*/  MUFU.EX2 R187, R187 ;  /* 0x000000bb00bb7308 */ /* 0x000fe60000000800 */
[C---:B------:R-:W-:Y:S01]  /*118e0*/  FMUL.FTZ R76, R2.reuse, R76 ;  /* 0x0000004c024c7220 */ /* 0x040fe20000410000 */
[C---:B------:R-:W-:Y:S06]  /*118f0*/  HMMA.16816.F32.BF16 R8, R160.reuse, R14, R8 ;  /* 0x0000000ea008723c */ /* 0x040fec0000041808 */
[----:B------:R-:W1:Y:S01]  /*11900*/  MUFU.EX2 R188, R188 ;  /* 0x000000bc00bc7308 */ /* 0x000e620000000800 */
[C---:B------:R-:W-:Y:S01]  /*11910*/  FMUL.FTZ R12, R2.reuse, R152 ;  /* 0x00000098020c7220 */ /* 0x040fe20000410000 */
[----:B------:R-:W-:Y:S03]  /*11920*/  FMUL.FTZ R13, R2, R153 ;  /* 0x00000099020d7220 */ /* 0x000fe60000410000 */
[C---:B------:R-:W-:Y:S01]  /*11930*/  FMUL.FTZ R14, R0.reuse, R154 ;  /* 0x0000009a000e7220 */ /* 0x040fe20000410000 */
[----:B------:R-:W-:Y:S02]  /*11940*/  FMUL.FTZ R15, R0, R155 ;  /* 0x0000009b000f7220 */ /* 0x000fe40000410000 */
        /* <DEDUP_REMOVED lines=9> */
[----:B------:R-:W-:Y:S01]  /*119e0*/  FMUL.FTZ R87, R0, R87 ;  /* 0x0000005700577220 */ /* 0x000fe20000410000 */
[C---:B------:R-:W-:Y:S05]  /*119f0*/  HMMA.16816.F32.BF16 R16, R160.reuse, R22, R16 ;  /* 0x00000016a010723c */ /* 0x040fea0000041810 */
[----:B------:R-:W-:Y:S01]  /*11a00*/  MUFU.EX2 R198, R198 ;  /* 0x000000c600c67308 */ /* 0x000fe20000000800 */
[C---:B------:R-:W-:Y:S01]  /*11a10*/  FMUL.FTZ R21, R2.reuse, R145 ;  /* 0x0000009102157220 */ /* 0x040fe20000410000 */
[----:B------:R-:W-:Y:S01]  /*11a20*/  FMUL.FTZ R20, R2, R144 ;  /* 0x0000009002147220 */ /* 0x000fe20000410000 */
[C---:B------:R-:W-:Y:S03]  /*11a30*/  FMUL.FTZ R22, R0.reuse, R146 ;  /* 0x0000009200167220 */ /* 0x040fe60000410000 */
[----:B------:R-:W-:Y:S01]  /*11a40*/  FMUL.FTZ R23, R0, R147 ;  /* 0x0000009300177220 */ /* 0x000fe20000410000 */
[--C-:B------:R-:W-:Y:S01]  /*11a50*/  FFMA.FTZ R144, R191, UR4, -R173.reuse ;  /* 0x00000004bf907c23 */ /* 0x100fe200080108ad */
[C---:B------:R-:W-:Y:S01]  /*11a60*/  FMUL.FTZ R84, R2.reuse, R84 ;  /* 0x0000005402547220 */ /* 0x040fe20000410000 */
[----:B------:R-:W-:Y:S01]  /*11a70*/  FMUL.FTZ R85, R2, R85 ;  /* 0x0000005502557220 */ /* 0x000fe20000410000 */
[C---:B------:R-:W-:Y:S03]  /*11a80*/  FMUL.FTZ R90, R0.reuse, R90 ;  /* 0x0000005a005a7220 */ /* 0x040fe60000410000 */
[C---:B------:R-:W-:Y:S01]  /*11a90*/  HMMA.16816.F32.BF16 R20, R160.reuse, R28, R20 ;  /* 0x0000001ca014723c */ /* 0x040fe20000041814 */
[----:B------:R-:W-:Y:S02]  /*11aa0*/  MUFU.EX2 R197, R197 ;  /* 0x000000c500c57308 */ /* 0x000fe40000000800 */
[----:B------:R-:W-:Y:S01]  /*11ab0*/  FMUL.FTZ R91, R0, R91 ;  /* 0x0000005b005b7220 */ /* 0x000fe20000410000 */
[C---:B------:R-:W-:Y:S01]  /*11ac0*/  FMUL.FTZ R88, R2.reuse, R88 ;  /* 0x0000005802587220 */ /* 0x040fe20000410000 */
[C---:B------:R-:W-:Y:S01]  /*11ad0*/  FMUL.FTZ R89, R2.reuse, R89 ;  /* 0x0000005902597220 */ /* 0x040fe20000410000 */
[C---:B------:R-:W-:Y:S05]  /*11ae0*/  HMMA.16816.F32.BF16 R24, R160.reuse, R30, R24 ;  /* 0x0000001ea018723c */ /* 0x040fea0000041818 */
[----:B------:R-:W-:Y:S01]  /*11af0*/  MUFU.EX2 R196, R196 ;  /* 0x000000c400c47308 */ /* 0x000fe20000000800 */
[C---:B------:R-:W-:Y:S01]  /*11b00*/  FMUL.FTZ R28, R2.reuse, R136 ;  /* 0x00000088021c7220 */ /* 0x040fe20000410000 */
[----:B------:R-:W-:Y:S01]  /*11b10*/  FMUL.FTZ R29, R2, R137 ;  /* 0x00000089021d7220 */ /* 0x000fe20000410000 */
[C---:B------:R-:W-:Y:S03]  /*11b20*/  FMUL.FTZ R30, R0.reuse, R138 ;  /* 0x0000008a001e7220 */ /* 0x040fe60000410000 */
[C---:B------:R-:W-:Y:S02]  /*11b30*/  FMUL.FTZ R31, R0.reuse, R139 ;  /* 0x0000008b001f7220 */ /* 0x040fe40000410000 */
[----:B------:R-:W5:Y:S01]  /*11b40*/  LDSM.16.MT88.4 R136, [R216+0x1a000] ;  /* 0x01a00000d888783b */ /* 0x000f620000004200 */
[C---:B------:R-:W-:Y:S01]  /*11b50*/  FMUL.FTZ R94, R0.reuse, R94 ;  /* 0x0000005e005e7220 */ /* 0x040fe20000410000 */
[----:B------:R-:W-:Y:S01]  /*11b60*/  FMUL.FTZ R95, R0, R95 ;  /* 0x0000005f005f7220 */ /* 0x000fe20000410000 */
[C---:B------:R-:W-:Y:S01]  /*11b70*/  FMUL.FTZ R92, R2.reuse, R92 ;  /* 0x0000005c025c7220 */ /* 0x040fe20000410000 */
[----:B------:R-:W-:Y:S01]  /*11b80*/  FMUL.FTZ R93, R2, R93 ;  /* 0x0000005d025d7220 */ /* 0x000fe20000410000 */
[C---:B---3--:R-:W-:Y:S01]  /*11b90*/  HMMA.16816.F32.BF16 R28, R160.reuse, R156, R28 ;  /* 0x0000009ca01c723c */ /* 0x048fe2000004181c */
[----:B------:R-:W-:Y:S02]  /*11ba0*/  MUFU.EX2 R195, R195 ;  /* 0x000000c300c37308 */ /* 0x000fe40000000800 */
[C---:B------:R-:W-:Y:S01]  /*11bb0*/  FMUL.FTZ R98, R0.reuse, R98 ;  /* 0x0000006200627220 */ /* 0x040fe20000410000 */
[----:B------:R-:W-:Y:S01]  /*11bc0*/  FMUL.FTZ R99, R0, R99 ;  /* 0x0000006300637220 */ /* 0x000fe20000410000 */
[C---:B------:R-:W-:Y:S01]  /*11bd0*/  FMUL.FTZ R96, R2.reuse, R96 ;  /* 0x0000006002607220 */ /* 0x040fe20000410000 */
[C---:B------:R-:W-:Y:S01]  /*11be0*/  HMMA.16816.F32.BF16 R32, R160.reuse, R158, R32 ;  /* 0x0000009ea020723c */ /* 0x040fe20000041820 */
[----:B------:R-:W-:Y:S04]  /*11bf0*/  LDSM.16.MT88.4 R156, [R216+0x1a800] ;  /* 0x01a80000d89c783b */ /* 0x000fe80000004200 */
[----:B------:R-:W-:Y:S01]  /*11c00*/  MUFU.EX2 R199, R199 ;  /* 0x000000c700c77308 */ /* 0x000fe20000000800 */
[----:B------:R-:W-:Y:S01]  /*11c10*/  FMUL.FTZ R97, R2, R97 ;  /* 0x0000006102617220 */ /* 0x000fe20000410000 */
[C---:B----4-:R-:W-:Y:S04]  /*11c20*/  HMMA.16816.F32.BF16 R36, R160.reuse, R148, R36 ;  /* 0x00000094a024723c */ /* 0x050fe80000041824 */
[C---:B------:R-:W-:Y:S02]  /*11c30*/  FMUL.FTZ R102, R0.reuse, R102 ;  /* 0x0000006600667220 */ /* 0x040fe40000410000 */
[C---:B------:R-:W-:Y:S01]  /*11c40*/  HMMA.16816.F32.BF16 R40, R160.reuse, R150, R40 ;  /* 0x00000096a028723c */ /* 0x040fe20000041828 */
[----:B------:R-:W-:Y:S01]  /*11c50*/  LDSM.16.MT88.4 R148, [R218+0x18800] ;  /* 0x01880000da94783b */ /* 0x000fe20000004200 */
[----:B------:R-:W-:Y:S03]  /*11c60*/  MUFU.EX2 R252, R252 ;  /* 0x000000fc00fc7308 */ /* 0x000fe60000000800 */
[----:B------:R-:W-:Y:S01]  /*11c70*/  FMUL.FTZ R103, R0, R103 ;  /* 0x0000006700677220 */ /* 0x000fe20000410000 */
[C---:B--2---:R-:W-:Y:S05]  /*11c80*/  HMMA.16816.F32.BF16 R44, R160.reuse, R140, R44 ;  /* 0x0000008ca02c723c */ /* 0x044fea000004182c */
[C---:B------:R-:W-:Y:S01]  /*11c90*/  FMUL.FTZ R100, R2.reuse, R100 ;  /* 0x0000006402647220 */ /* 0x040fe20000410000 */
[C---:B------:R-:W-:Y:S01]  /*11ca0*/  HMMA.16816.F32.BF16 R48, R160.reuse, R142, R48 ;  /* 0x0000008ea030723c */ /* 0x040fe20000041830 */
[----:B------:R-:W2:Y:S04]  /*11cb0*/  LDSM.16.MT88.4 R140, [R220+0x1c000] ;  /* 0x01c00000dc8c783b */ /* 0x000ea80000004200 */
[----:B------:R-:W-:Y:S01]  /*11cc0*/  FMUL.FTZ R101, R2, R101 ;  /* 0x0000006502657220 */ /* 0x000fe20000410000 */
[C---:B------:R-:W-:Y:S05]  /*11cd0*/  HMMA.16816.F32.BF16 R52, R160.reuse, R132, R52 ;  /* 0x00000084a034723c */ /* 0x040fea0000041834 */
[C---:B------:R-:W-:Y:S01]  /*11ce0*/  FMUL.FTZ R106, R0.reuse, R106 ;  /* 0x0000006a006a7220 */ /* 0x040fe20000410000 */
[C---:B------:R-:W-:Y:S01]  /*11cf0*/  HMMA.16816.F32.BF16 R56, R160.reuse, R134, R56 ;  /* 0x00000086a038723c */ /* 0x040fe20000041838 */
[----:B------:R-:W3:Y:S04]  /*11d00*/  LDSM.16.MT88.4 R132, [R218+0x1c000] ;  /* 0x01c00000da84783b */ /* 0x000ee80000004200 */
[----:B------:R-:W-:Y:S01]  /*11d10*/  FMUL.FTZ R107, R0, R107 ;  /* 0x0000006b006b7220 */ /* 0x000fe20000410000 */
[C---:B-----5:R-:W-:Y:S05]  /*11d20*/  HMMA.16816.F32.BF16 R60, R160.reuse, R136, R60 ;  /* 0x00000088a03c723c */ /* 0x060fea000004183c */
[C---:B------:R-:W-:Y:S01]  /*11d30*/  FMUL.FTZ R104, R2.reuse, R104 ;  /* 0x0000006802687220 */ /* 0x040fe20000410000 */
[C---:B------:R-:W-:Y:S01]  /*11d40*/  HMMA.16816.F32.BF16 R64, R160.reuse, R138, R64 ;  /* 0x0000008aa040723c */ /* 0x040fe20000041840 */
[----:B------:R-:W4:Y:S04]  /*11d50*/  LDSM.16.MT88.4 R136, [R217+0x1c000] ;  /* 0x01c00000d988783b */ /* 0x000f280000004200 */
[----:B------:R-:W-:Y:S01]  /*11d60*/  FMUL.FTZ R105, R2, R105 ;  /* 0x0000006902697220 */ /* 0x000fe20000410000 */
[--C-:B------:R-:W-:Y:S01]  /*11d70*/  FFMA.FTZ R191, R189, UR4, -R170.reuse ;  /* 0x00000004bdbf7c23 */ /* 0x100fe200080108aa */
[C---:B------:R-:W-:Y:S01]  /*11d80*/  FMUL.FTZ R110, R0.reuse, R110 ;  /* 0x0000006e006e7220 */ /* 0x040fe20000410000 */
[----:B------:R5:W1:Y:S03]  /*11d90*/  MUFU.EX2 R189, R144 ;  /* 0x0000009000bd7308 */ /* 0x000a660000000800 */
[----:B------:R-:W-:Y:S01]  /*11da0*/  FMUL.FTZ R111, R0, R111 ;  /* 0x0000006f006f7220 */ /* 0x000fe20000410000 */
[C---:B------:R-:W-:Y:S01]  /*11db0*/  FMUL.FTZ R108, R2.reuse, R108 ;  /* 0x0000006c026c7220 */ /* 0x040fe20000410000 */
[----:B------:R-:W-:Y:S01]  /*11dc0*/  FMUL.FTZ R109, R2, R109 ;  /* 0x0000006d026d7220 */ /* 0x000fe20000410000 */
[C---:B------:R-:W-:Y:S01]  /*11dd0*/  FMUL.FTZ R114, R0.reuse, R114 ;  /* 0x0000007200727220 */ /* 0x040fe20000410000 */
[----:B------:R-:W-:Y:S01]  /*11de0*/  FMUL.FTZ R115, R0, R115 ;  /* 0x0000007300737220 */ /* 0x000fe20000410000 */
[C---:B------:R-:W-:Y:S01]  /*11df0*/  FMUL.FTZ R112, R2.reuse, R112 ;  /* 0x0000007002707220 */ /* 0x040fe20000410000 */
[C---:B--2---:R-:W-:Y:S01]  /*11e00*/  HMMA.16816.F32.BF16 R68, R160.reuse, R140, R68 ;  /* 0x0000008ca044723c */ /* 0x044fe20000041844 */
[----:B------:R-:W-:Y:S02]  /*11e10*/  MUFU.EX2 R191, R191 ;  /* 0x000000bf00bf7308 */ /* 0x000fe40000000800 */
[----:B------:R-:W-:Y:S01]  /*11e20*/  FMUL.FTZ R113, R2, R113 ;  /* 0x0000007102717220 */ /* 0x000fe20000410000 */
[C---:B------:R-:W-:Y:S01]  /*11e30*/  FMUL.FTZ R118, R0.reuse, R118 ;  /* 0x0000007600767220 */ /* 0x040fe20000410000 */
[----:B------:R-:W-:Y:S01]  /*11e40*/  FMUL.FTZ R119, R0, R119 ;  /* 0x0000007700777220 */ /* 0x000fe20000410000 */
[C---:B------:R-:W-:Y:S01]  /*11e50*/  HMMA.16816.F32.BF16 R72, R160.reuse, R142, R72 ;  /* 0x0000008ea048723c */ /* 0x040fe20000041848 */
[----:B------:R-:W2:Y:S04]  /*11e60*/  LDSM.16.MT88.4 R140, [R216+0x1c000] ;  /* 0x01c00000d88c783b */ /* 0x000ea80000004200 */
[C---:B------:R-:W-:Y:S01]  /*11e70*/  FMUL.FTZ R116, R2.reuse, R116 ;  /* 0x0000007402747220 */ /* 0x040fe20000410000 */
[C---:B---3--:R-:W-:Y:S03]  /*11e80*/  HMMA.16816.F32.BF16 R76, R160.reuse, R132, R76 ;  /* 0x00000084a04c723c */ /* 0x048fe6000004184c */
[----:B-----5:R-:W-:Y:S02]  /*11e90*/  LDSM.16.MT88.4 R144, [R220+0x18800] ;  /* 0x01880000dc90783b */ /* 0x020fe40000004200 */
[----:B------:R-:W-:Y:S01]  /*11ea0*/  FMUL.FTZ R117, R2, R117 ;  /* 0x0000007502757220 */ /* 0x000fe20000410000 */
[C---:B------:R-:W-:Y:S05]  /*11eb0*/  HMMA.16816.F32.BF16 R80, R160.reuse, R134, R80 ;  /* 0x00000086a050723c */ /* 0x040fea0000041850 */
[----:B------:R-:W3:Y:S01]  /*11ec0*/  LDSM.16.MT88.4 R132, [R220+0x1e000] ;  /* 0x01e00000dc84783b */ /* 0x000ee20000004200 */
        /* <DEDUP_REMOVED lines=16> */
[--C-:B------:R-:W-:Y:S01]  /*11fd0*/  FFMA.FTZ R169, R169, UR4, -R170.reuse ;  /* 0x00000004a9a97c23 */ /* 0x100fe200080108aa */
[--C-:B------:R-:W-:Y:S01]  /*11fe0*/  FFMA.FTZ R166, R166, UR4, -R173.reuse ;  /* 0x00000004a6a67c23 */ /* 0x100fe200080108ad */
[C---:B------:R-:W-:Y:S01]  /*11ff0*/  HMMA.16816.F32.BF16 R96, R160.reuse, R142, R96 ;  /* 0x0000008ea060723c */ /* 0x040fe20000041860 */
[----:B------:R-:W2:Y:S01]  /*12000*/  LDSM.16.MT88.4 R140, [R217+0x1e000] ;  /* 0x01e00000d98c783b */ /* 0x000ea20000004200 */
[----:B------:R-:W-:Y:S03]  /*12010*/  MUFU.EX2 R177, R169 ;  /* 0x000000a900b17308 */ /* 0x000fe60000000800 */
[----:B------:R-:W-:Y:S01]  /*12020*/  FFMA.FTZ R173, R165, UR4, -R173 ;  /* 0x00000004a5ad7c23 */ /* 0x000fe200080108ad */
[--C-:B------:R-:W-:Y:S01]  /*12030*/  FFMA.FTZ R192, R192, UR4, -R170.reuse ;  /* 0x00000004c0c07c23 */ /* 0x100fe200080108aa */
[--C-:B------:R-:W-:Y:S01]  /*12040*/  FFMA.FTZ R193, R193, UR4, -R170.reuse ;  /* 0x00000004c1c17c23 */ /* 0x100fe200080108aa */
[--C-:B------:R-:W-:Y:S01]  /*12050*/  FFMA.FTZ R194, R194, UR4, -R170.reuse ;  /* 0x00000004c2c27c23 */ /* 0x100fe200080108aa */
[C---:B---3--:R-:W-:Y:S03]  /*12060*/  HMMA.16816.F32.BF16 R100, R160.reuse, R132, R100 ;  /* 0x00000084a064723c */ /* 0x048fe60000041864 */
[----:B------:R-:W-:Y:S01]  /*12070*/  MUFU.EX2 R165, R173 ;  /* 0x000000ad00a57308 */ /* 0x000fe20000000800 */
[--C-:B------:R-:W-:Y:S01]  /*12080*/  FFMA.FTZ R171, R171, UR4, -R170.reuse ;  /* 0x00000004abab7c23 */ /* 0x100fe200080108aa */
[----:B------:R-:W-:Y:S01]  /*12090*/  FFMA.FTZ R170, R168, UR4, -R170 ;  /* 0x00000004a8aa7c23 */ /* 0x000fe200080108aa */
[----:B------:R-:W-:Y:S01]  /*120a0*/  FFMA.FTZ R185, R0, R248, R185 ;  /* 0x000000f800b97223 */ /* 0x000fe200000100b9 */
[C---:B------:R-:W-:Y:S01]  /*120b0*/  HMMA.16816.F32.BF16 R104, R160.reuse, R134, R104 ;  /* 0x00000086a068723c */ /* 0x040fe20000041868 */
[----:B------:R-:W3:Y:S05]  /*120c0*/  LDSM.16.MT88.4 R132, [R216+0x1e000] ;  /* 0x01e00000d884783b */ /* 0x000eea0000004200 */
[----:B------:R-:W-:Y:S01]  /*120d0*/  MUFU.EX2 R176, R170 ;  /* 0x000000aa00b07308 */ /* 0x000fe20000000800 */
[----:B------:R-:W-:Y:S01]  /*120e0*/  MOV R0, R164 ;  /* 0x000000a400007202 */ /* 0x000fe20000000f00 */
[C---:B----4-:R-:W-:Y:S08]  /*120f0*/  HMMA.16816.F32.BF16 R108, R160.reuse, R136, R108 ;  /* 0x00000088a06c723c */ /* 0x050ff0000004186c */
[----:B------:R-:W4:Y:S01]  /*12100*/  MUFU.EX2 R192, R192 ;  /* 0x000000c000c07308 */ /* 0x000f220000000800 */
[C---:B------:R-:W-:Y:S03]  /*12110*/  HMMA.16816.F32.BF16 R112, R160.reuse, R138, R112 ;  /* 0x0000008aa070723c */ /* 0x040fe60000041870 */
[----:B-1----:R-:W-:Y:S01]  /*12120*/  F2FP.BF16.F32.PACK_AB R137, R188, R187 ;  /* 0x000000bbbc89723e */ /* 0x002fe200000010ff */
[----:B------:R-:W-:Y:S03]  /*12130*/  FFMA.FTZ R186, R2, R249, R186 ;  /* 0x000000f902ba7223 */ /* 0x000fe600000100ba */
[----:B------:R-:W-:Y:S02]  /*12140*/  F2FP.BF16.F32.PACK_AB R139, R189, R190 ;  /* 0x000000bebd8b723e */ /* 0x000fe400000010ff */
[----:B------:R-:W-:Y:S02]  /*12150*/  MUFU.EX2 R193, R193 ;  /* 0x000000c100c17308 */ /* 0x000fe40000000800 */
[----:B------:R-:W-:Y:S01]  /*12160*/  MOV R2, R3 ;  /* 0x0000000300027202 */ /* 0x000fe20000000f00 */
[----:B------:R-:W-:Y:S01]  /*12170*/  FADD.FTZ R185, R181, R185 ;  /* 0x000000b9b5b97221 */ /* 0x000fe20000010000 */
[C---:B--2---:R-:W-:Y:S06]  /*12180*/  HMMA.16816.F32.BF16 R116, R160.reuse, R140, R116 ;  /* 0x0000008ca074723c */ /* 0x044fec0000041874 */
[----:B------:R-:W1:Y:S01]  /*12190*/  MUFU.EX2 R194, R194 ;  /* 0x000000c200c27308 */ /* 0x000e620000000800 */
[----:B----4-:R-:W-:Y:S01]  /*121a0*/  F2FP.BF16.F32.PACK_AB R136, R192, R191 ;  /* 0x000000bfc088723e */ /* 0x010fe200000010ff */
[----:B------:R-:W-:Y:S01]  /*121b0*/  FADD.FTZ R186, R184, R186 ;  /* 0x000000bab8ba7221 */ /* 0x000fe20000010000 */
[C---:B------:R-:W-:Y:S01]  /*121c0*/  HMMA.16816.F32.BF16 R120, R160.reuse, R142, R120 ;  /* 0x0000008ea078723c */ /* 0x040fe20000041878 */
[----:B------:R-:W2:Y:S06]  /*121d0*/  LDSM.16.MT88.4 R140, [R216+0x18800] ;  /* 0x01880000d88c783b */ /* 0x000eac0000004200 */
[----:B------:R-:W-:Y:S01]  /*121e0*/  MUFU.EX2 R166, R166 ;  /* 0x000000a600a67308 */ /* 0x000fe20000000800 */
[----:B------:R-:W-:Y:S03]  /*121f0*/  FADD.FTZ R185, R180, R185 ;  /* 0x000000b9b4b97221 */ /* 0x000fe60000010000 */
[----:B------:R-:W-:Y:S01]  /*12200*/  FADD.FTZ R186, R183, R186 ;  /* 0x000000bab7ba7221 */ /* 0x000fe20000010000 */
[C---:B---3--:R-:W-:Y:S03]  /*12210*/  HMMA.16816.F32.BF16 R124, R160.reuse, R132, R124 ;  /* 0x00000084a07c723c */ /* 0x048fe6000004187c */
[----:B------:R-:W-:Y:S01]  /*12220*/  FADD.FTZ R185, R167, R185 ;  /* 0x000000b9a7b97221 */ /* 0x000fe20000010000 */
[----:B-1----:R-:W-:Y:S01]  /*12230*/  F2FP.BF16.F32.PACK_AB R138, R194, R193 ;  /* 0x000000c1c28a723e */ /* 0x002fe200000010ff */
[----:B------:R-:W-:Y:S01]  /*12240*/  FADD.FTZ R186, R182, R186 ;  /* 0x000000bab6ba7221 */ /* 0x000fe20000010000 */
[----:B------:R-:W-:Y:S01]  /*12250*/  HMMA.16816.F32.BF16 R128, R160, R134, R128 ;  /* 0x00000086a080723c */ /* 0x000fe20000041880 */
[----:B------:R-:W1:Y:S04]  /*12260*/  LDSM.16.MT88.4 R132, [R220+0x1a800] ;  /* 0x01a80000dc84783b */ /* 0x000e680000004200 */
[----:B------:R-:W-:Y:S01]  /*12270*/  FADD.FTZ R185, R187, R185 ;  /* 0x000000b9bbb97221 */ /* 0x000fe20000010000 */
[C---:B------:R-:W-:Y:S03]  /*12280*/  HMMA.16816.F32.BF16 R4, R136.reuse, R144, R4 ;  /* 0x000000908804723c */ /* 0x040fe60000041804 */
[----:B------:R-:W-:Y:S02]  /*12290*/  LDSM.16.MT88.4 R160, [R220+0x1c800] ;  /* 0x01c80000dca0783b */ /* 0x000fe40000004200 */
[----:B------:R-:W-:Y:S01]  /*122a0*/  FADD.FTZ R186, R191, R186 ;  /* 0x000000babfba7221 */ /* 0x000fe20000010000 */
[C---:B------:R-:W-:Y:S05]  /*122b0*/  HMMA.16816.F32.BF16 R8, R136.reuse, R146, R8 ;  /* 0x000000928808723c */ /* 0x040fea0000041808 */
[----:B------:R-:W3:Y:S01]  /*122c0*/  LDSM.16.MT88.4 R144, [R218+0x1a800] ;  /* 0x01a80000da90783b */ /* 0x000ee20000004200 */
[C---:B------:R-:W-:Y:S05]  /*122d0*/  HMMA.16816.F32.BF16 R12, R136.reuse, R148, R12 ;  /* 0x00000094880c723c */ /* 0x040fea000004180c */
[----:B------:R-:W-:Y:S01]  /*122e0*/  FADD.FTZ R185, R188, R185 ;  /* 0x000000b9bcb97221 */ /* 0x000fe20000010000 */
[C---:B------:R-:W-:Y:S01]  /*122f0*/  HMMA.16816.F32.BF16 R16, R136.reuse, R150, R16 ;  /* 0x000000968810723c */ /* 0x040fe20000041810 */
[----:B------:R-:W4:Y:S04]  /*12300*/  LDSM.16.MT88.4 R148, [R217+0x1a800] ;  /* 0x01a80000d994783b */ /* 0x000f280000004200 */
[----:B------:R-:W-:Y:S01]  /*12310*/  FADD.FTZ R186, R192, R186 ;  /* 0x000000bac0ba7221 */ /* 0x000fe20000010000 */
[C---:B------:R-:W-:Y:S05]  /*12320*/  HMMA.16816.F32.BF16 R20, R136.reuse, R152, R20 ;  /* 0x000000988814723c */ /* 0x040fea0000041814 */
[----:B------:R-:W-:Y:S01]  /*12330*/  FADD.FTZ R185, R190, R185 ;  /* 0x000000b9beb97221 */ /* 0x000fe20000010000 */
[C---:B------:R-:W-:Y:S01]  /*12340*/  HMMA.16816.F32.BF16 R24, R136.reuse, R154, R24 ;  /* 0x0000009a8818723c */ /* 0x040fe20000041818 */
[----:B------:R-:W5:Y:S04]  /*12350*/  LDSM.16.MT88.4 R152, [R218+0x1c800] ;  /* 0x01c80000da98783b */ /* 0x000f680000004200 */
[----:B------:R-:W-:Y:S01]  /*12360*/  FADD.FTZ R186, R193, R186 ;  /* 0x000000bac1ba7221 */ /* 0x000fe20000010000 */
[C---:B--2---:R-:W-:Y:S05]  /*12370*/  HMMA.16816.F32.BF16 R28, R136.reuse, R140, R28 ;  /* 0x0000008c881c723c */ /* 0x044fea000004181c */
[----:B------:R-:W-:Y:S01]  /*12380*/  FADD.FTZ R185, R189, R185 ;  /* 0x000000b9bdb97221 */ /* 0x000fe20000010000 */
[C---:B------:R-:W-:Y:S01]  /*12390*/  HMMA.16816.F32.BF16 R32, R136.reuse, R142, R32 ;  /* 0x0000008e8820723c */ /* 0x040fe20000041820 */
[----:B------:R-:W2:Y:S04]  /*123a0*/  LDSM.16.MT88.4 R140, [R217+0x1c800] ;  /* 0x01c80000d98c783b */ /* 0x000ea80000004200 */
        /* <DEDUP_REMOVED lines=38> */
[C---:B------:R-:W-:Y:S01]  /*12610*/  HMMA.16816.F32.BF16 R112, R136.reuse, R150, R112 ;  /* 0x000000968870723c */ /* 0x040fe20000041870 */
[----:B------:R-:W3:Y:S05]  /*12620*/  LDSM.16.MT88.4 R148, [R216+0x19000] ;  /* 0x01900000d894783b */ /* 0x000eea0000004200 */
[C---:B-----5:R-:W-:Y:S06]  /*12630*/  HMMA.16816.F32.BF16 R116, R136.reuse, R152, R116 ;  /* 0x000000988874723c */ /* 0x060fec0000041874 */
[C---:B------:R-:W-:Y:S01]  /*12640*/  HMMA.16816.F32.BF16 R120, R136.reuse, R154, R120 ;  /* 0x0000009a8878723c */ /* 0x040fe20000041878 */
[----:B------:R-:W-:Y:S05]  /*12650*/  LDSM.16.MT88.4 R152, [R217+0x1b000] ;  /* 0x01b00000d998783b */ /* 0x000fea0000004200 */
[C---:B------:R-:W-:Y:S06]  /*12660*/  HMMA.16816.F32.BF16 R124, R136.reuse, R156, R124 ;  /* 0x0000009c887c723c */ /* 0x040fec000004187c */
[----:B------:R-:W-:Y:S01]  /*12670*/  HMMA.16816.F32.BF16 R128, R136, R158, R128 ;  /* 0x0000009e8880723c */ /* 0x000fe20000041880 */
[----:B------:R-:W4:Y:S05]  /*12680*/  LDSM.16.MT88.4 R136, [R220+0x1b000] ;  /* 0x01b00000dc88783b */ /* 0x000f2a0000004200 */
[C---:B--2---:R-:W-:Y:S03]  /*12690*/  HMMA.16816.F32.BF16 R4, R132.reuse, R140, R4 ;  /* 0x0000008c8404723c */ /* 0x044fe60000041804 */
[----:B------:R-:W-:Y:S03]  /*126a0*/  LDSM.16.MT88.4 R156, [R216+0x1b000] ;  /* 0x01b00000d89c783b */ /* 0x000fe60000004200 */
[C---:B------:R-:W-:Y:S05]  /*126b0*/  HMMA.16816.F32.BF16 R8, R132.reuse, R142, R8 ;  /* 0x0000008e8408723c */ /* 0x040fea0000041808 */
[----:B------:R-:W2:Y:S01]  /*126c0*/  LDSM.16.MT88.4 R140, [R218+0x1b000] ;  /* 0x01b00000da8c783b */ /* 0x000ea20000004200 */
        /* <DEDUP_REMOVED lines=21> */
[C---:B-----5:R-:W-:Y:S01]  /*12820*/  HMMA.16816.F32.BF16 R68, R132.reuse, R160, R68 ;  /* 0x000000a08444723c */ /* 0x060fe20000041844 */
[----:B------:R-:W-:Y:S05]  /*12830*/  MUFU.EX2 R161, R175 ;  /* 0x000000af00a17308 */ /* 0x000fea0000000800 */
[C---:B------:R-:W-:Y:S05]  /*12840*/  HMMA.16816.F32.BF16 R72, R132.reuse, R162, R72 ;  /* 0x000000a28448723c */ /* 0x040fea0000041848 */
[----:B------:R-:W5:Y:S01]  /*12850*/  MUFU.EX2 R163, R174 ;  /* 0x000000ae00a37308 */ /* 0x000f620000000800 */
[C---:B-1----:R-:W-:Y:S09]  /*12860*/  HMMA.16816.F32.BF16 R76, R132.reuse, R144, R76 ;  /* 0x00000090844c723c */ /* 0x042ff2000004184c */
[----:B------:R1:W-:Y:S01]  /*12870*/  MUFU.EX2 R160, R172 ;  /* 0x000000ac00a07308 */ /* 0x0003e20000000800 */
[C---:B------:R-:W-:Y:S01]  /*12880*/  HMMA.16816.F32.BF16 R80, R132.reuse, R146, R80 ;  /* 0x000000928450723c */ /* 0x040fe20000041850 */
[----:B------:R-:W2:Y:S05]  /*12890*/  LDSM.16.MT88.4 R144, [R217+0x1f000] ;  /* 0x01f00000d990783b */ /* 0x000eaa0000004200 */
[C---:B---3--:R-:W-:Y:S03]  /*128a0*/  HMMA.16816.F32.BF16 R84, R132.reuse, R148, R84 ;  /* 0x000000948454723c */ /* 0x048fe60000041854 */
[----:B------:R3:W3:Y:S02]  /*128b0*/  MUFU.EX2 R162, R171 ;  /* 0x000000ab00a27308 */ /* 0x0006e40000000800 */
[----:B-----5:R-:W-:Y:S01]  /*128c0*/  F2FP.BF16.F32.PACK_AB R169, R163, R161 ;  /* 0x000000a1a3a9723e */ /* 0x020fe200000010ff */
[C---:B------:R-:W-:Y:S01]  /*128d0*/  HMMA.16816.F32.BF16 R88, R132.reuse, R150, R88 ;  /* 0x000000968458723c */ /* 0x040fe20000041858 */
[----:B------:R-:W5:Y:S05]  /*128e0*/  LDSM.16.MT88.4 R148, [R216+0x1f000] ;  /* 0x01f00000d894783b */ /* 0x000f6a0000004200 */
[C---:B----4-:R-:W-:Y:S03]  /*128f0*/  HMMA.16816.F32.BF16 R92, R132.reuse, R136, R92 ;  /* 0x00000088845c723c */ /* 0x050fe6000004185c */
[----:B-1----:R-:W-:Y:S03]  /*12900*/  LDSM.16.MT88.4 R172, [R216+0x19800] ;  /* 0x01980000d8ac783b */ /* 0x002fe60000004200 */
[C---:B------:R-:W-:Y:S05]  /*12910*/  HMMA.16816.F32.BF16 R96, R132.reuse, R138, R96 ;  /* 0x0000008a8460723c */ /* 0x040fea0000041860 */
[----:B------:R-:W1:Y:S01]  /*12920*/  LDSM.16.MT88.4 R136, [R218+0x19800] ;  /* 0x01980000da88783b */ /* 0x000e620000004200 */
[C---:B--2---:R-:W-:Y:S05]  /*12930*/  HMMA.16816.F32.BF16 R100, R132.reuse, R140, R100 ;  /* 0x0000008c8464723c */ /* 0x044fea0000041864 */
[----:B---3--:R-:W-:Y:S01]  /*12940*/  F2FP.BF16.F32.PACK_AB R171, R165, R166 ;  /* 0x000000a6a5ab723e */ /* 0x008fe200000010ff */
[C---:B------:R-:W-:Y:S01]  /*12950*/  HMMA.16816.F32.BF16 R104, R132.reuse, R142, R104 ;  /* 0x0000008e8468723c */ /* 0x040fe20000041868 */
[----:B------:R-:W2:Y:S04]  /*12960*/  LDSM.16.MT88.4 R140, [R217+0x19800] ;  /* 0x01980000d98c783b */ /* 0x000ea80000004200 */
[----:B------:R-:W-:Y:S01]  /*12970*/  F2FP.BF16.F32.PACK_AB R168, R162, R160 ;  /* 0x000000a0a2a8723e */ /* 0x000fe200000010ff */
[C---:B------:R-:W-:Y:S06]  /*12980*/  HMMA.16816.F32.BF16 R108, R132.reuse, R152, R108 ;  /* 0x00000098846c723c */ /* 0x040fec000004186c */
[C---:B------:R-:W-:Y:S06]  /*12990*/  HMMA.16816.F32.BF16 R112, R132.reuse, R154, R112 ;  /* 0x0000009a8470723c */ /* 0x040fec0000041870 */
[C---:B------:R-:W-:Y:S06]  /*129a0*/  HMMA.16816.F32.BF16 R116, R132.reuse, R144, R116 ;  /* 0x000000908474723c */ /* 0x040fec0000041874 */
[C---:B------:R-:W-:Y:S05]  /*129b0*/  HMMA.16816.F32.BF16 R120, R132.reuse, R146, R120 ;  /* 0x000000928478723c */ /* 0x040fea0000041878 */
[----:B------:R-:W-:Y:S01]  /*129c0*/  MOV R144, R176 ;  /* 0x000000b000907202 */ /* 0x000fe20000000f00 */
[C---:B-----5:R-:W-:Y:S05]  /*129d0*/  HMMA.16816.F32.BF16 R124, R132.reuse, R148, R124 ;  /* 0x00000094847c723c */ /* 0x060fea000004187c */
[----:B------:R-:W-:Y:S01]  /*129e0*/  MOV R145, R177 ;  /* 0x000000b100917202 */ /* 0x000fe20000000f00 */
[----:B------:R-:W-:Y:S05]  /*129f0*/  HMMA.16816.F32.BF16 R128, R132, R150, R128 ;  /* 0x000000968480723c */ /* 0x000fea0000041880 */
[----:B------:R-:W-:Y:S02]  /*12a00*/  F2FP.BF16.F32.PACK_AB R170, R144, R145 ;  /* 0x0000009190aa723e */ /* 0x000fe400000010ff */
[----:B------:R-:W-:Y:S04]  /*12a10*/  MOV R132, R162 ;  /* 0x000000a200847202 */ /* 0x000fe80000000f00 */
[----:B------:R-:W-:Y:S02]  /*12a20*/  MOV R133, R163 ;  /* 0x000000a300857202 */ /* 0x000fe40000000f00 */
[----:B------:R-:W-:Y:S02]  /*12a30*/  MOV R134, R160 ;  /* 0x000000a000867202 */ /* 0x000fe40000000f00 */
[----:B------:R-:W-:Y:S02]  /*12a40*/  MOV R135, R161 ;  /* 0x000000a100877202 */ /* 0x000fe40000000f00 */
[C---:B------:R-:W-:Y:S01]  /*12a50*/  HMMA.16816.F32.BF16 R160, R168.reuse, R156, R4 ;  /* 0x0000009ca8a0723c */ /* 0x040fe20000041804 */
[----:B------:R-:W-:Y:S04]  /*12a60*/  LDSM.16.MT88.4 R4, [R218+0x1b800] ;  /* 0x01b80000da04783b */ /* 0x000fe80000004200 */
[----:B------:R-:W-:Y:S01]  /*12a70*/  MOV R146, R178 ;  /* 0x000000b200927202 */ /* 0x000fe20000000f00 */
[C---:B------:R-:W-:Y:S03]  /*12a80*/  HMMA.16816.F32.BF16 R156, R168.reuse, R158, R8 ;  /* 0x0000009ea89c723c */ /* 0x040fe60000041808 */
[----:B------:R-:W-:Y:S02]  /*12a90*/  LDSM.16.MT88.4 R8, [R217+0x1b800] ;  /* 0x01b80000d908783b */ /* 0x000fe40000004200 */
[----:B------:R-:W-:Y:S01]  /*12aa0*/  MOV R147, R179 ;  /* 0x000000b300937202 */ /* 0x000fe20000000f00 */
[C---:B-1----:R-:W-:Y:S05]  /*12ab0*/  HMMA.16816.F32.BF16 R152, R168.reuse, R136, R12 ;  /* 0x00000088a898723c */ /* 0x042fea000004180c */
[----:B------:R-:W1:Y:S01]  /*12ac0*/  LDSM.16.MT88.4 R176, [R220+0x1b800] ;  /* 0x01b80000dcb0783b */ /* 0x000e620000004200 */
[C---:B------:R-:W-:Y:S05]  /*12ad0*/  HMMA.16816.F32.BF16 R148, R168.reuse, R138, R16 ;  /* 0x0000008aa894723c */ /* 0x040fea0000041810 */
[----:B------:R-:W-:Y:S02]  /*12ae0*/  MOV R136, R146 ;  /* 0x0000009200887202 */ /* 0x000fe40000000f00 */
[----:B------:R-:W-:Y:S01]  /*12af0*/  MOV R18, R144 ;  /* 0x0000009000127202 */ /* 0x000fe20000000f00 */
[----:B------:R-:W3:Y:S03]  /*12b00*/  LDSM.16.MT88.4 R12, [R216+0x1b800] ;  /* 0x01b80000d80c783b */ /* 0x000ee60000004200 */
[----:B------:R-:W-:Y:S02]  /*12b10*/  MOV R19, R145 ;  /* 0x0000009100137202 */ /* 0x000fe40000000f00 */
[----:B------:R-:W-:Y:S02]  /*12b20*/  MOV R137, R147 ;  /* 0x0000009300897202 */ /* 0x000fe40000000f00 */
[C---:B--2---:R-:W-:Y:S06]  /*12b30*/  HMMA.16816.F32.BF16 R144, R168.reuse, R140, R20 ;  /* 0x0000008ca890723c */ /* 0x044fec0000041814 */
[C---:B------:R-:W-:Y:S01]  /*12b40*/  HMMA.16816.F32.BF16 R140, R168.reuse, R142, R24 ;  /* 0x0000008ea88c723c */ /* 0x040fe20000041818 */
[----:B------:R-:W-:Y:S04]  /*12b50*/  LDSM.16.MT88.4 R24, [R217+0x1d800] ;  /* 0x01d80000d918783b */ /* 0x000fe80000004200 */
[----:B------:R-:W-:Y:S02]  /*12b60*/  MOV R22, R136 ;  /* 0x0000008800167202 */ /* 0x000fe40000000f00 */
[----:B------:R-:W-:Y:S02]  /*12b70*/  MOV R23, R137 ;  /* 0x0000008900177202 */ /* 0x000fe40000000f00 */
[C---:B------:R-:W-:Y:S03]  /*12b80*/  HMMA.16816.F32.BF16 R136, R168.reuse, R172, R28 ;  /* 0x000000aca888723c */ /* 0x040fe6000004181c */
[----:B------:R-:W-:Y:S02]  /*12b90*/  MOV R20, R18 ;  /* 0x0000001200147202 */ /* 0x000fe40000000f00 */
[----:B------:R-:W-:Y:S02]  /*12ba0*/  MOV R21, R19 ;  /* 0x0000001300157202 */ /* 0x000fe40000000f00 */
[----:B------:R-:W-:Y:S01]  /*12bb0*/  MOV R29, R132 ;  /* 0x00000084001d7202 */ /* 0x000fe20000000f00 */
[----:B------:R-:W2:Y:S03]  /*12bc0*/  LDSM.16.MT88.4 R16, [R220+0x1d800] ;  /* 0x01d80000dc10783b */ /* 0x000ea60000004200 */
[----:B------:R-:W-:Y:S02]  /*12bd0*/  MOV R28, R133 ;  /* 0x00000085001c7202 */ /* 0x000fe40000000f00 */
[----:B------:R-:W-:Y:S02]  /*12be0*/  MOV R173, R134 ;  /* 0x0000008600ad7202 */ /* 0x000fe40000000f00 */
[----:B------:R-:W-:Y:S02]  /*12bf0*/  MOV R172, R135 ;  /* 0x0000008700ac7202 */ /* 0x000fe40000000f00 */
[C---:B------:R-:W-:Y:S03]  /*12c00*/  HMMA.16816.F32.BF16 R132, R168.reuse, R174, R32 ;  /* 0x000000aea884723c */ /* 0x040fe60000041820 */
[----:B------:R-:W-:Y:S01]  /*12c10*/  MOV R31, R20 ;  /* 0x00000014001f7202 */ /* 0x000fe20000000f00 */
[----:B------:R-:W-:Y:S01]  /*12c20*/  FADD.FTZ R185, R172, R185 ;  /* 0x000000b9acb97221 */ /* 0x000fe20000010000 */
[----:B------:R-:W-:Y:S01]  /*12c30*/  MOV R30, R21 ;  /* 0x00000015001e7202 */ /* 0x000fe20000000f00 */
[C---:B-1----:R-:W-:Y:S05]  /*12c40*/  HMMA.16816.F32.BF16 R36, R168.reuse, R176, R36 ;  /* 0x000000b0a824723c */ /* 0x042fea0000041824 */
[----:B------:R-:W-:Y:S01]  /*12c50*/  MOV R35, R22 ;  /* 0x0000001600237202 */ /* 0x000fe20000000f00 */
[C---:B------:R-:W-:Y:S05]  /*12c60*/  HMMA.16816.F32.BF16 R40, R168.reuse, R178, R40 ;  /* 0x000000b2a828723c */ /* 0x040fea0000041828 */
[----:B------:R-:W-:Y:S01]  /*12c70*/  MOV R34, R23 ;  /* 0x0000001700227202 */ /* 0x000fe20000000f00 */
[C---:B------:R-:W-:Y:S01]  /*12c80*/  HMMA.16816.F32.BF16 R44, R168.reuse, R4, R44 ;  /* 0x00000004a82c723c */ /* 0x040fe2000004182c */
[----:B------:R-:W1:Y:S04]  /*12c90*/  LDSM.16.MT88.4 R20, [R218+0x1d800] ;  /* 0x01d80000da14783b */ /* 0x000e680000004200 */
[----:B------:R-:W-:Y:S01]  /*12ca0*/  FADD.FTZ R186, R34, R186 ;  /* 0x000000ba22ba7221 */ /* 0x000fe20000010000 */
[C---:B------:R-:W-:Y:S03]  /*12cb0*/  HMMA.16816.F32.BF16 R48, R168.reuse, R6, R48 ;  /* 0x00000006a830723c */ /* 0x040fe60000041830 */
[----:B------:R-:W4:Y:S02]  /*12cc0*/  LDSM.16.MT88.4 R4, [R216+0x1d800] ;  /* 0x01d80000d804783b */ /* 0x000f240000004200 */
[----:B------:R-:W-:Y:S01]  /*12cd0*/  FADD.FTZ R186, R35, R186 ;  /* 0x000000ba23ba7221 */ /* 0x000fe20000010000 */
[C---:B------:R-:W-:Y:S05]  /*12ce0*/  HMMA.16816.F32.BF16 R52, R168.reuse, R8, R52 ;  /* 0x00000008a834723c */ /* 0x040fea0000041834 */
        /* <DEDUP_REMOVED lines=17> */
[----:B------:R-:W1:Y:S05]  /*12e00*/  LDSM.16.MT88.4 R20, [R216+0x1f800] ;  /* 0x01f80000d814783b */ /* 0x000e6a0000004200 */
        /* <DEDUP_REMOVED lines=12> */
[----:B------:R-:W-:Y:S11]  /*12ed0*/  @!UPT UIADD3 URZ, URZ, URZ, URZ ;  /* 0x0000003f3f3ff290 */ /* 0x000ff6000fffe03f */
[----:B------:R-:W-:Y:S01]  /*12ee0*/  @!UPT UIADD3 URZ, URZ, URZ, URZ ;  /* 0x0000003f3f3ff290 */ /* 0x000fe2000fffe03f */
[----:B------:R-:W-:Y:S11]  /*12ef0*/  @P4 BRA `(.L_x_1229) ;  /* 0xffffffc400144947 */ /* 0x000ff6000383ffff */
.L_x_1228:
        /* <DEDUP_REMOVED lines=47> */
.L_x_1232:
        /* <DEDUP_REMOVED lines=15> */
.L_x_1233:
        /* <DEDUP_REMOVED lines=358> */
.L_x_1235:
[----:B------:R-:W-:Y:S05]  /*14940*/  BSYNC B0 ;  /* 0x0000000000007941 */ /* 0x000fea0003800000 */
.L_x_1234:
        /* <DEDUP_REMOVED lines=40> */
.L_x_1237:
[----:B------:R-:W-:Y:S05]  /*14bd0*/  BSYNC B0 ;  /* 0x0000000000007941 */ /* 0x000fea0003800000 */
.L_x_1236:
        /* <DEDUP_REMOVED lines=27> */
.L_x_1239:
[----:B------:R-:W-:Y:S05]  /*14d90*/  BSYNC B0 ;  /* 0x0000000000007941 */ /* 0x000fea0003800000 */
.L_x_1238:
        /* <DEDUP_REMOVED lines=27> */
.L_x_1241:
[----:B------:R-:W-:Y:S05]  /*14f50*/  BSYNC B0 ;  /* 0x0000000000007941 */ /* 0x000fea0003800000 */
.L_x_1240:
        /* <DEDUP_REMOVED lines=27> */
.L_x_1198:
        /* <DEDUP_REMOVED lines=21> */
[----:B------:R-:W-:Y:S01]  /*15260*/  ULDC.U8 UR9, c[0x0][0x3d8] ;  /* 0x0000f60000097ab9 */ /* 0x000fe20000000000 */
[----:B------:R-:W-:Y:S01]  /*15270*/  @!UP4 UIMAD UR6, UR33, UR5, UR6 ;  /* 0x000000052106c2a4 */ /* 0x000fe2000f8e0206 */
[--C-:B------:R-:W-:Y:S01]  /*15280*/  SHF.R.S32.HI R13, RZ, 0x1f, R12.reuse ;  /* 0x0000001fff0d7819 */ /* 0x100fe2000001140c */
[----:B------:R-:W-:Y:S01]  /*15290*/  UISETP.NE.AND UP0, UPT, UR9, URZ, !UP2 ;  /* 0x0000003f0900728c */ /* 0x000fe2000d705270 */
[----:B------:R-:W-:Y:S01]  /*152a0*/  VIADD R5, R12, 0x20 ;  /* 0x000000200c057836 */ /* 0x000fe20000000000 */
[----:B------:R-:W-:Y:S01]  /*152b0*/  UISETP.NE.AND UP3, UPT, UR9, URZ, UPT ;  /* 0x0000003f0900728c */ /* 0x000fe2000bf65270 */
[----:B------:R-:W-:Y:S01]  /*152c0*/  ISETP.NE.AND P3, PT, R6, RZ, PT ;  /* 0x000000ff0600720c */ /* 0x000fe20003f65270 */
        /* <DEDUP_REMOVED lines=61> */
.L_x_1243:
[----:B------:R-:W-:Y:S05]  /*156a0*/  BSYNC B0 ;  /* 0x0000000000007941 */ /* 0x000fea0003800000 */
.L_x_1242:
        /* <DEDUP_REMOVED lines=25> */
.L_x_1245:
[----:B------:R-:W-:Y:S05]  /*15840*/  BSYNC B0 ;  /* 0x0000000000007941 */ /* 0x000fea0003800000 */
.L_x_1244:
        /* <DEDUP_REMOVED lines=24> */
.L_x_1247:
[----:B------:R-:W-:Y:S05]  /*159d0*/  BSYNC B0 ;  /* 0x0000000000007941 */ /* 0x000fea0003800000 */
.L_x_1246:
        /* <DEDUP_REMOVED lines=27> */
.L_x_1249:
[----:B------:R-:W-:Y:S05]  /*15b90*/  BSYNC B0 ;  /* 0x0000000000007941 */ /* 0x000fea0003800000 */
.L_x_1248:
        /* <DEDUP_REMOVED lines=10> */
.L_x_1251:
[----:B------:R-:W-:Y:S05]  /*15c40*/  BSYNC B0 ;  /* 0x0000000000007941 */ /* 0x000fea0003800000 */
.L_x_1250:
        /* <DEDUP_REMOVED lines=10> */
.L_x_1253:
[----:B------:R-:W-:Y:S05]  /*15cf0*/  BSYNC B0 ;  /* 0x0000000000007941 */ /* 0x000fea0003800000 */
.L_x_1252:
        /* <DEDUP_REMOVED lines=10> */
.L_x_1255:
[----:B------:R-:W-:Y:S05]  /*15da0*/  BSYNC B0 ;  /* 0x0000000000007941 */ /* 0x000fea0003800000 */
.L_x_1254:
        /* <DEDUP_REMOVED lines=10> */
.L_x_1256:
        /* <DEDUP_REMOVED lines=11> */
.L_x_1278:


//--------------------- .nv.shared._ZN5flash16flash_fwd_kernelI23Flash_fwd_kernel_traitsILi256ELi64ELi64ELi4ELb0ELb0EN7cutlass10bfloat16_tE19Flash_kernel_traitsILi256ELi64ELi64ELi4ES3_EELb0ELb1ELb0ELb0ELb0ELb1ELb0ELb0EEEvNS_16Flash_fwd_paramsE --------------------------
	.section	.nv.shared._ZN5flash16flash_fwd_kernelI23Flash_fwd_kernel_traitsILi256ELi64ELi64ELi4ELb0ELb0EN7cutlass10bfloat16_tE19Flash_kernel_traitsILi256ELi64ELi64ELi4ES3_EELb0ELb1ELb0ELb0ELb0ELb1ELb0ELb0EEEvNS_16Flash_fwd_paramsE,"aw",@nobits
	.sectionflags	@""
	.align	16
	.zero		1024


//--------------------- .nv.shared.reserved.0     --------------------------
	.section	.nv.shared.reserved.0,"aw",@nobits
	.weak		__nv_reservedSMEM_offset_0_alias
	.size		__nv_reservedSMEM_offset_0_alias, 0, 0
	.other		__nv_reservedSMEM_offset_0_alias,@"STO_CUDA_RESERVED_SHARED STV_DEFAULT"
__nv_reservedSMEM_offset_0_alias:
	.zero		0


//--------------------- .nv.global                --------------------------
	.section	.nv.global,"aw",@nobits
.nv.global:
	.type		_ZN73_INTERNAL_421c16ac_37_flash_fwd_hdim256_bf16_causal_sm80_cu_0106449f_30624cute1_E,@object
	.size		_ZN73_INTERNAL_421c16ac_37_flash_fwd_hdim256_bf16_causal_sm80_cu_0106449f_30624cute1_E,(_ZN73_INTERNAL_421c16ac_37_flash_fwd_hdim256_bf16_causal_sm80_cu_0106449f_30624cuda3std3__45__cpo6cbeginE - _ZN73_INTERNAL_421c16ac_37_flash_fwd_hdim256_bf16_causal_sm80_cu_0106449f_30624cute1_E)
_ZN73_INTERNAL_421c16ac_37_flash_fwd_hdim256_bf16_causal_sm80_cu_0106449f_30624cute1_E:
	.zero		1
	.type		_ZN73_INTERNAL_421c16ac_37_flash_fwd_hdim256_bf16_causal_sm80_cu_0106449f_30624cuda3std3__45__cpo6cbeginE,@object
	.size		_ZN73_INTERNAL_421c16ac_37_flash_fwd_hdim256_bf16_causal_sm80_cu_0106449f_30624cuda3std3__45__cpo6cbeginE,(_ZN73_INTERNAL_421c16ac_37_flash_fwd_hdim256_bf16_causal_sm80_cu_0106449f_30624cuda3std3__48in_placeE - _ZN73_INTERNAL_421c16ac_37_flash_fwd_hdim256_bf16_causal_sm80_cu_0106449f_30624cuda3std3__45__cpo6cbeginE)
_ZN73_INTERNAL_421c16ac_37_flash_fwd_hdim256_bf16_causal_sm80_cu_0106449f_30624cuda3std3__45__cpo6cbeginE:
	.zero		1
	.type		_ZN73_INTERNAL_421c16ac_37_flash_fwd_hdim256_bf16_causal_sm80_cu_0106449f_30624cuda3std3__48in_placeE,@object
	.size		_ZN73_INTERNAL_421c16ac_37_flash_fwd_hdim256_bf16_causal_sm80_cu_0106449f_30624cuda3std3__48in_placeE,(_ZN73_INTERNAL_421c16ac_37_flash_fwd_hdim256_bf16_causal_sm80_cu_0106449f_30624cuda3std6ranges3__45__cpo9iter_moveE - _ZN73_INTERNAL_421c16ac_37_flash_fwd_hdim256_bf16_causal_sm80_cu_0106449f_30624cuda3std3__48in_placeE)
_ZN73_INTERNAL_421c16ac_37_flash_fwd_hdim256_bf16_causal_sm80_cu_0106449f_30624cuda3std3__48in_placeE:
	.zero		1
	.type		_ZN73_INTERNAL_421c16ac_37_flash_fwd_hdim256_bf16_causal_sm80_cu_0106449f_30624cuda3std6ranges3__45__cpo9iter_moveE,@object
	.size		_ZN73_INTERNAL_421c16ac_37_flash_fwd_hdim256_bf16_causal_sm80_cu_0106449f_30624cuda3std6ranges3__45__cpo9iter_moveE,(_ZN73_INTERNAL_421c16ac_37_flash_fwd_hdim256_bf16_causal_sm80_cu_0106449f_30624cuda3std3__45__cpo5beginE - _ZN73_INTERNAL_421c16ac_37_flash_fwd_hdim256_bf16_causal_sm80_cu_0106449f_30624cuda3std6ranges3__45__cpo9iter_moveE)
_ZN73_INTERNAL_421c16ac_37_flash_fwd_hdim256_bf16_causal_sm80_cu_0106449f_30624cuda3std6ranges3__45__cpo9iter_moveE:
	.zero		1
	.type		_ZN73_INTERNAL_421c16ac_37_flash_fwd_hdim256_bf16_causal_sm80_cu_0106449f_30624cuda3std3__45__cpo5beginE,@object
	.size		_ZN73_INTERNAL_421c16ac_37_flash_fwd_hdim256_bf16_causal_sm80_cu_0106449f_30624cuda3std3__45__cpo5beginE,(_ZN73_INTERNAL_421c16ac_37_flash_fwd_hdim256_bf16_causal_sm80_cu_0106449f_30624cuda3std3__475_GLOBAL__N__421c16ac_37_flash_fwd_hdim256_bf16_causal_sm80_cu_0106449f_30626ignoreE - _ZN73_INTERNAL_421c16ac_37_flash_fwd_hdim256_bf16_causal_sm80_cu_0106449f_30624cuda3std3__45__cpo5beginE)
_ZN73_INTERNAL_421c16ac_37_flash_fwd_hdim256_bf16_causal_sm80_cu_0106449f_30624cuda3std3__45__cpo5beginE:
	.zero		1
	.type		_ZN73_INTERNAL_421c16ac_37_flash_fwd_hdim256_bf16_causal_sm80_cu_0106449f_30624cuda3std3__475_GLOBAL__N__421c16ac_37_flash_fwd_hdim256_bf16_causal_sm80_cu_0106449f_30626ignoreE,@object
	.size		_ZN73_INTERNAL_421c16ac_37_flash_fwd_hdim256_bf16_causal_sm80_cu_0106449f_30624cuda3std3__475_GLOBAL__N__421c16ac_37_flash_fwd_hdim256_bf16_causal_sm80_cu_0106449f_30626ignoreE,(_ZN73_INTERNAL_421c16ac_37_flash_fwd_hdim256_bf16_causal_sm80_cu_0106449f_30624cute7productE - _ZN73_INTERNAL_421c16ac_37_flash_fwd_hdim256_bf16_causal_sm80_cu_0106449f_30624cuda3std3__475_GLOBAL__N__421c16ac_37_flash_fwd_hdim256_bf16_causal_sm80_cu_0106449f_30626ignoreE)
_ZN73_INTERNAL_421c16ac_37_flash_fwd_hdim256_bf16_causal_sm80_cu_0106449f_30624cuda3std3__475_GLOBAL__N__421c16ac_37_flash_fwd_hdim256_bf16_causal_sm80_cu_0106449f_30626ignoreE:
	.zero		1
	.type		_ZN73_INTERNAL_421c16ac_37_flash_fwd_hdim256_bf16_causal_sm80_cu_0106449f_30624cute7productE,@object
	.size		_ZN73_INTERNAL_421c16ac_37_flash_fwd_hdim256_bf16_causal_sm80_cu_0106449f_30624cute7productE,(_ZN73_INTERNAL_421c16ac_37_flash_fwd_hdim256_bf16_causal_sm80_cu_0106449f_30624cuda3std3__45__cpo3endE - _ZN73_INTERNAL_421c16ac_37_flash_fwd_hdim256_bf16_causal_sm80_cu_0106449f_30624cute7productE)
_ZN73_INTERNAL_421c16ac_37_flash_fwd_hdim256_bf16_causal_sm80_cu_0106449f_30624cute7productE:
	.zero		1
	.type		_ZN73_INTERNAL_421c16ac_37_flash_fwd_hdim256_bf16_causal_sm80_cu_0106449f_30624cuda3std3__45__cpo3endE,@object
	.size		_ZN73_INTERNAL_421c16ac_37_flash_fwd_hdim256_bf16_causal_sm80_cu_0106449f_30624cuda3std3__45__cpo3endE,(_ZN73_INTERNAL_421c16ac_37_flash_fwd_hdim256_bf16_causal_sm80_cu_0106449f_30624cuda3std3__419piecewise_constructE - _ZN73_INTERNAL_421c16ac_37_flash_fwd_hdim256_bf16_causal_sm80_cu_0106449f_30624cuda3std3__45__cpo3endE)
_ZN73_INTERNAL_421c16ac_37_flash_fwd_hdim256_bf16_causal_sm80_cu_0106449f_30624cuda3std3__45__cpo3endE:
	.zero		1
	.type		_ZN73_INTERNAL_421c16ac_37_flash_fwd_hdim256_bf16_causal_sm80_cu_0106449f_30624cuda3std3__419piecewise_constructE,@object
	.size		_ZN73_INTERNAL_421c16ac_37_flash_fwd_hdim256_bf16_causal_sm80_cu_0106449f_30624cuda3std3__419piecewise_constructE,(_ZN73_INTERNAL_421c16ac_37_flash_fwd_hdim256_bf16_causal_sm80_cu_0106449f_30624cuda3std3__45__cpo4cendE - _ZN73_INTERNAL_421c16ac_37_flash_fwd_hdim256_bf16_causal_sm80_cu_0106449f_30624cuda3std3__419piecewise_constructE)
_ZN73_INTERNAL_421c16ac_37_flash_fwd_hdim256_bf16_causal_sm80_cu_0106449f_30624cuda3std3__419piecewise_constructE:
	.zero		1
	.type		_ZN73_INTERNAL_421c16ac_37_flash_fwd_hdim256_bf16_causal_sm80_cu_0106449f_30624cuda3std3__45__cpo4cendE,@object
	.size		_ZN73_INTERNAL_421c16ac_37_flash_fwd_hdim256_bf16_causal_sm80_cu_0106449f_30624cuda3std3__45__cpo4cendE,(_ZN73_INTERNAL_421c16ac_37_flash_fwd_hdim256_bf16_causal_sm80_cu_0106449f_30624cuda3std6ranges3__45__cpo4swapE - _ZN73_INTERNAL_421c16ac_37_flash_fwd_hdim256_bf16_causal_sm80_cu_0106449f_30624cuda3std3__45__cpo4cendE)
_ZN73_INTERNAL_421c16ac_37_flash_fwd_hdim256_bf16_causal_sm80_cu_0106449f_30624cuda3std3__45__cpo4cendE:
	.zero		1
	.type		_ZN73_INTERNAL_421c16ac_37_flash_fwd_hdim256_bf16_causal_sm80_cu_0106449f_30624cuda3std6ranges3__45__cpo4swapE,@object
	.size		_ZN73_INTERNAL_421c16ac_37_flash_fwd_hdim256_bf16_causal_sm80_cu_0106449f_30624cuda3std6ranges3__45__cpo4swapE,(.L_7 - _ZN73_INTERNAL_421c16ac_37_flash_fwd_hdim256_bf16_causal_sm80_cu_0106449f_30624cuda3std6ranges3__45__cpo4swapE)
_ZN73_INTERNAL_421c16ac_37_flash_fwd_hdim256_bf16_causal_sm80_cu_0106449f_30624cuda3std6ranges3__45__cpo4swapE:
	.zero		1
.L_7:


//--------------------- .nv.shared._ZN5flash16flash_fwd_kernelI23Flash_fwd_kernel_traitsILi256ELi64ELi64ELi4ELb0ELb0EN7cutlass10bfloat16_tE19Flash_kernel_traitsILi256ELi64ELi64ELi4ES3_EELb0ELb1ELb0ELb0ELb0ELb0ELb0ELb0EEEvNS_16Flash_fwd_paramsE --------------------------
	.section	.nv.shared._ZN5flash16flash_fwd_kernelI23Flash_fwd_kernel_traitsILi256ELi64ELi64ELi4ELb0ELb0EN7cutlass10bfloat16_tE19Flash_kernel_traitsILi256ELi64ELi64ELi4ES3_EELb0ELb1ELb0ELb0ELb0ELb0ELb0ELb0EEEvNS_16Flash_fwd_paramsE,"aw",@nobits
	.sectionflags	@""
	.align	16
	.zero		1024


//--------------------- .nv.shared._ZN5flash16flash_fwd_kernelI23Flash_fwd_kernel_traitsILi256ELi64ELi64ELi4ELb0ELb0EN7cutlass10bfloat16_tE19Flash_kernel_traitsILi256ELi64ELi64ELi4ES3_EELb0ELb1ELb0ELb1ELb0ELb0ELb0ELb0EEEvNS_16Flash_fwd_paramsE --------------------------
	.section	.nv.shared._ZN5flash16flash_fwd_kernelI23Flash_fwd_kernel_traitsILi256ELi64ELi64ELi4ELb0ELb0EN7cutlass10bfloat16_tE19Flash_kernel_traitsILi256ELi64ELi64ELi4ES3_EELb0ELb1ELb0ELb1ELb0ELb0ELb0ELb0EEEvNS_16Flash_fwd_paramsE,"aw",@nobits
	.sectionflags	@""
	.align	16
	.zero		1024


//--------------------- .nv.shared._ZN5flash16flash_fwd_kernelI23Flash_fwd_kernel_traitsILi256ELi128ELi64ELi8ELb0ELb0EN7cutlass10bfloat16_tE19Flash_kernel_traitsILi256ELi128ELi64ELi8ES3_EELb0ELb1ELb0ELb0ELb0ELb1ELb0ELb0EEEvNS_16Flash_fwd_paramsE --------------------------
	.section	.nv.shared._ZN5flash16flash_fwd_kernelI23Flash_fwd_kernel_traitsILi256ELi128ELi64ELi8ELb0ELb0EN7cutlass10bfloat16_tE19Flash_kernel_traitsILi256ELi128ELi64ELi8ES3_EELb0ELb1ELb0ELb0ELb0ELb1ELb0ELb0EEEvNS_16Flash_fwd_paramsE,"aw",@nobits
	.sectionflags	@""
	.align	16
	.zero		1024


//--------------------- .nv.shared._ZN5flash16flash_fwd_kernelI23Flash_fwd_kernel_traitsILi256ELi128ELi64ELi8ELb0ELb0EN7cutlass10bfloat16_tE19Flash_kernel_traitsILi256ELi128ELi64ELi8ES3_EELb0ELb1ELb0ELb0ELb0ELb0ELb0ELb0EEEvNS_16Flash_fwd_paramsE --------------------------
	.section	.nv.shared._ZN5flash16flash_fwd_kernelI23Flash_fwd_kernel_traitsILi256ELi128ELi64ELi8ELb0ELb0EN7cutlass10bfloat16_tE19Flash_kernel_traitsILi256ELi128ELi64ELi8ES3_EELb0ELb1ELb0ELb0ELb0ELb0ELb0ELb0EEEvNS_16Flash_fwd_paramsE,"aw",@nobits
	.sectionflags	@""
	.align	16
	.zero		1024


//--------------------- .nv.shared._ZN5flash16flash_fwd_kernelI23Flash_fwd_kernel_traitsILi256ELi128ELi64ELi8ELb0ELb0EN7cutlass10bfloat16_tE19Flash_kernel_traitsILi256ELi128ELi64ELi8ES3_EELb0ELb1ELb0ELb1ELb0ELb0ELb0ELb0EEEvNS_16Flash_fwd_paramsE --------------------------
	.section	.nv.shared._ZN5flash16flash_fwd_kernelI23Flash_fwd_kernel_traitsILi256ELi128ELi64ELi8ELb0ELb0EN7cutlass10bfloat16_tE19Flash_kernel_traitsILi256ELi128ELi64ELi8ES3_EELb0ELb1ELb0ELb1ELb0ELb0ELb0ELb0EEEvNS_16Flash_fwd_paramsE,"aw",@nobits
	.sectionflags	@""
	.align	16
	.zero		1024


//--------------------- .nv.shared._ZN5flash16flash_fwd_kernelI23Flash_fwd_kernel_traitsILi256ELi64ELi64ELi4ELb0ELb0EN7cutlass10bfloat16_tE19Flash_kernel_traitsILi256ELi64ELi64ELi4ES3_EELb1ELb1ELb0ELb0ELb0ELb0ELb0ELb0EEEvNS_16Flash_fwd_paramsE --------------------------
	.section	.nv.shared._ZN5flash16flash_fwd_kernelI23Flash_fwd_kernel_traitsILi256ELi64ELi64ELi4ELb0ELb0EN7cutlass10bfloat16_tE19Flash_kernel_traitsILi256ELi64ELi64ELi4ES3_EELb1ELb1ELb0ELb0ELb0ELb0ELb0ELb0EEEvNS_16Flash_fwd_paramsE,"aw",@nobits
	.sectionflags	@""
	.align	16
	.zero		1024


//--------------------- .nv.shared._ZN5flash16flash_fwd_kernelI23Flash_fwd_kernel_traitsILi256ELi64ELi64ELi4ELb0ELb0EN7cutlass10bfloat16_tE19Flash_kernel_traitsILi256ELi64ELi64ELi4ES3_EELb1ELb1ELb0ELb0ELb0ELb1ELb0ELb0EEEvNS_16Flash_fwd_paramsE --------------------------
	.section	.nv.shared._ZN5flash16flash_fwd_kernelI23Flash_fwd_kernel_traitsILi256ELi64ELi64ELi4ELb0ELb0EN7cutlass10bfloat16_tE19Flash_kernel_traitsILi256ELi64ELi64ELi4ES3_EELb1ELb1ELb0ELb0ELb0ELb1ELb0ELb0EEEvNS_16Flash_fwd_paramsE,"aw",@nobits
	.sectionflags	@""
	.align	16
	.zero		1024


//--------------------- .nv.shared._ZN5flash16flash_fwd_kernelI23Flash_fwd_kernel_traitsILi256ELi64ELi64ELi4ELb0ELb0EN7cutlass10bfloat16_tE19Flash_kernel_traitsILi256ELi64ELi64ELi4ES3_EELb0ELb1ELb0ELb0ELb0ELb1ELb1ELb0EEEvNS_16Flash_fwd_paramsE --------------------------
	.section	.nv.shared._ZN5flash16flash_fwd_kernelI23Flash_fwd_kernel_traitsILi256ELi64ELi64ELi4ELb0ELb0EN7cutlass10bfloat16_tE19Flash_kernel_traitsILi256ELi64ELi64ELi4ES3_EELb0ELb1ELb0ELb0ELb0ELb1ELb1ELb0EEEvNS_16Flash_fwd_paramsE,"aw",@nobits
	.sectionflags	@""
	.align	16
	.zero		1024


//--------------------- .nv.shared._ZN5flash16flash_fwd_kernelI23Flash_fwd_kernel_traitsILi256ELi64ELi64ELi4ELb0ELb0EN7cutlass10bfloat16_tE19Flash_kernel_traitsILi256ELi64ELi64ELi4ES3_EELb1ELb1ELb0ELb1ELb0ELb0ELb0ELb0EEEvNS_16Flash_fwd_paramsE --------------------------
	.section	.nv.shared._ZN5flash16flash_fwd_kernelI23Flash_fwd_kernel_traitsILi256ELi64ELi64ELi4ELb0ELb0EN7cutlass10bfloat16_tE19Flash_kernel_traitsILi256ELi64ELi64ELi4ES3_EELb1ELb1ELb0ELb1ELb0ELb0ELb0ELb0EEEvNS_16Flash_fwd_paramsE,"aw",@nobits
	.sectionflags	@""
	.align	16
	.zero		1024


//--------------------- .nv.shared._ZN5flash16flash_fwd_kernelI23Flash_fwd_kernel_traitsILi256ELi64ELi64ELi4ELb0ELb0EN7cutlass10bfloat16_tE19Flash_kernel_traitsILi256ELi64ELi64ELi4ES3_EELb1ELb1ELb0ELb0ELb0ELb0ELb0ELb1EEEvNS_16Flash_fwd_paramsE --------------------------
	.section	.nv.shared._ZN5flash16flash_fwd_kernelI23Flash_fwd_kernel_traitsILi256ELi64ELi64ELi4ELb0ELb0EN7cutlass10bfloat16_tE19Flash_kernel_traitsILi256ELi64ELi64ELi4ES3_EELb1ELb1ELb0ELb0ELb0ELb0ELb0ELb1EEEvNS_16Flash_fwd_paramsE,"aw",@nobits
	.sectionflags	@""
	.align	16
	.zero		1024


//--------------------- .nv.shared._ZN5flash16flash_fwd_kernelI23Flash_fwd_kernel_traitsILi256ELi64ELi64ELi4ELb0ELb0EN7cutlass10bfloat16_tE19Flash_kernel_traitsILi256ELi64ELi64ELi4ES3_EELb0ELb1ELb0ELb0ELb0ELb0ELb1ELb0EEEvNS_16Flash_fwd_paramsE --------------------------
	.section	.nv.shared._ZN5flash16flash_fwd_kernelI23Flash_fwd_kernel_traitsILi256ELi64ELi64ELi4ELb0ELb0EN7cutlass10bfloat16_tE19Flash_kernel_traitsILi256ELi64ELi64ELi4ES3_EELb0ELb1ELb0ELb0ELb0ELb0ELb1ELb0EEEvNS_16Flash_fwd_paramsE,"aw",@nobits
	.sectionflags	@""
	.align	16
	.zero		1024


//--------------------- .nv.shared._ZN5flash16flash_fwd_kernelI23Flash_fwd_kernel_traitsILi256ELi64ELi64ELi4ELb0ELb0EN7cutlass10bfloat16_tE19Flash_kernel_traitsILi256ELi64ELi64ELi4ES3_EELb1ELb1ELb0ELb1ELb0ELb0ELb0ELb1EEEvNS_16Flash_fwd_paramsE --------------------------
	.section	.nv.shared._ZN5flash16flash_fwd_kernelI23Flash_fwd_kernel_traitsILi256ELi64ELi64ELi4ELb0ELb0EN7cutlass10bfloat16_tE19Flash_kernel_traitsILi256ELi64ELi64ELi4ES3_EELb1ELb1ELb0ELb1ELb0ELb0ELb0ELb1EEEvNS_16Flash_fwd_paramsE,"aw",@nobits
	.sectionflags	@""
	.align	16
	.zero		1024


//--------------------- .nv.shared._ZN5flash16flash_fwd_kernelI23Flash_fwd_kernel_traitsILi256ELi64ELi64ELi4ELb0ELb0EN7cutlass10bfloat16_tE19Flash_kernel_traitsILi256ELi64ELi64ELi4ES3_EELb0ELb1ELb0ELb1ELb0ELb0ELb1ELb0EEEvNS_16Flash_fwd_paramsE --------------------------
	.section	.nv.shared._ZN5flash16flash_fwd_kernelI23Flash_fwd_kernel_traitsILi256ELi64ELi64ELi4ELb0ELb0EN7cutlass10bfloat16_tE19Flash_kernel_traitsILi256ELi64ELi64ELi4ES3_EELb0ELb1ELb0ELb1ELb0ELb0ELb1ELb0EEEvNS_16Flash_fwd_paramsE,"aw",@nobits
	.sectionflags	@""
	.align	16
	.zero		1024


//--------------------- .nv.shared._ZN5flash16flash_fwd_kernelI23Flash_fwd_kernel_traitsILi256ELi128ELi64ELi8ELb0ELb0EN7cutlass10bfloat16_tE19Flash_kernel_traitsILi256ELi128ELi64ELi8ES3_EELb1ELb1ELb0ELb0ELb0ELb0ELb0ELb0EEEvNS_16Flash_fwd_paramsE --------------------------
	.section	.nv.shared._ZN5flash16flash_fwd_kernelI23Flash_fwd_kernel_traitsILi256ELi128ELi64ELi8ELb0ELb0EN7cutlass10bfloat16_tE19Flash_kernel_traitsILi256ELi128ELi64ELi8ES3_EELb1ELb1ELb0ELb0ELb0ELb0ELb0ELb0EEEvNS_16Flash_fwd_paramsE,"aw",@nobits
	.sectionflags	@""
	.align	16
	.zero		1024


//--------------------- .nv.shared._ZN5flash16flash_fwd_kernelI23Flash_fwd_kernel_traitsILi256ELi128ELi64ELi8ELb0ELb0EN7cutlass10bfloat16_tE19Flash_kernel_traitsILi256ELi128ELi64ELi8ES3_EELb1ELb1ELb0ELb0ELb0ELb1ELb0ELb0EEEvNS_16Flash_fwd_paramsE --------------------------
	.section	.nv.shared._ZN5flash16flash_fwd_kernelI23Flash_fwd_kernel_traitsILi256ELi128ELi64ELi8ELb0ELb0EN7cutlass10bfloat16_tE19Flash_kernel_traitsILi256ELi128ELi64ELi8ES3_EELb1ELb1ELb0ELb0ELb0ELb1ELb0ELb0EEEvNS_16Flash_fwd_paramsE,"aw",@nobits
	.sectionflags	@""
	.align	16
	.zero		1024


//--------------------- .nv.shared._ZN5flash16flash_fwd_kernelI23Flash_fwd_kernel_traitsILi256ELi128ELi64ELi8ELb0ELb0EN7cutlass10bfloat16_tE19Flash_kernel_traitsILi256ELi128ELi64ELi8ES3_EELb0ELb1ELb0ELb0ELb0ELb1ELb1ELb0EEEvNS_16Flash_fwd_paramsE --------------------------
	.section	.nv.shared._ZN5flash16flash_fwd_kernelI23Flash_fwd_kernel_traitsILi256ELi128ELi64ELi8ELb0ELb0EN7cutlass10bfloat16_tE19Flash_kernel_traitsILi256ELi128ELi64ELi8ES3_EELb0ELb1ELb0ELb0ELb0ELb1ELb1ELb0EEEvNS_16Flash_fwd_paramsE,"aw",@nobits
	.sectionflags	@""
	.align	16
	.zero		1024


//--------------------- .nv.shared._ZN5flash16flash_fwd_kernelI23Flash_fwd_kernel_traitsILi256ELi128ELi64ELi8ELb0ELb0EN7cutlass10bfloat16_tE19Flash_kernel_traitsILi256ELi128ELi64ELi8ES3_EELb1ELb1ELb0ELb1ELb0ELb0ELb0ELb0EEEvNS_16Flash_fwd_paramsE --------------------------
	.section	.nv.shared._ZN5flash16flash_fwd_kernelI23Flash_fwd_kernel_traitsILi256ELi128ELi64ELi8ELb0ELb0EN7cutlass10bfloat16_tE19Flash_kernel_traitsILi256ELi128ELi64ELi8ES3_EELb1ELb1ELb0ELb1ELb0ELb0ELb0ELb0EEEvNS_16Flash_fwd_paramsE,"aw",@nobits
	.sectionflags	@""
	.align	16
	.zero		1024


//--------------------- .nv.shared._ZN5flash16flash_fwd_kernelI23Flash_fwd_kernel_traitsILi256ELi128ELi64ELi8ELb0ELb0EN7cutlass10bfloat16_tE19Flash_kernel_traitsILi256ELi128ELi64ELi8ES3_EELb1ELb1ELb0ELb0ELb0ELb0ELb0ELb1EEEvNS_16Flash_fwd_paramsE --------------------------
	.section	.nv.shared._ZN5flash16flash_fwd_kernelI23Flash_fwd_kernel_traitsILi256ELi128ELi64ELi8ELb0ELb0EN7cutlass10bfloat16_tE19Flash_kernel_traitsILi256ELi128ELi64ELi8ES3_EELb1ELb1ELb0ELb0ELb0ELb0ELb0ELb1EEEvNS_16Flash_fwd_paramsE,"aw",@nobits
	.sectionflags	@""
	.align	16
	.zero		1024


//--------------------- .nv.shared._ZN5flash16flash_fwd_kernelI23Flash_fwd_kernel_traitsILi256ELi128ELi64ELi8ELb0ELb0EN7cutlass10bfloat16_tE19Flash_kernel_traitsILi256ELi128ELi64ELi8ES3_EELb0ELb1ELb0ELb0ELb0ELb0ELb1ELb0EEEvNS_16Flash_fwd_paramsE --------------------------
	.section	.nv.shared._ZN5flash16flash_fwd_kernelI23Flash_fwd_kernel_traitsILi256ELi128ELi64ELi8ELb0ELb0EN7cutlass10bfloat16_tE19Flash_kernel_traitsILi256ELi128ELi64ELi8ES3_EELb0ELb1ELb0ELb0ELb0ELb0ELb1ELb0EEEvNS_16Flash_fwd_paramsE,"aw",@nobits
	.sectionflags	@""
	.align	16
	.zero		1024


//--------------------- .nv.shared._ZN5flash16flash_fwd_kernelI23Flash_fwd_kernel_traitsILi256ELi128ELi64ELi8ELb0ELb0EN7cutlass10bfloat16_tE19Flash_kernel_traitsILi256ELi128ELi64ELi8ES3_EELb1ELb1ELb0ELb1ELb0ELb0ELb0ELb1EEEvNS_16Flash_fwd_paramsE --------------------------
	.section	.nv.shared._ZN5flash16flash_fwd_kernelI23Flash_fwd_kernel_traitsILi256ELi128ELi64ELi8ELb0ELb0EN7cutlass10bfloat16_tE19Flash_kernel_traitsILi256ELi128ELi64ELi8ES3_EELb1ELb1ELb0ELb1ELb0ELb0ELb0ELb1EEEvNS_16Flash_fwd_paramsE,"aw",@nobits
	.sectionflags	@""
	.align	16
	.zero		1024


//--------------------- .nv.shared._ZN5flash16flash_fwd_kernelI23Flash_fwd_kernel_traitsILi256ELi128ELi64ELi8ELb0ELb0EN7cutlass10bfloat16_tE19Flash_kernel_traitsILi256ELi128ELi64ELi8ES3_EELb0ELb1ELb0ELb1ELb0ELb0ELb1ELb0EEEvNS_16Flash_fwd_paramsE --------------------------
	.section	.nv.shared._ZN5flash16flash_fwd_kernelI23Flash_fwd_kernel_traitsILi256ELi128ELi64ELi8ELb0ELb0EN7cutlass10bfloat16_tE19Flash_kernel_traitsILi256ELi128ELi64ELi8ES3_EELb0ELb1ELb0ELb1ELb0ELb0ELb1ELb0EEEvNS_16Flash_fwd_paramsE,"aw",@nobits
	.sectionflags	@""
	.align	16
	.zero		1024


//--------------------- .nv.constant0._ZN5flash16flash_fwd_kernelI23Flash_fwd_kernel_traitsILi256ELi64ELi64ELi4ELb0ELb0EN7cutlass10bfloat16_tE19Flash_kernel_traitsILi256ELi64ELi64ELi4ES3_EELb0ELb1ELb0ELb0ELb0ELb1ELb0ELb0EEEvNS_16Flash_fwd_paramsE --------------------------
	.section	.nv.constant0._ZN5flash16flash_fwd_kernelI23Flash_fwd_kernel_traitsILi256ELi64ELi64ELi4ELb0ELb0EN7cutlass10bfloat16_tE19Flash_kernel_traitsILi256ELi64ELi64ELi4ES3_EELb0ELb1ELb0ELb0ELb0ELb1ELb0ELb0EEEvNS_16Flash_fwd_paramsE,"a",@progbits
	.sectionflags	@""
	.align	4
.nv.constant0._ZN5flash16flash_fwd_kernelI23Flash_fwd_kernel_traitsILi256ELi64ELi64ELi4ELb0ELb0EN7cutlass10bfloat16_tE19Flash_kernel_traitsILi256ELi64ELi64ELi4ES3_EELb0ELb1ELb0ELb0ELb0ELb1ELb0ELb0EEEvNS_16Flash_fwd_paramsE:
	.zero		992


//--------------------- .nv.constant0._ZN5flash16flash_fwd_kernelI23Flash_fwd_kernel_traitsILi256ELi64ELi64ELi4ELb0ELb0EN7cutlass10bfloat16_tE19Flash_kernel_traitsILi256ELi64ELi64ELi4ES3_EELb0ELb1ELb0ELb0ELb0ELb0ELb0ELb0EEEvNS_16Flash_fwd_paramsE --------------------------
	.section	.nv.constant0._ZN5flash16flash_fwd_kernelI23Flash_fwd_kernel_traitsILi256ELi64ELi64ELi4ELb0ELb0EN7cutlass10bfloat16_tE19Flash_kernel_traitsILi256ELi64ELi64ELi4ES3_EELb0ELb1ELb0ELb0ELb0ELb0ELb0ELb0EEEvNS_16Flash_fwd_paramsE,"a",@progbits
	.sectionflags	@""
	.align	4
.nv.constant0._ZN5flash16flash_fwd_kernelI23Flash_fwd_kernel_traitsILi256ELi64ELi64ELi4ELb0ELb0EN7cutlass10bfloat16_tE19Flash_kernel_traitsILi256ELi64ELi64ELi4ES3_EELb0ELb1ELb0ELb0ELb0ELb0ELb0ELb0EEEvNS_16Flash_fwd_paramsE:
	.zero		992


//--------------------- .nv.constant0._ZN5flash16flash_fwd_kernelI23Flash_fwd_kernel_traitsILi256ELi64ELi64ELi4ELb0ELb0EN7cutlass10bfloat16_tE19Flash_kernel_traitsILi256ELi64ELi64ELi4ES3_EELb0ELb1ELb0ELb1ELb0ELb0ELb0ELb0EEEvNS_16Flash_fwd_paramsE --------------------------
	.section	.nv.constant0._ZN5flash16flash_fwd_kernelI23Flash_fwd_kernel_traitsILi256ELi64ELi64ELi4ELb0ELb0EN7cutlass10bfloat16_tE19Flash_kernel_traitsILi256ELi64ELi64ELi4ES3_EELb0ELb1ELb0ELb1ELb0ELb0ELb0ELb0EEEvNS_16Flash_fwd_paramsE,"a",@progbits
	.sectionflags	@""
	.align	4
.nv.constant0._ZN5flash16flash_fwd_kernelI23Flash_fwd_kernel_traitsILi256ELi64ELi64ELi4ELb0ELb0EN7cutlass10bfloat16_tE19Flash_kernel_traitsILi256ELi64ELi64ELi4ES3_EELb0ELb1ELb0ELb1ELb0ELb0ELb0ELb0EEEvNS_16Flash_fwd_paramsE:
	.zero		992


//--------------------- .nv.constant0._ZN5flash16flash_fwd_kernelI23Flash_fwd_kernel_traitsILi256ELi128ELi64ELi8ELb0ELb0EN7cutlass10bfloat16_tE19Flash_kernel_traitsILi256ELi128ELi64ELi8ES3_EELb0ELb1ELb0ELb0ELb0ELb1ELb0ELb0EEEvNS_16Flash_fwd_paramsE --------------------------
	.section	.nv.constant0._ZN5flash16flash_fwd_kernelI23Flash_fwd_kernel_traitsILi256ELi128ELi64ELi8ELb0ELb0EN7cutlass10bfloat16_tE19Flash_kernel_traitsILi256ELi128ELi64ELi8ES3_EELb0ELb1ELb0ELb0ELb0ELb1ELb0ELb0EEEvNS_16Flash_fwd_paramsE,"a",@progbits
	.sectionflags	@""
	.align	4
.nv.constant0._ZN5flash16flash_fwd_kernelI23Flash_fwd_kernel_traitsILi256ELi128ELi64ELi8ELb0ELb0EN7cutlass10bfloat16_tE19Flash_kernel_traitsILi256ELi128ELi64ELi8ES3_EELb0ELb1ELb0ELb0ELb0ELb1ELb0ELb0EEEvNS_16Flash_fwd_paramsE:
	.zero		992


//--------------------- .nv.constant0._ZN5flash16flash_fwd_kernelI23Flash_fwd_kernel_traitsILi256ELi128ELi64ELi8ELb0ELb0EN7cutlass10bfloat16_tE19Flash_kernel_traitsILi256ELi128ELi64ELi8ES3_EELb0ELb1ELb0ELb0ELb0ELb0ELb0ELb0EEEvNS_16Flash_fwd_paramsE --------------------------
	.section	.nv.constant0._ZN5flash16flash_fwd_kernelI23Flash_fwd_kernel_traitsILi256ELi128ELi64ELi8ELb0ELb0EN7cutlass10bfloat16_tE19Flash_kernel_traitsILi256ELi128ELi64ELi8ES3_EELb0ELb1ELb0ELb0ELb0ELb0ELb0ELb0EEEvNS_16Flash_fwd_paramsE,"a",@progbits
	.sectionflags	@""
	.align	4
.nv.constant0._ZN5flash16flash_fwd_kernelI23Flash_fwd_kernel_traitsILi256ELi128ELi64ELi8ELb0ELb0EN7cutlass10bfloat16_tE19Flash_kernel_traitsILi256ELi128ELi64ELi8ES3_EELb0ELb1ELb0ELb0ELb0ELb0ELb0ELb0EEEvNS_16Flash_fwd_paramsE:
	.zero		992


//--------------------- .nv.constant0._ZN5flash16flash_fwd_kernelI23Flash_fwd_kernel_traitsILi256ELi128ELi64ELi8ELb0ELb0EN7cutlass10bfloat16_tE19Flash_kernel_traitsILi256ELi128ELi64ELi8ES3_EELb0ELb1ELb0ELb1ELb0ELb0ELb0ELb0EEEvNS_16Flash_fwd_paramsE --------------------------
	.section	.nv.constant0._ZN5flash16flash_fwd_kernelI23Flash_fwd_kernel_traitsILi256ELi128ELi64ELi8ELb0ELb0EN7cutlass10bfloat16_tE19Flash_kernel_traitsILi256ELi128ELi64ELi8ES3_EELb0ELb1ELb0ELb1ELb0ELb0ELb0ELb0EEEvNS_16Flash_fwd_paramsE,"a",@progbits
	.sectionflags	@""
	.align	4
.nv.constant0._ZN5flash16flash_fwd_kernelI23Flash_fwd_kernel_traitsILi256ELi128ELi64ELi8ELb0ELb0EN7cutlass10bfloat16_tE19Flash_kernel_traitsILi256ELi128ELi64ELi8ES3_EELb0ELb1ELb0ELb1ELb0ELb0ELb0ELb0EEEvNS_16Flash_fwd_paramsE:
	.zero		992


//--------------------- .nv.constant0._ZN5flash16flash_fwd_kernelI23Flash_fwd_kernel_traitsILi256ELi64ELi64ELi4ELb0ELb0EN7cutlass10bfloat16_tE19Flash_kernel_traitsILi256ELi64ELi64ELi4ES3_EELb1ELb1ELb0ELb0ELb0ELb0ELb0ELb0EEEvNS_16Flash_fwd_paramsE --------------------------
	.section	.nv.constant0._ZN5flash16flash_fwd_kernelI23Flash_fwd_kernel_traitsILi256ELi64ELi64ELi4ELb0ELb0EN7cutlass10bfloat16_tE19Flash_kernel_traitsILi256ELi64ELi64ELi4ES3_EELb1ELb1ELb0ELb0ELb0ELb0ELb0ELb0EEEvNS_16Flash_fwd_paramsE,"a",@progbits
	.sectionflags	@""
	.align	4
.nv.constant0._ZN5flash16flash_fwd_kernelI23Flash_fwd_kernel_traitsILi256ELi64ELi64ELi4ELb0ELb0EN7cutlass10bfloat16_tE19Flash_kernel_traitsILi256ELi64ELi64ELi4ES3_EELb1ELb1ELb0ELb0ELb0ELb0ELb0ELb0EEEvNS_16Flash_fwd_paramsE:
	.zero		992


//--------------------- .nv.constant0._ZN5flash16flash_fwd_kernelI23Flash_fwd_kernel_traitsILi256ELi64ELi64ELi4ELb0ELb0EN7cutlass10bfloat16_tE19Flash_kernel_traitsILi256ELi64ELi64ELi4ES3_EELb1ELb1ELb0ELb0ELb0ELb1ELb0ELb0EEEvNS_16Flash_fwd_paramsE --------------------------
	.section	.nv.constant0._ZN5flash16flash_fwd_kernelI23Flash_fwd_kernel_traitsILi256ELi64ELi64ELi4ELb0ELb0EN7cutlass10bfloat16_tE19Flash_kernel_traitsILi256ELi64ELi64ELi4ES3_EELb1ELb1ELb0ELb0ELb0ELb1ELb0ELb0EEEvNS_16Flash_fwd_paramsE,"a",@progbits
	.sectionflags	@""
	.align	4
.nv.constant0._ZN5flash16flash_fwd_kernelI23Flash_fwd_kernel_traitsILi256ELi64ELi64ELi4ELb0ELb0EN7cutlass10bfloat16_tE19Flash_kernel_traitsILi256ELi64ELi64ELi4ES3_EELb1ELb1ELb0ELb0ELb0ELb1ELb0ELb0EEEvNS_16Flash_fwd_paramsE:
	.zero		992


//--------------------- .nv.constant0._ZN5flash16flash_fwd_kernelI23Flash_fwd_kernel_traitsILi256ELi64ELi64ELi4ELb0ELb0EN7cutlass10bfloat16_tE19Flash_kernel_traitsILi256ELi64ELi64ELi4ES3_EELb0ELb1ELb0ELb0ELb0ELb1ELb1ELb0EEEvNS_16Flash_fwd_paramsE --------------------------
	.section	.nv.constant0._ZN5flash16flash_fwd_kernelI23Flash_fwd_kernel_traitsILi256ELi64ELi64ELi4ELb0ELb0EN7cutlass10bfloat16_tE19Flash_kernel_traitsILi256ELi64ELi64ELi4ES3_EELb0ELb1ELb0ELb0ELb0ELb1ELb1ELb0EEEvNS_16Flash_fwd_paramsE,"a",@progbits
	.sectionflags	@""
	.align	4
.nv.constant0._ZN5flash16flash_fwd_kernelI23Flash_fwd_kernel_traitsILi256ELi64ELi64ELi4ELb0ELb0EN7cutlass10bfloat16_tE19Flash_kernel_traitsILi256ELi64ELi64ELi4ES3_EELb0ELb1ELb0ELb0ELb0ELb1ELb1ELb0EEEvNS_16Flash_fwd_paramsE:
	.zero		992


//--------------------- .nv.constant0._ZN5flash16flash_fwd_kernelI23Flash_fwd_kernel_traitsILi256ELi64ELi64ELi4ELb0ELb0EN7cutlass10bfloat16_tE19Flash_kernel_traitsILi256ELi64ELi64ELi4ES3_EELb1ELb1ELb0ELb1ELb0ELb0ELb0ELb0EEEvNS_16Flash_fwd_paramsE --------------------------
	.section	.nv.constant0._ZN5flash16flash_fwd_kernelI23Flash_fwd_kernel_traitsILi256ELi64ELi64ELi4ELb0ELb0EN7cutlass10bfloat16_tE19Flash_kernel_traitsILi256ELi64ELi64ELi4ES3_EELb1ELb1ELb0ELb1ELb0ELb0ELb0ELb0EEEvNS_16Flash_fwd_paramsE,"a",@progbits
	.sectionflags	@""
	.align	4
.nv.constant0._ZN5flash16flash_fwd_kernelI23Flash_fwd_kernel_traitsILi256ELi64ELi64ELi4ELb0ELb0EN7cutlass10bfloat16_tE19Flash_kernel_traitsILi256ELi64ELi64ELi4ES3_EELb1ELb1ELb0ELb1ELb0ELb0ELb0ELb0EEEvNS_16Flash_fwd_paramsE:
	.zero		992


//--------------------- .nv.constant0._ZN5flash16flash_fwd_kernelI23Flash_fwd_kernel_traitsILi256ELi64ELi64ELi4ELb0ELb0EN7cutlass10bfloat16_tE19Flash_kernel_traitsILi256ELi64ELi64ELi4ES3_EELb1ELb1ELb0ELb0ELb0ELb0ELb0ELb1EEEvNS_16Flash_fwd_paramsE --------------------------
	.section	.nv.constant0._ZN5flash16flash_fwd_kernelI23Flash_fwd_kernel_traitsILi256ELi64ELi64ELi4ELb0ELb0EN7cutlass10bfloat16_tE19Flash_kernel_traitsILi256ELi64ELi64ELi4ES3_EELb1ELb1ELb0ELb0ELb0ELb0ELb0ELb1EEEvNS_16Flash_fwd_paramsE,"a",@progbits
	.sectionflags	@""
	.align	4
.nv.constant0._ZN5flash16flash_fwd_kernelI23Flash_fwd_kernel_traitsILi256ELi64ELi64ELi4ELb0ELb0EN7cutlass10bfloat16_tE19Flash_kernel_traitsILi256ELi64ELi64ELi4ES3_EELb1ELb1ELb0ELb0ELb0ELb0ELb0ELb1EEEvNS_16Flash_fwd_paramsE:
	.zero		992


//--------------------- .nv.constant0._ZN5flash16flash_fwd_kernelI23Flash_fwd_kernel_traitsILi256ELi64ELi64ELi4ELb0ELb0EN7cutlass10bfloat16_tE19Flash_kernel_traitsILi256ELi64ELi64ELi4ES3_EELb0ELb1ELb0ELb0ELb0ELb0ELb1ELb0EEEvNS_16Flash_fwd_paramsE --------------------------
	.section	.nv.constant0._ZN5flash16flash_fwd_kernelI23Flash_fwd_kernel_traitsILi256ELi64ELi64ELi4ELb0ELb0EN7cutlass10bfloat16_tE19Flash_kernel_traitsILi256ELi64ELi64ELi4ES3_EELb0ELb1ELb0ELb0ELb0ELb0ELb1ELb0EEEvNS_16Flash_fwd_paramsE,"a",@progbits
	.sectionflags	@""
	.align	4
.nv.constant0._ZN5flash16flash_fwd_kernelI23Flash_fwd_kernel_traitsILi256ELi64ELi64ELi4ELb0ELb0EN7cutlass10bfloat16_tE19Flash_kernel_traitsILi256ELi64ELi64ELi4ES3_EELb0ELb1ELb0ELb0ELb0ELb0ELb1ELb0EEEvNS_16Flash_fwd_paramsE:
	.zero		992


//--------------------- .nv.constant0._ZN5flash16flash_fwd_kernelI23Flash_fwd_kernel_traitsILi256ELi64ELi64ELi4ELb0ELb0EN7cutlass10bfloat16_tE19Flash_kernel_traitsILi256ELi64ELi64ELi4ES3_EELb1ELb1ELb0ELb1ELb0ELb0ELb0ELb1EEEvNS_16Flash_fwd_paramsE --------------------------
	.section	.nv.constant0._ZN5flash16flash_fwd_kernelI23Flash_fwd_kernel_traitsILi256ELi64ELi64ELi4ELb0ELb0EN7cutlass10bfloat16_tE19Flash_kernel_traitsILi256ELi64ELi64ELi4ES3_EELb1ELb1ELb0ELb1ELb0ELb0ELb0ELb1EEEvNS_16Flash_fwd_paramsE,"a",@progbits
	.sectionflags	@""
	.align	4
.nv.constant0._ZN5flash16flash_fwd_kernelI23Flash_fwd_kernel_traitsILi256ELi64ELi64ELi4ELb0ELb0EN7cutlass10bfloat16_tE19Flash_kernel_traitsILi256ELi64ELi64ELi4ES3_EELb1ELb1ELb0ELb1ELb0ELb0ELb0ELb1EEEvNS_16Flash_fwd_paramsE:
	.zero		992


//--------------------- .nv.constant0._ZN5flash16flash_fwd_kernelI23Flash_fwd_kernel_traitsILi256ELi64ELi64ELi4ELb0ELb0EN7cutlass10bfloat16_tE19Flash_kernel_traitsILi256ELi64ELi64ELi4ES3_EELb0ELb1ELb0ELb1ELb0ELb0ELb1ELb0EEEvNS_16Flash_fwd_paramsE --------------------------
	.section	.nv.constant0._ZN5flash16flash_fwd_kernelI23Flash_fwd_kernel_traitsILi256ELi64ELi64ELi4ELb0ELb0EN7cutlass10bfloat16_tE19Flash_kernel_traitsILi256ELi64ELi64ELi4ES3_EELb0ELb1ELb0ELb1ELb0ELb0ELb1ELb0EEEvNS_16Flash_fwd_paramsE,"a",@progbits
	.sectionflags	@""
	.align	4
.nv.constant0._ZN5flash16flash_fwd_kernelI23Flash_fwd_kernel_traitsILi256ELi64ELi64ELi4ELb0ELb0EN7cutlass10bfloat16_tE19Flash_kernel_traitsILi256ELi64ELi64ELi4ES3_EELb0ELb1ELb0ELb1ELb0ELb0ELb1ELb0EEEvNS_16Flash_fwd_paramsE:
	.zero		992


//--------------------- .nv.constant0._ZN5flash16flash_fwd_kernelI23Flash_fwd_kernel_traitsILi256ELi128ELi64ELi8ELb0ELb0EN7cutlass10bfloat16_tE19Flash_kernel_traitsILi256ELi128ELi64ELi8ES3_EELb1ELb1ELb0ELb0ELb0ELb0ELb0ELb0EEEvNS_16Flash_fwd_paramsE --------------------------
	.section	.nv.constant0._ZN5flash16flash_fwd_kernelI23Flash_fwd_kernel_traitsILi256ELi128ELi64ELi8ELb0ELb0EN7cutlass10bfloat16_tE19Flash_kernel_traitsILi256ELi128ELi64ELi8ES3_EELb1ELb1ELb0ELb0ELb0ELb0ELb0ELb0EEEvNS_16Flash_fwd_paramsE,"a",@progbits
	.sectionflags	@""
	.align	4
.nv.constant0._ZN5flash16flash_fwd_kernelI23Flash_fwd_kernel_traitsILi256ELi128ELi64ELi8ELb0ELb0EN7cutlass10bfloat16_tE19Flash_kernel_traitsILi256ELi128ELi64ELi8ES3_EELb1ELb1ELb0ELb0ELb0ELb0ELb0ELb0EEEvNS_16Flash_fwd_paramsE:
	.zero		992


//--------------------- .nv.constant0._ZN5flash16flash_fwd_kernelI23Flash_fwd_kernel_traitsILi256ELi128ELi64ELi8ELb0ELb0EN7cutlass10bfloat16_tE19Flash_kernel_traitsILi256ELi128ELi64ELi8ES3_EELb1ELb1ELb0ELb0ELb0ELb1ELb0ELb0EEEvNS_16Flash_fwd_paramsE --------------------------
	.section	.nv.constant0._ZN5flash16flash_fwd_kernelI23Flash_fwd_kernel_traitsILi256ELi128ELi64ELi8ELb0ELb0EN7cutlass10bfloat16_tE19Flash_kernel_traitsILi256ELi128ELi64ELi8ES3_EELb1ELb1ELb0ELb0ELb0ELb1ELb0ELb0EEEvNS_16Flash_fwd_paramsE,"a",@progbits
	.sectionflags	@""
	.align	4
.nv.constant0._ZN5flash16flash_fwd_kernelI23Flash_fwd_kernel_traitsILi256ELi128ELi64ELi8ELb0ELb0EN7cutlass10bfloat16_tE19Flash_kernel_traitsILi256ELi128ELi64ELi8ES3_EELb1ELb1ELb0ELb0ELb0ELb1ELb0ELb0EEEvNS_16Flash_fwd_paramsE:
	.zero		992


//--------------------- .nv.constant0._ZN5flash16flash_fwd_kernelI23Flash_fwd_kernel_traitsILi256ELi128ELi64ELi8ELb0ELb0EN7cutlass10bfloat16_tE19Flash_kernel_traitsILi256ELi128ELi64ELi8ES3_EELb0ELb1ELb0ELb0ELb0ELb1ELb1ELb0EEEvNS_16Flash_fwd_paramsE --------------------------
	.section	.nv.constant0._ZN5flash16flash_fwd_kernelI23Flash_fwd_kernel_traitsILi256ELi128ELi64ELi8ELb0ELb0EN7cutlass10bfloat16_tE19Flash_kernel_traitsILi256ELi128ELi64ELi8ES3_EELb0ELb1ELb0ELb0ELb0ELb1ELb1ELb0EEEvNS_16Flash_fwd_paramsE,"a",@progbits
	.sectionflags	@""
	.align	4
.nv.constant0._ZN5flash16flash_fwd_kernelI23Flash_fwd_kernel_traitsILi256ELi128ELi64ELi8ELb0ELb0EN7cutlass10bfloat16_tE19Flash_kernel_traitsILi256ELi128ELi64ELi8ES3_EELb0ELb1ELb0ELb0ELb0ELb1ELb1ELb0EEEvNS_16Flash_fwd_paramsE:
	.zero		992


//--------------------- .nv.constant0._ZN5flash16flash_fwd_kernelI23Flash_fwd_kernel_traitsILi256ELi128ELi64ELi8ELb0ELb0EN7cutlass10bfloat16_tE19Flash_kernel_traitsILi256ELi128ELi64ELi8ES3_EELb1ELb1ELb0ELb1ELb0ELb0ELb0ELb0EEEvNS_16Flash_fwd_paramsE --------------------------
	.section	.nv.constant0._ZN5flash16flash_fwd_kernelI23Flash_fwd_kernel_traitsILi256ELi128ELi64ELi8ELb0ELb0EN7cutlass10bfloat16_tE19Flash_kernel_traitsILi256ELi128ELi64ELi8ES3_EELb1ELb1ELb0ELb1ELb0ELb0ELb0ELb0EEEvNS_16Flash_fwd_paramsE,"a",@progbits
	.sectionflags	@""
	.align	4
.nv.constant0._ZN5flash16flash_fwd_kernelI23Flash_fwd_kernel_traitsILi256ELi128ELi64ELi8ELb0ELb0EN7cutlass10bfloat16_tE19Flash_kernel_traitsILi256ELi128ELi64ELi8ES3_EELb1ELb1ELb0ELb1ELb0ELb0ELb0ELb0EEEvNS_16Flash_fwd_paramsE:
	.zero		992


//--------------------- .nv.constant0._ZN5flash16flash_fwd_kernelI23Flash_fwd_kernel_traitsILi256ELi128ELi64ELi8ELb0ELb0EN7cutlass10bfloat16_tE19Flash_kernel_traitsILi256ELi128ELi64ELi8ES3_EELb1ELb1ELb0ELb0ELb0ELb0ELb0ELb1EEEvNS_16Flash_fwd_paramsE --------------------------
	.section	.nv.constant0._ZN5flash16flash_fwd_kernelI23Flash_fwd_kernel_traitsILi256ELi128ELi64ELi8ELb0ELb0EN7cutlass10bfloat16_tE19Flash_kernel_traitsILi256ELi128ELi64ELi8ES3_EELb1ELb1ELb0ELb0ELb0ELb0ELb0ELb1EEEvNS_16Flash_fwd_paramsE,"a",@progbits
	.sectionflags	@""
	.align	4
.nv.constant0._ZN5flash16flash_fwd_kernelI23Flash_fwd_kernel_traitsILi256ELi128ELi64ELi8ELb0ELb0EN7cutlass10bfloat16_tE19Flash_kernel_traitsILi256ELi128ELi64ELi8ES3_EELb1ELb1ELb0ELb0ELb0ELb0ELb0ELb1EEEvNS_16Flash_fwd_paramsE:
	.zero		992


//--------------------- .nv.constant0._ZN5flash16flash_fwd_kernelI23Flash_fwd_kernel_traitsILi256ELi128ELi64ELi8ELb0ELb0EN7cutlass10bfloat16_tE19Flash_kernel_traitsILi256ELi128ELi64ELi8ES3_EELb0ELb1ELb0ELb0ELb0ELb0ELb1ELb0EEEvNS_16Flash_fwd_paramsE --------------------------
	.section	.nv.constant0._ZN5flash16flash_fwd_kernelI23Flash_fwd_kernel_traitsILi256ELi128ELi64ELi8ELb0ELb0EN7cutlass10bfloat16_tE19Flash_kernel_traitsILi256ELi128ELi64ELi8ES3_EELb0ELb1ELb0ELb0ELb0ELb0ELb1ELb0EEEvNS_16Flash_fwd_paramsE,"a",@progbits
	.sectionflags	@""
	.align	4
.nv.constant0._ZN5flash16flash_fwd_kernelI23Flash_fwd_kernel_traitsILi256ELi128ELi64ELi8ELb0ELb0EN7cutlass10bfloat16_tE19Flash_kernel_traitsILi256ELi128ELi64ELi8ES3_EELb0ELb1ELb0ELb0ELb0ELb0ELb1ELb0EEEvNS_16Flash_fwd_paramsE:
	.zero		992


//--------------------- .nv.constant0._ZN5flash16flash_fwd_kernelI23Flash_fwd_kernel_traitsILi256ELi128ELi64ELi8ELb0ELb0EN7cutlass10bfloat16_tE19Flash_kernel_traitsILi256ELi128ELi64ELi8ES3_EELb1ELb1ELb0ELb1ELb0ELb0ELb0ELb1EEEvNS_16Flash_fwd_paramsE --------------------------
	.section	.nv.constant0._ZN5flash16flash_fwd_kernelI23Flash_fwd_kernel_traitsILi256ELi128ELi64ELi8ELb0ELb0EN7cutlass10bfloat16_tE19Flash_kernel_traitsILi256ELi128ELi64ELi8ES3_EELb1ELb1ELb0ELb1ELb0ELb0ELb0ELb1EEEvNS_16Flash_fwd_paramsE,"a",@progbits
	.sectionflags	@""
	.align	4
.nv.constant0._ZN5flash16flash_fwd_kernelI23Flash_fwd_kernel_traitsILi256ELi128ELi64ELi8ELb0ELb0EN7cutlass10bfloat16_tE19Flash_kernel_traitsILi256ELi128ELi64ELi8ES3_EELb1ELb1ELb0ELb1ELb0ELb0ELb0ELb1EEEvNS_16Flash_fwd_paramsE:
	.zero		992


//--------------------- .nv.constant0._ZN5flash16flash_fwd_kernelI23Flash_fwd_kernel_traitsILi256ELi128ELi64ELi8ELb0ELb0EN7cutlass10bfloat16_tE19Flash_kernel_traitsILi256ELi128ELi64ELi8ES3_EELb0ELb1ELb0ELb1ELb0ELb0ELb1ELb0EEEvNS_16Flash_fwd_paramsE --------------------------
	.section	.nv.constant0._ZN5flash16flash_fwd_kernelI23Flash_fwd_kernel_traitsILi256ELi128ELi64ELi8ELb0ELb0EN7cutlass10bfloat16_tE19Flash_kernel_traitsILi256ELi128ELi64ELi8ES3_EELb0ELb1ELb0ELb1ELb0ELb0ELb1ELb0EEEvNS_16Flash_fwd_paramsE,"a",@progbits
	.sectionflags	@""
	.align	4
.nv.constant0._ZN5flash16flash_fwd_kernelI23Flash_fwd_kernel_traitsILi256ELi128ELi64ELi8ELb0ELb0EN7cutlass10bfloat16_tE19Flash_kernel_traitsILi256ELi128ELi64ELi8ES3_EELb0ELb1ELb0ELb1ELb0ELb0ELb1ELb0EEEvNS_16Flash_fwd_paramsE:
	.zero		992


//--------------------- SYMBOLS --------------------------

	.type		.nv.reservedSmem.offset0,@object
	.size		.nv.reservedSmem.offset0,0x4
